	.target	sm_80

	.elftype	@"ET_EXEC"


//--------------------- .note.nv.tkinfo           --------------------------
	.section	.note.nv.tkinfo,"",@"SHT_NOTE"
	.sectionflags	@"SHF_NOTE_NV_TKINFO"
	.tkinfo
        /*0018*/ 	.word	0x00000002
        /*0030*/ 	.string	""
        /*0030*/ 	.string	"ptxas"
        /*0030*/ 	.string	"Cuda compilation tools, release 13.0, V13.0.88"
        /*0030*/ 	.string	"Build cuda_13.0.r13.0/compiler.36424714_0"
        /*0030*/ 	.string	"-arch sm_80 -m 64 "



//--------------------- .note.nv.cuinfo           --------------------------
	.section	.note.nv.cuinfo,"",@"SHT_NOTE"
	.sectionflags	@"SHF_NOTE_NV_CUINFO"
        /*0018*/ 	.short	0x0002
        /*001a*/ 	.short	0x0050
        /*001c*/ 	.short	0x0082
	.zero		2


//--------------------- .nv.info                  --------------------------
	.section	.nv.info,"",@"SHT_CUDA_INFO"
	.align	4


	//----- nvinfo : EIATTR_REGCOUNT
	.align		4
        /*0000*/ 	.byte	0x04, 0x2f
        /*0002*/ 	.short	(.L_12 - .L_11)
	.align		4
.L_11:
        /*0004*/ 	.word	index@(_ZN7cutlass13device_kernelIN5flash19enable_sm80_to_sm89INS1_16FlashAttnFwdSm80INS1_25CollectiveMainloopFwdSm80ILi8ELi2ELb0EN4cute5tupleIJNS5_1CILi128EEENS7_ILi64EEENS7_ILi192EEEEEELi192ENS_10bfloat16_tEfNS_4arch4Sm80ELb1ELb0ELb1ELb1ELb1ELb1ELb1ELb1EEENS1_21CollectiveEpilogueFwdINS6_IJS8_SA_S9_EEENS6_IJNS7_ILi1EEESI_SI_EEESC_SE_Li256ELb1ELb1ELb1ELb0EEENS1_36VarlenDynamicPersistentTileSchedulerILi128ELi64ELi256ELi256ELb1ELb1ELb0ELb1ELb1ELb1EEEEEEEEEvNT_6ParamsE)
        /*0008*/ 	.word	0x000000ff


	//----- nvinfo : EIATTR_FRAME_SIZE
	.align		4
.L_12:
        /*000c*/ 	.byte	0x04, 0x11
        /*000e*/ 	.short	(.L_14 - .L_13)
	.align		4
.L_13:
        /*0010*/ 	.word	index@($__internal_51_$__cuda_sm70_votesync_ballot)
        /*0014*/ 	.word	0x00000000


	//----- nvinfo : EIATTR_FRAME_SIZE
	.align		4
.L_14:
        /*0018*/ 	.byte	0x04, 0x11
        /*001a*/ 	.short	(.L_16 - .L_15)
	.align		4
.L_15:
        /*001c*/ 	.word	index@($__internal_50_$__cuda_sm70_shflsync_up_p)
        /*0020*/ 	.word	0x00000000


	//----- nvinfo : EIATTR_FRAME_SIZE
	.align		4
.L_16:
        /*0024*/ 	.byte	0x04, 0x11
        /*0026*/ 	.short	(.L_18 - .L_17)
	.align		4
.L_17:
        /*0028*/ 	.word	index@($__internal_49_$__cuda_sm70_shflsync_idx_p)
        /*002c*/ 	.word	0x00000000


	//----- nvinfo : EIATTR_FRAME_SIZE
	.align		4
.L_18:
        /*0030*/ 	.byte	0x04, 0x11
        /*0032*/ 	.short	(.L_20 - .L_19)
	.align		4
.L_19:
        /*0034*/ 	.word	index@($__internal_48_$__cuda_sm70_shflsync_bfly_p)
        /*0038*/ 	.word	0x00000000


	//----- nvinfo : EIATTR_FRAME_SIZE
	.align		4
.L_20:
        /*003c*/ 	.byte	0x04, 0x11
        /*003e*/ 	.short	(.L_22 - .L_21)
	.align		4
.L_21:
        /*0040*/ 	.word	index@(_ZN7cutlass13device_kernelIN5flash19enable_sm80_to_sm89INS1_16FlashAttnFwdSm80INS1_25CollectiveMainloopFwdSm80ILi8ELi2ELb0EN4cute5tupleIJNS5_1CILi128EEENS7_ILi64EEENS7_ILi192EEEEEELi192ENS_10bfloat16_tEfNS_4arch4Sm80ELb1ELb0ELb1ELb1ELb1ELb1ELb1ELb1EEENS1_21CollectiveEpilogueFwdINS6_IJS8_SA_S9_EEENS6_IJNS7_ILi1EEESI_SI_EEESC_SE_Li256ELb1ELb1ELb1ELb0EEENS1_36VarlenDynamicPersistentTileSchedulerILi128ELi64ELi256ELi256ELb1ELb1ELb0ELb1ELb1ELb1EEEEEEEEEvNT_6ParamsE)
        /*0044*/ 	.word	0x00000070


	//----- nvinfo : EIATTR_REGCOUNT
	.align		4
.L_22:
        /*0048*/ 	.byte	0x04, 0x2f
        /*004a*/ 	.short	(.L_24 - .L_23)
	.align		4
.L_23:
        /*004c*/ 	.word	index@(_ZN7cutlass13device_kernelIN5flash19enable_sm80_to_sm89INS1_16FlashAttnFwdSm80INS1_25CollectiveMainloopFwdSm80ILi8ELi2ELb0EN4cute5tupleIJNS5_1CILi128EEENS7_ILi64EEENS7_ILi192EEEEEELi192ENS_10bfloat16_tEfNS_4arch4Sm80ELb1ELb0ELb1ELb1ELb1ELb0ELb1ELb1EEENS1_21CollectiveEpilogueFwdINS6_IJS8_SA_S9_EEENS6_IJNS7_ILi1EEESI_SI_EEESC_SE_Li256ELb1ELb1ELb1ELb0EEENS1_36VarlenDynamicPersistentTileSchedulerILi128ELi64ELi256ELi256ELb1ELb1ELb0ELb1ELb1ELb1EEEEEEEEEvNT_6ParamsE)
        /*0050*/ 	.word	0x000000ff


	//----- nvinfo : EIATTR_FRAME_SIZE
	.align		4
.L_24:
        /*0054*/ 	.byte	0x04, 0x11
        /*0056*/ 	.short	(.L_26 - .L_25)
	.align		4
.L_25:
        /*0058*/ 	.word	index@($__internal_47_$__cuda_sm70_votesync_ballot)
        /*005c*/ 	.word	0x00000000


	//----- nvinfo : EIATTR_FRAME_SIZE
	.align		4
.L_26:
        /*0060*/ 	.byte	0x04, 0x11
        /*0062*/ 	.short	(.L_28 - .L_27)
	.align		4
.L_27:
        /*0064*/ 	.word	index@($__internal_46_$__cuda_sm70_shflsync_up_p)
        /*0068*/ 	.word	0x00000000


	//----- nvinfo : EIATTR_FRAME_SIZE
	.align		4
.L_28:
        /*006c*/ 	.byte	0x04, 0x11
        /*006e*/ 	.short	(.L_30 - .L_29)
	.align		4
.L_29:
        /*0070*/ 	.word	index@($__internal_45_$__cuda_sm70_shflsync_idx_p)
        /*0074*/ 	.word	0x00000000


	//----- nvinfo : EIATTR_FRAME_SIZE
	.align		4
.L_30:
        /*0078*/ 	.byte	0x04, 0x11
        /*007a*/ 	.short	(.L_32 - .L_31)
	.align		4
.L_31:
        /*007c*/ 	.word	index@($__internal_44_$__cuda_sm70_shflsync_bfly_p)
        /*0080*/ 	.word	0x00000000


	//----- nvinfo : EIATTR_FRAME_SIZE
	.align		4
.L_32:
        /*0084*/ 	.byte	0x04, 0x11
        /*0086*/ 	.short	(.L_34 - .L_33)
	.align		4
.L_33:
        /*0088*/ 	.word	index@(_ZN7cutlass13device_kernelIN5flash19enable_sm80_to_sm89INS1_16FlashAttnFwdSm80INS1_25CollectiveMainloopFwdSm80ILi8ELi2ELb0EN4cute5tupleIJNS5_1CILi128EEENS7_ILi64EEENS7_ILi192EEEEEELi192ENS_10bfloat16_tEfNS_4arch4Sm80ELb1ELb0ELb1ELb1ELb1ELb0ELb1ELb1EEENS1_21CollectiveEpilogueFwdINS6_IJS8_SA_S9_EEENS6_IJNS7_ILi1EEESI_SI_EEESC_SE_Li256ELb1ELb1ELb1ELb0EEENS1_36VarlenDynamicPersistentTileSchedulerILi128ELi64ELi256ELi256ELb1ELb1ELb0ELb1ELb1ELb1EEEEEEEEEvNT_6ParamsE)
        /*008c*/ 	.word	0x00000020


	//----- nvinfo : EIATTR_REGCOUNT
	.align		4
.L_34:
        /*0090*/ 	.byte	0x04, 0x2f
        /*0092*/ 	.short	(.L_36 - .L_35)
	.align		4
.L_35:
        /*0094*/ 	.word	index@(_ZN7cutlass13device_kernelIN5flash19enable_sm80_to_sm89INS1_16FlashAttnFwdSm80INS1_25CollectiveMainloopFwdSm80ILi8ELi2ELb0EN4cute5tupleIJNS5_1CILi128EEENS7_ILi64EEENS7_ILi192EEEEEELi192ENS_10bfloat16_tEfNS_4arch4Sm80ELb1ELb0ELb1ELb0ELb1ELb0ELb1ELb1EEENS1_21CollectiveEpilogueFwdINS6_IJS8_SA_S9_EEENS6_IJNS7_ILi1EEESI_SI_EEESC_SE_Li256ELb0ELb1ELb1ELb0EEENS1_30DynamicPersistentTileSchedulerILi256ELi256ELb1ELb1ELb0EEEEEEEEEvNT_6ParamsE)
        /*0098*/ 	.word	0x000000ff


	//----- nvinfo : EIATTR_FRAME_SIZE
	.align		4
.L_36:
        /*009c*/ 	.byte	0x04, 0x11
        /*009e*/ 	.short	(.L_38 - .L_37)
	.align		4
.L_37:
        /*00a0*/ 	.word	index@($__internal_43_$__cuda_sm70_shflsync_idx_p)
        /*00a4*/ 	.word	0x00000000


	//----- nvinfo : EIATTR_FRAME_SIZE
	.align		4
.L_38:
        /*00a8*/ 	.byte	0x04, 0x11
        /*00aa*/ 	.short	(.L_40 - .L_39)
	.align		4
.L_39:
        /*00ac*/ 	.word	index@($__internal_42_$__cuda_sm70_shflsync_bfly_p)
        /*00b0*/ 	.word	0x00000000


	//----- nvinfo : EIATTR_FRAME_SIZE
	.align		4
.L_40:
        /*00b4*/ 	.byte	0x04, 0x11
        /*00b6*/ 	.short	(.L_42 - .L_41)
	.align		4
.L_41:
        /*00b8*/ 	.word	index@(_ZN7cutlass13device_kernelIN5flash19enable_sm80_to_sm89INS1_16FlashAttnFwdSm80INS1_25CollectiveMainloopFwdSm80ILi8ELi2ELb0EN4cute5tupleIJNS5_1CILi128EEENS7_ILi64EEENS7_ILi192EEEEEELi192ENS_10bfloat16_tEfNS_4arch4Sm80ELb1ELb0ELb1ELb0ELb1ELb0ELb1ELb1EEENS1_21CollectiveEpilogueFwdINS6_IJS8_SA_S9_EEENS6_IJNS7_ILi1EEESI_SI_EEESC_SE_Li256ELb0ELb1ELb1ELb0EEENS1_30DynamicPersistentTileSchedulerILi256ELi256ELb1ELb1ELb0EEEEEEEEEvNT_6ParamsE)
        /*00bc*/ 	.word	0x00000010


	//----- nvinfo : EIATTR_REGCOUNT
	.align		4
.L_42:
        /*00c0*/ 	.byte	0x04, 0x2f
        /*00c2*/ 	.short	(.L_44 - .L_43)
	.align		4
.L_43:
        /*00c4*/ 	.word	index@(_ZN7cutlass13device_kernelIN5flash19enable_sm80_to_sm89INS1_16FlashAttnFwdSm80INS1_25CollectiveMainloopFwdSm80ILi8ELi2ELb0EN4cute5tupleIJNS5_1CILi128EEENS7_ILi64EEENS7_ILi192EEEEEELi192ENS_10bfloat16_tEfNS_4arch4Sm80ELb0ELb1ELb1ELb1ELb1ELb1ELb1ELb1EEENS1_21CollectiveEpilogueFwdINS6_IJS8_SA_S9_EEENS6_IJNS7_ILi1EEESI_SI_EEESC_SE_Li256ELb1ELb1ELb1ELb0EEENS1_36VarlenDynamicPersistentTileSchedulerILi128ELi64ELi256ELi256ELb1ELb1ELb0ELb1ELb0ELb1EEEEEEEEEvNT_6ParamsE)
        /*00c8*/ 	.word	0x000000ff


	//----- nvinfo : EIATTR_FRAME_SIZE
	.align		4
.L_44:
        /*00cc*/ 	.byte	0x04, 0x11
        /*00ce*/ 	.short	(.L_46 - .L_45)
	.align		4
.L_45:
        /*00d0*/ 	.word	index@($__internal_41_$__cuda_sm70_votesync_ballot)
        /*00d4*/ 	.word	0x00000000


	//----- nvinfo : EIATTR_FRAME_SIZE
	.align		4
.L_46:
        /*00d8*/ 	.byte	0x04, 0x11
        /*00da*/ 	.short	(.L_48 - .L_47)
	.align		4
.L_47:
        /*00dc*/ 	.word	index@($__internal_40_$__cuda_sm70_shflsync_up_p)
        /*00e0*/ 	.word	0x00000000


	//----- nvinfo : EIATTR_FRAME_SIZE
	.align		4
.L_48:
        /*00e4*/ 	.byte	0x04, 0x11
        /*00e6*/ 	.short	(.L_50 - .L_49)
	.align		4
.L_49:
        /*00e8*/ 	.word	index@($__internal_39_$__cuda_sm70_shflsync_idx_p)
        /*00ec*/ 	.word	0x00000000


	//----- nvinfo : EIATTR_FRAME_SIZE
	.align		4
.L_50:
        /*00f0*/ 	.byte	0x04, 0x11
        /*00f2*/ 	.short	(.L_52 - .L_51)
	.align		4
.L_51:
        /*00f4*/ 	.word	index@($__internal_38_$__cuda_sm70_shflsync_bfly_p)
        /*00f8*/ 	.word	0x00000000


	//----- nvinfo : EIATTR_FRAME_SIZE
	.align		4
.L_52:
        /*00fc*/ 	.byte	0x04, 0x11
        /*00fe*/ 	.short	(.L_54 - .L_53)
	.align		4
.L_53:
        /*0100*/ 	.word	index@($_ZN7cutlass13device_kernelIN5flash19enable_sm80_to_sm89INS1_16FlashAttnFwdSm80INS1_25CollectiveMainloopFwdSm80ILi8ELi2ELb0EN4cute5tupleIJNS5_1CILi128EEENS7_ILi64EEENS7_ILi192EEEEEELi192ENS_10bfloat16_tEfNS_4arch4Sm80ELb0ELb1ELb1ELb1ELb1ELb1ELb1ELb1EEENS1_21CollectiveEpilogueFwdINS6_IJS8_SA_S9_EEENS6_IJNS7_ILi1EEESI_SI_EEESC_SE_Li256ELb1ELb1ELb1ELb0EEENS1_36VarlenDynamicPersistentTileSchedulerILi128ELi64ELi256ELi256ELb1ELb1ELb0ELb1ELb0ELb1EEEEEEEEEvNT_6ParamsE$_ZZN5flash25CollectiveMainloopFwdSm80ILi8ELi2ELb0EN4cute5tupleIJNS1_1CILi128EEENS3_ILi64EEENS3_ILi192EEEEEELi192EN7cutlass10bfloat16_tEfNS8_4arch4Sm80ELb0ELb1ELb1ELb1ELb1ELb1ELb1ELb1EE3mmaINS_16FlashAttnFwdSm80ISC_NS_21CollectiveEpilogueFwdINS2_IJS4_S6_S5_EEENS2_IJNS3_ILi1EEESH_SH_EEES9_SB_Li256ELb1ELb1ELb1ELb0EEENS_36VarlenDynamicPersistentTileSchedulerILi128ELi64ELi256ELi256ELb1ELb1ELb0ELb1ELb0ELb1EEEE13SharedStorageENS1_6TensorINS1_11ArrayEngineIfLm96EEENS1_6LayoutINS2_IJNS2_IJNS3_ILi2EEESS_EEESH_NS3_ILi24EEEEEENS2_IJNS2_IJSH_SS_EEENS3_ILi0EEENS3_ILi4EEEEEEEEEENS_7SoftmaxILi2ELi0EEEEEbRKNSC_6ParamsERT0_RT1_iRKNS_16SeqlenInfoQKNewKILb1ELb1EEENS2_IJiiiiEEERT_ENKUlvE_clEv)
        /*0104*/ 	.word	0x00000000


	//----- nvinfo : EIATTR_FRAME_SIZE
	.align		4
.L_54:
        /*0108*/ 	.byte	0x04, 0x11
        /*010a*/ 	.short	(.L_56 - .L_55)
	.align		4
.L_55:
        /*010c*/ 	.word	index@(_ZN7cutlass13device_kernelIN5flash19enable_sm80_to_sm89INS1_16FlashAttnFwdSm80INS1_25CollectiveMainloopFwdSm80ILi8ELi2ELb0EN4cute5tupleIJNS5_1CILi128EEENS7_ILi64EEENS7_ILi192EEEEEELi192ENS_10bfloat16_tEfNS_4arch4Sm80ELb0ELb1ELb1ELb1ELb1ELb1ELb1ELb1EEENS1_21CollectiveEpilogueFwdINS6_IJS8_SA_S9_EEENS6_IJNS7_ILi1EEESI_SI_EEESC_SE_Li256ELb1ELb1ELb1ELb0EEENS1_36VarlenDynamicPersistentTileSchedulerILi128ELi64ELi256ELi256ELb1ELb1ELb0ELb1ELb0ELb1EEEEEEEEEvNT_6ParamsE)
        /*0110*/ 	.word	0x00000140


	//----- nvinfo : EIATTR_REGCOUNT
	.align		4
.L_56:
        /*0114*/ 	.byte	0x04, 0x2f
        /*0116*/ 	.short	(.L_58 - .L_57)
	.align		4
.L_57:
        /*0118*/ 	.word	index@(_ZN7cutlass13device_kernelIN5flash19enable_sm80_to_sm89INS1_16FlashAttnFwdSm80INS1_25CollectiveMainloopFwdSm80ILi8ELi2ELb0EN4cute5tupleIJNS5_1CILi128EEENS7_ILi64EEENS7_ILi192EEEEEELi192ENS_10bfloat16_tEfNS_4arch4Sm80ELb0ELb1ELb1ELb1ELb1ELb0ELb1ELb1EEENS1_21CollectiveEpilogueFwdINS6_IJS8_SA_S9_EEENS6_IJNS7_ILi1EEESI_SI_EEESC_SE_Li256ELb1ELb1ELb1ELb0EEENS1_36VarlenDynamicPersistentTileSchedulerILi128ELi64ELi256ELi256ELb1ELb1ELb0ELb1ELb0ELb1EEEEEEEEEvNT_6ParamsE)
        /*011c*/ 	.word	0x000000ff


	//----- nvinfo : EIATTR_FRAME_SIZE
	.align		4
.L_58:
        /*0120*/ 	.byte	0x04, 0x11
        /*0122*/ 	.short	(.L_60 - .L_59)
	.align		4
.L_59:
        /*0124*/ 	.word	index@($__internal_37_$__cuda_sm70_votesync_ballot)
        /*0128*/ 	.word	0x00000000


	//----- nvinfo : EIATTR_FRAME_SIZE
	.align		4
.L_60:
        /*012c*/ 	.byte	0x04, 0x11
        /*012e*/ 	.short	(.L_62 - .L_61)
	.align		4
.L_61:
        /*0130*/ 	.word	index@($__internal_36_$__cuda_sm70_shflsync_up_p)
        /*0134*/ 	.word	0x00000000


	//----- nvinfo : EIATTR_FRAME_SIZE
	.align		4
.L_62:
        /*0138*/ 	.byte	0x04, 0x11
        /*013a*/ 	.short	(.L_64 - .L_63)
	.align		4
.L_63:
        /*013c*/ 	.word	index@($__internal_35_$__cuda_sm70_shflsync_idx_p)
        /*0140*/ 	.word	0x00000000


	//----- nvinfo : EIATTR_FRAME_SIZE
	.align		4
.L_64:
        /*0144*/ 	.byte	0x04, 0x11
        /*0146*/ 	.short	(.L_66 - .L_65)
	.align		4
.L_65:
        /*0148*/ 	.word	index@($__internal_34_$__cuda_sm70_shflsync_bfly_p)
        /*014c*/ 	.word	0x00000000


	//----- nvinfo : EIATTR_FRAME_SIZE
	.align		4
.L_66:
        /*0150*/ 	.byte	0x04, 0x11
        /*0152*/ 	.short	(.L_68 - .L_67)
	.align		4
.L_67:
        /*0154*/ 	.word	index@(_ZN7cutlass13device_kernelIN5flash19enable_sm80_to_sm89INS1_16FlashAttnFwdSm80INS1_25CollectiveMainloopFwdSm80ILi8ELi2ELb0EN4cute5tupleIJNS5_1CILi128EEENS7_ILi64EEENS7_ILi192EEEEEELi192ENS_10bfloat16_tEfNS_4arch4Sm80ELb0ELb1ELb1ELb1ELb1ELb0ELb1ELb1EEENS1_21CollectiveEpilogueFwdINS6_IJS8_SA_S9_EEENS6_IJNS7_ILi1EEESI_SI_EEESC_SE_Li256ELb1ELb1ELb1ELb0EEENS1_36VarlenDynamicPersistentTileSchedulerILi128ELi64ELi256ELi256ELb1ELb1ELb0ELb1ELb0ELb1EEEEEEEEEvNT_6ParamsE)
        /*0158*/ 	.word	0x00000010


	//----- nvinfo : EIATTR_REGCOUNT
	.align		4
.L_68:
        /*015c*/ 	.byte	0x04, 0x2f
        /*015e*/ 	.short	(.L_70 - .L_69)
	.align		4
.L_69:
        /*0160*/ 	.word	index@(_ZN7cutlass13device_kernelIN5flash19enable_sm80_to_sm89INS1_16FlashAttnFwdSm80INS1_25CollectiveMainloopFwdSm80ILi8ELi2ELb0EN4cute5tupleIJNS5_1CILi128EEENS7_ILi64EEENS7_ILi192EEEEEELi192ENS_10bfloat16_tEfNS_4arch4Sm80ELb0ELb1ELb1ELb0ELb1ELb0ELb1ELb1EEENS1_21CollectiveEpilogueFwdINS6_IJS8_SA_S9_EEENS6_IJNS7_ILi1EEESI_SI_EEESC_SE_Li256ELb0ELb1ELb1ELb0EEENS1_19SingleTileSchedulerILb0ELb1ELb1ELi128EEEEEEEEEvNT_6ParamsE)
        /*0164*/ 	.word	0x000000fa


	//----- nvinfo : EIATTR_FRAME_SIZE
	.align		4
.L_70:
        /*0168*/ 	.byte	0x04, 0x11
        /*016a*/ 	.short	(.L_72 - .L_71)
	.align		4
.L_71:
        /*016c*/ 	.word	index@(_ZN7cutlass13device_kernelIN5flash19enable_sm80_to_sm89INS1_16FlashAttnFwdSm80INS1_25CollectiveMainloopFwdSm80ILi8ELi2ELb0EN4cute5tupleIJNS5_1CILi128EEENS7_ILi64EEENS7_ILi192EEEEEELi192ENS_10bfloat16_tEfNS_4arch4Sm80ELb0ELb1ELb1ELb0ELb1ELb0ELb1ELb1EEENS1_21CollectiveEpilogueFwdINS6_IJS8_SA_S9_EEENS6_IJNS7_ILi1EEESI_SI_EEESC_SE_Li256ELb0ELb1ELb1ELb0EEENS1_19SingleTileSchedulerILb0ELb1ELb1ELi128EEEEEEEEEvNT_6ParamsE)
        /*0170*/ 	.word	0x00000000


	//----- nvinfo : EIATTR_REGCOUNT
	.align		4
.L_72:
        /*0174*/ 	.byte	0x04, 0x2f
        /*0176*/ 	.short	(.L_74 - .L_73)
	.align		4
.L_73:
        /*0178*/ 	.word	index@(_ZN7cutlass13device_kernelIN5flash19enable_sm80_to_sm89INS1_16FlashAttnFwdSm80INS1_25CollectiveMainloopFwdSm80ILi8ELi2ELb0EN4cute5tupleIJNS5_1CILi128EEENS7_ILi64EEENS7_ILi192EEEEEELi192ENS_10bfloat16_tEfNS_4arch4Sm80ELb0ELb0ELb1ELb1ELb1ELb1ELb1ELb1EEENS1_21CollectiveEpilogueFwdINS6_IJS8_SA_S9_EEENS6_IJNS7_ILi1EEESI_SI_EEESC_SE_Li256ELb1ELb1ELb1ELb0EEENS1_36VarlenDynamicPersistentTileSchedulerILi128ELi64ELi256ELi256ELb1ELb1ELb0ELb0ELb1ELb1EEEEEEEEEvNT_6ParamsE)
        /*017c*/ 	.word	0x000000ff


	//----- nvinfo : EIATTR_FRAME_SIZE
	.align		4
.L_74:
        /*0180*/ 	.byte	0x04, 0x11
        /*0182*/ 	.short	(.L_76 - .L_75)
	.align		4
.L_75:
        /*0184*/ 	.word	index@($__internal_33_$__cuda_sm70_votesync_ballot)
        /*0188*/ 	.word	0x00000000


	//----- nvinfo : EIATTR_FRAME_SIZE
	.align		4
.L_76:
        /*018c*/ 	.byte	0x04, 0x11
        /*018e*/ 	.short	(.L_78 - .L_77)
	.align		4
.L_77:
        /*0190*/ 	.word	index@($__internal_32_$__cuda_sm70_shflsync_up_p)
        /*0194*/ 	.word	0x00000000


	//----- nvinfo : EIATTR_FRAME_SIZE
	.align		4
.L_78:
        /*0198*/ 	.byte	0x04, 0x11
        /*019a*/ 	.short	(.L_80 - .L_79)
	.align		4
.L_79:
        /*019c*/ 	.word	index@($__internal_31_$__cuda_sm70_shflsync_idx_p)
        /*01a0*/ 	.word	0x00000000


	//----- nvinfo : EIATTR_FRAME_SIZE
	.align		4
.L_80:
        /*01a4*/ 	.byte	0x04, 0x11
        /*01a6*/ 	.short	(.L_82 - .L_81)
	.align		4
.L_81:
        /*01a8*/ 	.word	index@($__internal_30_$__cuda_sm70_shflsync_bfly_p)
        /*01ac*/ 	.word	0x00000000


	//----- nvinfo : EIATTR_FRAME_SIZE
	.align		4
.L_82:
        /*01b0*/ 	.byte	0x04, 0x11
        /*01b2*/ 	.short	(.L_84 - .L_83)
	.align		4
.L_83:
        /*01b4*/ 	.word	index@(_ZN7cutlass13device_kernelIN5flash19enable_sm80_to_sm89INS1_16FlashAttnFwdSm80INS1_25CollectiveMainloopFwdSm80ILi8ELi2ELb0EN4cute5tupleIJNS5_1CILi128EEENS7_ILi64EEENS7_ILi192EEEEEELi192ENS_10bfloat16_tEfNS_4arch4Sm80ELb0ELb0ELb1ELb1ELb1ELb1ELb1ELb1EEENS1_21CollectiveEpilogueFwdINS6_IJS8_SA_S9_EEENS6_IJNS7_ILi1EEESI_SI_EEESC_SE_Li256ELb1ELb1ELb1ELb0EEENS1_36VarlenDynamicPersistentTileSchedulerILi128ELi64ELi256ELi256ELb1ELb1ELb0ELb0ELb1ELb1EEEEEEEEEvNT_6ParamsE)
        /*01b8*/ 	.word	0x00000050


	//----- nvinfo : EIATTR_REGCOUNT
	.align		4
.L_84:
        /*01bc*/ 	.byte	0x04, 0x2f
        /*01be*/ 	.short	(.L_86 - .L_85)
	.align		4
.L_85:
        /*01c0*/ 	.word	index@(_ZN7cutlass13device_kernelIN5flash19enable_sm80_to_sm89INS1_16FlashAttnFwdSm80INS1_25CollectiveMainloopFwdSm80ILi8ELi2ELb0EN4cute5tupleIJNS5_1CILi128EEENS7_ILi64EEENS7_ILi192EEEEEELi192ENS_10bfloat16_tEfNS_4arch4Sm80ELb0ELb0ELb1ELb1ELb1ELb0ELb1ELb1EEENS1_21CollectiveEpilogueFwdINS6_IJS8_SA_S9_EEENS6_IJNS7_ILi1EEESI_SI_EEESC_SE_Li256ELb1ELb1ELb1ELb0EEENS1_36VarlenDynamicPersistentTileSchedulerILi128ELi64ELi256ELi256ELb1ELb1ELb0ELb0ELb1ELb1EEEEEEEEEvNT_6ParamsE)
        /*01c4*/ 	.word	0x000000ff


	//----- nvinfo : EIATTR_FRAME_SIZE
	.align		4
.L_86:
        /*01c8*/ 	.byte	0x04, 0x11
        /*01ca*/ 	.short	(.L_88 - .L_87)
	.align		4
.L_87:
        /*01cc*/ 	.word	index@($__internal_29_$__cuda_sm70_votesync_ballot)
        /*01d0*/ 	.word	0x00000000


	//----- nvinfo : EIATTR_FRAME_SIZE
	.align		4
.L_88:
        /*01d4*/ 	.byte	0x04, 0x11
        /*01d6*/ 	.short	(.L_90 - .L_89)
	.align		4
.L_89:
        /*01d8*/ 	.word	index@($__internal_28_$__cuda_sm70_shflsync_up_p)
        /*01dc*/ 	.word	0x00000000


	//----- nvinfo : EIATTR_FRAME_SIZE
	.align		4
.L_90:
        /*01e0*/ 	.byte	0x04, 0x11
        /*01e2*/ 	.short	(.L_92 - .L_91)
	.align		4
.L_91:
        /*01e4*/ 	.word	index@($__internal_27_$__cuda_sm70_shflsync_idx_p)
        /*01e8*/ 	.word	0x00000000


	//----- nvinfo : EIATTR_FRAME_SIZE
	.align		4
.L_92:
        /*01ec*/ 	.byte	0x04, 0x11
        /*01ee*/ 	.short	(.L_94 - .L_93)
	.align		4
.L_93:
        /*01f0*/ 	.word	index@($__internal_26_$__cuda_sm70_shflsync_bfly_p)
        /*01f4*/ 	.word	0x00000000


	//----- nvinfo : EIATTR_FRAME_SIZE
	.align		4
.L_94:
        /*01f8*/ 	.byte	0x04, 0x11
        /*01fa*/ 	.short	(.L_96 - .L_95)
	.align		4
.L_95:
        /*01fc*/ 	.word	index@(_ZN7cutlass13device_kernelIN5flash19enable_sm80_to_sm89INS1_16FlashAttnFwdSm80INS1_25CollectiveMainloopFwdSm80ILi8ELi2ELb0EN4cute5tupleIJNS5_1CILi128EEENS7_ILi64EEENS7_ILi192EEEEEELi192ENS_10bfloat16_tEfNS_4arch4Sm80ELb0ELb0ELb1ELb1ELb1ELb0ELb1ELb1EEENS1_21CollectiveEpilogueFwdINS6_IJS8_SA_S9_EEENS6_IJNS7_ILi1EEESI_SI_EEESC_SE_Li256ELb1ELb1ELb1ELb0EEENS1_36VarlenDynamicPersistentTileSchedulerILi128ELi64ELi256ELi256ELb1ELb1ELb0ELb0ELb1ELb1EEEEEEEEEvNT_6ParamsE)
        /*0200*/ 	.word	0x00000010


	//----- nvinfo : EIATTR_REGCOUNT
	.align		4
.L_96:
        /*0204*/ 	.byte	0x04, 0x2f
        /*0206*/ 	.short	(.L_98 - .L_97)
	.align		4
.L_97:
        /*0208*/ 	.word	index@(_ZN7cutlass13device_kernelIN5flash19enable_sm80_to_sm89INS1_16FlashAttnFwdSm80INS1_25CollectiveMainloopFwdSm80ILi8ELi2ELb0EN4cute5tupleIJNS5_1CILi128EEENS7_ILi64EEENS7_ILi192EEEEEELi192ENS_10bfloat16_tEfNS_4arch4Sm80ELb0ELb0ELb1ELb0ELb1ELb0ELb1ELb1EEENS1_21CollectiveEpilogueFwdINS6_IJS8_SA_S9_EEENS6_IJNS7_ILi1EEESI_SI_EEESC_SE_Li256ELb0ELb1ELb1ELb0EEENS1_19SingleTileSchedulerILb0ELb1ELb1ELi128EEEEEEEEEvNT_6ParamsE)
        /*020c*/ 	.word	0x000000f2


	//----- nvinfo : EIATTR_FRAME_SIZE
	.align		4
.L_98:
        /*0210*/ 	.byte	0x04, 0x11
        /*0212*/ 	.short	(.L_100 - .L_99)
	.align		4
.L_99:
        /*0214*/ 	.word	index@(_ZN7cutlass13device_kernelIN5flash19enable_sm80_to_sm89INS1_16FlashAttnFwdSm80INS1_25CollectiveMainloopFwdSm80ILi8ELi2ELb0EN4cute5tupleIJNS5_1CILi128EEENS7_ILi64EEENS7_ILi192EEEEEELi192ENS_10bfloat16_tEfNS_4arch4Sm80ELb0ELb0ELb1ELb0ELb1ELb0ELb1ELb1EEENS1_21CollectiveEpilogueFwdINS6_IJS8_SA_S9_EEENS6_IJNS7_ILi1EEESI_SI_EEESC_SE_Li256ELb0ELb1ELb1ELb0EEENS1_19SingleTileSchedulerILb0ELb1ELb1ELi128EEEEEEEEEvNT_6ParamsE)
        /*0218*/ 	.word	0x00000000


	//----- nvinfo : EIATTR_REGCOUNT
	.align		4
.L_100:
        /*021c*/ 	.byte	0x04, 0x2f
        /*021e*/ 	.short	(.L_102 - .L_101)
	.align		4
.L_101:
        /*0220*/ 	.word	index@(_ZN7cutlass13device_kernelIN5flash19enable_sm80_to_sm89INS1_16FlashAttnFwdSm80INS1_25CollectiveMainloopFwdSm80ILi8ELi1ELb0EN4cute5tupleIJNS5_1CILi128EEENS7_ILi64EEENS7_ILi192EEEEEELi192ENS_10bfloat16_tEfNS_4arch4Sm80ELb1ELb0ELb1ELb1ELb1ELb1ELb1ELb1EEENS1_21CollectiveEpilogueFwdINS6_IJS8_SA_S9_EEENS6_IJNS7_ILi1EEESI_SI_EEESC_SE_Li256ELb1ELb1ELb1ELb0EEENS1_36VarlenDynamicPersistentTileSchedulerILi128ELi64ELi256ELi256ELb1ELb1ELb0ELb1ELb1ELb1EEEEEEEEEvNT_6ParamsE)
        /*0224*/ 	.word	0x000000ff


	//----- nvinfo : EIATTR_FRAME_SIZE
	.align		4
.L_102:
        /*0228*/ 	.byte	0x04, 0x11
        /*022a*/ 	.short	(.L_104 - .L_103)
	.align		4
.L_103:
        /*022c*/ 	.word	index@($__internal_25_$__cuda_sm70_votesync_ballot)
        /*0230*/ 	.word	0x00000000


	//----- nvinfo : EIATTR_FRAME_SIZE
	.align		4
.L_104:
        /*0234*/ 	.byte	0x04, 0x11
        /*0236*/ 	.short	(.L_106 - .L_105)
	.align		4
.L_105:
        /*0238*/ 	.word	index@($__internal_24_$__cuda_sm70_shflsync_up_p)
        /*023c*/ 	.word	0x00000000


	//----- nvinfo : EIATTR_FRAME_SIZE
	.align		4
.L_106:
        /*0240*/ 	.byte	0x04, 0x11
        /*0242*/ 	.short	(.L_108 - .L_107)
	.align		4
.L_107:
        /*0244*/ 	.word	index@($__internal_23_$__cuda_sm70_shflsync_idx_p)
        /*0248*/ 	.word	0x00000000


	//----- nvinfo : EIATTR_FRAME_SIZE
	.align		4
.L_108:
        /*024c*/ 	.byte	0x04, 0x11
        /*024e*/ 	.short	(.L_110 - .L_109)
	.align		4
.L_109:
        /*0250*/ 	.word	index@($__internal_22_$__cuda_sm70_shflsync_bfly_p)
        /*0254*/ 	.word	0x00000000


	//----- nvinfo : EIATTR_FRAME_SIZE
	.align		4
.L_110:
        /*0258*/ 	.byte	0x04, 0x11
        /*025a*/ 	.short	(.L_112 - .L_111)
	.align		4
.L_111:
        /*025c*/ 	.word	index@(_ZN7cutlass13device_kernelIN5flash19enable_sm80_to_sm89INS1_16FlashAttnFwdSm80INS1_25CollectiveMainloopFwdSm80ILi8ELi1ELb0EN4cute5tupleIJNS5_1CILi128EEENS7_ILi64EEENS7_ILi192EEEEEELi192ENS_10bfloat16_tEfNS_4arch4Sm80ELb1ELb0ELb1ELb1ELb1ELb1ELb1ELb1EEENS1_21CollectiveEpilogueFwdINS6_IJS8_SA_S9_EEENS6_IJNS7_ILi1EEESI_SI_EEESC_SE_Li256ELb1ELb1ELb1ELb0EEENS1_36VarlenDynamicPersistentTileSchedulerILi128ELi64ELi256ELi256ELb1ELb1ELb0ELb1ELb1ELb1EEEEEEEEEvNT_6ParamsE)
        /*0260*/ 	.word	0x00000060


	//----- nvinfo : EIATTR_REGCOUNT
	.align		4
.L_112:
        /*0264*/ 	.byte	0x04, 0x2f
        /*0266*/ 	.short	(.L_114 - .L_113)
	.align		4
.L_113:
        /*0268*/ 	.word	index@(_ZN7cutlass13device_kernelIN5flash19enable_sm80_to_sm89INS1_16FlashAttnFwdSm80INS1_25CollectiveMainloopFwdSm80ILi8ELi1ELb0EN4cute5tupleIJNS5_1CILi128EEENS7_ILi64EEENS7_ILi192EEEEEELi192ENS_10bfloat16_tEfNS_4arch4Sm80ELb1ELb0ELb1ELb1ELb1ELb0ELb1ELb1EEENS1_21CollectiveEpilogueFwdINS6_IJS8_SA_S9_EEENS6_IJNS7_ILi1EEESI_SI_EEESC_SE_Li256ELb1ELb1ELb1ELb0EEENS1_36VarlenDynamicPersistentTileSchedulerILi128ELi64ELi256ELi256ELb1ELb1ELb0ELb1ELb1ELb1EEEEEEEEEvNT_6ParamsE)
        /*026c*/ 	.word	0x000000ff


	//----- nvinfo : EIATTR_FRAME_SIZE
	.align		4
.L_114:
        /*0270*/ 	.byte	0x04, 0x11
        /*0272*/ 	.short	(.L_116 - .L_115)
	.align		4
.L_115:
        /*0274*/ 	.word	index@($__internal_21_$__cuda_sm70_votesync_ballot)
        /*0278*/ 	.word	0x00000000


	//----- nvinfo : EIATTR_FRAME_SIZE
	.align		4
.L_116:
        /*027c*/ 	.byte	0x04, 0x11
        /*027e*/ 	.short	(.L_118 - .L_117)
	.align		4
.L_117:
        /*0280*/ 	.word	index@($__internal_20_$__cuda_sm70_shflsync_up_p)
        /*0284*/ 	.word	0x00000000


	//----- nvinfo : EIATTR_FRAME_SIZE
	.align		4
.L_118:
        /*0288*/ 	.byte	0x04, 0x11
        /*028a*/ 	.short	(.L_120 - .L_119)
	.align		4
.L_119:
        /*028c*/ 	.word	index@($__internal_19_$__cuda_sm70_shflsync_idx_p)
        /*0290*/ 	.word	0x00000000


	//----- nvinfo : EIATTR_FRAME_SIZE
	.align		4
.L_120:
        /*0294*/ 	.byte	0x04, 0x11
        /*0296*/ 	.short	(.L_122 - .L_121)
	.align		4
.L_121:
        /*0298*/ 	.word	index@($__internal_18_$__cuda_sm70_shflsync_bfly_p)
        /*029c*/ 	.word	0x00000000


	//----- nvinfo : EIATTR_FRAME_SIZE
	.align		4
.L_122:
        /*02a0*/ 	.byte	0x04, 0x11
        /*02a2*/ 	.short	(.L_124 - .L_123)
	.align		4
.L_123:
        /*02a4*/ 	.word	index@(_ZN7cutlass13device_kernelIN5flash19enable_sm80_to_sm89INS1_16FlashAttnFwdSm80INS1_25CollectiveMainloopFwdSm80ILi8ELi1ELb0EN4cute5tupleIJNS5_1CILi128EEENS7_ILi64EEENS7_ILi192EEEEEELi192ENS_10bfloat16_tEfNS_4arch4Sm80ELb1ELb0ELb1ELb1ELb1ELb0ELb1ELb1EEENS1_21CollectiveEpilogueFwdINS6_IJS8_SA_S9_EEENS6_IJNS7_ILi1EEESI_SI_EEESC_SE_Li256ELb1ELb1ELb1ELb0EEENS1_36VarlenDynamicPersistentTileSchedulerILi128ELi64ELi256ELi256ELb1ELb1ELb0ELb1ELb1ELb1EEEEEEEEEvNT_6ParamsE)
        /*02a8*/ 	.word	0x00000018


	//----- nvinfo : EIATTR_REGCOUNT
	.align		4
.L_124:
        /*02ac*/ 	.byte	0x04, 0x2f
        /*02ae*/ 	.short	(.L_126 - .L_125)
	.align		4
.L_125:
        /*02b0*/ 	.word	index@(_ZN7cutlass13device_kernelIN5flash19enable_sm80_to_sm89INS1_16FlashAttnFwdSm80INS1_25CollectiveMainloopFwdSm80ILi8ELi1ELb0EN4cute5tupleIJNS5_1CILi128EEENS7_ILi64EEENS7_ILi192EEEEEELi192ENS_10bfloat16_tEfNS_4arch4Sm80ELb1ELb0ELb1ELb0ELb1ELb0ELb1ELb1EEENS1_21CollectiveEpilogueFwdINS6_IJS8_SA_S9_EEENS6_IJNS7_ILi1EEESI_SI_EEESC_SE_Li256ELb0ELb1ELb1ELb0EEENS1_30DynamicPersistentTileSchedulerILi256ELi256ELb1ELb1ELb0EEEEEEEEEvNT_6ParamsE)
        /*02b4*/ 	.word	0x000000ff


	//----- nvinfo : EIATTR_FRAME_SIZE
	.align		4
.L_126:
        /*02b8*/ 	.byte	0x04, 0x11
        /*02ba*/ 	.short	(.L_128 - .L_127)
	.align		4
.L_127:
        /*02bc*/ 	.word	index@($__internal_17_$__cuda_sm70_shflsync_idx_p)
        /*02c0*/ 	.word	0x00000000


	//----- nvinfo : EIATTR_FRAME_SIZE
	.align		4
.L_128:
        /*02c4*/ 	.byte	0x04, 0x11
        /*02c6*/ 	.short	(.L_130 - .L_129)
	.align		4
.L_129:
        /*02c8*/ 	.word	index@($__internal_16_$__cuda_sm70_shflsync_bfly_p)
        /*02cc*/ 	.word	0x00000000


	//----- nvinfo : EIATTR_FRAME_SIZE
	.align		4
.L_130:
        /*02d0*/ 	.byte	0x04, 0x11
        /*02d2*/ 	.short	(.L_132 - .L_131)
	.align		4
.L_131:
        /*02d4*/ 	.word	index@(_ZN7cutlass13device_kernelIN5flash19enable_sm80_to_sm89INS1_16FlashAttnFwdSm80INS1_25CollectiveMainloopFwdSm80ILi8ELi1ELb0EN4cute5tupleIJNS5_1CILi128EEENS7_ILi64EEENS7_ILi192EEEEEELi192ENS_10bfloat16_tEfNS_4arch4Sm80ELb1ELb0ELb1ELb0ELb1ELb0ELb1ELb1EEENS1_21CollectiveEpilogueFwdINS6_IJS8_SA_S9_EEENS6_IJNS7_ILi1EEESI_SI_EEESC_SE_Li256ELb0ELb1ELb1ELb0EEENS1_30DynamicPersistentTileSchedulerILi256ELi256ELb1ELb1ELb0EEEEEEEEEvNT_6ParamsE)
        /*02d8*/ 	.word	0x00000010


	//----- nvinfo : EIATTR_REGCOUNT
	.align		4
.L_132:
        /*02dc*/ 	.byte	0x04, 0x2f
        /*02de*/ 	.short	(.L_134 - .L_133)
	.align		4
.L_133:
        /*02e0*/ 	.word	index@(_ZN7cutlass13device_kernelIN5flash19enable_sm80_to_sm89INS1_16FlashAttnFwdSm80INS1_25CollectiveMainloopFwdSm80ILi8ELi1ELb0EN4cute5tupleIJNS5_1CILi128EEENS7_ILi64EEENS7_ILi192EEEEEELi192ENS_10bfloat16_tEfNS_4arch4Sm80ELb0ELb1ELb1ELb1ELb1ELb1ELb1ELb1EEENS1_21CollectiveEpilogueFwdINS6_IJS8_SA_S9_EEENS6_IJNS7_ILi1EEESI_SI_EEESC_SE_Li256ELb1ELb1ELb1ELb0EEENS1_36VarlenDynamicPersistentTileSchedulerILi128ELi64ELi256ELi256ELb1ELb1ELb0ELb1ELb0ELb1EEEEEEEEEvNT_6ParamsE)
        /*02e4*/ 	.word	0x000000ff


	//----- nvinfo : EIATTR_FRAME_SIZE
	.align		4
.L_134:
        /*02e8*/ 	.byte	0x04, 0x11
        /*02ea*/ 	.short	(.L_136 - .L_135)
	.align		4
.L_135:
        /*02ec*/ 	.word	index@($__internal_15_$__cuda_sm70_votesync_ballot)
        /*02f0*/ 	.word	0x00000000


	//----- nvinfo : EIATTR_FRAME_SIZE
	.align		4
.L_136:
        /*02f4*/ 	.byte	0x04, 0x11
        /*02f6*/ 	.short	(.L_138 - .L_137)
	.align		4
.L_137:
        /*02f8*/ 	.word	index@($__internal_14_$__cuda_sm70_shflsync_up_p)
        /*02fc*/ 	.word	0x00000000


	//----- nvinfo : EIATTR_FRAME_SIZE
	.align		4
.L_138:
        /*0300*/ 	.byte	0x04, 0x11
        /*0302*/ 	.short	(.L_140 - .L_139)
	.align		4
.L_139:
        /*0304*/ 	.word	index@($__internal_13_$__cuda_sm70_shflsync_idx_p)
        /*0308*/ 	.word	0x00000000


	//----- nvinfo : EIATTR_FRAME_SIZE
	.align		4
.L_140:
        /*030c*/ 	.byte	0x04, 0x11
        /*030e*/ 	.short	(.L_142 - .L_141)
	.align		4
.L_141:
        /*0310*/ 	.word	index@($__internal_12_$__cuda_sm70_shflsync_bfly_p)
        /*0314*/ 	.word	0x00000000


	//----- nvinfo : EIATTR_FRAME_SIZE
	.align		4
.L_142:
        /*0318*/ 	.byte	0x04, 0x11
        /*031a*/ 	.short	(.L_144 - .L_143)
	.align		4
.L_143:
        /*031c*/ 	.word	index@($_ZN7cutlass13device_kernelIN5flash19enable_sm80_to_sm89INS1_16FlashAttnFwdSm80INS1_25CollectiveMainloopFwdSm80ILi8ELi1ELb0EN4cute5tupleIJNS5_1CILi128EEENS7_ILi64EEENS7_ILi192EEEEEELi192ENS_10bfloat16_tEfNS_4arch4Sm80ELb0ELb1ELb1ELb1ELb1ELb1ELb1ELb1EEENS1_21CollectiveEpilogueFwdINS6_IJS8_SA_S9_EEENS6_IJNS7_ILi1EEESI_SI_EEESC_SE_Li256ELb1ELb1ELb1ELb0EEENS1_36VarlenDynamicPersistentTileSchedulerILi128ELi64ELi256ELi256ELb1ELb1ELb0ELb1ELb0ELb1EEEEEEEEEvNT_6ParamsE$_ZZN5flash25CollectiveMainloopFwdSm80ILi8ELi1ELb0EN4cute5tupleIJNS1_1CILi128EEENS3_ILi64EEENS3_ILi192EEEEEELi192EN7cutlass10bfloat16_tEfNS8_4arch4Sm80ELb0ELb1ELb1ELb1ELb1ELb1ELb1ELb1EE3mmaINS_16FlashAttnFwdSm80ISC_NS_21CollectiveEpilogueFwdINS2_IJS4_S6_S5_EEENS2_IJNS3_ILi1EEESH_SH_EEES9_SB_Li256ELb1ELb1ELb1ELb0EEENS_36VarlenDynamicPersistentTileSchedulerILi128ELi64ELi256ELi256ELb1ELb1ELb0ELb1ELb0ELb1EEEE13SharedStorageENS1_6TensorINS1_11ArrayEngineIfLm96EEENS1_6LayoutINS2_IJNS2_IJNS3_ILi2EEESS_EEESH_NS3_ILi24EEEEEENS2_IJNS2_IJSH_SS_EEENS3_ILi0EEENS3_ILi4EEEEEEEEEENS_7SoftmaxILi2ELi0EEEEEbRKNSC_6ParamsERT0_RT1_iRKNS_16SeqlenInfoQKNewKILb1ELb1EEENS2_IJiiiiEEERT_ENKUlvE_clEv)
        /*0320*/ 	.word	0x00000000


	//----- nvinfo : EIATTR_FRAME_SIZE
	.align		4
.L_144:
        /*0324*/ 	.byte	0x04, 0x11
        /*0326*/ 	.short	(.L_146 - .L_145)
	.align		4
.L_145:
        /*0328*/ 	.word	index@(_ZN7cutlass13device_kernelIN5flash19enable_sm80_to_sm89INS1_16FlashAttnFwdSm80INS1_25CollectiveMainloopFwdSm80ILi8ELi1ELb0EN4cute5tupleIJNS5_1CILi128EEENS7_ILi64EEENS7_ILi192EEEEEELi192ENS_10bfloat16_tEfNS_4arch4Sm80ELb0ELb1ELb1ELb1ELb1ELb1ELb1ELb1EEENS1_21CollectiveEpilogueFwdINS6_IJS8_SA_S9_EEENS6_IJNS7_ILi1EEESI_SI_EEESC_SE_Li256ELb1ELb1ELb1ELb0EEENS1_36VarlenDynamicPersistentTileSchedulerILi128ELi64ELi256ELi256ELb1ELb1ELb0ELb1ELb0ELb1EEEEEEEEEvNT_6ParamsE)
        /*032c*/ 	.word	0x00000170


	//----- nvinfo : EIATTR_REGCOUNT
	.align		4
.L_146:
        /*0330*/ 	.byte	0x04, 0x2f
        /*0332*/ 	.short	(.L_148 - .L_147)
	.align		4
.L_147:
        /*0334*/ 	.word	index@(_ZN7cutlass13device_kernelIN5flash19enable_sm80_to_sm89INS1_16FlashAttnFwdSm80INS1_25CollectiveMainloopFwdSm80ILi8ELi1ELb0EN4cute5tupleIJNS5_1CILi128EEENS7_ILi64EEENS7_ILi192EEEEEELi192ENS_10bfloat16_tEfNS_4arch4Sm80ELb0ELb1ELb1ELb1ELb1ELb0ELb1ELb1EEENS1_21CollectiveEpilogueFwdINS6_IJS8_SA_S9_EEENS6_IJNS7_ILi1EEESI_SI_EEESC_SE_Li256ELb1ELb1ELb1ELb0EEENS1_36VarlenDynamicPersistentTileSchedulerILi128ELi64ELi256ELi256ELb1ELb1ELb0ELb1ELb0ELb1EEEEEEEEEvNT_6ParamsE)
        /*0338*/ 	.word	0x000000ff


	//----- nvinfo : EIATTR_FRAME_SIZE
	.align		4
.L_148:
        /*033c*/ 	.byte	0x04, 0x11
        /*033e*/ 	.short	(.L_150 - .L_149)
	.align		4
.L_149:
        /*0340*/ 	.word	index@($__internal_11_$__cuda_sm70_votesync_ballot)
        /*0344*/ 	.word	0x00000000


	//----- nvinfo : EIATTR_FRAME_SIZE
	.align		4
.L_150:
        /*0348*/ 	.byte	0x04, 0x11
        /*034a*/ 	.short	(.L_152 - .L_151)
	.align		4
.L_151:
        /*034c*/ 	.word	index@($__internal_10_$__cuda_sm70_shflsync_up_p)
        /*0350*/ 	.word	0x00000000


	//----- nvinfo : EIATTR_FRAME_SIZE
	.align		4
.L_152:
        /*0354*/ 	.byte	0x04, 0x11
        /*0356*/ 	.short	(.L_154 - .L_153)
	.align		4
.L_153:
        /*0358*/ 	.word	index@($__internal_9_$__cuda_sm70_shflsync_idx_p)
        /*035c*/ 	.word	0x00000000


	//----- nvinfo : EIATTR_FRAME_SIZE
	.align		4
.L_154:
        /*0360*/ 	.byte	0x04, 0x11
        /*0362*/ 	.short	(.L_156 - .L_155)
	.align		4
.L_155:
        /*0364*/ 	.word	index@($__internal_8_$__cuda_sm70_shflsync_bfly_p)
        /*0368*/ 	.word	0x00000000


	//----- nvinfo : EIATTR_FRAME_SIZE
	.align		4
.L_156:
        /*036c*/ 	.byte	0x04, 0x11
        /*036e*/ 	.short	(.L_158 - .L_157)
	.align		4
.L_157:
        /*0370*/ 	.word	index@(_ZN7cutlass13device_kernelIN5flash19enable_sm80_to_sm89INS1_16FlashAttnFwdSm80INS1_25CollectiveMainloopFwdSm80ILi8ELi1ELb0EN4cute5tupleIJNS5_1CILi128EEENS7_ILi64EEENS7_ILi192EEEEEELi192ENS_10bfloat16_tEfNS_4arch4Sm80ELb0ELb1ELb1ELb1ELb1ELb0ELb1ELb1EEENS1_21CollectiveEpilogueFwdINS6_IJS8_SA_S9_EEENS6_IJNS7_ILi1EEESI_SI_EEESC_SE_Li256ELb1ELb1ELb1ELb0EEENS1_36VarlenDynamicPersistentTileSchedulerILi128ELi64ELi256ELi256ELb1ELb1ELb0ELb1ELb0ELb1EEEEEEEEEvNT_6ParamsE)
        /*0374*/ 	.word	0x00000018


	//----- nvinfo : EIATTR_REGCOUNT
	.align		4
.L_158:
        /*0378*/ 	.byte	0x04, 0x2f
        /*037a*/ 	.short	(.L_160 - .L_159)
	.align		4
.L_159:
        /*037c*/ 	.word	index@(_ZN7cutlass13device_kernelIN5flash19enable_sm80_to_sm89INS1_16FlashAttnFwdSm80INS1_25CollectiveMainloopFwdSm80ILi8ELi1ELb0EN4cute5tupleIJNS5_1CILi128EEENS7_ILi64EEENS7_ILi192EEEEEELi192ENS_10bfloat16_tEfNS_4arch4Sm80ELb0ELb1ELb1ELb0ELb1ELb0ELb1ELb1EEENS1_21CollectiveEpilogueFwdINS6_IJS8_SA_S9_EEENS6_IJNS7_ILi1EEESI_SI_EEESC_SE_Li256ELb0ELb1ELb1ELb0EEENS1_19SingleTileSchedulerILb0ELb1ELb1ELi128EEEEEEEEEvNT_6ParamsE)
        /*0380*/ 	.word	0x000000ff


	//----- nvinfo : EIATTR_FRAME_SIZE
	.align		4
.L_160:
        /*0384*/ 	.byte	0x04, 0x11
        /*0386*/ 	.short	(.L_162 - .L_161)
	.align		4
.L_161:
        /*0388*/ 	.word	index@(_ZN7cutlass13device_kernelIN5flash19enable_sm80_to_sm89INS1_16FlashAttnFwdSm80INS1_25CollectiveMainloopFwdSm80ILi8ELi1ELb0EN4cute5tupleIJNS5_1CILi128EEENS7_ILi64EEENS7_ILi192EEEEEELi192ENS_10bfloat16_tEfNS_4arch4Sm80ELb0ELb1ELb1ELb0ELb1ELb0ELb1ELb1EEENS1_21CollectiveEpilogueFwdINS6_IJS8_SA_S9_EEENS6_IJNS7_ILi1EEESI_SI_EEESC_SE_Li256ELb0ELb1ELb1ELb0EEENS1_19SingleTileSchedulerILb0ELb1ELb1ELi128EEEEEEEEEvNT_6ParamsE)
        /*038c*/ 	.word	0x00000000


	//----- nvinfo : EIATTR_REGCOUNT
	.align		4
.L_162:
        /*0390*/ 	.byte	0x04, 0x2f
        /*0392*/ 	.short	(.L_164 - .L_163)
	.align		4
.L_163:
        /*0394*/ 	.word	index@(_ZN7cutlass13device_kernelIN5flash19enable_sm80_to_sm89INS1_16FlashAttnFwdSm80INS1_25CollectiveMainloopFwdSm80ILi8ELi1ELb0EN4cute5tupleIJNS5_1CILi128EEENS7_ILi64EEENS7_ILi192EEEEEELi192ENS_10bfloat16_tEfNS_4arch4Sm80ELb0ELb0ELb1ELb1ELb1ELb1ELb1ELb1EEENS1_21CollectiveEpilogueFwdINS6_IJS8_SA_S9_EEENS6_IJNS7_ILi1EEESI_SI_EEESC_SE_Li256ELb1ELb1ELb1ELb0EEENS1_36VarlenDynamicPersistentTileSchedulerILi128ELi64ELi256ELi256ELb1ELb1ELb0ELb0ELb1ELb1EEEEEEEEEvNT_6ParamsE)
        /*0398*/ 	.word	0x000000ff


	//----- nvinfo : EIATTR_FRAME_SIZE
	.align		4
.L_164:
        /*039c*/ 	.byte	0x04, 0x11
        /*039e*/ 	.short	(.L_166 - .L_165)
	.align		4
.L_165:
        /*03a0*/ 	.word	index@($__internal_7_$__cuda_sm70_votesync_ballot)
        /*03a4*/ 	.word	0x00000000


	//----- nvinfo : EIATTR_FRAME_SIZE
	.align		4
.L_166:
        /*03a8*/ 	.byte	0x04, 0x11
        /*03aa*/ 	.short	(.L_168 - .L_167)
	.align		4
.L_167:
        /*03ac*/ 	.word	index@($__internal_6_$__cuda_sm70_shflsync_up_p)
        /*03b0*/ 	.word	0x00000000


	//----- nvinfo : EIATTR_FRAME_SIZE
	.align		4
.L_168:
        /*03b4*/ 	.byte	0x04, 0x11
        /*03b6*/ 	.short	(.L_170 - .L_169)
	.align		4
.L_169:
        /*03b8*/ 	.word	index@($__internal_5_$__cuda_sm70_shflsync_idx_p)
        /*03bc*/ 	.word	0x00000000


	//----- nvinfo : EIATTR_FRAME_SIZE
	.align		4
.L_170:
        /*03c0*/ 	.byte	0x04, 0x11
        /*03c2*/ 	.short	(.L_172 - .L_171)
	.align		4
.L_171:
        /*03c4*/ 	.word	index@($__internal_4_$__cuda_sm70_shflsync_bfly_p)
        /*03c8*/ 	.word	0x00000000


	//----- nvinfo : EIATTR_FRAME_SIZE
	.align		4
.L_172:
        /*03cc*/ 	.byte	0x04, 0x11
        /*03ce*/ 	.short	(.L_174 - .L_173)
	.align		4
.L_173:
        /*03d0*/ 	.word	index@(_ZN7cutlass13device_kernelIN5flash19enable_sm80_to_sm89INS1_16FlashAttnFwdSm80INS1_25CollectiveMainloopFwdSm80ILi8ELi1ELb0EN4cute5tupleIJNS5_1CILi128EEENS7_ILi64EEENS7_ILi192EEEEEELi192ENS_10bfloat16_tEfNS_4arch4Sm80ELb0ELb0ELb1ELb1ELb1ELb1ELb1ELb1EEENS1_21CollectiveEpilogueFwdINS6_IJS8_SA_S9_EEENS6_IJNS7_ILi1EEESI_SI_EEESC_SE_Li256ELb1ELb1ELb1ELb0EEENS1_36VarlenDynamicPersistentTileSchedulerILi128ELi64ELi256ELi256ELb1ELb1ELb0ELb0ELb1ELb1EEEEEEEEEvNT_6ParamsE)
        /*03d4*/ 	.word	0x00000060


	//----- nvinfo : EIATTR_REGCOUNT
	.align		4
.L_174:
        /*03d8*/ 	.byte	0x04, 0x2f
        /*03da*/ 	.short	(.L_176 - .L_175)
	.align		4
.L_175:
        /*03dc*/ 	.word	index@(_ZN7cutlass13device_kernelIN5flash19enable_sm80_to_sm89INS1_16FlashAttnFwdSm80INS1_25CollectiveMainloopFwdSm80ILi8ELi1ELb0EN4cute5tupleIJNS5_1CILi128EEENS7_ILi64EEENS7_ILi192EEEEEELi192ENS_10bfloat16_tEfNS_4arch4Sm80ELb0ELb0ELb1ELb1ELb1ELb0ELb1ELb1EEENS1_21CollectiveEpilogueFwdINS6_IJS8_SA_S9_EEENS6_IJNS7_ILi1EEESI_SI_EEESC_SE_Li256ELb1ELb1ELb1ELb0EEENS1_36VarlenDynamicPersistentTileSchedulerILi128ELi64ELi256ELi256ELb1ELb1ELb0ELb0ELb1ELb1EEEEEEEEEvNT_6ParamsE)
        /*03e0*/ 	.word	0x000000ff


	//----- nvinfo : EIATTR_FRAME_SIZE
	.align		4
.L_176:
        /*03e4*/ 	.byte	0x04, 0x11
        /*03e6*/ 	.short	(.L_178 - .L_177)
	.align		4
.L_177:
        /*03e8*/ 	.word	index@($__internal_3_$__cuda_sm70_votesync_ballot)
        /*03ec*/ 	.word	0x00000000


	//----- nvinfo : EIATTR_FRAME_SIZE
	.align		4
.L_178:
        /*03f0*/ 	.byte	0x04, 0x11
        /*03f2*/ 	.short	(.L_180 - .L_179)
	.align		4
.L_179:
        /*03f4*/ 	.word	index@($__internal_2_$__cuda_sm70_shflsync_up_p)
        /*03f8*/ 	.word	0x00000000


	//----- nvinfo : EIATTR_FRAME_SIZE
	.align		4
.L_180:
        /*03fc*/ 	.byte	0x04, 0x11
        /*03fe*/ 	.short	(.L_182 - .L_181)
	.align		4
.L_181:
        /*0400*/ 	.word	index@($__internal_1_$__cuda_sm70_shflsync_idx_p)
        /*0404*/ 	.word	0x00000000


	//----- nvinfo : EIATTR_FRAME_SIZE
	.align		4
.L_182:
        /*0408*/ 	.byte	0x04, 0x11
        /*040a*/ 	.short	(.L_184 - .L_183)
	.align		4
.L_183:
        /*040c*/ 	.word	index@($__internal_0_$__cuda_sm70_shflsync_bfly_p)
        /*0410*/ 	.word	0x00000000


	//----- nvinfo : EIATTR_FRAME_SIZE
	.align		4
.L_184:
        /*0414*/ 	.byte	0x04, 0x11
        /*0416*/ 	.short	(.L_186 - .L_185)
	.align		4
.L_185:
        /*0418*/ 	.word	index@(_ZN7cutlass13device_kernelIN5flash19enable_sm80_to_sm89INS1_16FlashAttnFwdSm80INS1_25CollectiveMainloopFwdSm80ILi8ELi1ELb0EN4cute5tupleIJNS5_1CILi128EEENS7_ILi64EEENS7_ILi192EEEEEELi192ENS_10bfloat16_tEfNS_4arch4Sm80ELb0ELb0ELb1ELb1ELb1ELb0ELb1ELb1EEENS1_21CollectiveEpilogueFwdINS6_IJS8_SA_S9_EEENS6_IJNS7_ILi1EEESI_SI_EEESC_SE_Li256ELb1ELb1ELb1ELb0EEENS1_36VarlenDynamicPersistentTileSchedulerILi128ELi64ELi256ELi256ELb1ELb1ELb0ELb0ELb1ELb1EEEEEEEEEvNT_6ParamsE)
        /*041c*/ 	.word	0x00000010


	//----- nvinfo : EIATTR_REGCOUNT
	.align		4
.L_186:
        /*0420*/ 	.byte	0x04, 0x2f
        /*0422*/ 	.short	(.L_188 - .L_187)
	.align		4
.L_187:
        /*0424*/ 	.word	index@(_ZN7cutlass13device_kernelIN5flash19enable_sm80_to_sm89INS1_16FlashAttnFwdSm80INS1_25CollectiveMainloopFwdSm80ILi8ELi1ELb0EN4cute5tupleIJNS5_1CILi128EEENS7_ILi64EEENS7_ILi192EEEEEELi192ENS_10bfloat16_tEfNS_4arch4Sm80ELb0ELb0ELb1ELb0ELb1ELb0ELb1ELb1EEENS1_21CollectiveEpilogueFwdINS6_IJS8_SA_S9_EEENS6_IJNS7_ILi1EEESI_SI_EEESC_SE_Li256ELb0ELb1ELb1ELb0EEENS1_19SingleTileSchedulerILb0ELb1ELb1ELi128EEEEEEEEEvNT_6ParamsE)
        /*0428*/ 	.word	0x000000fc


	//----- nvinfo : EIATTR_FRAME_SIZE
	.align		4
.L_188:
        /*042c*/ 	.byte	0x04, 0x11
        /*042e*/ 	.short	(.L_190 - .L_189)
	.align		4
.L_189:
        /*0430*/ 	.word	index@(_ZN7cutlass13device_kernelIN5flash19enable_sm80_to_sm89INS1_16FlashAttnFwdSm80INS1_25CollectiveMainloopFwdSm80ILi8ELi1ELb0EN4cute5tupleIJNS5_1CILi128EEENS7_ILi64EEENS7_ILi192EEEEEELi192ENS_10bfloat16_tEfNS_4arch4Sm80ELb0ELb0ELb1ELb0ELb1ELb0ELb1ELb1EEENS1_21CollectiveEpilogueFwdINS6_IJS8_SA_S9_EEENS6_IJNS7_ILi1EEESI_SI_EEESC_SE_Li256ELb0ELb1ELb1ELb0EEENS1_19SingleTileSchedulerILb0ELb1ELb1ELi128EEEEEEEEEvNT_6ParamsE)
        /*0434*/ 	.word	0x00000000


	//----- nvinfo : EIATTR_MIN_STACK_SIZE
	.align		4
.L_190:
        /*0438*/ 	.byte	0x04, 0x12
        /*043a*/ 	.short	(.L_192 - .L_191)
	.align		4
.L_191:
        /*043c*/ 	.word	index@(_ZN7cutlass13device_kernelIN5flash19enable_sm80_to_sm89INS1_16FlashAttnFwdSm80INS1_25CollectiveMainloopFwdSm80ILi8ELi1ELb0EN4cute5tupleIJNS5_1CILi128EEENS7_ILi64EEENS7_ILi192EEEEEELi192ENS_10bfloat16_tEfNS_4arch4Sm80ELb0ELb0ELb1ELb0ELb1ELb0ELb1ELb1EEENS1_21CollectiveEpilogueFwdINS6_IJS8_SA_S9_EEENS6_IJNS7_ILi1EEESI_SI_EEESC_SE_Li256ELb0ELb1ELb1ELb0EEENS1_19SingleTileSchedulerILb0ELb1ELb1ELi128EEEEEEEEEvNT_6ParamsE)
        /*0440*/ 	.word	0x00000000


	//----- nvinfo : EIATTR_MIN_STACK_SIZE
	.align		4
.L_192:
        /*0444*/ 	.byte	0x04, 0x12
        /*0446*/ 	.short	(.L_194 - .L_193)
	.align		4
.L_193:
        /*0448*/ 	.word	index@(_ZN7cutlass13device_kernelIN5flash19enable_sm80_to_sm89INS1_16FlashAttnFwdSm80INS1_25CollectiveMainloopFwdSm80ILi8ELi1ELb0EN4cute5tupleIJNS5_1CILi128EEENS7_ILi64EEENS7_ILi192EEEEEELi192ENS_10bfloat16_tEfNS_4arch4Sm80ELb0ELb0ELb1ELb1ELb1ELb0ELb1ELb1EEENS1_21CollectiveEpilogueFwdINS6_IJS8_SA_S9_EEENS6_IJNS7_ILi1EEESI_SI_EEESC_SE_Li256ELb1ELb1ELb1ELb0EEENS1_36VarlenDynamicPersistentTileSchedulerILi128ELi64ELi256ELi256ELb1ELb1ELb0ELb0ELb1ELb1EEEEEEEEEvNT_6ParamsE)
        /*044c*/ 	.word	0x00000010


	//----- nvinfo : EIATTR_MIN_STACK_SIZE
	.align		4
.L_194:
        /*0450*/ 	.byte	0x04, 0x12
        /*0452*/ 	.short	(.L_196 - .L_195)
	.align		4
.L_195:
        /*0454*/ 	.word	index@(_ZN7cutlass13device_kernelIN5flash19enable_sm80_to_sm89INS1_16FlashAttnFwdSm80INS1_25CollectiveMainloopFwdSm80ILi8ELi1ELb0EN4cute5tupleIJNS5_1CILi128EEENS7_ILi64EEENS7_ILi192EEEEEELi192ENS_10bfloat16_tEfNS_4arch4Sm80ELb0ELb0ELb1ELb1ELb1ELb1ELb1ELb1EEENS1_21CollectiveEpilogueFwdINS6_IJS8_SA_S9_EEENS6_IJNS7_ILi1EEESI_SI_EEESC_SE_Li256ELb1ELb1ELb1ELb0EEENS1_36VarlenDynamicPersistentTileSchedulerILi128ELi64ELi256ELi256ELb1ELb1ELb0ELb0ELb1ELb1EEEEEEEEEvNT_6ParamsE)
        /*0458*/ 	.word	0x00000060


	//----- nvinfo : EIATTR_MIN_STACK_SIZE
	.align		4
.L_196:
        /*045c*/ 	.byte	0x04, 0x12
        /*045e*/ 	.short	(.L_198 - .L_197)
	.align		4
.L_197:
        /*0460*/ 	.word	index@(_ZN7cutlass13device_kernelIN5flash19enable_sm80_to_sm89INS1_16FlashAttnFwdSm80INS1_25CollectiveMainloopFwdSm80ILi8ELi1ELb0EN4cute5tupleIJNS5_1CILi128EEENS7_ILi64EEENS7_ILi192EEEEEELi192ENS_10bfloat16_tEfNS_4arch4Sm80ELb0ELb1ELb1ELb0ELb1ELb0ELb1ELb1EEENS1_21CollectiveEpilogueFwdINS6_IJS8_SA_S9_EEENS6_IJNS7_ILi1EEESI_SI_EEESC_SE_Li256ELb0ELb1ELb1ELb0EEENS1_19SingleTileSchedulerILb0ELb1ELb1ELi128EEEEEEEEEvNT_6ParamsE)
        /*0464*/ 	.word	0x00000000


	//----- nvinfo : EIATTR_MIN_STACK_SIZE
	.align		4
.L_198:
        /*0468*/ 	.byte	0x04, 0x12
        /*046a*/ 	.short	(.L_200 - .L_199)
	.align		4
.L_199:
        /*046c*/ 	.word	index@(_ZN7cutlass13device_kernelIN5flash19enable_sm80_to_sm89INS1_16FlashAttnFwdSm80INS1_25CollectiveMainloopFwdSm80ILi8ELi1ELb0EN4cute5tupleIJNS5_1CILi128EEENS7_ILi64EEENS7_ILi192EEEEEELi192ENS_10bfloat16_tEfNS_4arch4Sm80ELb0ELb1ELb1ELb1ELb1ELb0ELb1ELb1EEENS1_21CollectiveEpilogueFwdINS6_IJS8_SA_S9_EEENS6_IJNS7_ILi1EEESI_SI_EEESC_SE_Li256ELb1ELb1ELb1ELb0EEENS1_36VarlenDynamicPersistentTileSchedulerILi128ELi64ELi256ELi256ELb1ELb1ELb0ELb1ELb0ELb1EEEEEEEEEvNT_6ParamsE)
        /*0470*/ 	.word	0x00000018


	//----- nvinfo : EIATTR_MIN_STACK_SIZE
	.align		4
.L_200:
        /*0474*/ 	.byte	0x04, 0x12
        /*0476*/ 	.short	(.L_202 - .L_201)
	.align		4
.L_201:
        /*0478*/ 	.word	index@(_ZN7cutlass13device_kernelIN5flash19enable_sm80_to_sm89INS1_16FlashAttnFwdSm80INS1_25CollectiveMainloopFwdSm80ILi8ELi1ELb0EN4cute5tupleIJNS5_1CILi128EEENS7_ILi64EEENS7_ILi192EEEEEELi192ENS_10bfloat16_tEfNS_4arch4Sm80ELb0ELb1ELb1ELb1ELb1ELb1ELb1ELb1EEENS1_21CollectiveEpilogueFwdINS6_IJS8_SA_S9_EEENS6_IJNS7_ILi1EEESI_SI_EEESC_SE_Li256ELb1ELb1ELb1ELb0EEENS1_36VarlenDynamicPersistentTileSchedulerILi128ELi64ELi256ELi256ELb1ELb1ELb0ELb1ELb0ELb1EEEEEEEEEvNT_6ParamsE)
        /*047c*/ 	.word	0x00000170


	//----- nvinfo : EIATTR_MIN_STACK_SIZE
	.align		4
.L_202:
        /*0480*/ 	.byte	0x04, 0x12
        /*0482*/ 	.short	(.L_204 - .L_203)
	.align		4
.L_203:
        /*0484*/ 	.word	index@(_ZN7cutlass13device_kernelIN5flash19enable_sm80_to_sm89INS1_16FlashAttnFwdSm80INS1_25CollectiveMainloopFwdSm80ILi8ELi1ELb0EN4cute5tupleIJNS5_1CILi128EEENS7_ILi64EEENS7_ILi192EEEEEELi192ENS_10bfloat16_tEfNS_4arch4Sm80ELb1ELb0ELb1ELb0ELb1ELb0ELb1ELb1EEENS1_21CollectiveEpilogueFwdINS6_IJS8_SA_S9_EEENS6_IJNS7_ILi1EEESI_SI_EEESC_SE_Li256ELb0ELb1ELb1ELb0EEENS1_30DynamicPersistentTileSchedulerILi256ELi256ELb1ELb1ELb0EEEEEEEEEvNT_6ParamsE)
        /*0488*/ 	.word	0x00000010


	//----- nvinfo : EIATTR_MIN_STACK_SIZE
	.align		4
.L_204:
        /*048c*/ 	.byte	0x04, 0x12
        /*048e*/ 	.short	(.L_206 - .L_205)
	.align		4
.L_205:
        /*0490*/ 	.word	index@(_ZN7cutlass13device_kernelIN5flash19enable_sm80_to_sm89INS1_16FlashAttnFwdSm80INS1_25CollectiveMainloopFwdSm80ILi8ELi1ELb0EN4cute5tupleIJNS5_1CILi128EEENS7_ILi64EEENS7_ILi192EEEEEELi192ENS_10bfloat16_tEfNS_4arch4Sm80ELb1ELb0ELb1ELb1ELb1ELb0ELb1ELb1EEENS1_21CollectiveEpilogueFwdINS6_IJS8_SA_S9_EEENS6_IJNS7_ILi1EEESI_SI_EEESC_SE_Li256ELb1ELb1ELb1ELb0EEENS1_36VarlenDynamicPersistentTileSchedulerILi128ELi64ELi256ELi256ELb1ELb1ELb0ELb1ELb1ELb1EEEEEEEEEvNT_6ParamsE)
        /*0494*/ 	.word	0x00000018


	//----- nvinfo : EIATTR_MIN_STACK_SIZE
	.align		4
.L_206:
        /*0498*/ 	.byte	0x04, 0x12
        /*049a*/ 	.short	(.L_208 - .L_207)
	.align		4
.L_207:
        /*049c*/ 	.word	index@(_ZN7cutlass13device_kernelIN5flash19enable_sm80_to_sm89INS1_16FlashAttnFwdSm80INS1_25CollectiveMainloopFwdSm80ILi8ELi1ELb0EN4cute5tupleIJNS5_1CILi128EEENS7_ILi64EEENS7_ILi192EEEEEELi192ENS_10bfloat16_tEfNS_4arch4Sm80ELb1ELb0ELb1ELb1ELb1ELb1ELb1ELb1EEENS1_21CollectiveEpilogueFwdINS6_IJS8_SA_S9_EEENS6_IJNS7_ILi1EEESI_SI_EEESC_SE_Li256ELb1ELb1ELb1ELb0EEENS1_36VarlenDynamicPersistentTileSchedulerILi128ELi64ELi256ELi256ELb1ELb1ELb0ELb1ELb1ELb1EEEEEEEEEvNT_6ParamsE)
        /*04a0*/ 	.word	0x00000060


	//----- nvinfo : EIATTR_MIN_STACK_SIZE
	.align		4
.L_208:
        /*04a4*/ 	.byte	0x04, 0x12
        /*04a6*/ 	.short	(.L_210 - .L_209)
	.align		4
.L_209:
        /*04a8*/ 	.word	index@(_ZN7cutlass13device_kernelIN5flash19enable_sm80_to_sm89INS1_16FlashAttnFwdSm80INS1_25CollectiveMainloopFwdSm80ILi8ELi2ELb0EN4cute5tupleIJNS5_1CILi128EEENS7_ILi64EEENS7_ILi192EEEEEELi192ENS_10bfloat16_tEfNS_4arch4Sm80ELb0ELb0ELb1ELb0ELb1ELb0ELb1ELb1EEENS1_21CollectiveEpilogueFwdINS6_IJS8_SA_S9_EEENS6_IJNS7_ILi1EEESI_SI_EEESC_SE_Li256ELb0ELb1ELb1ELb0EEENS1_19SingleTileSchedulerILb0ELb1ELb1ELi128EEEEEEEEEvNT_6ParamsE)
        /*04ac*/ 	.word	0x00000000


	//----- nvinfo : EIATTR_MIN_STACK_SIZE
	.align		4
.L_210:
        /*04b0*/ 	.byte	0x04, 0x12
        /*04b2*/ 	.short	(.L_212 - .L_211)
	.align		4
.L_211:
        /*04b4*/ 	.word	index@(_ZN7cutlass13device_kernelIN5flash19enable_sm80_to_sm89INS1_16FlashAttnFwdSm80INS1_25CollectiveMainloopFwdSm80ILi8ELi2ELb0EN4cute5tupleIJNS5_1CILi128EEENS7_ILi64EEENS7_ILi192EEEEEELi192ENS_10bfloat16_tEfNS_4arch4Sm80ELb0ELb0ELb1ELb1ELb1ELb0ELb1ELb1EEENS1_21CollectiveEpilogueFwdINS6_IJS8_SA_S9_EEENS6_IJNS7_ILi1EEESI_SI_EEESC_SE_Li256ELb1ELb1ELb1ELb0EEENS1_36VarlenDynamicPersistentTileSchedulerILi128ELi64ELi256ELi256ELb1ELb1ELb0ELb0ELb1ELb1EEEEEEEEEvNT_6ParamsE)
        /*04b8*/ 	.word	0x00000010


	//----- nvinfo : EIATTR_MIN_STACK_SIZE
	.align		4
.L_212:
        /*04bc*/ 	.byte	0x04, 0x12
        /*04be*/ 	.short	(.L_214 - .L_213)
	.align		4
.L_213:
        /*04c0*/ 	.word	index@(_ZN7cutlass13device_kernelIN5flash19enable_sm80_to_sm89INS1_16FlashAttnFwdSm80INS1_25CollectiveMainloopFwdSm80ILi8ELi2ELb0EN4cute5tupleIJNS5_1CILi128EEENS7_ILi64EEENS7_ILi192EEEEEELi192ENS_10bfloat16_tEfNS_4arch4Sm80ELb0ELb0ELb1ELb1ELb1ELb1ELb1ELb1EEENS1_21CollectiveEpilogueFwdINS6_IJS8_SA_S9_EEENS6_IJNS7_ILi1EEESI_SI_EEESC_SE_Li256ELb1ELb1ELb1ELb0EEENS1_36VarlenDynamicPersistentTileSchedulerILi128ELi64ELi256ELi256ELb1ELb1ELb0ELb0ELb1ELb1EEEEEEEEEvNT_6ParamsE)
        /*04c4*/ 	.word	0x00000050


	//----- nvinfo : EIATTR_MIN_STACK_SIZE
	.align		4
.L_214:
        /*04c8*/ 	.byte	0x04, 0x12
        /*04ca*/ 	.short	(.L_216 - .L_215)
	.align		4
.L_215:
        /*04cc*/ 	.word	index@(_ZN7cutlass13device_kernelIN5flash19enable_sm80_to_sm89INS1_16FlashAttnFwdSm80INS1_25CollectiveMainloopFwdSm80ILi8ELi2ELb0EN4cute5tupleIJNS5_1CILi128EEENS7_ILi64EEENS7_ILi192EEEEEELi192ENS_10bfloat16_tEfNS_4arch4Sm80ELb0ELb1ELb1ELb0ELb1ELb0ELb1ELb1EEENS1_21CollectiveEpilogueFwdINS6_IJS8_SA_S9_EEENS6_IJNS7_ILi1EEESI_SI_EEESC_SE_Li256ELb0ELb1ELb1ELb0EEENS1_19SingleTileSchedulerILb0ELb1ELb1ELi128EEEEEEEEEvNT_6ParamsE)
        /*04d0*/ 	.word	0x00000000


	//----- nvinfo : EIATTR_MIN_STACK_SIZE
	.align		4
.L_216:
        /*04d4*/ 	.byte	0x04, 0x12
        /*04d6*/ 	.short	(.L_218 - .L_217)
	.align		4
.L_217:
        /*04d8*/ 	.word	index@(_ZN7cutlass13device_kernelIN5flash19enable_sm80_to_sm89INS1_16FlashAttnFwdSm80INS1_25CollectiveMainloopFwdSm80ILi8ELi2ELb0EN4cute5tupleIJNS5_1CILi128EEENS7_ILi64EEENS7_ILi192EEEEEELi192ENS_10bfloat16_tEfNS_4arch4Sm80ELb0ELb1ELb1ELb1ELb1ELb0ELb1ELb1EEENS1_21CollectiveEpilogueFwdINS6_IJS8_SA_S9_EEENS6_IJNS7_ILi1EEESI_SI_EEESC_SE_Li256ELb1ELb1ELb1ELb0EEENS1_36VarlenDynamicPersistentTileSchedulerILi128ELi64ELi256ELi256ELb1ELb1ELb0ELb1ELb0ELb1EEEEEEEEEvNT_6ParamsE)
        /*04dc*/ 	.word	0x00000010


	//----- nvinfo : EIATTR_MIN_STACK_SIZE
	.align		4
.L_218:
        /*04e0*/ 	.byte	0x04, 0x12
        /*04e2*/ 	.short	(.L_220 - .L_219)
	.align		4
.L_219:
        /*04e4*/ 	.word	index@(_ZN7cutlass13device_kernelIN5flash19enable_sm80_to_sm89INS1_16FlashAttnFwdSm80INS1_25CollectiveMainloopFwdSm80ILi8ELi2ELb0EN4cute5tupleIJNS5_1CILi128EEENS7_ILi64EEENS7_ILi192EEEEEELi192ENS_10bfloat16_tEfNS_4arch4Sm80ELb0ELb1ELb1ELb1ELb1ELb1ELb1ELb1EEENS1_21CollectiveEpilogueFwdINS6_IJS8_SA_S9_EEENS6_IJNS7_ILi1EEESI_SI_EEESC_SE_Li256ELb1ELb1ELb1ELb0EEENS1_36VarlenDynamicPersistentTileSchedulerILi128ELi64ELi256ELi256ELb1ELb1ELb0ELb1ELb0ELb1EEEEEEEEEvNT_6ParamsE)
        /*04e8*/ 	.word	0x00000140


	//----- nvinfo : EIATTR_MIN_STACK_SIZE
	.align		4
.L_220:
        /*04ec*/ 	.byte	0x04, 0x12
        /*04ee*/ 	.short	(.L_222 - .L_221)
	.align		4
.L_221:
        /*04f0*/ 	.word	index@(_ZN7cutlass13device_kernelIN5flash19enable_sm80_to_sm89INS1_16FlashAttnFwdSm80INS1_25CollectiveMainloopFwdSm80ILi8ELi2ELb0EN4cute5tupleIJNS5_1CILi128EEENS7_ILi64EEENS7_ILi192EEEEEELi192ENS_10bfloat16_tEfNS_4arch4Sm80ELb1ELb0ELb1ELb0ELb1ELb0ELb1ELb1EEENS1_21CollectiveEpilogueFwdINS6_IJS8_SA_S9_EEENS6_IJNS7_ILi1EEESI_SI_EEESC_SE_Li256ELb0ELb1ELb1ELb0EEENS1_30DynamicPersistentTileSchedulerILi256ELi256ELb1ELb1ELb0EEEEEEEEEvNT_6ParamsE)
        /*04f4*/ 	.word	0x00000010


	//----- nvinfo : EIATTR_MIN_STACK_SIZE
	.align		4
.L_222:
        /*04f8*/ 	.byte	0x04, 0x12
        /*04fa*/ 	.short	(.L_224 - .L_223)
	.align		4
.L_223:
        /*04fc*/ 	.word	index@(_ZN7cutlass13device_kernelIN5flash19enable_sm80_to_sm89INS1_16FlashAttnFwdSm80INS1_25CollectiveMainloopFwdSm80ILi8ELi2ELb0EN4cute5tupleIJNS5_1CILi128EEENS7_ILi64EEENS7_ILi192EEEEEELi192ENS_10bfloat16_tEfNS_4arch4Sm80ELb1ELb0ELb1ELb1ELb1ELb0ELb1ELb1EEENS1_21CollectiveEpilogueFwdINS6_IJS8_SA_S9_EEENS6_IJNS7_ILi1EEESI_SI_EEESC_SE_Li256ELb1ELb1ELb1ELb0EEENS1_36VarlenDynamicPersistentTileSchedulerILi128ELi64ELi256ELi256ELb1ELb1ELb0ELb1ELb1ELb1EEEEEEEEEvNT_6ParamsE)
        /*0500*/ 	.word	0x00000020


	//----- nvinfo : EIATTR_MIN_STACK_SIZE
	.align		4
.L_224:
        /*0504*/ 	.byte	0x04, 0x12
        /*0506*/ 	.short	(.L_226 - .L_225)
	.align		4
.L_225:
        /*0508*/ 	.word	index@(_ZN7cutlass13device_kernelIN5flash19enable_sm80_to_sm89INS1_16FlashAttnFwdSm80INS1_25CollectiveMainloopFwdSm80ILi8ELi2ELb0EN4cute5tupleIJNS5_1CILi128EEENS7_ILi64EEENS7_ILi192EEEEEELi192ENS_10bfloat16_tEfNS_4arch4Sm80ELb1ELb0ELb1ELb1ELb1ELb1ELb1ELb1EEENS1_21CollectiveEpilogueFwdINS6_IJS8_SA_S9_EEENS6_IJNS7_ILi1EEESI_SI_EEESC_SE_Li256ELb1ELb1ELb1ELb0EEENS1_36VarlenDynamicPersistentTileSchedulerILi128ELi64ELi256ELi256ELb1ELb1ELb0ELb1ELb1ELb1EEEEEEEEEvNT_6ParamsE)
        /*050c*/ 	.word	0x00000070
.L_226:


//--------------------- .nv.info._ZN7cutlass13device_kernelIN5flash19enable_sm80_to_sm89INS1_16FlashAttnFwdSm80INS1_25CollectiveMainloopFwdSm80ILi8ELi1ELb0EN4cute5tupleIJNS5_1CILi128EEENS7_ILi64EEENS7_ILi192EEEEEELi192ENS_10bfloat16_tEfNS_4arch4Sm80ELb0ELb0ELb1ELb0ELb1ELb0ELb1ELb1EEENS1_21CollectiveEpilogueFwdINS6_IJS8_SA_S9_EEENS6_IJNS7_ILi1EEESI_SI_EEESC_SE_Li256ELb0ELb1ELb1ELb0EEENS1_19SingleTileSchedulerILb0ELb1ELb1ELi128EEEEEEEEEvNT_6ParamsE --------------------------
	.section	.nv.info._ZN7cutlass13device_kernelIN5flash19enable_sm80_to_sm89INS1_16FlashAttnFwdSm80INS1_25CollectiveMainloopFwdSm80ILi8ELi1ELb0EN4cute5tupleIJNS5_1CILi128EEENS7_ILi64EEENS7_ILi192EEEEEELi192ENS_10bfloat16_tEfNS_4arch4Sm80ELb0ELb0ELb1ELb0ELb1ELb0ELb1ELb1EEENS1_21CollectiveEpilogueFwdINS6_IJS8_SA_S9_EEENS6_IJNS7_ILi1EEESI_SI_EEESC_SE_Li256ELb0ELb1ELb1ELb0EEENS1_19SingleTileSchedulerILb0ELb1ELb1ELi128EEEEEEEEEvNT_6ParamsE,"",@"SHT_CUDA_INFO"
	.sectionflags	@""
	.align	4


	//----- nvinfo : EIATTR_CUDA_API_VERSION
	.align		4
        /*0000*/ 	.byte	0x04, 0x37
        /*0002*/ 	.short	(.L_228 - .L_227)
.L_227:
        /*0004*/ 	.word	0x00000082


	//----- nvinfo : EIATTR_SW2861232_WAR
	.align		4
.L_228:
        /*0008*/ 	.byte	0x01, 0x35
	.zero		2


	//----- nvinfo : EIATTR_PARAM_CBANK
	.align		4
        /*000c*/ 	.byte	0x04, 0x0a
        /*000e*/ 	.short	(.L_230 - .L_229)
	.align		4
.L_229:
        /*0010*/ 	.word	index@(.nv.constant0._ZN7cutlass13device_kernelIN5flash19enable_sm80_to_sm89INS1_16FlashAttnFwdSm80INS1_25CollectiveMainloopFwdSm80ILi8ELi1ELb0EN4cute5tupleIJNS5_1CILi128EEENS7_ILi64EEENS7_ILi192EEEEEELi192ENS_10bfloat16_tEfNS_4arch4Sm80ELb0ELb0ELb1ELb0ELb1ELb0ELb1ELb1EEENS1_21CollectiveEpilogueFwdINS6_IJS8_SA_S9_EEENS6_IJNS7_ILi1EEESI_SI_EEESC_SE_Li256ELb0ELb1ELb1ELb0EEENS1_19SingleTileSchedulerILb0ELb1ELb1ELi128EEEEEEEEEvNT_6ParamsE)
        /*0014*/ 	.short	0x0160
        /*0016*/ 	.short	0x0418


	//----- nvinfo : EIATTR_CBANK_PARAM_SIZE
	.align		4
.L_230:
        /*0018*/ 	.byte	0x03, 0x19
        /*001a*/ 	.short	0x0418


	//----- nvinfo : EIATTR_KPARAM_INFO
	.align		4
        /*001c*/ 	.byte	0x04, 0x17
        /*001e*/ 	.short	(.L_232 - .L_231)
.L_231:
        /*0020*/ 	.word	0x00000000
        /*0024*/ 	.short	0x0000
        /*0026*/ 	.short	0x0000
        /*0028*/ 	.byte	0x00, 0xf0, 0x61, 0x10


	//----- nvinfo : EIATTR_MAXREG_COUNT
	.align		4
.L_232:
        /*002c*/ 	.byte	0x03, 0x1b
        /*002e*/ 	.short	0x00ff


	//----- nvinfo : EIATTR_NUM_BARRIERS
	.align		4
        /*0030*/ 	.byte	0x02, 0x4c
        /*0032*/ 	.byte	0x02
	.zero		1


	//----- nvinfo : EIATTR_MERCURY_ISA_VERSION
	.align		4
        /*0034*/ 	.byte	0x03, 0x5f
        /*0036*/ 	.short	0x0000


	//----- nvinfo : EIATTR_COOP_GROUP_MASK_REGIDS
	.align		4
        /*0038*/ 	.byte	0x04, 0x29
        /*003a*/ 	.short	(.L_234 - .L_233)


	//   ....[0]....
.L_233:
        /*003c*/ 	.word	0xffffffff


	//   ....[1]....
        /*0040*/ 	.word	0xffffffff


	//   ....[2]....
        /*0044*/ 	.word	0xffffffff


	//   ....[3]....
        /*0048*/ 	.word	0xffffffff


	//   ....[4]....
        /*004c*/ 	.word	0xffffffff


	//   ....[5]....
        /*0050*/ 	.word	0xffffffff


	//   ....[6]....
        /*0054*/ 	.word	0xffffffff


	//   ....[7]....
        /*0058*/ 	.word	0xffffffff


	//   ....[8]....
        /*005c*/ 	.word	0xffffffff


	//   ....[9]....
        /*0060*/ 	.word	0xffffffff


	//   ....[10]....
        /*0064*/ 	.word	0xffffffff


	//   ....[11]....
        /*0068*/ 	.word	0xffffffff


	//   ....[12]....
        /*006c*/ 	.word	0xffffffff


	//   ....[13]....
        /*0070*/ 	.word	0xffffffff


	//   ....[14]....
        /*0074*/ 	.word	0xffffffff


	//   ....[15]....
        /*0078*/ 	.word	0xffffffff


	//   ....[16]....
        /*007c*/ 	.word	0xffffffff


	//   ....[17]....
        /*0080*/ 	.word	0xffffffff


	//   ....[18]....
        /*0084*/ 	.word	0xffffffff


	//   ....[19]....
        /*0088*/ 	.word	0xffffffff


	//   ....[20]....
        /*008c*/ 	.word	0xffffffff


	//   ....[21]....
        /*0090*/ 	.word	0xffffffff


	//   ....[22]....
        /*0094*/ 	.word	0xffffffff


	//   ....[23]....
        /*0098*/ 	.word	0xffffffff


	//   ....[24]....
        /*009c*/ 	.word	0xffffffff


	//   ....[25]....
        /*00a0*/ 	.word	0xffffffff


	//   ....[26]....
        /*00a4*/ 	.word	0xffffffff


	//   ....[27]....
        /*00a8*/ 	.word	0xffffffff


	//   ....[28]....
        /*00ac*/ 	.word	0xffffffff


	//   ....[29]....
        /*00b0*/ 	.word	0xffffffff


	//   ....[30]....
        /*00b4*/ 	.word	0xffffffff


	//   ....[31]....
        /*00b8*/ 	.word	0xffffffff


	//   ....[32]....
        /*00bc*/ 	.word	0xffffffff


	//   ....[33]....
        /*00c0*/ 	.word	0xffffffff


	//   ....[34]....
        /*00c4*/ 	.word	0xffffffff


	//   ....[35]....
        /*00c8*/ 	.word	0xffffffff


	//   ....[36]....
        /*00cc*/ 	.word	0xffffffff


	//   ....[37]....
        /*00d0*/ 	.word	0xffffffff


	//   ....[38]....
        /*00d4*/ 	.word	0xffffffff


	//   ....[39]....
        /*00d8*/ 	.word	0xffffffff


	//   ....[40]....
        /*00dc*/ 	.word	0xffffffff


	//   ....[41]....
        /*00e0*/ 	.word	0xffffffff


	//   ....[42]....
        /*00e4*/ 	.word	0xffffffff


	//   ....[43]....
        /*00e8*/ 	.word	0xffffffff


	//   ....[44]....
        /*00ec*/ 	.word	0xffffffff


	//   ....[45]....
        /*00f0*/ 	.word	0xffffffff


	//   ....[46]....
        /*00f4*/ 	.word	0xffffffff


	//   ....[47]....
        /*00f8*/ 	.word	0xffffffff


	//   ....[48]....
        /*00fc*/ 	.word	0xffffffff


	//----- nvinfo : EIATTR_COOP_GROUP_INSTR_OFFSETS
	.align		4
.L_234:
        /*0100*/ 	.byte	0x04, 0x28
        /*0102*/ 	.short	(.L_236 - .L_235)


	//   ....[0]....
.L_235:
        /*0104*/ 	.word	0x00000050


	//   ....[1]....
        /*0108*/ 	.word	0x00000d80


	//   ....[2]....
        /*010c*/ 	.word	0x00000de0


	//   ....[3]....
        /*0110*/ 	.word	0x00000fc0


	//   ....[4]....
        /*0114*/ 	.word	0x00000ff0


	//   ....[5]....
        /*0118*/ 	.word	0x00001110


	//   ....[6]....
        /*011c*/ 	.word	0x00001140


	//   ....[7]....
        /*0120*/ 	.word	0x00001270


	//   ....[8]....
        /*0124*/ 	.word	0x000012b0


	//   ....[9]....
        /*0128*/ 	.word	0x00001990


	//   ....[10]....
        /*012c*/ 	.word	0x000019b0


	//   ....[11]....
        /*0130*/ 	.word	0x000019e0


	//   ....[12]....
        /*0134*/ 	.word	0x00001a10


	//   ....[13]....
        /*0138*/ 	.word	0x00001a50


	//   ....[14]....
        /*013c*/ 	.word	0x00001a80


	//   ....[15]....
        /*0140*/ 	.word	0x00001a90


	//   ....[16]....
        /*0144*/ 	.word	0x00001aa0


	//   ....[17]....
        /*0148*/ 	.word	0x00002f50


	//   ....[18]....
        /*014c*/ 	.word	0x00002f80


	//   ....[19]....
        /*0150*/ 	.word	0x00002fa0


	//   ....[20]....
        /*0154*/ 	.word	0x00002fb0


	//   ....[21]....
        /*0158*/ 	.word	0x000037c0


	//   ....[22]....
        /*015c*/ 	.word	0x000037e0


	//   ....[23]....
        /*0160*/ 	.word	0x00003800


	//   ....[24]....
        /*0164*/ 	.word	0x00003820


	//   ....[25]....
        /*0168*/ 	.word	0x00004a20


	//   ....[26]....
        /*016c*/ 	.word	0x00004a30


	//   ....[27]....
        /*0170*/ 	.word	0x00004a40


	//   ....[28]....
        /*0174*/ 	.word	0x00004a50


	//   ....[29]....
        /*0178*/ 	.word	0x00004d30


	//   ....[30]....
        /*017c*/ 	.word	0x00004d50


	//   ....[31]....
        /*0180*/ 	.word	0x00004d90


	//   ....[32]....
        /*0184*/ 	.word	0x00004dd0


	//   ....[33]....
        /*0188*/ 	.word	0x00005ee0


	//   ....[34]....
        /*018c*/ 	.word	0x00005ef0


	//   ....[35]....
        /*0190*/ 	.word	0x00005f50


	//   ....[36]....
        /*0194*/ 	.word	0x00005f60


	//   ....[37]....
        /*0198*/ 	.word	0x000075a0


	//   ....[38]....
        /*019c*/ 	.word	0x000075c0


	//   ....[39]....
        /*01a0*/ 	.word	0x000075f0


	//   ....[40]....
        /*01a4*/ 	.word	0x00007610


	//   ....[41]....
        /*01a8*/ 	.word	0x00008340


	//   ....[42]....
        /*01ac*/ 	.word	0x00008370


	//   ....[43]....
        /*01b0*/ 	.word	0x000083a0


	//   ....[44]....
        /*01b4*/ 	.word	0x000083d0


	//   ....[45]....
        /*01b8*/ 	.word	0x00008440


	//   ....[46]....
        /*01bc*/ 	.word	0x000084a0


	//   ....[47]....
        /*01c0*/ 	.word	0x00008da0


	//   ....[48]....
        /*01c4*/ 	.word	0x00008db0


	//----- nvinfo : EIATTR_EXIT_INSTR_OFFSETS
	.align		4
.L_236:
        /*01c8*/ 	.byte	0x04, 0x1c
        /*01ca*/ 	.short	(.L_238 - .L_237)


	//   ....[0]....
.L_237:
        /*01cc*/ 	.word	0x000001b0


	//   ....[1]....
        /*01d0*/ 	.word	0x00008dc0


	//   ....[2]....
        /*01d4*/ 	.word	0x00009660


	//   ....[3]....
        /*01d8*/ 	.word	0x000096b0


	//   ....[4]....
        /*01dc*/ 	.word	0x000096e0


	//   ....[5]....
        /*01e0*/ 	.word	0x00009740


	//   ....[6]....
        /*01e4*/ 	.word	0x000099d0


	//----- nvinfo : EIATTR_CTAIDZ_USED
	.align		4
.L_238:
        /*01e8*/ 	.byte	0x01, 0x04
	.zero		2


	//----- nvinfo : EIATTR_MAX_THREADS
	.align		4
        /*01ec*/ 	.byte	0x04, 0x05
        /*01ee*/ 	.short	(.L_240 - .L_239)
.L_239:
        /*01f0*/ 	.word	0x00000100
        /*01f4*/ 	.word	0x00000001
        /*01f8*/ 	.word	0x00000001


	//----- nvinfo : EIATTR_CRS_STACK_SIZE
	.align		4
.L_240:
        /*01fc*/ 	.byte	0x04, 0x1e
        /*01fe*/ 	.short	(.L_242 - .L_241)
.L_241:
        /*0200*/ 	.word	0x00000000
.L_242:


//--------------------- .nv.info._ZN7cutlass13device_kernelIN5flash19enable_sm80_to_sm89INS1_16FlashAttnFwdSm80INS1_25CollectiveMainloopFwdSm80ILi8ELi1ELb0EN4cute5tupleIJNS5_1CILi128EEENS7_ILi64EEENS7_ILi192EEEEEELi192ENS_10bfloat16_tEfNS_4arch4Sm80ELb0ELb0ELb1ELb1ELb1ELb0ELb1ELb1EEENS1_21CollectiveEpilogueFwdINS6_IJS8_SA_S9_EEENS6_IJNS7_ILi1EEESI_SI_EEESC_SE_Li256ELb1ELb1ELb1ELb0EEENS1_36VarlenDynamicPersistentTileSchedulerILi128ELi64ELi256ELi256ELb1ELb1ELb0ELb0ELb1ELb1EEEEEEEEEvNT_6ParamsE --------------------------
	.section	.nv.info._ZN7cutlass13device_kernelIN5flash19enable_sm80_to_sm89INS1_16FlashAttnFwdSm80INS1_25CollectiveMainloopFwdSm80ILi8ELi1ELb0EN4cute5tupleIJNS5_1CILi128EEENS7_ILi64EEENS7_ILi192EEEEEELi192ENS_10bfloat16_tEfNS_4arch4Sm80ELb0ELb0ELb1ELb1ELb1ELb0ELb1ELb1EEENS1_21CollectiveEpilogueFwdINS6_IJS8_SA_S9_EEENS6_IJNS7_ILi1EEESI_SI_EEESC_SE_Li256ELb1ELb1ELb1ELb0EEENS1_36VarlenDynamicPersistentTileSchedulerILi128ELi64ELi256ELi256ELb1ELb1ELb0ELb0ELb1ELb1EEEEEEEEEvNT_6ParamsE,"",@"SHT_CUDA_INFO"
	.sectionflags	@""
	.align	4


	//----- nvinfo : EIATTR_CUDA_API_VERSION
	.align		4
        /*0000*/ 	.byte	0x04, 0x37
        /*0002*/ 	.short	(.L_244 - .L_243)
.L_243:
        /*0004*/ 	.word	0x00000082


	//----- nvinfo : EIATTR_SW2861232_WAR
	.align		4
.L_244:
        /*0008*/ 	.byte	0x01, 0x35
	.zero		2


	//----- nvinfo : EIATTR_PARAM_CBANK
	.align		4
        /*000c*/ 	.byte	0x04, 0x0a
        /*000e*/ 	.short	(.L_246 - .L_245)
	.align		4
.L_245:
        /*0010*/ 	.word	index@(.nv.constant0._ZN7cutlass13device_kernelIN5flash19enable_sm80_to_sm89INS1_16FlashAttnFwdSm80INS1_25CollectiveMainloopFwdSm80ILi8ELi1ELb0EN4cute5tupleIJNS5_1CILi128EEENS7_ILi64EEENS7_ILi192EEEEEELi192ENS_10bfloat16_tEfNS_4arch4Sm80ELb0ELb0ELb1ELb1ELb1ELb0ELb1ELb1EEENS1_21CollectiveEpilogueFwdINS6_IJS8_SA_S9_EEENS6_IJNS7_ILi1EEESI_SI_EEESC_SE_Li256ELb1ELb1ELb1ELb0EEENS1_36VarlenDynamicPersistentTileSchedulerILi128ELi64ELi256ELi256ELb1ELb1ELb0ELb0ELb1ELb1EEEEEEEEEvNT_6ParamsE)
        /*0014*/ 	.short	0x0160
        /*0016*/ 	.short	0x0438


	//----- nvinfo : EIATTR_CBANK_PARAM_SIZE
	.align		4
.L_246:
        /*0018*/ 	.byte	0x03, 0x19
        /*001a*/ 	.short	0x0438


	//----- nvinfo : EIATTR_KPARAM_INFO
	.align		4
        /*001c*/ 	.byte	0x04, 0x17
        /*001e*/ 	.short	(.L_248 - .L_247)
.L_247:
        /*0020*/ 	.word	0x00000000
        /*0024*/ 	.short	0x0000
        /*0026*/ 	.short	0x0000
        /*0028*/ 	.byte	0x00, 0xf0, 0xe1, 0x10


	//----- nvinfo : EIATTR_MAXREG_COUNT
	.align		4
.L_248:
        /*002c*/ 	.byte	0x03, 0x1b
        /*002e*/ 	.short	0x00ff


	//----- nvinfo : EIATTR_NUM_BARRIERS
	.align		4
        /*0030*/ 	.byte	0x02, 0x4c
        /*0032*/ 	.byte	0x06
	.zero		1


	//----- nvinfo : EIATTR_ANNOTATIONS
	.align		4
        /*0034*/ 	.byte	0x04, 0x55
        /*0036*/ 	.short	(.L_250 - .L_249)


	//   ....[0]....
.L_249:
        /*0038*/ 	.word	0x00000001
        /*003c*/ 	.byte	0x70, 0x00, 0x00, 0x00, 0x01, 0x00, 0x00, 0x00, 0xe0, 0x0f, 0x00, 0x00, 0x01, 0x00, 0x00, 0x00
        /*004c*/ 	.byte	0x60, 0x10, 0x00, 0x00, 0x01, 0x00, 0x00, 0x00, 0xa0, 0x12, 0x00, 0x00, 0x01, 0x00, 0x00, 0x00
        /*005c*/ 	.byte	0xc0, 0x93, 0x00, 0x00, 0x01, 0x00, 0x00, 0x00, 0x30, 0x9b, 0x00, 0x00, 0x01, 0x00, 0x00, 0x00
        /*006c*/ 	.byte	0x70, 0x9b, 0x00, 0x00, 0x01, 0x00, 0x00, 0x00, 0x60, 0xc6, 0x00, 0x00


	//----- nvinfo : EIATTR_MERCURY_ISA_VERSION
	.align		4
.L_250:
        /*0078*/ 	.byte	0x03, 0x5f
        /*007a*/ 	.short	0x0000


	//----- nvinfo : EIATTR_INT_WARP_WIDE_INSTR_OFFSETS
	.align		4
        /*007c*/ 	.byte	0x04, 0x31
        /*007e*/ 	.short	(.L_252 - .L_251)


	//   ....[0]....
.L_251:
        /*0080*/ 	.word	0x000092a0


	//   ....[1]....
        /*0084*/ 	.word	0x00009320


	//----- nvinfo : EIATTR_COOP_GROUP_MASK_REGIDS
	.align		4
.L_252:
        /*0088*/ 	.byte	0x04, 0x29
        /*008a*/ 	.short	(.L_254 - .L_253)


	//   ....[0]....
.L_253:
        /*008c*/ 	.word	0xffffffff


	//   ....[1]....
        /*0090*/ 	.word	0xffffffff


	//   ....[2]....
        /*0094*/ 	.word	0xffffffff


	//   ....[3]....
        /*0098*/ 	.word	0xffffffff


	//   ....[4]....
        /*009c*/ 	.word	0xffffffff


	//   ....[5]....
        /*00a0*/ 	.word	0xffffffff


	//   ....[6]....
        /*00a4*/ 	.word	0xffffffff


	//   ....[7]....
        /*00a8*/ 	.word	0xffffffff


	//   ....[8]....
        /*00ac*/ 	.word	0xffffffff


	//   ....[9]....
        /*00b0*/ 	.word	0xffffffff


	//   ....[10]....
        /*00b4*/ 	.word	0xffffffff


	//   ....[11]....
        /*00b8*/ 	.word	0xffffffff


	//   ....[12]....
        /*00bc*/ 	.word	0xffffffff


	//   ....[13]....
        /*00c0*/ 	.word	0xffffffff


	//   ....[14]....
        /*00c4*/ 	.word	0xffffffff


	//   ....[15]....
        /*00c8*/ 	.word	0xffffffff


	//   ....[16]....
        /*00cc*/ 	.word	0xffffffff


	//   ....[17]....
        /*00d0*/ 	.word	0xffffffff


	//   ....[18]....
        /*00d4*/ 	.word	0xffffffff


	//   ....[19]....
        /*00d8*/ 	.word	0xffffffff


	//   ....[20]....
        /*00dc*/ 	.word	0xffffffff


	//   ....[21]....
        /*00e0*/ 	.word	0xffffffff


	//   ....[22]....
        /*00e4*/ 	.word	0xffffffff


	//   ....[23]....
        /*00e8*/ 	.word	0xffffffff


	//   ....[24]....
        /*00ec*/ 	.word	0xffffffff


	//   ....[25]....
        /*00f0*/ 	.word	0xffffffff


	//   ....[26]....
        /*00f4*/ 	.word	0xffffffff


	//   ....[27]....
        /*00f8*/ 	.word	0xffffffff


	//   ....[28]....
        /*00fc*/ 	.word	0xffffffff


	//   ....[29]....
        /*0100*/ 	.word	0xffffffff


	//   ....[30]....
        /*0104*/ 	.word	0xffffffff


	//   ....[31]....
        /*0108*/ 	.word	0xffffffff


	//   ....[32]....
        /*010c*/ 	.word	0xffffffff


	//   ....[33]....
        /*0110*/ 	.word	0xffffffff


	//   ....[34]....
        /*0114*/ 	.word	0xffffffff


	//   ....[35]....
        /*0118*/ 	.word	0xffffffff


	//   ....[36]....
        /*011c*/ 	.word	0xffffffff


	//   ....[37]....
        /*0120*/ 	.word	0xffffffff


	//   ....[38]....
        /*0124*/ 	.word	0xffffffff


	//   ....[39]....
        /*0128*/ 	.word	0xffffffff


	//   ....[40]....
        /*012c*/ 	.word	0xffffffff


	//   ....[41]....
        /*0130*/ 	.word	0xffffffff


	//   ....[42]....
        /*0134*/ 	.word	0xffffffff


	//   ....[43]....
        /*0138*/ 	.word	0xffffffff


	//   ....[44]....
        /*013c*/ 	.word	0xffffffff


	//   ....[45]....
        /*0140*/ 	.word	0xffffffff


	//   ....[46]....
        /*0144*/ 	.word	0xffffffff


	//   ....[47]....
        /*0148*/ 	.word	0xffffffff


	//   ....[48]....
        /*014c*/ 	.word	0xffffffff


	//   ....[49]....
        /*0150*/ 	.word	0xffffffff


	//   ....[50]....
        /*0154*/ 	.word	0xffffffff


	//   ....[51]....
        /*0158*/ 	.word	0xffffffff


	//   ....[52]....
        /*015c*/ 	.word	0xffffffff


	//   ....[53]....
        /*0160*/ 	.word	0xffffffff


	//   ....[54]....
        /*0164*/ 	.word	0xffffffff


	//   ....[55]....
        /*0168*/ 	.word	0xffffffff


	//   ....[56]....
        /*016c*/ 	.word	0xffffffff


	//   ....[57]....
        /*0170*/ 	.word	0xffffffff


	//   ....[58]....
        /*0174*/ 	.word	0xffffffff


	//   ....[59]....
        /*0178*/ 	.word	0xffffffff


	//   ....[60]....
        /*017c*/ 	.word	0xffffffff


	//   ....[61]....
        /*0180*/ 	.word	0xffffffff


	//   ....[62]....
        /*0184*/ 	.word	0xffffffff


	//   ....[63]....
        /*0188*/ 	.word	0xffffffff


	//   ....[64]....
        /*018c*/ 	.word	0xffffffff


	//   ....[65]....
        /*0190*/ 	.word	0xffffffff


	//   ....[66]....
        /*0194*/ 	.word	0xffffffff


	//   ....[67]....
        /*0198*/ 	.word	0xffffffff


	//   ....[68]....
        /*019c*/ 	.word	0xffffffff


	//   ....[69]....
        /*01a0*/ 	.word	0xffffffff


	//   ....[70]....
        /*01a4*/ 	.word	0xffffffff


	//   ....[71]....
        /*01a8*/ 	.word	0xffffffff


	//   ....[72]....
        /*01ac*/ 	.word	0xffffffff


	//   ....[73]....
        /*01b0*/ 	.word	0xffffffff


	//   ....[74]....
        /*01b4*/ 	.word	0xffffffff


	//   ....[75]....
        /*01b8*/ 	.word	0xffffffff


	//   ....[76]....
        /*01bc*/ 	.word	0xffffffff


	//   ....[77]....
        /*01c0*/ 	.word	0xffffffff


	//   ....[78]....
        /*01c4*/ 	.word	0xffffffff


	//   ....[79]....
        /*01c8*/ 	.word	0xffffffff


	//   ....[80]....
        /*01cc*/ 	.word	0xffffffff


	//   ....[81]....
        /*01d0*/ 	.word	0xffffffff


	//   ....[82]....
        /*01d4*/ 	.word	0xffffffff


	//   ....[83]....
        /*01d8*/ 	.word	0xffffffff


	//   ....[84]....
        /*01dc*/ 	.word	0xffffffff


	//   ....[85]....
        /*01e0*/ 	.word	0xffffffff


	//   ....[86]....
        /*01e4*/ 	.word	0xffffffff


	//   ....[87]....
        /*01e8*/ 	.word	0xffffffff


	//   ....[88]....
        /*01ec*/ 	.word	0xffffffff


	//   ....[89]....
        /*01f0*/ 	.word	0xffffffff


	//   ....[90]....
        /*01f4*/ 	.word	0xffffffff


	//   ....[91]....
        /*01f8*/ 	.word	0xffffffff


	//   ....[92]....
        /*01fc*/ 	.word	0xffffffff


	//   ....[93]....
        /*0200*/ 	.word	0xffffffff


	//   ....[94]....
        /*0204*/ 	.word	0xffffffff


	//   ....[95]....
        /*0208*/ 	.word	0xffffffff


	//   ....[96]....
        /*020c*/ 	.word	0xffffffff


	//   ....[97]....
        /*0210*/ 	.word	0xffffffff


	//   ....[98]....
        /*0214*/ 	.word	0xffffffff


	//   ....[99]....
        /*0218*/ 	.word	0xffffffff


	//   ....[100]....
        /*021c*/ 	.word	0xffffffff


	//   ....[101]....
        /*0220*/ 	.word	0xffffffff


	//   ....[102]....
        /*0224*/ 	.word	0xffffffff


	//   ....[103]....
        /*0228*/ 	.word	0xffffffff


	//   ....[104]....
        /*022c*/ 	.word	0xffffffff


	//   ....[105]....
        /*0230*/ 	.word	0xffffffff


	//   ....[106]....
        /*0234*/ 	.word	0xffffffff


	//   ....[107]....
        /*0238*/ 	.word	0xffffffff


	//   ....[108]....
        /*023c*/ 	.word	0xffffffff


	//   ....[109]....
        /*0240*/ 	.word	0xffffffff


	//   ....[110]....
        /*0244*/ 	.word	0xffffffff


	//   ....[111]....
        /*0248*/ 	.word	0xffffffff


	//   ....[112]....
        /*024c*/ 	.word	0xffffffff


	//   ....[113]....
        /*0250*/ 	.word	0xffffffff


	//   ....[114]....
        /*0254*/ 	.word	0xffffffff


	//   ....[115]....
        /*0258*/ 	.word	0xffffffff


	//   ....[116]....
        /*025c*/ 	.word	0xffffffff


	//   ....[117]....
        /*0260*/ 	.word	0xffffffff


	//   ....[118]....
        /*0264*/ 	.word	0xffffffff


	//   ....[119]....
        /*0268*/ 	.word	0xffffffff


	//   ....[120]....
        /*026c*/ 	.word	0xffffffff


	//   ....[121]....
        /*0270*/ 	.word	0xffffffff


	//   ....[122]....
        /*0274*/ 	.word	0xffffffff


	//   ....[123]....
        /*0278*/ 	.word	0xffffffff


	//   ....[124]....
        /*027c*/ 	.word	0xffffffff


	//   ....[125]....
        /*0280*/ 	.word	0xffffffff


	//   ....[126]....
        /*0284*/ 	.word	0xffffffff


	//   ....[127]....
        /*0288*/ 	.word	0xffffffff


	//   ....[128]....
        /*028c*/ 	.word	0xffffffff


	//   ....[129]....
        /*0290*/ 	.word	0xffffffff


	//   ....[130]....
        /*0294*/ 	.word	0xffffffff


	//   ....[131]....
        /*0298*/ 	.word	0xffffffff


	//   ....[132]....
        /*029c*/ 	.word	0xffffffff


	//   ....[133]....
        /*02a0*/ 	.word	0xffffffff


	//   ....[134]....
        /*02a4*/ 	.word	0xffffffff


	//   ....[135]....
        /*02a8*/ 	.word	0xffffffff


	//   ....[136]....
        /*02ac*/ 	.word	0xffffffff


	//   ....[137]....
        /*02b0*/ 	.word	0xffffffff


	//   ....[138]....
        /*02b4*/ 	.word	0xffffffff


	//   ....[139]....
        /*02b8*/ 	.word	0xffffffff


	//   ....[140]....
        /*02bc*/ 	.word	0xffffffff


	//   ....[141]....
        /*02c0*/ 	.word	0xffffffff


	//   ....[142]....
        /*02c4*/ 	.word	0xffffffff


	//   ....[143]....
        /*02c8*/ 	.word	0xffffffff


	//   ....[144]....
        /*02cc*/ 	.word	0xffffffff


	//   ....[145]....
        /*02d0*/ 	.word	0xffffffff


	//   ....[146]....
        /*02d4*/ 	.word	0xffffffff


	//   ....[147]....
        /*02d8*/ 	.word	0xffffffff


	//   ....[148]....
        /*02dc*/ 	.word	0xffffffff


	//   ....[149]....
        /*02e0*/ 	.word	0xffffffff


	//   ....[150]....
        /*02e4*/ 	.word	0xffffffff


	//   ....[151]....
        /*02e8*/ 	.word	0xffffffff


	//   ....[152]....
        /*02ec*/ 	.word	0xffffffff


	//   ....[153]....
        /*02f0*/ 	.word	0xffffffff


	//   ....[154]....
        /*02f4*/ 	.word	0xffffffff


	//   ....[155]....
        /*02f8*/ 	.word	0xffffffff


	//   ....[156]....
        /*02fc*/ 	.word	0xffffffff


	//   ....[157]....
        /*0300*/ 	.word	0xffffffff


	//   ....[158]....
        /*0304*/ 	.word	0xffffffff


	//   ....[159]....
        /*0308*/ 	.word	0xffffffff


	//   ....[160]....
        /*030c*/ 	.word	0xffffffff


	//   ....[161]....
        /*0310*/ 	.word	0xffffffff


	//   ....[162]....
        /*0314*/ 	.word	0xffffffff


	//   ....[163]....
        /*0318*/ 	.word	0xffffffff


	//   ....[164]....
        /*031c*/ 	.word	0xffffffff


	//   ....[165]....
        /*0320*/ 	.word	0xffffffff


	//   ....[166]....
        /*0324*/ 	.word	0xffffffff


	//   ....[167]....
        /*0328*/ 	.word	0xffffffff


	//   ....[168]....
        /*032c*/ 	.word	0xffffffff


	//   ....[169]....
        /*0330*/ 	.word	0xffffffff


	//   ....[170]....
        /*0334*/ 	.word	0xffffffff


	//   ....[171]....
        /*0338*/ 	.word	0xffffffff


	//   ....[172]....
        /*033c*/ 	.word	0xffffffff


	//   ....[173]....
        /*0340*/ 	.word	0xffffffff


	//   ....[174]....
        /*0344*/ 	.word	0xffffffff


	//   ....[175]....
        /*0348*/ 	.word	0xffffffff


	//----- nvinfo : EIATTR_COOP_GROUP_INSTR_OFFSETS
	.align		4
.L_254:
        /*034c*/ 	.byte	0x04, 0x28
        /*034e*/ 	.short	(.L_256 - .L_255)


	//   ....[0]....
.L_255:
        /*0350*/ 	.word	0x00000050


	//   ....[1]....
        /*0354*/ 	.word	0x000001e0


	//   ....[2]....
        /*0358*/ 	.word	0x00000210


	//   ....[3]....
        /*035c*/ 	.word	0x00000240


	//   ....[4]....
        /*0360*/ 	.word	0x00000270


	//   ....[5]....
        /*0364*/ 	.word	0x000002a0


	//   ....[6]....
        /*0368*/ 	.word	0x000002d0


	//   ....[7]....
        /*036c*/ 	.word	0x00000440


	//   ....[8]....
        /*0370*/ 	.word	0x00000480


	//   ....[9]....
        /*0374*/ 	.word	0x000004b0


	//   ....[10]....
        /*0378*/ 	.word	0x000004e0


	//   ....[11]....
        /*037c*/ 	.word	0x00000510


	//   ....[12]....
        /*0380*/ 	.word	0x00000540


	//   ....[13]....
        /*0384*/ 	.word	0x000005d0


	//   ....[14]....
        /*0388*/ 	.word	0x00000600


	//   ....[15]....
        /*038c*/ 	.word	0x00000620


	//   ....[16]....
        /*0390*/ 	.word	0x00000680


	//   ....[17]....
        /*0394*/ 	.word	0x00002170


	//   ....[18]....
        /*0398*/ 	.word	0x00002190


	//   ....[19]....
        /*039c*/ 	.word	0x00002300


	//   ....[20]....
        /*03a0*/ 	.word	0x00002310


	//   ....[21]....
        /*03a4*/ 	.word	0x00002470


	//   ....[22]....
        /*03a8*/ 	.word	0x00002490


	//   ....[23]....
        /*03ac*/ 	.word	0x000025f0


	//   ....[24]....
        /*03b0*/ 	.word	0x00002600


	//   ....[25]....
        /*03b4*/ 	.word	0x00002af0


	//   ....[26]....
        /*03b8*/ 	.word	0x00002b00


	//   ....[27]....
        /*03bc*/ 	.word	0x00002b20


	//   ....[28]....
        /*03c0*/ 	.word	0x00002b40


	//   ....[29]....
        /*03c4*/ 	.word	0x00002c30


	//   ....[30]....
        /*03c8*/ 	.word	0x00002c40


	//   ....[31]....
        /*03cc*/ 	.word	0x00002c50


	//   ....[32]....
        /*03d0*/ 	.word	0x00002c60


	//   ....[33]....
        /*03d4*/ 	.word	0x00003fc0


	//   ....[34]....
        /*03d8*/ 	.word	0x00003fe0


	//   ....[35]....
        /*03dc*/ 	.word	0x00004030


	//   ....[36]....
        /*03e0*/ 	.word	0x000040b0


	//   ....[37]....
        /*03e4*/ 	.word	0x00004750


	//   ....[38]....
        /*03e8*/ 	.word	0x00004760


	//   ....[39]....
        /*03ec*/ 	.word	0x00004790


	//   ....[40]....
        /*03f0*/ 	.word	0x000047a0


	//   ....[41]....
        /*03f4*/ 	.word	0x00005c70


	//   ....[42]....
        /*03f8*/ 	.word	0x00005c80


	//   ....[43]....
        /*03fc*/ 	.word	0x00005cb0


	//   ....[44]....
        /*0400*/ 	.word	0x00005cc0


	//   ....[45]....
        /*0404*/ 	.word	0x00006e80


	//   ....[46]....
        /*0408*/ 	.word	0x00006ea0


	//   ....[47]....
        /*040c*/ 	.word	0x00006f70


	//   ....[48]....
        /*0410*/ 	.word	0x00006f90


	//   ....[49]....
        /*0414*/ 	.word	0x000072e0


	//   ....[50]....
        /*0418*/ 	.word	0x000072f0


	//   ....[51]....
        /*041c*/ 	.word	0x00007320


	//   ....[52]....
        /*0420*/ 	.word	0x00007330


	//   ....[53]....
        /*0424*/ 	.word	0x00008a80


	//   ....[54]....
        /*0428*/ 	.word	0x00008ab0


	//   ....[55]....
        /*042c*/ 	.word	0x00008ac0


	//   ....[56]....
        /*0430*/ 	.word	0x00008af0


	//   ....[57]....
        /*0434*/ 	.word	0x00009ea0


	//   ....[58]....
        /*0438*/ 	.word	0x00009eb0


	//   ....[59]....
        /*043c*/ 	.word	0x00009ec0


	//   ....[60]....
        /*0440*/ 	.word	0x00009ed0


	//   ....[61]....
        /*0444*/ 	.word	0x0000a240


	//   ....[62]....
        /*0448*/ 	.word	0x0000a260


	//   ....[63]....
        /*044c*/ 	.word	0x0000a3c0


	//   ....[64]....
        /*0450*/ 	.word	0x0000a3d0


	//   ....[65]....
        /*0454*/ 	.word	0x0000a530


	//   ....[66]....
        /*0458*/ 	.word	0x0000a550


	//   ....[67]....
        /*045c*/ 	.word	0x0000a6b0


	//   ....[68]....
        /*0460*/ 	.word	0x0000a6c0


	//   ....[69]....
        /*0464*/ 	.word	0x0000aa00


	//   ....[70]....
        /*0468*/ 	.word	0x0000aa20


	//   ....[71]....
        /*046c*/ 	.word	0x0000b1f0


	//   ....[72]....
        /*0470*/ 	.word	0x0000b200


	//   ....[73]....
        /*0474*/ 	.word	0x0000c090


	//   ....[74]....
        /*0478*/ 	.word	0x0000c0b0


	//   ....[75]....
        /*047c*/ 	.word	0x0000c220


	//   ....[76]....
        /*0480*/ 	.word	0x0000c230


	//   ....[77]....
        /*0484*/ 	.word	0x0000c390


	//   ....[78]....
        /*0488*/ 	.word	0x0000c3b0


	//   ....[79]....
        /*048c*/ 	.word	0x0000c510


	//   ....[80]....
        /*0490*/ 	.word	0x0000c520


	//   ....[81]....
        /*0494*/ 	.word	0x0000c720


	//   ....[82]....
        /*0498*/ 	.word	0x0000c740


	//   ....[83]....
        /*049c*/ 	.word	0x0000c860


	//   ....[84]....
        /*04a0*/ 	.word	0x0000c8a0


	//   ....[85]....
        /*04a4*/ 	.word	0x0000c8d0


	//   ....[86]....
        /*04a8*/ 	.word	0x0000c900


	//   ....[87]....
        /*04ac*/ 	.word	0x0000c930


	//   ....[88]....
        /*04b0*/ 	.word	0x0000c960


	//   ....[89]....
        /*04b4*/ 	.word	0x0000cab0


	//   ....[90]....
        /*04b8*/ 	.word	0x0000caf0


	//   ....[91]....
        /*04bc*/ 	.word	0x0000cb20


	//   ....[92]....
        /*04c0*/ 	.word	0x0000cb50


	//   ....[93]....
        /*04c4*/ 	.word	0x0000cb80


	//   ....[94]....
        /*04c8*/ 	.word	0x0000cbb0


	//   ....[95]....
        /*04cc*/ 	.word	0x0000cc40


	//   ....[96]....
        /*04d0*/ 	.word	0x0000cc70


	//   ....[97]....
        /*04d4*/ 	.word	0x0000cc80


	//   ....[98]....
        /*04d8*/ 	.word	0x0000cce0


	//   ....[99]....
        /*04dc*/ 	.word	0x0000d210


	//   ....[100]....
        /*04e0*/ 	.word	0x0000d270


	//   ....[101]....
        /*04e4*/ 	.word	0x0000d2c0


	//   ....[102]....
        /*04e8*/ 	.word	0x0000d310


	//   ....[103]....
        /*04ec*/ 	.word	0x0000d360


	//   ....[104]....
        /*04f0*/ 	.word	0x0000d3d0


	//   ....[105]....
        /*04f4*/ 	.word	0x0000d420


	//   ....[106]....
        /*04f8*/ 	.word	0x0000d480


	//   ....[107]....
        /*04fc*/ 	.word	0x0000d4f0


	//   ....[108]....
        /*0500*/ 	.word	0x0000d550


	//   ....[109]....
        /*0504*/ 	.word	0x0000d5c0


	//   ....[110]....
        /*0508*/ 	.word	0x0000d630


	//   ....[111]....
        /*050c*/ 	.word	0x0000d6a0


	//   ....[112]....
        /*0510*/ 	.word	0x0000d700


	//   ....[113]....
        /*0514*/ 	.word	0x0000d770


	//   ....[114]....
        /*0518*/ 	.word	0x0000d7e0


	//   ....[115]....
        /*051c*/ 	.word	0x0000d850


	//   ....[116]....
        /*0520*/ 	.word	0x0000d8b0


	//   ....[117]....
        /*0524*/ 	.word	0x0000d920


	//   ....[118]....
        /*0528*/ 	.word	0x0000d990


	//   ....[119]....
        /*052c*/ 	.word	0x0000dad0


	//   ....[120]....
        /*0530*/ 	.word	0x0000db30


	//   ....[121]....
        /*0534*/ 	.word	0x0000db80


	//   ....[122]....
        /*0538*/ 	.word	0x0000dbc0


	//   ....[123]....
        /*053c*/ 	.word	0x0000dc10


	//   ....[124]....
        /*0540*/ 	.word	0x0000dc60


	//   ....[125]....
        /*0544*/ 	.word	0x0000dcd0


	//   ....[126]....
        /*0548*/ 	.word	0x0000dd40


	//   ....[127]....
        /*054c*/ 	.word	0x0000ddb0


	//   ....[128]....
        /*0550*/ 	.word	0x0000def0


	//   ....[129]....
        /*0554*/ 	.word	0x0000df50


	//   ....[130]....
        /*0558*/ 	.word	0x0000dfa0


	//   ....[131]....
        /*055c*/ 	.word	0x0000dfe0


	//   ....[132]....
        /*0560*/ 	.word	0x0000e030


	//   ....[133]....
        /*0564*/ 	.word	0x0000e070


	//   ....[134]....
        /*0568*/ 	.word	0x0000e0c0


	//   ....[135]....
        /*056c*/ 	.word	0x0000e110


	//   ....[136]....
        /*0570*/ 	.word	0x0000e160


	//   ....[137]....
        /*0574*/ 	.word	0x0000e1a0


	//   ....[138]....
        /*0578*/ 	.word	0x0000e210


	//   ....[139]....
        /*057c*/ 	.word	0x0000e280


	//   ....[140]....
        /*0580*/ 	.word	0x0000e2f0


	//   ....[141]....
        /*0584*/ 	.word	0x0000e350


	//   ....[142]....
        /*0588*/ 	.word	0x0000e3c0


	//   ....[143]....
        /*058c*/ 	.word	0x0000e430


	//   ....[144]....
        /*0590*/ 	.word	0x0000e4a0


	//   ....[145]....
        /*0594*/ 	.word	0x0000e500


	//   ....[146]....
        /*0598*/ 	.word	0x0000e570


	//   ....[147]....
        /*059c*/ 	.word	0x0000e5e0


	//   ....[148]....
        /*05a0*/ 	.word	0x0000e650


	//   ....[149]....
        /*05a4*/ 	.word	0x0000e6b0


	//   ....[150]....
        /*05a8*/ 	.word	0x0000e720


	//   ....[151]....
        /*05ac*/ 	.word	0x0000e790


	//   ....[152]....
        /*05b0*/ 	.word	0x0000e800


	//   ....[153]....
        /*05b4*/ 	.word	0x0000e860


	//   ....[154]....
        /*05b8*/ 	.word	0x0000e8d0


	//   ....[155]....
        /*05bc*/ 	.word	0x0000e940


	//   ....[156]....
        /*05c0*/ 	.word	0x0000e9b0


	//   ....[157]....
        /*05c4*/ 	.word	0x0000ea10


	//   ....[158]....
        /*05c8*/ 	.word	0x0000ea80


	//   ....[159]....
        /*05cc*/ 	.word	0x0000eaf0


	//   ....[160]....
        /*05d0*/ 	.word	0x0000eb40


	//   ....[161]....
        /*05d4*/ 	.word	0x0000eb80


	//   ....[162]....
        /*05d8*/ 	.word	0x0000ebd0


	//   ....[163]....
        /*05dc*/ 	.word	0x0000ec20


	//   ....[164]....
        /*05e0*/ 	.word	0x0000ec70


	//   ....[165]....
        /*05e4*/ 	.word	0x0000ece0


	//   ....[166]....
        /*05e8*/ 	.word	0x0000ed30


	//   ....[167]....
        /*05ec*/ 	.word	0x0000ed80


	//   ....[168]....
        /*05f0*/ 	.word	0x0000edd0


	//   ....[169]....
        /*05f4*/ 	.word	0x0000ee20


	//   ....[170]....
        /*05f8*/ 	.word	0x0000ee70


	//   ....[171]....
        /*05fc*/ 	.word	0x0000eee0


	//   ....[172]....
        /*0600*/ 	.word	0x0000ef30


	//   ....[173]....
        /*0604*/ 	.word	0x0000ef90


	//   ....[174]....
        /*0608*/ 	.word	0x0000eff0


	//   ....[175]....
        /*060c*/ 	.word	0x0000f060


	//----- nvinfo : EIATTR_EXIT_INSTR_OFFSETS
	.align		4
.L_256:
        /*0610*/ 	.byte	0x04, 0x1c
        /*0612*/ 	.short	(.L_258 - .L_257)


	//   ....[0]....
.L_257:
        /*0614*/ 	.word	0x00000b40


	//   ....[1]....
        /*0618*/ 	.word	0x0000d1d0


	//----- nvinfo : EIATTR_MAX_THREADS
	.align		4
.L_258:
        /*061c*/ 	.byte	0x04, 0x05
        /*061e*/ 	.short	(.L_260 - .L_259)
.L_259:
        /*0620*/ 	.word	0x00000100
        /*0624*/ 	.word	0x00000001
        /*0628*/ 	.word	0x00000001


	//----- nvinfo : EIATTR_CRS_STACK_SIZE
	.align		4
.L_260:
        /*062c*/ 	.byte	0x04, 0x1e
        /*062e*/ 	.short	(.L_262 - .L_261)
.L_261:
        /*0630*/ 	.word	0x00000000
.L_262:


//--------------------- .nv.info._ZN7cutlass13device_kernelIN5flash19enable_sm80_to_sm89INS1_16FlashAttnFwdSm80INS1_25CollectiveMainloopFwdSm80ILi8ELi1ELb0EN4cute5tupleIJNS5_1CILi128EEENS7_ILi64EEENS7_ILi192EEEEEELi192ENS_10bfloat16_tEfNS_4arch4Sm80ELb0ELb0ELb1ELb1ELb1ELb1ELb1ELb1EEENS1_21CollectiveEpilogueFwdINS6_IJS8_SA_S9_EEENS6_IJNS7_ILi1EEESI_SI_EEESC_SE_Li256ELb1ELb1ELb1ELb0EEENS1_36VarlenDynamicPersistentTileSchedulerILi128ELi64ELi256ELi256ELb1ELb1ELb0ELb0ELb1ELb1EEEEEEEEEvNT_6ParamsE --------------------------
	.section	.nv.info._ZN7cutlass13device_kernelIN5flash19enable_sm80_to_sm89INS1_16FlashAttnFwdSm80INS1_25CollectiveMainloopFwdSm80ILi8ELi1ELb0EN4cute5tupleIJNS5_1CILi128EEENS7_ILi64EEENS7_ILi192EEEEEELi192ENS_10bfloat16_tEfNS_4arch4Sm80ELb0ELb0ELb1ELb1ELb1ELb1ELb1ELb1EEENS1_21CollectiveEpilogueFwdINS6_IJS8_SA_S9_EEENS6_IJNS7_ILi1EEESI_SI_EEESC_SE_Li256ELb1ELb1ELb1ELb0EEENS1_36VarlenDynamicPersistentTileSchedulerILi128ELi64ELi256ELi256ELb1ELb1ELb0ELb0ELb1ELb1EEEEEEEEEvNT_6ParamsE,"",@"SHT_CUDA_INFO"
	.sectionflags	@""
	.align	4


	//----- nvinfo : EIATTR_CUDA_API_VERSION
	.align		4
        /*0000*/ 	.byte	0x04, 0x37
        /*0002*/ 	.short	(.L_264 - .L_263)
.L_263:
        /*0004*/ 	.word	0x00000082


	//----- nvinfo : EIATTR_SW2861232_WAR
	.align		4
.L_264:
        /*0008*/ 	.byte	0x01, 0x35
	.zero		2


	//----- nvinfo : EIATTR_PARAM_CBANK
	.align		4
        /*000c*/ 	.byte	0x04, 0x0a
        /*000e*/ 	.short	(.L_266 - .L_265)
	.align		4
.L_265:
        /*0010*/ 	.word	index@(.nv.constant0._ZN7cutlass13device_kernelIN5flash19enable_sm80_to_sm89INS1_16FlashAttnFwdSm80INS1_25CollectiveMainloopFwdSm80ILi8ELi1ELb0EN4cute5tupleIJNS5_1CILi128EEENS7_ILi64EEENS7_ILi192EEEEEELi192ENS_10bfloat16_tEfNS_4arch4Sm80ELb0ELb0ELb1ELb1ELb1ELb1ELb1ELb1EEENS1_21CollectiveEpilogueFwdINS6_IJS8_SA_S9_EEENS6_IJNS7_ILi1EEESI_SI_EEESC_SE_Li256ELb1ELb1ELb1ELb0EEENS1_36VarlenDynamicPersistentTileSchedulerILi128ELi64ELi256ELi256ELb1ELb1ELb0ELb0ELb1ELb1EEEEEEEEEvNT_6ParamsE)
        /*0014*/ 	.short	0x0160
        /*0016*/ 	.short	0x0438


	//----- nvinfo : EIATTR_CBANK_PARAM_SIZE
	.align		4
.L_266:
        /*0018*/ 	.byte	0x03, 0x19
        /*001a*/ 	.short	0x0438


	//----- nvinfo : EIATTR_KPARAM_INFO
	.align		4
        /*001c*/ 	.byte	0x04, 0x17
        /*001e*/ 	.short	(.L_268 - .L_267)
.L_267:
        /*0020*/ 	.word	0x00000000
        /*0024*/ 	.short	0x0000
        /*0026*/ 	.short	0x0000
        /*0028*/ 	.byte	0x00, 0xf0, 0xe1, 0x10


	//----- nvinfo : EIATTR_MAXREG_COUNT
	.align		4
.L_268:
        /*002c*/ 	.byte	0x03, 0x1b
        /*002e*/ 	.short	0x00ff


	//----- nvinfo : EIATTR_NUM_BARRIERS
	.align		4
        /*0030*/ 	.byte	0x02, 0x4c
        /*0032*/ 	.byte	0x06
	.zero		1


	//----- nvinfo : EIATTR_ANNOTATIONS
	.align		4
        /*0034*/ 	.byte	0x04, 0x55
        /*0036*/ 	.short	(.L_270 - .L_269)


	//   ....[0]....
.L_269:
        /*0038*/ 	.word	0x00000001
        /*003c*/ 	.byte	0x40, 0x10, 0x00, 0x00, 0x01, 0x00, 0x00, 0x00, 0x00, 0x12, 0x00, 0x00, 0x01, 0x00, 0x00, 0x00
        /* <DEDUP_REMOVED lines=21> */
        /*019c*/ 	.byte	0x00, 0x4c, 0x01, 0x00, 0x01, 0x00, 0x00, 0x00, 0x90, 0x4d, 0x01, 0x00


	//----- nvinfo : EIATTR_MERCURY_ISA_VERSION
	.align		4
.L_270:
        /*01a8*/ 	.byte	0x03, 0x5f
        /*01aa*/ 	.short	0x0000


	//----- nvinfo : EIATTR_INT_WARP_WIDE_INSTR_OFFSETS
	.align		4
        /*01ac*/ 	.byte	0x04, 0x31
        /*01ae*/ 	.short	(.L_272 - .L_271)


	//   ....[0]....
.L_271:
        /*01b0*/ 	.word	0x00014340


	//   ....[1]....
        /*01b4*/ 	.word	0x000143c0


	//----- nvinfo : EIATTR_COOP_GROUP_MASK_REGIDS
	.align		4
.L_272:
        /*01b8*/ 	.byte	0x04, 0x29
        /*01ba*/ 	.short	(.L_274 - .L_273)


	//   ....[0]....
.L_273:
        /*01bc*/ 	.word	0xffffffff


	//   ....[1]....
        /*01c0*/ 	.word	0xffffffff


	//   ....[2]....
        /*01c4*/ 	.word	0xffffffff


	//   ....[3]....
        /*01c8*/ 	.word	0xffffffff


	//   ....[4]....
        /*01cc*/ 	.word	0xffffffff


	//   ....[5]....
        /*01d0*/ 	.word	0xffffffff


	//   ....[6]....
        /*01d4*/ 	.word	0xffffffff


	//   ....[7]....
        /*01d8*/ 	.word	0xffffffff


	//   ....[8]....
        /*01dc*/ 	.word	0xffffffff


	//   ....[9]....
        /*01e0*/ 	.word	0xffffffff


	//   ....[10]....
        /*01e4*/ 	.word	0xffffffff


	//   ....[11]....
        /*01e8*/ 	.word	0xffffffff


	//   ....[12]....
        /*01ec*/ 	.word	0xffffffff


	//   ....[13]....
        /*01f0*/ 	.word	0xffffffff


	//   ....[14]....
        /*01f4*/ 	.word	0xffffffff


	//   ....[15]....
        /*01f8*/ 	.word	0xffffffff


	//   ....[16]....
        /*01fc*/ 	.word	0xffffffff


	//   ....[17]....
        /*0200*/ 	.word	0xffffffff


	//   ....[18]....
        /*0204*/ 	.word	0xffffffff


	//   ....[19]....
        /*0208*/ 	.word	0xffffffff


	//   ....[20]....
        /*020c*/ 	.word	0xffffffff


	//   ....[21]....
        /*0210*/ 	.word	0xffffffff


	//   ....[22]....
        /*0214*/ 	.word	0xffffffff


	//   ....[23]....
        /*0218*/ 	.word	0xffffffff


	//   ....[24]....
        /*021c*/ 	.word	0xffffffff


	//   ....[25]....
        /*0220*/ 	.word	0xffffffff


	//   ....[26]....
        /*0224*/ 	.word	0xffffffff


	//   ....[27]....
        /*0228*/ 	.word	0xffffffff


	//   ....[28]....
        /*022c*/ 	.word	0xffffffff


	//   ....[29]....
        /*0230*/ 	.word	0xffffffff


	//   ....[30]....
        /*0234*/ 	.word	0xffffffff


	//   ....[31]....
        /*0238*/ 	.word	0xffffffff


	//   ....[32]....
        /*023c*/ 	.word	0xffffffff


	//   ....[33]....
        /*0240*/ 	.word	0xffffffff


	//   ....[34]....
        /*0244*/ 	.word	0xffffffff


	//   ....[35]....
        /*0248*/ 	.word	0xffffffff


	//   ....[36]....
        /*024c*/ 	.word	0xffffffff


	//   ....[37]....
        /*0250*/ 	.word	0xffffffff


	//   ....[38]....
        /*0254*/ 	.word	0xffffffff


	//   ....[39]....
        /*0258*/ 	.word	0xffffffff


	//   ....[40]....
        /*025c*/ 	.word	0xffffffff


	//   ....[41]....
        /*0260*/ 	.word	0xffffffff


	//   ....[42]....
        /*0264*/ 	.word	0xffffffff


	//   ....[43]....
        /*0268*/ 	.word	0xffffffff


	//   ....[44]....
        /*026c*/ 	.word	0xffffffff


	//   ....[45]....
        /*0270*/ 	.word	0xffffffff


	//   ....[46]....
        /*0274*/ 	.word	0xffffffff


	//   ....[47]....
        /*0278*/ 	.word	0xffffffff


	//   ....[48]....
        /*027c*/ 	.word	0xffffffff


	//   ....[49]....
        /*0280*/ 	.word	0xffffffff


	//   ....[50]....
        /*0284*/ 	.word	0xffffffff


	//   ....[51]....
        /*0288*/ 	.word	0xffffffff


	//   ....[52]....
        /*028c*/ 	.word	0xffffffff


	//   ....[53]....
        /*0290*/ 	.word	0xffffffff


	//   ....[54]....
        /*0294*/ 	.word	0xffffffff


	//   ....[55]....
        /*0298*/ 	.word	0xffffffff


	//   ....[56]....
        /*029c*/ 	.word	0xffffffff


	//   ....[57]....
        /*02a0*/ 	.word	0xffffffff


	//   ....[58]....
        /*02a4*/ 	.word	0xffffffff


	//   ....[59]....
        /*02a8*/ 	.word	0xffffffff


	//   ....[60]....
        /*02ac*/ 	.word	0xffffffff


	//   ....[61]....
        /*02b0*/ 	.word	0xffffffff


	//   ....[62]....
        /*02b4*/ 	.word	0xffffffff


	//   ....[63]....
        /*02b8*/ 	.word	0xffffffff


	//   ....[64]....
        /*02bc*/ 	.word	0xffffffff


	//   ....[65]....
        /*02c0*/ 	.word	0xffffffff


	//   ....[66]....
        /*02c4*/ 	.word	0xffffffff


	//   ....[67]....
        /*02c8*/ 	.word	0xffffffff


	//   ....[68]....
        /*02cc*/ 	.word	0xffffffff


	//   ....[69]....
        /*02d0*/ 	.word	0xffffffff


	//   ....[70]....
        /*02d4*/ 	.word	0xffffffff


	//   ....[71]....
        /*02d8*/ 	.word	0xffffffff


	//   ....[72]....
        /*02dc*/ 	.word	0xffffffff


	//   ....[73]....
        /*02e0*/ 	.word	0xffffffff


	//   ....[74]....
        /*02e4*/ 	.word	0xffffffff


	//   ....[75]....
        /*02e8*/ 	.word	0xffffffff


	//   ....[76]....
        /*02ec*/ 	.word	0xffffffff


	//   ....[77]....
        /*02f0*/ 	.word	0xffffffff


	//   ....[78]....
        /*02f4*/ 	.word	0xffffffff


	//   ....[79]....
        /*02f8*/ 	.word	0xffffffff


	//   ....[80]....
        /*02fc*/ 	.word	0xffffffff


	//   ....[81]....
        /*0300*/ 	.word	0xffffffff


	//   ....[82]....
        /*0304*/ 	.word	0xffffffff


	//   ....[83]....
        /*0308*/ 	.word	0xffffffff


	//   ....[84]....
        /*030c*/ 	.word	0xffffffff


	//   ....[85]....
        /*0310*/ 	.word	0xffffffff


	//   ....[86]....
        /*0314*/ 	.word	0xffffffff


	//   ....[87]....
        /*0318*/ 	.word	0xffffffff


	//   ....[88]....
        /*031c*/ 	.word	0xffffffff


	//   ....[89]....
        /*0320*/ 	.word	0xffffffff


	//   ....[90]....
        /*0324*/ 	.word	0xffffffff


	//   ....[91]....
        /*0328*/ 	.word	0xffffffff


	//   ....[92]....
        /*032c*/ 	.word	0xffffffff


	//   ....[93]....
        /*0330*/ 	.word	0xffffffff


	//   ....[94]....
        /*0334*/ 	.word	0xffffffff


	//   ....[95]....
        /*0338*/ 	.word	0xffffffff


	//   ....[96]....
        /*033c*/ 	.word	0xffffffff


	//   ....[97]....
        /*0340*/ 	.word	0xffffffff


	//   ....[98]....
        /*0344*/ 	.word	0xffffffff


	//   ....[99]....
        /*0348*/ 	.word	0xffffffff


	//   ....[100]....
        /*034c*/ 	.word	0xffffffff


	//   ....[101]....
        /*0350*/ 	.word	0xffffffff


	//   ....[102]....
        /*0354*/ 	.word	0xffffffff


	//   ....[103]....
        /*0358*/ 	.word	0xffffffff


	//   ....[104]....
        /*035c*/ 	.word	0xffffffff


	//   ....[105]....
        /*0360*/ 	.word	0xffffffff


	//   ....[106]....
        /*0364*/ 	.word	0xffffffff


	//   ....[107]....
        /*0368*/ 	.word	0xffffffff


	//   ....[108]....
        /*036c*/ 	.word	0xffffffff


	//   ....[109]....
        /*0370*/ 	.word	0xffffffff


	//   ....[110]....
        /*0374*/ 	.word	0xffffffff


	//   ....[111]....
        /*0378*/ 	.word	0xffffffff


	//   ....[112]....
        /*037c*/ 	.word	0xffffffff


	//   ....[113]....
        /*0380*/ 	.word	0xffffffff


	//   ....[114]....
        /*0384*/ 	.word	0xffffffff


	//   ....[115]....
        /*0388*/ 	.word	0xffffffff


	//   ....[116]....
        /*038c*/ 	.word	0xffffffff


	//   ....[117]....
        /*0390*/ 	.word	0xffffffff


	//   ....[118]....
        /*0394*/ 	.word	0xffffffff


	//   ....[119]....
        /*0398*/ 	.word	0xffffffff


	//   ....[120]....
        /*039c*/ 	.word	0xffffffff


	//   ....[121]....
        /*03a0*/ 	.word	0xffffffff


	//   ....[122]....
        /*03a4*/ 	.word	0xffffffff


	//   ....[123]....
        /*03a8*/ 	.word	0xffffffff


	//   ....[124]....
        /*03ac*/ 	.word	0xffffffff


	//   ....[125]....
        /*03b0*/ 	.word	0xffffffff


	//   ....[126]....
        /*03b4*/ 	.word	0xffffffff


	//   ....[127]....
        /*03b8*/ 	.word	0xffffffff


	//   ....[128]....
        /*03bc*/ 	.word	0xffffffff


	//   ....[129]....
        /*03c0*/ 	.word	0xffffffff


	//   ....[130]....
        /*03c4*/ 	.word	0xffffffff


	//   ....[131]....
        /*03c8*/ 	.word	0xffffffff


	//   ....[132]....
        /*03cc*/ 	.word	0xffffffff


	//   ....[133]....
        /*03d0*/ 	.word	0xffffffff


	//   ....[134]....
        /*03d4*/ 	.word	0xffffffff


	//   ....[135]....
        /*03d8*/ 	.word	0xffffffff


	//   ....[136]....
        /*03dc*/ 	.word	0xffffffff


	//   ....[137]....
        /*03e0*/ 	.word	0xffffffff


	//   ....[138]....
        /*03e4*/ 	.word	0xffffffff


	//   ....[139]....
        /*03e8*/ 	.word	0xffffffff


	//   ....[140]....
        /*03ec*/ 	.word	0xffffffff


	//   ....[141]....
        /*03f0*/ 	.word	0xffffffff


	//   ....[142]....
        /*03f4*/ 	.word	0xffffffff


	//   ....[143]....
        /*03f8*/ 	.word	0xffffffff


	//   ....[144]....
        /*03fc*/ 	.word	0xffffffff


	//   ....[145]....
        /*0400*/ 	.word	0xffffffff


	//   ....[146]....
        /*0404*/ 	.word	0xffffffff


	//   ....[147]....
        /*0408*/ 	.word	0xffffffff


	//   ....[148]....
        /*040c*/ 	.word	0xffffffff


	//   ....[149]....
        /*0410*/ 	.word	0xffffffff


	//   ....[150]....
        /*0414*/ 	.word	0xffffffff


	//   ....[151]....
        /*0418*/ 	.word	0xffffffff


	//   ....[152]....
        /*041c*/ 	.word	0xffffffff


	//   ....[153]....
        /*0420*/ 	.word	0xffffffff


	//   ....[154]....
        /*0424*/ 	.word	0xffffffff


	//   ....[155]....
        /*0428*/ 	.word	0xffffffff


	//   ....[156]....
        /*042c*/ 	.word	0xffffffff


	//   ....[157]....
        /*0430*/ 	.word	0xffffffff


	//   ....[158]....
        /*0434*/ 	.word	0xffffffff


	//   ....[159]....
        /*0438*/ 	.word	0xffffffff


	//   ....[160]....
        /*043c*/ 	.word	0xffffffff


	//   ....[161]....
        /*0440*/ 	.word	0xffffffff


	//   ....[162]....
        /*0444*/ 	.word	0xffffffff


	//   ....[163]....
        /*0448*/ 	.word	0xffffffff


	//   ....[164]....
        /*044c*/ 	.word	0xffffffff


	//   ....[165]....
        /*0450*/ 	.word	0xffffffff


	//   ....[166]....
        /*0454*/ 	.word	0xffffffff


	//   ....[167]....
        /*0458*/ 	.word	0xffffffff


	//   ....[168]....
        /*045c*/ 	.word	0xffffffff


	//   ....[169]....
        /*0460*/ 	.word	0xffffffff


	//   ....[170]....
        /*0464*/ 	.word	0xffffffff


	//   ....[171]....
        /*0468*/ 	.word	0xffffffff


	//   ....[172]....
        /*046c*/ 	.word	0xffffffff


	//   ....[173]....
        /*0470*/ 	.word	0xffffffff


	//   ....[174]....
        /*0474*/ 	.word	0xffffffff


	//   ....[175]....
        /*0478*/ 	.word	0xffffffff


	//   ....[176]....
        /*047c*/ 	.word	0xffffffff


	//   ....[177]....
        /*0480*/ 	.word	0xffffffff


	//   ....[178]....
        /*0484*/ 	.word	0xffffffff


	//   ....[179]....
        /*0488*/ 	.word	0xffffffff


	//   ....[180]....
        /*048c*/ 	.word	0xffffffff


	//   ....[181]....
        /*0490*/ 	.word	0xffffffff


	//   ....[182]....
        /*0494*/ 	.word	0xffffffff


	//   ....[183]....
        /*0498*/ 	.word	0xffffffff


	//   ....[184]....
        /*049c*/ 	.word	0xffffffff


	//   ....[185]....
        /*04a0*/ 	.word	0xffffffff


	//   ....[186]....
        /*04a4*/ 	.word	0xffffffff


	//   ....[187]....
        /*04a8*/ 	.word	0xffffffff


	//   ....[188]....
        /*04ac*/ 	.word	0xffffffff


	//   ....[189]....
        /*04b0*/ 	.word	0xffffffff


	//   ....[190]....
        /*04b4*/ 	.word	0xffffffff


	//   ....[191]....
        /*04b8*/ 	.word	0xffffffff


	//----- nvinfo : EIATTR_COOP_GROUP_INSTR_OFFSETS
	.align		4
.L_274:
        /*04bc*/ 	.byte	0x04, 0x28
        /*04be*/ 	.short	(.L_276 - .L_275)


	//   ....[0]....
.L_275:
        /*04c0*/ 	.word	0x00000050


	//   ....[1]....
        /*04c4*/ 	.word	0x000001e0


	//   ....[2]....
        /*04c8*/ 	.word	0x00000210


	//   ....[3]....
        /*04cc*/ 	.word	0x00000240


	//   ....[4]....
        /*04d0*/ 	.word	0x00000270


	//   ....[5]....
        /*04d4*/ 	.word	0x000002a0


	//   ....[6]....
        /*04d8*/ 	.word	0x000002d0


	//   ....[7]....
        /*04dc*/ 	.word	0x00000440


	//   ....[8]....
        /*04e0*/ 	.word	0x00000480


	//   ....[9]....
        /*04e4*/ 	.word	0x000004b0


	//   ....[10]....
        /*04e8*/ 	.word	0x000004e0


	//   ....[11]....
        /*04ec*/ 	.word	0x00000510


	//   ....[12]....
        /*04f0*/ 	.word	0x00000540


	//   ....[13]....
        /*04f4*/ 	.word	0x000005d0


	//   ....[14]....
        /*04f8*/ 	.word	0x00000600


	//   ....[15]....
        /*04fc*/ 	.word	0x00000620


	//   ....[16]....
        /*0500*/ 	.word	0x00000680


	//   ....[17]....
        /*0504*/ 	.word	0x00003710


	//   ....[18]....
        /*0508*/ 	.word	0x00003720


	//   ....[19]....
        /*050c*/ 	.word	0x000052c0


	//   ....[20]....
        /*0510*/ 	.word	0x000052d0


	//   ....[21]....
        /*0514*/ 	.word	0x00006c60


	//   ....[22]....
        /*0518*/ 	.word	0x00006c80


	//   ....[23]....
        /*051c*/ 	.word	0x00007180


	//   ....[24]....
        /*0520*/ 	.word	0x000071e0


	//   ....[25]....
        /*0524*/ 	.word	0x00007e60


	//   ....[26]....
        /*0528*/ 	.word	0x00007e80


	//   ....[27]....
        /*052c*/ 	.word	0x00007fb0


	//   ....[28]....
        /*0530*/ 	.word	0x00007fc0


	//   ....[29]....
        /*0534*/ 	.word	0x000080f0


	//   ....[30]....
        /*0538*/ 	.word	0x00008110


	//   ....[31]....
        /*053c*/ 	.word	0x00008240


	//   ....[32]....
        /*0540*/ 	.word	0x00008250


	//   ....[33]....
        /*0544*/ 	.word	0x00008660


	//   ....[34]....
        /*0548*/ 	.word	0x00008670


	//   ....[35]....
        /*054c*/ 	.word	0x00008680


	//   ....[36]....
        /*0550*/ 	.word	0x00008690


	//   ....[37]....
        /*0554*/ 	.word	0x00008940


	//   ....[38]....
        /*0558*/ 	.word	0x00008980


	//   ....[39]....
        /*055c*/ 	.word	0x000089c0


	//   ....[40]....
        /*0560*/ 	.word	0x00008a00


	//   ....[41]....
        /*0564*/ 	.word	0x0000b2e0


	//   ....[42]....
        /*0568*/ 	.word	0x0000b320


	//   ....[43]....
        /*056c*/ 	.word	0x0000b360


	//   ....[44]....
        /*0570*/ 	.word	0x0000b3a0


	//   ....[45]....
        /*0574*/ 	.word	0x0000e000


	//   ....[46]....
        /*0578*/ 	.word	0x0000e010


	//   ....[47]....
        /*057c*/ 	.word	0x0000e020


	//   ....[48]....
        /*0580*/ 	.word	0x0000e030


	//   ....[49]....
        /*0584*/ 	.word	0x0000f1e0


	//   ....[50]....
        /*0588*/ 	.word	0x0000f200


	//   ....[51]....
        /*058c*/ 	.word	0x0000f260


	//   ....[52]....
        /*0590*/ 	.word	0x0000f2c0


	//   ....[53]....
        /*0594*/ 	.word	0x0000f980


	//   ....[54]....
        /*0598*/ 	.word	0x0000f990


	//   ....[55]....
        /*059c*/ 	.word	0x0000f9c0


	//   ....[56]....
        /*05a0*/ 	.word	0x0000f9d0


	//   ....[57]....
        /*05a4*/ 	.word	0x00010d50


	//   ....[58]....
        /*05a8*/ 	.word	0x00010d60


	//   ....[59]....
        /*05ac*/ 	.word	0x00010da0


	//   ....[60]....
        /*05b0*/ 	.word	0x00010db0


	//   ....[61]....
        /*05b4*/ 	.word	0x00011f40


	//   ....[62]....
        /*05b8*/ 	.word	0x00011f60


	//   ....[63]....
        /*05bc*/ 	.word	0x00012030


	//   ....[64]....
        /*05c0*/ 	.word	0x00012050


	//   ....[65]....
        /*05c4*/ 	.word	0x00012390


	//   ....[66]....
        /*05c8*/ 	.word	0x000123b0


	//   ....[67]....
        /*05cc*/ 	.word	0x000123d0


	//   ....[68]....
        /*05d0*/ 	.word	0x000123f0


	//   ....[69]....
        /*05d4*/ 	.word	0x00013b30


	//   ....[70]....
        /*05d8*/ 	.word	0x00013b60


	//   ....[71]....
        /*05dc*/ 	.word	0x00013b80


	//   ....[72]....
        /*05e0*/ 	.word	0x00013ba0


	//   ....[73]....
        /*05e4*/ 	.word	0x00014f60


	//   ....[74]....
        /*05e8*/ 	.word	0x00014f80


	//   ....[75]....
        /*05ec*/ 	.word	0x00014fa0


	//   ....[76]....
        /*05f0*/ 	.word	0x00014fc0


	//   ....[77]....
        /*05f4*/ 	.word	0x00015330


	//   ....[78]....
        /*05f8*/ 	.word	0x00015350


	//   ....[79]....
        /*05fc*/ 	.word	0x00015470


	//   ....[80]....
        /*0600*/ 	.word	0x00015480


	//   ....[81]....
        /*0604*/ 	.word	0x000155b0


	//   ....[82]....
        /*0608*/ 	.word	0x000155d0


	//   ....[83]....
        /*060c*/ 	.word	0x00015700


	//   ....[84]....
        /*0610*/ 	.word	0x00015710


	//   ....[85]....
        /*0614*/ 	.word	0x00015a40


	//   ....[86]....
        /*0618*/ 	.word	0x00015a60


	//   ....[87]....
        /*061c*/ 	.word	0x000164f0


	//   ....[88]....
        /*0620*/ 	.word	0x00016500


	//   ....[89]....
        /*0624*/ 	.word	0x00017740


	//   ....[90]....
        /*0628*/ 	.word	0x00017760


	//   ....[91]....
        /*062c*/ 	.word	0x00017890


	//   ....[92]....
        /*0630*/ 	.word	0x000178a0


	//   ....[93]....
        /*0634*/ 	.word	0x000179d0


	//   ....[94]....
        /*0638*/ 	.word	0x000179f0


	//   ....[95]....
        /*063c*/ 	.word	0x00017b20


	//   ....[96]....
        /*0640*/ 	.word	0x00017b30


	//   ....[97]....
        /*0644*/ 	.word	0x00017cf0


	//   ....[98]....
        /*0648*/ 	.word	0x00017d10


	//   ....[99]....
        /*064c*/ 	.word	0x00017e30


	//   ....[100]....
        /*0650*/ 	.word	0x00017e70


	//   ....[101]....
        /*0654*/ 	.word	0x00017ea0


	//   ....[102]....
        /*0658*/ 	.word	0x00017ed0


	//   ....[103]....
        /*065c*/ 	.word	0x00017f00


	//   ....[104]....
        /*0660*/ 	.word	0x00017f30


	//   ....[105]....
        /*0664*/ 	.word	0x00018090


	//   ....[106]....
        /*0668*/ 	.word	0x000180d0


	//   ....[107]....
        /*066c*/ 	.word	0x00018100


	//   ....[108]....
        /*0670*/ 	.word	0x00018130


	//   ....[109]....
        /*0674*/ 	.word	0x00018160


	//   ....[110]....
        /*0678*/ 	.word	0x00018190


	//   ....[111]....
        /*067c*/ 	.word	0x00018220


	//   ....[112]....
        /*0680*/ 	.word	0x00018250


	//   ....[113]....
        /*0684*/ 	.word	0x00018260


	//   ....[114]....
        /*0688*/ 	.word	0x000182c0


	//   ....[115]....
        /*068c*/ 	.word	0x000187f0


	//   ....[116]....
        /*0690*/ 	.word	0x00018850


	//   ....[117]....
        /*0694*/ 	.word	0x000188a0


	//   ....[118]....
        /*0698*/ 	.word	0x000188f0


	//   ....[119]....
        /*069c*/ 	.word	0x00018940


	//   ....[120]....
        /*06a0*/ 	.word	0x000189b0


	//   ....[121]....
        /*06a4*/ 	.word	0x000189f0


	//   ....[122]....
        /*06a8*/ 	.word	0x00018a60


	//   ....[123]....
        /*06ac*/ 	.word	0x00018ad0


	//   ....[124]....
        /*06b0*/ 	.word	0x00018b30


	//   ....[125]....
        /*06b4*/ 	.word	0x00018ba0


	//   ....[126]....
        /*06b8*/ 	.word	0x00018c10


	//   ....[127]....
        /*06bc*/ 	.word	0x00018c70


	//   ....[128]....
        /*06c0*/ 	.word	0x00018cd0


	//   ....[129]....
        /*06c4*/ 	.word	0x00018d30


	//   ....[130]....
        /*06c8*/ 	.word	0x00018da0


	//   ....[131]....
        /*06cc*/ 	.word	0x00018e00


	//   ....[132]....
        /*06d0*/ 	.word	0x00018e60


	//   ....[133]....
        /*06d4*/ 	.word	0x00018ec0


	//   ....[134]....
        /*06d8*/ 	.word	0x00018f30


	//   ....[135]....
        /*06dc*/ 	.word	0x00019080


	//   ....[136]....
        /*06e0*/ 	.word	0x000190e0


	//   ....[137]....
        /*06e4*/ 	.word	0x00019120


	//   ....[138]....
        /*06e8*/ 	.word	0x00019160


	//   ....[139]....
        /*06ec*/ 	.word	0x000191b0


	//   ....[140]....
        /*06f0*/ 	.word	0x000191f0


	//   ....[141]....
        /*06f4*/ 	.word	0x00019260


	//   ....[142]....
        /*06f8*/ 	.word	0x000192c0


	//   ....[143]....
        /*06fc*/ 	.word	0x00019330


	//   ....[144]....
        /*0700*/ 	.word	0x00019470


	//   ....[145]....
        /*0704*/ 	.word	0x000194d0


	//   ....[146]....
        /*0708*/ 	.word	0x00019510


	//   ....[147]....
        /*070c*/ 	.word	0x00019550


	//   ....[148]....
        /*0710*/ 	.word	0x000195a0


	//   ....[149]....
        /*0714*/ 	.word	0x000195e0


	//   ....[150]....
        /*0718*/ 	.word	0x00019630


	//   ....[151]....
        /*071c*/ 	.word	0x00019680


	//   ....[152]....
        /*0720*/ 	.word	0x000196d0


	//   ....[153]....
        /*0724*/ 	.word	0x00019710


	//   ....[154]....
        /*0728*/ 	.word	0x00019780


	//   ....[155]....
        /*072c*/ 	.word	0x000197f0


	//   ....[156]....
        /*0730*/ 	.word	0x00019850


	//   ....[157]....
        /*0734*/ 	.word	0x000198b0


	//   ....[158]....
        /*0738*/ 	.word	0x00019910


	//   ....[159]....
        /*073c*/ 	.word	0x00019980


	//   ....[160]....
        /*0740*/ 	.word	0x000199e0


	//   ....[161]....
        /*0744*/ 	.word	0x00019a40


	//   ....[162]....
        /*0748*/ 	.word	0x00019aa0


	//   ....[163]....
        /*074c*/ 	.word	0x00019b10


	//   ....[164]....
        /*0750*/ 	.word	0x00019b70


	//   ....[165]....
        /*0754*/ 	.word	0x00019bd0


	//   ....[166]....
        /*0758*/ 	.word	0x00019c30


	//   ....[167]....
        /*075c*/ 	.word	0x00019ca0


	//   ....[168]....
        /*0760*/ 	.word	0x00019d00


	//   ....[169]....
        /*0764*/ 	.word	0x00019d60


	//   ....[170]....
        /*0768*/ 	.word	0x00019dc0


	//   ....[171]....
        /*076c*/ 	.word	0x00019e30


	//   ....[172]....
        /*0770*/ 	.word	0x00019e90


	//   ....[173]....
        /*0774*/ 	.word	0x00019ef0


	//   ....[174]....
        /*0778*/ 	.word	0x00019f50


	//   ....[175]....
        /*077c*/ 	.word	0x00019fc0


	//   ....[176]....
        /*0780*/ 	.word	0x0001a010


	//   ....[177]....
        /*0784*/ 	.word	0x0001a050


	//   ....[178]....
        /*0788*/ 	.word	0x0001a0a0


	//   ....[179]....
        /*078c*/ 	.word	0x0001a0f0


	//   ....[180]....
        /*0790*/ 	.word	0x0001a140


	//   ....[181]....
        /*0794*/ 	.word	0x0001a1b0


	//   ....[182]....
        /*0798*/ 	.word	0x0001a1f0


	//   ....[183]....
        /*079c*/ 	.word	0x0001a240


	//   ....[184]....
        /*07a0*/ 	.word	0x0001a290


	//   ....[185]....
        /*07a4*/ 	.word	0x0001a2e0


	//   ....[186]....
        /*07a8*/ 	.word	0x0001a330


	//   ....[187]....
        /*07ac*/ 	.word	0x0001a3a0


	//   ....[188]....
        /*07b0*/ 	.word	0x0001a3e0


	//   ....[189]....
        /*07b4*/ 	.word	0x0001a450


	//   ....[190]....
        /*07b8*/ 	.word	0x0001a4b0


	//   ....[191]....
        /*07bc*/ 	.word	0x0001a510


	//----- nvinfo : EIATTR_EXIT_INSTR_OFFSETS
	.align		4
.L_276:
        /*07c0*/ 	.byte	0x04, 0x1c
        /*07c2*/ 	.short	(.L_278 - .L_277)


	//   ....[0]....
.L_277:
        /*07c4*/ 	.word	0x00000b40


	//   ....[1]....
        /*07c8*/ 	.word	0x000187b0


	//----- nvinfo : EIATTR_MAX_THREADS
	.align		4
.L_278:
        /*07cc*/ 	.byte	0x04, 0x05
        /*07ce*/ 	.short	(.L_280 - .L_279)
.L_279:
        /*07d0*/ 	.word	0x00000100
        /*07d4*/ 	.word	0x00000001
        /*07d8*/ 	.word	0x00000001


	//----- nvinfo : EIATTR_CRS_STACK_SIZE
	.align		4
.L_280:
        /*07dc*/ 	.byte	0x04, 0x1e
        /*07de*/ 	.short	(.L_282 - .L_281)
.L_281:
        /*07e0*/ 	.word	0x00000000
.L_282:


//--------------------- .nv.info._ZN7cutlass13device_kernelIN5flash19enable_sm80_to_sm89INS1_16FlashAttnFwdSm80INS1_25CollectiveMainloopFwdSm80ILi8ELi1ELb0EN4cute5tupleIJNS5_1CILi128EEENS7_ILi64EEENS7_ILi192EEEEEELi192ENS_10bfloat16_tEfNS_4arch4Sm80ELb0ELb1ELb1ELb0ELb1ELb0ELb1ELb1EEENS1_21CollectiveEpilogueFwdINS6_IJS8_SA_S9_EEENS6_IJNS7_ILi1EEESI_SI_EEESC_SE_Li256ELb0ELb1ELb1ELb0EEENS1_19SingleTileSchedulerILb0ELb1ELb1ELi128EEEEEEEEEvNT_6ParamsE --------------------------
	.section	.nv.info._ZN7cutlass13device_kernelIN5flash19enable_sm80_to_sm89INS1_16FlashAttnFwdSm80INS1_25CollectiveMainloopFwdSm80ILi8ELi1ELb0EN4cute5tupleIJNS5_1CILi128EEENS7_ILi64EEENS7_ILi192EEEEEELi192ENS_10bfloat16_tEfNS_4arch4Sm80ELb0ELb1ELb1ELb0ELb1ELb0ELb1ELb1EEENS1_21CollectiveEpilogueFwdINS6_IJS8_SA_S9_EEENS6_IJNS7_ILi1EEESI_SI_EEESC_SE_Li256ELb0ELb1ELb1ELb0EEENS1_19SingleTileSchedulerILb0ELb1ELb1ELi128EEEEEEEEEvNT_6ParamsE,"",@"SHT_CUDA_INFO"
	.sectionflags	@""
	.align	4


	//----- nvinfo : EIATTR_CUDA_API_VERSION
	.align		4
        /*0000*/ 	.byte	0x04, 0x37
        /*0002*/ 	.short	(.L_284 - .L_283)
.L_283:
        /*0004*/ 	.word	0x00000082


	//----- nvinfo : EIATTR_SW2861232_WAR
	.align		4
.L_284:
        /*0008*/ 	.byte	0x01, 0x35
	.zero		2


	//----- nvinfo : EIATTR_PARAM_CBANK
	.align		4
        /*000c*/ 	.byte	0x04, 0x0a
        /*000e*/ 	.short	(.L_286 - .L_285)
	.align		4
.L_285:
        /*0010*/ 	.word	index@(.nv.constant0._ZN7cutlass13device_kernelIN5flash19enable_sm80_to_sm89INS1_16FlashAttnFwdSm80INS1_25CollectiveMainloopFwdSm80ILi8ELi1ELb0EN4cute5tupleIJNS5_1CILi128EEENS7_ILi64EEENS7_ILi192EEEEEELi192ENS_10bfloat16_tEfNS_4arch4Sm80ELb0ELb1ELb1ELb0ELb1ELb0ELb1ELb1EEENS1_21CollectiveEpilogueFwdINS6_IJS8_SA_S9_EEENS6_IJNS7_ILi1EEESI_SI_EEESC_SE_Li256ELb0ELb1ELb1ELb0EEENS1_19SingleTileSchedulerILb0ELb1ELb1ELi128EEEEEEEEEvNT_6ParamsE)
        /*0014*/ 	.short	0x0160
        /*0016*/ 	.short	0x0418


	//----- nvinfo : EIATTR_CBANK_PARAM_SIZE
	.align		4
.L_286:
        /*0018*/ 	.byte	0x03, 0x19
        /*001a*/ 	.short	0x0418


	//----- nvinfo : EIATTR_KPARAM_INFO
	.align		4
        /*001c*/ 	.byte	0x04, 0x17
        /*001e*/ 	.short	(.L_288 - .L_287)
.L_287:
        /*0020*/ 	.word	0x00000000
        /*0024*/ 	.short	0x0000
        /*0026*/ 	.short	0x0000
        /*0028*/ 	.byte	0x00, 0xf0, 0x61, 0x10


	//----- nvinfo : EIATTR_MAXREG_COUNT
	.align		4
.L_288:
        /*002c*/ 	.byte	0x03, 0x1b
        /*002e*/ 	.short	0x00ff


	//----- nvinfo : EIATTR_NUM_BARRIERS
	.align		4
        /*0030*/ 	.byte	0x02, 0x4c
        /*0032*/ 	.byte	0x02
	.zero		1


	//----- nvinfo : EIATTR_MERCURY_ISA_VERSION
	.align		4
        /*0034*/ 	.byte	0x03, 0x5f
        /*0036*/ 	.short	0x0000


	//----- nvinfo : EIATTR_COOP_GROUP_MASK_REGIDS
	.align		4
        /*0038*/ 	.byte	0x04, 0x29
        /*003a*/ 	.short	(.L_290 - .L_289)


	//   ....[0]....
.L_289:
        /*003c*/ 	.word	0xffffffff


	//   ....[1]....
        /*0040*/ 	.word	0xffffffff


	//   ....[2]....
        /*0044*/ 	.word	0xffffffff


	//   ....[3]....
        /*0048*/ 	.word	0xffffffff


	//   ....[4]....
        /*004c*/ 	.word	0xffffffff


	//   ....[5]....
        /*0050*/ 	.word	0xffffffff


	//   ....[6]....
        /*0054*/ 	.word	0xffffffff


	//   ....[7]....
        /*0058*/ 	.word	0xffffffff


	//   ....[8]....
        /*005c*/ 	.word	0xffffffff


	//   ....[9]....
        /*0060*/ 	.word	0xffffffff


	//   ....[10]....
        /*0064*/ 	.word	0xffffffff


	//   ....[11]....
        /*0068*/ 	.word	0xffffffff


	//   ....[12]....
        /*006c*/ 	.word	0xffffffff


	//   ....[13]....
        /*0070*/ 	.word	0xffffffff


	//   ....[14]....
        /*0074*/ 	.word	0xffffffff


	//   ....[15]....
        /*0078*/ 	.word	0xffffffff


	//   ....[16]....
        /*007c*/ 	.word	0xffffffff


	//   ....[17]....
        /*0080*/ 	.word	0xffffffff


	//   ....[18]....
        /*0084*/ 	.word	0xffffffff


	//   ....[19]....
        /*0088*/ 	.word	0xffffffff


	//   ....[20]....
        /*008c*/ 	.word	0xffffffff


	//   ....[21]....
        /*0090*/ 	.word	0xffffffff


	//   ....[22]....
        /*0094*/ 	.word	0xffffffff


	//   ....[23]....
        /*0098*/ 	.word	0xffffffff


	//   ....[24]....
        /*009c*/ 	.word	0xffffffff


	//   ....[25]....
        /*00a0*/ 	.word	0xffffffff


	//   ....[26]....
        /*00a4*/ 	.word	0xffffffff


	//   ....[27]....
        /*00a8*/ 	.word	0xffffffff


	//   ....[28]....
        /*00ac*/ 	.word	0xffffffff


	//   ....[29]....
        /*00b0*/ 	.word	0xffffffff


	//   ....[30]....
        /*00b4*/ 	.word	0xffffffff


	//   ....[31]....
        /*00b8*/ 	.word	0xffffffff


	//   ....[32]....
        /*00bc*/ 	.word	0xffffffff


	//   ....[33]....
        /*00c0*/ 	.word	0xffffffff


	//   ....[34]....
        /*00c4*/ 	.word	0xffffffff


	//   ....[35]....
        /*00c8*/ 	.word	0xffffffff


	//   ....[36]....
        /*00cc*/ 	.word	0xffffffff


	//   ....[37]....
        /*00d0*/ 	.word	0xffffffff


	//   ....[38]....
        /*00d4*/ 	.word	0xffffffff


	//   ....[39]....
        /*00d8*/ 	.word	0xffffffff


	//   ....[40]....
        /*00dc*/ 	.word	0xffffffff


	//   ....[41]....
        /*00e0*/ 	.word	0xffffffff


	//   ....[42]....
        /*00e4*/ 	.word	0xffffffff


	//   ....[43]....
        /*00e8*/ 	.word	0xffffffff


	//   ....[44]....
        /*00ec*/ 	.word	0xffffffff


	//   ....[45]....
        /*00f0*/ 	.word	0xffffffff


	//   ....[46]....
        /*00f4*/ 	.word	0xffffffff


	//   ....[47]....
        /*00f8*/ 	.word	0xffffffff


	//   ....[48]....
        /*00fc*/ 	.word	0xffffffff


	//   ....[49]....
        /*0100*/ 	.word	0xffffffff


	//   ....[50]....
        /*0104*/ 	.word	0xffffffff


	//   ....[51]....
        /*0108*/ 	.word	0xffffffff


	//   ....[52]....
        /*010c*/ 	.word	0xffffffff


	//   ....[53]....
        /*0110*/ 	.word	0xffffffff


	//   ....[54]....
        /*0114*/ 	.word	0xffffffff


	//   ....[55]....
        /*0118*/ 	.word	0xffffffff


	//   ....[56]....
        /*011c*/ 	.word	0xffffffff


	//   ....[57]....
        /*0120*/ 	.word	0xffffffff


	//   ....[58]....
        /*0124*/ 	.word	0xffffffff


	//   ....[59]....
        /*0128*/ 	.word	0xffffffff


	//   ....[60]....
        /*012c*/ 	.word	0xffffffff


	//   ....[61]....
        /*0130*/ 	.word	0xffffffff


	//   ....[62]....
        /*0134*/ 	.word	0xffffffff


	//   ....[63]....
        /*0138*/ 	.word	0xffffffff


	//   ....[64]....
        /*013c*/ 	.word	0xffffffff


	//   ....[65]....
        /*0140*/ 	.word	0xffffffff


	//   ....[66]....
        /*0144*/ 	.word	0xffffffff


	//   ....[67]....
        /*0148*/ 	.word	0xffffffff


	//   ....[68]....
        /*014c*/ 	.word	0xffffffff


	//   ....[69]....
        /*0150*/ 	.word	0xffffffff


	//   ....[70]....
        /*0154*/ 	.word	0xffffffff


	//   ....[71]....
        /*0158*/ 	.word	0xffffffff


	//   ....[72]....
        /*015c*/ 	.word	0xffffffff


	//   ....[73]....
        /*0160*/ 	.word	0xffffffff


	//   ....[74]....
        /*0164*/ 	.word	0xffffffff


	//   ....[75]....
        /*0168*/ 	.word	0xffffffff


	//   ....[76]....
        /*016c*/ 	.word	0xffffffff


	//   ....[77]....
        /*0170*/ 	.word	0xffffffff


	//   ....[78]....
        /*0174*/ 	.word	0xffffffff


	//----- nvinfo : EIATTR_COOP_GROUP_INSTR_OFFSETS
	.align		4
.L_290:
        /*0178*/ 	.byte	0x04, 0x28
        /*017a*/ 	.short	(.L_292 - .L_291)


	//   ....[0]....
.L_291:
        /*017c*/ 	.word	0x00000050


	//   ....[1]....
        /*0180*/ 	.word	0x000012f0


	//   ....[2]....
        /*0184*/ 	.word	0x00001340


	//   ....[3]....
        /*0188*/ 	.word	0x00001530


	//   ....[4]....
        /*018c*/ 	.word	0x00001560


	//   ....[5]....
        /*0190*/ 	.word	0x00001680


	//   ....[6]....
        /*0194*/ 	.word	0x000016b0


	//   ....[7]....
        /*0198*/ 	.word	0x000017c0


	//   ....[8]....
        /*019c*/ 	.word	0x00001800


	//   ....[9]....
        /*01a0*/ 	.word	0x00001f20


	//   ....[10]....
        /*01a4*/ 	.word	0x00001f30


	//   ....[11]....
        /*01a8*/ 	.word	0x00001f50


	//   ....[12]....
        /*01ac*/ 	.word	0x00001f80


	//   ....[13]....
        /*01b0*/ 	.word	0x00001fc0


	//   ....[14]....
        /*01b4*/ 	.word	0x00001ff0


	//   ....[15]....
        /*01b8*/ 	.word	0x00002020


	//   ....[16]....
        /*01bc*/ 	.word	0x00002050


	//   ....[17]....
        /*01c0*/ 	.word	0x00003120


	//   ....[18]....
        /*01c4*/ 	.word	0x00003150


	//   ....[19]....
        /*01c8*/ 	.word	0x00003160


	//   ....[20]....
        /*01cc*/ 	.word	0x00003170


	//   ....[21]....
        /*01d0*/ 	.word	0x000035d0


	//   ....[22]....
        /*01d4*/ 	.word	0x000038e0


	//   ....[23]....
        /*01d8*/ 	.word	0x00004530


	//   ....[24]....
        /*01dc*/ 	.word	0x00004620


	//   ....[25]....
        /*01e0*/ 	.word	0x00004630


	//   ....[26]....
        /*01e4*/ 	.word	0x00004660


	//   ....[27]....
        /*01e8*/ 	.word	0x00005a70


	//   ....[28]....
        /*01ec*/ 	.word	0x00005a90


	//   ....[29]....
        /*01f0*/ 	.word	0x00005aa0


	//   ....[30]....
        /*01f4*/ 	.word	0x00005ab0


	//   ....[31]....
        /*01f8*/ 	.word	0x00006b70


	//   ....[32]....
        /*01fc*/ 	.word	0x00006ba0


	//   ....[33]....
        /*0200*/ 	.word	0x00006bb0


	//   ....[34]....
        /*0204*/ 	.word	0x00006bc0


	//   ....[35]....
        /*0208*/ 	.word	0x00006dc0


	//   ....[36]....
        /*020c*/ 	.word	0x00007000


	//   ....[37]....
        /*0210*/ 	.word	0x00007a50


	//   ....[38]....
        /*0214*/ 	.word	0x00007c20


	//   ....[39]....
        /*0218*/ 	.word	0x00007c70


	//   ....[40]....
        /*021c*/ 	.word	0x00007d00


	//   ....[41]....
        /*0220*/ 	.word	0x00009940


	//   ....[42]....
        /*0224*/ 	.word	0x00009960


	//   ....[43]....
        /*0228*/ 	.word	0x00009970


	//   ....[44]....
        /*022c*/ 	.word	0x00009980


	//   ....[45]....
        /*0230*/ 	.word	0x0000aa50


	//   ....[46]....
        /*0234*/ 	.word	0x0000aa70


	//   ....[47]....
        /*0238*/ 	.word	0x0000aa80


	//   ....[48]....
        /*023c*/ 	.word	0x0000aa90


	//   ....[49]....
        /*0240*/ 	.word	0x0000ae60


	//   ....[50]....
        /*0244*/ 	.word	0x0000ae80


	//   ....[51]....
        /*0248*/ 	.word	0x0000aeb0


	//   ....[52]....
        /*024c*/ 	.word	0x0000aec0


	//   ....[53]....
        /*0250*/ 	.word	0x0000c720


	//   ....[54]....
        /*0254*/ 	.word	0x0000c730


	//   ....[55]....
        /*0258*/ 	.word	0x0000c750


	//   ....[56]....
        /*025c*/ 	.word	0x0000c760


	//   ....[57]....
        /*0260*/ 	.word	0x0000d860


	//   ....[58]....
        /*0264*/ 	.word	0x0000d870


	//   ....[59]....
        /*0268*/ 	.word	0x0000d880


	//   ....[60]....
        /*026c*/ 	.word	0x0000d890


	//   ....[61]....
        /*0270*/ 	.word	0x0000da70


	//   ....[62]....
        /*0274*/ 	.word	0x0000de00


	//   ....[63]....
        /*0278*/ 	.word	0x0000e6f0


	//   ....[64]....
        /*027c*/ 	.word	0x0000e8d0


	//   ....[65]....
        /*0280*/ 	.word	0x0000e910


	//   ....[66]....
        /*0284*/ 	.word	0x0000e990


	//   ....[67]....
        /*0288*/ 	.word	0x00010060


	//   ....[68]....
        /*028c*/ 	.word	0x00010090


	//   ....[69]....
        /*0290*/ 	.word	0x000100d0


	//   ....[70]....
        /*0294*/ 	.word	0x000100e0


	//   ....[71]....
        /*0298*/ 	.word	0x00010df0


	//   ....[72]....
        /*029c*/ 	.word	0x00010e30


	//   ....[73]....
        /*02a0*/ 	.word	0x00010e50


	//   ....[74]....
        /*02a4*/ 	.word	0x00010e80


	//   ....[75]....
        /*02a8*/ 	.word	0x00010ef0


	//   ....[76]....
        /*02ac*/ 	.word	0x00010f60


	//   ....[77]....
        /*02b0*/ 	.word	0x00011870


	//   ....[78]....
        /*02b4*/ 	.word	0x00011880


	//----- nvinfo : EIATTR_EXIT_INSTR_OFFSETS
	.align		4
.L_292:
        /*02b8*/ 	.byte	0x04, 0x1c
        /*02ba*/ 	.short	(.L_294 - .L_293)


	//   ....[0]....
.L_293:
        /*02bc*/ 	.word	0x000001b0


	//   ....[1]....
        /*02c0*/ 	.word	0x00011890


	//   ....[2]....
        /*02c4*/ 	.word	0x00012130


	//   ....[3]....
        /*02c8*/ 	.word	0x00012180


	//   ....[4]....
        /*02cc*/ 	.word	0x000121b0


	//   ....[5]....
        /*02d0*/ 	.word	0x00012210


	//   ....[6]....
        /*02d4*/ 	.word	0x000124a0


	//----- nvinfo : EIATTR_CTAIDZ_USED
	.align		4
.L_294:
        /*02d8*/ 	.byte	0x01, 0x04
	.zero		2


	//----- nvinfo : EIATTR_MAX_THREADS
	.align		4
        /*02dc*/ 	.byte	0x04, 0x05
        /*02de*/ 	.short	(.L_296 - .L_295)
.L_295:
        /*02e0*/ 	.word	0x00000100
        /*02e4*/ 	.word	0x00000001
        /*02e8*/ 	.word	0x00000001


	//----- nvinfo : EIATTR_CRS_STACK_SIZE
	.align		4
.L_296:
        /*02ec*/ 	.byte	0x04, 0x1e
        /*02ee*/ 	.short	(.L_298 - .L_297)
.L_297:
        /*02f0*/ 	.word	0x00000000
.L_298:


//--------------------- .nv.info._ZN7cutlass13device_kernelIN5flash19enable_sm80_to_sm89INS1_16FlashAttnFwdSm80INS1_25CollectiveMainloopFwdSm80ILi8ELi1ELb0EN4cute5tupleIJNS5_1CILi128EEENS7_ILi64EEENS7_ILi192EEEEEELi192ENS_10bfloat16_tEfNS_4arch4Sm80ELb0ELb1ELb1ELb1ELb1ELb0ELb1ELb1EEENS1_21CollectiveEpilogueFwdINS6_IJS8_SA_S9_EEENS6_IJNS7_ILi1EEESI_SI_EEESC_SE_Li256ELb1ELb1ELb1ELb0EEENS1_36VarlenDynamicPersistentTileSchedulerILi128ELi64ELi256ELi256ELb1ELb1ELb0ELb1ELb0ELb1EEEEEEEEEvNT_6ParamsE --------------------------
	.section	.nv.info._ZN7cutlass13device_kernelIN5flash19enable_sm80_to_sm89INS1_16FlashAttnFwdSm80INS1_25CollectiveMainloopFwdSm80ILi8ELi1ELb0EN4cute5tupleIJNS5_1CILi128EEENS7_ILi64EEENS7_ILi192EEEEEELi192ENS_10bfloat16_tEfNS_4arch4Sm80ELb0ELb1ELb1ELb1ELb1ELb0ELb1ELb1EEENS1_21CollectiveEpilogueFwdINS6_IJS8_SA_S9_EEENS6_IJNS7_ILi1EEESI_SI_EEESC_SE_Li256ELb1ELb1ELb1ELb0EEENS1_36VarlenDynamicPersistentTileSchedulerILi128ELi64ELi256ELi256ELb1ELb1ELb0ELb1ELb0ELb1EEEEEEEEEvNT_6ParamsE,"",@"SHT_CUDA_INFO"
	.sectionflags	@""
	.align	4


	//----- nvinfo : EIATTR_CUDA_API_VERSION
	.align		4
        /*0000*/ 	.byte	0x04, 0x37
        /*0002*/ 	.short	(.L_300 - .L_299)
.L_299:
        /*0004*/ 	.word	0x00000082


	//----- nvinfo : EIATTR_SW2861232_WAR
	.align		4
.L_300:
        /*0008*/ 	.byte	0x01, 0x35
	.zero		2


	//----- nvinfo : EIATTR_PARAM_CBANK
	.align		4
        /*000c*/ 	.byte	0x04, 0x0a
        /*000e*/ 	.short	(.L_302 - .L_301)
	.align		4
.L_301:
        /*0010*/ 	.word	index@(.nv.constant0._ZN7cutlass13device_kernelIN5flash19enable_sm80_to_sm89INS1_16FlashAttnFwdSm80INS1_25CollectiveMainloopFwdSm80ILi8ELi1ELb0EN4cute5tupleIJNS5_1CILi128EEENS7_ILi64EEENS7_ILi192EEEEEELi192ENS_10bfloat16_tEfNS_4arch4Sm80ELb0ELb1ELb1ELb1ELb1ELb0ELb1ELb1EEENS1_21CollectiveEpilogueFwdINS6_IJS8_SA_S9_EEENS6_IJNS7_ILi1EEESI_SI_EEESC_SE_Li256ELb1ELb1ELb1ELb0EEENS1_36VarlenDynamicPersistentTileSchedulerILi128ELi64ELi256ELi256ELb1ELb1ELb0ELb1ELb0ELb1EEEEEEEEEvNT_6ParamsE)
        /*0014*/ 	.short	0x0160
        /*0016*/ 	.short	0x0438


	//----- nvinfo : EIATTR_CBANK_PARAM_SIZE
	.align		4
.L_302:
        /*0018*/ 	.byte	0x03, 0x19
        /*001a*/ 	.short	0x0438


	//----- nvinfo : EIATTR_KPARAM_INFO
	.align		4
        /*001c*/ 	.byte	0x04, 0x17
        /*001e*/ 	.short	(.L_304 - .L_303)
.L_303:
        /*0020*/ 	.word	0x00000000
        /*0024*/ 	.short	0x0000
        /*0026*/ 	.short	0x0000
        /*0028*/ 	.byte	0x00, 0xf0, 0xe1, 0x10


	//----- nvinfo : EIATTR_MAXREG_COUNT
	.align		4
.L_304:
        /*002c*/ 	.byte	0x03, 0x1b
        /*002e*/ 	.short	0x00ff


	//----- nvinfo : EIATTR_NUM_BARRIERS
	.align		4
        /*0030*/ 	.byte	0x02, 0x4c
        /*0032*/ 	.byte	0x06
	.zero		1


	//----- nvinfo : EIATTR_ANNOTATIONS
	.align		4
        /*0034*/ 	.byte	0x04, 0x55
        /*0036*/ 	.short	(.L_306 - .L_305)


	//   ....[0]....
.L_305:
        /*0038*/ 	.word	0x00000001
        /*003c*/ 	.byte	0x70, 0x14, 0x00, 0x00, 0x01, 0x00, 0x00, 0x00, 0xc0, 0x18, 0x00, 0x00, 0x01, 0x00, 0x00, 0x00
        /*004c*/ 	.byte	0xf0, 0x18, 0x00, 0x00, 0x01, 0x00, 0x00, 0x00, 0x20, 0x19, 0x00, 0x00, 0x01, 0x00, 0x00, 0x00
        /*005c*/ 	.byte	0x50, 0x19, 0x00, 0x00, 0x01, 0x00, 0x00, 0x00, 0xb0, 0x20, 0x01, 0x00, 0x01, 0x00, 0x00, 0x00
        /*006c*/ 	.byte	0xc0, 0x20, 0x01, 0x00, 0x01, 0x00, 0x00, 0x00, 0xd0, 0x20, 0x01, 0x00, 0x01, 0x00, 0x00, 0x00
        /*007c*/ 	.byte	0xe0, 0x20, 0x01, 0x00, 0x01, 0x00, 0x00, 0x00, 0x40, 0x28, 0x01, 0x00


	//----- nvinfo : EIATTR_MERCURY_ISA_VERSION
	.align		4
.L_306:
        /*0088*/ 	.byte	0x03, 0x5f
        /*008a*/ 	.short	0x0000


	//----- nvinfo : EIATTR_INT_WARP_WIDE_INSTR_OFFSETS
	.align		4
        /*008c*/ 	.byte	0x04, 0x31
        /*008e*/ 	.short	(.L_308 - .L_307)


	//   ....[0]....
.L_307:
        /*0090*/ 	.word	0x00011f90


	//   ....[1]....
        /*0094*/ 	.word	0x00012010


	//----- nvinfo : EIATTR_COOP_GROUP_MASK_REGIDS
	.align		4
.L_308:
        /*0098*/ 	.byte	0x04, 0x29
        /*009a*/ 	.short	(.L_310 - .L_309)


	//   ....[0]....
.L_309:
        /*009c*/ 	.word	0xffffffff


	//   ....[1]....
        /*00a0*/ 	.word	0xffffffff


	//   ....[2]....
        /*00a4*/ 	.word	0xffffffff


	//   ....[3]....
        /*00a8*/ 	.word	0xffffffff


	//   ....[4]....
        /*00ac*/ 	.word	0xffffffff


	//   ....[5]....
        /*00b0*/ 	.word	0xffffffff


	//   ....[6]....
        /*00b4*/ 	.word	0xffffffff


	//   ....[7]....
        /*00b8*/ 	.word	0xffffffff


	//   ....[8]....
        /*00bc*/ 	.word	0xffffffff


	//   ....[9]....
        /*00c0*/ 	.word	0xffffffff


	//   ....[10]....
        /*00c4*/ 	.word	0xffffffff


	//   ....[11]....
        /*00c8*/ 	.word	0xffffffff


	//   ....[12]....
        /*00cc*/ 	.word	0xffffffff


	//   ....[13]....
        /*00d0*/ 	.word	0xffffffff


	//   ....[14]....
        /*00d4*/ 	.word	0xffffffff


	//   ....[15]....
        /*00d8*/ 	.word	0xffffffff


	//   ....[16]....
        /*00dc*/ 	.word	0xffffffff


	//   ....[17]....
        /*00e0*/ 	.word	0xffffffff


	//   ....[18]....
        /*00e4*/ 	.word	0xffffffff


	//   ....[19]....
        /*00e8*/ 	.word	0xffffffff


	//   ....[20]....
        /*00ec*/ 	.word	0xffffffff


	//   ....[21]....
        /*00f0*/ 	.word	0xffffffff


	//   ....[22]....
        /*00f4*/ 	.word	0xffffffff


	//   ....[23]....
        /*00f8*/ 	.word	0xffffffff


	//   ....[24]....
        /*00fc*/ 	.word	0xffffffff


	//   ....[25]....
        /*0100*/ 	.word	0xffffffff


	//   ....[26]....
        /*0104*/ 	.word	0xffffffff


	//   ....[27]....
        /*0108*/ 	.word	0xffffffff


	//   ....[28]....
        /*010c*/ 	.word	0xffffffff


	//   ....[29]....
        /*0110*/ 	.word	0xffffffff


	//   ....[30]....
        /*0114*/ 	.word	0xffffffff


	//   ....[31]....
        /*0118*/ 	.word	0xffffffff


	//   ....[32]....
        /*011c*/ 	.word	0xffffffff


	//   ....[33]....
        /*0120*/ 	.word	0xffffffff


	//   ....[34]....
        /*0124*/ 	.word	0xffffffff


	//   ....[35]....
        /*0128*/ 	.word	0xffffffff


	//   ....[36]....
        /*012c*/ 	.word	0xffffffff


	//   ....[37]....
        /*0130*/ 	.word	0xffffffff


	//   ....[38]....
        /*0134*/ 	.word	0xffffffff


	//   ....[39]....
        /*0138*/ 	.word	0xffffffff


	//   ....[40]....
        /*013c*/ 	.word	0xffffffff


	//   ....[41]....
        /*0140*/ 	.word	0xffffffff


	//   ....[42]....
        /*0144*/ 	.word	0xffffffff


	//   ....[43]....
        /*0148*/ 	.word	0xffffffff


	//   ....[44]....
        /*014c*/ 	.word	0xffffffff


	//   ....[45]....
        /*0150*/ 	.word	0xffffffff


	//   ....[46]....
        /*0154*/ 	.word	0xffffffff


	//   ....[47]....
        /*0158*/ 	.word	0xffffffff


	//   ....[48]....
        /*015c*/ 	.word	0xffffffff


	//   ....[49]....
        /*0160*/ 	.word	0xffffffff


	//   ....[50]....
        /*0164*/ 	.word	0xffffffff


	//   ....[51]....
        /*0168*/ 	.word	0xffffffff


	//   ....[52]....
        /*016c*/ 	.word	0xffffffff


	//   ....[53]....
        /*0170*/ 	.word	0xffffffff


	//   ....[54]....
        /*0174*/ 	.word	0xffffffff


	//   ....[55]....
        /*0178*/ 	.word	0xffffffff


	//   ....[56]....
        /*017c*/ 	.word	0xffffffff


	//   ....[57]....
        /*0180*/ 	.word	0xffffffff


	//   ....[58]....
        /*0184*/ 	.word	0xffffffff


	//   ....[59]....
        /*0188*/ 	.word	0xffffffff


	//   ....[60]....
        /*018c*/ 	.word	0xffffffff


	//   ....[61]....
        /*0190*/ 	.word	0xffffffff


	//   ....[62]....
        /*0194*/ 	.word	0xffffffff


	//   ....[63]....
        /*0198*/ 	.word	0xffffffff


	//   ....[64]....
        /*019c*/ 	.word	0xffffffff


	//   ....[65]....
        /*01a0*/ 	.word	0xffffffff


	//   ....[66]....
        /*01a4*/ 	.word	0xffffffff


	//   ....[67]....
        /*01a8*/ 	.word	0xffffffff


	//   ....[68]....
        /*01ac*/ 	.word	0xffffffff


	//   ....[69]....
        /*01b0*/ 	.word	0xffffffff


	//   ....[70]....
        /*01b4*/ 	.word	0xffffffff


	//   ....[71]....
        /*01b8*/ 	.word	0xffffffff


	//   ....[72]....
        /*01bc*/ 	.word	0xffffffff


	//   ....[73]....
        /*01c0*/ 	.word	0xffffffff


	//   ....[74]....
        /*01c4*/ 	.word	0xffffffff


	//   ....[75]....
        /*01c8*/ 	.word	0xffffffff


	//   ....[76]....
        /*01cc*/ 	.word	0xffffffff


	//   ....[77]....
        /*01d0*/ 	.word	0xffffffff


	//   ....[78]....
        /*01d4*/ 	.word	0xffffffff


	//   ....[79]....
        /*01d8*/ 	.word	0xffffffff


	//   ....[80]....
        /*01dc*/ 	.word	0xffffffff


	//   ....[81]....
        /*01e0*/ 	.word	0xffffffff


	//   ....[82]....
        /*01e4*/ 	.word	0xffffffff


	//   ....[83]....
        /*01e8*/ 	.word	0xffffffff


	//   ....[84]....
        /*01ec*/ 	.word	0xffffffff


	//   ....[85]....
        /*01f0*/ 	.word	0xffffffff


	//   ....[86]....
        /*01f4*/ 	.word	0xffffffff


	//   ....[87]....
        /*01f8*/ 	.word	0xffffffff


	//   ....[88]....
        /*01fc*/ 	.word	0xffffffff


	//   ....[89]....
        /*0200*/ 	.word	0xffffffff


	//   ....[90]....
        /*0204*/ 	.word	0xffffffff


	//   ....[91]....
        /*0208*/ 	.word	0xffffffff


	//   ....[92]....
        /*020c*/ 	.word	0xffffffff


	//   ....[93]....
        /*0210*/ 	.word	0xffffffff


	//   ....[94]....
        /*0214*/ 	.word	0xffffffff


	//   ....[95]....
        /*0218*/ 	.word	0xffffffff


	//   ....[96]....
        /*021c*/ 	.word	0xffffffff


	//   ....[97]....
        /*0220*/ 	.word	0xffffffff


	//   ....[98]....
        /*0224*/ 	.word	0xffffffff


	//   ....[99]....
        /*0228*/ 	.word	0xffffffff


	//   ....[100]....
        /*022c*/ 	.word	0xffffffff


	//   ....[101]....
        /*0230*/ 	.word	0xffffffff


	//   ....[102]....
        /*0234*/ 	.word	0xffffffff


	//   ....[103]....
        /*0238*/ 	.word	0xffffffff


	//   ....[104]....
        /*023c*/ 	.word	0xffffffff


	//   ....[105]....
        /*0240*/ 	.word	0xffffffff


	//   ....[106]....
        /*0244*/ 	.word	0xffffffff


	//   ....[107]....
        /*0248*/ 	.word	0xffffffff


	//   ....[108]....
        /*024c*/ 	.word	0xffffffff


	//   ....[109]....
        /*0250*/ 	.word	0xffffffff


	//   ....[110]....
        /*0254*/ 	.word	0xffffffff


	//   ....[111]....
        /*0258*/ 	.word	0xffffffff


	//   ....[112]....
        /*025c*/ 	.word	0xffffffff


	//   ....[113]....
        /*0260*/ 	.word	0xffffffff


	//   ....[114]....
        /*0264*/ 	.word	0xffffffff


	//   ....[115]....
        /*0268*/ 	.word	0xffffffff


	//   ....[116]....
        /*026c*/ 	.word	0xffffffff


	//   ....[117]....
        /*0270*/ 	.word	0xffffffff


	//   ....[118]....
        /*0274*/ 	.word	0xffffffff


	//   ....[119]....
        /*0278*/ 	.word	0xffffffff


	//   ....[120]....
        /*027c*/ 	.word	0xffffffff


	//   ....[121]....
        /*0280*/ 	.word	0xffffffff


	//   ....[122]....
        /*0284*/ 	.word	0xffffffff


	//   ....[123]....
        /*0288*/ 	.word	0xffffffff


	//   ....[124]....
        /*028c*/ 	.word	0xffffffff


	//   ....[125]....
        /*0290*/ 	.word	0xffffffff


	//   ....[126]....
        /*0294*/ 	.word	0xffffffff


	//   ....[127]....
        /*0298*/ 	.word	0xffffffff


	//   ....[128]....
        /*029c*/ 	.word	0xffffffff


	//   ....[129]....
        /*02a0*/ 	.word	0xffffffff


	//   ....[130]....
        /*02a4*/ 	.word	0xffffffff


	//   ....[131]....
        /*02a8*/ 	.word	0xffffffff


	//   ....[132]....
        /*02ac*/ 	.word	0xffffffff


	//   ....[133]....
        /*02b0*/ 	.word	0xffffffff


	//   ....[134]....
        /*02b4*/ 	.word	0xffffffff


	//   ....[135]....
        /*02b8*/ 	.word	0xffffffff


	//   ....[136]....
        /*02bc*/ 	.word	0xffffffff


	//   ....[137]....
        /*02c0*/ 	.word	0xffffffff


	//   ....[138]....
        /*02c4*/ 	.word	0xffffffff


	//   ....[139]....
        /*02c8*/ 	.word	0xffffffff


	//   ....[140]....
        /*02cc*/ 	.word	0xffffffff


	//   ....[141]....
        /*02d0*/ 	.word	0xffffffff


	//   ....[142]....
        /*02d4*/ 	.word	0xffffffff


	//   ....[143]....
        /*02d8*/ 	.word	0xffffffff


	//   ....[144]....
        /*02dc*/ 	.word	0xffffffff


	//   ....[145]....
        /*02e0*/ 	.word	0xffffffff


	//   ....[146]....
        /*02e4*/ 	.word	0xffffffff


	//   ....[147]....
        /*02e8*/ 	.word	0xffffffff


	//   ....[148]....
        /*02ec*/ 	.word	0xffffffff


	//   ....[149]....
        /*02f0*/ 	.word	0xffffffff


	//   ....[150]....
        /*02f4*/ 	.word	0xffffffff


	//   ....[151]....
        /*02f8*/ 	.word	0xffffffff


	//   ....[152]....
        /*02fc*/ 	.word	0xffffffff


	//   ....[153]....
        /*0300*/ 	.word	0xffffffff


	//   ....[154]....
        /*0304*/ 	.word	0xffffffff


	//   ....[155]....
        /*0308*/ 	.word	0xffffffff


	//   ....[156]....
        /*030c*/ 	.word	0xffffffff


	//   ....[157]....
        /*0310*/ 	.word	0xffffffff


	//   ....[158]....
        /*0314*/ 	.word	0xffffffff


	//   ....[159]....
        /*0318*/ 	.word	0xffffffff


	//   ....[160]....
        /*031c*/ 	.word	0xffffffff


	//   ....[161]....
        /*0320*/ 	.word	0xffffffff


	//   ....[162]....
        /*0324*/ 	.word	0xffffffff


	//   ....[163]....
        /*0328*/ 	.word	0xffffffff


	//   ....[164]....
        /*032c*/ 	.word	0xffffffff


	//   ....[165]....
        /*0330*/ 	.word	0xffffffff


	//   ....[166]....
        /*0334*/ 	.word	0xffffffff


	//   ....[167]....
        /*0338*/ 	.word	0xffffffff


	//   ....[168]....
        /*033c*/ 	.word	0xffffffff


	//   ....[169]....
        /*0340*/ 	.word	0xffffffff


	//   ....[170]....
        /*0344*/ 	.word	0xffffffff


	//   ....[171]....
        /*0348*/ 	.word	0xffffffff


	//   ....[172]....
        /*034c*/ 	.word	0xffffffff


	//   ....[173]....
        /*0350*/ 	.word	0xffffffff


	//   ....[174]....
        /*0354*/ 	.word	0xffffffff


	//   ....[175]....
        /*0358*/ 	.word	0xffffffff


	//   ....[176]....
        /*035c*/ 	.word	0xffffffff


	//   ....[177]....
        /*0360*/ 	.word	0xffffffff


	//   ....[178]....
        /*0364*/ 	.word	0xffffffff


	//   ....[179]....
        /*0368*/ 	.word	0xffffffff


	//   ....[180]....
        /*036c*/ 	.word	0xffffffff


	//   ....[181]....
        /*0370*/ 	.word	0xffffffff


	//   ....[182]....
        /*0374*/ 	.word	0xffffffff


	//   ....[183]....
        /*0378*/ 	.word	0xffffffff


	//   ....[184]....
        /*037c*/ 	.word	0xffffffff


	//   ....[185]....
        /*0380*/ 	.word	0xffffffff


	//   ....[186]....
        /*0384*/ 	.word	0xffffffff


	//   ....[187]....
        /*0388*/ 	.word	0xffffffff


	//   ....[188]....
        /*038c*/ 	.word	0xffffffff


	//   ....[189]....
        /*0390*/ 	.word	0xffffffff


	//   ....[190]....
        /*0394*/ 	.word	0xffffffff


	//   ....[191]....
        /*0398*/ 	.word	0xffffffff


	//   ....[192]....
        /*039c*/ 	.word	0xffffffff


	//   ....[193]....
        /*03a0*/ 	.word	0xffffffff


	//   ....[194]....
        /*03a4*/ 	.word	0xffffffff


	//   ....[195]....
        /*03a8*/ 	.word	0xffffffff


	//   ....[196]....
        /*03ac*/ 	.word	0xffffffff


	//   ....[197]....
        /*03b0*/ 	.word	0xffffffff


	//   ....[198]....
        /*03b4*/ 	.word	0xffffffff


	//   ....[199]....
        /*03b8*/ 	.word	0xffffffff


	//   ....[200]....
        /*03bc*/ 	.word	0xffffffff


	//   ....[201]....
        /*03c0*/ 	.word	0xffffffff


	//   ....[202]....
        /*03c4*/ 	.word	0xffffffff


	//   ....[203]....
        /*03c8*/ 	.word	0xffffffff


	//   ....[204]....
        /*03cc*/ 	.word	0xffffffff


	//   ....[205]....
        /*03d0*/ 	.word	0xffffffff


	//   ....[206]....
        /*03d4*/ 	.word	0xffffffff


	//   ....[207]....
        /*03d8*/ 	.word	0xffffffff


	//   ....[208]....
        /*03dc*/ 	.word	0xffffffff


	//   ....[209]....
        /*03e0*/ 	.word	0xffffffff


	//   ....[210]....
        /*03e4*/ 	.word	0xffffffff


	//   ....[211]....
        /*03e8*/ 	.word	0xffffffff


	//   ....[212]....
        /*03ec*/ 	.word	0xffffffff


	//   ....[213]....
        /*03f0*/ 	.word	0xffffffff


	//   ....[214]....
        /*03f4*/ 	.word	0xffffffff


	//   ....[215]....
        /*03f8*/ 	.word	0xffffffff


	//   ....[216]....
        /*03fc*/ 	.word	0xffffffff


	//   ....[217]....
        /*0400*/ 	.word	0xffffffff


	//   ....[218]....
        /*0404*/ 	.word	0xffffffff


	//   ....[219]....
        /*0408*/ 	.word	0xffffffff


	//   ....[220]....
        /*040c*/ 	.word	0xffffffff


	//   ....[221]....
        /*0410*/ 	.word	0xffffffff


	//   ....[222]....
        /*0414*/ 	.word	0xffffffff


	//   ....[223]....
        /*0418*/ 	.word	0xffffffff


	//   ....[224]....
        /*041c*/ 	.word	0xffffffff


	//   ....[225]....
        /*0420*/ 	.word	0xffffffff


	//   ....[226]....
        /*0424*/ 	.word	0xffffffff


	//   ....[227]....
        /*0428*/ 	.word	0xffffffff


	//   ....[228]....
        /*042c*/ 	.word	0xffffffff


	//   ....[229]....
        /*0430*/ 	.word	0xffffffff


	//   ....[230]....
        /*0434*/ 	.word	0xffffffff


	//   ....[231]....
        /*0438*/ 	.word	0xffffffff


	//   ....[232]....
        /*043c*/ 	.word	0xffffffff


	//   ....[233]....
        /*0440*/ 	.word	0xffffffff


	//   ....[234]....
        /*0444*/ 	.word	0xffffffff


	//   ....[235]....
        /*0448*/ 	.word	0xffffffff


	//----- nvinfo : EIATTR_COOP_GROUP_INSTR_OFFSETS
	.align		4
.L_310:
        /*044c*/ 	.byte	0x04, 0x28
        /*044e*/ 	.short	(.L_312 - .L_311)


	//   ....[0]....
.L_311:
        /*0450*/ 	.word	0x00000050


	//   ....[1]....
        /*0454*/ 	.word	0x000001e0


	//   ....[2]....
        /*0458*/ 	.word	0x00000210


	//   ....[3]....
        /*045c*/ 	.word	0x00000240


	//   ....[4]....
        /*0460*/ 	.word	0x00000270


	//   ....[5]....
        /*0464*/ 	.word	0x000002a0


	//   ....[6]....
        /*0468*/ 	.word	0x000002d0


	//   ....[7]....
        /*046c*/ 	.word	0x00000430


	//   ....[8]....
        /*0470*/ 	.word	0x00000470


	//   ....[9]....
        /*0474*/ 	.word	0x000004a0


	//   ....[10]....
        /*0478*/ 	.word	0x000004d0


	//   ....[11]....
        /*047c*/ 	.word	0x00000500


	//   ....[12]....
        /*0480*/ 	.word	0x00000530


	//   ....[13]....
        /*0484*/ 	.word	0x000005c0


	//   ....[14]....
        /*0488*/ 	.word	0x00000600


	//   ....[15]....
        /*048c*/ 	.word	0x00000620


	//   ....[16]....
        /*0490*/ 	.word	0x00000680


	//   ....[17]....
        /*0494*/ 	.word	0x000029a0


	//   ....[18]....
        /*0498*/ 	.word	0x000029c0


	//   ....[19]....
        /*049c*/ 	.word	0x00002b30


	//   ....[20]....
        /*04a0*/ 	.word	0x00002b40


	//   ....[21]....
        /*04a4*/ 	.word	0x00002ca0


	//   ....[22]....
        /*04a8*/ 	.word	0x00002cc0


	//   ....[23]....
        /*04ac*/ 	.word	0x00002e20


	//   ....[24]....
        /*04b0*/ 	.word	0x00002e30


	//   ....[25]....
        /*04b4*/ 	.word	0x000032b0


	//   ....[26]....
        /*04b8*/ 	.word	0x000032e0


	//   ....[27]....
        /*04bc*/ 	.word	0x000032f0


	//   ....[28]....
        /*04c0*/ 	.word	0x00003300


	//   ....[29]....
        /*04c4*/ 	.word	0x000034a0


	//   ....[30]....
        /*04c8*/ 	.word	0x000034b0


	//   ....[31]....
        /*04cc*/ 	.word	0x00003500


	//   ....[32]....
        /*04d0*/ 	.word	0x00003510


	//   ....[33]....
        /*04d4*/ 	.word	0x000047d0


	//   ....[34]....
        /*04d8*/ 	.word	0x000047f0


	//   ....[35]....
        /*04dc*/ 	.word	0x00004880


	//   ....[36]....
        /*04e0*/ 	.word	0x000048e0


	//   ....[37]....
        /*04e4*/ 	.word	0x00004b70


	//   ....[38]....
        /*04e8*/ 	.word	0x00005050


	//   ....[39]....
        /*04ec*/ 	.word	0x00005700


	//   ....[40]....
        /*04f0*/ 	.word	0x00005730


	//   ....[41]....
        /*04f4*/ 	.word	0x00005740


	//   ....[42]....
        /*04f8*/ 	.word	0x00005770


	//   ....[43]....
        /*04fc*/ 	.word	0x00006cc0


	//   ....[44]....
        /*0500*/ 	.word	0x00006ce0


	//   ....[45]....
        /*0504*/ 	.word	0x00006da0


	//   ....[46]....
        /*0508*/ 	.word	0x00006dd0


	//   ....[47]....
        /*050c*/ 	.word	0x00007f80


	//   ....[48]....
        /*0510*/ 	.word	0x00007fa0


	//   ....[49]....
        /*0514*/ 	.word	0x00008060


	//   ....[50]....
        /*0518*/ 	.word	0x00008090


	//   ....[51]....
        /*051c*/ 	.word	0x00008330


	//   ....[52]....
        /*0520*/ 	.word	0x00008840


	//   ....[53]....
        /*0524*/ 	.word	0x00008f40


	//   ....[54]....
        /*0528*/ 	.word	0x00008f70


	//   ....[55]....
        /*052c*/ 	.word	0x00008f80


	//   ....[56]....
        /*0530*/ 	.word	0x00008fb0


	//   ....[57]....
        /*0534*/ 	.word	0x0000abe0


	//   ....[58]....
        /*0538*/ 	.word	0x0000ac00


	//   ....[59]....
        /*053c*/ 	.word	0x0000acc0


	//   ....[60]....
        /*0540*/ 	.word	0x0000acf0


	//   ....[61]....
        /*0544*/ 	.word	0x0000be90


	//   ....[62]....
        /*0548*/ 	.word	0x0000beb0


	//   ....[63]....
        /*054c*/ 	.word	0x0000bf70


	//   ....[64]....
        /*0550*/ 	.word	0x0000bfa0


	//   ....[65]....
        /*0554*/ 	.word	0x0000c380


	//   ....[66]....
        /*0558*/ 	.word	0x0000c3b0


	//   ....[67]....
        /*055c*/ 	.word	0x0000c3c0


	//   ....[68]....
        /*0560*/ 	.word	0x0000c3f0


	//   ....[69]....
        /*0564*/ 	.word	0x0000de00


	//   ....[70]....
        /*0568*/ 	.word	0x0000de10


	//   ....[71]....
        /*056c*/ 	.word	0x0000de70


	//   ....[72]....
        /*0570*/ 	.word	0x0000de80


	//   ....[73]....
        /*0574*/ 	.word	0x0000f050


	//   ....[74]....
        /*0578*/ 	.word	0x0000f070


	//   ....[75]....
        /*057c*/ 	.word	0x0000f150


	//   ....[76]....
        /*0580*/ 	.word	0x0000f170


	//   ....[77]....
        /*0584*/ 	.word	0x0000f350


	//   ....[78]....
        /*0588*/ 	.word	0x0000f860


	//   ....[79]....
        /*058c*/ 	.word	0x0000ff60


	//   ....[80]....
        /*0590*/ 	.word	0x0000ff90


	//   ....[81]....
        /*0594*/ 	.word	0x0000ffa0


	//   ....[82]....
        /*0598*/ 	.word	0x0000ffd0


	//   ....[83]....
        /*059c*/ 	.word	0x00011770


	//   ....[84]....
        /*05a0*/ 	.word	0x000117a0


	//   ....[85]....
        /*05a4*/ 	.word	0x000117b0


	//   ....[86]....
        /*05a8*/ 	.word	0x000117e0


	//   ....[87]....
        /*05ac*/ 	.word	0x00012bb0


	//   ....[88]....
        /*05b0*/ 	.word	0x00012bd0


	//   ....[89]....
        /*05b4*/ 	.word	0x00012bf0


	//   ....[90]....
        /*05b8*/ 	.word	0x00012c00


	//   ....[91]....
        /*05bc*/ 	.word	0x00012f50


	//   ....[92]....
        /*05c0*/ 	.word	0x00012f70


	//   ....[93]....
        /*05c4*/ 	.word	0x000130d0


	//   ....[94]....
        /*05c8*/ 	.word	0x000130e0


	//   ....[95]....
        /*05cc*/ 	.word	0x00013240


	//   ....[96]....
        /*05d0*/ 	.word	0x00013260


	//   ....[97]....
        /*05d4*/ 	.word	0x000133c0


	//   ....[98]....
        /*05d8*/ 	.word	0x000133d0


	//   ....[99]....
        /*05dc*/ 	.word	0x00013710


	//   ....[100]....
        /*05e0*/ 	.word	0x00013730


	//   ....[101]....
        /*05e4*/ 	.word	0x00013f00


	//   ....[102]....
        /*05e8*/ 	.word	0x00013f10


	//   ....[103]....
        /*05ec*/ 	.word	0x00014e60


	//   ....[104]....
        /*05f0*/ 	.word	0x00014e80


	//   ....[105]....
        /*05f4*/ 	.word	0x00014ff0


	//   ....[106]....
        /*05f8*/ 	.word	0x00015000


	//   ....[107]....
        /*05fc*/ 	.word	0x00015160


	//   ....[108]....
        /*0600*/ 	.word	0x00015180


	//   ....[109]....
        /*0604*/ 	.word	0x000152e0


	//   ....[110]....
        /*0608*/ 	.word	0x000152f0


	//   ....[111]....
        /*060c*/ 	.word	0x000154e0


	//   ....[112]....
        /*0610*/ 	.word	0x00015500


	//   ....[113]....
        /*0614*/ 	.word	0x00015620


	//   ....[114]....
        /*0618*/ 	.word	0x00015660


	//   ....[115]....
        /*061c*/ 	.word	0x00015690


	//   ....[116]....
        /*0620*/ 	.word	0x000156c0


	//   ....[117]....
        /*0624*/ 	.word	0x000156f0


	//   ....[118]....
        /*0628*/ 	.word	0x00015720


	//   ....[119]....
        /*062c*/ 	.word	0x00015870


	//   ....[120]....
        /*0630*/ 	.word	0x000158b0


	//   ....[121]....
        /*0634*/ 	.word	0x000158e0


	//   ....[122]....
        /*0638*/ 	.word	0x00015910


	//   ....[123]....
        /*063c*/ 	.word	0x00015940


	//   ....[124]....
        /*0640*/ 	.word	0x00015970


	//   ....[125]....
        /*0644*/ 	.word	0x00015a00


	//   ....[126]....
        /*0648*/ 	.word	0x00015a40


	//   ....[127]....
        /*064c*/ 	.word	0x00015a50


	//   ....[128]....
        /*0650*/ 	.word	0x00015ab0


	//   ....[129]....
        /*0654*/ 	.word	0x00016460


	//   ....[130]....
        /*0658*/ 	.word	0x000164c0


	//   ....[131]....
        /*065c*/ 	.word	0x00016510


	//   ....[132]....
        /*0660*/ 	.word	0x00016560


	//   ....[133]....
        /*0664*/ 	.word	0x000165b0


	//   ....[134]....
        /*0668*/ 	.word	0x00016620


	//   ....[135]....
        /*066c*/ 	.word	0x00016670


	//   ....[136]....
        /*0670*/ 	.word	0x000166e0


	//   ....[137]....
        /*0674*/ 	.word	0x00016750


	//   ....[138]....
        /*0678*/ 	.word	0x000167c0


	//   ....[139]....
        /*067c*/ 	.word	0x00016830


	//   ....[140]....
        /*0680*/ 	.word	0x000168a0


	//   ....[141]....
        /*0684*/ 	.word	0x00016910


	//   ....[142]....
        /*0688*/ 	.word	0x00016970


	//   ....[143]....
        /*068c*/ 	.word	0x000169e0


	//   ....[144]....
        /*0690*/ 	.word	0x00016a50


	//   ....[145]....
        /*0694*/ 	.word	0x00016ac0


	//   ....[146]....
        /*0698*/ 	.word	0x00016b20


	//   ....[147]....
        /*069c*/ 	.word	0x00016b90


	//   ....[148]....
        /*06a0*/ 	.word	0x00016c00


	//   ....[149]....
        /*06a4*/ 	.word	0x00016d70


	//   ....[150]....
        /*06a8*/ 	.word	0x00016dd0


	//   ....[151]....
        /*06ac*/ 	.word	0x00016e40


	//   ....[152]....
        /*06b0*/ 	.word	0x00016eb0


	//   ....[153]....
        /*06b4*/ 	.word	0x00016f00


	//   ....[154]....
        /*06b8*/ 	.word	0x00016f40


	//   ....[155]....
        /*06bc*/ 	.word	0x00016f90


	//   ....[156]....
        /*06c0*/ 	.word	0x00016fe0


	//   ....[157]....
        /*06c4*/ 	.word	0x00017050


	//   ....[158]....
        /*06c8*/ 	.word	0x000170c0


	//   ....[159]....
        /*06cc*/ 	.word	0x00017230


	//   ....[160]....
        /*06d0*/ 	.word	0x00017290


	//   ....[161]....
        /*06d4*/ 	.word	0x00017300


	//   ....[162]....
        /*06d8*/ 	.word	0x00017370


	//   ....[163]....
        /*06dc*/ 	.word	0x000174e0


	//   ....[164]....
        /*06e0*/ 	.word	0x00017540


	//   ....[165]....
        /*06e4*/ 	.word	0x000175b0


	//   ....[166]....
        /*06e8*/ 	.word	0x00017620


	//   ....[167]....
        /*06ec*/ 	.word	0x00017670


	//   ....[168]....
        /*06f0*/ 	.word	0x000176c0


	//   ....[169]....
        /*06f4*/ 	.word	0x00017710


	//   ....[170]....
        /*06f8*/ 	.word	0x00017750


	//   ....[171]....
        /*06fc*/ 	.word	0x000177b0


	//   ....[172]....
        /*0700*/ 	.word	0x00017820


	//   ....[173]....
        /*0704*/ 	.word	0x00017990


	//   ....[174]....
        /*0708*/ 	.word	0x000179f0


	//   ....[175]....
        /*070c*/ 	.word	0x00017a60


	//   ....[176]....
        /*0710*/ 	.word	0x00017ad0


	//   ....[177]....
        /*0714*/ 	.word	0x00017c40


	//   ....[178]....
        /*0718*/ 	.word	0x00017ca0


	//   ....[179]....
        /*071c*/ 	.word	0x00017cf0


	//   ....[180]....
        /*0720*/ 	.word	0x00017d40


	//   ....[181]....
        /*0724*/ 	.word	0x00017d90


	//   ....[182]....
        /*0728*/ 	.word	0x00017dd0


	//   ....[183]....
        /*072c*/ 	.word	0x00017e30


	//   ....[184]....
        /*0730*/ 	.word	0x00017ea0


	//   ....[185]....
        /*0734*/ 	.word	0x00017f10


	//   ....[186]....
        /*0738*/ 	.word	0x00018060


	//   ....[187]....
        /*073c*/ 	.word	0x000180c0


	//   ....[188]....
        /*0740*/ 	.word	0x00018130


	//   ....[189]....
        /*0744*/ 	.word	0x000181a0


	//   ....[190]....
        /*0748*/ 	.word	0x000181f0


	//   ....[191]....
        /*074c*/ 	.word	0x00018240


	//   ....[192]....
        /*0750*/ 	.word	0x00018290


	//   ....[193]....
        /*0754*/ 	.word	0x000182d0


	//   ....[194]....
        /*0758*/ 	.word	0x00018320


	//   ....[195]....
        /*075c*/ 	.word	0x00018370


	//   ....[196]....
        /*0760*/ 	.word	0x000183c0


	//   ....[197]....
        /*0764*/ 	.word	0x00018400


	//   ....[198]....
        /*0768*/ 	.word	0x00018470


	//   ....[199]....
        /*076c*/ 	.word	0x000184e0


	//   ....[200]....
        /*0770*/ 	.word	0x00018550


	//   ....[201]....
        /*0774*/ 	.word	0x000185b0


	//   ....[202]....
        /*0778*/ 	.word	0x00018620


	//   ....[203]....
        /*077c*/ 	.word	0x00018690


	//   ....[204]....
        /*0780*/ 	.word	0x00018700


	//   ....[205]....
        /*0784*/ 	.word	0x00018760


	//   ....[206]....
        /*0788*/ 	.word	0x000187d0


	//   ....[207]....
        /*078c*/ 	.word	0x00018840


	//   ....[208]....
        /*0790*/ 	.word	0x000188b0


	//   ....[209]....
        /*0794*/ 	.word	0x00018910


	//   ....[210]....
        /*0798*/ 	.word	0x00018980


	//   ....[211]....
        /*079c*/ 	.word	0x000189f0


	//   ....[212]....
        /*07a0*/ 	.word	0x00018a60


	//   ....[213]....
        /*07a4*/ 	.word	0x00018ac0


	//   ....[214]....
        /*07a8*/ 	.word	0x00018b30


	//   ....[215]....
        /*07ac*/ 	.word	0x00018ba0


	//   ....[216]....
        /*07b0*/ 	.word	0x00018c10


	//   ....[217]....
        /*07b4*/ 	.word	0x00018c70


	//   ....[218]....
        /*07b8*/ 	.word	0x00018ce0


	//   ....[219]....
        /*07bc*/ 	.word	0x00018d50


	//   ....[220]....
        /*07c0*/ 	.word	0x00018da0


	//   ....[221]....
        /*07c4*/ 	.word	0x00018de0


	//   ....[222]....
        /*07c8*/ 	.word	0x00018e30


	//   ....[223]....
        /*07cc*/ 	.word	0x00018e80


	//   ....[224]....
        /*07d0*/ 	.word	0x00018ed0


	//   ....[225]....
        /*07d4*/ 	.word	0x00018f40


	//   ....[226]....
        /*07d8*/ 	.word	0x00018f90


	//   ....[227]....
        /*07dc*/ 	.word	0x00018fe0


	//   ....[228]....
        /*07e0*/ 	.word	0x00019030


	//   ....[229]....
        /*07e4*/ 	.word	0x00019080


	//   ....[230]....
        /*07e8*/ 	.word	0x000190d0


	//   ....[231]....
        /*07ec*/ 	.word	0x00019140


	//   ....[232]....
        /*07f0*/ 	.word	0x00019190


	//   ....[233]....
        /*07f4*/ 	.word	0x00019200


	//   ....[234]....
        /*07f8*/ 	.word	0x00019260


	//   ....[235]....
        /*07fc*/ 	.word	0x000192d0


	//----- nvinfo : EIATTR_EXIT_INSTR_OFFSETS
	.align		4
.L_312:
        /*0800*/ 	.byte	0x04, 0x1c
        /*0802*/ 	.short	(.L_314 - .L_313)


	//   ....[0]....
.L_313:
        /*0804*/ 	.word	0x00000fe0


	//   ....[1]....
        /*0808*/ 	.word	0x00016420


	//----- nvinfo : EIATTR_MAX_THREADS
	.align		4
.L_314:
        /*080c*/ 	.byte	0x04, 0x05
        /*080e*/ 	.short	(.L_316 - .L_315)
.L_315:
        /*0810*/ 	.word	0x00000100
        /*0814*/ 	.word	0x00000001
        /*0818*/ 	.word	0x00000001


	//----- nvinfo : EIATTR_CRS_STACK_SIZE
	.align		4
.L_316:
        /*081c*/ 	.byte	0x04, 0x1e
        /*081e*/ 	.short	(.L_318 - .L_317)
.L_317:
        /*0820*/ 	.word	0x00000000
.L_318:


//--------------------- .nv.info._ZN7cutlass13device_kernelIN5flash19enable_sm80_to_sm89INS1_16FlashAttnFwdSm80INS1_25CollectiveMainloopFwdSm80ILi8ELi1ELb0EN4cute5tupleIJNS5_1CILi128EEENS7_ILi64EEENS7_ILi192EEEEEELi192ENS_10bfloat16_tEfNS_4arch4Sm80ELb0ELb1ELb1ELb1ELb1ELb1ELb1ELb1EEENS1_21CollectiveEpilogueFwdINS6_IJS8_SA_S9_EEENS6_IJNS7_ILi1EEESI_SI_EEESC_SE_Li256ELb1ELb1ELb1ELb0EEENS1_36VarlenDynamicPersistentTileSchedulerILi128ELi64ELi256ELi256ELb1ELb1ELb0ELb1ELb0ELb1EEEEEEEEEvNT_6ParamsE --------------------------
	.section	.nv.info._ZN7cutlass13device_kernelIN5flash19enable_sm80_to_sm89INS1_16FlashAttnFwdSm80INS1_25CollectiveMainloopFwdSm80ILi8ELi1ELb0EN4cute5tupleIJNS5_1CILi128EEENS7_ILi64EEENS7_ILi192EEEEEELi192ENS_10bfloat16_tEfNS_4arch4Sm80ELb0ELb1ELb1ELb1ELb1ELb1ELb1ELb1EEENS1_21CollectiveEpilogueFwdINS6_IJS8_SA_S9_EEENS6_IJNS7_ILi1EEESI_SI_EEESC_SE_Li256ELb1ELb1ELb1ELb0EEENS1_36VarlenDynamicPersistentTileSchedulerILi128ELi64ELi256ELi256ELb1ELb1ELb0ELb1ELb0ELb1EEEEEEEEEvNT_6ParamsE,"",@"SHT_CUDA_INFO"
	.sectionflags	@""
	.align	4


	//----- nvinfo : EIATTR_CUDA_API_VERSION
	.align		4
        /*0000*/ 	.byte	0x04, 0x37
        /*0002*/ 	.short	(.L_320 - .L_319)
.L_319:
        /*0004*/ 	.word	0x00000082


	//----- nvinfo : EIATTR_SW2861232_WAR
	.align		4
.L_320:
        /*0008*/ 	.byte	0x01, 0x35
	.zero		2


	//----- nvinfo : EIATTR_PARAM_CBANK
	.align		4
        /*000c*/ 	.byte	0x04, 0x0a
        /*000e*/ 	.short	(.L_322 - .L_321)
	.align		4
.L_321:
        /*0010*/ 	.word	index@(.nv.constant0._ZN7cutlass13device_kernelIN5flash19enable_sm80_to_sm89INS1_16FlashAttnFwdSm80INS1_25CollectiveMainloopFwdSm80ILi8ELi1ELb0EN4cute5tupleIJNS5_1CILi128EEENS7_ILi64EEENS7_ILi192EEEEEELi192ENS_10bfloat16_tEfNS_4arch4Sm80ELb0ELb1ELb1ELb1ELb1ELb1ELb1ELb1EEENS1_21CollectiveEpilogueFwdINS6_IJS8_SA_S9_EEENS6_IJNS7_ILi1EEESI_SI_EEESC_SE_Li256ELb1ELb1ELb1ELb0EEENS1_36VarlenDynamicPersistentTileSchedulerILi128ELi64ELi256ELi256ELb1ELb1ELb0ELb1ELb0ELb1EEEEEEEEEvNT_6ParamsE)
        /*0014*/ 	.short	0x0160
        /*0016*/ 	.short	0x0438


	//----- nvinfo : EIATTR_CBANK_PARAM_SIZE
	.align		4
.L_322:
        /*0018*/ 	.byte	0x03, 0x19
        /*001a*/ 	.short	0x0438


	//----- nvinfo : EIATTR_KPARAM_INFO
	.align		4
        /*001c*/ 	.byte	0x04, 0x17
        /*001e*/ 	.short	(.L_324 - .L_323)
.L_323:
        /*0020*/ 	.word	0x00000000
        /*0024*/ 	.short	0x0000
        /*0026*/ 	.short	0x0000
        /*0028*/ 	.byte	0x00, 0xf0, 0xe1, 0x10


	//----- nvinfo : EIATTR_MAXREG_COUNT
	.align		4
.L_324:
        /*002c*/ 	.byte	0x03, 0x1b
        /*002e*/ 	.short	0x00ff


	//----- nvinfo : EIATTR_NUM_BARRIERS
	.align		4
        /*0030*/ 	.byte	0x02, 0x4c
        /*0032*/ 	.byte	0x06
	.zero		1


	//----- nvinfo : EIATTR_ANNOTATIONS
	.align		4
        /*0034*/ 	.byte	0x04, 0x55
        /*0036*/ 	.short	(.L_326 - .L_325)


	//   ....[0]....
.L_325:
        /* <DEDUP_REMOVED lines=111> */


	//----- nvinfo : EIATTR_MERCURY_ISA_VERSION
	.align		4
.L_326:
        /*0718*/ 	.byte	0x03, 0x5f
        /*071a*/ 	.short	0x0000


	//----- nvinfo : EIATTR_INT_WARP_WIDE_INSTR_OFFSETS
	.align		4
        /*071c*/ 	.byte	0x04, 0x31
        /*071e*/ 	.short	(.L_328 - .L_327)


	//   ....[0]....
.L_327:
        /*0720*/ 	.word	0x00018220


	//   ....[1]....
        /*0724*/ 	.word	0x000182a0


	//----- nvinfo : EIATTR_COOP_GROUP_MASK_REGIDS
	.align		4
.L_328:
        /*0728*/ 	.byte	0x04, 0x29
        /*072a*/ 	.short	(.L_330 - .L_329)


	//   ....[0]....
.L_329:
        /*072c*/ 	.word	0xffffffff


	//   ....[1]....
        /*0730*/ 	.word	0xffffffff


	//   ....[2]....
        /*0734*/ 	.word	0xffffffff


	//   ....[3]....
        /*0738*/ 	.word	0xffffffff


	//   ....[4]....
        /*073c*/ 	.word	0xffffffff


	//   ....[5]....
        /*0740*/ 	.word	0xffffffff


	//   ....[6]....
        /*0744*/ 	.word	0xffffffff


	//   ....[7]....
        /*0748*/ 	.word	0xffffffff


	//   ....[8]....
        /*074c*/ 	.word	0xffffffff


	//   ....[9]....
        /*0750*/ 	.word	0xffffffff


	//   ....[10]....
        /*0754*/ 	.word	0xffffffff


	//   ....[11]....
        /*0758*/ 	.word	0xffffffff


	//   ....[12]....
        /*075c*/ 	.word	0xffffffff


	//   ....[13]....
        /*0760*/ 	.word	0xffffffff


	//   ....[14]....
        /*0764*/ 	.word	0xffffffff


	//   ....[15]....
        /*0768*/ 	.word	0xffffffff


	//   ....[16]....
        /*076c*/ 	.word	0xffffffff


	//   ....[17]....
        /*0770*/ 	.word	0xffffffff


	//   ....[18]....
        /*0774*/ 	.word	0xffffffff


	//   ....[19]....
        /*0778*/ 	.word	0xffffffff


	//   ....[20]....
        /*077c*/ 	.word	0xffffffff


	//   ....[21]....
        /*0780*/ 	.word	0xffffffff


	//   ....[22]....
        /*0784*/ 	.word	0xffffffff


	//   ....[23]....
        /*0788*/ 	.word	0xffffffff


	//   ....[24]....
        /*078c*/ 	.word	0xffffffff


	//   ....[25]....
        /*0790*/ 	.word	0xffffffff


	//   ....[26]....
        /*0794*/ 	.word	0xffffffff


	//   ....[27]....
        /*0798*/ 	.word	0xffffffff


	//   ....[28]....
        /*079c*/ 	.word	0xffffffff


	//   ....[29]....
        /*07a0*/ 	.word	0xffffffff


	//   ....[30]....
        /*07a4*/ 	.word	0xffffffff


	//   ....[31]....
        /*07a8*/ 	.word	0xffffffff


	//   ....[32]....
        /*07ac*/ 	.word	0xffffffff


	//   ....[33]....
        /*07b0*/ 	.word	0xffffffff


	//   ....[34]....
        /*07b4*/ 	.word	0xffffffff


	//   ....[35]....
        /*07b8*/ 	.word	0xffffffff


	//   ....[36]....
        /*07bc*/ 	.word	0xffffffff


	//   ....[37]....
        /*07c0*/ 	.word	0xffffffff


	//   ....[38]....
        /*07c4*/ 	.word	0xffffffff


	//   ....[39]....
        /*07c8*/ 	.word	0xffffffff


	//   ....[40]....
        /*07cc*/ 	.word	0xffffffff


	//   ....[41]....
        /*07d0*/ 	.word	0xffffffff


	//   ....[42]....
        /*07d4*/ 	.word	0xffffffff


	//   ....[43]....
        /*07d8*/ 	.word	0xffffffff


	//   ....[44]....
        /*07dc*/ 	.word	0xffffffff


	//   ....[45]....
        /*07e0*/ 	.word	0xffffffff


	//   ....[46]....
        /*07e4*/ 	.word	0xffffffff


	//   ....[47]....
        /*07e8*/ 	.word	0xffffffff


	//   ....[48]....
        /*07ec*/ 	.word	0xffffffff


	//   ....[49]....
        /*07f0*/ 	.word	0xffffffff


	//   ....[50]....
        /*07f4*/ 	.word	0xffffffff


	//   ....[51]....
        /*07f8*/ 	.word	0xffffffff


	//   ....[52]....
        /*07fc*/ 	.word	0xffffffff


	//   ....[53]....
        /*0800*/ 	.word	0xffffffff


	//   ....[54]....
        /*0804*/ 	.word	0xffffffff


	//   ....[55]....
        /*0808*/ 	.word	0xffffffff


	//   ....[56]....
        /*080c*/ 	.word	0xffffffff


	//   ....[57]....
        /*0810*/ 	.word	0xffffffff


	//   ....[58]....
        /*0814*/ 	.word	0xffffffff


	//   ....[59]....
        /*0818*/ 	.word	0xffffffff


	//   ....[60]....
        /*081c*/ 	.word	0xffffffff


	//   ....[61]....
        /*0820*/ 	.word	0xffffffff


	//   ....[62]....
        /*0824*/ 	.word	0xffffffff


	//   ....[63]....
        /*0828*/ 	.word	0xffffffff


	//   ....[64]....
        /*082c*/ 	.word	0xffffffff


	//   ....[65]....
        /*0830*/ 	.word	0xffffffff


	//   ....[66]....
        /*0834*/ 	.word	0xffffffff


	//   ....[67]....
        /*0838*/ 	.word	0xffffffff


	//   ....[68]....
        /*083c*/ 	.word	0xffffffff


	//   ....[69]....
        /*0840*/ 	.word	0xffffffff


	//   ....[70]....
        /*0844*/ 	.word	0xffffffff


	//   ....[71]....
        /*0848*/ 	.word	0xffffffff


	//   ....[72]....
        /*084c*/ 	.word	0xffffffff


	//   ....[73]....
        /*0850*/ 	.word	0xffffffff


	//   ....[74]....
        /*0854*/ 	.word	0xffffffff


	//   ....[75]....
        /*0858*/ 	.word	0xffffffff


	//   ....[76]....
        /*085c*/ 	.word	0xffffffff


	//   ....[77]....
        /*0860*/ 	.word	0xffffffff


	//   ....[78]....
        /*0864*/ 	.word	0xffffffff


	//   ....[79]....
        /*0868*/ 	.word	0xffffffff


	//   ....[80]....
        /*086c*/ 	.word	0xffffffff


	//   ....[81]....
        /*0870*/ 	.word	0xffffffff


	//   ....[82]....
        /*0874*/ 	.word	0xffffffff


	//   ....[83]....
        /*0878*/ 	.word	0xffffffff


	//   ....[84]....
        /*087c*/ 	.word	0xffffffff


	//   ....[85]....
        /*0880*/ 	.word	0xffffffff


	//   ....[86]....
        /*0884*/ 	.word	0xffffffff


	//   ....[87]....
        /*0888*/ 	.word	0xffffffff


	//   ....[88]....
        /*088c*/ 	.word	0xffffffff


	//   ....[89]....
        /*0890*/ 	.word	0xffffffff


	//   ....[90]....
        /*0894*/ 	.word	0xffffffff


	//   ....[91]....
        /*0898*/ 	.word	0xffffffff


	//   ....[92]....
        /*089c*/ 	.word	0xffffffff


	//   ....[93]....
        /*08a0*/ 	.word	0xffffffff


	//   ....[94]....
        /*08a4*/ 	.word	0xffffffff


	//   ....[95]....
        /*08a8*/ 	.word	0xffffffff


	//   ....[96]....
        /*08ac*/ 	.word	0xffffffff


	//   ....[97]....
        /*08b0*/ 	.word	0xffffffff


	//   ....[98]....
        /*08b4*/ 	.word	0xffffffff


	//   ....[99]....
        /*08b8*/ 	.word	0xffffffff


	//   ....[100]....
        /*08bc*/ 	.word	0xffffffff


	//   ....[101]....
        /*08c0*/ 	.word	0xffffffff


	//   ....[102]....
        /*08c4*/ 	.word	0xffffffff


	//   ....[103]....
        /*08c8*/ 	.word	0xffffffff


	//   ....[104]....
        /*08cc*/ 	.word	0xffffffff


	//   ....[105]....
        /*08d0*/ 	.word	0xffffffff


	//   ....[106]....
        /*08d4*/ 	.word	0xffffffff


	//   ....[107]....
        /*08d8*/ 	.word	0xffffffff


	//   ....[108]....
        /*08dc*/ 	.word	0xffffffff


	//   ....[109]....
        /*08e0*/ 	.word	0xffffffff


	//   ....[110]....
        /*08e4*/ 	.word	0xffffffff


	//   ....[111]....
        /*08e8*/ 	.word	0xffffffff


	//   ....[112]....
        /*08ec*/ 	.word	0xffffffff


	//   ....[113]....
        /*08f0*/ 	.word	0xffffffff


	//   ....[114]....
        /*08f4*/ 	.word	0xffffffff


	//   ....[115]....
        /*08f8*/ 	.word	0xffffffff


	//   ....[116]....
        /*08fc*/ 	.word	0xffffffff


	//   ....[117]....
        /*0900*/ 	.word	0xffffffff


	//   ....[118]....
        /*0904*/ 	.word	0xffffffff


	//   ....[119]....
        /*0908*/ 	.word	0xffffffff


	//   ....[120]....
        /*090c*/ 	.word	0xffffffff


	//   ....[121]....
        /*0910*/ 	.word	0xffffffff


	//   ....[122]....
        /*0914*/ 	.word	0xffffffff


	//   ....[123]....
        /*0918*/ 	.word	0xffffffff


	//   ....[124]....
        /*091c*/ 	.word	0xffffffff


	//   ....[125]....
        /*0920*/ 	.word	0xffffffff


	//   ....[126]....
        /*0924*/ 	.word	0xffffffff


	//   ....[127]....
        /*0928*/ 	.word	0xffffffff


	//   ....[128]....
        /*092c*/ 	.word	0xffffffff


	//   ....[129]....
        /*0930*/ 	.word	0xffffffff


	//   ....[130]....
        /*0934*/ 	.word	0xffffffff


	//   ....[131]....
        /*0938*/ 	.word	0xffffffff


	//   ....[132]....
        /*093c*/ 	.word	0xffffffff


	//   ....[133]....
        /*0940*/ 	.word	0xffffffff


	//   ....[134]....
        /*0944*/ 	.word	0xffffffff


	//   ....[135]....
        /*0948*/ 	.word	0xffffffff


	//   ....[136]....
        /*094c*/ 	.word	0xffffffff


	//   ....[137]....
        /*0950*/ 	.word	0xffffffff


	//   ....[138]....
        /*0954*/ 	.word	0xffffffff


	//   ....[139]....
        /*0958*/ 	.word	0xffffffff


	//   ....[140]....
        /*095c*/ 	.word	0xffffffff


	//   ....[141]....
        /*0960*/ 	.word	0xffffffff


	//   ....[142]....
        /*0964*/ 	.word	0xffffffff


	//   ....[143]....
        /*0968*/ 	.word	0xffffffff


	//   ....[144]....
        /*096c*/ 	.word	0xffffffff


	//   ....[145]....
        /*0970*/ 	.word	0xffffffff


	//   ....[146]....
        /*0974*/ 	.word	0xffffffff


	//   ....[147]....
        /*0978*/ 	.word	0xffffffff


	//   ....[148]....
        /*097c*/ 	.word	0xffffffff


	//   ....[149]....
        /*0980*/ 	.word	0xffffffff


	//   ....[150]....
        /*0984*/ 	.word	0xffffffff


	//   ....[151]....
        /*0988*/ 	.word	0xffffffff


	//   ....[152]....
        /*098c*/ 	.word	0xffffffff


	//   ....[153]....
        /*0990*/ 	.word	0xffffffff


	//   ....[154]....
        /*0994*/ 	.word	0xffffffff


	//   ....[155]....
        /*0998*/ 	.word	0xffffffff


	//   ....[156]....
        /*099c*/ 	.word	0xffffffff


	//   ....[157]....
        /*09a0*/ 	.word	0xffffffff


	//   ....[158]....
        /*09a4*/ 	.word	0xffffffff


	//   ....[159]....
        /*09a8*/ 	.word	0xffffffff


	//   ....[160]....
        /*09ac*/ 	.word	0xffffffff


	//   ....[161]....
        /*09b0*/ 	.word	0xffffffff


	//   ....[162]....
        /*09b4*/ 	.word	0xffffffff


	//   ....[163]....
        /*09b8*/ 	.word	0xffffffff


	//   ....[164]....
        /*09bc*/ 	.word	0xffffffff


	//   ....[165]....
        /*09c0*/ 	.word	0xffffffff


	//   ....[166]....
        /*09c4*/ 	.word	0xffffffff


	//   ....[167]....
        /*09c8*/ 	.word	0xffffffff


	//   ....[168]....
        /*09cc*/ 	.word	0xffffffff


	//   ....[169]....
        /*09d0*/ 	.word	0xffffffff


	//   ....[170]....
        /*09d4*/ 	.word	0xffffffff


	//   ....[171]....
        /*09d8*/ 	.word	0xffffffff


	//   ....[172]....
        /*09dc*/ 	.word	0xffffffff


	//   ....[173]....
        /*09e0*/ 	.word	0xffffffff


	//   ....[174]....
        /*09e4*/ 	.word	0xffffffff


	//   ....[175]....
        /*09e8*/ 	.word	0xffffffff


	//   ....[176]....
        /*09ec*/ 	.word	0xffffffff


	//   ....[177]....
        /*09f0*/ 	.word	0xffffffff


	//   ....[178]....
        /*09f4*/ 	.word	0xffffffff


	//   ....[179]....
        /*09f8*/ 	.word	0xffffffff


	//   ....[180]....
        /*09fc*/ 	.word	0xffffffff


	//   ....[181]....
        /*0a00*/ 	.word	0xffffffff


	//   ....[182]....
        /*0a04*/ 	.word	0xffffffff


	//   ....[183]....
        /*0a08*/ 	.word	0xffffffff


	//   ....[184]....
        /*0a0c*/ 	.word	0xffffffff


	//   ....[185]....
        /*0a10*/ 	.word	0xffffffff


	//   ....[186]....
        /*0a14*/ 	.word	0xffffffff


	//   ....[187]....
        /*0a18*/ 	.word	0xffffffff


	//   ....[188]....
        /*0a1c*/ 	.word	0xffffffff


	//   ....[189]....
        /*0a20*/ 	.word	0xffffffff


	//   ....[190]....
        /*0a24*/ 	.word	0xffffffff


	//   ....[191]....
        /*0a28*/ 	.word	0xffffffff


	//   ....[192]....
        /*0a2c*/ 	.word	0xffffffff


	//   ....[193]....
        /*0a30*/ 	.word	0xffffffff


	//   ....[194]....
        /*0a34*/ 	.word	0xffffffff


	//   ....[195]....
        /*0a38*/ 	.word	0xffffffff


	//   ....[196]....
        /*0a3c*/ 	.word	0xffffffff


	//   ....[197]....
        /*0a40*/ 	.word	0xffffffff


	//   ....[198]....
        /*0a44*/ 	.word	0xffffffff


	//   ....[199]....
        /*0a48*/ 	.word	0xffffffff


	//   ....[200]....
        /*0a4c*/ 	.word	0xffffffff


	//   ....[201]....
        /*0a50*/ 	.word	0xffffffff


	//   ....[202]....
        /*0a54*/ 	.word	0xffffffff


	//   ....[203]....
        /*0a58*/ 	.word	0xffffffff


	//   ....[204]....
        /*0a5c*/ 	.word	0xffffffff


	//   ....[205]....
        /*0a60*/ 	.word	0xffffffff


	//   ....[206]....
        /*0a64*/ 	.word	0xffffffff


	//   ....[207]....
        /*0a68*/ 	.word	0xffffffff


	//   ....[208]....
        /*0a6c*/ 	.word	0xffffffff


	//   ....[209]....
        /*0a70*/ 	.word	0xffffffff


	//   ....[210]....
        /*0a74*/ 	.word	0xffffffff


	//   ....[211]....
        /*0a78*/ 	.word	0xffffffff


	//   ....[212]....
        /*0a7c*/ 	.word	0xffffffff


	//   ....[213]....
        /*0a80*/ 	.word	0xffffffff


	//   ....[214]....
        /*0a84*/ 	.word	0xffffffff


	//   ....[215]....
        /*0a88*/ 	.word	0xffffffff


	//   ....[216]....
        /*0a8c*/ 	.word	0xffffffff


	//   ....[217]....
        /*0a90*/ 	.word	0xffffffff


	//   ....[218]....
        /*0a94*/ 	.word	0xffffffff


	//   ....[219]....
        /*0a98*/ 	.word	0xffffffff


	//   ....[220]....
        /*0a9c*/ 	.word	0xffffffff


	//   ....[221]....
        /*0aa0*/ 	.word	0xffffffff


	//   ....[222]....
        /*0aa4*/ 	.word	0xffffffff


	//   ....[223]....
        /*0aa8*/ 	.word	0xffffffff


	//   ....[224]....
        /*0aac*/ 	.word	0xffffffff


	//   ....[225]....
        /*0ab0*/ 	.word	0xffffffff


	//   ....[226]....
        /*0ab4*/ 	.word	0xffffffff


	//   ....[227]....
        /*0ab8*/ 	.word	0xffffffff


	//   ....[228]....
        /*0abc*/ 	.word	0xffffffff


	//   ....[229]....
        /*0ac0*/ 	.word	0xffffffff


	//   ....[230]....
        /*0ac4*/ 	.word	0xffffffff


	//   ....[231]....
        /*0ac8*/ 	.word	0xffffffff


	//   ....[232]....
        /*0acc*/ 	.word	0xffffffff


	//   ....[233]....
        /*0ad0*/ 	.word	0xffffffff


	//   ....[234]....
        /*0ad4*/ 	.word	0xffffffff


	//   ....[235]....
        /*0ad8*/ 	.word	0xffffffff


	//   ....[236]....
        /*0adc*/ 	.word	0xffffffff


	//   ....[237]....
        /*0ae0*/ 	.word	0xffffffff


	//   ....[238]....
        /*0ae4*/ 	.word	0xffffffff


	//   ....[239]....
        /*0ae8*/ 	.word	0xffffffff


	//   ....[240]....
        /*0aec*/ 	.word	0xffffffff


	//   ....[241]....
        /*0af0*/ 	.word	0xffffffff


	//   ....[242]....
        /*0af4*/ 	.word	0xffffffff


	//   ....[243]....
        /*0af8*/ 	.word	0xffffffff


	//   ....[244]....
        /*0afc*/ 	.word	0xffffffff


	//   ....[245]....
        /*0b00*/ 	.word	0xffffffff


	//   ....[246]....
        /*0b04*/ 	.word	0xffffffff


	//   ....[247]....
        /*0b08*/ 	.word	0xffffffff


	//   ....[248]....
        /*0b0c*/ 	.word	0xffffffff


	//   ....[249]....
        /*0b10*/ 	.word	0xffffffff


	//   ....[250]....
        /*0b14*/ 	.word	0xffffffff


	//   ....[251]....
        /*0b18*/ 	.word	0xffffffff


	//   ....[252]....
        /*0b1c*/ 	.word	0xffffffff


	//   ....[253]....
        /*0b20*/ 	.word	0xffffffff


	//   ....[254]....
        /*0b24*/ 	.word	0xffffffff


	//   ....[255]....
        /*0b28*/ 	.word	0xffffffff


	//   ....[0]....
        /*0b2c*/ 	.word	0xffffffff


	//   ....[1]....
        /*0b30*/ 	.word	0xffffffff


	//   ....[2]....
        /*0b34*/ 	.word	0xffffffff


	//   ....[3]....
        /*0b38*/ 	.word	0xffffffff


	//   ....[4]....
        /*0b3c*/ 	.word	0xffffffff


	//   ....[5]....
        /*0b40*/ 	.word	0xffffffff


	//   ....[6]....
        /*0b44*/ 	.word	0xffffffff


	//   ....[7]....
        /*0b48*/ 	.word	0xffffffff


	//   ....[8]....
        /*0b4c*/ 	.word	0xffffffff


	//   ....[9]....
        /*0b50*/ 	.word	0xffffffff


	//   ....[10]....
        /*0b54*/ 	.word	0xffffffff


	//   ....[11]....
        /*0b58*/ 	.word	0xffffffff


	//   ....[12]....
        /*0b5c*/ 	.word	0xffffffff


	//   ....[13]....
        /*0b60*/ 	.word	0xffffffff


	//   ....[14]....
        /*0b64*/ 	.word	0xffffffff


	//   ....[15]....
        /*0b68*/ 	.word	0xffffffff


	//   ....[16]....
        /*0b6c*/ 	.word	0xffffffff


	//   ....[17]....
        /*0b70*/ 	.word	0xffffffff


	//   ....[18]....
        /*0b74*/ 	.word	0xffffffff


	//   ....[19]....
        /*0b78*/ 	.word	0xffffffff


	//   ....[20]....
        /*0b7c*/ 	.word	0xffffffff


	//----- nvinfo : EIATTR_COOP_GROUP_INSTR_OFFSETS
	.align		4
.L_330:
        /*0b80*/ 	.byte	0x04, 0x28
        /*0b82*/ 	.short	(.L_332 - .L_331)


	//   ....[0]....
.L_331:
        /*0b84*/ 	.word	0x00000060


	//   ....[1]....
        /*0b88*/ 	.word	0x00000260


	//   ....[2]....
        /*0b8c*/ 	.word	0x00000290


	//   ....[3]....
        /*0b90*/ 	.word	0x000002c0


	//   ....[4]....
        /*0b94*/ 	.word	0x000002f0


	//   ....[5]....
        /*0b98*/ 	.word	0x00000320


	//   ....[6]....
        /*0b9c*/ 	.word	0x00000350


	//   ....[7]....
        /*0ba0*/ 	.word	0x000004c0


	//   ....[8]....
        /*0ba4*/ 	.word	0x00000500


	//   ....[9]....
        /*0ba8*/ 	.word	0x00000530


	//   ....[10]....
        /*0bac*/ 	.word	0x00000560


	//   ....[11]....
        /*0bb0*/ 	.word	0x00000590


	//   ....[12]....
        /*0bb4*/ 	.word	0x000005c0


	//   ....[13]....
        /*0bb8*/ 	.word	0x00000650


	//   ....[14]....
        /*0bbc*/ 	.word	0x00000690


	//   ....[15]....
        /*0bc0*/ 	.word	0x000006b0


	//   ....[16]....
        /*0bc4*/ 	.word	0x00000710


	//   ....[17]....
        /*0bc8*/ 	.word	0x00003fc0


	//   ....[18]....
        /*0bcc*/ 	.word	0x00003fd0


	//   ....[19]....
        /*0bd0*/ 	.word	0x00005b60


	//   ....[20]....
        /*0bd4*/ 	.word	0x00005b70


	//   ....[21]....
        /*0bd8*/ 	.word	0x000074f0


	//   ....[22]....
        /*0bdc*/ 	.word	0x00007510


	//   ....[23]....
        /*0be0*/ 	.word	0x00007a80


	//   ....[24]....
        /*0be4*/ 	.word	0x00007aa0


	//   ....[25]....
        /*0be8*/ 	.word	0x00008cc0


	//   ....[26]....
        /*0bec*/ 	.word	0x00008ce0


	//   ....[27]....
        /*0bf0*/ 	.word	0x00008e30


	//   ....[28]....
        /*0bf4*/ 	.word	0x00008e40


	//   ....[29]....
        /*0bf8*/ 	.word	0x00008f90


	//   ....[30]....
        /*0bfc*/ 	.word	0x00008fb0


	//   ....[31]....
        /*0c00*/ 	.word	0x00009100


	//   ....[32]....
        /*0c04*/ 	.word	0x00009110


	//   ....[33]....
        /*0c08*/ 	.word	0x00009700


	//   ....[34]....
        /*0c0c*/ 	.word	0x00009710


	//   ....[35]....
        /*0c10*/ 	.word	0x00009730


	//   ....[36]....
        /*0c14*/ 	.word	0x00009750


	//   ....[37]....
        /*0c18*/ 	.word	0x00009b20


	//   ....[38]....
        /*0c1c*/ 	.word	0x00009b30


	//   ....[39]....
        /*0c20*/ 	.word	0x00009b70


	//   ....[40]....
        /*0c24*/ 	.word	0x00009bb0


	//   ....[41]....
        /*0c28*/ 	.word	0x0000acd0


	//   ....[42]....
        /*0c2c*/ 	.word	0x0000acf0


	//   ....[43]....
        /*0c30*/ 	.word	0x0000ade0


	//   ....[44]....
        /*0c34*/ 	.word	0x0000ae50


	//   ....[45]....
        /*0c38*/ 	.word	0x0000b230


	//   ....[46]....
        /*0c3c*/ 	.word	0x0000b6f0


	//   ....[47]....
        /*0c40*/ 	.word	0x0000bda0


	//   ....[48]....
        /*0c44*/ 	.word	0x0000bdd0


	//   ....[49]....
        /*0c48*/ 	.word	0x0000bde0


	//   ....[50]....
        /*0c4c*/ 	.word	0x0000be10


	//   ....[51]....
        /*0c50*/ 	.word	0x0000d2b0


	//   ....[52]....
        /*0c54*/ 	.word	0x0000d2d0


	//   ....[53]....
        /*0c58*/ 	.word	0x0000d400


	//   ....[54]....
        /*0c5c*/ 	.word	0x0000d420


	//   ....[55]....
        /*0c60*/ 	.word	0x0000e500


	//   ....[56]....
        /*0c64*/ 	.word	0x0000e520


	//   ....[57]....
        /*0c68*/ 	.word	0x0000e650


	//   ....[58]....
        /*0c6c*/ 	.word	0x0000e670


	//   ....[59]....
        /*0c70*/ 	.word	0x0000e8d0


	//   ....[60]....
        /*0c74*/ 	.word	0x0000ede0


	//   ....[61]....
        /*0c78*/ 	.word	0x0000f4e0


	//   ....[62]....
        /*0c7c*/ 	.word	0x0000f510


	//   ....[63]....
        /*0c80*/ 	.word	0x0000f530


	//   ....[64]....
        /*0c84*/ 	.word	0x0000f550


	//   ....[65]....
        /*0c88*/ 	.word	0x00011140


	//   ....[66]....
        /*0c8c*/ 	.word	0x00011160


	//   ....[67]....
        /*0c90*/ 	.word	0x00011290


	//   ....[68]....
        /*0c94*/ 	.word	0x000112b0


	//   ....[69]....
        /*0c98*/ 	.word	0x00012390


	//   ....[70]....
        /*0c9c*/ 	.word	0x000123b0


	//   ....[71]....
        /*0ca0*/ 	.word	0x000124e0


	//   ....[72]....
        /*0ca4*/ 	.word	0x00012500


	//   ....[73]....
        /*0ca8*/ 	.word	0x00012890


	//   ....[74]....
        /*0cac*/ 	.word	0x000128c0


	//   ....[75]....
        /*0cb0*/ 	.word	0x000128e0


	//   ....[76]....
        /*0cb4*/ 	.word	0x00012900


	//   ....[77]....
        /*0cb8*/ 	.word	0x00014200


	//   ....[78]....
        /*0cbc*/ 	.word	0x00014210


	//   ....[79]....
        /*0cc0*/ 	.word	0x00014270


	//   ....[80]....
        /*0cc4*/ 	.word	0x000142a0


	//   ....[81]....
        /*0cc8*/ 	.word	0x00015320


	//   ....[82]....
        /*0ccc*/ 	.word	0x00015340


	//   ....[83]....
        /*0cd0*/ 	.word	0x000153e0


	//   ....[84]....
        /*0cd4*/ 	.word	0x00015400


	//   ....[85]....
        /*0cd8*/ 	.word	0x000155b0


	//   ....[86]....
        /*0cdc*/ 	.word	0x00015ae0


	//   ....[87]....
        /*0ce0*/ 	.word	0x000161e0


	//   ....[88]....
        /*0ce4*/ 	.word	0x00016210


	//   ....[89]....
        /*0ce8*/ 	.word	0x00016230


	//   ....[90]....
        /*0cec*/ 	.word	0x00016250


	//   ....[91]....
        /*0cf0*/ 	.word	0x000179f0


	//   ....[92]....
        /*0cf4*/ 	.word	0x00017a20


	//   ....[93]....
        /*0cf8*/ 	.word	0x00017a30


	//   ....[94]....
        /*0cfc*/ 	.word	0x00017a60


	//   ....[95]....
        /*0d00*/ 	.word	0x00018eb0


	//   ....[96]....
        /*0d04*/ 	.word	0x00018ec0


	//   ....[97]....
        /*0d08*/ 	.word	0x00018ee0


	//   ....[98]....
        /*0d0c*/ 	.word	0x00018ef0


	//   ....[99]....
        /*0d10*/ 	.word	0x000192b0


	//   ....[100]....
        /*0d14*/ 	.word	0x000192d0


	//   ....[101]....
        /*0d18*/ 	.word	0x00019420


	//   ....[102]....
        /*0d1c*/ 	.word	0x00019430


	//   ....[103]....
        /*0d20*/ 	.word	0x00019580


	//   ....[104]....
        /*0d24*/ 	.word	0x000195a0


	//   ....[105]....
        /*0d28*/ 	.word	0x000196f0


	//   ....[106]....
        /*0d2c*/ 	.word	0x00019700


	//   ....[107]....
        /*0d30*/ 	.word	0x00019a50


	//   ....[108]....
        /*0d34*/ 	.word	0x00019a70


	//   ....[109]....
        /*0d38*/ 	.word	0x0001a440


	//   ....[110]....
        /*0d3c*/ 	.word	0x0001a450


	//   ....[111]....
        /*0d40*/ 	.word	0x0001b5b0


	//   ....[112]....
        /*0d44*/ 	.word	0x0001b5d0


	//   ....[113]....
        /*0d48*/ 	.word	0x0001b720


	//   ....[114]....
        /*0d4c*/ 	.word	0x0001b730


	//   ....[115]....
        /*0d50*/ 	.word	0x0001b880


	//   ....[116]....
        /*0d54*/ 	.word	0x0001b8a0


	//   ....[117]....
        /*0d58*/ 	.word	0x0001b9f0


	//   ....[118]....
        /*0d5c*/ 	.word	0x0001ba00


	//   ....[119]....
        /*0d60*/ 	.word	0x0001bc20


	//   ....[120]....
        /*0d64*/ 	.word	0x0001bc40


	//   ....[121]....
        /*0d68*/ 	.word	0x0001bd60


	//   ....[122]....
        /*0d6c*/ 	.word	0x0001bda0


	//   ....[123]....
        /*0d70*/ 	.word	0x0001bdd0


	//   ....[124]....
        /*0d74*/ 	.word	0x0001be00


	//   ....[125]....
        /*0d78*/ 	.word	0x0001be30


	//   ....[126]....
        /*0d7c*/ 	.word	0x0001be60


	//   ....[127]....
        /*0d80*/ 	.word	0x0001bfc0


	//   ....[128]....
        /*0d84*/ 	.word	0x0001c000


	//   ....[129]....
        /*0d88*/ 	.word	0x0001c030


	//   ....[130]....
        /*0d8c*/ 	.word	0x0001c060


	//   ....[131]....
        /*0d90*/ 	.word	0x0001c090


	//   ....[132]....
        /*0d94*/ 	.word	0x0001c0c0


	//   ....[133]....
        /*0d98*/ 	.word	0x0001c150


	//   ....[134]....
        /*0d9c*/ 	.word	0x0001c190


	//   ....[135]....
        /*0da0*/ 	.word	0x0001c1a0


	//   ....[136]....
        /*0da4*/ 	.word	0x0001c200


	//   ....[137]....
        /*0da8*/ 	.word	0x0001cbf0


	//   ....[138]....
        /*0dac*/ 	.word	0x0001cc50


	//   ....[139]....
        /*0db0*/ 	.word	0x0001cca0


	//   ....[140]....
        /*0db4*/ 	.word	0x0001ccf0


	//   ....[141]....
        /*0db8*/ 	.word	0x0001cd40


	//   ....[142]....
        /*0dbc*/ 	.word	0x0001cdc0


	//   ....[143]....
        /*0dc0*/ 	.word	0x0001ce10


	//   ....[144]....
        /*0dc4*/ 	.word	0x0001ce90


	//   ....[145]....
        /*0dc8*/ 	.word	0x0001cf10


	//   ....[146]....
        /*0dcc*/ 	.word	0x0001cf90


	//   ....[147]....
        /*0dd0*/ 	.word	0x0001d010


	//   ....[148]....
        /*0dd4*/ 	.word	0x0001d090


	//   ....[149]....
        /*0dd8*/ 	.word	0x0001d110


	//   ....[150]....
        /*0ddc*/ 	.word	0x0001d180


	//   ....[151]....
        /*0de0*/ 	.word	0x0001d200


	//   ....[152]....
        /*0de4*/ 	.word	0x0001d280


	//   ....[153]....
        /*0de8*/ 	.word	0x0001d300


	//   ....[154]....
        /*0dec*/ 	.word	0x0001d370


	//   ....[155]....
        /*0df0*/ 	.word	0x0001d3f0


	//   ....[156]....
        /*0df4*/ 	.word	0x0001d470


	//   ....[157]....
        /*0df8*/ 	.word	0x0001d4f0


	//   ....[158]....
        /*0dfc*/ 	.word	0x0001d6c0


	//   ....[159]....
        /*0e00*/ 	.word	0x0001d730


	//   ....[160]....
        /*0e04*/ 	.word	0x0001d7a0


	//   ....[161]....
        /*0e08*/ 	.word	0x0001d810


	//   ....[162]....
        /*0e0c*/ 	.word	0x0001d870


	//   ....[163]....
        /*0e10*/ 	.word	0x0001d8c0


	//   ....[164]....
        /*0e14*/ 	.word	0x0001d910


	//   ....[165]....
        /*0e18*/ 	.word	0x0001d960


	//   ....[166]....
        /*0e1c*/ 	.word	0x0001d9e0


	//   ....[167]....
        /*0e20*/ 	.word	0x0001da60


	//   ....[168]....
        /*0e24*/ 	.word	0x0001dc20


	//   ....[169]....
        /*0e28*/ 	.word	0x0001dc90


	//   ....[170]....
        /*0e2c*/ 	.word	0x0001dd10


	//   ....[171]....
        /*0e30*/ 	.word	0x0001dd90


	//   ....[172]....
        /*0e34*/ 	.word	0x0001df50


	//   ....[173]....
        /*0e38*/ 	.word	0x0001dfc0


	//   ....[174]....
        /*0e3c*/ 	.word	0x0001e040


	//   ....[175]....
        /*0e40*/ 	.word	0x0001e0c0


	//   ....[176]....
        /*0e44*/ 	.word	0x0001e110


	//   ....[177]....
        /*0e48*/ 	.word	0x0001e150


	//   ....[178]....
        /*0e4c*/ 	.word	0x0001e1a0


	//   ....[179]....
        /*0e50*/ 	.word	0x0001e1e0


	//   ....[180]....
        /*0e54*/ 	.word	0x0001e250


	//   ....[181]....
        /*0e58*/ 	.word	0x0001e2d0


	//   ....[182]....
        /*0e5c*/ 	.word	0x0001e490


	//   ....[183]....
        /*0e60*/ 	.word	0x0001e500


	//   ....[184]....
        /*0e64*/ 	.word	0x0001e580


	//   ....[185]....
        /*0e68*/ 	.word	0x0001e600


	//   ....[186]....
        /*0e6c*/ 	.word	0x0001e7c0


	//   ....[187]....
        /*0e70*/ 	.word	0x0001e830


	//   ....[188]....
        /*0e74*/ 	.word	0x0001e880


	//   ....[189]....
        /*0e78*/ 	.word	0x0001e8c0


	//   ....[190]....
        /*0e7c*/ 	.word	0x0001e910


	//   ....[191]....
        /*0e80*/ 	.word	0x0001e950


	//   ....[192]....
        /*0e84*/ 	.word	0x0001e9b0


	//   ....[193]....
        /*0e88*/ 	.word	0x0001ea30


	//   ....[194]....
        /*0e8c*/ 	.word	0x0001eab0


	//   ....[195]....
        /*0e90*/ 	.word	0x0001ebd0


	//   ....[196]....
        /*0e94*/ 	.word	0x0001ec40


	//   ....[197]....
        /*0e98*/ 	.word	0x0001ecc0


	//   ....[198]....
        /*0e9c*/ 	.word	0x0001ed40


	//   ....[199]....
        /*0ea0*/ 	.word	0x0001ed90


	//   ....[200]....
        /*0ea4*/ 	.word	0x0001edd0


	//   ....[201]....
        /*0ea8*/ 	.word	0x0001ee20


	//   ....[202]....
        /*0eac*/ 	.word	0x0001ee60


	//   ....[203]....
        /*0eb0*/ 	.word	0x0001eeb0


	//   ....[204]....
        /*0eb4*/ 	.word	0x0001ef10


	//   ....[205]....
        /*0eb8*/ 	.word	0x0001ef60


	//   ....[206]....
        /*0ebc*/ 	.word	0x0001efb0


	//   ....[207]....
        /*0ec0*/ 	.word	0x0001f030


	//   ....[208]....
        /*0ec4*/ 	.word	0x0001f0b0


	//   ....[209]....
        /*0ec8*/ 	.word	0x0001f130


	//   ....[210]....
        /*0ecc*/ 	.word	0x0001f1a0


	//   ....[211]....
        /*0ed0*/ 	.word	0x0001f220


	//   ....[212]....
        /*0ed4*/ 	.word	0x0001f2a0


	//   ....[213]....
        /*0ed8*/ 	.word	0x0001f320


	//   ....[214]....
        /*0edc*/ 	.word	0x0001f390


	//   ....[215]....
        /*0ee0*/ 	.word	0x0001f410


	//   ....[216]....
        /*0ee4*/ 	.word	0x0001f490


	//   ....[217]....
        /*0ee8*/ 	.word	0x0001f510


	//   ....[218]....
        /*0eec*/ 	.word	0x0001f580


	//   ....[219]....
        /*0ef0*/ 	.word	0x0001f600


	//   ....[220]....
        /*0ef4*/ 	.word	0x0001f680


	//   ....[221]....
        /*0ef8*/ 	.word	0x0001f700


	//   ....[222]....
        /*0efc*/ 	.word	0x0001f770


	//   ....[223]....
        /*0f00*/ 	.word	0x0001f7f0


	//   ....[224]....
        /*0f04*/ 	.word	0x0001f870


	//   ....[225]....
        /*0f08*/ 	.word	0x0001f8f0


	//   ....[226]....
        /*0f0c*/ 	.word	0x0001f960


	//   ....[227]....
        /*0f10*/ 	.word	0x0001f9e0


	//   ....[228]....
        /*0f14*/ 	.word	0x0001fa60


	//   ....[229]....
        /*0f18*/ 	.word	0x0001fab0


	//   ....[230]....
        /*0f1c*/ 	.word	0x0001faf0


	//   ....[231]....
        /*0f20*/ 	.word	0x0001fb40


	//   ....[232]....
        /*0f24*/ 	.word	0x0001fb90


	//   ....[233]....
        /*0f28*/ 	.word	0x0001fbe0


	//   ....[234]....
        /*0f2c*/ 	.word	0x0001fc60


	//   ....[235]....
        /*0f30*/ 	.word	0x0001fcb0


	//   ....[236]....
        /*0f34*/ 	.word	0x0001fd00


	//   ....[237]....
        /*0f38*/ 	.word	0x0001fd50


	//   ....[238]....
        /*0f3c*/ 	.word	0x0001fda0


	//   ....[239]....
        /*0f40*/ 	.word	0x0001fdf0


	//   ....[240]....
        /*0f44*/ 	.word	0x0001fe70


	//   ....[241]....
        /*0f48*/ 	.word	0x0001fec0


	//   ....[242]....
        /*0f4c*/ 	.word	0x0001ff40


	//   ....[243]....
        /*0f50*/ 	.word	0x0001ffb0


	//   ....[244]....
        /*0f54*/ 	.word	0x00020030


	//   ....[245]....
        /*0f58*/ 	.word	0x000204a0


	//   ....[246]....
        /*0f5c*/ 	.word	0x000204c0


	//   ....[247]....
        /*0f60*/ 	.word	0x000204e0


	//   ....[248]....
        /*0f64*/ 	.word	0x000204f0


	//   ....[249]....
        /*0f68*/ 	.word	0x00020ca0


	//   ....[250]....
        /*0f6c*/ 	.word	0x00020cb0


	//   ....[251]....
        /*0f70*/ 	.word	0x00020cc0


	//   ....[252]....
        /*0f74*/ 	.word	0x00020cd0


	//   ....[253]....
        /*0f78*/ 	.word	0x00024010


	//   ....[254]....
        /*0f7c*/ 	.word	0x00024030


	//   ....[255]....
        /*0f80*/ 	.word	0x00024050


	//   ....[0]....
        /*0f84*/ 	.word	0x00024060


	//   ....[1]....
        /*0f88*/ 	.word	0x00024640


	//   ....[2]....
        /*0f8c*/ 	.word	0x00024650


	//   ....[3]....
        /*0f90*/ 	.word	0x00024660


	//   ....[4]....
        /*0f94*/ 	.word	0x00024670


	//   ....[5]....
        /*0f98*/ 	.word	0x00027af0


	//   ....[6]....
        /*0f9c*/ 	.word	0x00027b70


	//   ....[7]....
        /*0fa0*/ 	.word	0x00027bf0


	//   ....[8]....
        /*0fa4*/ 	.word	0x00027c60


	//   ....[9]....
        /*0fa8*/ 	.word	0x00027ce0


	//   ....[10]....
        /*0fac*/ 	.word	0x00027d50


	//   ....[11]....
        /*0fb0*/ 	.word	0x00027dc0


	//   ....[12]....
        /*0fb4*/ 	.word	0x00027e30


	//   ....[13]....
        /*0fb8*/ 	.word	0x00027eb0


	//   ....[14]....
        /*0fbc*/ 	.word	0x00027f30


	//   ....[15]....
        /*0fc0*/ 	.word	0x00027fb0


	//   ....[16]....
        /*0fc4*/ 	.word	0x00028020


	//   ....[17]....
        /*0fc8*/ 	.word	0x000280a0


	//   ....[18]....
        /*0fcc*/ 	.word	0x00028110


	//   ....[19]....
        /*0fd0*/ 	.word	0x00028190


	//   ....[20]....
        /*0fd4*/ 	.word	0x00028200


	//----- nvinfo : EIATTR_EXIT_INSTR_OFFSETS
	.align		4
.L_332:
        /*0fd8*/ 	.byte	0x04, 0x1c
        /*0fda*/ 	.short	(.L_334 - .L_333)


	//   ....[0]....
.L_333:
        /*0fdc*/ 	.word	0x00001100


	//   ....[1]....
        /*0fe0*/ 	.word	0x0001cbb0


	//----- nvinfo : EIATTR_MAX_THREADS
	.align		4
.L_334:
        /*0fe4*/ 	.byte	0x04, 0x05
        /*0fe6*/ 	.short	(.L_336 - .L_335)
.L_335:
        /*0fe8*/ 	.word	0x00000100
        /*0fec*/ 	.word	0x00000001
        /*0ff0*/ 	.word	0x00000001


	//----- nvinfo : EIATTR_CRS_STACK_SIZE
	.align		4
.L_336:
        /*0ff4*/ 	.byte	0x04, 0x1e
        /*0ff6*/ 	.short	(.L_338 - .L_337)
.L_337:
        /*0ff8*/ 	.word	0x00000000
.L_338:


//--------------------- .nv.info._ZN7cutlass13device_kernelIN5flash19enable_sm80_to_sm89INS1_16FlashAttnFwdSm80INS1_25CollectiveMainloopFwdSm80ILi8ELi1ELb0EN4cute5tupleIJNS5_1CILi128EEENS7_ILi64EEENS7_ILi192EEEEEELi192ENS_10bfloat16_tEfNS_4arch4Sm80ELb1ELb0ELb1ELb0ELb1ELb0ELb1ELb1EEENS1_21CollectiveEpilogueFwdINS6_IJS8_SA_S9_EEENS6_IJNS7_ILi1EEESI_SI_EEESC_SE_Li256ELb0ELb1ELb1ELb0EEENS1_30DynamicPersistentTileSchedulerILi256ELi256ELb1ELb1ELb0EEEEEEEEEvNT_6ParamsE --------------------------
	.section	.nv.info._ZN7cutlass13device_kernelIN5flash19enable_sm80_to_sm89INS1_16FlashAttnFwdSm80INS1_25CollectiveMainloopFwdSm80ILi8ELi1ELb0EN4cute5tupleIJNS5_1CILi128EEENS7_ILi64EEENS7_ILi192EEEEEELi192ENS_10bfloat16_tEfNS_4arch4Sm80ELb1ELb0ELb1ELb0ELb1ELb0ELb1ELb1EEENS1_21CollectiveEpilogueFwdINS6_IJS8_SA_S9_EEENS6_IJNS7_ILi1EEESI_SI_EEESC_SE_Li256ELb0ELb1ELb1ELb0EEENS1_30DynamicPersistentTileSchedulerILi256ELi256ELb1ELb1ELb0EEEEEEEEEvNT_6ParamsE,"",@"SHT_CUDA_INFO"
	.sectionflags	@""
	.align	4


	//----- nvinfo : EIATTR_CUDA_API_VERSION
	.align		4
        /*0000*/ 	.byte	0x04, 0x37
        /*0002*/ 	.short	(.L_340 - .L_339)
.L_339:
        /*0004*/ 	.word	0x00000082


	//----- nvinfo : EIATTR_SW2861232_WAR
	.align		4
.L_340:
        /*0008*/ 	.byte	0x01, 0x35
	.zero		2


	//----- nvinfo : EIATTR_PARAM_CBANK
	.align		4
        /*000c*/ 	.byte	0x04, 0x0a
        /*000e*/ 	.short	(.L_342 - .L_341)
	.align		4
.L_341:
        /*0010*/ 	.word	index@(.nv.constant0._ZN7cutlass13device_kernelIN5flash19enable_sm80_to_sm89INS1_16FlashAttnFwdSm80INS1_25CollectiveMainloopFwdSm80ILi8ELi1ELb0EN4cute5tupleIJNS5_1CILi128EEENS7_ILi64EEENS7_ILi192EEEEEELi192ENS_10bfloat16_tEfNS_4arch4Sm80ELb1ELb0ELb1ELb0ELb1ELb0ELb1ELb1EEENS1_21CollectiveEpilogueFwdINS6_IJS8_SA_S9_EEENS6_IJNS7_ILi1EEESI_SI_EEESC_SE_Li256ELb0ELb1ELb1ELb0EEENS1_30DynamicPersistentTileSchedulerILi256ELi256ELb1ELb1ELb0EEEEEEEEEvNT_6ParamsE)
        /*0014*/ 	.short	0x0160
        /*0016*/ 	.short	0x0428


	//----- nvinfo : EIATTR_CBANK_PARAM_SIZE
	.align		4
.L_342:
        /*0018*/ 	.byte	0x03, 0x19
        /*001a*/ 	.short	0x0428


	//----- nvinfo : EIATTR_KPARAM_INFO
	.align		4
        /*001c*/ 	.byte	0x04, 0x17
        /*001e*/ 	.short	(.L_344 - .L_343)
.L_343:
        /*0020*/ 	.word	0x00000000
        /*0024*/ 	.short	0x0000
        /*0026*/ 	.short	0x0000
        /*0028*/ 	.byte	0x00, 0xf0, 0xa1, 0x10


	//----- nvinfo : EIATTR_MAXREG_COUNT
	.align		4
.L_344:
        /*002c*/ 	.byte	0x03, 0x1b
        /*002e*/ 	.short	0x00ff


	//----- nvinfo : EIATTR_NUM_BARRIERS
	.align		4
        /*0030*/ 	.byte	0x02, 0x4c
        /*0032*/ 	.byte	0x06
	.zero		1


	//----- nvinfo : EIATTR_ANNOTATIONS
	.align		4
        /*0034*/ 	.byte	0x04, 0x55
        /*0036*/ 	.short	(.L_346 - .L_345)


	//   ....[0]....
.L_345:
        /*0038*/ 	.word	0x00000001
        /*003c*/ 	.byte	0x70, 0x00, 0x00, 0x00, 0x01, 0x00, 0x00, 0x00, 0xd0, 0x04, 0x00, 0x00, 0x01, 0x00, 0x00, 0x00
        /*004c*/ 	.byte	0xa0, 0x05, 0x00, 0x00, 0x01, 0x00, 0x00, 0x00, 0xb0, 0x37, 0x00, 0x00, 0x01, 0x00, 0x00, 0x00
        /*005c*/ 	.byte	0x00, 0xc2, 0x00, 0x00, 0x01, 0x00, 0x00, 0x00, 0x40, 0xc2, 0x00, 0x00, 0x01, 0x00, 0x00, 0x00
        /*006c*/ 	.byte	0xa0, 0xd8, 0x00, 0x00


	//----- nvinfo : EIATTR_MERCURY_ISA_VERSION
	.align		4
.L_346:
        /*0070*/ 	.byte	0x03, 0x5f
        /*0072*/ 	.short	0x0000


	//----- nvinfo : EIATTR_INT_WARP_WIDE_INSTR_OFFSETS
	.align		4
        /*0074*/ 	.byte	0x04, 0x31
        /*0076*/ 	.short	(.L_348 - .L_347)


	//   ....[0]....
.L_347:
        /*0078*/ 	.word	0x0000c030


	//   ....[1]....
        /*007c*/ 	.word	0x0000c0b0


	//----- nvinfo : EIATTR_COOP_GROUP_MASK_REGIDS
	.align		4
.L_348:
        /*0080*/ 	.byte	0x04, 0x29
        /*0082*/ 	.short	(.L_350 - .L_349)


	//   ....[0]....
.L_349:
        /*0084*/ 	.word	0xffffffff


	//   ....[1]....
        /*0088*/ 	.word	0xffffffff


	//   ....[2]....
        /*008c*/ 	.word	0xffffffff


	//   ....[3]....
        /*0090*/ 	.word	0xffffffff


	//   ....[4]....
        /*0094*/ 	.word	0xffffffff


	//   ....[5]....
        /*0098*/ 	.word	0xffffffff


	//   ....[6]....
        /*009c*/ 	.word	0xffffffff


	//   ....[7]....
        /*00a0*/ 	.word	0xffffffff


	//   ....[8]....
        /*00a4*/ 	.word	0xffffffff


	//   ....[9]....
        /*00a8*/ 	.word	0xffffffff


	//   ....[10]....
        /*00ac*/ 	.word	0xffffffff


	//   ....[11]....
        /*00b0*/ 	.word	0xffffffff


	//   ....[12]....
        /*00b4*/ 	.word	0xffffffff


	//   ....[13]....
        /*00b8*/ 	.word	0xffffffff


	//   ....[14]....
        /*00bc*/ 	.word	0xffffffff


	//   ....[15]....
        /*00c0*/ 	.word	0xffffffff


	//   ....[16]....
        /*00c4*/ 	.word	0xffffffff


	//   ....[17]....
        /*00c8*/ 	.word	0xffffffff


	//   ....[18]....
        /*00cc*/ 	.word	0xffffffff


	//   ....[19]....
        /*00d0*/ 	.word	0xffffffff


	//   ....[20]....
        /*00d4*/ 	.word	0xffffffff


	//   ....[21]....
        /*00d8*/ 	.word	0xffffffff


	//   ....[22]....
        /*00dc*/ 	.word	0xffffffff


	//   ....[23]....
        /*00e0*/ 	.word	0xffffffff


	//   ....[24]....
        /*00e4*/ 	.word	0xffffffff


	//   ....[25]....
        /*00e8*/ 	.word	0xffffffff


	//   ....[26]....
        /*00ec*/ 	.word	0xffffffff


	//   ....[27]....
        /*00f0*/ 	.word	0xffffffff


	//   ....[28]....
        /*00f4*/ 	.word	0xffffffff


	//   ....[29]....
        /*00f8*/ 	.word	0xffffffff


	//   ....[30]....
        /*00fc*/ 	.word	0xffffffff


	//   ....[31]....
        /*0100*/ 	.word	0xffffffff


	//   ....[32]....
        /*0104*/ 	.word	0xffffffff


	//   ....[33]....
        /*0108*/ 	.word	0xffffffff


	//   ....[34]....
        /*010c*/ 	.word	0xffffffff


	//   ....[35]....
        /*0110*/ 	.word	0xffffffff


	//   ....[36]....
        /*0114*/ 	.word	0xffffffff


	//   ....[37]....
        /*0118*/ 	.word	0xffffffff


	//   ....[38]....
        /*011c*/ 	.word	0xffffffff


	//   ....[39]....
        /*0120*/ 	.word	0xffffffff


	//   ....[40]....
        /*0124*/ 	.word	0xffffffff


	//   ....[41]....
        /*0128*/ 	.word	0xffffffff


	//   ....[42]....
        /*012c*/ 	.word	0xffffffff


	//   ....[43]....
        /*0130*/ 	.word	0xffffffff


	//   ....[44]....
        /*0134*/ 	.word	0xffffffff


	//   ....[45]....
        /*0138*/ 	.word	0xffffffff


	//   ....[46]....
        /*013c*/ 	.word	0xffffffff


	//   ....[47]....
        /*0140*/ 	.word	0xffffffff


	//   ....[48]....
        /*0144*/ 	.word	0xffffffff


	//   ....[49]....
        /*0148*/ 	.word	0xffffffff


	//   ....[50]....
        /*014c*/ 	.word	0xffffffff


	//   ....[51]....
        /*0150*/ 	.word	0xffffffff


	//   ....[52]....
        /*0154*/ 	.word	0xffffffff


	//   ....[53]....
        /*0158*/ 	.word	0xffffffff


	//   ....[54]....
        /*015c*/ 	.word	0xffffffff


	//   ....[55]....
        /*0160*/ 	.word	0xffffffff


	//   ....[56]....
        /*0164*/ 	.word	0xffffffff


	//   ....[57]....
        /*0168*/ 	.word	0xffffffff


	//   ....[58]....
        /*016c*/ 	.word	0xffffffff


	//   ....[59]....
        /*0170*/ 	.word	0xffffffff


	//   ....[60]....
        /*0174*/ 	.word	0xffffffff


	//   ....[61]....
        /*0178*/ 	.word	0xffffffff


	//   ....[62]....
        /*017c*/ 	.word	0xffffffff


	//   ....[63]....
        /*0180*/ 	.word	0xffffffff


	//   ....[64]....
        /*0184*/ 	.word	0xffffffff


	//   ....[65]....
        /*0188*/ 	.word	0xffffffff


	//   ....[66]....
        /*018c*/ 	.word	0xffffffff


	//   ....[67]....
        /*0190*/ 	.word	0xffffffff


	//   ....[68]....
        /*0194*/ 	.word	0xffffffff


	//   ....[69]....
        /*0198*/ 	.word	0xffffffff


	//   ....[70]....
        /*019c*/ 	.word	0xffffffff


	//   ....[71]....
        /*01a0*/ 	.word	0xffffffff


	//   ....[72]....
        /*01a4*/ 	.word	0xffffffff


	//   ....[73]....
        /*01a8*/ 	.word	0xffffffff


	//   ....[74]....
        /*01ac*/ 	.word	0xffffffff


	//   ....[75]....
        /*01b0*/ 	.word	0xffffffff


	//   ....[76]....
        /*01b4*/ 	.word	0xffffffff


	//   ....[77]....
        /*01b8*/ 	.word	0xffffffff


	//   ....[78]....
        /*01bc*/ 	.word	0xffffffff


	//   ....[79]....
        /*01c0*/ 	.word	0xffffffff


	//   ....[80]....
        /*01c4*/ 	.word	0xffffffff


	//   ....[81]....
        /*01c8*/ 	.word	0xffffffff


	//   ....[82]....
        /*01cc*/ 	.word	0xffffffff


	//   ....[83]....
        /*01d0*/ 	.word	0xffffffff


	//   ....[84]....
        /*01d4*/ 	.word	0xffffffff


	//   ....[85]....
        /*01d8*/ 	.word	0xffffffff


	//   ....[86]....
        /*01dc*/ 	.word	0xffffffff


	//   ....[87]....
        /*01e0*/ 	.word	0xffffffff


	//   ....[88]....
        /*01e4*/ 	.word	0xffffffff


	//   ....[89]....
        /*01e8*/ 	.word	0xffffffff


	//   ....[90]....
        /*01ec*/ 	.word	0xffffffff


	//   ....[91]....
        /*01f0*/ 	.word	0xffffffff


	//   ....[92]....
        /*01f4*/ 	.word	0xffffffff


	//   ....[93]....
        /*01f8*/ 	.word	0xffffffff


	//   ....[94]....
        /*01fc*/ 	.word	0xffffffff


	//   ....[95]....
        /*0200*/ 	.word	0xffffffff


	//   ....[96]....
        /*0204*/ 	.word	0xffffffff


	//   ....[97]....
        /*0208*/ 	.word	0xffffffff


	//   ....[98]....
        /*020c*/ 	.word	0xffffffff


	//   ....[99]....
        /*0210*/ 	.word	0xffffffff


	//   ....[100]....
        /*0214*/ 	.word	0xffffffff


	//   ....[101]....
        /*0218*/ 	.word	0xffffffff


	//   ....[102]....
        /*021c*/ 	.word	0xffffffff


	//   ....[103]....
        /*0220*/ 	.word	0xffffffff


	//   ....[104]....
        /*0224*/ 	.word	0xffffffff


	//   ....[105]....
        /*0228*/ 	.word	0xffffffff


	//   ....[106]....
        /*022c*/ 	.word	0xffffffff


	//   ....[107]....
        /*0230*/ 	.word	0xffffffff


	//   ....[108]....
        /*0234*/ 	.word	0xffffffff


	//   ....[109]....
        /*0238*/ 	.word	0xffffffff


	//   ....[110]....
        /*023c*/ 	.word	0xffffffff


	//   ....[111]....
        /*0240*/ 	.word	0xffffffff


	//   ....[112]....
        /*0244*/ 	.word	0xffffffff


	//----- nvinfo : EIATTR_COOP_GROUP_INSTR_OFFSETS
	.align		4
.L_350:
        /*0248*/ 	.byte	0x04, 0x28
        /*024a*/ 	.short	(.L_352 - .L_351)


	//   ....[0]....
.L_351:
        /*024c*/ 	.word	0x00000050


	//   ....[1]....
        /*0250*/ 	.word	0x000015b0


	//   ....[2]....
        /*0254*/ 	.word	0x000015d0


	//   ....[3]....
        /*0258*/ 	.word	0x00001750


	//   ....[4]....
        /*025c*/ 	.word	0x00001760


	//   ....[5]....
        /*0260*/ 	.word	0x000018c0


	//   ....[6]....
        /*0264*/ 	.word	0x000018e0


	//   ....[7]....
        /*0268*/ 	.word	0x00001a40


	//   ....[8]....
        /*026c*/ 	.word	0x00001a50


	//   ....[9]....
        /*0270*/ 	.word	0x00001f90


	//   ....[10]....
        /*0274*/ 	.word	0x00001fb0


	//   ....[11]....
        /*0278*/ 	.word	0x00001fd0


	//   ....[12]....
        /*027c*/ 	.word	0x00001fe0


	//   ....[13]....
        /*0280*/ 	.word	0x00002110


	//   ....[14]....
        /*0284*/ 	.word	0x00002210


	//   ....[15]....
        /*0288*/ 	.word	0x000022a0


	//   ....[16]....
        /*028c*/ 	.word	0x00002330


	//   ....[17]....
        /*0290*/ 	.word	0x000034f0


	//   ....[18]....
        /*0294*/ 	.word	0x00003510


	//   ....[19]....
        /*0298*/ 	.word	0x00003610


	//   ....[20]....
        /*029c*/ 	.word	0x00003630


	//   ....[21]....
        /*02a0*/ 	.word	0x00003880


	//   ....[22]....
        /*02a4*/ 	.word	0x00003ac0


	//   ....[23]....
        /*02a8*/ 	.word	0x00003ec0


	//   ....[24]....
        /*02ac*/ 	.word	0x00003ee0


	//   ....[25]....
        /*02b0*/ 	.word	0x00003f00


	//   ....[26]....
        /*02b4*/ 	.word	0x00003f20


	//   ....[27]....
        /*02b8*/ 	.word	0x00005320


	//   ....[28]....
        /*02bc*/ 	.word	0x00005340


	//   ....[29]....
        /*02c0*/ 	.word	0x00005410


	//   ....[30]....
        /*02c4*/ 	.word	0x00005450


	//   ....[31]....
        /*02c8*/ 	.word	0x000065d0


	//   ....[32]....
        /*02cc*/ 	.word	0x000065f0


	//   ....[33]....
        /*02d0*/ 	.word	0x000066c0


	//   ....[34]....
        /*02d4*/ 	.word	0x00006700


	//   ....[35]....
        /*02d8*/ 	.word	0x00006940


	//   ....[36]....
        /*02dc*/ 	.word	0x00006b80


	//   ....[37]....
        /*02e0*/ 	.word	0x00006f80


	//   ....[38]....
        /*02e4*/ 	.word	0x00006fa0


	//   ....[39]....
        /*02e8*/ 	.word	0x00006fc0


	//   ....[40]....
        /*02ec*/ 	.word	0x00006fe0


	//   ....[41]....
        /*02f0*/ 	.word	0x000089f0


	//   ....[42]....
        /*02f4*/ 	.word	0x00008a00


	//   ....[43]....
        /*02f8*/ 	.word	0x00008a50


	//   ....[44]....
        /*02fc*/ 	.word	0x00008a80


	//   ....[45]....
        /*0300*/ 	.word	0x00009c20


	//   ....[46]....
        /*0304*/ 	.word	0x00009c40


	//   ....[47]....
        /*0308*/ 	.word	0x00009d10


	//   ....[48]....
        /*030c*/ 	.word	0x00009d30


	//   ....[49]....
        /*0310*/ 	.word	0x0000a070


	//   ....[50]....
        /*0314*/ 	.word	0x0000a080


	//   ....[51]....
        /*0318*/ 	.word	0x0000a0b0


	//   ....[52]....
        /*031c*/ 	.word	0x0000a0c0


	//   ....[53]....
        /*0320*/ 	.word	0x0000b810


	//   ....[54]....
        /*0324*/ 	.word	0x0000b840


	//   ....[55]....
        /*0328*/ 	.word	0x0000b850


	//   ....[56]....
        /*032c*/ 	.word	0x0000b880


	//   ....[57]....
        /*0330*/ 	.word	0x0000c1f0


	//   ....[58]....
        /*0334*/ 	.word	0x0000c7f0


	//   ....[59]....
        /*0338*/ 	.word	0x0000c820


	//   ....[60]....
        /*033c*/ 	.word	0x0000c840


	//   ....[61]....
        /*0340*/ 	.word	0x0000c860


	//   ....[62]....
        /*0344*/ 	.word	0x0000c950


	//   ....[63]....
        /*0348*/ 	.word	0x0000c970


	//   ....[64]....
        /*034c*/ 	.word	0x0000cfd0


	//   ....[65]....
        /*0350*/ 	.word	0x0000cfe0


	//   ....[66]....
        /*0354*/ 	.word	0x0000d920


	//   ....[67]....
        /*0358*/ 	.word	0x0000da00


	//   ....[68]....
        /*035c*/ 	.word	0x0000da70


	//   ....[69]....
        /*0360*/ 	.word	0x0000dad0


	//   ....[70]....
        /*0364*/ 	.word	0x0000db30


	//   ....[71]....
        /*0368*/ 	.word	0x0000db90


	//   ....[72]....
        /*036c*/ 	.word	0x0000dc00


	//   ....[73]....
        /*0370*/ 	.word	0x0000dc60


	//   ....[74]....
        /*0374*/ 	.word	0x0000dcc0


	//   ....[75]....
        /*0378*/ 	.word	0x0000dd20


	//   ....[76]....
        /*037c*/ 	.word	0x0000dd90


	//   ....[77]....
        /*0380*/ 	.word	0x0000df00


	//   ....[78]....
        /*0384*/ 	.word	0x0000df60


	//   ....[79]....
        /*0388*/ 	.word	0x0000dfc0


	//   ....[80]....
        /*038c*/ 	.word	0x0000e020


	//   ....[81]....
        /*0390*/ 	.word	0x0000e460


	//   ....[82]....
        /*0394*/ 	.word	0x0000e4b0


	//   ....[83]....
        /*0398*/ 	.word	0x0000e500


	//   ....[84]....
        /*039c*/ 	.word	0x0000e550


	//   ....[85]....
        /*03a0*/ 	.word	0x0000e5c0


	//   ....[86]....
        /*03a4*/ 	.word	0x0000e630


	//   ....[87]....
        /*03a8*/ 	.word	0x0000e7a0


	//   ....[88]....
        /*03ac*/ 	.word	0x0000e800


	//   ....[89]....
        /*03b0*/ 	.word	0x0000e860


	//   ....[90]....
        /*03b4*/ 	.word	0x0000e8d0


	//   ....[91]....
        /*03b8*/ 	.word	0x0000ea40


	//   ....[92]....
        /*03bc*/ 	.word	0x0000eaa0


	//   ....[93]....
        /*03c0*/ 	.word	0x0000eb00


	//   ....[94]....
        /*03c4*/ 	.word	0x0000eb60


	//   ....[95]....
        /*03c8*/ 	.word	0x0000efa0


	//   ....[96]....
        /*03cc*/ 	.word	0x0000efe0


	//   ....[97]....
        /*03d0*/ 	.word	0x0000f030


	//   ....[98]....
        /*03d4*/ 	.word	0x0000f070


	//   ....[99]....
        /*03d8*/ 	.word	0x0000f0c0


	//   ....[100]....
        /*03dc*/ 	.word	0x0000f120


	//   ....[101]....
        /*03e0*/ 	.word	0x0000f190


	//   ....[102]....
        /*03e4*/ 	.word	0x0000f2d0


	//   ....[103]....
        /*03e8*/ 	.word	0x0000f330


	//   ....[104]....
        /*03ec*/ 	.word	0x0000f370


	//   ....[105]....
        /*03f0*/ 	.word	0x0000f3b0


	//   ....[106]....
        /*03f4*/ 	.word	0x0000f400


	//   ....[107]....
        /*03f8*/ 	.word	0x0000f440


	//   ....[108]....
        /*03fc*/ 	.word	0x0000f490


	//   ....[109]....
        /*0400*/ 	.word	0x0000f4f0


	//   ....[110]....
        /*0404*/ 	.word	0x0000f540


	//   ....[111]....
        /*0408*/ 	.word	0x0000f590


	//   ....[112]....
        /*040c*/ 	.word	0x0000f600


	//----- nvinfo : EIATTR_EXIT_INSTR_OFFSETS
	.align		4
.L_352:
        /*0410*/ 	.byte	0x04, 0x1c
        /*0412*/ 	.short	(.L_354 - .L_353)


	//   ....[0]....
.L_353:
        /*0414*/ 	.word	0x000000a0


	//   ....[1]....
        /*0418*/ 	.word	0x0000d9b0


	//----- nvinfo : EIATTR_MAX_THREADS
	.align		4
.L_354:
        /*041c*/ 	.byte	0x04, 0x05
        /*041e*/ 	.short	(.L_356 - .L_355)
.L_355:
        /*0420*/ 	.word	0x00000100
        /*0424*/ 	.word	0x00000001
        /*0428*/ 	.word	0x00000001


	//----- nvinfo : EIATTR_CRS_STACK_SIZE
	.align		4
.L_356:
        /*042c*/ 	.byte	0x04, 0x1e
        /*042e*/ 	.short	(.L_358 - .L_357)
.L_357:
        /*0430*/ 	.word	0x00000000
.L_358:


//--------------------- .nv.info._ZN7cutlass13device_kernelIN5flash19enable_sm80_to_sm89INS1_16FlashAttnFwdSm80INS1_25CollectiveMainloopFwdSm80ILi8ELi1ELb0EN4cute5tupleIJNS5_1CILi128EEENS7_ILi64EEENS7_ILi192EEEEEELi192ENS_10bfloat16_tEfNS_4arch4Sm80ELb1ELb0ELb1ELb1ELb1ELb0ELb1ELb1EEENS1_21CollectiveEpilogueFwdINS6_IJS8_SA_S9_EEENS6_IJNS7_ILi1EEESI_SI_EEESC_SE_Li256ELb1ELb1ELb1ELb0EEENS1_36VarlenDynamicPersistentTileSchedulerILi128ELi64ELi256ELi256ELb1ELb1ELb0ELb1ELb1ELb1EEEEEEEEEvNT_6ParamsE --------------------------
	.section	.nv.info._ZN7cutlass13device_kernelIN5flash19enable_sm80_to_sm89INS1_16FlashAttnFwdSm80INS1_25CollectiveMainloopFwdSm80ILi8ELi1ELb0EN4cute5tupleIJNS5_1CILi128EEENS7_ILi64EEENS7_ILi192EEEEEELi192ENS_10bfloat16_tEfNS_4arch4Sm80ELb1ELb0ELb1ELb1ELb1ELb0ELb1ELb1EEENS1_21CollectiveEpilogueFwdINS6_IJS8_SA_S9_EEENS6_IJNS7_ILi1EEESI_SI_EEESC_SE_Li256ELb1ELb1ELb1ELb0EEENS1_36VarlenDynamicPersistentTileSchedulerILi128ELi64ELi256ELi256ELb1ELb1ELb0ELb1ELb1ELb1EEEEEEEEEvNT_6ParamsE,"",@"SHT_CUDA_INFO"
	.sectionflags	@""
	.align	4


	//----- nvinfo : EIATTR_CUDA_API_VERSION
	.align		4
        /*0000*/ 	.byte	0x04, 0x37
        /*0002*/ 	.short	(.L_360 - .L_359)
.L_359:
        /*0004*/ 	.word	0x00000082


	//----- nvinfo : EIATTR_SW2861232_WAR
	.align		4
.L_360:
        /*0008*/ 	.byte	0x01, 0x35
	.zero		2


	//----- nvinfo : EIATTR_PARAM_CBANK
	.align		4
        /*000c*/ 	.byte	0x04, 0x0a
        /*000e*/ 	.short	(.L_362 - .L_361)
	.align		4
.L_361:
        /*0010*/ 	.word	index@(.nv.constant0._ZN7cutlass13device_kernelIN5flash19enable_sm80_to_sm89INS1_16FlashAttnFwdSm80INS1_25CollectiveMainloopFwdSm80ILi8ELi1ELb0EN4cute5tupleIJNS5_1CILi128EEENS7_ILi64EEENS7_ILi192EEEEEELi192ENS_10bfloat16_tEfNS_4arch4Sm80ELb1ELb0ELb1ELb1ELb1ELb0ELb1ELb1EEENS1_21CollectiveEpilogueFwdINS6_IJS8_SA_S9_EEENS6_IJNS7_ILi1EEESI_SI_EEESC_SE_Li256ELb1ELb1ELb1ELb0EEENS1_36VarlenDynamicPersistentTileSchedulerILi128ELi64ELi256ELi256ELb1ELb1ELb0ELb1ELb1ELb1EEEEEEEEEvNT_6ParamsE)
        /*0014*/ 	.short	0x0160
        /*0016*/ 	.short	0x0438


	//----- nvinfo : EIATTR_CBANK_PARAM_SIZE
	.align		4
.L_362:
        /*0018*/ 	.byte	0x03, 0x19
        /*001a*/ 	.short	0x0438


	//----- nvinfo : EIATTR_KPARAM_INFO
	.align		4
        /*001c*/ 	.byte	0x04, 0x17
        /*001e*/ 	.short	(.L_364 - .L_363)
.L_363:
        /*0020*/ 	.word	0x00000000
        /*0024*/ 	.short	0x0000
        /*0026*/ 	.short	0x0000
        /*0028*/ 	.byte	0x00, 0xf0, 0xe1, 0x10


	//----- nvinfo : EIATTR_MAXREG_COUNT
	.align		4
.L_364:
        /*002c*/ 	.byte	0x03, 0x1b
        /*002e*/ 	.short	0x00ff


	//----- nvinfo : EIATTR_NUM_BARRIERS
	.align		4
        /*0030*/ 	.byte	0x02, 0x4c
        /*0032*/ 	.byte	0x06
	.zero		1


	//----- nvinfo : EIATTR_ANNOTATIONS
	.align		4
        /*0034*/ 	.byte	0x04, 0x55
        /*0036*/ 	.short	(.L_366 - .L_365)


	//   ....[0]....
.L_365:
        /*0038*/ 	.word	0x00000001
        /*003c*/ 	.byte	0x70, 0x00, 0x00, 0x00, 0x01, 0x00, 0x00, 0x00, 0x90, 0x14, 0x00, 0x00, 0x01, 0x00, 0x00, 0x00
        /*004c*/ 	.byte	0x80, 0x18, 0x00, 0x00, 0x01, 0x00, 0x00, 0x00, 0xb0, 0x18, 0x00, 0x00, 0x01, 0x00, 0x00, 0x00
        /*005c*/ 	.byte	0xf0, 0x18, 0x00, 0x00, 0x01, 0x00, 0x00, 0x00, 0x80, 0xd1, 0x00, 0x00, 0x01, 0x00, 0x00, 0x00
        /*006c*/ 	.byte	0x90, 0xd1, 0x00, 0x00, 0x01, 0x00, 0x00, 0x00, 0xa0, 0xd1, 0x00, 0x00, 0x01, 0x00, 0x00, 0x00
        /*007c*/ 	.byte	0x10, 0xd9, 0x00, 0x00, 0x01, 0x00, 0x00, 0x00, 0x10, 0x04, 0x01, 0x00


	//----- nvinfo : EIATTR_MERCURY_ISA_VERSION
	.align		4
.L_366:
        /*0088*/ 	.byte	0x03, 0x5f
        /*008a*/ 	.short	0x0000


	//----- nvinfo : EIATTR_INT_WARP_WIDE_INSTR_OFFSETS
	.align		4
        /*008c*/ 	.byte	0x04, 0x31
        /*008e*/ 	.short	(.L_368 - .L_367)


	//   ....[0]....
.L_367:
        /*0090*/ 	.word	0x0000d060


	//   ....[1]....
        /*0094*/ 	.word	0x0000d0e0


	//----- nvinfo : EIATTR_COOP_GROUP_MASK_REGIDS
	.align		4
.L_368:
        /*0098*/ 	.byte	0x04, 0x29
        /*009a*/ 	.short	(.L_370 - .L_369)


	//   ....[0]....
.L_369:
        /*009c*/ 	.word	0xffffffff


	//   ....[1]....
        /*00a0*/ 	.word	0xffffffff


	//   ....[2]....
        /*00a4*/ 	.word	0xffffffff


	//   ....[3]....
        /*00a8*/ 	.word	0xffffffff


	//   ....[4]....
        /*00ac*/ 	.word	0xffffffff


	//   ....[5]....
        /*00b0*/ 	.word	0xffffffff


	//   ....[6]....
        /*00b4*/ 	.word	0xffffffff


	//   ....[7]....
        /*00b8*/ 	.word	0xffffffff


	//   ....[8]....
        /*00bc*/ 	.word	0xffffffff


	//   ....[9]....
        /*00c0*/ 	.word	0xffffffff


	//   ....[10]....
        /*00c4*/ 	.word	0xffffffff


	//   ....[11]....
        /*00c8*/ 	.word	0xffffffff


	//   ....[12]....
        /*00cc*/ 	.word	0xffffffff


	//   ....[13]....
        /*00d0*/ 	.word	0xffffffff


	//   ....[14]....
        /*00d4*/ 	.word	0xffffffff


	//   ....[15]....
        /*00d8*/ 	.word	0xffffffff


	//   ....[16]....
        /*00dc*/ 	.word	0xffffffff


	//   ....[17]....
        /*00e0*/ 	.word	0xffffffff


	//   ....[18]....
        /*00e4*/ 	.word	0xffffffff


	//   ....[19]....
        /*00e8*/ 	.word	0xffffffff


	//   ....[20]....
        /*00ec*/ 	.word	0xffffffff


	//   ....[21]....
        /*00f0*/ 	.word	0xffffffff


	//   ....[22]....
        /*00f4*/ 	.word	0xffffffff


	//   ....[23]....
        /*00f8*/ 	.word	0xffffffff


	//   ....[24]....
        /*00fc*/ 	.word	0xffffffff


	//   ....[25]....
        /*0100*/ 	.word	0xffffffff


	//   ....[26]....
        /*0104*/ 	.word	0xffffffff


	//   ....[27]....
        /*0108*/ 	.word	0xffffffff


	//   ....[28]....
        /*010c*/ 	.word	0xffffffff


	//   ....[29]....
        /*0110*/ 	.word	0xffffffff


	//   ....[30]....
        /*0114*/ 	.word	0xffffffff


	//   ....[31]....
        /*0118*/ 	.word	0xffffffff


	//   ....[32]....
        /*011c*/ 	.word	0xffffffff


	//   ....[33]....
        /*0120*/ 	.word	0xffffffff


	//   ....[34]....
        /*0124*/ 	.word	0xffffffff


	//   ....[35]....
        /*0128*/ 	.word	0xffffffff


	//   ....[36]....
        /*012c*/ 	.word	0xffffffff


	//   ....[37]....
        /*0130*/ 	.word	0xffffffff


	//   ....[38]....
        /*0134*/ 	.word	0xffffffff


	//   ....[39]....
        /*0138*/ 	.word	0xffffffff


	//   ....[40]....
        /*013c*/ 	.word	0xffffffff


	//   ....[41]....
        /*0140*/ 	.word	0xffffffff


	//   ....[42]....
        /*0144*/ 	.word	0xffffffff


	//   ....[43]....
        /*0148*/ 	.word	0xffffffff


	//   ....[44]....
        /*014c*/ 	.word	0xffffffff


	//   ....[45]....
        /*0150*/ 	.word	0xffffffff


	//   ....[46]....
        /*0154*/ 	.word	0xffffffff


	//   ....[47]....
        /*0158*/ 	.word	0xffffffff


	//   ....[48]....
        /*015c*/ 	.word	0xffffffff


	//   ....[49]....
        /*0160*/ 	.word	0xffffffff


	//   ....[50]....
        /*0164*/ 	.word	0xffffffff


	//   ....[51]....
        /*0168*/ 	.word	0xffffffff


	//   ....[52]....
        /*016c*/ 	.word	0xffffffff


	//   ....[53]....
        /*0170*/ 	.word	0xffffffff


	//   ....[54]....
        /*0174*/ 	.word	0xffffffff


	//   ....[55]....
        /*0178*/ 	.word	0xffffffff


	//   ....[56]....
        /*017c*/ 	.word	0xffffffff


	//   ....[57]....
        /*0180*/ 	.word	0xffffffff


	//   ....[58]....
        /*0184*/ 	.word	0xffffffff


	//   ....[59]....
        /*0188*/ 	.word	0xffffffff


	//   ....[60]....
        /*018c*/ 	.word	0xffffffff


	//   ....[61]....
        /*0190*/ 	.word	0xffffffff


	//   ....[62]....
        /*0194*/ 	.word	0xffffffff


	//   ....[63]....
        /*0198*/ 	.word	0xffffffff


	//   ....[64]....
        /*019c*/ 	.word	0xffffffff


	//   ....[65]....
        /*01a0*/ 	.word	0xffffffff


	//   ....[66]....
        /*01a4*/ 	.word	0xffffffff


	//   ....[67]....
        /*01a8*/ 	.word	0xffffffff


	//   ....[68]....
        /*01ac*/ 	.word	0xffffffff


	//   ....[69]....
        /*01b0*/ 	.word	0xffffffff


	//   ....[70]....
        /*01b4*/ 	.word	0xffffffff


	//   ....[71]....
        /*01b8*/ 	.word	0xffffffff


	//   ....[72]....
        /*01bc*/ 	.word	0xffffffff


	//   ....[73]....
        /*01c0*/ 	.word	0xffffffff


	//   ....[74]....
        /*01c4*/ 	.word	0xffffffff


	//   ....[75]....
        /*01c8*/ 	.word	0xffffffff


	//   ....[76]....
        /*01cc*/ 	.word	0xffffffff


	//   ....[77]....
        /*01d0*/ 	.word	0xffffffff


	//   ....[78]....
        /*01d4*/ 	.word	0xffffffff


	//   ....[79]....
        /*01d8*/ 	.word	0xffffffff


	//   ....[80]....
        /*01dc*/ 	.word	0xffffffff


	//   ....[81]....
        /*01e0*/ 	.word	0xffffffff


	//   ....[82]....
        /*01e4*/ 	.word	0xffffffff


	//   ....[83]....
        /*01e8*/ 	.word	0xffffffff


	//   ....[84]....
        /*01ec*/ 	.word	0xffffffff


	//   ....[85]....
        /*01f0*/ 	.word	0xffffffff


	//   ....[86]....
        /*01f4*/ 	.word	0xffffffff


	//   ....[87]....
        /*01f8*/ 	.word	0xffffffff


	//   ....[88]....
        /*01fc*/ 	.word	0xffffffff


	//   ....[89]....
        /*0200*/ 	.word	0xffffffff


	//   ....[90]....
        /*0204*/ 	.word	0xffffffff


	//   ....[91]....
        /*0208*/ 	.word	0xffffffff


	//   ....[92]....
        /*020c*/ 	.word	0xffffffff


	//   ....[93]....
        /*0210*/ 	.word	0xffffffff


	//   ....[94]....
        /*0214*/ 	.word	0xffffffff


	//   ....[95]....
        /*0218*/ 	.word	0xffffffff


	//   ....[96]....
        /*021c*/ 	.word	0xffffffff


	//   ....[97]....
        /*0220*/ 	.word	0xffffffff


	//   ....[98]....
        /*0224*/ 	.word	0xffffffff


	//   ....[99]....
        /*0228*/ 	.word	0xffffffff


	//   ....[100]....
        /*022c*/ 	.word	0xffffffff


	//   ....[101]....
        /*0230*/ 	.word	0xffffffff


	//   ....[102]....
        /*0234*/ 	.word	0xffffffff


	//   ....[103]....
        /*0238*/ 	.word	0xffffffff


	//   ....[104]....
        /*023c*/ 	.word	0xffffffff


	//   ....[105]....
        /*0240*/ 	.word	0xffffffff


	//   ....[106]....
        /*0244*/ 	.word	0xffffffff


	//   ....[107]....
        /*0248*/ 	.word	0xffffffff


	//   ....[108]....
        /*024c*/ 	.word	0xffffffff


	//   ....[109]....
        /*0250*/ 	.word	0xffffffff


	//   ....[110]....
        /*0254*/ 	.word	0xffffffff


	//   ....[111]....
        /*0258*/ 	.word	0xffffffff


	//   ....[112]....
        /*025c*/ 	.word	0xffffffff


	//   ....[113]....
        /*0260*/ 	.word	0xffffffff


	//   ....[114]....
        /*0264*/ 	.word	0xffffffff


	//   ....[115]....
        /*0268*/ 	.word	0xffffffff


	//   ....[116]....
        /*026c*/ 	.word	0xffffffff


	//   ....[117]....
        /*0270*/ 	.word	0xffffffff


	//   ....[118]....
        /*0274*/ 	.word	0xffffffff


	//   ....[119]....
        /*0278*/ 	.word	0xffffffff


	//   ....[120]....
        /*027c*/ 	.word	0xffffffff


	//   ....[121]....
        /*0280*/ 	.word	0xffffffff


	//   ....[122]....
        /*0284*/ 	.word	0xffffffff


	//   ....[123]....
        /*0288*/ 	.word	0xffffffff


	//   ....[124]....
        /*028c*/ 	.word	0xffffffff


	//   ....[125]....
        /*0290*/ 	.word	0xffffffff


	//   ....[126]....
        /*0294*/ 	.word	0xffffffff


	//   ....[127]....
        /*0298*/ 	.word	0xffffffff


	//   ....[128]....
        /*029c*/ 	.word	0xffffffff


	//   ....[129]....
        /*02a0*/ 	.word	0xffffffff


	//   ....[130]....
        /*02a4*/ 	.word	0xffffffff


	//   ....[131]....
        /*02a8*/ 	.word	0xffffffff


	//   ....[132]....
        /*02ac*/ 	.word	0xffffffff


	//   ....[133]....
        /*02b0*/ 	.word	0xffffffff


	//   ....[134]....
        /*02b4*/ 	.word	0xffffffff


	//   ....[135]....
        /*02b8*/ 	.word	0xffffffff


	//   ....[136]....
        /*02bc*/ 	.word	0xffffffff


	//   ....[137]....
        /*02c0*/ 	.word	0xffffffff


	//   ....[138]....
        /*02c4*/ 	.word	0xffffffff


	//   ....[139]....
        /*02c8*/ 	.word	0xffffffff


	//   ....[140]....
        /*02cc*/ 	.word	0xffffffff


	//   ....[141]....
        /*02d0*/ 	.word	0xffffffff


	//   ....[142]....
        /*02d4*/ 	.word	0xffffffff


	//   ....[143]....
        /*02d8*/ 	.word	0xffffffff


	//   ....[144]....
        /*02dc*/ 	.word	0xffffffff


	//   ....[145]....
        /*02e0*/ 	.word	0xffffffff


	//   ....[146]....
        /*02e4*/ 	.word	0xffffffff


	//   ....[147]....
        /*02e8*/ 	.word	0xffffffff


	//   ....[148]....
        /*02ec*/ 	.word	0xffffffff


	//   ....[149]....
        /*02f0*/ 	.word	0xffffffff


	//   ....[150]....
        /*02f4*/ 	.word	0xffffffff


	//   ....[151]....
        /*02f8*/ 	.word	0xffffffff


	//   ....[152]....
        /*02fc*/ 	.word	0xffffffff


	//   ....[153]....
        /*0300*/ 	.word	0xffffffff


	//   ....[154]....
        /*0304*/ 	.word	0xffffffff


	//   ....[155]....
        /*0308*/ 	.word	0xffffffff


	//   ....[156]....
        /*030c*/ 	.word	0xffffffff


	//   ....[157]....
        /*0310*/ 	.word	0xffffffff


	//   ....[158]....
        /*0314*/ 	.word	0xffffffff


	//   ....[159]....
        /*0318*/ 	.word	0xffffffff


	//   ....[160]....
        /*031c*/ 	.word	0xffffffff


	//   ....[161]....
        /*0320*/ 	.word	0xffffffff


	//   ....[162]....
        /*0324*/ 	.word	0xffffffff


	//   ....[163]....
        /*0328*/ 	.word	0xffffffff


	//   ....[164]....
        /*032c*/ 	.word	0xffffffff


	//   ....[165]....
        /*0330*/ 	.word	0xffffffff


	//   ....[166]....
        /*0334*/ 	.word	0xffffffff


	//   ....[167]....
        /*0338*/ 	.word	0xffffffff


	//   ....[168]....
        /*033c*/ 	.word	0xffffffff


	//   ....[169]....
        /*0340*/ 	.word	0xffffffff


	//   ....[170]....
        /*0344*/ 	.word	0xffffffff


	//   ....[171]....
        /*0348*/ 	.word	0xffffffff


	//   ....[172]....
        /*034c*/ 	.word	0xffffffff


	//   ....[173]....
        /*0350*/ 	.word	0xffffffff


	//   ....[174]....
        /*0354*/ 	.word	0xffffffff


	//   ....[175]....
        /*0358*/ 	.word	0xffffffff


	//   ....[176]....
        /*035c*/ 	.word	0xffffffff


	//   ....[177]....
        /*0360*/ 	.word	0xffffffff


	//   ....[178]....
        /*0364*/ 	.word	0xffffffff


	//   ....[179]....
        /*0368*/ 	.word	0xffffffff


	//   ....[180]....
        /*036c*/ 	.word	0xffffffff


	//   ....[181]....
        /*0370*/ 	.word	0xffffffff


	//   ....[182]....
        /*0374*/ 	.word	0xffffffff


	//   ....[183]....
        /*0378*/ 	.word	0xffffffff


	//   ....[184]....
        /*037c*/ 	.word	0xffffffff


	//   ....[185]....
        /*0380*/ 	.word	0xffffffff


	//   ....[186]....
        /*0384*/ 	.word	0xffffffff


	//   ....[187]....
        /*0388*/ 	.word	0xffffffff


	//   ....[188]....
        /*038c*/ 	.word	0xffffffff


	//   ....[189]....
        /*0390*/ 	.word	0xffffffff


	//   ....[190]....
        /*0394*/ 	.word	0xffffffff


	//   ....[191]....
        /*0398*/ 	.word	0xffffffff


	//   ....[192]....
        /*039c*/ 	.word	0xffffffff


	//   ....[193]....
        /*03a0*/ 	.word	0xffffffff


	//   ....[194]....
        /*03a4*/ 	.word	0xffffffff


	//   ....[195]....
        /*03a8*/ 	.word	0xffffffff


	//   ....[196]....
        /*03ac*/ 	.word	0xffffffff


	//   ....[197]....
        /*03b0*/ 	.word	0xffffffff


	//   ....[198]....
        /*03b4*/ 	.word	0xffffffff


	//   ....[199]....
        /*03b8*/ 	.word	0xffffffff


	//   ....[200]....
        /*03bc*/ 	.word	0xffffffff


	//   ....[201]....
        /*03c0*/ 	.word	0xffffffff


	//   ....[202]....
        /*03c4*/ 	.word	0xffffffff


	//   ....[203]....
        /*03c8*/ 	.word	0xffffffff


	//   ....[204]....
        /*03cc*/ 	.word	0xffffffff


	//   ....[205]....
        /*03d0*/ 	.word	0xffffffff


	//   ....[206]....
        /*03d4*/ 	.word	0xffffffff


	//   ....[207]....
        /*03d8*/ 	.word	0xffffffff


	//----- nvinfo : EIATTR_COOP_GROUP_INSTR_OFFSETS
	.align		4
.L_370:
        /*03dc*/ 	.byte	0x04, 0x28
        /*03de*/ 	.short	(.L_372 - .L_371)


	//   ....[0]....
.L_371:
        /*03e0*/ 	.word	0x00000050


	//   ....[1]....
        /*03e4*/ 	.word	0x000001e0


	//   ....[2]....
        /*03e8*/ 	.word	0x00000210


	//   ....[3]....
        /*03ec*/ 	.word	0x00000240


	//   ....[4]....
        /*03f0*/ 	.word	0x00000270


	//   ....[5]....
        /*03f4*/ 	.word	0x000002a0


	//   ....[6]....
        /*03f8*/ 	.word	0x000002d0


	//   ....[7]....
        /*03fc*/ 	.word	0x00000430


	//   ....[8]....
        /*0400*/ 	.word	0x00000470


	//   ....[9]....
        /*0404*/ 	.word	0x000004a0


	//   ....[10]....
        /*0408*/ 	.word	0x000004d0


	//   ....[11]....
        /*040c*/ 	.word	0x00000500


	//   ....[12]....
        /*0410*/ 	.word	0x00000530


	//   ....[13]....
        /*0414*/ 	.word	0x000005c0


	//   ....[14]....
        /*0418*/ 	.word	0x00000600


	//   ....[15]....
        /*041c*/ 	.word	0x00000620


	//   ....[16]....
        /*0420*/ 	.word	0x00000680


	//   ....[17]....
        /*0424*/ 	.word	0x000026d0


	//   ....[18]....
        /*0428*/ 	.word	0x000026f0


	//   ....[19]....
        /*042c*/ 	.word	0x00002860


	//   ....[20]....
        /*0430*/ 	.word	0x00002870


	//   ....[21]....
        /*0434*/ 	.word	0x000029d0


	//   ....[22]....
        /*0438*/ 	.word	0x000029f0


	//   ....[23]....
        /*043c*/ 	.word	0x00002b50


	//   ....[24]....
        /*0440*/ 	.word	0x00002b60


	//   ....[25]....
        /*0444*/ 	.word	0x00003000


	//   ....[26]....
        /*0448*/ 	.word	0x00003010


	//   ....[27]....
        /*044c*/ 	.word	0x00003020


	//   ....[28]....
        /*0450*/ 	.word	0x00003030


	//   ....[29]....
        /*0454*/ 	.word	0x00003290


	//   ....[30]....
        /*0458*/ 	.word	0x000032e0


	//   ....[31]....
        /*045c*/ 	.word	0x00003300


	//   ....[32]....
        /*0460*/ 	.word	0x00003320


	//   ....[33]....
        /*0464*/ 	.word	0x000044f0


	//   ....[34]....
        /*0468*/ 	.word	0x00004510


	//   ....[35]....
        /*046c*/ 	.word	0x00004610


	//   ....[36]....
        /*0470*/ 	.word	0x00004630


	//   ....[37]....
        /*0474*/ 	.word	0x00004860


	//   ....[38]....
        /*0478*/ 	.word	0x00004aa0


	//   ....[39]....
        /*047c*/ 	.word	0x00004ea0


	//   ....[40]....
        /*0480*/ 	.word	0x00004ec0


	//   ....[41]....
        /*0484*/ 	.word	0x00004ee0


	//   ....[42]....
        /*0488*/ 	.word	0x00004f00


	//   ....[43]....
        /*048c*/ 	.word	0x00006310


	//   ....[44]....
        /*0490*/ 	.word	0x00006330


	//   ....[45]....
        /*0494*/ 	.word	0x00006400


	//   ....[46]....
        /*0498*/ 	.word	0x00006440


	//   ....[47]....
        /*049c*/ 	.word	0x000075c0


	//   ....[48]....
        /*04a0*/ 	.word	0x000075e0


	//   ....[49]....
        /*04a4*/ 	.word	0x000076b0


	//   ....[50]....
        /*04a8*/ 	.word	0x000076f0


	//   ....[51]....
        /*04ac*/ 	.word	0x00007910


	//   ....[52]....
        /*04b0*/ 	.word	0x00007b50


	//   ....[53]....
        /*04b4*/ 	.word	0x00007e30


	//   ....[54]....
        /*04b8*/ 	.word	0x00007e80


	//   ....[55]....
        /*04bc*/ 	.word	0x00007fa0


	//   ....[56]....
        /*04c0*/ 	.word	0x00007fc0


	//   ....[57]....
        /*04c4*/ 	.word	0x00009a30


	//   ....[58]....
        /*04c8*/ 	.word	0x00009a40


	//   ....[59]....
        /*04cc*/ 	.word	0x00009a90


	//   ....[60]....
        /*04d0*/ 	.word	0x00009aa0


	//   ....[61]....
        /*04d4*/ 	.word	0x0000ac50


	//   ....[62]....
        /*04d8*/ 	.word	0x0000ac70


	//   ....[63]....
        /*04dc*/ 	.word	0x0000ad40


	//   ....[64]....
        /*04e0*/ 	.word	0x0000ad60


	//   ....[65]....
        /*04e4*/ 	.word	0x0000b0a0


	//   ....[66]....
        /*04e8*/ 	.word	0x0000b0b0


	//   ....[67]....
        /*04ec*/ 	.word	0x0000b0e0


	//   ....[68]....
        /*04f0*/ 	.word	0x0000b0f0


	//   ....[69]....
        /*04f4*/ 	.word	0x0000c840


	//   ....[70]....
        /*04f8*/ 	.word	0x0000c870


	//   ....[71]....
        /*04fc*/ 	.word	0x0000c880


	//   ....[72]....
        /*0500*/ 	.word	0x0000c8b0


	//   ....[73]....
        /*0504*/ 	.word	0x0000dc70


	//   ....[74]....
        /*0508*/ 	.word	0x0000dc90


	//   ....[75]....
        /*050c*/ 	.word	0x0000dcb0


	//   ....[76]....
        /*0510*/ 	.word	0x0000dcc0


	//   ....[77]....
        /*0514*/ 	.word	0x0000e000


	//   ....[78]....
        /*0518*/ 	.word	0x0000e020


	//   ....[79]....
        /*051c*/ 	.word	0x0000e180


	//   ....[80]....
        /*0520*/ 	.word	0x0000e190


	//   ....[81]....
        /*0524*/ 	.word	0x0000e2f0


	//   ....[82]....
        /*0528*/ 	.word	0x0000e310


	//   ....[83]....
        /*052c*/ 	.word	0x0000e470


	//   ....[84]....
        /*0530*/ 	.word	0x0000e480


	//   ....[85]....
        /*0534*/ 	.word	0x0000e7c0


	//   ....[86]....
        /*0538*/ 	.word	0x0000e7e0


	//   ....[87]....
        /*053c*/ 	.word	0x0000efb0


	//   ....[88]....
        /*0540*/ 	.word	0x0000efc0


	//   ....[89]....
        /*0544*/ 	.word	0x0000fe40


	//   ....[90]....
        /*0548*/ 	.word	0x0000fe60


	//   ....[91]....
        /*054c*/ 	.word	0x0000ffd0


	//   ....[92]....
        /*0550*/ 	.word	0x0000ffe0


	//   ....[93]....
        /*0554*/ 	.word	0x00010140


	//   ....[94]....
        /*0558*/ 	.word	0x00010160


	//   ....[95]....
        /*055c*/ 	.word	0x000102c0


	//   ....[96]....
        /*0560*/ 	.word	0x000102d0


	//   ....[97]....
        /*0564*/ 	.word	0x000104d0


	//   ....[98]....
        /*0568*/ 	.word	0x000104f0


	//   ....[99]....
        /*056c*/ 	.word	0x00010610


	//   ....[100]....
        /*0570*/ 	.word	0x00010650


	//   ....[101]....
        /*0574*/ 	.word	0x00010680


	//   ....[102]....
        /*0578*/ 	.word	0x000106b0


	//   ....[103]....
        /*057c*/ 	.word	0x000106e0


	//   ....[104]....
        /*0580*/ 	.word	0x00010710


	//   ....[105]....
        /*0584*/ 	.word	0x00010860


	//   ....[106]....
        /*0588*/ 	.word	0x000108a0


	//   ....[107]....
        /*058c*/ 	.word	0x000108d0


	//   ....[108]....
        /*0590*/ 	.word	0x00010900


	//   ....[109]....
        /*0594*/ 	.word	0x00010930


	//   ....[110]....
        /*0598*/ 	.word	0x00010960


	//   ....[111]....
        /*059c*/ 	.word	0x000109f0


	//   ....[112]....
        /*05a0*/ 	.word	0x00010a30


	//   ....[113]....
        /*05a4*/ 	.word	0x00010a40


	//   ....[114]....
        /*05a8*/ 	.word	0x00010aa0


	//   ....[115]....
        /*05ac*/ 	.word	0x00011450


	//   ....[116]....
        /*05b0*/ 	.word	0x000114b0


	//   ....[117]....
        /*05b4*/ 	.word	0x00011500


	//   ....[118]....
        /*05b8*/ 	.word	0x00011550


	//   ....[119]....
        /*05bc*/ 	.word	0x000115a0


	//   ....[120]....
        /*05c0*/ 	.word	0x00011610


	//   ....[121]....
        /*05c4*/ 	.word	0x00011660


	//   ....[122]....
        /*05c8*/ 	.word	0x000116d0


	//   ....[123]....
        /*05cc*/ 	.word	0x00011740


	//   ....[124]....
        /*05d0*/ 	.word	0x000117b0


	//   ....[125]....
        /*05d4*/ 	.word	0x00011820


	//   ....[126]....
        /*05d8*/ 	.word	0x00011890


	//   ....[127]....
        /*05dc*/ 	.word	0x00011900


	//   ....[128]....
        /*05e0*/ 	.word	0x00011960


	//   ....[129]....
        /*05e4*/ 	.word	0x000119d0


	//   ....[130]....
        /*05e8*/ 	.word	0x00011a40


	//   ....[131]....
        /*05ec*/ 	.word	0x00011ab0


	//   ....[132]....
        /*05f0*/ 	.word	0x00011b10


	//   ....[133]....
        /*05f4*/ 	.word	0x00011b80


	//   ....[134]....
        /*05f8*/ 	.word	0x00011bf0


	//   ....[135]....
        /*05fc*/ 	.word	0x00011d60


	//   ....[136]....
        /*0600*/ 	.word	0x00011dc0


	//   ....[137]....
        /*0604*/ 	.word	0x00011e30


	//   ....[138]....
        /*0608*/ 	.word	0x00011ea0


	//   ....[139]....
        /*060c*/ 	.word	0x000122e0


	//   ....[140]....
        /*0610*/ 	.word	0x00012330


	//   ....[141]....
        /*0614*/ 	.word	0x00012380


	//   ....[142]....
        /*0618*/ 	.word	0x000123c0


	//   ....[143]....
        /*061c*/ 	.word	0x00012430


	//   ....[144]....
        /*0620*/ 	.word	0x000124a0


	//   ....[145]....
        /*0624*/ 	.word	0x00012610


	//   ....[146]....
        /*0628*/ 	.word	0x00012670


	//   ....[147]....
        /*062c*/ 	.word	0x000126e0


	//   ....[148]....
        /*0630*/ 	.word	0x00012750


	//   ....[149]....
        /*0634*/ 	.word	0x000128c0


	//   ....[150]....
        /*0638*/ 	.word	0x00012920


	//   ....[151]....
        /*063c*/ 	.word	0x00012990


	//   ....[152]....
        /*0640*/ 	.word	0x00012a00


	//   ....[153]....
        /*0644*/ 	.word	0x00012e40


	//   ....[154]....
        /*0648*/ 	.word	0x00012e80


	//   ....[155]....
        /*064c*/ 	.word	0x00012ed0


	//   ....[156]....
        /*0650*/ 	.word	0x00012f10


	//   ....[157]....
        /*0654*/ 	.word	0x00012f70


	//   ....[158]....
        /*0658*/ 	.word	0x00012fe0


	//   ....[159]....
        /*065c*/ 	.word	0x00013050


	//   ....[160]....
        /*0660*/ 	.word	0x00013190


	//   ....[161]....
        /*0664*/ 	.word	0x000131f0


	//   ....[162]....
        /*0668*/ 	.word	0x00013240


	//   ....[163]....
        /*066c*/ 	.word	0x00013280


	//   ....[164]....
        /*0670*/ 	.word	0x000132d0


	//   ....[165]....
        /*0674*/ 	.word	0x00013310


	//   ....[166]....
        /*0678*/ 	.word	0x00013360


	//   ....[167]....
        /*067c*/ 	.word	0x000133b0


	//   ....[168]....
        /*0680*/ 	.word	0x00013400


	//   ....[169]....
        /*0684*/ 	.word	0x00013440


	//   ....[170]....
        /*0688*/ 	.word	0x000134b0


	//   ....[171]....
        /*068c*/ 	.word	0x00013520


	//   ....[172]....
        /*0690*/ 	.word	0x00013590


	//   ....[173]....
        /*0694*/ 	.word	0x000135f0


	//   ....[174]....
        /*0698*/ 	.word	0x00013660


	//   ....[175]....
        /*069c*/ 	.word	0x000136d0


	//   ....[176]....
        /*06a0*/ 	.word	0x00013740


	//   ....[177]....
        /*06a4*/ 	.word	0x000137a0


	//   ....[178]....
        /*06a8*/ 	.word	0x00013810


	//   ....[179]....
        /*06ac*/ 	.word	0x00013880


	//   ....[180]....
        /*06b0*/ 	.word	0x000138f0


	//   ....[181]....
        /*06b4*/ 	.word	0x00013950


	//   ....[182]....
        /*06b8*/ 	.word	0x000139c0


	//   ....[183]....
        /*06bc*/ 	.word	0x00013a30


	//   ....[184]....
        /*06c0*/ 	.word	0x00013aa0


	//   ....[185]....
        /*06c4*/ 	.word	0x00013b00


	//   ....[186]....
        /*06c8*/ 	.word	0x00013b70


	//   ....[187]....
        /*06cc*/ 	.word	0x00013be0


	//   ....[188]....
        /*06d0*/ 	.word	0x00013c50


	//   ....[189]....
        /*06d4*/ 	.word	0x00013cb0


	//   ....[190]....
        /*06d8*/ 	.word	0x00013d20


	//   ....[191]....
        /*06dc*/ 	.word	0x00013d90


	//   ....[192]....
        /*06e0*/ 	.word	0x00013de0


	//   ....[193]....
        /*06e4*/ 	.word	0x00013e20


	//   ....[194]....
        /*06e8*/ 	.word	0x00013e70


	//   ....[195]....
        /*06ec*/ 	.word	0x00013ec0


	//   ....[196]....
        /*06f0*/ 	.word	0x00013f10


	//   ....[197]....
        /*06f4*/ 	.word	0x00013f80


	//   ....[198]....
        /*06f8*/ 	.word	0x00013fd0


	//   ....[199]....
        /*06fc*/ 	.word	0x00014020


	//   ....[200]....
        /*0700*/ 	.word	0x00014070


	//   ....[201]....
        /*0704*/ 	.word	0x000140c0


	//   ....[202]....
        /*0708*/ 	.word	0x00014110


	//   ....[203]....
        /*070c*/ 	.word	0x00014180


	//   ....[204]....
        /*0710*/ 	.word	0x000141d0


	//   ....[205]....
        /*0714*/ 	.word	0x00014240


	//   ....[206]....
        /*0718*/ 	.word	0x000142a0


	//   ....[207]....
        /*071c*/ 	.word	0x00014310


	//----- nvinfo : EIATTR_EXIT_INSTR_OFFSETS
	.align		4
.L_372:
        /*0720*/ 	.byte	0x04, 0x1c
        /*0722*/ 	.short	(.L_374 - .L_373)


	//   ....[0]....
.L_373:
        /*0724*/ 	.word	0x00000fe0


	//   ....[1]....
        /*0728*/ 	.word	0x00011410


	//----- nvinfo : EIATTR_MAX_THREADS
	.align		4
.L_374:
        /*072c*/ 	.byte	0x04, 0x05
        /*072e*/ 	.short	(.L_376 - .L_375)
.L_375:
        /*0730*/ 	.word	0x00000100
        /*0734*/ 	.word	0x00000001
        /*0738*/ 	.word	0x00000001


	//----- nvinfo : EIATTR_CRS_STACK_SIZE
	.align		4
.L_376:
        /*073c*/ 	.byte	0x04, 0x1e
        /*073e*/ 	.short	(.L_378 - .L_377)
.L_377:
        /*0740*/ 	.word	0x00000000
.L_378:


//--------------------- .nv.info._ZN7cutlass13device_kernelIN5flash19enable_sm80_to_sm89INS1_16FlashAttnFwdSm80INS1_25CollectiveMainloopFwdSm80ILi8ELi1ELb0EN4cute5tupleIJNS5_1CILi128EEENS7_ILi64EEENS7_ILi192EEEEEELi192ENS_10bfloat16_tEfNS_4arch4Sm80ELb1ELb0ELb1ELb1ELb1ELb1ELb1ELb1EEENS1_21CollectiveEpilogueFwdINS6_IJS8_SA_S9_EEENS6_IJNS7_ILi1EEESI_SI_EEESC_SE_Li256ELb1ELb1ELb1ELb0EEENS1_36VarlenDynamicPersistentTileSchedulerILi128ELi64ELi256ELi256ELb1ELb1ELb0ELb1ELb1ELb1EEEEEEEEEvNT_6ParamsE --------------------------
	.section	.nv.info._ZN7cutlass13device_kernelIN5flash19enable_sm80_to_sm89INS1_16FlashAttnFwdSm80INS1_25CollectiveMainloopFwdSm80ILi8ELi1ELb0EN4cute5tupleIJNS5_1CILi128EEENS7_ILi64EEENS7_ILi192EEEEEELi192ENS_10bfloat16_tEfNS_4arch4Sm80ELb1ELb0ELb1ELb1ELb1ELb1ELb1ELb1EEENS1_21CollectiveEpilogueFwdINS6_IJS8_SA_S9_EEENS6_IJNS7_ILi1EEESI_SI_EEESC_SE_Li256ELb1ELb1ELb1ELb0EEENS1_36VarlenDynamicPersistentTileSchedulerILi128ELi64ELi256ELi256ELb1ELb1ELb0ELb1ELb1ELb1EEEEEEEEEvNT_6ParamsE,"",@"SHT_CUDA_INFO"
	.sectionflags	@""
	.align	4


	//----- nvinfo : EIATTR_CUDA_API_VERSION
	.align		4
        /*0000*/ 	.byte	0x04, 0x37
        /*0002*/ 	.short	(.L_380 - .L_379)
.L_379:
        /*0004*/ 	.word	0x00000082


	//----- nvinfo : EIATTR_SW2861232_WAR
	.align		4
.L_380:
        /*0008*/ 	.byte	0x01, 0x35
	.zero		2


	//----- nvinfo : EIATTR_PARAM_CBANK
	.align		4
        /*000c*/ 	.byte	0x04, 0x0a
        /*000e*/ 	.short	(.L_382 - .L_381)
	.align		4
.L_381:
        /*0010*/ 	.word	index@(.nv.constant0._ZN7cutlass13device_kernelIN5flash19enable_sm80_to_sm89INS1_16FlashAttnFwdSm80INS1_25CollectiveMainloopFwdSm80ILi8ELi1ELb0EN4cute5tupleIJNS5_1CILi128EEENS7_ILi64EEENS7_ILi192EEEEEELi192ENS_10bfloat16_tEfNS_4arch4Sm80ELb1ELb0ELb1ELb1ELb1ELb1ELb1ELb1EEENS1_21CollectiveEpilogueFwdINS6_IJS8_SA_S9_EEENS6_IJNS7_ILi1EEESI_SI_EEESC_SE_Li256ELb1ELb1ELb1ELb0EEENS1_36VarlenDynamicPersistentTileSchedulerILi128ELi64ELi256ELi256ELb1ELb1ELb0ELb1ELb1ELb1EEEEEEEEEvNT_6ParamsE)
        /*0014*/ 	.short	0x0160
        /*0016*/ 	.short	0x0438


	//----- nvinfo : EIATTR_CBANK_PARAM_SIZE
	.align		4
.L_382:
        /*0018*/ 	.byte	0x03, 0x19
        /*001a*/ 	.short	0x0438


	//----- nvinfo : EIATTR_KPARAM_INFO
	.align		4
        /*001c*/ 	.byte	0x04, 0x17
        /*001e*/ 	.short	(.L_384 - .L_383)
.L_383:
        /*0020*/ 	.word	0x00000000
        /*0024*/ 	.short	0x0000
        /*0026*/ 	.short	0x0000
        /*0028*/ 	.byte	0x00, 0xf0, 0xe1, 0x10


	//----- nvinfo : EIATTR_MAXREG_COUNT
	.align		4
.L_384:
        /*002c*/ 	.byte	0x03, 0x1b
        /*002e*/ 	.short	0x00ff


	//----- nvinfo : EIATTR_NUM_BARRIERS
	.align		4
        /*0030*/ 	.byte	0x02, 0x4c
        /*0032*/ 	.byte	0x06
	.zero		1


	//----- nvinfo : EIATTR_ANNOTATIONS
	.align		4
        /*0034*/ 	.byte	0x04, 0x55
        /*0036*/ 	.short	(.L_386 - .L_385)


	//   ....[0]....
.L_385:
        /* <DEDUP_REMOVED lines=25> */
        /*01bc*/ 	.byte	0xf0, 0xd3, 0x01, 0x00


	//----- nvinfo : EIATTR_MERCURY_ISA_VERSION
	.align		4
.L_386:
        /*01c0*/ 	.byte	0x03, 0x5f
        /*01c2*/ 	.short	0x0000


	//----- nvinfo : EIATTR_INT_WARP_WIDE_INSTR_OFFSETS
	.align		4
        /*01c4*/ 	.byte	0x04, 0x31
        /*01c6*/ 	.short	(.L_388 - .L_387)


	//   ....[0]....
.L_387:
        /*01c8*/ 	.word	0x000199d0


	//   ....[1]....
        /*01cc*/ 	.word	0x00019a50


	//----- nvinfo : EIATTR_COOP_GROUP_MASK_REGIDS
	.align		4
.L_388:
        /*01d0*/ 	.byte	0x04, 0x29
        /*01d2*/ 	.short	(.L_390 - .L_389)


	//   ....[0]....
.L_389:
        /*01d4*/ 	.word	0xffffffff


	//   ....[1]....
        /*01d8*/ 	.word	0xffffffff


	//   ....[2]....
        /*01dc*/ 	.word	0xffffffff


	//   ....[3]....
        /*01e0*/ 	.word	0xffffffff


	//   ....[4]....
        /*01e4*/ 	.word	0xffffffff


	//   ....[5]....
        /*01e8*/ 	.word	0xffffffff


	//   ....[6]....
        /*01ec*/ 	.word	0xffffffff


	//   ....[7]....
        /*01f0*/ 	.word	0xffffffff


	//   ....[8]....
        /*01f4*/ 	.word	0xffffffff


	//   ....[9]....
        /*01f8*/ 	.word	0xffffffff


	//   ....[10]....
        /*01fc*/ 	.word	0xffffffff


	//   ....[11]....
        /*0200*/ 	.word	0xffffffff


	//   ....[12]....
        /*0204*/ 	.word	0xffffffff


	//   ....[13]....
        /*0208*/ 	.word	0xffffffff


	//   ....[14]....
        /*020c*/ 	.word	0xffffffff


	//   ....[15]....
        /*0210*/ 	.word	0xffffffff


	//   ....[16]....
        /*0214*/ 	.word	0xffffffff


	//   ....[17]....
        /*0218*/ 	.word	0xffffffff


	//   ....[18]....
        /*021c*/ 	.word	0xffffffff


	//   ....[19]....
        /*0220*/ 	.word	0xffffffff


	//   ....[20]....
        /*0224*/ 	.word	0xffffffff


	//   ....[21]....
        /*0228*/ 	.word	0xffffffff


	//   ....[22]....
        /*022c*/ 	.word	0xffffffff


	//   ....[23]....
        /*0230*/ 	.word	0xffffffff


	//   ....[24]....
        /*0234*/ 	.word	0xffffffff


	//   ....[25]....
        /*0238*/ 	.word	0xffffffff


	//   ....[26]....
        /*023c*/ 	.word	0xffffffff


	//   ....[27]....
        /*0240*/ 	.word	0xffffffff


	//   ....[28]....
        /*0244*/ 	.word	0xffffffff


	//   ....[29]....
        /*0248*/ 	.word	0xffffffff


	//   ....[30]....
        /*024c*/ 	.word	0xffffffff


	//   ....[31]....
        /*0250*/ 	.word	0xffffffff


	//   ....[32]....
        /*0254*/ 	.word	0xffffffff


	//   ....[33]....
        /*0258*/ 	.word	0xffffffff


	//   ....[34]....
        /*025c*/ 	.word	0xffffffff


	//   ....[35]....
        /*0260*/ 	.word	0xffffffff


	//   ....[36]....
        /*0264*/ 	.word	0xffffffff


	//   ....[37]....
        /*0268*/ 	.word	0xffffffff


	//   ....[38]....
        /*026c*/ 	.word	0xffffffff


	//   ....[39]....
        /*0270*/ 	.word	0xffffffff


	//   ....[40]....
        /*0274*/ 	.word	0xffffffff


	//   ....[41]....
        /*0278*/ 	.word	0xffffffff


	//   ....[42]....
        /*027c*/ 	.word	0xffffffff


	//   ....[43]....
        /*0280*/ 	.word	0xffffffff


	//   ....[44]....
        /*0284*/ 	.word	0xffffffff


	//   ....[45]....
        /*0288*/ 	.word	0xffffffff


	//   ....[46]....
        /*028c*/ 	.word	0xffffffff


	//   ....[47]....
        /*0290*/ 	.word	0xffffffff


	//   ....[48]....
        /*0294*/ 	.word	0xffffffff


	//   ....[49]....
        /*0298*/ 	.word	0xffffffff


	//   ....[50]....
        /*029c*/ 	.word	0xffffffff


	//   ....[51]....
        /*02a0*/ 	.word	0xffffffff


	//   ....[52]....
        /*02a4*/ 	.word	0xffffffff


	//   ....[53]....
        /*02a8*/ 	.word	0xffffffff


	//   ....[54]....
        /*02ac*/ 	.word	0xffffffff


	//   ....[55]....
        /*02b0*/ 	.word	0xffffffff


	//   ....[56]....
        /*02b4*/ 	.word	0xffffffff


	//   ....[57]....
        /*02b8*/ 	.word	0xffffffff


	//   ....[58]....
        /*02bc*/ 	.word	0xffffffff


	//   ....[59]....
        /*02c0*/ 	.word	0xffffffff


	//   ....[60]....
        /*02c4*/ 	.word	0xffffffff


	//   ....[61]....
        /*02c8*/ 	.word	0xffffffff


	//   ....[62]....
        /*02cc*/ 	.word	0xffffffff


	//   ....[63]....
        /*02d0*/ 	.word	0xffffffff


	//   ....[64]....
        /*02d4*/ 	.word	0xffffffff


	//   ....[65]....
        /*02d8*/ 	.word	0xffffffff


	//   ....[66]....
        /*02dc*/ 	.word	0xffffffff


	//   ....[67]....
        /*02e0*/ 	.word	0xffffffff


	//   ....[68]....
        /*02e4*/ 	.word	0xffffffff


	//   ....[69]....
        /*02e8*/ 	.word	0xffffffff


	//   ....[70]....
        /*02ec*/ 	.word	0xffffffff


	//   ....[71]....
        /*02f0*/ 	.word	0xffffffff


	//   ....[72]....
        /*02f4*/ 	.word	0xffffffff


	//   ....[73]....
        /*02f8*/ 	.word	0xffffffff


	//   ....[74]....
        /*02fc*/ 	.word	0xffffffff


	//   ....[75]....
        /*0300*/ 	.word	0xffffffff


	//   ....[76]....
        /*0304*/ 	.word	0xffffffff


	//   ....[77]....
        /*0308*/ 	.word	0xffffffff


	//   ....[78]....
        /*030c*/ 	.word	0xffffffff


	//   ....[79]....
        /*0310*/ 	.word	0xffffffff


	//   ....[80]....
        /*0314*/ 	.word	0xffffffff


	//   ....[81]....
        /*0318*/ 	.word	0xffffffff


	//   ....[82]....
        /*031c*/ 	.word	0xffffffff


	//   ....[83]....
        /*0320*/ 	.word	0xffffffff


	//   ....[84]....
        /*0324*/ 	.word	0xffffffff


	//   ....[85]....
        /*0328*/ 	.word	0xffffffff


	//   ....[86]....
        /*032c*/ 	.word	0xffffffff


	//   ....[87]....
        /*0330*/ 	.word	0xffffffff


	//   ....[88]....
        /*0334*/ 	.word	0xffffffff


	//   ....[89]....
        /*0338*/ 	.word	0xffffffff


	//   ....[90]....
        /*033c*/ 	.word	0xffffffff


	//   ....[91]....
        /*0340*/ 	.word	0xffffffff


	//   ....[92]....
        /*0344*/ 	.word	0xffffffff


	//   ....[93]....
        /*0348*/ 	.word	0xffffffff


	//   ....[94]....
        /*034c*/ 	.word	0xffffffff


	//   ....[95]....
        /*0350*/ 	.word	0xffffffff


	//   ....[96]....
        /*0354*/ 	.word	0xffffffff


	//   ....[97]....
        /*0358*/ 	.word	0xffffffff


	//   ....[98]....
        /*035c*/ 	.word	0xffffffff


	//   ....[99]....
        /*0360*/ 	.word	0xffffffff


	//   ....[100]....
        /*0364*/ 	.word	0xffffffff


	//   ....[101]....
        /*0368*/ 	.word	0xffffffff


	//   ....[102]....
        /*036c*/ 	.word	0xffffffff


	//   ....[103]....
        /*0370*/ 	.word	0xffffffff


	//   ....[104]....
        /*0374*/ 	.word	0xffffffff


	//   ....[105]....
        /*0378*/ 	.word	0xffffffff


	//   ....[106]....
        /*037c*/ 	.word	0xffffffff


	//   ....[107]....
        /*0380*/ 	.word	0xffffffff


	//   ....[108]....
        /*0384*/ 	.word	0xffffffff


	//   ....[109]....
        /*0388*/ 	.word	0xffffffff


	//   ....[110]....
        /*038c*/ 	.word	0xffffffff


	//   ....[111]....
        /*0390*/ 	.word	0xffffffff


	//   ....[112]....
        /*0394*/ 	.word	0xffffffff


	//   ....[113]....
        /*0398*/ 	.word	0xffffffff


	//   ....[114]....
        /*039c*/ 	.word	0xffffffff


	//   ....[115]....
        /*03a0*/ 	.word	0xffffffff


	//   ....[116]....
        /*03a4*/ 	.word	0xffffffff


	//   ....[117]....
        /*03a8*/ 	.word	0xffffffff


	//   ....[118]....
        /*03ac*/ 	.word	0xffffffff


	//   ....[119]....
        /*03b0*/ 	.word	0xffffffff


	//   ....[120]....
        /*03b4*/ 	.word	0xffffffff


	//   ....[121]....
        /*03b8*/ 	.word	0xffffffff


	//   ....[122]....
        /*03bc*/ 	.word	0xffffffff


	//   ....[123]....
        /*03c0*/ 	.word	0xffffffff


	//   ....[124]....
        /*03c4*/ 	.word	0xffffffff


	//   ....[125]....
        /*03c8*/ 	.word	0xffffffff


	//   ....[126]....
        /*03cc*/ 	.word	0xffffffff


	//   ....[127]....
        /*03d0*/ 	.word	0xffffffff


	//   ....[128]....
        /*03d4*/ 	.word	0xffffffff


	//   ....[129]....
        /*03d8*/ 	.word	0xffffffff


	//   ....[130]....
        /*03dc*/ 	.word	0xffffffff


	//   ....[131]....
        /*03e0*/ 	.word	0xffffffff


	//   ....[132]....
        /*03e4*/ 	.word	0xffffffff


	//   ....[133]....
        /*03e8*/ 	.word	0xffffffff


	//   ....[134]....
        /*03ec*/ 	.word	0xffffffff


	//   ....[135]....
        /*03f0*/ 	.word	0xffffffff


	//   ....[136]....
        /*03f4*/ 	.word	0xffffffff


	//   ....[137]....
        /*03f8*/ 	.word	0xffffffff


	//   ....[138]....
        /*03fc*/ 	.word	0xffffffff


	//   ....[139]....
        /*0400*/ 	.word	0xffffffff


	//   ....[140]....
        /*0404*/ 	.word	0xffffffff


	//   ....[141]....
        /*0408*/ 	.word	0xffffffff


	//   ....[142]....
        /*040c*/ 	.word	0xffffffff


	//   ....[143]....
        /*0410*/ 	.word	0xffffffff


	//   ....[144]....
        /*0414*/ 	.word	0xffffffff


	//   ....[145]....
        /*0418*/ 	.word	0xffffffff


	//   ....[146]....
        /*041c*/ 	.word	0xffffffff


	//   ....[147]....
        /*0420*/ 	.word	0xffffffff


	//   ....[148]....
        /*0424*/ 	.word	0xffffffff


	//   ....[149]....
        /*0428*/ 	.word	0xffffffff


	//   ....[150]....
        /*042c*/ 	.word	0xffffffff


	//   ....[151]....
        /*0430*/ 	.word	0xffffffff


	//   ....[152]....
        /*0434*/ 	.word	0xffffffff


	//   ....[153]....
        /*0438*/ 	.word	0xffffffff


	//   ....[154]....
        /*043c*/ 	.word	0xffffffff


	//   ....[155]....
        /*0440*/ 	.word	0xffffffff


	//   ....[156]....
        /*0444*/ 	.word	0xffffffff


	//   ....[157]....
        /*0448*/ 	.word	0xffffffff


	//   ....[158]....
        /*044c*/ 	.word	0xffffffff


	//   ....[159]....
        /*0450*/ 	.word	0xffffffff


	//   ....[160]....
        /*0454*/ 	.word	0xffffffff


	//   ....[161]....
        /*0458*/ 	.word	0xffffffff


	//   ....[162]....
        /*045c*/ 	.word	0xffffffff


	//   ....[163]....
        /*0460*/ 	.word	0xffffffff


	//   ....[164]....
        /*0464*/ 	.word	0xffffffff


	//   ....[165]....
        /*0468*/ 	.word	0xffffffff


	//   ....[166]....
        /*046c*/ 	.word	0xffffffff


	//   ....[167]....
        /*0470*/ 	.word	0xffffffff


	//   ....[168]....
        /*0474*/ 	.word	0xffffffff


	//   ....[169]....
        /*0478*/ 	.word	0xffffffff


	//   ....[170]....
        /*047c*/ 	.word	0xffffffff


	//   ....[171]....
        /*0480*/ 	.word	0xffffffff


	//   ....[172]....
        /*0484*/ 	.word	0xffffffff


	//   ....[173]....
        /*0488*/ 	.word	0xffffffff


	//   ....[174]....
        /*048c*/ 	.word	0xffffffff


	//   ....[175]....
        /*0490*/ 	.word	0xffffffff


	//   ....[176]....
        /*0494*/ 	.word	0xffffffff


	//   ....[177]....
        /*0498*/ 	.word	0xffffffff


	//   ....[178]....
        /*049c*/ 	.word	0xffffffff


	//   ....[179]....
        /*04a0*/ 	.word	0xffffffff


	//   ....[180]....
        /*04a4*/ 	.word	0xffffffff


	//   ....[181]....
        /*04a8*/ 	.word	0xffffffff


	//   ....[182]....
        /*04ac*/ 	.word	0xffffffff


	//   ....[183]....
        /*04b0*/ 	.word	0xffffffff


	//   ....[184]....
        /*04b4*/ 	.word	0xffffffff


	//   ....[185]....
        /*04b8*/ 	.word	0xffffffff


	//   ....[186]....
        /*04bc*/ 	.word	0xffffffff


	//   ....[187]....
        /*04c0*/ 	.word	0xffffffff


	//   ....[188]....
        /*04c4*/ 	.word	0xffffffff


	//   ....[189]....
        /*04c8*/ 	.word	0xffffffff


	//   ....[190]....
        /*04cc*/ 	.word	0xffffffff


	//   ....[191]....
        /*04d0*/ 	.word	0xffffffff


	//   ....[192]....
        /*04d4*/ 	.word	0xffffffff


	//   ....[193]....
        /*04d8*/ 	.word	0xffffffff


	//   ....[194]....
        /*04dc*/ 	.word	0xffffffff


	//   ....[195]....
        /*04e0*/ 	.word	0xffffffff


	//   ....[196]....
        /*04e4*/ 	.word	0xffffffff


	//   ....[197]....
        /*04e8*/ 	.word	0xffffffff


	//   ....[198]....
        /*04ec*/ 	.word	0xffffffff


	//   ....[199]....
        /*04f0*/ 	.word	0xffffffff


	//   ....[200]....
        /*04f4*/ 	.word	0xffffffff


	//   ....[201]....
        /*04f8*/ 	.word	0xffffffff


	//   ....[202]....
        /*04fc*/ 	.word	0xffffffff


	//   ....[203]....
        /*0500*/ 	.word	0xffffffff


	//   ....[204]....
        /*0504*/ 	.word	0xffffffff


	//   ....[205]....
        /*0508*/ 	.word	0xffffffff


	//   ....[206]....
        /*050c*/ 	.word	0xffffffff


	//   ....[207]....
        /*0510*/ 	.word	0xffffffff


	//   ....[208]....
        /*0514*/ 	.word	0xffffffff


	//   ....[209]....
        /*0518*/ 	.word	0xffffffff


	//   ....[210]....
        /*051c*/ 	.word	0xffffffff


	//   ....[211]....
        /*0520*/ 	.word	0xffffffff


	//   ....[212]....
        /*0524*/ 	.word	0xffffffff


	//   ....[213]....
        /*0528*/ 	.word	0xffffffff


	//   ....[214]....
        /*052c*/ 	.word	0xffffffff


	//   ....[215]....
        /*0530*/ 	.word	0xffffffff


	//   ....[216]....
        /*0534*/ 	.word	0xffffffff


	//   ....[217]....
        /*0538*/ 	.word	0xffffffff


	//   ....[218]....
        /*053c*/ 	.word	0xffffffff


	//   ....[219]....
        /*0540*/ 	.word	0xffffffff


	//   ....[220]....
        /*0544*/ 	.word	0xffffffff


	//   ....[221]....
        /*0548*/ 	.word	0xffffffff


	//   ....[222]....
        /*054c*/ 	.word	0xffffffff


	//   ....[223]....
        /*0550*/ 	.word	0xffffffff


	//   ....[224]....
        /*0554*/ 	.word	0xffffffff


	//   ....[225]....
        /*0558*/ 	.word	0xffffffff


	//   ....[226]....
        /*055c*/ 	.word	0xffffffff


	//   ....[227]....
        /*0560*/ 	.word	0xffffffff


	//   ....[228]....
        /*0564*/ 	.word	0xffffffff


	//   ....[229]....
        /*0568*/ 	.word	0xffffffff


	//   ....[230]....
        /*056c*/ 	.word	0xffffffff


	//   ....[231]....
        /*0570*/ 	.word	0xffffffff


	//----- nvinfo : EIATTR_COOP_GROUP_INSTR_OFFSETS
	.align		4
.L_390:
        /*0574*/ 	.byte	0x04, 0x28
        /*0576*/ 	.short	(.L_392 - .L_391)


	//   ....[0]....
.L_391:
        /*0578*/ 	.word	0x00000050


	//   ....[1]....
        /*057c*/ 	.word	0x000001e0


	//   ....[2]....
        /*0580*/ 	.word	0x00000210


	//   ....[3]....
        /*0584*/ 	.word	0x00000240


	//   ....[4]....
        /*0588*/ 	.word	0x00000270


	//   ....[5]....
        /*058c*/ 	.word	0x000002a0


	//   ....[6]....
        /*0590*/ 	.word	0x000002d0


	//   ....[7]....
        /*0594*/ 	.word	0x00000430


	//   ....[8]....
        /*0598*/ 	.word	0x00000470


	//   ....[9]....
        /*059c*/ 	.word	0x000004a0


	//   ....[10]....
        /*05a0*/ 	.word	0x000004d0


	//   ....[11]....
        /*05a4*/ 	.word	0x00000500


	//   ....[12]....
        /*05a8*/ 	.word	0x00000530


	//   ....[13]....
        /*05ac*/ 	.word	0x000005c0


	//   ....[14]....
        /*05b0*/ 	.word	0x00000600


	//   ....[15]....
        /*05b4*/ 	.word	0x00000620


	//   ....[16]....
        /*05b8*/ 	.word	0x00000680


	//   ....[17]....
        /*05bc*/ 	.word	0x00003bb0


	//   ....[18]....
        /*05c0*/ 	.word	0x00003bc0


	//   ....[19]....
        /*05c4*/ 	.word	0x00005760


	//   ....[20]....
        /*05c8*/ 	.word	0x00005770


	//   ....[21]....
        /*05cc*/ 	.word	0x00007100


	//   ....[22]....
        /*05d0*/ 	.word	0x00007120


	//   ....[23]....
        /*05d4*/ 	.word	0x00007670


	//   ....[24]....
        /*05d8*/ 	.word	0x00007690


	//   ....[25]....
        /*05dc*/ 	.word	0x000083d0


	//   ....[26]....
        /*05e0*/ 	.word	0x000083f0


	//   ....[27]....
        /*05e4*/ 	.word	0x00008520


	//   ....[28]....
        /*05e8*/ 	.word	0x00008530


	//   ....[29]....
        /*05ec*/ 	.word	0x00008660


	//   ....[30]....
        /*05f0*/ 	.word	0x00008680


	//   ....[31]....
        /*05f4*/ 	.word	0x000087b0


	//   ....[32]....
        /*05f8*/ 	.word	0x000087c0


	//   ....[33]....
        /*05fc*/ 	.word	0x00008c10


	//   ....[34]....
        /*0600*/ 	.word	0x00008c20


	//   ....[35]....
        /*0604*/ 	.word	0x00008c30


	//   ....[36]....
        /*0608*/ 	.word	0x00008c40


	//   ....[37]....
        /*060c*/ 	.word	0x000090a0


	//   ....[38]....
        /*0610*/ 	.word	0x000090c0


	//   ....[39]....
        /*0614*/ 	.word	0x000090e0


	//   ....[40]....
        /*0618*/ 	.word	0x00009100


	//   ....[41]....
        /*061c*/ 	.word	0x00009620


	//   ....[42]....
        /*0620*/ 	.word	0x00009890


	//   ....[43]....
        /*0624*/ 	.word	0x000098d0


	//   ....[44]....
        /*0628*/ 	.word	0x00009910


	//   ....[45]....
        /*062c*/ 	.word	0x0000c700


	//   ....[46]....
        /*0630*/ 	.word	0x0000c7b0


	//   ....[47]....
        /*0634*/ 	.word	0x0000c7d0


	//   ....[48]....
        /*0638*/ 	.word	0x0000c7e0


	//   ....[49]....
        /*063c*/ 	.word	0x0000ca80


	//   ....[50]....
        /*0640*/ 	.word	0x0000ccf0


	//   ....[51]....
        /*0644*/ 	.word	0x0000cd30


	//   ....[52]....
        /*0648*/ 	.word	0x0000cd70


	//   ....[53]....
        /*064c*/ 	.word	0x0000fd30


	//   ....[54]....
        /*0650*/ 	.word	0x0000fd40


	//   ....[55]....
        /*0654*/ 	.word	0x0000fd50


	//   ....[56]....
        /*0658*/ 	.word	0x0000fd60


	//   ....[57]....
        /*065c*/ 	.word	0x00010ee0


	//   ....[58]....
        /*0660*/ 	.word	0x00010f00


	//   ....[59]....
        /*0664*/ 	.word	0x00011000


	//   ....[60]....
        /*0668*/ 	.word	0x00011020


	//   ....[61]....
        /*066c*/ 	.word	0x00011270


	//   ....[62]....
        /*0670*/ 	.word	0x000114b0


	//   ....[63]....
        /*0674*/ 	.word	0x000118b0


	//   ....[64]....
        /*0678*/ 	.word	0x000118d0


	//   ....[65]....
        /*067c*/ 	.word	0x000118f0


	//   ....[66]....
        /*0680*/ 	.word	0x00011910


	//   ....[67]....
        /*0684*/ 	.word	0x00012d30


	//   ....[68]....
        /*0688*/ 	.word	0x00012d50


	//   ....[69]....
        /*068c*/ 	.word	0x00012e20


	//   ....[70]....
        /*0690*/ 	.word	0x00012e60


	//   ....[71]....
        /*0694*/ 	.word	0x00013fc0


	//   ....[72]....
        /*0698*/ 	.word	0x00013fe0


	//   ....[73]....
        /*069c*/ 	.word	0x000140b0


	//   ....[74]....
        /*06a0*/ 	.word	0x000140f0


	//   ....[75]....
        /*06a4*/ 	.word	0x00014340


	//   ....[76]....
        /*06a8*/ 	.word	0x00014570


	//   ....[77]....
        /*06ac*/ 	.word	0x00014890


	//   ....[78]....
        /*06b0*/ 	.word	0x000148b0


	//   ....[79]....
        /*06b4*/ 	.word	0x000149d0


	//   ....[80]....
        /*06b8*/ 	.word	0x000149f0


	//   ....[81]....
        /*06bc*/ 	.word	0x000163c0


	//   ....[82]....
        /*06c0*/ 	.word	0x000163d0


	//   ....[83]....
        /*06c4*/ 	.word	0x00016430


	//   ....[84]....
        /*06c8*/ 	.word	0x00016450


	//   ....[85]....
        /*06cc*/ 	.word	0x000175d0


	//   ....[86]....
        /*06d0*/ 	.word	0x000175f0


	//   ....[87]....
        /*06d4*/ 	.word	0x000176c0


	//   ....[88]....
        /*06d8*/ 	.word	0x000176e0


	//   ....[89]....
        /*06dc*/ 	.word	0x00017a20


	//   ....[90]....
        /*06e0*/ 	.word	0x00017a40


	//   ....[91]....
        /*06e4*/ 	.word	0x00017a60


	//   ....[92]....
        /*06e8*/ 	.word	0x00017a80


	//   ....[93]....
        /*06ec*/ 	.word	0x000191c0


	//   ....[94]....
        /*06f0*/ 	.word	0x000191f0


	//   ....[95]....
        /*06f4*/ 	.word	0x00019210


	//   ....[96]....
        /*06f8*/ 	.word	0x00019220


	//   ....[97]....
        /*06fc*/ 	.word	0x0001a630


	//   ....[98]....
        /*0700*/ 	.word	0x0001a650


	//   ....[99]....
        /*0704*/ 	.word	0x0001a670


	//   ....[100]....
        /*0708*/ 	.word	0x0001a690


	//   ....[101]....
        /*070c*/ 	.word	0x0001aa40


	//   ....[102]....
        /*0710*/ 	.word	0x0001aa60


	//   ....[103]....
        /*0714*/ 	.word	0x0001ab80


	//   ....[104]....
        /*0718*/ 	.word	0x0001ab90


	//   ....[105]....
        /*071c*/ 	.word	0x0001acc0


	//   ....[106]....
        /*0720*/ 	.word	0x0001ace0


	//   ....[107]....
        /*0724*/ 	.word	0x0001ae10


	//   ....[108]....
        /*0728*/ 	.word	0x0001ae20


	//   ....[109]....
        /*072c*/ 	.word	0x0001b160


	//   ....[110]....
        /*0730*/ 	.word	0x0001b180


	//   ....[111]....
        /*0734*/ 	.word	0x0001bc30


	//   ....[112]....
        /*0738*/ 	.word	0x0001bc40


	//   ....[113]....
        /*073c*/ 	.word	0x0001cef0


	//   ....[114]....
        /*0740*/ 	.word	0x0001cf10


	//   ....[115]....
        /*0744*/ 	.word	0x0001d040


	//   ....[116]....
        /*0748*/ 	.word	0x0001d050


	//   ....[117]....
        /*074c*/ 	.word	0x0001d180


	//   ....[118]....
        /*0750*/ 	.word	0x0001d1a0


	//   ....[119]....
        /*0754*/ 	.word	0x0001d2d0


	//   ....[120]....
        /*0758*/ 	.word	0x0001d2e0


	//   ....[121]....
        /*075c*/ 	.word	0x0001d4b0


	//   ....[122]....
        /*0760*/ 	.word	0x0001d4d0


	//   ....[123]....
        /*0764*/ 	.word	0x0001d5f0


	//   ....[124]....
        /*0768*/ 	.word	0x0001d630


	//   ....[125]....
        /*076c*/ 	.word	0x0001d660


	//   ....[126]....
        /*0770*/ 	.word	0x0001d690


	//   ....[127]....
        /*0774*/ 	.word	0x0001d6c0


	//   ....[128]....
        /*0778*/ 	.word	0x0001d6f0


	//   ....[129]....
        /*077c*/ 	.word	0x0001d850


	//   ....[130]....
        /*0780*/ 	.word	0x0001d890


	//   ....[131]....
        /*0784*/ 	.word	0x0001d8c0


	//   ....[132]....
        /*0788*/ 	.word	0x0001d8f0


	//   ....[133]....
        /*078c*/ 	.word	0x0001d920


	//   ....[134]....
        /*0790*/ 	.word	0x0001d950


	//   ....[135]....
        /*0794*/ 	.word	0x0001d9e0


	//   ....[136]....
        /*0798*/ 	.word	0x0001da20


	//   ....[137]....
        /*079c*/ 	.word	0x0001da30


	//   ....[138]....
        /*07a0*/ 	.word	0x0001da90


	//   ....[139]....
        /*07a4*/ 	.word	0x0001e430


	//   ....[140]....
        /*07a8*/ 	.word	0x0001e490


	//   ....[141]....
        /*07ac*/ 	.word	0x0001e4e0


	//   ....[142]....
        /*07b0*/ 	.word	0x0001e530


	//   ....[143]....
        /*07b4*/ 	.word	0x0001e580


	//   ....[144]....
        /*07b8*/ 	.word	0x0001e5f0


	//   ....[145]....
        /*07bc*/ 	.word	0x0001e630


	//   ....[146]....
        /*07c0*/ 	.word	0x0001e6a0


	//   ....[147]....
        /*07c4*/ 	.word	0x0001e710


	//   ....[148]....
        /*07c8*/ 	.word	0x0001e770


	//   ....[149]....
        /*07cc*/ 	.word	0x0001e7e0


	//   ....[150]....
        /*07d0*/ 	.word	0x0001e850


	//   ....[151]....
        /*07d4*/ 	.word	0x0001e8b0


	//   ....[152]....
        /*07d8*/ 	.word	0x0001e910


	//   ....[153]....
        /*07dc*/ 	.word	0x0001e970


	//   ....[154]....
        /*07e0*/ 	.word	0x0001e9e0


	//   ....[155]....
        /*07e4*/ 	.word	0x0001ea40


	//   ....[156]....
        /*07e8*/ 	.word	0x0001eaa0


	//   ....[157]....
        /*07ec*/ 	.word	0x0001eb00


	//   ....[158]....
        /*07f0*/ 	.word	0x0001eb70


	//   ....[159]....
        /*07f4*/ 	.word	0x0001ece0


	//   ....[160]....
        /*07f8*/ 	.word	0x0001ed40


	//   ....[161]....
        /*07fc*/ 	.word	0x0001eda0


	//   ....[162]....
        /*0800*/ 	.word	0x0001ee00


	//   ....[163]....
        /*0804*/ 	.word	0x0001f240


	//   ....[164]....
        /*0808*/ 	.word	0x0001f290


	//   ....[165]....
        /*080c*/ 	.word	0x0001f2e0


	//   ....[166]....
        /*0810*/ 	.word	0x0001f320


	//   ....[167]....
        /*0814*/ 	.word	0x0001f390


	//   ....[168]....
        /*0818*/ 	.word	0x0001f400


	//   ....[169]....
        /*081c*/ 	.word	0x0001f570


	//   ....[170]....
        /*0820*/ 	.word	0x0001f5d0


	//   ....[171]....
        /*0824*/ 	.word	0x0001f630


	//   ....[172]....
        /*0828*/ 	.word	0x0001f6a0


	//   ....[173]....
        /*082c*/ 	.word	0x0001f810


	//   ....[174]....
        /*0830*/ 	.word	0x0001f870


	//   ....[175]....
        /*0834*/ 	.word	0x0001f8d0


	//   ....[176]....
        /*0838*/ 	.word	0x0001f930


	//   ....[177]....
        /*083c*/ 	.word	0x0001fd70


	//   ....[178]....
        /*0840*/ 	.word	0x0001fdb0


	//   ....[179]....
        /*0844*/ 	.word	0x0001fe00


	//   ....[180]....
        /*0848*/ 	.word	0x0001fe40


	//   ....[181]....
        /*084c*/ 	.word	0x0001fea0


	//   ....[182]....
        /*0850*/ 	.word	0x0001ff00


	//   ....[183]....
        /*0854*/ 	.word	0x0001ff70


	//   ....[184]....
        /*0858*/ 	.word	0x000200b0


	//   ....[185]....
        /*085c*/ 	.word	0x00020110


	//   ....[186]....
        /*0860*/ 	.word	0x00020150


	//   ....[187]....
        /*0864*/ 	.word	0x00020190


	//   ....[188]....
        /*0868*/ 	.word	0x000201e0


	//   ....[189]....
        /*086c*/ 	.word	0x00020220


	//   ....[190]....
        /*0870*/ 	.word	0x00020270


	//   ....[191]....
        /*0874*/ 	.word	0x000202c0


	//   ....[192]....
        /*0878*/ 	.word	0x00020310


	//   ....[193]....
        /*087c*/ 	.word	0x00020350


	//   ....[194]....
        /*0880*/ 	.word	0x000203c0


	//   ....[195]....
        /*0884*/ 	.word	0x00020430


	//   ....[196]....
        /*0888*/ 	.word	0x00020490


	//   ....[197]....
        /*088c*/ 	.word	0x000204f0


	//   ....[198]....
        /*0890*/ 	.word	0x00020550


	//   ....[199]....
        /*0894*/ 	.word	0x000205c0


	//   ....[200]....
        /*0898*/ 	.word	0x00020620


	//   ....[201]....
        /*089c*/ 	.word	0x00020680


	//   ....[202]....
        /*08a0*/ 	.word	0x000206e0


	//   ....[203]....
        /*08a4*/ 	.word	0x00020750


	//   ....[204]....
        /*08a8*/ 	.word	0x000207b0


	//   ....[205]....
        /*08ac*/ 	.word	0x00020810


	//   ....[206]....
        /*08b0*/ 	.word	0x00020870


	//   ....[207]....
        /*08b4*/ 	.word	0x000208e0


	//   ....[208]....
        /*08b8*/ 	.word	0x00020940


	//   ....[209]....
        /*08bc*/ 	.word	0x000209a0


	//   ....[210]....
        /*08c0*/ 	.word	0x00020a00


	//   ....[211]....
        /*08c4*/ 	.word	0x00020a70


	//   ....[212]....
        /*08c8*/ 	.word	0x00020ad0


	//   ....[213]....
        /*08cc*/ 	.word	0x00020b30


	//   ....[214]....
        /*08d0*/ 	.word	0x00020ba0


	//   ....[215]....
        /*08d4*/ 	.word	0x00020c10


	//   ....[216]....
        /*08d8*/ 	.word	0x00020c60


	//   ....[217]....
        /*08dc*/ 	.word	0x00020ca0


	//   ....[218]....
        /*08e0*/ 	.word	0x00020cf0


	//   ....[219]....
        /*08e4*/ 	.word	0x00020d40


	//   ....[220]....
        /*08e8*/ 	.word	0x00020d90


	//   ....[221]....
        /*08ec*/ 	.word	0x00020e00


	//   ....[222]....
        /*08f0*/ 	.word	0x00020e40


	//   ....[223]....
        /*08f4*/ 	.word	0x00020e90


	//   ....[224]....
        /*08f8*/ 	.word	0x00020ee0


	//   ....[225]....
        /*08fc*/ 	.word	0x00020f30


	//   ....[226]....
        /*0900*/ 	.word	0x00020f80


	//   ....[227]....
        /*0904*/ 	.word	0x00020ff0


	//   ....[228]....
        /*0908*/ 	.word	0x00021030


	//   ....[229]....
        /*090c*/ 	.word	0x000210a0


	//   ....[230]....
        /*0910*/ 	.word	0x00021100


	//   ....[231]....
        /*0914*/ 	.word	0x00021170


	//----- nvinfo : EIATTR_EXIT_INSTR_OFFSETS
	.align		4
.L_392:
        /*0918*/ 	.byte	0x04, 0x1c
        /*091a*/ 	.short	(.L_394 - .L_393)


	//   ....[0]....
.L_393:
        /*091c*/ 	.word	0x00000fe0


	//   ....[1]....
        /*0920*/ 	.word	0x0001e3f0


	//----- nvinfo : EIATTR_MAX_THREADS
	.align		4
.L_394:
        /*0924*/ 	.byte	0x04, 0x05
        /*0926*/ 	.short	(.L_396 - .L_395)
.L_395:
        /*0928*/ 	.word	0x00000100
        /*092c*/ 	.word	0x00000001
        /*0930*/ 	.word	0x00000001


	//----- nvinfo : EIATTR_CRS_STACK_SIZE
	.align		4
.L_396:
        /*0934*/ 	.byte	0x04, 0x1e
        /*0936*/ 	.short	(.L_398 - .L_397)
.L_397:
        /*0938*/ 	.word	0x00000000
.L_398:


//--------------------- .nv.info._ZN7cutlass13device_kernelIN5flash19enable_sm80_to_sm89INS1_16FlashAttnFwdSm80INS1_25CollectiveMainloopFwdSm80ILi8ELi2ELb0EN4cute5tupleIJNS5_1CILi128EEENS7_ILi64EEENS7_ILi192EEEEEELi192ENS_10bfloat16_tEfNS_4arch4Sm80ELb0ELb0ELb1ELb0ELb1ELb0ELb1ELb1EEENS1_21CollectiveEpilogueFwdINS6_IJS8_SA_S9_EEENS6_IJNS7_ILi1EEESI_SI_EEESC_SE_Li256ELb0ELb1ELb1ELb0EEENS1_19SingleTileSchedulerILb0ELb1ELb1ELi128EEEEEEEEEvNT_6ParamsE --------------------------
	.section	.nv.info._ZN7cutlass13device_kernelIN5flash19enable_sm80_to_sm89INS1_16FlashAttnFwdSm80INS1_25CollectiveMainloopFwdSm80ILi8ELi2ELb0EN4cute5tupleIJNS5_1CILi128EEENS7_ILi64EEENS7_ILi192EEEEEELi192ENS_10bfloat16_tEfNS_4arch4Sm80ELb0ELb0ELb1ELb0ELb1ELb0ELb1ELb1EEENS1_21CollectiveEpilogueFwdINS6_IJS8_SA_S9_EEENS6_IJNS7_ILi1EEESI_SI_EEESC_SE_Li256ELb0ELb1ELb1ELb0EEENS1_19SingleTileSchedulerILb0ELb1ELb1ELi128EEEEEEEEEvNT_6ParamsE,"",@"SHT_CUDA_INFO"
	.sectionflags	@""
	.align	4


	//----- nvinfo : EIATTR_CUDA_API_VERSION
	.align		4
        /*0000*/ 	.byte	0x04, 0x37
        /*0002*/ 	.short	(.L_400 - .L_399)
.L_399:
        /*0004*/ 	.word	0x00000082


	//----- nvinfo : EIATTR_SW2861232_WAR
	.align		4
.L_400:
        /*0008*/ 	.byte	0x01, 0x35
	.zero		2


	//----- nvinfo : EIATTR_PARAM_CBANK
	.align		4
        /*000c*/ 	.byte	0x04, 0x0a
        /*000e*/ 	.short	(.L_402 - .L_401)
	.align		4
.L_401:
        /*0010*/ 	.word	index@(.nv.constant0._ZN7cutlass13device_kernelIN5flash19enable_sm80_to_sm89INS1_16FlashAttnFwdSm80INS1_25CollectiveMainloopFwdSm80ILi8ELi2ELb0EN4cute5tupleIJNS5_1CILi128EEENS7_ILi64EEENS7_ILi192EEEEEELi192ENS_10bfloat16_tEfNS_4arch4Sm80ELb0ELb0ELb1ELb0ELb1ELb0ELb1ELb1EEENS1_21CollectiveEpilogueFwdINS6_IJS8_SA_S9_EEENS6_IJNS7_ILi1EEESI_SI_EEESC_SE_Li256ELb0ELb1ELb1ELb0EEENS1_19SingleTileSchedulerILb0ELb1ELb1ELi128EEEEEEEEEvNT_6ParamsE)
        /*0014*/ 	.short	0x0160
        /*0016*/ 	.short	0x0418


	//----- nvinfo : EIATTR_CBANK_PARAM_SIZE
	.align		4
.L_402:
        /*0018*/ 	.byte	0x03, 0x19
        /*001a*/ 	.short	0x0418


	//----- nvinfo : EIATTR_KPARAM_INFO
	.align		4
        /*001c*/ 	.byte	0x04, 0x17
        /*001e*/ 	.short	(.L_404 - .L_403)
.L_403:
        /*0020*/ 	.word	0x00000000
        /*0024*/ 	.short	0x0000
        /*0026*/ 	.short	0x0000
        /*0028*/ 	.byte	0x00, 0xf0, 0x61, 0x10


	//----- nvinfo : EIATTR_MAXREG_COUNT
	.align		4
.L_404:
        /*002c*/ 	.byte	0x03, 0x1b
        /*002e*/ 	.short	0x00ff


	//----- nvinfo : EIATTR_NUM_BARRIERS
	.align		4
        /*0030*/ 	.byte	0x02, 0x4c
        /*0032*/ 	.byte	0x02
	.zero		1


	//----- nvinfo : EIATTR_MERCURY_ISA_VERSION
	.align		4
        /*0034*/ 	.byte	0x03, 0x5f
        /*0036*/ 	.short	0x0000


	//----- nvinfo : EIATTR_COOP_GROUP_MASK_REGIDS
	.align		4
        /*0038*/ 	.byte	0x04, 0x29
        /*003a*/ 	.short	(.L_406 - .L_405)


	//   ....[0]....
.L_405:
        /*003c*/ 	.word	0xffffffff


	//   ....[1]....
        /*0040*/ 	.word	0xffffffff


	//   ....[2]....
        /*0044*/ 	.word	0xffffffff


	//   ....[3]....
        /*0048*/ 	.word	0xffffffff


	//   ....[4]....
        /*004c*/ 	.word	0xffffffff


	//   ....[5]....
        /*0050*/ 	.word	0xffffffff


	//   ....[6]....
        /*0054*/ 	.word	0xffffffff


	//   ....[7]....
        /*0058*/ 	.word	0xffffffff


	//   ....[8]....
        /*005c*/ 	.word	0xffffffff


	//   ....[9]....
        /*0060*/ 	.word	0xffffffff


	//   ....[10]....
        /*0064*/ 	.word	0xffffffff


	//   ....[11]....
        /*0068*/ 	.word	0xffffffff


	//   ....[12]....
        /*006c*/ 	.word	0xffffffff


	//   ....[13]....
        /*0070*/ 	.word	0xffffffff


	//   ....[14]....
        /*0074*/ 	.word	0xffffffff


	//   ....[15]....
        /*0078*/ 	.word	0xffffffff


	//   ....[16]....
        /*007c*/ 	.word	0xffffffff


	//   ....[17]....
        /*0080*/ 	.word	0xffffffff


	//   ....[18]....
        /*0084*/ 	.word	0xffffffff


	//   ....[19]....
        /*0088*/ 	.word	0xffffffff


	//   ....[20]....
        /*008c*/ 	.word	0xffffffff


	//   ....[21]....
        /*0090*/ 	.word	0xffffffff


	//   ....[22]....
        /*0094*/ 	.word	0xffffffff


	//   ....[23]....
        /*0098*/ 	.word	0xffffffff


	//   ....[24]....
        /*009c*/ 	.word	0xffffffff


	//   ....[25]....
        /*00a0*/ 	.word	0xffffffff


	//   ....[26]....
        /*00a4*/ 	.word	0xffffffff


	//   ....[27]....
        /*00a8*/ 	.word	0xffffffff


	//   ....[28]....
        /*00ac*/ 	.word	0xffffffff


	//   ....[29]....
        /*00b0*/ 	.word	0xffffffff


	//   ....[30]....
        /*00b4*/ 	.word	0xffffffff


	//   ....[31]....
        /*00b8*/ 	.word	0xffffffff


	//   ....[32]....
        /*00bc*/ 	.word	0xffffffff


	//   ....[33]....
        /*00c0*/ 	.word	0xffffffff


	//   ....[34]....
        /*00c4*/ 	.word	0xffffffff


	//   ....[35]....
        /*00c8*/ 	.word	0xffffffff


	//   ....[36]....
        /*00cc*/ 	.word	0xffffffff


	//   ....[37]....
        /*00d0*/ 	.word	0xffffffff


	//   ....[38]....
        /*00d4*/ 	.word	0xffffffff


	//   ....[39]....
        /*00d8*/ 	.word	0xffffffff


	//   ....[40]....
        /*00dc*/ 	.word	0xffffffff


	//   ....[41]....
        /*00e0*/ 	.word	0xffffffff


	//   ....[42]....
        /*00e4*/ 	.word	0xffffffff


	//   ....[43]....
        /*00e8*/ 	.word	0xffffffff


	//   ....[44]....
        /*00ec*/ 	.word	0xffffffff


	//   ....[45]....
        /*00f0*/ 	.word	0xffffffff


	//   ....[46]....
        /*00f4*/ 	.word	0xffffffff


	//   ....[47]....
        /*00f8*/ 	.word	0xffffffff


	//   ....[48]....
        /*00fc*/ 	.word	0xffffffff


	//   ....[49]....
        /*0100*/ 	.word	0xffffffff


	//   ....[50]....
        /*0104*/ 	.word	0xffffffff


	//   ....[51]....
        /*0108*/ 	.word	0xffffffff


	//   ....[52]....
        /*010c*/ 	.word	0xffffffff


	//   ....[53]....
        /*0110*/ 	.word	0xffffffff


	//   ....[54]....
        /*0114*/ 	.word	0xffffffff


	//   ....[55]....
        /*0118*/ 	.word	0xffffffff


	//   ....[56]....
        /*011c*/ 	.word	0xffffffff


	//----- nvinfo : EIATTR_COOP_GROUP_INSTR_OFFSETS
	.align		4
.L_406:
        /*0120*/ 	.byte	0x04, 0x28
        /*0122*/ 	.short	(.L_408 - .L_407)


	//   ....[0]....
.L_407:
        /*0124*/ 	.word	0x00000050


	//   ....[1]....
        /*0128*/ 	.word	0x00000b80


	//   ....[2]....
        /*012c*/ 	.word	0x00000bc0


	//   ....[3]....
        /*0130*/ 	.word	0x00000d70


	//   ....[4]....
        /*0134*/ 	.word	0x00000da0


	//   ....[5]....
        /*0138*/ 	.word	0x00000ec0


	//   ....[6]....
        /*013c*/ 	.word	0x00000ef0


	//   ....[7]....
        /*0140*/ 	.word	0x00001020


	//   ....[8]....
        /*0144*/ 	.word	0x00001060


	//   ....[9]....
        /*0148*/ 	.word	0x00001580


	//   ....[10]....
        /*014c*/ 	.word	0x000015b0


	//   ....[11]....
        /*0150*/ 	.word	0x000015e0


	//   ....[12]....
        /*0154*/ 	.word	0x00001600


	//   ....[13]....
        /*0158*/ 	.word	0x00001620


	//   ....[14]....
        /*015c*/ 	.word	0x00001630


	//   ....[15]....
        /*0160*/ 	.word	0x00001640


	//   ....[16]....
        /*0164*/ 	.word	0x00001750


	//   ....[17]....
        /*0168*/ 	.word	0x00001bd0


	//   ....[18]....
        /*016c*/ 	.word	0x00001c00


	//   ....[19]....
        /*0170*/ 	.word	0x00001c20


	//   ....[20]....
        /*0174*/ 	.word	0x00001c80


	//   ....[21]....
        /*0178*/ 	.word	0x00002210


	//   ....[22]....
        /*017c*/ 	.word	0x00002240


	//   ....[23]....
        /*0180*/ 	.word	0x00002250


	//   ....[24]....
        /*0184*/ 	.word	0x000022b0


	//   ....[25]....
        /*0188*/ 	.word	0x000037e0


	//   ....[26]....
        /*018c*/ 	.word	0x00003830


	//   ....[27]....
        /*0190*/ 	.word	0x00003850


	//   ....[28]....
        /*0194*/ 	.word	0x00003870


	//   ....[29]....
        /*0198*/ 	.word	0x00004ab0


	//   ....[30]....
        /*019c*/ 	.word	0x00004ad0


	//   ....[31]....
        /*01a0*/ 	.word	0x00004b50


	//   ....[32]....
        /*01a4*/ 	.word	0x00004b70


	//   ....[33]....
        /*01a8*/ 	.word	0x00004f60


	//   ....[34]....
        /*01ac*/ 	.word	0x00004f90


	//   ....[35]....
        /*01b0*/ 	.word	0x00004fc0


	//   ....[36]....
        /*01b4*/ 	.word	0x00004fe0


	//   ....[37]....
        /*01b8*/ 	.word	0x00006130


	//   ....[38]....
        /*01bc*/ 	.word	0x00006160


	//   ....[39]....
        /*01c0*/ 	.word	0x00006180


	//   ....[40]....
        /*01c4*/ 	.word	0x000061a0


	//   ....[41]....
        /*01c8*/ 	.word	0x00007a90


	//   ....[42]....
        /*01cc*/ 	.word	0x00007ac0


	//   ....[43]....
        /*01d0*/ 	.word	0x00007ae0


	//   ....[44]....
        /*01d4*/ 	.word	0x00007af0


	//   ....[45]....
        /*01d8*/ 	.word	0x00007d10


	//   ....[46]....
        /*01dc*/ 	.word	0x00007d30


	//   ....[47]....
        /*01e0*/ 	.word	0x00007d60


	//   ....[48]....
        /*01e4*/ 	.word	0x00007d80


	//   ....[49]....
        /*01e8*/ 	.word	0x00008a20


	//   ....[50]....
        /*01ec*/ 	.word	0x00008a60


	//   ....[51]....
        /*01f0*/ 	.word	0x00008a90


	//   ....[52]....
        /*01f4*/ 	.word	0x00008ad0


	//   ....[53]....
        /*01f8*/ 	.word	0x00008b20


	//   ....[54]....
        /*01fc*/ 	.word	0x00008b40


	//   ....[55]....
        /*0200*/ 	.word	0x000094a0


	//   ....[56]....
        /*0204*/ 	.word	0x000094b0


	//----- nvinfo : EIATTR_EXIT_INSTR_OFFSETS
	.align		4
.L_408:
        /*0208*/ 	.byte	0x04, 0x1c
        /*020a*/ 	.short	(.L_410 - .L_409)


	//   ....[0]....
.L_409:
        /*020c*/ 	.word	0x00000170


	//   ....[1]....
        /*0210*/ 	.word	0x000094c0


	//   ....[2]....
        /*0214*/ 	.word	0x00009d60


	//   ....[3]....
        /*0218*/ 	.word	0x00009db0


	//   ....[4]....
        /*021c*/ 	.word	0x00009de0


	//   ....[5]....
        /*0220*/ 	.word	0x00009e40


	//   ....[6]....
        /*0224*/ 	.word	0x0000a090


	//----- nvinfo : EIATTR_CTAIDZ_USED
	.align		4
.L_410:
        /*0228*/ 	.byte	0x01, 0x04
	.zero		2


	//----- nvinfo : EIATTR_MAX_THREADS
	.align		4
        /*022c*/ 	.byte	0x04, 0x05
        /*022e*/ 	.short	(.L_412 - .L_411)
.L_411:
        /*0230*/ 	.word	0x00000100
        /*0234*/ 	.word	0x00000001
        /*0238*/ 	.word	0x00000001


	//----- nvinfo : EIATTR_CRS_STACK_SIZE
	.align		4
.L_412:
        /*023c*/ 	.byte	0x04, 0x1e
        /*023e*/ 	.short	(.L_414 - .L_413)
.L_413:
        /*0240*/ 	.word	0x00000000
.L_414:


//--------------------- .nv.info._ZN7cutlass13device_kernelIN5flash19enable_sm80_to_sm89INS1_16FlashAttnFwdSm80INS1_25CollectiveMainloopFwdSm80ILi8ELi2ELb0EN4cute5tupleIJNS5_1CILi128EEENS7_ILi64EEENS7_ILi192EEEEEELi192ENS_10bfloat16_tEfNS_4arch4Sm80ELb0ELb0ELb1ELb1ELb1ELb0ELb1ELb1EEENS1_21CollectiveEpilogueFwdINS6_IJS8_SA_S9_EEENS6_IJNS7_ILi1EEESI_SI_EEESC_SE_Li256ELb1ELb1ELb1ELb0EEENS1_36VarlenDynamicPersistentTileSchedulerILi128ELi64ELi256ELi256ELb1ELb1ELb0ELb0ELb1ELb1EEEEEEEEEvNT_6ParamsE --------------------------
	.section	.nv.info._ZN7cutlass13device_kernelIN5flash19enable_sm80_to_sm89INS1_16FlashAttnFwdSm80INS1_25CollectiveMainloopFwdSm80ILi8ELi2ELb0EN4cute5tupleIJNS5_1CILi128EEENS7_ILi64EEENS7_ILi192EEEEEELi192ENS_10bfloat16_tEfNS_4arch4Sm80ELb0ELb0ELb1ELb1ELb1ELb0ELb1ELb1EEENS1_21CollectiveEpilogueFwdINS6_IJS8_SA_S9_EEENS6_IJNS7_ILi1EEESI_SI_EEESC_SE_Li256ELb1ELb1ELb1ELb0EEENS1_36VarlenDynamicPersistentTileSchedulerILi128ELi64ELi256ELi256ELb1ELb1ELb0ELb0ELb1ELb1EEEEEEEEEvNT_6ParamsE,"",@"SHT_CUDA_INFO"
	.sectionflags	@""
	.align	4


	//----- nvinfo : EIATTR_CUDA_API_VERSION
	.align		4
        /*0000*/ 	.byte	0x04, 0x37
        /*0002*/ 	.short	(.L_416 - .L_415)
.L_415:
        /*0004*/ 	.word	0x00000082


	//----- nvinfo : EIATTR_SW2861232_WAR
	.align		4
.L_416:
        /*0008*/ 	.byte	0x01, 0x35
	.zero		2


	//----- nvinfo : EIATTR_PARAM_CBANK
	.align		4
        /*000c*/ 	.byte	0x04, 0x0a
        /*000e*/ 	.short	(.L_418 - .L_417)
	.align		4
.L_417:
        /*0010*/ 	.word	index@(.nv.constant0._ZN7cutlass13device_kernelIN5flash19enable_sm80_to_sm89INS1_16FlashAttnFwdSm80INS1_25CollectiveMainloopFwdSm80ILi8ELi2ELb0EN4cute5tupleIJNS5_1CILi128EEENS7_ILi64EEENS7_ILi192EEEEEELi192ENS_10bfloat16_tEfNS_4arch4Sm80ELb0ELb0ELb1ELb1ELb1ELb0ELb1ELb1EEENS1_21CollectiveEpilogueFwdINS6_IJS8_SA_S9_EEENS6_IJNS7_ILi1EEESI_SI_EEESC_SE_Li256ELb1ELb1ELb1ELb0EEENS1_36VarlenDynamicPersistentTileSchedulerILi128ELi64ELi256ELi256ELb1ELb1ELb0ELb0ELb1ELb1EEEEEEEEEvNT_6ParamsE)
        /*0014*/ 	.short	0x0160
        /*0016*/ 	.short	0x0438


	//----- nvinfo : EIATTR_CBANK_PARAM_SIZE
	.align		4
.L_418:
        /*0018*/ 	.byte	0x03, 0x19
        /*001a*/ 	.short	0x0438


	//----- nvinfo : EIATTR_KPARAM_INFO
	.align		4
        /*001c*/ 	.byte	0x04, 0x17
        /*001e*/ 	.short	(.L_420 - .L_419)
.L_419:
        /*0020*/ 	.word	0x00000000
        /*0024*/ 	.short	0x0000
        /*0026*/ 	.short	0x0000
        /*0028*/ 	.byte	0x00, 0xf0, 0xe1, 0x10


	//----- nvinfo : EIATTR_MAXREG_COUNT
	.align		4
.L_420:
        /*002c*/ 	.byte	0x03, 0x1b
        /*002e*/ 	.short	0x00ff


	//----- nvinfo : EIATTR_NUM_BARRIERS
	.align		4
        /*0030*/ 	.byte	0x02, 0x4c
        /*0032*/ 	.byte	0x06
	.zero		1


	//----- nvinfo : EIATTR_ANNOTATIONS
	.align		4
        /*0034*/ 	.byte	0x04, 0x55
        /*0036*/ 	.short	(.L_422 - .L_421)


	//   ....[0]....
.L_421:
        /*0038*/ 	.word	0x00000001
        /*003c*/ 	.byte	0x70, 0x00, 0x00, 0x00, 0x01, 0x00, 0x00, 0x00, 0xc0, 0x0f, 0x00, 0x00, 0x01, 0x00, 0x00, 0x00
        /*004c*/ 	.byte	0xa0, 0x11, 0x00, 0x00, 0x01, 0x00, 0x00, 0x00, 0x10, 0x12, 0x00, 0x00, 0x01, 0x00, 0x00, 0x00
        /*005c*/ 	.byte	0x70, 0x4b, 0x00, 0x00, 0x01, 0x00, 0x00, 0x00, 0x80, 0xa5, 0x00, 0x00, 0x01, 0x00, 0x00, 0x00
        /*006c*/ 	.byte	0xb0, 0xa5, 0x00, 0x00, 0x01, 0x00, 0x00, 0x00, 0x50, 0xd1, 0x00, 0x00


	//----- nvinfo : EIATTR_MERCURY_ISA_VERSION
	.align		4
.L_422:
        /*0078*/ 	.byte	0x03, 0x5f
        /*007a*/ 	.short	0x0000


	//----- nvinfo : EIATTR_INT_WARP_WIDE_INSTR_OFFSETS
	.align		4
        /*007c*/ 	.byte	0x04, 0x31
        /*007e*/ 	.short	(.L_424 - .L_423)


	//   ....[0]....
.L_423:
        /*0080*/ 	.word	0x00009d00


	//   ....[1]....
        /*0084*/ 	.word	0x00009d80


	//----- nvinfo : EIATTR_COOP_GROUP_MASK_REGIDS
	.align		4
.L_424:
        /*0088*/ 	.byte	0x04, 0x29
        /*008a*/ 	.short	(.L_426 - .L_425)


	//   ....[0]....
.L_425:
        /*008c*/ 	.word	0xffffffff


	//   ....[1]....
        /*0090*/ 	.word	0xffffffff


	//   ....[2]....
        /*0094*/ 	.word	0xffffffff


	//   ....[3]....
        /*0098*/ 	.word	0xffffffff


	//   ....[4]....
        /*009c*/ 	.word	0xffffffff


	//   ....[5]....
        /*00a0*/ 	.word	0xffffffff


	//   ....[6]....
        /*00a4*/ 	.word	0xffffffff


	//   ....[7]....
        /*00a8*/ 	.word	0xffffffff


	//   ....[8]....
        /*00ac*/ 	.word	0xffffffff


	//   ....[9]....
        /*00b0*/ 	.word	0xffffffff


	//   ....[10]....
        /*00b4*/ 	.word	0xffffffff


	//   ....[11]....
        /*00b8*/ 	.word	0xffffffff


	//   ....[12]....
        /*00bc*/ 	.word	0xffffffff


	//   ....[13]....
        /*00c0*/ 	.word	0xffffffff


	//   ....[14]....
        /*00c4*/ 	.word	0xffffffff


	//   ....[15]....
        /*00c8*/ 	.word	0xffffffff


	//   ....[16]....
        /*00cc*/ 	.word	0xffffffff


	//   ....[17]....
        /*00d0*/ 	.word	0xffffffff


	//   ....[18]....
        /*00d4*/ 	.word	0xffffffff


	//   ....[19]....
        /*00d8*/ 	.word	0xffffffff


	//   ....[20]....
        /*00dc*/ 	.word	0xffffffff


	//   ....[21]....
        /*00e0*/ 	.word	0xffffffff


	//   ....[22]....
        /*00e4*/ 	.word	0xffffffff


	//   ....[23]....
        /*00e8*/ 	.word	0xffffffff


	//   ....[24]....
        /*00ec*/ 	.word	0xffffffff


	//   ....[25]....
        /*00f0*/ 	.word	0xffffffff


	//   ....[26]....
        /*00f4*/ 	.word	0xffffffff


	//   ....[27]....
        /*00f8*/ 	.word	0xffffffff


	//   ....[28]....
        /*00fc*/ 	.word	0xffffffff


	//   ....[29]....
        /*0100*/ 	.word	0xffffffff


	//   ....[30]....
        /*0104*/ 	.word	0xffffffff


	//   ....[31]....
        /*0108*/ 	.word	0xffffffff


	//   ....[32]....
        /*010c*/ 	.word	0xffffffff


	//   ....[33]....
        /*0110*/ 	.word	0xffffffff


	//   ....[34]....
        /*0114*/ 	.word	0xffffffff


	//   ....[35]....
        /*0118*/ 	.word	0xffffffff


	//   ....[36]....
        /*011c*/ 	.word	0xffffffff


	//   ....[37]....
        /*0120*/ 	.word	0xffffffff


	//   ....[38]....
        /*0124*/ 	.word	0xffffffff


	//   ....[39]....
        /*0128*/ 	.word	0xffffffff


	//   ....[40]....
        /*012c*/ 	.word	0xffffffff


	//   ....[41]....
        /*0130*/ 	.word	0xffffffff


	//   ....[42]....
        /*0134*/ 	.word	0xffffffff


	//   ....[43]....
        /*0138*/ 	.word	0xffffffff


	//   ....[44]....
        /*013c*/ 	.word	0xffffffff


	//   ....[45]....
        /*0140*/ 	.word	0xffffffff


	//   ....[46]....
        /*0144*/ 	.word	0xffffffff


	//   ....[47]....
        /*0148*/ 	.word	0xffffffff


	//   ....[48]....
        /*014c*/ 	.word	0xffffffff


	//   ....[49]....
        /*0150*/ 	.word	0xffffffff


	//   ....[50]....
        /*0154*/ 	.word	0xffffffff


	//   ....[51]....
        /*0158*/ 	.word	0xffffffff


	//   ....[52]....
        /*015c*/ 	.word	0xffffffff


	//   ....[53]....
        /*0160*/ 	.word	0xffffffff


	//   ....[54]....
        /*0164*/ 	.word	0xffffffff


	//   ....[55]....
        /*0168*/ 	.word	0xffffffff


	//   ....[56]....
        /*016c*/ 	.word	0xffffffff


	//   ....[57]....
        /*0170*/ 	.word	0xffffffff


	//   ....[58]....
        /*0174*/ 	.word	0xffffffff


	//   ....[59]....
        /*0178*/ 	.word	0xffffffff


	//   ....[60]....
        /*017c*/ 	.word	0xffffffff


	//   ....[61]....
        /*0180*/ 	.word	0xffffffff


	//   ....[62]....
        /*0184*/ 	.word	0xffffffff


	//   ....[63]....
        /*0188*/ 	.word	0xffffffff


	//   ....[64]....
        /*018c*/ 	.word	0xffffffff


	//   ....[65]....
        /*0190*/ 	.word	0xffffffff


	//   ....[66]....
        /*0194*/ 	.word	0xffffffff


	//   ....[67]....
        /*0198*/ 	.word	0xffffffff


	//   ....[68]....
        /*019c*/ 	.word	0xffffffff


	//   ....[69]....
        /*01a0*/ 	.word	0xffffffff


	//   ....[70]....
        /*01a4*/ 	.word	0xffffffff


	//   ....[71]....
        /*01a8*/ 	.word	0xffffffff


	//   ....[72]....
        /*01ac*/ 	.word	0xffffffff


	//   ....[73]....
        /*01b0*/ 	.word	0xffffffff


	//   ....[74]....
        /*01b4*/ 	.word	0xffffffff


	//   ....[75]....
        /*01b8*/ 	.word	0xffffffff


	//   ....[76]....
        /*01bc*/ 	.word	0xffffffff


	//   ....[77]....
        /*01c0*/ 	.word	0xffffffff


	//   ....[78]....
        /*01c4*/ 	.word	0xffffffff


	//   ....[79]....
        /*01c8*/ 	.word	0xffffffff


	//   ....[80]....
        /*01cc*/ 	.word	0xffffffff


	//   ....[81]....
        /*01d0*/ 	.word	0xffffffff


	//   ....[82]....
        /*01d4*/ 	.word	0xffffffff


	//   ....[83]....
        /*01d8*/ 	.word	0xffffffff


	//   ....[84]....
        /*01dc*/ 	.word	0xffffffff


	//   ....[85]....
        /*01e0*/ 	.word	0xffffffff


	//   ....[86]....
        /*01e4*/ 	.word	0xffffffff


	//   ....[87]....
        /*01e8*/ 	.word	0xffffffff


	//   ....[88]....
        /*01ec*/ 	.word	0xffffffff


	//   ....[89]....
        /*01f0*/ 	.word	0xffffffff


	//   ....[90]....
        /*01f4*/ 	.word	0xffffffff


	//   ....[91]....
        /*01f8*/ 	.word	0xffffffff


	//   ....[92]....
        /*01fc*/ 	.word	0xffffffff


	//   ....[93]....
        /*0200*/ 	.word	0xffffffff


	//   ....[94]....
        /*0204*/ 	.word	0xffffffff


	//   ....[95]....
        /*0208*/ 	.word	0xffffffff


	//   ....[96]....
        /*020c*/ 	.word	0xffffffff


	//   ....[97]....
        /*0210*/ 	.word	0xffffffff


	//   ....[98]....
        /*0214*/ 	.word	0xffffffff


	//   ....[99]....
        /*0218*/ 	.word	0xffffffff


	//   ....[100]....
        /*021c*/ 	.word	0xffffffff


	//   ....[101]....
        /*0220*/ 	.word	0xffffffff


	//   ....[102]....
        /*0224*/ 	.word	0xffffffff


	//   ....[103]....
        /*0228*/ 	.word	0xffffffff


	//   ....[104]....
        /*022c*/ 	.word	0xffffffff


	//   ....[105]....
        /*0230*/ 	.word	0xffffffff


	//   ....[106]....
        /*0234*/ 	.word	0xffffffff


	//   ....[107]....
        /*0238*/ 	.word	0xffffffff


	//   ....[108]....
        /*023c*/ 	.word	0xffffffff


	//   ....[109]....
        /*0240*/ 	.word	0xffffffff


	//   ....[110]....
        /*0244*/ 	.word	0xffffffff


	//   ....[111]....
        /*0248*/ 	.word	0xffffffff


	//   ....[112]....
        /*024c*/ 	.word	0xffffffff


	//   ....[113]....
        /*0250*/ 	.word	0xffffffff


	//   ....[114]....
        /*0254*/ 	.word	0xffffffff


	//   ....[115]....
        /*0258*/ 	.word	0xffffffff


	//   ....[116]....
        /*025c*/ 	.word	0xffffffff


	//   ....[117]....
        /*0260*/ 	.word	0xffffffff


	//   ....[118]....
        /*0264*/ 	.word	0xffffffff


	//   ....[119]....
        /*0268*/ 	.word	0xffffffff


	//   ....[120]....
        /*026c*/ 	.word	0xffffffff


	//   ....[121]....
        /*0270*/ 	.word	0xffffffff


	//   ....[122]....
        /*0274*/ 	.word	0xffffffff


	//   ....[123]....
        /*0278*/ 	.word	0xffffffff


	//   ....[124]....
        /*027c*/ 	.word	0xffffffff


	//   ....[125]....
        /*0280*/ 	.word	0xffffffff


	//   ....[126]....
        /*0284*/ 	.word	0xffffffff


	//   ....[127]....
        /*0288*/ 	.word	0xffffffff


	//   ....[128]....
        /*028c*/ 	.word	0xffffffff


	//   ....[129]....
        /*0290*/ 	.word	0xffffffff


	//   ....[130]....
        /*0294*/ 	.word	0xffffffff


	//   ....[131]....
        /*0298*/ 	.word	0xffffffff


	//   ....[132]....
        /*029c*/ 	.word	0xffffffff


	//   ....[133]....
        /*02a0*/ 	.word	0xffffffff


	//   ....[134]....
        /*02a4*/ 	.word	0xffffffff


	//   ....[135]....
        /*02a8*/ 	.word	0xffffffff


	//   ....[136]....
        /*02ac*/ 	.word	0xffffffff


	//   ....[137]....
        /*02b0*/ 	.word	0xffffffff


	//   ....[138]....
        /*02b4*/ 	.word	0xffffffff


	//   ....[139]....
        /*02b8*/ 	.word	0xffffffff


	//   ....[140]....
        /*02bc*/ 	.word	0xffffffff


	//   ....[141]....
        /*02c0*/ 	.word	0xffffffff


	//   ....[142]....
        /*02c4*/ 	.word	0xffffffff


	//   ....[143]....
        /*02c8*/ 	.word	0xffffffff


	//   ....[144]....
        /*02cc*/ 	.word	0xffffffff


	//   ....[145]....
        /*02d0*/ 	.word	0xffffffff


	//   ....[146]....
        /*02d4*/ 	.word	0xffffffff


	//   ....[147]....
        /*02d8*/ 	.word	0xffffffff


	//   ....[148]....
        /*02dc*/ 	.word	0xffffffff


	//   ....[149]....
        /*02e0*/ 	.word	0xffffffff


	//   ....[150]....
        /*02e4*/ 	.word	0xffffffff


	//   ....[151]....
        /*02e8*/ 	.word	0xffffffff


	//   ....[152]....
        /*02ec*/ 	.word	0xffffffff


	//   ....[153]....
        /*02f0*/ 	.word	0xffffffff


	//   ....[154]....
        /*02f4*/ 	.word	0xffffffff


	//   ....[155]....
        /*02f8*/ 	.word	0xffffffff


	//   ....[156]....
        /*02fc*/ 	.word	0xffffffff


	//   ....[157]....
        /*0300*/ 	.word	0xffffffff


	//   ....[158]....
        /*0304*/ 	.word	0xffffffff


	//   ....[159]....
        /*0308*/ 	.word	0xffffffff


	//   ....[160]....
        /*030c*/ 	.word	0xffffffff


	//   ....[161]....
        /*0310*/ 	.word	0xffffffff


	//   ....[162]....
        /*0314*/ 	.word	0xffffffff


	//   ....[163]....
        /*0318*/ 	.word	0xffffffff


	//   ....[164]....
        /*031c*/ 	.word	0xffffffff


	//   ....[165]....
        /*0320*/ 	.word	0xffffffff


	//   ....[166]....
        /*0324*/ 	.word	0xffffffff


	//   ....[167]....
        /*0328*/ 	.word	0xffffffff


	//   ....[168]....
        /*032c*/ 	.word	0xffffffff


	//   ....[169]....
        /*0330*/ 	.word	0xffffffff


	//   ....[170]....
        /*0334*/ 	.word	0xffffffff


	//   ....[171]....
        /*0338*/ 	.word	0xffffffff


	//   ....[172]....
        /*033c*/ 	.word	0xffffffff


	//   ....[173]....
        /*0340*/ 	.word	0xffffffff


	//   ....[174]....
        /*0344*/ 	.word	0xffffffff


	//   ....[175]....
        /*0348*/ 	.word	0xffffffff


	//   ....[176]....
        /*034c*/ 	.word	0xffffffff


	//   ....[177]....
        /*0350*/ 	.word	0xffffffff


	//   ....[178]....
        /*0354*/ 	.word	0xffffffff


	//   ....[179]....
        /*0358*/ 	.word	0xffffffff


	//   ....[180]....
        /*035c*/ 	.word	0xffffffff


	//   ....[181]....
        /*0360*/ 	.word	0xffffffff


	//   ....[182]....
        /*0364*/ 	.word	0xffffffff


	//   ....[183]....
        /*0368*/ 	.word	0xffffffff


	//   ....[184]....
        /*036c*/ 	.word	0xffffffff


	//   ....[185]....
        /*0370*/ 	.word	0xffffffff


	//   ....[186]....
        /*0374*/ 	.word	0xffffffff


	//   ....[187]....
        /*0378*/ 	.word	0xffffffff


	//   ....[188]....
        /*037c*/ 	.word	0xffffffff


	//----- nvinfo : EIATTR_COOP_GROUP_INSTR_OFFSETS
	.align		4
.L_426:
        /*0380*/ 	.byte	0x04, 0x28
        /*0382*/ 	.short	(.L_428 - .L_427)


	//   ....[0]....
.L_427:
        /*0384*/ 	.word	0x00000050


	//   ....[1]....
        /*0388*/ 	.word	0x000001e0


	//   ....[2]....
        /*038c*/ 	.word	0x00000210


	//   ....[3]....
        /*0390*/ 	.word	0x00000240


	//   ....[4]....
        /*0394*/ 	.word	0x00000270


	//   ....[5]....
        /*0398*/ 	.word	0x000002a0


	//   ....[6]....
        /*039c*/ 	.word	0x000002d0


	//   ....[7]....
        /*03a0*/ 	.word	0x00000440


	//   ....[8]....
        /*03a4*/ 	.word	0x00000480


	//   ....[9]....
        /*03a8*/ 	.word	0x000004b0


	//   ....[10]....
        /*03ac*/ 	.word	0x000004e0


	//   ....[11]....
        /*03b0*/ 	.word	0x00000510


	//   ....[12]....
        /*03b4*/ 	.word	0x00000540


	//   ....[13]....
        /*03b8*/ 	.word	0x000005d0


	//   ....[14]....
        /*03bc*/ 	.word	0x00000600


	//   ....[15]....
        /*03c0*/ 	.word	0x00000620


	//   ....[16]....
        /*03c4*/ 	.word	0x00000680


	//   ....[17]....
        /*03c8*/ 	.word	0x00002190


	//   ....[18]....
        /*03cc*/ 	.word	0x000021b0


	//   ....[19]....
        /*03d0*/ 	.word	0x00002320


	//   ....[20]....
        /*03d4*/ 	.word	0x00002330


	//   ....[21]....
        /*03d8*/ 	.word	0x00002490


	//   ....[22]....
        /*03dc*/ 	.word	0x000024b0


	//   ....[23]....
        /*03e0*/ 	.word	0x00002610


	//   ....[24]....
        /*03e4*/ 	.word	0x00002620


	//   ....[25]....
        /*03e8*/ 	.word	0x00002ab0


	//   ....[26]....
        /*03ec*/ 	.word	0x00002ad0


	//   ....[27]....
        /*03f0*/ 	.word	0x00002b00


	//   ....[28]....
        /*03f4*/ 	.word	0x00002b20


	//   ....[29]....
        /*03f8*/ 	.word	0x00002c10


	//   ....[30]....
        /*03fc*/ 	.word	0x00002c20


	//   ....[31]....
        /*0400*/ 	.word	0x00002c30


	//   ....[32]....
        /*0404*/ 	.word	0x00002d40


	//   ....[33]....
        /*0408*/ 	.word	0x000030e0


	//   ....[34]....
        /*040c*/ 	.word	0x00003100


	//   ....[35]....
        /*0410*/ 	.word	0x000031b0


	//   ....[36]....
        /*0414*/ 	.word	0x000031f0


	//   ....[37]....
        /*0418*/ 	.word	0x00003630


	//   ....[38]....
        /*041c*/ 	.word	0x00003650


	//   ....[39]....
        /*0420*/ 	.word	0x000036d0


	//   ....[40]....
        /*0424*/ 	.word	0x00003730


	//   ....[41]....
        /*0428*/ 	.word	0x00004b60


	//   ....[42]....
        /*042c*/ 	.word	0x00004ba0


	//   ....[43]....
        /*0430*/ 	.word	0x00004bc0


	//   ....[44]....
        /*0434*/ 	.word	0x00004c00


	//   ....[45]....
        /*0438*/ 	.word	0x00005f50


	//   ....[46]....
        /*043c*/ 	.word	0x00005f70


	//   ....[47]....
        /*0440*/ 	.word	0x00005ff0


	//   ....[48]....
        /*0444*/ 	.word	0x00006050


	//   ....[49]....
        /*0448*/ 	.word	0x00006500


	//   ....[50]....
        /*044c*/ 	.word	0x00006520


	//   ....[51]....
        /*0450*/ 	.word	0x00006600


	//   ....[52]....
        /*0454*/ 	.word	0x00006630


	//   ....[53]....
        /*0458*/ 	.word	0x00007790


	//   ....[54]....
        /*045c*/ 	.word	0x000077c0


	//   ....[55]....
        /*0460*/ 	.word	0x00007a90


	//   ....[56]....
        /*0464*/ 	.word	0x00007bd0


	//   ....[57]....
        /*0468*/ 	.word	0x000091a0


	//   ....[58]....
        /*046c*/ 	.word	0x000091c0


	//   ....[59]....
        /*0470*/ 	.word	0x000092a0


	//   ....[60]....
        /*0474*/ 	.word	0x000092c0


	//   ....[61]....
        /*0478*/ 	.word	0x000094f0


	//   ....[62]....
        /*047c*/ 	.word	0x00009520


	//   ....[63]....
        /*0480*/ 	.word	0x00009530


	//   ....[64]....
        /*0484*/ 	.word	0x00009560


	//   ....[65]....
        /*0488*/ 	.word	0x0000a8e0


	//   ....[66]....
        /*048c*/ 	.word	0x0000a8f0


	//   ....[67]....
        /*0490*/ 	.word	0x0000a910


	//   ....[68]....
        /*0494*/ 	.word	0x0000a930


	//   ....[69]....
        /*0498*/ 	.word	0x0000ac80


	//   ....[70]....
        /*049c*/ 	.word	0x0000aca0


	//   ....[71]....
        /*04a0*/ 	.word	0x0000ae00


	//   ....[72]....
        /*04a4*/ 	.word	0x0000ae10


	//   ....[73]....
        /*04a8*/ 	.word	0x0000af70


	//   ....[74]....
        /*04ac*/ 	.word	0x0000af90


	//   ....[75]....
        /*04b0*/ 	.word	0x0000b0f0


	//   ....[76]....
        /*04b4*/ 	.word	0x0000b100


	//   ....[77]....
        /*04b8*/ 	.word	0x0000b440


	//   ....[78]....
        /*04bc*/ 	.word	0x0000b460


	//   ....[79]....
        /*04c0*/ 	.word	0x0000bc30


	//   ....[80]....
        /*04c4*/ 	.word	0x0000bc40


	//   ....[81]....
        /*04c8*/ 	.word	0x0000cb80


	//   ....[82]....
        /*04cc*/ 	.word	0x0000cba0


	//   ....[83]....
        /*04d0*/ 	.word	0x0000cd10


	//   ....[84]....
        /*04d4*/ 	.word	0x0000cd20


	//   ....[85]....
        /*04d8*/ 	.word	0x0000ce80


	//   ....[86]....
        /*04dc*/ 	.word	0x0000cea0


	//   ....[87]....
        /*04e0*/ 	.word	0x0000d000


	//   ....[88]....
        /*04e4*/ 	.word	0x0000d010


	//   ....[89]....
        /*04e8*/ 	.word	0x0000d200


	//   ....[90]....
        /*04ec*/ 	.word	0x0000d220


	//   ....[91]....
        /*04f0*/ 	.word	0x0000d340


	//   ....[92]....
        /*04f4*/ 	.word	0x0000d380


	//   ....[93]....
        /*04f8*/ 	.word	0x0000d3b0


	//   ....[94]....
        /*04fc*/ 	.word	0x0000d3e0


	//   ....[95]....
        /*0500*/ 	.word	0x0000d410


	//   ....[96]....
        /*0504*/ 	.word	0x0000d440


	//   ....[97]....
        /*0508*/ 	.word	0x0000d590


	//   ....[98]....
        /*050c*/ 	.word	0x0000d5d0


	//   ....[99]....
        /*0510*/ 	.word	0x0000d600


	//   ....[100]....
        /*0514*/ 	.word	0x0000d630


	//   ....[101]....
        /*0518*/ 	.word	0x0000d660


	//   ....[102]....
        /*051c*/ 	.word	0x0000d690


	//   ....[103]....
        /*0520*/ 	.word	0x0000d720


	//   ....[104]....
        /*0524*/ 	.word	0x0000d750


	//   ....[105]....
        /*0528*/ 	.word	0x0000d760


	//   ....[106]....
        /*052c*/ 	.word	0x0000d7c0


	//   ....[107]....
        /*0530*/ 	.word	0x0000dcf0


	//   ....[108]....
        /*0534*/ 	.word	0x0000dd50


	//   ....[109]....
        /*0538*/ 	.word	0x0000dda0


	//   ....[110]....
        /*053c*/ 	.word	0x0000ddf0


	//   ....[111]....
        /*0540*/ 	.word	0x0000de40


	//   ....[112]....
        /*0544*/ 	.word	0x0000deb0


	//   ....[113]....
        /*0548*/ 	.word	0x0000df00


	//   ....[114]....
        /*054c*/ 	.word	0x0000df60


	//   ....[115]....
        /*0550*/ 	.word	0x0000dfd0


	//   ....[116]....
        /*0554*/ 	.word	0x0000e030


	//   ....[117]....
        /*0558*/ 	.word	0x0000e0a0


	//   ....[118]....
        /*055c*/ 	.word	0x0000e110


	//   ....[119]....
        /*0560*/ 	.word	0x0000e180


	//   ....[120]....
        /*0564*/ 	.word	0x0000e1e0


	//   ....[121]....
        /*0568*/ 	.word	0x0000e250


	//   ....[122]....
        /*056c*/ 	.word	0x0000e2c0


	//   ....[123]....
        /*0570*/ 	.word	0x0000e330


	//   ....[124]....
        /*0574*/ 	.word	0x0000e390


	//   ....[125]....
        /*0578*/ 	.word	0x0000e400


	//   ....[126]....
        /*057c*/ 	.word	0x0000e470


	//   ....[127]....
        /*0580*/ 	.word	0x0000e5b0


	//   ....[128]....
        /*0584*/ 	.word	0x0000e610


	//   ....[129]....
        /*0588*/ 	.word	0x0000e680


	//   ....[130]....
        /*058c*/ 	.word	0x0000e6f0


	//   ....[131]....
        /*0590*/ 	.word	0x0000e830


	//   ....[132]....
        /*0594*/ 	.word	0x0000e890


	//   ....[133]....
        /*0598*/ 	.word	0x0000e8f0


	//   ....[134]....
        /*059c*/ 	.word	0x0000e960


	//   ....[135]....
        /*05a0*/ 	.word	0x0000e9d0


	//   ....[136]....
        /*05a4*/ 	.word	0x0000eb10


	//   ....[137]....
        /*05a8*/ 	.word	0x0000eb70


	//   ....[138]....
        /*05ac*/ 	.word	0x0000ebe0


	//   ....[139]....
        /*05b0*/ 	.word	0x0000ec50


	//   ....[140]....
        /*05b4*/ 	.word	0x0000eda0


	//   ....[141]....
        /*05b8*/ 	.word	0x0000ee00


	//   ....[142]....
        /*05bc*/ 	.word	0x0000ee50


	//   ....[143]....
        /*05c0*/ 	.word	0x0000eec0


	//   ....[144]....
        /*05c4*/ 	.word	0x0000ef30


	//   ....[145]....
        /*05c8*/ 	.word	0x0000f080


	//   ....[146]....
        /*05cc*/ 	.word	0x0000f0e0


	//   ....[147]....
        /*05d0*/ 	.word	0x0000f140


	//   ....[148]....
        /*05d4*/ 	.word	0x0000f1a0


	//   ....[149]....
        /*05d8*/ 	.word	0x0000f1f0


	//   ....[150]....
        /*05dc*/ 	.word	0x0000f230


	//   ....[151]....
        /*05e0*/ 	.word	0x0000f2a0


	//   ....[152]....
        /*05e4*/ 	.word	0x0000f310


	//   ....[153]....
        /*05e8*/ 	.word	0x0000f380


	//   ....[154]....
        /*05ec*/ 	.word	0x0000f3e0


	//   ....[155]....
        /*05f0*/ 	.word	0x0000f450


	//   ....[156]....
        /*05f4*/ 	.word	0x0000f4c0


	//   ....[157]....
        /*05f8*/ 	.word	0x0000f530


	//   ....[158]....
        /*05fc*/ 	.word	0x0000f590


	//   ....[159]....
        /*0600*/ 	.word	0x0000f600


	//   ....[160]....
        /*0604*/ 	.word	0x0000f670


	//   ....[161]....
        /*0608*/ 	.word	0x0000f6e0


	//   ....[162]....
        /*060c*/ 	.word	0x0000f740


	//   ....[163]....
        /*0610*/ 	.word	0x0000f7b0


	//   ....[164]....
        /*0614*/ 	.word	0x0000f820


	//   ....[165]....
        /*0618*/ 	.word	0x0000f890


	//   ....[166]....
        /*061c*/ 	.word	0x0000f8f0


	//   ....[167]....
        /*0620*/ 	.word	0x0000f960


	//   ....[168]....
        /*0624*/ 	.word	0x0000f9d0


	//   ....[169]....
        /*0628*/ 	.word	0x0000fa40


	//   ....[170]....
        /*062c*/ 	.word	0x0000faa0


	//   ....[171]....
        /*0630*/ 	.word	0x0000fb10


	//   ....[172]....
        /*0634*/ 	.word	0x0000fb80


	//   ....[173]....
        /*0638*/ 	.word	0x0000fbd0


	//   ....[174]....
        /*063c*/ 	.word	0x0000fc10


	//   ....[175]....
        /*0640*/ 	.word	0x0000fc60


	//   ....[176]....
        /*0644*/ 	.word	0x0000fcb0


	//   ....[177]....
        /*0648*/ 	.word	0x0000fd00


	//   ....[178]....
        /*064c*/ 	.word	0x0000fd70


	//   ....[179]....
        /*0650*/ 	.word	0x0000fdc0


	//   ....[180]....
        /*0654*/ 	.word	0x0000fe10


	//   ....[181]....
        /*0658*/ 	.word	0x0000fe60


	//   ....[182]....
        /*065c*/ 	.word	0x0000feb0


	//   ....[183]....
        /*0660*/ 	.word	0x0000ff00


	//   ....[184]....
        /*0664*/ 	.word	0x0000ff70


	//   ....[185]....
        /*0668*/ 	.word	0x0000ffc0


	//   ....[186]....
        /*066c*/ 	.word	0x00010020


	//   ....[187]....
        /*0670*/ 	.word	0x00010080


	//   ....[188]....
        /*0674*/ 	.word	0x000100f0


	//----- nvinfo : EIATTR_EXIT_INSTR_OFFSETS
	.align		4
.L_428:
        /*0678*/ 	.byte	0x04, 0x1c
        /*067a*/ 	.short	(.L_430 - .L_429)


	//   ....[0]....
.L_429:
        /*067c*/ 	.word	0x00000b40


	//   ....[1]....
        /*0680*/ 	.word	0x0000dcb0


	//----- nvinfo : EIATTR_MAX_THREADS
	.align		4
.L_430:
        /*0684*/ 	.byte	0x04, 0x05
        /*0686*/ 	.short	(.L_432 - .L_431)
.L_431:
        /*0688*/ 	.word	0x00000100
        /*068c*/ 	.word	0x00000001
        /*0690*/ 	.word	0x00000001


	//----- nvinfo : EIATTR_CRS_STACK_SIZE
	.align		4
.L_432:
        /*0694*/ 	.byte	0x04, 0x1e
        /*0696*/ 	.short	(.L_434 - .L_433)
.L_433:
        /*0698*/ 	.word	0x00000000
.L_434:


//--------------------- .nv.info._ZN7cutlass13device_kernelIN5flash19enable_sm80_to_sm89INS1_16FlashAttnFwdSm80INS1_25CollectiveMainloopFwdSm80ILi8ELi2ELb0EN4cute5tupleIJNS5_1CILi128EEENS7_ILi64EEENS7_ILi192EEEEEELi192ENS_10bfloat16_tEfNS_4arch4Sm80ELb0ELb0ELb1ELb1ELb1ELb1ELb1ELb1EEENS1_21CollectiveEpilogueFwdINS6_IJS8_SA_S9_EEENS6_IJNS7_ILi1EEESI_SI_EEESC_SE_Li256ELb1ELb1ELb1ELb0EEENS1_36VarlenDynamicPersistentTileSchedulerILi128ELi64ELi256ELi256ELb1ELb1ELb0ELb0ELb1ELb1EEEEEEEEEvNT_6ParamsE --------------------------
	.section	.nv.info._ZN7cutlass13device_kernelIN5flash19enable_sm80_to_sm89INS1_16FlashAttnFwdSm80INS1_25CollectiveMainloopFwdSm80ILi8ELi2ELb0EN4cute5tupleIJNS5_1CILi128EEENS7_ILi64EEENS7_ILi192EEEEEELi192ENS_10bfloat16_tEfNS_4arch4Sm80ELb0ELb0ELb1ELb1ELb1ELb1ELb1ELb1EEENS1_21CollectiveEpilogueFwdINS6_IJS8_SA_S9_EEENS6_IJNS7_ILi1EEESI_SI_EEESC_SE_Li256ELb1ELb1ELb1ELb0EEENS1_36VarlenDynamicPersistentTileSchedulerILi128ELi64ELi256ELi256ELb1ELb1ELb0ELb0ELb1ELb1EEEEEEEEEvNT_6ParamsE,"",@"SHT_CUDA_INFO"
	.sectionflags	@""
	.align	4


	//----- nvinfo : EIATTR_CUDA_API_VERSION
	.align		4
        /*0000*/ 	.byte	0x04, 0x37
        /*0002*/ 	.short	(.L_436 - .L_435)
.L_435:
        /*0004*/ 	.word	0x00000082


	//----- nvinfo : EIATTR_SW2861232_WAR
	.align		4
.L_436:
        /*0008*/ 	.byte	0x01, 0x35
	.zero		2


	//----- nvinfo : EIATTR_PARAM_CBANK
	.align		4
        /*000c*/ 	.byte	0x04, 0x0a
        /*000e*/ 	.short	(.L_438 - .L_437)
	.align		4
.L_437:
        /*0010*/ 	.word	index@(.nv.constant0._ZN7cutlass13device_kernelIN5flash19enable_sm80_to_sm89INS1_16FlashAttnFwdSm80INS1_25CollectiveMainloopFwdSm80ILi8ELi2ELb0EN4cute5tupleIJNS5_1CILi128EEENS7_ILi64EEENS7_ILi192EEEEEELi192ENS_10bfloat16_tEfNS_4arch4Sm80ELb0ELb0ELb1ELb1ELb1ELb1ELb1ELb1EEENS1_21CollectiveEpilogueFwdINS6_IJS8_SA_S9_EEENS6_IJNS7_ILi1EEESI_SI_EEESC_SE_Li256ELb1ELb1ELb1ELb0EEENS1_36VarlenDynamicPersistentTileSchedulerILi128ELi64ELi256ELi256ELb1ELb1ELb0ELb0ELb1ELb1EEEEEEEEEvNT_6ParamsE)
        /*0014*/ 	.short	0x0160
        /*0016*/ 	.short	0x0438


	//----- nvinfo : EIATTR_CBANK_PARAM_SIZE
	.align		4
.L_438:
        /*0018*/ 	.byte	0x03, 0x19
        /*001a*/ 	.short	0x0438


	//----- nvinfo : EIATTR_KPARAM_INFO
	.align		4
        /*001c*/ 	.byte	0x04, 0x17
        /*001e*/ 	.short	(.L_440 - .L_439)
.L_439:
        /*0020*/ 	.word	0x00000000
        /*0024*/ 	.short	0x0000
        /*0026*/ 	.short	0x0000
        /*0028*/ 	.byte	0x00, 0xf0, 0xe1, 0x10


	//----- nvinfo : EIATTR_MAXREG_COUNT
	.align		4
.L_440:
        /*002c*/ 	.byte	0x03, 0x1b
        /*002e*/ 	.short	0x00ff


	//----- nvinfo : EIATTR_NUM_BARRIERS
	.align		4
        /*0030*/ 	.byte	0x02, 0x4c
        /*0032*/ 	.byte	0x06
	.zero		1


	//----- nvinfo : EIATTR_ANNOTATIONS
	.align		4
        /*0034*/ 	.byte	0x04, 0x55
        /*0036*/ 	.short	(.L_442 - .L_441)


	//   ....[0]....
.L_441:
        /* <DEDUP_REMOVED lines=21> */


	//----- nvinfo : EIATTR_MERCURY_ISA_VERSION
	.align		4
.L_442:
        /*0178*/ 	.byte	0x03, 0x5f
        /*017a*/ 	.short	0x0000


	//----- nvinfo : EIATTR_INT_WARP_WIDE_INSTR_OFFSETS
	.align		4
        /*017c*/ 	.byte	0x04, 0x31
        /*017e*/ 	.short	(.L_444 - .L_443)


	//   ....[0]....
.L_443:
        /*0180*/ 	.word	0x000153e0


	//   ....[1]....
        /*0184*/ 	.word	0x00015460


	//----- nvinfo : EIATTR_COOP_GROUP_MASK_REGIDS
	.align		4
.L_444:
        /*0188*/ 	.byte	0x04, 0x29
        /*018a*/ 	.short	(.L_446 - .L_445)


	//   ....[0]....
.L_445:
        /*018c*/ 	.word	0xffffffff


	//   ....[1]....
        /*0190*/ 	.word	0xffffffff


	//   ....[2]....
        /*0194*/ 	.word	0xffffffff


	//   ....[3]....
        /*0198*/ 	.word	0xffffffff


	//   ....[4]....
        /*019c*/ 	.word	0xffffffff


	//   ....[5]....
        /*01a0*/ 	.word	0xffffffff


	//   ....[6]....
        /*01a4*/ 	.word	0xffffffff


	//   ....[7]....
        /*01a8*/ 	.word	0xffffffff


	//   ....[8]....
        /*01ac*/ 	.word	0xffffffff


	//   ....[9]....
        /*01b0*/ 	.word	0xffffffff


	//   ....[10]....
        /*01b4*/ 	.word	0xffffffff


	//   ....[11]....
        /*01b8*/ 	.word	0xffffffff


	//   ....[12]....
        /*01bc*/ 	.word	0xffffffff


	//   ....[13]....
        /*01c0*/ 	.word	0xffffffff


	//   ....[14]....
        /*01c4*/ 	.word	0xffffffff


	//   ....[15]....
        /*01c8*/ 	.word	0xffffffff


	//   ....[16]....
        /*01cc*/ 	.word	0xffffffff


	//   ....[17]....
        /*01d0*/ 	.word	0xffffffff


	//   ....[18]....
        /*01d4*/ 	.word	0xffffffff


	//   ....[19]....
        /*01d8*/ 	.word	0xffffffff


	//   ....[20]....
        /*01dc*/ 	.word	0xffffffff


	//   ....[21]....
        /*01e0*/ 	.word	0xffffffff


	//   ....[22]....
        /*01e4*/ 	.word	0xffffffff


	//   ....[23]....
        /*01e8*/ 	.word	0xffffffff


	//   ....[24]....
        /*01ec*/ 	.word	0xffffffff


	//   ....[25]....
        /*01f0*/ 	.word	0xffffffff


	//   ....[26]....
        /*01f4*/ 	.word	0xffffffff


	//   ....[27]....
        /*01f8*/ 	.word	0xffffffff


	//   ....[28]....
        /*01fc*/ 	.word	0xffffffff


	//   ....[29]....
        /*0200*/ 	.word	0xffffffff


	//   ....[30]....
        /*0204*/ 	.word	0xffffffff


	//   ....[31]....
        /*0208*/ 	.word	0xffffffff


	//   ....[32]....
        /*020c*/ 	.word	0xffffffff


	//   ....[33]....
        /*0210*/ 	.word	0xffffffff


	//   ....[34]....
        /*0214*/ 	.word	0xffffffff


	//   ....[35]....
        /*0218*/ 	.word	0xffffffff


	//   ....[36]....
        /*021c*/ 	.word	0xffffffff


	//   ....[37]....
        /*0220*/ 	.word	0xffffffff


	//   ....[38]....
        /*0224*/ 	.word	0xffffffff


	//   ....[39]....
        /*0228*/ 	.word	0xffffffff


	//   ....[40]....
        /*022c*/ 	.word	0xffffffff


	//   ....[41]....
        /*0230*/ 	.word	0xffffffff


	//   ....[42]....
        /*0234*/ 	.word	0xffffffff


	//   ....[43]....
        /*0238*/ 	.word	0xffffffff


	//   ....[44]....
        /*023c*/ 	.word	0xffffffff


	//   ....[45]....
        /*0240*/ 	.word	0xffffffff


	//   ....[46]....
        /*0244*/ 	.word	0xffffffff


	//   ....[47]....
        /*0248*/ 	.word	0xffffffff


	//   ....[48]....
        /*024c*/ 	.word	0xffffffff


	//   ....[49]....
        /*0250*/ 	.word	0xffffffff


	//   ....[50]....
        /*0254*/ 	.word	0xffffffff


	//   ....[51]....
        /*0258*/ 	.word	0xffffffff


	//   ....[52]....
        /*025c*/ 	.word	0xffffffff


	//   ....[53]....
        /*0260*/ 	.word	0xffffffff


	//   ....[54]....
        /*0264*/ 	.word	0xffffffff


	//   ....[55]....
        /*0268*/ 	.word	0xffffffff


	//   ....[56]....
        /*026c*/ 	.word	0xffffffff


	//   ....[57]....
        /*0270*/ 	.word	0xffffffff


	//   ....[58]....
        /*0274*/ 	.word	0xffffffff


	//   ....[59]....
        /*0278*/ 	.word	0xffffffff


	//   ....[60]....
        /*027c*/ 	.word	0xffffffff


	//   ....[61]....
        /*0280*/ 	.word	0xffffffff


	//   ....[62]....
        /*0284*/ 	.word	0xffffffff


	//   ....[63]....
        /*0288*/ 	.word	0xffffffff


	//   ....[64]....
        /*028c*/ 	.word	0xffffffff


	//   ....[65]....
        /*0290*/ 	.word	0xffffffff


	//   ....[66]....
        /*0294*/ 	.word	0xffffffff


	//   ....[67]....
        /*0298*/ 	.word	0xffffffff


	//   ....[68]....
        /*029c*/ 	.word	0xffffffff


	//   ....[69]....
        /*02a0*/ 	.word	0xffffffff


	//   ....[70]....
        /*02a4*/ 	.word	0xffffffff


	//   ....[71]....
        /*02a8*/ 	.word	0xffffffff


	//   ....[72]....
        /*02ac*/ 	.word	0xffffffff


	//   ....[73]....
        /*02b0*/ 	.word	0xffffffff


	//   ....[74]....
        /*02b4*/ 	.word	0xffffffff


	//   ....[75]....
        /*02b8*/ 	.word	0xffffffff


	//   ....[76]....
        /*02bc*/ 	.word	0xffffffff


	//   ....[77]....
        /*02c0*/ 	.word	0xffffffff


	//   ....[78]....
        /*02c4*/ 	.word	0xffffffff


	//   ....[79]....
        /*02c8*/ 	.word	0xffffffff


	//   ....[80]....
        /*02cc*/ 	.word	0xffffffff


	//   ....[81]....
        /*02d0*/ 	.word	0xffffffff


	//   ....[82]....
        /*02d4*/ 	.word	0xffffffff


	//   ....[83]....
        /*02d8*/ 	.word	0xffffffff


	//   ....[84]....
        /*02dc*/ 	.word	0xffffffff


	//   ....[85]....
        /*02e0*/ 	.word	0xffffffff


	//   ....[86]....
        /*02e4*/ 	.word	0xffffffff


	//   ....[87]....
        /*02e8*/ 	.word	0xffffffff


	//   ....[88]....
        /*02ec*/ 	.word	0xffffffff


	//   ....[89]....
        /*02f0*/ 	.word	0xffffffff


	//   ....[90]....
        /*02f4*/ 	.word	0xffffffff


	//   ....[91]....
        /*02f8*/ 	.word	0xffffffff


	//   ....[92]....
        /*02fc*/ 	.word	0xffffffff


	//   ....[93]....
        /*0300*/ 	.word	0xffffffff


	//   ....[94]....
        /*0304*/ 	.word	0xffffffff


	//   ....[95]....
        /*0308*/ 	.word	0xffffffff


	//   ....[96]....
        /*030c*/ 	.word	0xffffffff


	//   ....[97]....
        /*0310*/ 	.word	0xffffffff


	//   ....[98]....
        /*0314*/ 	.word	0xffffffff


	//   ....[99]....
        /*0318*/ 	.word	0xffffffff


	//   ....[100]....
        /*031c*/ 	.word	0xffffffff


	//   ....[101]....
        /*0320*/ 	.word	0xffffffff


	//   ....[102]....
        /*0324*/ 	.word	0xffffffff


	//   ....[103]....
        /*0328*/ 	.word	0xffffffff


	//   ....[104]....
        /*032c*/ 	.word	0xffffffff


	//   ....[105]....
        /*0330*/ 	.word	0xffffffff


	//   ....[106]....
        /*0334*/ 	.word	0xffffffff


	//   ....[107]....
        /*0338*/ 	.word	0xffffffff


	//   ....[108]....
        /*033c*/ 	.word	0xffffffff


	//   ....[109]....
        /*0340*/ 	.word	0xffffffff


	//   ....[110]....
        /*0344*/ 	.word	0xffffffff


	//   ....[111]....
        /*0348*/ 	.word	0xffffffff


	//   ....[112]....
        /*034c*/ 	.word	0xffffffff


	//   ....[113]....
        /*0350*/ 	.word	0xffffffff


	//   ....[114]....
        /*0354*/ 	.word	0xffffffff


	//   ....[115]....
        /*0358*/ 	.word	0xffffffff


	//   ....[116]....
        /*035c*/ 	.word	0xffffffff


	//   ....[117]....
        /*0360*/ 	.word	0xffffffff


	//   ....[118]....
        /*0364*/ 	.word	0xffffffff


	//   ....[119]....
        /*0368*/ 	.word	0xffffffff


	//   ....[120]....
        /*036c*/ 	.word	0xffffffff


	//   ....[121]....
        /*0370*/ 	.word	0xffffffff


	//   ....[122]....
        /*0374*/ 	.word	0xffffffff


	//   ....[123]....
        /*0378*/ 	.word	0xffffffff


	//   ....[124]....
        /*037c*/ 	.word	0xffffffff


	//   ....[125]....
        /*0380*/ 	.word	0xffffffff


	//   ....[126]....
        /*0384*/ 	.word	0xffffffff


	//   ....[127]....
        /*0388*/ 	.word	0xffffffff


	//   ....[128]....
        /*038c*/ 	.word	0xffffffff


	//   ....[129]....
        /*0390*/ 	.word	0xffffffff


	//   ....[130]....
        /*0394*/ 	.word	0xffffffff


	//   ....[131]....
        /*0398*/ 	.word	0xffffffff


	//   ....[132]....
        /*039c*/ 	.word	0xffffffff


	//   ....[133]....
        /*03a0*/ 	.word	0xffffffff


	//   ....[134]....
        /*03a4*/ 	.word	0xffffffff


	//   ....[135]....
        /*03a8*/ 	.word	0xffffffff


	//   ....[136]....
        /*03ac*/ 	.word	0xffffffff


	//   ....[137]....
        /*03b0*/ 	.word	0xffffffff


	//   ....[138]....
        /*03b4*/ 	.word	0xffffffff


	//   ....[139]....
        /*03b8*/ 	.word	0xffffffff


	//   ....[140]....
        /*03bc*/ 	.word	0xffffffff


	//   ....[141]....
        /*03c0*/ 	.word	0xffffffff


	//   ....[142]....
        /*03c4*/ 	.word	0xffffffff


	//   ....[143]....
        /*03c8*/ 	.word	0xffffffff


	//   ....[144]....
        /*03cc*/ 	.word	0xffffffff


	//   ....[145]....
        /*03d0*/ 	.word	0xffffffff


	//   ....[146]....
        /*03d4*/ 	.word	0xffffffff


	//   ....[147]....
        /*03d8*/ 	.word	0xffffffff


	//   ....[148]....
        /*03dc*/ 	.word	0xffffffff


	//   ....[149]....
        /*03e0*/ 	.word	0xffffffff


	//   ....[150]....
        /*03e4*/ 	.word	0xffffffff


	//   ....[151]....
        /*03e8*/ 	.word	0xffffffff


	//   ....[152]....
        /*03ec*/ 	.word	0xffffffff


	//   ....[153]....
        /*03f0*/ 	.word	0xffffffff


	//   ....[154]....
        /*03f4*/ 	.word	0xffffffff


	//   ....[155]....
        /*03f8*/ 	.word	0xffffffff


	//   ....[156]....
        /*03fc*/ 	.word	0xffffffff


	//   ....[157]....
        /*0400*/ 	.word	0xffffffff


	//   ....[158]....
        /*0404*/ 	.word	0xffffffff


	//   ....[159]....
        /*0408*/ 	.word	0xffffffff


	//   ....[160]....
        /*040c*/ 	.word	0xffffffff


	//   ....[161]....
        /*0410*/ 	.word	0xffffffff


	//   ....[162]....
        /*0414*/ 	.word	0xffffffff


	//   ....[163]....
        /*0418*/ 	.word	0xffffffff


	//   ....[164]....
        /*041c*/ 	.word	0xffffffff


	//   ....[165]....
        /*0420*/ 	.word	0xffffffff


	//   ....[166]....
        /*0424*/ 	.word	0xffffffff


	//   ....[167]....
        /*0428*/ 	.word	0xffffffff


	//   ....[168]....
        /*042c*/ 	.word	0xffffffff


	//   ....[169]....
        /*0430*/ 	.word	0xffffffff


	//   ....[170]....
        /*0434*/ 	.word	0xffffffff


	//   ....[171]....
        /*0438*/ 	.word	0xffffffff


	//   ....[172]....
        /*043c*/ 	.word	0xffffffff


	//   ....[173]....
        /*0440*/ 	.word	0xffffffff


	//   ....[174]....
        /*0444*/ 	.word	0xffffffff


	//   ....[175]....
        /*0448*/ 	.word	0xffffffff


	//   ....[176]....
        /*044c*/ 	.word	0xffffffff


	//   ....[177]....
        /*0450*/ 	.word	0xffffffff


	//   ....[178]....
        /*0454*/ 	.word	0xffffffff


	//   ....[179]....
        /*0458*/ 	.word	0xffffffff


	//   ....[180]....
        /*045c*/ 	.word	0xffffffff


	//   ....[181]....
        /*0460*/ 	.word	0xffffffff


	//   ....[182]....
        /*0464*/ 	.word	0xffffffff


	//   ....[183]....
        /*0468*/ 	.word	0xffffffff


	//   ....[184]....
        /*046c*/ 	.word	0xffffffff


	//   ....[185]....
        /*0470*/ 	.word	0xffffffff


	//   ....[186]....
        /*0474*/ 	.word	0xffffffff


	//   ....[187]....
        /*0478*/ 	.word	0xffffffff


	//   ....[188]....
        /*047c*/ 	.word	0xffffffff


	//   ....[189]....
        /*0480*/ 	.word	0xffffffff


	//   ....[190]....
        /*0484*/ 	.word	0xffffffff


	//   ....[191]....
        /*0488*/ 	.word	0xffffffff


	//   ....[192]....
        /*048c*/ 	.word	0xffffffff


	//   ....[193]....
        /*0490*/ 	.word	0xffffffff


	//   ....[194]....
        /*0494*/ 	.word	0xffffffff


	//   ....[195]....
        /*0498*/ 	.word	0xffffffff


	//   ....[196]....
        /*049c*/ 	.word	0xffffffff


	//   ....[197]....
        /*04a0*/ 	.word	0xffffffff


	//   ....[198]....
        /*04a4*/ 	.word	0xffffffff


	//   ....[199]....
        /*04a8*/ 	.word	0xffffffff


	//   ....[200]....
        /*04ac*/ 	.word	0xffffffff


	//   ....[201]....
        /*04b0*/ 	.word	0xffffffff


	//   ....[202]....
        /*04b4*/ 	.word	0xffffffff


	//   ....[203]....
        /*04b8*/ 	.word	0xffffffff


	//   ....[204]....
        /*04bc*/ 	.word	0xffffffff


	//   ....[205]....
        /*04c0*/ 	.word	0xffffffff


	//   ....[206]....
        /*04c4*/ 	.word	0xffffffff


	//   ....[207]....
        /*04c8*/ 	.word	0xffffffff


	//   ....[208]....
        /*04cc*/ 	.word	0xffffffff


	//   ....[209]....
        /*04d0*/ 	.word	0xffffffff


	//   ....[210]....
        /*04d4*/ 	.word	0xffffffff


	//   ....[211]....
        /*04d8*/ 	.word	0xffffffff


	//----- nvinfo : EIATTR_COOP_GROUP_INSTR_OFFSETS
	.align		4
.L_446:
        /*04dc*/ 	.byte	0x04, 0x28
        /*04de*/ 	.short	(.L_448 - .L_447)


	//   ....[0]....
.L_447:
        /*04e0*/ 	.word	0x00000050


	//   ....[1]....
        /*04e4*/ 	.word	0x000001e0


	//   ....[2]....
        /*04e8*/ 	.word	0x00000210


	//   ....[3]....
        /*04ec*/ 	.word	0x00000240


	//   ....[4]....
        /*04f0*/ 	.word	0x00000270


	//   ....[5]....
        /*04f4*/ 	.word	0x000002a0


	//   ....[6]....
        /*04f8*/ 	.word	0x000002d0


	//   ....[7]....
        /*04fc*/ 	.word	0x00000440


	//   ....[8]....
        /*0500*/ 	.word	0x00000480


	//   ....[9]....
        /*0504*/ 	.word	0x000004b0


	//   ....[10]....
        /*0508*/ 	.word	0x000004e0


	//   ....[11]....
        /*050c*/ 	.word	0x00000510


	//   ....[12]....
        /*0510*/ 	.word	0x00000540


	//   ....[13]....
        /*0514*/ 	.word	0x000005d0


	//   ....[14]....
        /*0518*/ 	.word	0x00000600


	//   ....[15]....
        /*051c*/ 	.word	0x00000620


	//   ....[16]....
        /*0520*/ 	.word	0x00000680


	//   ....[17]....
        /*0524*/ 	.word	0x000037b0


	//   ....[18]....
        /*0528*/ 	.word	0x000037c0


	//   ....[19]....
        /*052c*/ 	.word	0x00005330


	//   ....[20]....
        /*0530*/ 	.word	0x00005340


	//   ....[21]....
        /*0534*/ 	.word	0x00006e30


	//   ....[22]....
        /*0538*/ 	.word	0x00006e40


	//   ....[23]....
        /*053c*/ 	.word	0x00007330


	//   ....[24]....
        /*0540*/ 	.word	0x00007340


	//   ....[25]....
        /*0544*/ 	.word	0x00008030


	//   ....[26]....
        /*0548*/ 	.word	0x00008050


	//   ....[27]....
        /*054c*/ 	.word	0x00008180


	//   ....[28]....
        /*0550*/ 	.word	0x00008190


	//   ....[29]....
        /*0554*/ 	.word	0x000082c0


	//   ....[30]....
        /*0558*/ 	.word	0x000082e0


	//   ....[31]....
        /*055c*/ 	.word	0x00008410


	//   ....[32]....
        /*0560*/ 	.word	0x00008420


	//   ....[33]....
        /*0564*/ 	.word	0x00008940


	//   ....[34]....
        /*0568*/ 	.word	0x00008960


	//   ....[35]....
        /*056c*/ 	.word	0x00008980


	//   ....[36]....
        /*0570*/ 	.word	0x00008990


	//   ....[37]....
        /*0574*/ 	.word	0x00008a80


	//   ....[38]....
        /*0578*/ 	.word	0x00008ab0


	//   ....[39]....
        /*057c*/ 	.word	0x00008ad0


	//   ....[40]....
        /*0580*/ 	.word	0x00008be0


	//   ....[41]....
        /*0584*/ 	.word	0x00008f50


	//   ....[42]....
        /*0588*/ 	.word	0x00008f70


	//   ....[43]....
        /*058c*/ 	.word	0x00009050


	//   ....[44]....
        /*0590*/ 	.word	0x00009090


	//   ....[45]....
        /*0594*/ 	.word	0x00009390


	//   ....[46]....
        /*0598*/ 	.word	0x000093b0


	//   ....[47]....
        /*059c*/ 	.word	0x000093c0


	//   ....[48]....
        /*05a0*/ 	.word	0x000093d0


	//   ....[49]....
        /*05a4*/ 	.word	0x0000be20


	//   ....[50]....
        /*05a8*/ 	.word	0x0000be40


	//   ....[51]....
        /*05ac*/ 	.word	0x0000be60


	//   ....[52]....
        /*05b0*/ 	.word	0x0000be70


	//   ....[53]....
        /*05b4*/ 	.word	0x0000ecc0


	//   ....[54]....
        /*05b8*/ 	.word	0x0000ece0


	//   ....[55]....
        /*05bc*/ 	.word	0x0000ed90


	//   ....[56]....
        /*05c0*/ 	.word	0x0000edf0


	//   ....[57]....
        /*05c4*/ 	.word	0x00010270


	//   ....[58]....
        /*05c8*/ 	.word	0x000102d0


	//   ....[59]....
        /*05cc*/ 	.word	0x000102e0


	//   ....[60]....
        /*05d0*/ 	.word	0x00010310


	//   ....[61]....
        /*05d4*/ 	.word	0x00011600


	//   ....[62]....
        /*05d8*/ 	.word	0x00011620


	//   ....[63]....
        /*05dc*/ 	.word	0x00011710


	//   ....[64]....
        /*05e0*/ 	.word	0x00011730


	//   ....[65]....
        /*05e4*/ 	.word	0x00011bc0


	//   ....[66]....
        /*05e8*/ 	.word	0x00011be0


	//   ....[67]....
        /*05ec*/ 	.word	0x00011ce0


	//   ....[68]....
        /*05f0*/ 	.word	0x00011d20


	//   ....[69]....
        /*05f4*/ 	.word	0x00012e80


	//   ....[70]....
        /*05f8*/ 	.word	0x00012eb0


	//   ....[71]....
        /*05fc*/ 	.word	0x00013170


	//   ....[72]....
        /*0600*/ 	.word	0x000132a0


	//   ....[73]....
        /*0604*/ 	.word	0x00014850


	//   ....[74]....
        /*0608*/ 	.word	0x00014870


	//   ....[75]....
        /*060c*/ 	.word	0x00014980


	//   ....[76]....
        /*0610*/ 	.word	0x000149b0


	//   ....[77]....
        /*0614*/ 	.word	0x00014bd0


	//   ....[78]....
        /*0618*/ 	.word	0x00014c00


	//   ....[79]....
        /*061c*/ 	.word	0x00014c10


	//   ....[80]....
        /*0620*/ 	.word	0x00014c40


	//   ....[81]....
        /*0624*/ 	.word	0x00016130


	//   ....[82]....
        /*0628*/ 	.word	0x00016140


	//   ....[83]....
        /*062c*/ 	.word	0x00016160


	//   ....[84]....
        /*0630*/ 	.word	0x00016180


	//   ....[85]....
        /*0634*/ 	.word	0x00016500


	//   ....[86]....
        /*0638*/ 	.word	0x00016520


	//   ....[87]....
        /*063c*/ 	.word	0x00016640


	//   ....[88]....
        /*0640*/ 	.word	0x00016650


	//   ....[89]....
        /*0644*/ 	.word	0x00016780


	//   ....[90]....
        /*0648*/ 	.word	0x000167a0


	//   ....[91]....
        /*064c*/ 	.word	0x000168d0


	//   ....[92]....
        /*0650*/ 	.word	0x000168e0


	//   ....[93]....
        /*0654*/ 	.word	0x00016c00


	//   ....[94]....
        /*0658*/ 	.word	0x00016c20


	//   ....[95]....
        /*065c*/ 	.word	0x00017690


	//   ....[96]....
        /*0660*/ 	.word	0x000176a0


	//   ....[97]....
        /*0664*/ 	.word	0x00018890


	//   ....[98]....
        /*0668*/ 	.word	0x000188b0


	//   ....[99]....
        /*066c*/ 	.word	0x000189e0


	//   ....[100]....
        /*0670*/ 	.word	0x000189f0


	//   ....[101]....
        /*0674*/ 	.word	0x00018b20


	//   ....[102]....
        /*0678*/ 	.word	0x00018b40


	//   ....[103]....
        /*067c*/ 	.word	0x00018c70


	//   ....[104]....
        /*0680*/ 	.word	0x00018c80


	//   ....[105]....
        /*0684*/ 	.word	0x00018e40


	//   ....[106]....
        /*0688*/ 	.word	0x00018e60


	//   ....[107]....
        /*068c*/ 	.word	0x00018f80


	//   ....[108]....
        /*0690*/ 	.word	0x00018fc0


	//   ....[109]....
        /*0694*/ 	.word	0x00018ff0


	//   ....[110]....
        /*0698*/ 	.word	0x00019020


	//   ....[111]....
        /*069c*/ 	.word	0x00019050


	//   ....[112]....
        /*06a0*/ 	.word	0x00019080


	//   ....[113]....
        /*06a4*/ 	.word	0x000191e0


	//   ....[114]....
        /*06a8*/ 	.word	0x00019220


	//   ....[115]....
        /*06ac*/ 	.word	0x00019250


	//   ....[116]....
        /*06b0*/ 	.word	0x00019280


	//   ....[117]....
        /*06b4*/ 	.word	0x000192b0


	//   ....[118]....
        /*06b8*/ 	.word	0x000192e0


	//   ....[119]....
        /*06bc*/ 	.word	0x00019370


	//   ....[120]....
        /*06c0*/ 	.word	0x000193a0


	//   ....[121]....
        /*06c4*/ 	.word	0x000193b0


	//   ....[122]....
        /*06c8*/ 	.word	0x00019410


	//   ....[123]....
        /*06cc*/ 	.word	0x00019950


	//   ....[124]....
        /*06d0*/ 	.word	0x000199b0


	//   ....[125]....
        /*06d4*/ 	.word	0x00019a00


	//   ....[126]....
        /*06d8*/ 	.word	0x00019a50


	//   ....[127]....
        /*06dc*/ 	.word	0x00019aa0


	//   ....[128]....
        /*06e0*/ 	.word	0x00019b10


	//   ....[129]....
        /*06e4*/ 	.word	0x00019b60


	//   ....[130]....
        /*06e8*/ 	.word	0x00019bc0


	//   ....[131]....
        /*06ec*/ 	.word	0x00019c30


	//   ....[132]....
        /*06f0*/ 	.word	0x00019c90


	//   ....[133]....
        /*06f4*/ 	.word	0x00019d00


	//   ....[134]....
        /*06f8*/ 	.word	0x00019d70


	//   ....[135]....
        /*06fc*/ 	.word	0x00019de0


	//   ....[136]....
        /*0700*/ 	.word	0x00019e40


	//   ....[137]....
        /*0704*/ 	.word	0x00019eb0


	//   ....[138]....
        /*0708*/ 	.word	0x00019f20


	//   ....[139]....
        /*070c*/ 	.word	0x00019f90


	//   ....[140]....
        /*0710*/ 	.word	0x00019ff0


	//   ....[141]....
        /*0714*/ 	.word	0x0001a060


	//   ....[142]....
        /*0718*/ 	.word	0x0001a0d0


	//   ....[143]....
        /*071c*/ 	.word	0x0001a240


	//   ....[144]....
        /*0720*/ 	.word	0x0001a2a0


	//   ....[145]....
        /*0724*/ 	.word	0x0001a310


	//   ....[146]....
        /*0728*/ 	.word	0x0001a380


	//   ....[147]....
        /*072c*/ 	.word	0x0001a3f0


	//   ....[148]....
        /*0730*/ 	.word	0x0001a450


	//   ....[149]....
        /*0734*/ 	.word	0x0001a4c0


	//   ....[150]....
        /*0738*/ 	.word	0x0001a530


	//   ....[151]....
        /*073c*/ 	.word	0x0001a5a0


	//   ....[152]....
        /*0740*/ 	.word	0x0001a600


	//   ....[153]....
        /*0744*/ 	.word	0x0001a670


	//   ....[154]....
        /*0748*/ 	.word	0x0001a6e0


	//   ....[155]....
        /*074c*/ 	.word	0x0001a850


	//   ....[156]....
        /*0750*/ 	.word	0x0001a8b0


	//   ....[157]....
        /*0754*/ 	.word	0x0001a920


	//   ....[158]....
        /*0758*/ 	.word	0x0001a990


	//   ....[159]....
        /*075c*/ 	.word	0x0001ab00


	//   ....[160]....
        /*0760*/ 	.word	0x0001ab60


	//   ....[161]....
        /*0764*/ 	.word	0x0001abd0


	//   ....[162]....
        /*0768*/ 	.word	0x0001ac40


	//   ....[163]....
        /*076c*/ 	.word	0x0001adc0


	//   ....[164]....
        /*0770*/ 	.word	0x0001ae20


	//   ....[165]....
        /*0774*/ 	.word	0x0001ae70


	//   ....[166]....
        /*0778*/ 	.word	0x0001aee0


	//   ....[167]....
        /*077c*/ 	.word	0x0001af50


	//   ....[168]....
        /*0780*/ 	.word	0x0001b0d0


	//   ....[169]....
        /*0784*/ 	.word	0x0001b130


	//   ....[170]....
        /*0788*/ 	.word	0x0001b190


	//   ....[171]....
        /*078c*/ 	.word	0x0001b1f0


	//   ....[172]....
        /*0790*/ 	.word	0x0001b240


	//   ....[173]....
        /*0794*/ 	.word	0x0001b280


	//   ....[174]....
        /*0798*/ 	.word	0x0001b2f0


	//   ....[175]....
        /*079c*/ 	.word	0x0001b360


	//   ....[176]....
        /*07a0*/ 	.word	0x0001b3d0


	//   ....[177]....
        /*07a4*/ 	.word	0x0001b430


	//   ....[178]....
        /*07a8*/ 	.word	0x0001b4a0


	//   ....[179]....
        /*07ac*/ 	.word	0x0001b510


	//   ....[180]....
        /*07b0*/ 	.word	0x0001b580


	//   ....[181]....
        /*07b4*/ 	.word	0x0001b5e0


	//   ....[182]....
        /*07b8*/ 	.word	0x0001b650


	//   ....[183]....
        /*07bc*/ 	.word	0x0001b6c0


	//   ....[184]....
        /*07c0*/ 	.word	0x0001b730


	//   ....[185]....
        /*07c4*/ 	.word	0x0001b790


	//   ....[186]....
        /*07c8*/ 	.word	0x0001b800


	//   ....[187]....
        /*07cc*/ 	.word	0x0001b870


	//   ....[188]....
        /*07d0*/ 	.word	0x0001b8e0


	//   ....[189]....
        /*07d4*/ 	.word	0x0001b940


	//   ....[190]....
        /*07d8*/ 	.word	0x0001b9b0


	//   ....[191]....
        /*07dc*/ 	.word	0x0001ba20


	//   ....[192]....
        /*07e0*/ 	.word	0x0001ba90


	//   ....[193]....
        /*07e4*/ 	.word	0x0001baf0


	//   ....[194]....
        /*07e8*/ 	.word	0x0001bb60


	//   ....[195]....
        /*07ec*/ 	.word	0x0001bbd0


	//   ....[196]....
        /*07f0*/ 	.word	0x0001bc20


	//   ....[197]....
        /*07f4*/ 	.word	0x0001bc60


	//   ....[198]....
        /*07f8*/ 	.word	0x0001bcb0


	//   ....[199]....
        /*07fc*/ 	.word	0x0001bd00


	//   ....[200]....
        /*0800*/ 	.word	0x0001bd50


	//   ....[201]....
        /*0804*/ 	.word	0x0001bdc0


	//   ....[202]....
        /*0808*/ 	.word	0x0001be10


	//   ....[203]....
        /*080c*/ 	.word	0x0001be60


	//   ....[204]....
        /*0810*/ 	.word	0x0001beb0


	//   ....[205]....
        /*0814*/ 	.word	0x0001bf00


	//   ....[206]....
        /*0818*/ 	.word	0x0001bf50


	//   ....[207]....
        /*081c*/ 	.word	0x0001bfc0


	//   ....[208]....
        /*0820*/ 	.word	0x0001c010


	//   ....[209]....
        /*0824*/ 	.word	0x0001c070


	//   ....[210]....
        /*0828*/ 	.word	0x0001c0d0


	//   ....[211]....
        /*082c*/ 	.word	0x0001c140


	//----- nvinfo : EIATTR_EXIT_INSTR_OFFSETS
	.align		4
.L_448:
        /*0830*/ 	.byte	0x04, 0x1c
        /*0832*/ 	.short	(.L_450 - .L_449)


	//   ....[0]....
.L_449:
        /*0834*/ 	.word	0x00000b40


	//   ....[1]....
        /*0838*/ 	.word	0x00019910


	//----- nvinfo : EIATTR_MAX_THREADS
	.align		4
.L_450:
        /*083c*/ 	.byte	0x04, 0x05
        /*083e*/ 	.short	(.L_452 - .L_451)
.L_451:
        /*0840*/ 	.word	0x00000100
        /*0844*/ 	.word	0x00000001
        /*0848*/ 	.word	0x00000001


	//----- nvinfo : EIATTR_CRS_STACK_SIZE
	.align		4
.L_452:
        /*084c*/ 	.byte	0x04, 0x1e
        /*084e*/ 	.short	(.L_454 - .L_453)
.L_453:
        /*0850*/ 	.word	0x00000000
.L_454:


//--------------------- .nv.info._ZN7cutlass13device_kernelIN5flash19enable_sm80_to_sm89INS1_16FlashAttnFwdSm80INS1_25CollectiveMainloopFwdSm80ILi8ELi2ELb0EN4cute5tupleIJNS5_1CILi128EEENS7_ILi64EEENS7_ILi192EEEEEELi192ENS_10bfloat16_tEfNS_4arch4Sm80ELb0ELb1ELb1ELb0ELb1ELb0ELb1ELb1EEENS1_21CollectiveEpilogueFwdINS6_IJS8_SA_S9_EEENS6_IJNS7_ILi1EEESI_SI_EEESC_SE_Li256ELb0ELb1ELb1ELb0EEENS1_19SingleTileSchedulerILb0ELb1ELb1ELi128EEEEEEEEEvNT_6ParamsE --------------------------
	.section	.nv.info._ZN7cutlass13device_kernelIN5flash19enable_sm80_to_sm89INS1_16FlashAttnFwdSm80INS1_25CollectiveMainloopFwdSm80ILi8ELi2ELb0EN4cute5tupleIJNS5_1CILi128EEENS7_ILi64EEENS7_ILi192EEEEEELi192ENS_10bfloat16_tEfNS_4arch4Sm80ELb0ELb1ELb1ELb0ELb1ELb0ELb1ELb1EEENS1_21CollectiveEpilogueFwdINS6_IJS8_SA_S9_EEENS6_IJNS7_ILi1EEESI_SI_EEESC_SE_Li256ELb0ELb1ELb1ELb0EEENS1_19SingleTileSchedulerILb0ELb1ELb1ELi128EEEEEEEEEvNT_6ParamsE,"",@"SHT_CUDA_INFO"
	.sectionflags	@""
	.align	4


	//----- nvinfo : EIATTR_CUDA_API_VERSION
	.align		4
        /*0000*/ 	.byte	0x04, 0x37
        /*0002*/ 	.short	(.L_456 - .L_455)
.L_455:
        /*0004*/ 	.word	0x00000082


	//----- nvinfo : EIATTR_SW2861232_WAR
	.align		4
.L_456:
        /*0008*/ 	.byte	0x01, 0x35
	.zero		2


	//----- nvinfo : EIATTR_PARAM_CBANK
	.align		4
        /*000c*/ 	.byte	0x04, 0x0a
        /*000e*/ 	.short	(.L_458 - .L_457)
	.align		4
.L_457:
        /*0010*/ 	.word	index@(.nv.constant0._ZN7cutlass13device_kernelIN5flash19enable_sm80_to_sm89INS1_16FlashAttnFwdSm80INS1_25CollectiveMainloopFwdSm80ILi8ELi2ELb0EN4cute5tupleIJNS5_1CILi128EEENS7_ILi64EEENS7_ILi192EEEEEELi192ENS_10bfloat16_tEfNS_4arch4Sm80ELb0ELb1ELb1ELb0ELb1ELb0ELb1ELb1EEENS1_21CollectiveEpilogueFwdINS6_IJS8_SA_S9_EEENS6_IJNS7_ILi1EEESI_SI_EEESC_SE_Li256ELb0ELb1ELb1ELb0EEENS1_19SingleTileSchedulerILb0ELb1ELb1ELi128EEEEEEEEEvNT_6ParamsE)
        /*0014*/ 	.short	0x0160
        /*0016*/ 	.short	0x0418


	//----- nvinfo : EIATTR_CBANK_PARAM_SIZE
	.align		4
.L_458:
        /*0018*/ 	.byte	0x03, 0x19
        /*001a*/ 	.short	0x0418


	//----- nvinfo : EIATTR_KPARAM_INFO
	.align		4
        /*001c*/ 	.byte	0x04, 0x17
        /*001e*/ 	.short	(.L_460 - .L_459)
.L_459:
        /*0020*/ 	.word	0x00000000
        /*0024*/ 	.short	0x0000
        /*0026*/ 	.short	0x0000
        /*0028*/ 	.byte	0x00, 0xf0, 0x61, 0x10


	//----- nvinfo : EIATTR_MAXREG_COUNT
	.align		4
.L_460:
        /*002c*/ 	.byte	0x03, 0x1b
        /*002e*/ 	.short	0x00ff


	//----- nvinfo : EIATTR_NUM_BARRIERS
	.align		4
        /*0030*/ 	.byte	0x02, 0x4c
        /*0032*/ 	.byte	0x02
	.zero		1


	//----- nvinfo : EIATTR_MERCURY_ISA_VERSION
	.align		4
        /*0034*/ 	.byte	0x03, 0x5f
        /*0036*/ 	.short	0x0000


	//----- nvinfo : EIATTR_COOP_GROUP_MASK_REGIDS
	.align		4
        /*0038*/ 	.byte	0x04, 0x29
        /*003a*/ 	.short	(.L_462 - .L_461)


	//   ....[0]....
.L_461:
        /*003c*/ 	.word	0xffffffff


	//   ....[1]....
        /*0040*/ 	.word	0xffffffff


	//   ....[2]....
        /*0044*/ 	.word	0xffffffff


	//   ....[3]....
        /*0048*/ 	.word	0xffffffff


	//   ....[4]....
        /*004c*/ 	.word	0xffffffff


	//   ....[5]....
        /*0050*/ 	.word	0xffffffff


	//   ....[6]....
        /*0054*/ 	.word	0xffffffff


	//   ....[7]....
        /*0058*/ 	.word	0xffffffff


	//   ....[8]....
        /*005c*/ 	.word	0xffffffff


	//   ....[9]....
        /*0060*/ 	.word	0xffffffff


	//   ....[10]....
        /*0064*/ 	.word	0xffffffff


	//   ....[11]....
        /*0068*/ 	.word	0xffffffff


	//   ....[12]....
        /*006c*/ 	.word	0xffffffff


	//   ....[13]....
        /*0070*/ 	.word	0xffffffff


	//   ....[14]....
        /*0074*/ 	.word	0xffffffff


	//   ....[15]....
        /*0078*/ 	.word	0xffffffff


	//   ....[16]....
        /*007c*/ 	.word	0xffffffff


	//   ....[17]....
        /*0080*/ 	.word	0xffffffff


	//   ....[18]....
        /*0084*/ 	.word	0xffffffff


	//   ....[19]....
        /*0088*/ 	.word	0xffffffff


	//   ....[20]....
        /*008c*/ 	.word	0xffffffff


	//   ....[21]....
        /*0090*/ 	.word	0xffffffff


	//   ....[22]....
        /*0094*/ 	.word	0xffffffff


	//   ....[23]....
        /*0098*/ 	.word	0xffffffff


	//   ....[24]....
        /*009c*/ 	.word	0xffffffff


	//   ....[25]....
        /*00a0*/ 	.word	0xffffffff


	//   ....[26]....
        /*00a4*/ 	.word	0xffffffff


	//   ....[27]....
        /*00a8*/ 	.word	0xffffffff


	//   ....[28]....
        /*00ac*/ 	.word	0xffffffff


	//   ....[29]....
        /*00b0*/ 	.word	0xffffffff


	//   ....[30]....
        /*00b4*/ 	.word	0xffffffff


	//   ....[31]....
        /*00b8*/ 	.word	0xffffffff


	//   ....[32]....
        /*00bc*/ 	.word	0xffffffff


	//   ....[33]....
        /*00c0*/ 	.word	0xffffffff


	//   ....[34]....
        /*00c4*/ 	.word	0xffffffff


	//   ....[35]....
        /*00c8*/ 	.word	0xffffffff


	//   ....[36]....
        /*00cc*/ 	.word	0xffffffff


	//   ....[37]....
        /*00d0*/ 	.word	0xffffffff


	//   ....[38]....
        /*00d4*/ 	.word	0xffffffff


	//   ....[39]....
        /*00d8*/ 	.word	0xffffffff


	//   ....[40]....
        /*00dc*/ 	.word	0xffffffff


	//   ....[41]....
        /*00e0*/ 	.word	0xffffffff


	//   ....[42]....
        /*00e4*/ 	.word	0xffffffff


	//   ....[43]....
        /*00e8*/ 	.word	0xffffffff


	//   ....[44]....
        /*00ec*/ 	.word	0xffffffff


	//   ....[45]....
        /*00f0*/ 	.word	0xffffffff


	//   ....[46]....
        /*00f4*/ 	.word	0xffffffff


	//   ....[47]....
        /*00f8*/ 	.word	0xffffffff


	//   ....[48]....
        /*00fc*/ 	.word	0xffffffff


	//   ....[49]....
        /*0100*/ 	.word	0xffffffff


	//   ....[50]....
        /*0104*/ 	.word	0xffffffff


	//   ....[51]....
        /*0108*/ 	.word	0xffffffff


	//   ....[52]....
        /*010c*/ 	.word	0xffffffff


	//   ....[53]....
        /*0110*/ 	.word	0xffffffff


	//   ....[54]....
        /*0114*/ 	.word	0xffffffff


	//   ....[55]....
        /*0118*/ 	.word	0xffffffff


	//   ....[56]....
        /*011c*/ 	.word	0xffffffff


	//   ....[57]....
        /*0120*/ 	.word	0xffffffff


	//   ....[58]....
        /*0124*/ 	.word	0xffffffff


	//   ....[59]....
        /*0128*/ 	.word	0xffffffff


	//   ....[60]....
        /*012c*/ 	.word	0xffffffff


	//   ....[61]....
        /*0130*/ 	.word	0xffffffff


	//   ....[62]....
        /*0134*/ 	.word	0xffffffff


	//   ....[63]....
        /*0138*/ 	.word	0xffffffff


	//   ....[64]....
        /*013c*/ 	.word	0xffffffff


	//   ....[65]....
        /*0140*/ 	.word	0xffffffff


	//   ....[66]....
        /*0144*/ 	.word	0xffffffff


	//   ....[67]....
        /*0148*/ 	.word	0xffffffff


	//   ....[68]....
        /*014c*/ 	.word	0xffffffff


	//   ....[69]....
        /*0150*/ 	.word	0xffffffff


	//   ....[70]....
        /*0154*/ 	.word	0xffffffff


	//   ....[71]....
        /*0158*/ 	.word	0xffffffff


	//   ....[72]....
        /*015c*/ 	.word	0xffffffff


	//   ....[73]....
        /*0160*/ 	.word	0xffffffff


	//   ....[74]....
        /*0164*/ 	.word	0xffffffff


	//   ....[75]....
        /*0168*/ 	.word	0xffffffff


	//   ....[76]....
        /*016c*/ 	.word	0xffffffff


	//   ....[77]....
        /*0170*/ 	.word	0xffffffff


	//   ....[78]....
        /*0174*/ 	.word	0xffffffff


	//   ....[79]....
        /*0178*/ 	.word	0xffffffff


	//   ....[80]....
        /*017c*/ 	.word	0xffffffff


	//   ....[81]....
        /*0180*/ 	.word	0xffffffff


	//   ....[82]....
        /*0184*/ 	.word	0xffffffff


	//   ....[83]....
        /*0188*/ 	.word	0xffffffff


	//   ....[84]....
        /*018c*/ 	.word	0xffffffff


	//   ....[85]....
        /*0190*/ 	.word	0xffffffff


	//   ....[86]....
        /*0194*/ 	.word	0xffffffff


	//----- nvinfo : EIATTR_COOP_GROUP_INSTR_OFFSETS
	.align		4
.L_462:
        /*0198*/ 	.byte	0x04, 0x28
        /*019a*/ 	.short	(.L_464 - .L_463)


	//   ....[0]....
.L_463:
        /*019c*/ 	.word	0x00000050


	//   ....[1]....
        /*01a0*/ 	.word	0x000012e0


	//   ....[2]....
        /*01a4*/ 	.word	0x00001310


	//   ....[3]....
        /*01a8*/ 	.word	0x00001540


	//   ....[4]....
        /*01ac*/ 	.word	0x00001570


	//   ....[5]....
        /*01b0*/ 	.word	0x00001690


	//   ....[6]....
        /*01b4*/ 	.word	0x000016c0


	//   ....[7]....
        /*01b8*/ 	.word	0x000017d0


	//   ....[8]....
        /*01bc*/ 	.word	0x00001810


	//   ....[9]....
        /*01c0*/ 	.word	0x00001d70


	//   ....[10]....
        /*01c4*/ 	.word	0x00001d90


	//   ....[11]....
        /*01c8*/ 	.word	0x00001db0


	//   ....[12]....
        /*01cc*/ 	.word	0x00001dd0


	//   ....[13]....
        /*01d0*/ 	.word	0x00001e90


	//   ....[14]....
        /*01d4*/ 	.word	0x00001eb0


	//   ....[15]....
        /*01d8*/ 	.word	0x00001ed0


	//   ....[16]....
        /*01dc*/ 	.word	0x00001ef0


	//   ....[17]....
        /*01e0*/ 	.word	0x000023e0


	//   ....[18]....
        /*01e4*/ 	.word	0x00002410


	//   ....[19]....
        /*01e8*/ 	.word	0x00002430


	//   ....[20]....
        /*01ec*/ 	.word	0x00002440


	//   ....[21]....
        /*01f0*/ 	.word	0x00002a00


	//   ....[22]....
        /*01f4*/ 	.word	0x00002a30


	//   ....[23]....
        /*01f8*/ 	.word	0x00002a50


	//   ....[24]....
        /*01fc*/ 	.word	0x00002ab0


	//   ....[25]....
        /*0200*/ 	.word	0x00003880


	//   ....[26]....
        /*0204*/ 	.word	0x00003ba0


	//   ....[27]....
        /*0208*/ 	.word	0x00004770


	//   ....[28]....
        /*020c*/ 	.word	0x000048b0


	//   ....[29]....
        /*0210*/ 	.word	0x000048d0


	//   ....[30]....
        /*0214*/ 	.word	0x00004940


	//   ....[31]....
        /*0218*/ 	.word	0x00005b10


	//   ....[32]....
        /*021c*/ 	.word	0x00005b40


	//   ....[33]....
        /*0220*/ 	.word	0x00005b60


	//   ....[34]....
        /*0224*/ 	.word	0x00005b70


	//   ....[35]....
        /*0228*/ 	.word	0x00006280


	//   ....[36]....
        /*022c*/ 	.word	0x000062a0


	//   ....[37]....
        /*0230*/ 	.word	0x000062b0


	//   ....[38]....
        /*0234*/ 	.word	0x000062c0


	//   ....[39]....
        /*0238*/ 	.word	0x00007020


	//   ....[40]....
        /*023c*/ 	.word	0x000074a0


	//   ....[41]....
        /*0240*/ 	.word	0x00007dc0


	//   ....[42]....
        /*0244*/ 	.word	0x00007ef0


	//   ....[43]....
        /*0248*/ 	.word	0x00007f10


	//   ....[44]....
        /*024c*/ 	.word	0x00007fb0


	//   ....[45]....
        /*0250*/ 	.word	0x00009880


	//   ....[46]....
        /*0254*/ 	.word	0x000098b0


	//   ....[47]....
        /*0258*/ 	.word	0x000098c0


	//   ....[48]....
        /*025c*/ 	.word	0x000098d0


	//   ....[49]....
        /*0260*/ 	.word	0x0000a050


	//   ....[50]....
        /*0264*/ 	.word	0x0000a070


	//   ....[51]....
        /*0268*/ 	.word	0x0000a080


	//   ....[52]....
        /*026c*/ 	.word	0x0000a090


	//   ....[53]....
        /*0270*/ 	.word	0x0000b1f0


	//   ....[54]....
        /*0274*/ 	.word	0x0000b220


	//   ....[55]....
        /*0278*/ 	.word	0x0000b240


	//   ....[56]....
        /*027c*/ 	.word	0x0000b280


	//   ....[57]....
        /*0280*/ 	.word	0x0000cb50


	//   ....[58]....
        /*0284*/ 	.word	0x0000cb80


	//   ....[59]....
        /*0288*/ 	.word	0x0000cb90


	//   ....[60]....
        /*028c*/ 	.word	0x0000cba0


	//   ....[61]....
        /*0290*/ 	.word	0x0000d0a0


	//   ....[62]....
        /*0294*/ 	.word	0x0000d0d0


	//   ....[63]....
        /*0298*/ 	.word	0x0000d0f0


	//   ....[64]....
        /*029c*/ 	.word	0x0000d100


	//   ....[65]....
        /*02a0*/ 	.word	0x0000ded0


	//   ....[66]....
        /*02a4*/ 	.word	0x0000e280


	//   ....[67]....
        /*02a8*/ 	.word	0x0000ebc0


	//   ....[68]....
        /*02ac*/ 	.word	0x0000ecd0


	//   ....[69]....
        /*02b0*/ 	.word	0x0000ece0


	//   ....[70]....
        /*02b4*/ 	.word	0x0000ed50


	//   ....[71]....
        /*02b8*/ 	.word	0x00010630


	//   ....[72]....
        /*02bc*/ 	.word	0x00010660


	//   ....[73]....
        /*02c0*/ 	.word	0x00010680


	//   ....[74]....
        /*02c4*/ 	.word	0x00010690


	//   ....[75]....
        /*02c8*/ 	.word	0x00010860


	//   ....[76]....
        /*02cc*/ 	.word	0x00010890


	//   ....[77]....
        /*02d0*/ 	.word	0x000108d0


	//   ....[78]....
        /*02d4*/ 	.word	0x000108e0


	//   ....[79]....
        /*02d8*/ 	.word	0x000115f0


	//   ....[80]....
        /*02dc*/ 	.word	0x00011630


	//   ....[81]....
        /*02e0*/ 	.word	0x00011660


	//   ....[82]....
        /*02e4*/ 	.word	0x000116a0


	//   ....[83]....
        /*02e8*/ 	.word	0x00011710


	//   ....[84]....
        /*02ec*/ 	.word	0x00011770


	//   ....[85]....
        /*02f0*/ 	.word	0x00012080


	//   ....[86]....
        /*02f4*/ 	.word	0x00012090


	//----- nvinfo : EIATTR_EXIT_INSTR_OFFSETS
	.align		4
.L_464:
        /*02f8*/ 	.byte	0x04, 0x1c
        /*02fa*/ 	.short	(.L_466 - .L_465)


	//   ....[0]....
.L_465:
        /*02fc*/ 	.word	0x000001b0


	//   ....[1]....
        /*0300*/ 	.word	0x000120a0


	//   ....[2]....
        /*0304*/ 	.word	0x00012940


	//   ....[3]....
        /*0308*/ 	.word	0x00012990


	//   ....[4]....
        /*030c*/ 	.word	0x000129c0


	//   ....[5]....
        /*0310*/ 	.word	0x00012a20


	//   ....[6]....
        /*0314*/ 	.word	0x00012cb0


	//----- nvinfo : EIATTR_CTAIDZ_USED
	.align		4
.L_466:
        /*0318*/ 	.byte	0x01, 0x04
	.zero		2


	//----- nvinfo : EIATTR_MAX_THREADS
	.align		4
        /*031c*/ 	.byte	0x04, 0x05
        /*031e*/ 	.short	(.L_468 - .L_467)
.L_467:
        /*0320*/ 	.word	0x00000100
        /*0324*/ 	.word	0x00000001
        /*0328*/ 	.word	0x00000001


	//----- nvinfo : EIATTR_CRS_STACK_SIZE
	.align		4
.L_468:
        /*032c*/ 	.byte	0x04, 0x1e
        /*032e*/ 	.short	(.L_470 - .L_469)
.L_469:
        /*0330*/ 	.word	0x00000000
.L_470:


//--------------------- .nv.info._ZN7cutlass13device_kernelIN5flash19enable_sm80_to_sm89INS1_16FlashAttnFwdSm80INS1_25CollectiveMainloopFwdSm80ILi8ELi2ELb0EN4cute5tupleIJNS5_1CILi128EEENS7_ILi64EEENS7_ILi192EEEEEELi192ENS_10bfloat16_tEfNS_4arch4Sm80ELb0ELb1ELb1ELb1ELb1ELb0ELb1ELb1EEENS1_21CollectiveEpilogueFwdINS6_IJS8_SA_S9_EEENS6_IJNS7_ILi1EEESI_SI_EEESC_SE_Li256ELb1ELb1ELb1ELb0EEENS1_36VarlenDynamicPersistentTileSchedulerILi128ELi64ELi256ELi256ELb1ELb1ELb0ELb1ELb0ELb1EEEEEEEEEvNT_6ParamsE --------------------------
	.section	.nv.info._ZN7cutlass13device_kernelIN5flash19enable_sm80_to_sm89INS1_16FlashAttnFwdSm80INS1_25CollectiveMainloopFwdSm80ILi8ELi2ELb0EN4cute5tupleIJNS5_1CILi128EEENS7_ILi64EEENS7_ILi192EEEEEELi192ENS_10bfloat16_tEfNS_4arch4Sm80ELb0ELb1ELb1ELb1ELb1ELb0ELb1ELb1EEENS1_21CollectiveEpilogueFwdINS6_IJS8_SA_S9_EEENS6_IJNS7_ILi1EEESI_SI_EEESC_SE_Li256ELb1ELb1ELb1ELb0EEENS1_36VarlenDynamicPersistentTileSchedulerILi128ELi64ELi256ELi256ELb1ELb1ELb0ELb1ELb0ELb1EEEEEEEEEvNT_6ParamsE,"",@"SHT_CUDA_INFO"
	.sectionflags	@""
	.align	4


	//----- nvinfo : EIATTR_CUDA_API_VERSION
	.align		4
        /*0000*/ 	.byte	0x04, 0x37
        /*0002*/ 	.short	(.L_472 - .L_471)
.L_471:
        /*0004*/ 	.word	0x00000082


	//----- nvinfo : EIATTR_SW2861232_WAR
	.align		4
.L_472:
        /*0008*/ 	.byte	0x01, 0x35
	.zero		2


	//----- nvinfo : EIATTR_PARAM_CBANK
	.align		4
        /*000c*/ 	.byte	0x04, 0x0a
        /*000e*/ 	.short	(.L_474 - .L_473)
	.align		4
.L_473:
        /*0010*/ 	.word	index@(.nv.constant0._ZN7cutlass13device_kernelIN5flash19enable_sm80_to_sm89INS1_16FlashAttnFwdSm80INS1_25CollectiveMainloopFwdSm80ILi8ELi2ELb0EN4cute5tupleIJNS5_1CILi128EEENS7_ILi64EEENS7_ILi192EEEEEELi192ENS_10bfloat16_tEfNS_4arch4Sm80ELb0ELb1ELb1ELb1ELb1ELb0ELb1ELb1EEENS1_21CollectiveEpilogueFwdINS6_IJS8_SA_S9_EEENS6_IJNS7_ILi1EEESI_SI_EEESC_SE_Li256ELb1ELb1ELb1ELb0EEENS1_36VarlenDynamicPersistentTileSchedulerILi128ELi64ELi256ELi256ELb1ELb1ELb0ELb1ELb0ELb1EEEEEEEEEvNT_6ParamsE)
        /*0014*/ 	.short	0x0160
        /*0016*/ 	.short	0x0438


	//----- nvinfo : EIATTR_CBANK_PARAM_SIZE
	.align		4
.L_474:
        /*0018*/ 	.byte	0x03, 0x19
        /*001a*/ 	.short	0x0438


	//----- nvinfo : EIATTR_KPARAM_INFO
	.align		4
        /*001c*/ 	.byte	0x04, 0x17
        /*001e*/ 	.short	(.L_476 - .L_475)
.L_475:
        /*0020*/ 	.word	0x00000000
        /*0024*/ 	.short	0x0000
        /*0026*/ 	.short	0x0000
        /*0028*/ 	.byte	0x00, 0xf0, 0xe1, 0x10


	//----- nvinfo : EIATTR_MAXREG_COUNT
	.align		4
.L_476:
        /*002c*/ 	.byte	0x03, 0x1b
        /*002e*/ 	.short	0x00ff


	//----- nvinfo : EIATTR_NUM_BARRIERS
	.align		4
        /*0030*/ 	.byte	0x02, 0x4c
        /*0032*/ 	.byte	0x06
	.zero		1


	//----- nvinfo : EIATTR_ANNOTATIONS
	.align		4
        /*0034*/ 	.byte	0x04, 0x55
        /*0036*/ 	.short	(.L_478 - .L_477)


	//   ....[0]....
.L_477:
        /*0038*/ 	.word	0x00000001
        /*003c*/ 	.byte	0x70, 0x00, 0x00, 0x00, 0x01, 0x00, 0x00, 0x00, 0x40, 0x14, 0x00, 0x00, 0x01, 0x00, 0x00, 0x00
        /*004c*/ 	.byte	0xf0, 0x17, 0x00, 0x00, 0x01, 0x00, 0x00, 0x00, 0x20, 0x18, 0x00, 0x00, 0x01, 0x00, 0x00, 0x00
        /*005c*/ 	.byte	0xb0, 0x56, 0x00, 0x00, 0x01, 0x00, 0x00, 0x00, 0x00, 0x31, 0x01, 0x00, 0x01, 0x00, 0x00, 0x00
        /*006c*/ 	.byte	0x60, 0x38, 0x01, 0x00, 0x01, 0x00, 0x00, 0x00, 0x70, 0x64, 0x01, 0x00


	//----- nvinfo : EIATTR_MERCURY_ISA_VERSION
	.align		4
.L_478:
        /*0078*/ 	.byte	0x03, 0x5f
        /*007a*/ 	.short	0x0000


	//----- nvinfo : EIATTR_INT_WARP_WIDE_INSTR_OFFSETS
	.align		4
        /*007c*/ 	.byte	0x04, 0x31
        /*007e*/ 	.short	(.L_480 - .L_479)


	//   ....[0]....
.L_479:
        /*0080*/ 	.word	0x00012fe0


	//   ....[1]....
        /*0084*/ 	.word	0x00013060


	//----- nvinfo : EIATTR_COOP_GROUP_MASK_REGIDS
	.align		4
.L_480:
        /*0088*/ 	.byte	0x04, 0x29
        /*008a*/ 	.short	(.L_482 - .L_481)


	//   ....[0]....
.L_481:
        /*008c*/ 	.word	0xffffffff


	//   ....[1]....
        /*0090*/ 	.word	0xffffffff


	//   ....[2]....
        /*0094*/ 	.word	0xffffffff


	//   ....[3]....
        /*0098*/ 	.word	0xffffffff


	//   ....[4]....
        /*009c*/ 	.word	0xffffffff


	//   ....[5]....
        /*00a0*/ 	.word	0xffffffff


	//   ....[6]....
        /*00a4*/ 	.word	0xffffffff


	//   ....[7]....
        /*00a8*/ 	.word	0xffffffff


	//   ....[8]....
        /*00ac*/ 	.word	0xffffffff


	//   ....[9]....
        /*00b0*/ 	.word	0xffffffff


	//   ....[10]....
        /*00b4*/ 	.word	0xffffffff


	//   ....[11]....
        /*00b8*/ 	.word	0xffffffff


	//   ....[12]....
        /*00bc*/ 	.word	0xffffffff


	//   ....[13]....
        /*00c0*/ 	.word	0xffffffff


	//   ....[14]....
        /*00c4*/ 	.word	0xffffffff


	//   ....[15]....
        /*00c8*/ 	.word	0xffffffff


	//   ....[16]....
        /*00cc*/ 	.word	0xffffffff


	//   ....[17]....
        /*00d0*/ 	.word	0xffffffff


	//   ....[18]....
        /*00d4*/ 	.word	0xffffffff


	//   ....[19]....
        /*00d8*/ 	.word	0xffffffff


	//   ....[20]....
        /*00dc*/ 	.word	0xffffffff


	//   ....[21]....
        /*00e0*/ 	.word	0xffffffff


	//   ....[22]....
        /*00e4*/ 	.word	0xffffffff


	//   ....[23]....
        /*00e8*/ 	.word	0xffffffff


	//   ....[24]....
        /*00ec*/ 	.word	0xffffffff


	//   ....[25]....
        /*00f0*/ 	.word	0xffffffff


	//   ....[26]....
        /*00f4*/ 	.word	0xffffffff


	//   ....[27]....
        /*00f8*/ 	.word	0xffffffff


	//   ....[28]....
        /*00fc*/ 	.word	0xffffffff


	//   ....[29]....
        /*0100*/ 	.word	0xffffffff


	//   ....[30]....
        /*0104*/ 	.word	0xffffffff


	//   ....[31]....
        /*0108*/ 	.word	0xffffffff


	//   ....[32]....
        /*010c*/ 	.word	0xffffffff


	//   ....[33]....
        /*0110*/ 	.word	0xffffffff


	//   ....[34]....
        /*0114*/ 	.word	0xffffffff


	//   ....[35]....
        /*0118*/ 	.word	0xffffffff


	//   ....[36]....
        /*011c*/ 	.word	0xffffffff


	//   ....[37]....
        /*0120*/ 	.word	0xffffffff


	//   ....[38]....
        /*0124*/ 	.word	0xffffffff


	//   ....[39]....
        /*0128*/ 	.word	0xffffffff


	//   ....[40]....
        /*012c*/ 	.word	0xffffffff


	//   ....[41]....
        /*0130*/ 	.word	0xffffffff


	//   ....[42]....
        /*0134*/ 	.word	0xffffffff


	//   ....[43]....
        /*0138*/ 	.word	0xffffffff


	//   ....[44]....
        /*013c*/ 	.word	0xffffffff


	//   ....[45]....
        /*0140*/ 	.word	0xffffffff


	//   ....[46]....
        /*0144*/ 	.word	0xffffffff


	//   ....[47]....
        /*0148*/ 	.word	0xffffffff


	//   ....[48]....
        /*014c*/ 	.word	0xffffffff


	//   ....[49]....
        /*0150*/ 	.word	0xffffffff


	//   ....[50]....
        /*0154*/ 	.word	0xffffffff


	//   ....[51]....
        /*0158*/ 	.word	0xffffffff


	//   ....[52]....
        /*015c*/ 	.word	0xffffffff


	//   ....[53]....
        /*0160*/ 	.word	0xffffffff


	//   ....[54]....
        /*0164*/ 	.word	0xffffffff


	//   ....[55]....
        /*0168*/ 	.word	0xffffffff


	//   ....[56]....
        /*016c*/ 	.word	0xffffffff


	//   ....[57]....
        /*0170*/ 	.word	0xffffffff


	//   ....[58]....
        /*0174*/ 	.word	0xffffffff


	//   ....[59]....
        /*0178*/ 	.word	0xffffffff


	//   ....[60]....
        /*017c*/ 	.word	0xffffffff


	//   ....[61]....
        /*0180*/ 	.word	0xffffffff


	//   ....[62]....
        /*0184*/ 	.word	0xffffffff


	//   ....[63]....
        /*0188*/ 	.word	0xffffffff


	//   ....[64]....
        /*018c*/ 	.word	0xffffffff


	//   ....[65]....
        /*0190*/ 	.word	0xffffffff


	//   ....[66]....
        /*0194*/ 	.word	0xffffffff


	//   ....[67]....
        /*0198*/ 	.word	0xffffffff


	//   ....[68]....
        /*019c*/ 	.word	0xffffffff


	//   ....[69]....
        /*01a0*/ 	.word	0xffffffff


	//   ....[70]....
        /*01a4*/ 	.word	0xffffffff


	//   ....[71]....
        /*01a8*/ 	.word	0xffffffff


	//   ....[72]....
        /*01ac*/ 	.word	0xffffffff


	//   ....[73]....
        /*01b0*/ 	.word	0xffffffff


	//   ....[74]....
        /*01b4*/ 	.word	0xffffffff


	//   ....[75]....
        /*01b8*/ 	.word	0xffffffff


	//   ....[76]....
        /*01bc*/ 	.word	0xffffffff


	//   ....[77]....
        /*01c0*/ 	.word	0xffffffff


	//   ....[78]....
        /*01c4*/ 	.word	0xffffffff


	//   ....[79]....
        /*01c8*/ 	.word	0xffffffff


	//   ....[80]....
        /*01cc*/ 	.word	0xffffffff


	//   ....[81]....
        /*01d0*/ 	.word	0xffffffff


	//   ....[82]....
        /*01d4*/ 	.word	0xffffffff


	//   ....[83]....
        /*01d8*/ 	.word	0xffffffff


	//   ....[84]....
        /*01dc*/ 	.word	0xffffffff


	//   ....[85]....
        /*01e0*/ 	.word	0xffffffff


	//   ....[86]....
        /*01e4*/ 	.word	0xffffffff


	//   ....[87]....
        /*01e8*/ 	.word	0xffffffff


	//   ....[88]....
        /*01ec*/ 	.word	0xffffffff


	//   ....[89]....
        /*01f0*/ 	.word	0xffffffff


	//   ....[90]....
        /*01f4*/ 	.word	0xffffffff


	//   ....[91]....
        /*01f8*/ 	.word	0xffffffff


	//   ....[92]....
        /*01fc*/ 	.word	0xffffffff


	//   ....[93]....
        /*0200*/ 	.word	0xffffffff


	//   ....[94]....
        /*0204*/ 	.word	0xffffffff


	//   ....[95]....
        /*0208*/ 	.word	0xffffffff


	//   ....[96]....
        /*020c*/ 	.word	0xffffffff


	//   ....[97]....
        /*0210*/ 	.word	0xffffffff


	//   ....[98]....
        /*0214*/ 	.word	0xffffffff


	//   ....[99]....
        /*0218*/ 	.word	0xffffffff


	//   ....[100]....
        /*021c*/ 	.word	0xffffffff


	//   ....[101]....
        /*0220*/ 	.word	0xffffffff


	//   ....[102]....
        /*0224*/ 	.word	0xffffffff


	//   ....[103]....
        /*0228*/ 	.word	0xffffffff


	//   ....[104]....
        /*022c*/ 	.word	0xffffffff


	//   ....[105]....
        /*0230*/ 	.word	0xffffffff


	//   ....[106]....
        /*0234*/ 	.word	0xffffffff


	//   ....[107]....
        /*0238*/ 	.word	0xffffffff


	//   ....[108]....
        /*023c*/ 	.word	0xffffffff


	//   ....[109]....
        /*0240*/ 	.word	0xffffffff


	//   ....[110]....
        /*0244*/ 	.word	0xffffffff


	//   ....[111]....
        /*0248*/ 	.word	0xffffffff


	//   ....[112]....
        /*024c*/ 	.word	0xffffffff


	//   ....[113]....
        /*0250*/ 	.word	0xffffffff


	//   ....[114]....
        /*0254*/ 	.word	0xffffffff


	//   ....[115]....
        /*0258*/ 	.word	0xffffffff


	//   ....[116]....
        /*025c*/ 	.word	0xffffffff


	//   ....[117]....
        /*0260*/ 	.word	0xffffffff


	//   ....[118]....
        /*0264*/ 	.word	0xffffffff


	//   ....[119]....
        /*0268*/ 	.word	0xffffffff


	//   ....[120]....
        /*026c*/ 	.word	0xffffffff


	//   ....[121]....
        /*0270*/ 	.word	0xffffffff


	//   ....[122]....
        /*0274*/ 	.word	0xffffffff


	//   ....[123]....
        /*0278*/ 	.word	0xffffffff


	//   ....[124]....
        /*027c*/ 	.word	0xffffffff


	//   ....[125]....
        /*0280*/ 	.word	0xffffffff


	//   ....[126]....
        /*0284*/ 	.word	0xffffffff


	//   ....[127]....
        /*0288*/ 	.word	0xffffffff


	//   ....[128]....
        /*028c*/ 	.word	0xffffffff


	//   ....[129]....
        /*0290*/ 	.word	0xffffffff


	//   ....[130]....
        /*0294*/ 	.word	0xffffffff


	//   ....[131]....
        /*0298*/ 	.word	0xffffffff


	//   ....[132]....
        /*029c*/ 	.word	0xffffffff


	//   ....[133]....
        /*02a0*/ 	.word	0xffffffff


	//   ....[134]....
        /*02a4*/ 	.word	0xffffffff


	//   ....[135]....
        /*02a8*/ 	.word	0xffffffff


	//   ....[136]....
        /*02ac*/ 	.word	0xffffffff


	//   ....[137]....
        /*02b0*/ 	.word	0xffffffff


	//   ....[138]....
        /*02b4*/ 	.word	0xffffffff


	//   ....[139]....
        /*02b8*/ 	.word	0xffffffff


	//   ....[140]....
        /*02bc*/ 	.word	0xffffffff


	//   ....[141]....
        /*02c0*/ 	.word	0xffffffff


	//   ....[142]....
        /*02c4*/ 	.word	0xffffffff


	//   ....[143]....
        /*02c8*/ 	.word	0xffffffff


	//   ....[144]....
        /*02cc*/ 	.word	0xffffffff


	//   ....[145]....
        /*02d0*/ 	.word	0xffffffff


	//   ....[146]....
        /*02d4*/ 	.word	0xffffffff


	//   ....[147]....
        /*02d8*/ 	.word	0xffffffff


	//   ....[148]....
        /*02dc*/ 	.word	0xffffffff


	//   ....[149]....
        /*02e0*/ 	.word	0xffffffff


	//   ....[150]....
        /*02e4*/ 	.word	0xffffffff


	//   ....[151]....
        /*02e8*/ 	.word	0xffffffff


	//   ....[152]....
        /*02ec*/ 	.word	0xffffffff


	//   ....[153]....
        /*02f0*/ 	.word	0xffffffff


	//   ....[154]....
        /*02f4*/ 	.word	0xffffffff


	//   ....[155]....
        /*02f8*/ 	.word	0xffffffff


	//   ....[156]....
        /*02fc*/ 	.word	0xffffffff


	//   ....[157]....
        /*0300*/ 	.word	0xffffffff


	//   ....[158]....
        /*0304*/ 	.word	0xffffffff


	//   ....[159]....
        /*0308*/ 	.word	0xffffffff


	//   ....[160]....
        /*030c*/ 	.word	0xffffffff


	//   ....[161]....
        /*0310*/ 	.word	0xffffffff


	//   ....[162]....
        /*0314*/ 	.word	0xffffffff


	//   ....[163]....
        /*0318*/ 	.word	0xffffffff


	//   ....[164]....
        /*031c*/ 	.word	0xffffffff


	//   ....[165]....
        /*0320*/ 	.word	0xffffffff


	//   ....[166]....
        /*0324*/ 	.word	0xffffffff


	//   ....[167]....
        /*0328*/ 	.word	0xffffffff


	//   ....[168]....
        /*032c*/ 	.word	0xffffffff


	//   ....[169]....
        /*0330*/ 	.word	0xffffffff


	//   ....[170]....
        /*0334*/ 	.word	0xffffffff


	//   ....[171]....
        /*0338*/ 	.word	0xffffffff


	//   ....[172]....
        /*033c*/ 	.word	0xffffffff


	//   ....[173]....
        /*0340*/ 	.word	0xffffffff


	//   ....[174]....
        /*0344*/ 	.word	0xffffffff


	//   ....[175]....
        /*0348*/ 	.word	0xffffffff


	//   ....[176]....
        /*034c*/ 	.word	0xffffffff


	//   ....[177]....
        /*0350*/ 	.word	0xffffffff


	//   ....[178]....
        /*0354*/ 	.word	0xffffffff


	//   ....[179]....
        /*0358*/ 	.word	0xffffffff


	//   ....[180]....
        /*035c*/ 	.word	0xffffffff


	//   ....[181]....
        /*0360*/ 	.word	0xffffffff


	//   ....[182]....
        /*0364*/ 	.word	0xffffffff


	//   ....[183]....
        /*0368*/ 	.word	0xffffffff


	//   ....[184]....
        /*036c*/ 	.word	0xffffffff


	//   ....[185]....
        /*0370*/ 	.word	0xffffffff


	//   ....[186]....
        /*0374*/ 	.word	0xffffffff


	//   ....[187]....
        /*0378*/ 	.word	0xffffffff


	//   ....[188]....
        /*037c*/ 	.word	0xffffffff


	//   ....[189]....
        /*0380*/ 	.word	0xffffffff


	//   ....[190]....
        /*0384*/ 	.word	0xffffffff


	//   ....[191]....
        /*0388*/ 	.word	0xffffffff


	//   ....[192]....
        /*038c*/ 	.word	0xffffffff


	//   ....[193]....
        /*0390*/ 	.word	0xffffffff


	//   ....[194]....
        /*0394*/ 	.word	0xffffffff


	//   ....[195]....
        /*0398*/ 	.word	0xffffffff


	//   ....[196]....
        /*039c*/ 	.word	0xffffffff


	//   ....[197]....
        /*03a0*/ 	.word	0xffffffff


	//   ....[198]....
        /*03a4*/ 	.word	0xffffffff


	//   ....[199]....
        /*03a8*/ 	.word	0xffffffff


	//   ....[200]....
        /*03ac*/ 	.word	0xffffffff


	//   ....[201]....
        /*03b0*/ 	.word	0xffffffff


	//   ....[202]....
        /*03b4*/ 	.word	0xffffffff


	//   ....[203]....
        /*03b8*/ 	.word	0xffffffff


	//   ....[204]....
        /*03bc*/ 	.word	0xffffffff


	//   ....[205]....
        /*03c0*/ 	.word	0xffffffff


	//   ....[206]....
        /*03c4*/ 	.word	0xffffffff


	//   ....[207]....
        /*03c8*/ 	.word	0xffffffff


	//   ....[208]....
        /*03cc*/ 	.word	0xffffffff


	//   ....[209]....
        /*03d0*/ 	.word	0xffffffff


	//   ....[210]....
        /*03d4*/ 	.word	0xffffffff


	//   ....[211]....
        /*03d8*/ 	.word	0xffffffff


	//   ....[212]....
        /*03dc*/ 	.word	0xffffffff


	//   ....[213]....
        /*03e0*/ 	.word	0xffffffff


	//   ....[214]....
        /*03e4*/ 	.word	0xffffffff


	//   ....[215]....
        /*03e8*/ 	.word	0xffffffff


	//   ....[216]....
        /*03ec*/ 	.word	0xffffffff


	//   ....[217]....
        /*03f0*/ 	.word	0xffffffff


	//   ....[218]....
        /*03f4*/ 	.word	0xffffffff


	//   ....[219]....
        /*03f8*/ 	.word	0xffffffff


	//   ....[220]....
        /*03fc*/ 	.word	0xffffffff


	//   ....[221]....
        /*0400*/ 	.word	0xffffffff


	//   ....[222]....
        /*0404*/ 	.word	0xffffffff


	//   ....[223]....
        /*0408*/ 	.word	0xffffffff


	//   ....[224]....
        /*040c*/ 	.word	0xffffffff


	//   ....[225]....
        /*0410*/ 	.word	0xffffffff


	//   ....[226]....
        /*0414*/ 	.word	0xffffffff


	//   ....[227]....
        /*0418*/ 	.word	0xffffffff


	//   ....[228]....
        /*041c*/ 	.word	0xffffffff


	//   ....[229]....
        /*0420*/ 	.word	0xffffffff


	//   ....[230]....
        /*0424*/ 	.word	0xffffffff


	//   ....[231]....
        /*0428*/ 	.word	0xffffffff


	//   ....[232]....
        /*042c*/ 	.word	0xffffffff


	//   ....[233]....
        /*0430*/ 	.word	0xffffffff


	//----- nvinfo : EIATTR_COOP_GROUP_INSTR_OFFSETS
	.align		4
.L_482:
        /*0434*/ 	.byte	0x04, 0x28
        /*0436*/ 	.short	(.L_484 - .L_483)


	//   ....[0]....
.L_483:
        /*0438*/ 	.word	0x00000050


	//   ....[1]....
        /*043c*/ 	.word	0x000001e0


	//   ....[2]....
        /*0440*/ 	.word	0x00000210


	//   ....[3]....
        /*0444*/ 	.word	0x00000240


	//   ....[4]....
        /*0448*/ 	.word	0x00000270


	//   ....[5]....
        /*044c*/ 	.word	0x000002a0


	//   ....[6]....
        /*0450*/ 	.word	0x000002d0


	//   ....[7]....
        /*0454*/ 	.word	0x00000430


	//   ....[8]....
        /*0458*/ 	.word	0x00000470


	//   ....[9]....
        /*045c*/ 	.word	0x000004a0


	//   ....[10]....
        /*0460*/ 	.word	0x000004d0


	//   ....[11]....
        /*0464*/ 	.word	0x00000500


	//   ....[12]....
        /*0468*/ 	.word	0x00000530


	//   ....[13]....
        /*046c*/ 	.word	0x000005c0


	//   ....[14]....
        /*0470*/ 	.word	0x00000600


	//   ....[15]....
        /*0474*/ 	.word	0x00000620


	//   ....[16]....
        /*0478*/ 	.word	0x00000680


	//   ....[17]....
        /*047c*/ 	.word	0x000029d0


	//   ....[18]....
        /*0480*/ 	.word	0x000029f0


	//   ....[19]....
        /*0484*/ 	.word	0x00002b60


	//   ....[20]....
        /*0488*/ 	.word	0x00002b70


	//   ....[21]....
        /*048c*/ 	.word	0x00002cd0


	//   ....[22]....
        /*0490*/ 	.word	0x00002cf0


	//   ....[23]....
        /*0494*/ 	.word	0x00002e50


	//   ....[24]....
        /*0498*/ 	.word	0x00002e60


	//   ....[25]....
        /*049c*/ 	.word	0x00003330


	//   ....[26]....
        /*04a0*/ 	.word	0x00003350


	//   ....[27]....
        /*04a4*/ 	.word	0x00003360


	//   ....[28]....
        /*04a8*/ 	.word	0x00003370


	//   ....[29]....
        /*04ac*/ 	.word	0x00003510


	//   ....[30]....
        /*04b0*/ 	.word	0x00003520


	//   ....[31]....
        /*04b4*/ 	.word	0x00003570


	//   ....[32]....
        /*04b8*/ 	.word	0x00003580


	//   ....[33]....
        /*04bc*/ 	.word	0x00003990


	//   ....[34]....
        /*04c0*/ 	.word	0x000039b0


	//   ....[35]....
        /*04c4*/ 	.word	0x00003a80


	//   ....[36]....
        /*04c8*/ 	.word	0x00003ac0


	//   ....[37]....
        /*04cc*/ 	.word	0x00003f10


	//   ....[38]....
        /*04d0*/ 	.word	0x00003f30


	//   ....[39]....
        /*04d4*/ 	.word	0x00004000


	//   ....[40]....
        /*04d8*/ 	.word	0x00004040


	//   ....[41]....
        /*04dc*/ 	.word	0x00004f90


	//   ....[42]....
        /*04e0*/ 	.word	0x00005200


	//   ....[43]....
        /*04e4*/ 	.word	0x00005980


	//   ....[44]....
        /*04e8*/ 	.word	0x00005c30


	//   ....[45]....
        /*04ec*/ 	.word	0x00005c50


	//   ....[46]....
        /*04f0*/ 	.word	0x00005cb0


	//   ....[47]....
        /*04f4*/ 	.word	0x00006f80


	//   ....[48]....
        /*04f8*/ 	.word	0x00006fa0


	//   ....[49]....
        /*04fc*/ 	.word	0x00007000


	//   ....[50]....
        /*0500*/ 	.word	0x00007030


	//   ....[51]....
        /*0504*/ 	.word	0x000077e0


	//   ....[52]....
        /*0508*/ 	.word	0x00007800


	//   ....[53]....
        /*050c*/ 	.word	0x00007900


	//   ....[54]....
        /*0510*/ 	.word	0x00007940


	//   ....[55]....
        /*0514*/ 	.word	0x00008910


	//   ....[56]....
        /*0518*/ 	.word	0x00008e20


	//   ....[57]....
        /*051c*/ 	.word	0x00009120


	//   ....[58]....
        /*0520*/ 	.word	0x00009150


	//   ....[59]....
        /*0524*/ 	.word	0x00009a90


	//   ....[60]....
        /*0528*/ 	.word	0x00009ab0


	//   ....[61]....
        /*052c*/ 	.word	0x0000af90


	//   ....[62]....
        /*0530*/ 	.word	0x0000afb0


	//   ....[63]....
        /*0534*/ 	.word	0x0000b0c0


	//   ....[64]....
        /*0538*/ 	.word	0x0000b0f0


	//   ....[65]....
        /*053c*/ 	.word	0x0000b880


	//   ....[66]....
        /*0540*/ 	.word	0x0000b8a0


	//   ....[67]....
        /*0544*/ 	.word	0x0000b9a0


	//   ....[68]....
        /*0548*/ 	.word	0x0000b9e0


	//   ....[69]....
        /*054c*/ 	.word	0x0000cb50


	//   ....[70]....
        /*0550*/ 	.word	0x0000cb80


	//   ....[71]....
        /*0554*/ 	.word	0x0000ce50


	//   ....[72]....
        /*0558*/ 	.word	0x0000cfa0


	//   ....[73]....
        /*055c*/ 	.word	0x0000e580


	//   ....[74]....
        /*0560*/ 	.word	0x0000e5a0


	//   ....[75]....
        /*0564*/ 	.word	0x0000e6b0


	//   ....[76]....
        /*0568*/ 	.word	0x0000e6f0


	//   ....[77]....
        /*056c*/ 	.word	0x0000ec20


	//   ....[78]....
        /*0570*/ 	.word	0x0000ec40


	//   ....[79]....
        /*0574*/ 	.word	0x0000ed40


	//   ....[80]....
        /*0578*/ 	.word	0x0000ed80


	//   ....[81]....
        /*057c*/ 	.word	0x0000fd80


	//   ....[82]....
        /*0580*/ 	.word	0x00010290


	//   ....[83]....
        /*0584*/ 	.word	0x00010590


	//   ....[84]....
        /*0588*/ 	.word	0x000105c0


	//   ....[85]....
        /*058c*/ 	.word	0x00010ef0


	//   ....[86]....
        /*0590*/ 	.word	0x00010f10


	//   ....[87]....
        /*0594*/ 	.word	0x00012400


	//   ....[88]....
        /*0598*/ 	.word	0x00012420


	//   ....[89]....
        /*059c*/ 	.word	0x00012530


	//   ....[90]....
        /*05a0*/ 	.word	0x00012570


	//   ....[91]....
        /*05a4*/ 	.word	0x000127c0


	//   ....[92]....
        /*05a8*/ 	.word	0x000127f0


	//   ....[93]....
        /*05ac*/ 	.word	0x00012800


	//   ....[94]....
        /*05b0*/ 	.word	0x00012830


	//   ....[95]....
        /*05b4*/ 	.word	0x00013bd0


	//   ....[96]....
        /*05b8*/ 	.word	0x00013c00


	//   ....[97]....
        /*05bc*/ 	.word	0x00013c10


	//   ....[98]....
        /*05c0*/ 	.word	0x00013c20


	//   ....[99]....
        /*05c4*/ 	.word	0x00013f80


	//   ....[100]....
        /*05c8*/ 	.word	0x00013fa0


	//   ....[101]....
        /*05cc*/ 	.word	0x00014100


	//   ....[102]....
        /*05d0*/ 	.word	0x00014110


	//   ....[103]....
        /*05d4*/ 	.word	0x00014270


	//   ....[104]....
        /*05d8*/ 	.word	0x00014290


	//   ....[105]....
        /*05dc*/ 	.word	0x000143f0


	//   ....[106]....
        /*05e0*/ 	.word	0x00014400


	//   ....[107]....
        /*05e4*/ 	.word	0x00014740


	//   ....[108]....
        /*05e8*/ 	.word	0x00014760


	//   ....[109]....
        /*05ec*/ 	.word	0x00014f30


	//   ....[110]....
        /*05f0*/ 	.word	0x00014f40


	//   ....[111]....
        /*05f4*/ 	.word	0x00015ea0


	//   ....[112]....
        /*05f8*/ 	.word	0x00015ec0


	//   ....[113]....
        /*05fc*/ 	.word	0x00016030


	//   ....[114]....
        /*0600*/ 	.word	0x00016040


	//   ....[115]....
        /*0604*/ 	.word	0x000161a0


	//   ....[116]....
        /*0608*/ 	.word	0x000161c0


	//   ....[117]....
        /*060c*/ 	.word	0x00016320


	//   ....[118]....
        /*0610*/ 	.word	0x00016330


	//   ....[119]....
        /*0614*/ 	.word	0x00016530


	//   ....[120]....
        /*0618*/ 	.word	0x00016550


	//   ....[121]....
        /*061c*/ 	.word	0x00016670


	//   ....[122]....
        /*0620*/ 	.word	0x000166b0


	//   ....[123]....
        /*0624*/ 	.word	0x000166e0


	//   ....[124]....
        /*0628*/ 	.word	0x00016710


	//   ....[125]....
        /*062c*/ 	.word	0x00016740


	//   ....[126]....
        /*0630*/ 	.word	0x00016770


	//   ....[127]....
        /*0634*/ 	.word	0x000168c0


	//   ....[128]....
        /*0638*/ 	.word	0x00016900


	//   ....[129]....
        /*063c*/ 	.word	0x00016930


	//   ....[130]....
        /*0640*/ 	.word	0x00016960


	//   ....[131]....
        /*0644*/ 	.word	0x00016990


	//   ....[132]....
        /*0648*/ 	.word	0x000169c0


	//   ....[133]....
        /*064c*/ 	.word	0x00016a50


	//   ....[134]....
        /*0650*/ 	.word	0x00016a90


	//   ....[135]....
        /*0654*/ 	.word	0x00016aa0


	//   ....[136]....
        /*0658*/ 	.word	0x00016b00


	//   ....[137]....
        /*065c*/ 	.word	0x000174c0


	//   ....[138]....
        /*0660*/ 	.word	0x00017520


	//   ....[139]....
        /*0664*/ 	.word	0x00017570


	//   ....[140]....
        /*0668*/ 	.word	0x000175c0


	//   ....[141]....
        /*066c*/ 	.word	0x00017610


	//   ....[142]....
        /*0670*/ 	.word	0x00017680


	//   ....[143]....
        /*0674*/ 	.word	0x000176d0


	//   ....[144]....
        /*0678*/ 	.word	0x00017740


	//   ....[145]....
        /*067c*/ 	.word	0x000177b0


	//   ....[146]....
        /*0680*/ 	.word	0x00017820


	//   ....[147]....
        /*0684*/ 	.word	0x00017890


	//   ....[148]....
        /*0688*/ 	.word	0x00017900


	//   ....[149]....
        /*068c*/ 	.word	0x00017970


	//   ....[150]....
        /*0690*/ 	.word	0x000179d0


	//   ....[151]....
        /*0694*/ 	.word	0x00017a40


	//   ....[152]....
        /*0698*/ 	.word	0x00017ab0


	//   ....[153]....
        /*069c*/ 	.word	0x00017b20


	//   ....[154]....
        /*06a0*/ 	.word	0x00017b80


	//   ....[155]....
        /*06a4*/ 	.word	0x00017bf0


	//   ....[156]....
        /*06a8*/ 	.word	0x00017c60


	//   ....[157]....
        /*06ac*/ 	.word	0x00017dd0


	//   ....[158]....
        /*06b0*/ 	.word	0x00017e30


	//   ....[159]....
        /*06b4*/ 	.word	0x00017ea0


	//   ....[160]....
        /*06b8*/ 	.word	0x00017f10


	//   ....[161]....
        /*06bc*/ 	.word	0x00018080


	//   ....[162]....
        /*06c0*/ 	.word	0x000180e0


	//   ....[163]....
        /*06c4*/ 	.word	0x00018150


	//   ....[164]....
        /*06c8*/ 	.word	0x000181c0


	//   ....[165]....
        /*06cc*/ 	.word	0x00018330


	//   ....[166]....
        /*06d0*/ 	.word	0x00018390


	//   ....[167]....
        /*06d4*/ 	.word	0x00018400


	//   ....[168]....
        /*06d8*/ 	.word	0x00018470


	//   ....[169]....
        /*06dc*/ 	.word	0x000185f0


	//   ....[170]....
        /*06e0*/ 	.word	0x00018650


	//   ....[171]....
        /*06e4*/ 	.word	0x000186c0


	//   ....[172]....
        /*06e8*/ 	.word	0x00018730


	//   ....[173]....
        /*06ec*/ 	.word	0x000188b0


	//   ....[174]....
        /*06f0*/ 	.word	0x00018910


	//   ....[175]....
        /*06f4*/ 	.word	0x00018980


	//   ....[176]....
        /*06f8*/ 	.word	0x000189f0


	//   ....[177]....
        /*06fc*/ 	.word	0x00018b70


	//   ....[178]....
        /*0700*/ 	.word	0x00018bd0


	//   ....[179]....
        /*0704*/ 	.word	0x00018c20


	//   ....[180]....
        /*0708*/ 	.word	0x00018c90


	//   ....[181]....
        /*070c*/ 	.word	0x00018d00


	//   ....[182]....
        /*0710*/ 	.word	0x00018e80


	//   ....[183]....
        /*0714*/ 	.word	0x00018ee0


	//   ....[184]....
        /*0718*/ 	.word	0x00018f50


	//   ....[185]....
        /*071c*/ 	.word	0x00018fc0


	//   ....[186]....
        /*0720*/ 	.word	0x00019140


	//   ....[187]....
        /*0724*/ 	.word	0x000191a0


	//   ....[188]....
        /*0728*/ 	.word	0x00019210


	//   ....[189]....
        /*072c*/ 	.word	0x00019280


	//   ....[190]....
        /*0730*/ 	.word	0x00019400


	//   ....[191]....
        /*0734*/ 	.word	0x00019460


	//   ....[192]....
        /*0738*/ 	.word	0x000194c0


	//   ....[193]....
        /*073c*/ 	.word	0x00019520


	//   ....[194]....
        /*0740*/ 	.word	0x00019570


	//   ....[195]....
        /*0744*/ 	.word	0x000195b0


	//   ....[196]....
        /*0748*/ 	.word	0x00019620


	//   ....[197]....
        /*074c*/ 	.word	0x00019690


	//   ....[198]....
        /*0750*/ 	.word	0x00019700


	//   ....[199]....
        /*0754*/ 	.word	0x00019760


	//   ....[200]....
        /*0758*/ 	.word	0x000197d0


	//   ....[201]....
        /*075c*/ 	.word	0x00019840


	//   ....[202]....
        /*0760*/ 	.word	0x000198b0


	//   ....[203]....
        /*0764*/ 	.word	0x00019910


	//   ....[204]....
        /*0768*/ 	.word	0x00019980


	//   ....[205]....
        /*076c*/ 	.word	0x000199f0


	//   ....[206]....
        /*0770*/ 	.word	0x00019a60


	//   ....[207]....
        /*0774*/ 	.word	0x00019ac0


	//   ....[208]....
        /*0778*/ 	.word	0x00019b30


	//   ....[209]....
        /*077c*/ 	.word	0x00019ba0


	//   ....[210]....
        /*0780*/ 	.word	0x00019c10


	//   ....[211]....
        /*0784*/ 	.word	0x00019c70


	//   ....[212]....
        /*0788*/ 	.word	0x00019ce0


	//   ....[213]....
        /*078c*/ 	.word	0x00019d50


	//   ....[214]....
        /*0790*/ 	.word	0x00019dc0


	//   ....[215]....
        /*0794*/ 	.word	0x00019e20


	//   ....[216]....
        /*0798*/ 	.word	0x00019e90


	//   ....[217]....
        /*079c*/ 	.word	0x00019f00


	//   ....[218]....
        /*07a0*/ 	.word	0x00019f50


	//   ....[219]....
        /*07a4*/ 	.word	0x00019f90


	//   ....[220]....
        /*07a8*/ 	.word	0x00019fe0


	//   ....[221]....
        /*07ac*/ 	.word	0x0001a030


	//   ....[222]....
        /*07b0*/ 	.word	0x0001a080


	//   ....[223]....
        /*07b4*/ 	.word	0x0001a0f0


	//   ....[224]....
        /*07b8*/ 	.word	0x0001a140


	//   ....[225]....
        /*07bc*/ 	.word	0x0001a190


	//   ....[226]....
        /*07c0*/ 	.word	0x0001a1e0


	//   ....[227]....
        /*07c4*/ 	.word	0x0001a230


	//   ....[228]....
        /*07c8*/ 	.word	0x0001a280


	//   ....[229]....
        /*07cc*/ 	.word	0x0001a2f0


	//   ....[230]....
        /*07d0*/ 	.word	0x0001a340


	//   ....[231]....
        /*07d4*/ 	.word	0x0001a3b0


	//   ....[232]....
        /*07d8*/ 	.word	0x0001a410


	//   ....[233]....
        /*07dc*/ 	.word	0x0001a480


	//----- nvinfo : EIATTR_EXIT_INSTR_OFFSETS
	.align		4
.L_484:
        /*07e0*/ 	.byte	0x04, 0x1c
        /*07e2*/ 	.short	(.L_486 - .L_485)


	//   ....[0]....
.L_485:
        /*07e4*/ 	.word	0x00000fe0


	//   ....[1]....
        /*07e8*/ 	.word	0x00017480


	//----- nvinfo : EIATTR_MAX_THREADS
	.align		4
.L_486:
        /*07ec*/ 	.byte	0x04, 0x05
        /*07ee*/ 	.short	(.L_488 - .L_487)
.L_487:
        /*07f0*/ 	.word	0x00000100
        /*07f4*/ 	.word	0x00000001
        /*07f8*/ 	.word	0x00000001


	//----- nvinfo : EIATTR_CRS_STACK_SIZE
	.align		4
.L_488:
        /*07fc*/ 	.byte	0x04, 0x1e
        /*07fe*/ 	.short	(.L_490 - .L_489)
.L_489:
        /*0800*/ 	.word	0x00000000
.L_490:


//--------------------- .nv.info._ZN7cutlass13device_kernelIN5flash19enable_sm80_to_sm89INS1_16FlashAttnFwdSm80INS1_25CollectiveMainloopFwdSm80ILi8ELi2ELb0EN4cute5tupleIJNS5_1CILi128EEENS7_ILi64EEENS7_ILi192EEEEEELi192ENS_10bfloat16_tEfNS_4arch4Sm80ELb0ELb1ELb1ELb1ELb1ELb1ELb1ELb1EEENS1_21CollectiveEpilogueFwdINS6_IJS8_SA_S9_EEENS6_IJNS7_ILi1EEESI_SI_EEESC_SE_Li256ELb1ELb1ELb1ELb0EEENS1_36VarlenDynamicPersistentTileSchedulerILi128ELi64ELi256ELi256ELb1ELb1ELb0ELb1ELb0ELb1EEEEEEEEEvNT_6ParamsE --------------------------
	.section	.nv.info._ZN7cutlass13device_kernelIN5flash19enable_sm80_to_sm89INS1_16FlashAttnFwdSm80INS1_25CollectiveMainloopFwdSm80ILi8ELi2ELb0EN4cute5tupleIJNS5_1CILi128EEENS7_ILi64EEENS7_ILi192EEEEEELi192ENS_10bfloat16_tEfNS_4arch4Sm80ELb0ELb1ELb1ELb1ELb1ELb1ELb1ELb1EEENS1_21CollectiveEpilogueFwdINS6_IJS8_SA_S9_EEENS6_IJNS7_ILi1EEESI_SI_EEESC_SE_Li256ELb1ELb1ELb1ELb0EEENS1_36VarlenDynamicPersistentTileSchedulerILi128ELi64ELi256ELi256ELb1ELb1ELb0ELb1ELb0ELb1EEEEEEEEEvNT_6ParamsE,"",@"SHT_CUDA_INFO"
	.sectionflags	@""
	.align	4


	//----- nvinfo : EIATTR_CUDA_API_VERSION
	.align		4
        /*0000*/ 	.byte	0x04, 0x37
        /*0002*/ 	.short	(.L_492 - .L_491)
.L_491:
        /*0004*/ 	.word	0x00000082


	//----- nvinfo : EIATTR_SW2861232_WAR
	.align		4
.L_492:
        /*0008*/ 	.byte	0x01, 0x35
	.zero		2


	//----- nvinfo : EIATTR_PARAM_CBANK
	.align		4
        /*000c*/ 	.byte	0x04, 0x0a
        /*000e*/ 	.short	(.L_494 - .L_493)
	.align		4
.L_493:
        /*0010*/ 	.word	index@(.nv.constant0._ZN7cutlass13device_kernelIN5flash19enable_sm80_to_sm89INS1_16FlashAttnFwdSm80INS1_25CollectiveMainloopFwdSm80ILi8ELi2ELb0EN4cute5tupleIJNS5_1CILi128EEENS7_ILi64EEENS7_ILi192EEEEEELi192ENS_10bfloat16_tEfNS_4arch4Sm80ELb0ELb1ELb1ELb1ELb1ELb1ELb1ELb1EEENS1_21CollectiveEpilogueFwdINS6_IJS8_SA_S9_EEENS6_IJNS7_ILi1EEESI_SI_EEESC_SE_Li256ELb1ELb1ELb1ELb0EEENS1_36VarlenDynamicPersistentTileSchedulerILi128ELi64ELi256ELi256ELb1ELb1ELb0ELb1ELb0ELb1EEEEEEEEEvNT_6ParamsE)
        /*0014*/ 	.short	0x0160
        /*0016*/ 	.short	0x0438


	//----- nvinfo : EIATTR_CBANK_PARAM_SIZE
	.align		4
.L_494:
        /*0018*/ 	.byte	0x03, 0x19
        /*001a*/ 	.short	0x0438


	//----- nvinfo : EIATTR_KPARAM_INFO
	.align		4
        /*001c*/ 	.byte	0x04, 0x17
        /*001e*/ 	.short	(.L_496 - .L_495)
.L_495:
        /*0020*/ 	.word	0x00000000
        /*0024*/ 	.short	0x0000
        /*0026*/ 	.short	0x0000
        /*0028*/ 	.byte	0x00, 0xf0, 0xe1, 0x10


	//----- nvinfo : EIATTR_MAXREG_COUNT
	.align		4
.L_496:
        /*002c*/ 	.byte	0x03, 0x1b
        /*002e*/ 	.short	0x00ff


	//----- nvinfo : EIATTR_NUM_BARRIERS
	.align		4
        /*0030*/ 	.byte	0x02, 0x4c
        /*0032*/ 	.byte	0x06
	.zero		1


	//----- nvinfo : EIATTR_ANNOTATIONS
	.align		4
        /*0034*/ 	.byte	0x04, 0x55
        /*0036*/ 	.short	(.L_498 - .L_497)


	//   ....[0]....
.L_497:
        /* <DEDUP_REMOVED lines=90> */


	//----- nvinfo : EIATTR_MERCURY_ISA_VERSION
	.align		4
.L_498:
        /*05c0*/ 	.byte	0x03, 0x5f
        /*05c2*/ 	.short	0x0000


	//----- nvinfo : EIATTR_INT_WARP_WIDE_INSTR_OFFSETS
	.align		4
        /*05c4*/ 	.byte	0x04, 0x31
        /*05c6*/ 	.short	(.L_500 - .L_499)


	//   ....[0]....
.L_499:
        /*05c8*/ 	.word	0x000190a0


	//   ....[1]....
        /*05cc*/ 	.word	0x00019120


	//----- nvinfo : EIATTR_COOP_GROUP_MASK_REGIDS
	.align		4
.L_500:
        /*05d0*/ 	.byte	0x04, 0x29
        /*05d2*/ 	.short	(.L_502 - .L_501)


	//   ....[0]....
.L_501:
        /*05d4*/ 	.word	0xffffffff


	//   ....[1]....
        /*05d8*/ 	.word	0xffffffff


	//   ....[2]....
        /*05dc*/ 	.word	0xffffffff


	//   ....[3]....
        /*05e0*/ 	.word	0xffffffff


	//   ....[4]....
        /*05e4*/ 	.word	0xffffffff


	//   ....[5]....
        /*05e8*/ 	.word	0xffffffff


	//   ....[6]....
        /*05ec*/ 	.word	0xffffffff


	//   ....[7]....
        /*05f0*/ 	.word	0xffffffff


	//   ....[8]....
        /*05f4*/ 	.word	0xffffffff


	//   ....[9]....
        /*05f8*/ 	.word	0xffffffff


	//   ....[10]....
        /*05fc*/ 	.word	0xffffffff


	//   ....[11]....
        /*0600*/ 	.word	0xffffffff


	//   ....[12]....
        /*0604*/ 	.word	0xffffffff


	//   ....[13]....
        /*0608*/ 	.word	0xffffffff


	//   ....[14]....
        /*060c*/ 	.word	0xffffffff


	//   ....[15]....
        /*0610*/ 	.word	0xffffffff


	//   ....[16]....
        /*0614*/ 	.word	0xffffffff


	//   ....[17]....
        /*0618*/ 	.word	0xffffffff


	//   ....[18]....
        /*061c*/ 	.word	0xffffffff


	//   ....[19]....
        /*0620*/ 	.word	0xffffffff


	//   ....[20]....
        /*0624*/ 	.word	0xffffffff


	//   ....[21]....
        /*0628*/ 	.word	0xffffffff


	//   ....[22]....
        /*062c*/ 	.word	0xffffffff


	//   ....[23]....
        /*0630*/ 	.word	0xffffffff


	//   ....[24]....
        /*0634*/ 	.word	0xffffffff


	//   ....[25]....
        /*0638*/ 	.word	0xffffffff


	//   ....[26]....
        /*063c*/ 	.word	0xffffffff


	//   ....[27]....
        /*0640*/ 	.word	0xffffffff


	//   ....[28]....
        /*0644*/ 	.word	0xffffffff


	//   ....[29]....
        /*0648*/ 	.word	0xffffffff


	//   ....[30]....
        /*064c*/ 	.word	0xffffffff


	//   ....[31]....
        /*0650*/ 	.word	0xffffffff


	//   ....[32]....
        /*0654*/ 	.word	0xffffffff


	//   ....[33]....
        /*0658*/ 	.word	0xffffffff


	//   ....[34]....
        /*065c*/ 	.word	0xffffffff


	//   ....[35]....
        /*0660*/ 	.word	0xffffffff


	//   ....[36]....
        /*0664*/ 	.word	0xffffffff


	//   ....[37]....
        /*0668*/ 	.word	0xffffffff


	//   ....[38]....
        /*066c*/ 	.word	0xffffffff


	//   ....[39]....
        /*0670*/ 	.word	0xffffffff


	//   ....[40]....
        /*0674*/ 	.word	0xffffffff


	//   ....[41]....
        /*0678*/ 	.word	0xffffffff


	//   ....[42]....
        /*067c*/ 	.word	0xffffffff


	//   ....[43]....
        /*0680*/ 	.word	0xffffffff


	//   ....[44]....
        /*0684*/ 	.word	0xffffffff


	//   ....[45]....
        /*0688*/ 	.word	0xffffffff


	//   ....[46]....
        /*068c*/ 	.word	0xffffffff


	//   ....[47]....
        /*0690*/ 	.word	0xffffffff


	//   ....[48]....
        /*0694*/ 	.word	0xffffffff


	//   ....[49]....
        /*0698*/ 	.word	0xffffffff


	//   ....[50]....
        /*069c*/ 	.word	0xffffffff


	//   ....[51]....
        /*06a0*/ 	.word	0xffffffff


	//   ....[52]....
        /*06a4*/ 	.word	0xffffffff


	//   ....[53]....
        /*06a8*/ 	.word	0xffffffff


	//   ....[54]....
        /*06ac*/ 	.word	0xffffffff


	//   ....[55]....
        /*06b0*/ 	.word	0xffffffff


	//   ....[56]....
        /*06b4*/ 	.word	0xffffffff


	//   ....[57]....
        /*06b8*/ 	.word	0xffffffff


	//   ....[58]....
        /*06bc*/ 	.word	0xffffffff


	//   ....[59]....
        /*06c0*/ 	.word	0xffffffff


	//   ....[60]....
        /*06c4*/ 	.word	0xffffffff


	//   ....[61]....
        /*06c8*/ 	.word	0xffffffff


	//   ....[62]....
        /*06cc*/ 	.word	0xffffffff


	//   ....[63]....
        /*06d0*/ 	.word	0xffffffff


	//   ....[64]....
        /*06d4*/ 	.word	0xffffffff


	//   ....[65]....
        /*06d8*/ 	.word	0xffffffff


	//   ....[66]....
        /*06dc*/ 	.word	0xffffffff


	//   ....[67]....
        /*06e0*/ 	.word	0xffffffff


	//   ....[68]....
        /*06e4*/ 	.word	0xffffffff


	//   ....[69]....
        /*06e8*/ 	.word	0xffffffff


	//   ....[70]....
        /*06ec*/ 	.word	0xffffffff


	//   ....[71]....
        /*06f0*/ 	.word	0xffffffff


	//   ....[72]....
        /*06f4*/ 	.word	0xffffffff


	//   ....[73]....
        /*06f8*/ 	.word	0xffffffff


	//   ....[74]....
        /*06fc*/ 	.word	0xffffffff


	//   ....[75]....
        /*0700*/ 	.word	0xffffffff


	//   ....[76]....
        /*0704*/ 	.word	0xffffffff


	//   ....[77]....
        /*0708*/ 	.word	0xffffffff


	//   ....[78]....
        /*070c*/ 	.word	0xffffffff


	//   ....[79]....
        /*0710*/ 	.word	0xffffffff


	//   ....[80]....
        /*0714*/ 	.word	0xffffffff


	//   ....[81]....
        /*0718*/ 	.word	0xffffffff


	//   ....[82]....
        /*071c*/ 	.word	0xffffffff


	//   ....[83]....
        /*0720*/ 	.word	0xffffffff


	//   ....[84]....
        /*0724*/ 	.word	0xffffffff


	//   ....[85]....
        /*0728*/ 	.word	0xffffffff


	//   ....[86]....
        /*072c*/ 	.word	0xffffffff


	//   ....[87]....
        /*0730*/ 	.word	0xffffffff


	//   ....[88]....
        /*0734*/ 	.word	0xffffffff


	//   ....[89]....
        /*0738*/ 	.word	0xffffffff


	//   ....[90]....
        /*073c*/ 	.word	0xffffffff


	//   ....[91]....
        /*0740*/ 	.word	0xffffffff


	//   ....[92]....
        /*0744*/ 	.word	0xffffffff


	//   ....[93]....
        /*0748*/ 	.word	0xffffffff


	//   ....[94]....
        /*074c*/ 	.word	0xffffffff


	//   ....[95]....
        /*0750*/ 	.word	0xffffffff


	//   ....[96]....
        /*0754*/ 	.word	0xffffffff


	//   ....[97]....
        /*0758*/ 	.word	0xffffffff


	//   ....[98]....
        /*075c*/ 	.word	0xffffffff


	//   ....[99]....
        /*0760*/ 	.word	0xffffffff


	//   ....[100]....
        /*0764*/ 	.word	0xffffffff


	//   ....[101]....
        /*0768*/ 	.word	0xffffffff


	//   ....[102]....
        /*076c*/ 	.word	0xffffffff


	//   ....[103]....
        /*0770*/ 	.word	0xffffffff


	//   ....[104]....
        /*0774*/ 	.word	0xffffffff


	//   ....[105]....
        /*0778*/ 	.word	0xffffffff


	//   ....[106]....
        /*077c*/ 	.word	0xffffffff


	//   ....[107]....
        /*0780*/ 	.word	0xffffffff


	//   ....[108]....
        /*0784*/ 	.word	0xffffffff


	//   ....[109]....
        /*0788*/ 	.word	0xffffffff


	//   ....[110]....
        /*078c*/ 	.word	0xffffffff


	//   ....[111]....
        /*0790*/ 	.word	0xffffffff


	//   ....[112]....
        /*0794*/ 	.word	0xffffffff


	//   ....[113]....
        /*0798*/ 	.word	0xffffffff


	//   ....[114]....
        /*079c*/ 	.word	0xffffffff


	//   ....[115]....
        /*07a0*/ 	.word	0xffffffff


	//   ....[116]....
        /*07a4*/ 	.word	0xffffffff


	//   ....[117]....
        /*07a8*/ 	.word	0xffffffff


	//   ....[118]....
        /*07ac*/ 	.word	0xffffffff


	//   ....[119]....
        /*07b0*/ 	.word	0xffffffff


	//   ....[120]....
        /*07b4*/ 	.word	0xffffffff


	//   ....[121]....
        /*07b8*/ 	.word	0xffffffff


	//   ....[122]....
        /*07bc*/ 	.word	0xffffffff


	//   ....[123]....
        /*07c0*/ 	.word	0xffffffff


	//   ....[124]....
        /*07c4*/ 	.word	0xffffffff


	//   ....[125]....
        /*07c8*/ 	.word	0xffffffff


	//   ....[126]....
        /*07cc*/ 	.word	0xffffffff


	//   ....[127]....
        /*07d0*/ 	.word	0xffffffff


	//   ....[128]....
        /*07d4*/ 	.word	0xffffffff


	//   ....[129]....
        /*07d8*/ 	.word	0xffffffff


	//   ....[130]....
        /*07dc*/ 	.word	0xffffffff


	//   ....[131]....
        /*07e0*/ 	.word	0xffffffff


	//   ....[132]....
        /*07e4*/ 	.word	0xffffffff


	//   ....[133]....
        /*07e8*/ 	.word	0xffffffff


	//   ....[134]....
        /*07ec*/ 	.word	0xffffffff


	//   ....[135]....
        /*07f0*/ 	.word	0xffffffff


	//   ....[136]....
        /*07f4*/ 	.word	0xffffffff


	//   ....[137]....
        /*07f8*/ 	.word	0xffffffff


	//   ....[138]....
        /*07fc*/ 	.word	0xffffffff


	//   ....[139]....
        /*0800*/ 	.word	0xffffffff


	//   ....[140]....
        /*0804*/ 	.word	0xffffffff


	//   ....[141]....
        /*0808*/ 	.word	0xffffffff


	//   ....[142]....
        /*080c*/ 	.word	0xffffffff


	//   ....[143]....
        /*0810*/ 	.word	0xffffffff


	//   ....[144]....
        /*0814*/ 	.word	0xffffffff


	//   ....[145]....
        /*0818*/ 	.word	0xffffffff


	//   ....[146]....
        /*081c*/ 	.word	0xffffffff


	//   ....[147]....
        /*0820*/ 	.word	0xffffffff


	//   ....[148]....
        /*0824*/ 	.word	0xffffffff


	//   ....[149]....
        /*0828*/ 	.word	0xffffffff


	//   ....[150]....
        /*082c*/ 	.word	0xffffffff


	//   ....[151]....
        /*0830*/ 	.word	0xffffffff


	//   ....[152]....
        /*0834*/ 	.word	0xffffffff


	//   ....[153]....
        /*0838*/ 	.word	0xffffffff


	//   ....[154]....
        /*083c*/ 	.word	0xffffffff


	//   ....[155]....
        /*0840*/ 	.word	0xffffffff


	//   ....[156]....
        /*0844*/ 	.word	0xffffffff


	//   ....[157]....
        /*0848*/ 	.word	0xffffffff


	//   ....[158]....
        /*084c*/ 	.word	0xffffffff


	//   ....[159]....
        /*0850*/ 	.word	0xffffffff


	//   ....[160]....
        /*0854*/ 	.word	0xffffffff


	//   ....[161]....
        /*0858*/ 	.word	0xffffffff


	//   ....[162]....
        /*085c*/ 	.word	0xffffffff


	//   ....[163]....
        /*0860*/ 	.word	0xffffffff


	//   ....[164]....
        /*0864*/ 	.word	0xffffffff


	//   ....[165]....
        /*0868*/ 	.word	0xffffffff


	//   ....[166]....
        /*086c*/ 	.word	0xffffffff


	//   ....[167]....
        /*0870*/ 	.word	0xffffffff


	//   ....[168]....
        /*0874*/ 	.word	0xffffffff


	//   ....[169]....
        /*0878*/ 	.word	0xffffffff


	//   ....[170]....
        /*087c*/ 	.word	0xffffffff


	//   ....[171]....
        /*0880*/ 	.word	0xffffffff


	//   ....[172]....
        /*0884*/ 	.word	0xffffffff


	//   ....[173]....
        /*0888*/ 	.word	0xffffffff


	//   ....[174]....
        /*088c*/ 	.word	0xffffffff


	//   ....[175]....
        /*0890*/ 	.word	0xffffffff


	//   ....[176]....
        /*0894*/ 	.word	0xffffffff


	//   ....[177]....
        /*0898*/ 	.word	0xffffffff


	//   ....[178]....
        /*089c*/ 	.word	0xffffffff


	//   ....[179]....
        /*08a0*/ 	.word	0xffffffff


	//   ....[180]....
        /*08a4*/ 	.word	0xffffffff


	//   ....[181]....
        /*08a8*/ 	.word	0xffffffff


	//   ....[182]....
        /*08ac*/ 	.word	0xffffffff


	//   ....[183]....
        /*08b0*/ 	.word	0xffffffff


	//   ....[184]....
        /*08b4*/ 	.word	0xffffffff


	//   ....[185]....
        /*08b8*/ 	.word	0xffffffff


	//   ....[186]....
        /*08bc*/ 	.word	0xffffffff


	//   ....[187]....
        /*08c0*/ 	.word	0xffffffff


	//   ....[188]....
        /*08c4*/ 	.word	0xffffffff


	//   ....[189]....
        /*08c8*/ 	.word	0xffffffff


	//   ....[190]....
        /*08cc*/ 	.word	0xffffffff


	//   ....[191]....
        /*08d0*/ 	.word	0xffffffff


	//   ....[192]....
        /*08d4*/ 	.word	0xffffffff


	//   ....[193]....
        /*08d8*/ 	.word	0xffffffff


	//   ....[194]....
        /*08dc*/ 	.word	0xffffffff


	//   ....[195]....
        /*08e0*/ 	.word	0xffffffff


	//   ....[196]....
        /*08e4*/ 	.word	0xffffffff


	//   ....[197]....
        /*08e8*/ 	.word	0xffffffff


	//   ....[198]....
        /*08ec*/ 	.word	0xffffffff


	//   ....[199]....
        /*08f0*/ 	.word	0xffffffff


	//   ....[200]....
        /*08f4*/ 	.word	0xffffffff


	//   ....[201]....
        /*08f8*/ 	.word	0xffffffff


	//   ....[202]....
        /*08fc*/ 	.word	0xffffffff


	//   ....[203]....
        /*0900*/ 	.word	0xffffffff


	//   ....[204]....
        /*0904*/ 	.word	0xffffffff


	//   ....[205]....
        /*0908*/ 	.word	0xffffffff


	//   ....[206]....
        /*090c*/ 	.word	0xffffffff


	//   ....[207]....
        /*0910*/ 	.word	0xffffffff


	//   ....[208]....
        /*0914*/ 	.word	0xffffffff


	//   ....[209]....
        /*0918*/ 	.word	0xffffffff


	//   ....[210]....
        /*091c*/ 	.word	0xffffffff


	//   ....[211]....
        /*0920*/ 	.word	0xffffffff


	//   ....[212]....
        /*0924*/ 	.word	0xffffffff


	//   ....[213]....
        /*0928*/ 	.word	0xffffffff


	//   ....[214]....
        /*092c*/ 	.word	0xffffffff


	//   ....[215]....
        /*0930*/ 	.word	0xffffffff


	//   ....[216]....
        /*0934*/ 	.word	0xffffffff


	//   ....[217]....
        /*0938*/ 	.word	0xffffffff


	//   ....[218]....
        /*093c*/ 	.word	0xffffffff


	//   ....[219]....
        /*0940*/ 	.word	0xffffffff


	//   ....[220]....
        /*0944*/ 	.word	0xffffffff


	//   ....[221]....
        /*0948*/ 	.word	0xffffffff


	//   ....[222]....
        /*094c*/ 	.word	0xffffffff


	//   ....[223]....
        /*0950*/ 	.word	0xffffffff


	//   ....[224]....
        /*0954*/ 	.word	0xffffffff


	//   ....[225]....
        /*0958*/ 	.word	0xffffffff


	//   ....[226]....
        /*095c*/ 	.word	0xffffffff


	//   ....[227]....
        /*0960*/ 	.word	0xffffffff


	//   ....[228]....
        /*0964*/ 	.word	0xffffffff


	//   ....[229]....
        /*0968*/ 	.word	0xffffffff


	//   ....[230]....
        /*096c*/ 	.word	0xffffffff


	//   ....[231]....
        /*0970*/ 	.word	0xffffffff


	//   ....[232]....
        /*0974*/ 	.word	0xffffffff


	//   ....[233]....
        /*0978*/ 	.word	0xffffffff


	//   ....[234]....
        /*097c*/ 	.word	0xffffffff


	//   ....[235]....
        /*0980*/ 	.word	0xffffffff


	//   ....[236]....
        /*0984*/ 	.word	0xffffffff


	//   ....[237]....
        /*0988*/ 	.word	0xffffffff


	//   ....[238]....
        /*098c*/ 	.word	0xffffffff


	//   ....[239]....
        /*0990*/ 	.word	0xffffffff


	//   ....[240]....
        /*0994*/ 	.word	0xffffffff


	//   ....[241]....
        /*0998*/ 	.word	0xffffffff


	//   ....[242]....
        /*099c*/ 	.word	0xffffffff


	//   ....[243]....
        /*09a0*/ 	.word	0xffffffff


	//   ....[244]....
        /*09a4*/ 	.word	0xffffffff


	//   ....[245]....
        /*09a8*/ 	.word	0xffffffff


	//   ....[246]....
        /*09ac*/ 	.word	0xffffffff


	//   ....[247]....
        /*09b0*/ 	.word	0xffffffff


	//   ....[248]....
        /*09b4*/ 	.word	0xffffffff


	//   ....[249]....
        /*09b8*/ 	.word	0xffffffff


	//   ....[250]....
        /*09bc*/ 	.word	0xffffffff


	//   ....[251]....
        /*09c0*/ 	.word	0xffffffff


	//   ....[252]....
        /*09c4*/ 	.word	0xffffffff


	//   ....[253]....
        /*09c8*/ 	.word	0xffffffff


	//   ....[254]....
        /*09cc*/ 	.word	0xffffffff


	//   ....[255]....
        /*09d0*/ 	.word	0xffffffff


	//   ....[0]....
        /*09d4*/ 	.word	0xffffffff


	//   ....[1]....
        /*09d8*/ 	.word	0xffffffff


	//   ....[2]....
        /*09dc*/ 	.word	0xffffffff


	//   ....[3]....
        /*09e0*/ 	.word	0xffffffff


	//   ....[4]....
        /*09e4*/ 	.word	0xffffffff


	//   ....[5]....
        /*09e8*/ 	.word	0xffffffff


	//   ....[6]....
        /*09ec*/ 	.word	0xffffffff


	//   ....[7]....
        /*09f0*/ 	.word	0xffffffff


	//   ....[8]....
        /*09f4*/ 	.word	0xffffffff


	//   ....[9]....
        /*09f8*/ 	.word	0xffffffff


	//   ....[10]....
        /*09fc*/ 	.word	0xffffffff


	//   ....[11]....
        /*0a00*/ 	.word	0xffffffff


	//   ....[12]....
        /*0a04*/ 	.word	0xffffffff


	//   ....[13]....
        /*0a08*/ 	.word	0xffffffff


	//   ....[14]....
        /*0a0c*/ 	.word	0xffffffff


	//   ....[15]....
        /*0a10*/ 	.word	0xffffffff


	//   ....[16]....
        /*0a14*/ 	.word	0xffffffff


	//   ....[17]....
        /*0a18*/ 	.word	0xffffffff


	//----- nvinfo : EIATTR_COOP_GROUP_INSTR_OFFSETS
	.align		4
.L_502:
        /*0a1c*/ 	.byte	0x04, 0x28
        /*0a1e*/ 	.short	(.L_504 - .L_503)


	//   ....[0]....
.L_503:
        /*0a20*/ 	.word	0x00000060


	//   ....[1]....
        /*0a24*/ 	.word	0x00000250


	//   ....[2]....
        /*0a28*/ 	.word	0x00000280


	//   ....[3]....
        /*0a2c*/ 	.word	0x000002b0


	//   ....[4]....
        /*0a30*/ 	.word	0x000002e0


	//   ....[5]....
        /*0a34*/ 	.word	0x00000310


	//   ....[6]....
        /*0a38*/ 	.word	0x00000340


	//   ....[7]....
        /*0a3c*/ 	.word	0x000004b0


	//   ....[8]....
        /*0a40*/ 	.word	0x000004f0


	//   ....[9]....
        /*0a44*/ 	.word	0x00000520


	//   ....[10]....
        /*0a48*/ 	.word	0x00000550


	//   ....[11]....
        /*0a4c*/ 	.word	0x00000580


	//   ....[12]....
        /*0a50*/ 	.word	0x000005b0


	//   ....[13]....
        /*0a54*/ 	.word	0x00000640


	//   ....[14]....
        /*0a58*/ 	.word	0x00000680


	//   ....[15]....
        /*0a5c*/ 	.word	0x000006a0


	//   ....[16]....
        /*0a60*/ 	.word	0x00000700


	//   ....[17]....
        /*0a64*/ 	.word	0x00003fd0


	//   ....[18]....
        /*0a68*/ 	.word	0x00003fe0


	//   ....[19]....
        /*0a6c*/ 	.word	0x00005b70


	//   ....[20]....
        /*0a70*/ 	.word	0x00005b80


	//   ....[21]....
        /*0a74*/ 	.word	0x00007670


	//   ....[22]....
        /*0a78*/ 	.word	0x00007680


	//   ....[23]....
        /*0a7c*/ 	.word	0x00007b60


	//   ....[24]....
        /*0a80*/ 	.word	0x00007b70


	//   ....[25]....
        /*0a84*/ 	.word	0x00008e20


	//   ....[26]....
        /*0a88*/ 	.word	0x00008e40


	//   ....[27]....
        /*0a8c*/ 	.word	0x00008f70


	//   ....[28]....
        /*0a90*/ 	.word	0x00008f80


	//   ....[29]....
        /*0a94*/ 	.word	0x000090b0


	//   ....[30]....
        /*0a98*/ 	.word	0x000090d0


	//   ....[31]....
        /*0a9c*/ 	.word	0x00009200


	//   ....[32]....
        /*0aa0*/ 	.word	0x00009210


	//   ....[33]....
        /*0aa4*/ 	.word	0x000098c0


	//   ....[34]....
        /*0aa8*/ 	.word	0x000098f0


	//   ....[35]....
        /*0aac*/ 	.word	0x00009920


	//   ....[36]....
        /*0ab0*/ 	.word	0x00009950


	//   ....[37]....
        /*0ab4*/ 	.word	0x000099d0


	//   ....[38]....
        /*0ab8*/ 	.word	0x00009a00


	//   ....[39]....
        /*0abc*/ 	.word	0x00009ac0


	//   ....[40]....
        /*0ac0*/ 	.word	0x00009ae0


	//   ....[41]....
        /*0ac4*/ 	.word	0x00009f10


	//   ....[42]....
        /*0ac8*/ 	.word	0x00009f30


	//   ....[43]....
        /*0acc*/ 	.word	0x0000a020


	//   ....[44]....
        /*0ad0*/ 	.word	0x0000a090


	//   ....[45]....
        /*0ad4*/ 	.word	0x0000a4e0


	//   ....[46]....
        /*0ad8*/ 	.word	0x0000a500


	//   ....[47]....
        /*0adc*/ 	.word	0x0000a5e0


	//   ....[48]....
        /*0ae0*/ 	.word	0x0000a630


	//   ....[49]....
        /*0ae4*/ 	.word	0x0000b4f0


	//   ....[50]....
        /*0ae8*/ 	.word	0x0000b9a0


	//   ....[51]....
        /*0aec*/ 	.word	0x0000c160


	//   ....[52]....
        /*0af0*/ 	.word	0x0000c390


	//   ....[53]....
        /*0af4*/ 	.word	0x0000c410


	//   ....[54]....
        /*0af8*/ 	.word	0x0000c490


	//   ....[55]....
        /*0afc*/ 	.word	0x0000d670


	//   ....[56]....
        /*0b00*/ 	.word	0x0000d690


	//   ....[57]....
        /*0b04*/ 	.word	0x0000d7c0


	//   ....[58]....
        /*0b08*/ 	.word	0x0000d7e0


	//   ....[59]....
        /*0b0c*/ 	.word	0x0000de20


	//   ....[60]....
        /*0b10*/ 	.word	0x0000de40


	//   ....[61]....
        /*0b14*/ 	.word	0x0000df70


	//   ....[62]....
        /*0b18*/ 	.word	0x0000df90


	//   ....[63]....
        /*0b1c*/ 	.word	0x0000ecf0


	//   ....[64]....
        /*0b20*/ 	.word	0x0000f180


	//   ....[65]....
        /*0b24*/ 	.word	0x0000f780


	//   ....[66]....
        /*0b28*/ 	.word	0x0000f7b0


	//   ....[67]....
        /*0b2c*/ 	.word	0x000100e0


	//   ....[68]....
        /*0b30*/ 	.word	0x00010100


	//   ....[69]....
        /*0b34*/ 	.word	0x00011520


	//   ....[70]....
        /*0b38*/ 	.word	0x00011540


	//   ....[71]....
        /*0b3c*/ 	.word	0x00011670


	//   ....[72]....
        /*0b40*/ 	.word	0x00011690


	//   ....[73]....
        /*0b44*/ 	.word	0x00011d70


	//   ....[74]....
        /*0b48*/ 	.word	0x00011dd0


	//   ....[75]....
        /*0b4c*/ 	.word	0x00011ed0


	//   ....[76]....
        /*0b50*/ 	.word	0x00011ef0


	//   ....[77]....
        /*0b54*/ 	.word	0x00013030


	//   ....[78]....
        /*0b58*/ 	.word	0x00013060


	//   ....[79]....
        /*0b5c*/ 	.word	0x000132c0


	//   ....[80]....
        /*0b60*/ 	.word	0x000133e0


	//   ....[81]....
        /*0b64*/ 	.word	0x000149b0


	//   ....[82]....
        /*0b68*/ 	.word	0x000149d0


	//   ....[83]....
        /*0b6c*/ 	.word	0x00014b00


	//   ....[84]....
        /*0b70*/ 	.word	0x00014b20


	//   ....[85]....
        /*0b74*/ 	.word	0x00014f60


	//   ....[86]....
        /*0b78*/ 	.word	0x00014f80


	//   ....[87]....
        /*0b7c*/ 	.word	0x000150b0


	//   ....[88]....
        /*0b80*/ 	.word	0x000150d0


	//   ....[89]....
        /*0b84*/ 	.word	0x00015f50


	//   ....[90]....
        /*0b88*/ 	.word	0x00016200


	//   ....[91]....
        /*0b8c*/ 	.word	0x000167d0


	//   ....[92]....
        /*0b90*/ 	.word	0x00016800


	//   ....[93]....
        /*0b94*/ 	.word	0x00017120


	//   ....[94]....
        /*0b98*/ 	.word	0x00017140


	//   ....[95]....
        /*0b9c*/ 	.word	0x00018580


	//   ....[96]....
        /*0ba0*/ 	.word	0x000185a0


	//   ....[97]....
        /*0ba4*/ 	.word	0x000186c0


	//   ....[98]....
        /*0ba8*/ 	.word	0x000186e0


	//   ....[99]....
        /*0bac*/ 	.word	0x00018880


	//   ....[100]....
        /*0bb0*/ 	.word	0x000188b0


	//   ....[101]....
        /*0bb4*/ 	.word	0x000188c0


	//   ....[102]....
        /*0bb8*/ 	.word	0x000188f0


	//   ....[103]....
        /*0bbc*/ 	.word	0x00019e10


	//   ....[104]....
        /*0bc0*/ 	.word	0x00019e20


	//   ....[105]....
        /*0bc4*/ 	.word	0x00019e40


	//   ....[106]....
        /*0bc8*/ 	.word	0x00019e50


	//   ....[107]....
        /*0bcc*/ 	.word	0x0001a1f0


	//   ....[108]....
        /*0bd0*/ 	.word	0x0001a210


	//   ....[109]....
        /*0bd4*/ 	.word	0x0001a340


	//   ....[110]....
        /*0bd8*/ 	.word	0x0001a350


	//   ....[111]....
        /*0bdc*/ 	.word	0x0001a480


	//   ....[112]....
        /*0be0*/ 	.word	0x0001a4a0


	//   ....[113]....
        /*0be4*/ 	.word	0x0001a5d0


	//   ....[114]....
        /*0be8*/ 	.word	0x0001a5e0


	//   ....[115]....
        /*0bec*/ 	.word	0x0001a910


	//   ....[116]....
        /*0bf0*/ 	.word	0x0001a930


	//   ....[117]....
        /*0bf4*/ 	.word	0x0001b300


	//   ....[118]....
        /*0bf8*/ 	.word	0x0001b310


	//   ....[119]....
        /*0bfc*/ 	.word	0x0001c460


	//   ....[120]....
        /*0c00*/ 	.word	0x0001c480


	//   ....[121]....
        /*0c04*/ 	.word	0x0001c5b0


	//   ....[122]....
        /*0c08*/ 	.word	0x0001c5c0


	//   ....[123]....
        /*0c0c*/ 	.word	0x0001c6f0


	//   ....[124]....
        /*0c10*/ 	.word	0x0001c710


	//   ....[125]....
        /*0c14*/ 	.word	0x0001c840


	//   ....[126]....
        /*0c18*/ 	.word	0x0001c850


	//   ....[127]....
        /*0c1c*/ 	.word	0x0001ca40


	//   ....[128]....
        /*0c20*/ 	.word	0x0001ca60


	//   ....[129]....
        /*0c24*/ 	.word	0x0001cb80


	//   ....[130]....
        /*0c28*/ 	.word	0x0001cbc0


	//   ....[131]....
        /*0c2c*/ 	.word	0x0001cbf0


	//   ....[132]....
        /*0c30*/ 	.word	0x0001cc20


	//   ....[133]....
        /*0c34*/ 	.word	0x0001cc50


	//   ....[134]....
        /*0c38*/ 	.word	0x0001cc80


	//   ....[135]....
        /*0c3c*/ 	.word	0x0001cdd0


	//   ....[136]....
        /*0c40*/ 	.word	0x0001ce10


	//   ....[137]....
        /*0c44*/ 	.word	0x0001ce40


	//   ....[138]....
        /*0c48*/ 	.word	0x0001ce70


	//   ....[139]....
        /*0c4c*/ 	.word	0x0001cea0


	//   ....[140]....
        /*0c50*/ 	.word	0x0001ced0


	//   ....[141]....
        /*0c54*/ 	.word	0x0001cf60


	//   ....[142]....
        /*0c58*/ 	.word	0x0001cfa0


	//   ....[143]....
        /*0c5c*/ 	.word	0x0001cfb0


	//   ....[144]....
        /*0c60*/ 	.word	0x0001d010


	//   ....[145]....
        /*0c64*/ 	.word	0x0001d9e0


	//   ....[146]....
        /*0c68*/ 	.word	0x0001da40


	//   ....[147]....
        /*0c6c*/ 	.word	0x0001da90


	//   ....[148]....
        /*0c70*/ 	.word	0x0001dae0


	//   ....[149]....
        /*0c74*/ 	.word	0x0001db30


	//   ....[150]....
        /*0c78*/ 	.word	0x0001dbb0


	//   ....[151]....
        /*0c7c*/ 	.word	0x0001dc00


	//   ....[152]....
        /*0c80*/ 	.word	0x0001dc80


	//   ....[153]....
        /*0c84*/ 	.word	0x0001dd00


	//   ....[154]....
        /*0c88*/ 	.word	0x0001dd80


	//   ....[155]....
        /*0c8c*/ 	.word	0x0001de00


	//   ....[156]....
        /*0c90*/ 	.word	0x0001de80


	//   ....[157]....
        /*0c94*/ 	.word	0x0001df00


	//   ....[158]....
        /*0c98*/ 	.word	0x0001df70


	//   ....[159]....
        /*0c9c*/ 	.word	0x0001dff0


	//   ....[160]....
        /*0ca0*/ 	.word	0x0001e070


	//   ....[161]....
        /*0ca4*/ 	.word	0x0001e0f0


	//   ....[162]....
        /*0ca8*/ 	.word	0x0001e160


	//   ....[163]....
        /*0cac*/ 	.word	0x0001e1e0


	//   ....[164]....
        /*0cb0*/ 	.word	0x0001e260


	//   ....[165]....
        /*0cb4*/ 	.word	0x0001e420


	//   ....[166]....
        /*0cb8*/ 	.word	0x0001e490


	//   ....[167]....
        /*0cbc*/ 	.word	0x0001e510


	//   ....[168]....
        /*0cc0*/ 	.word	0x0001e590


	//   ....[169]....
        /*0cc4*/ 	.word	0x0001e750


	//   ....[170]....
        /*0cc8*/ 	.word	0x0001e7c0


	//   ....[171]....
        /*0ccc*/ 	.word	0x0001e840


	//   ....[172]....
        /*0cd0*/ 	.word	0x0001e8c0


	//   ....[173]....
        /*0cd4*/ 	.word	0x0001ea80


	//   ....[174]....
        /*0cd8*/ 	.word	0x0001eaf0


	//   ....[175]....
        /*0cdc*/ 	.word	0x0001eb70


	//   ....[176]....
        /*0ce0*/ 	.word	0x0001ebf0


	//   ....[177]....
        /*0ce4*/ 	.word	0x0001edc0


	//   ....[178]....
        /*0ce8*/ 	.word	0x0001ee30


	//   ....[179]....
        /*0cec*/ 	.word	0x0001eeb0


	//   ....[180]....
        /*0cf0*/ 	.word	0x0001ef30


	//   ....[181]....
        /*0cf4*/ 	.word	0x0001f0f0


	//   ....[182]....
        /*0cf8*/ 	.word	0x0001f160


	//   ....[183]....
        /*0cfc*/ 	.word	0x0001f1e0


	//   ....[184]....
        /*0d00*/ 	.word	0x0001f260


	//   ....[185]....
        /*0d04*/ 	.word	0x0001f430


	//   ....[186]....
        /*0d08*/ 	.word	0x0001f4a0


	//   ....[187]....
        /*0d0c*/ 	.word	0x0001f500


	//   ....[188]....
        /*0d10*/ 	.word	0x0001f580


	//   ....[189]....
        /*0d14*/ 	.word	0x0001f600


	//   ....[190]....
        /*0d18*/ 	.word	0x0001f7c0


	//   ....[191]....
        /*0d1c*/ 	.word	0x0001f830


	//   ....[192]....
        /*0d20*/ 	.word	0x0001f8b0


	//   ....[193]....
        /*0d24*/ 	.word	0x0001f930


	//   ....[194]....
        /*0d28*/ 	.word	0x0001fae0


	//   ....[195]....
        /*0d2c*/ 	.word	0x0001fb50


	//   ....[196]....
        /*0d30*/ 	.word	0x0001fbd0


	//   ....[197]....
        /*0d34*/ 	.word	0x0001fc50


	//   ....[198]....
        /*0d38*/ 	.word	0x0001fdf0


	//   ....[199]....
        /*0d3c*/ 	.word	0x0001fe60


	//   ....[200]....
        /*0d40*/ 	.word	0x0001fec0


	//   ....[201]....
        /*0d44*/ 	.word	0x0001ff20


	//   ....[202]....
        /*0d48*/ 	.word	0x0001ff70


	//   ....[203]....
        /*0d4c*/ 	.word	0x0001ffc0


	//   ....[204]....
        /*0d50*/ 	.word	0x00020040


	//   ....[205]....
        /*0d54*/ 	.word	0x000200c0


	//   ....[206]....
        /*0d58*/ 	.word	0x00020140


	//   ....[207]....
        /*0d5c*/ 	.word	0x000201b0


	//   ....[208]....
        /*0d60*/ 	.word	0x00020230


	//   ....[209]....
        /*0d64*/ 	.word	0x000202b0


	//   ....[210]....
        /*0d68*/ 	.word	0x00020330


	//   ....[211]....
        /*0d6c*/ 	.word	0x000203a0


	//   ....[212]....
        /*0d70*/ 	.word	0x00020420


	//   ....[213]....
        /*0d74*/ 	.word	0x000204a0


	//   ....[214]....
        /*0d78*/ 	.word	0x00020520


	//   ....[215]....
        /*0d7c*/ 	.word	0x00020590


	//   ....[216]....
        /*0d80*/ 	.word	0x00020610


	//   ....[217]....
        /*0d84*/ 	.word	0x00020690


	//   ....[218]....
        /*0d88*/ 	.word	0x00020710


	//   ....[219]....
        /*0d8c*/ 	.word	0x00020780


	//   ....[220]....
        /*0d90*/ 	.word	0x00020800


	//   ....[221]....
        /*0d94*/ 	.word	0x00020880


	//   ....[222]....
        /*0d98*/ 	.word	0x00020900


	//   ....[223]....
        /*0d9c*/ 	.word	0x00020970


	//   ....[224]....
        /*0da0*/ 	.word	0x000209f0


	//   ....[225]....
        /*0da4*/ 	.word	0x00020a70


	//   ....[226]....
        /*0da8*/ 	.word	0x00020ac0


	//   ....[227]....
        /*0dac*/ 	.word	0x00020b00


	//   ....[228]....
        /*0db0*/ 	.word	0x00020b50


	//   ....[229]....
        /*0db4*/ 	.word	0x00020ba0


	//   ....[230]....
        /*0db8*/ 	.word	0x00020bf0


	//   ....[231]....
        /*0dbc*/ 	.word	0x00020c70


	//   ....[232]....
        /*0dc0*/ 	.word	0x00020cc0


	//   ....[233]....
        /*0dc4*/ 	.word	0x00020d10


	//   ....[234]....
        /*0dc8*/ 	.word	0x00020d60


	//   ....[235]....
        /*0dcc*/ 	.word	0x00020db0


	//   ....[236]....
        /*0dd0*/ 	.word	0x00020e00


	//   ....[237]....
        /*0dd4*/ 	.word	0x00020e80


	//   ....[238]....
        /*0dd8*/ 	.word	0x00020ed0


	//   ....[239]....
        /*0ddc*/ 	.word	0x00020f50


	//   ....[240]....
        /*0de0*/ 	.word	0x00020fc0


	//   ....[241]....
        /*0de4*/ 	.word	0x00021040


	//   ....[242]....
        /*0de8*/ 	.word	0x000214d0


	//   ....[243]....
        /*0dec*/ 	.word	0x000214f0


	//   ....[244]....
        /*0df0*/ 	.word	0x00021500


	//   ....[245]....
        /*0df4*/ 	.word	0x00021510


	//   ....[246]....
        /*0df8*/ 	.word	0x00021c90


	//   ....[247]....
        /*0dfc*/ 	.word	0x00021ca0


	//   ....[248]....
        /*0e00*/ 	.word	0x00021cb0


	//   ....[249]....
        /*0e04*/ 	.word	0x00021cc0


	//   ....[250]....
        /*0e08*/ 	.word	0x000250f0


	//   ....[251]....
        /*0e0c*/ 	.word	0x00025110


	//   ....[252]....
        /*0e10*/ 	.word	0x00025130


	//   ....[253]....
        /*0e14*/ 	.word	0x00025140


	//   ....[254]....
        /*0e18*/ 	.word	0x00025760


	//   ....[255]....
        /*0e1c*/ 	.word	0x00025770


	//   ....[0]....
        /*0e20*/ 	.word	0x00025780


	//   ....[1]....
        /*0e24*/ 	.word	0x00025790


	//   ....[2]....
        /*0e28*/ 	.word	0x00028cf0


	//   ....[3]....
        /*0e2c*/ 	.word	0x00028d70


	//   ....[4]....
        /*0e30*/ 	.word	0x00028de0


	//   ....[5]....
        /*0e34*/ 	.word	0x00028e50


	//   ....[6]....
        /*0e38*/ 	.word	0x00028ed0


	//   ....[7]....
        /*0e3c*/ 	.word	0x00028f40


	//   ....[8]....
        /*0e40*/ 	.word	0x00028fb0


	//   ....[9]....
        /*0e44*/ 	.word	0x00029020


	//   ....[10]....
        /*0e48*/ 	.word	0x000290a0


	//   ....[11]....
        /*0e4c*/ 	.word	0x00029120


	//   ....[12]....
        /*0e50*/ 	.word	0x000291a0


	//   ....[13]....
        /*0e54*/ 	.word	0x00029210


	//   ....[14]....
        /*0e58*/ 	.word	0x00029290


	//   ....[15]....
        /*0e5c*/ 	.word	0x00029300


	//   ....[16]....
        /*0e60*/ 	.word	0x00029380


	//   ....[17]....
        /*0e64*/ 	.word	0x000293f0


	//----- nvinfo : EIATTR_EXIT_INSTR_OFFSETS
	.align		4
.L_504:
        /*0e68*/ 	.byte	0x04, 0x1c
        /*0e6a*/ 	.short	(.L_506 - .L_505)


	//   ....[0]....
.L_505:
        /*0e6c*/ 	.word	0x000010c0


	//   ....[1]....
        /*0e70*/ 	.word	0x0001d9a0


	//----- nvinfo : EIATTR_MAX_THREADS
	.align		4
.L_506:
        /*0e74*/ 	.byte	0x04, 0x05
        /*0e76*/ 	.short	(.L_508 - .L_507)
.L_507:
        /*0e78*/ 	.word	0x00000100
        /*0e7c*/ 	.word	0x00000001
        /*0e80*/ 	.word	0x00000001


	//----- nvinfo : EIATTR_CRS_STACK_SIZE
	.align		4
.L_508:
        /*0e84*/ 	.byte	0x04, 0x1e
        /*0e86*/ 	.short	(.L_510 - .L_509)
.L_509:
        /*0e88*/ 	.word	0x00000000
.L_510:


//--------------------- .nv.info._ZN7cutlass13device_kernelIN5flash19enable_sm80_to_sm89INS1_16FlashAttnFwdSm80INS1_25CollectiveMainloopFwdSm80ILi8ELi2ELb0EN4cute5tupleIJNS5_1CILi128EEENS7_ILi64EEENS7_ILi192EEEEEELi192ENS_10bfloat16_tEfNS_4arch4Sm80ELb1ELb0ELb1ELb0ELb1ELb0ELb1ELb1EEENS1_21CollectiveEpilogueFwdINS6_IJS8_SA_S9_EEENS6_IJNS7_ILi1EEESI_SI_EEESC_SE_Li256ELb0ELb1ELb1ELb0EEENS1_30DynamicPersistentTileSchedulerILi256ELi256ELb1ELb1ELb0EEEEEEEEEvNT_6ParamsE --------------------------
	.section	.nv.info._ZN7cutlass13device_kernelIN5flash19enable_sm80_to_sm89INS1_16FlashAttnFwdSm80INS1_25CollectiveMainloopFwdSm80ILi8ELi2ELb0EN4cute5tupleIJNS5_1CILi128EEENS7_ILi64EEENS7_ILi192EEEEEELi192ENS_10bfloat16_tEfNS_4arch4Sm80ELb1ELb0ELb1ELb0ELb1ELb0ELb1ELb1EEENS1_21CollectiveEpilogueFwdINS6_IJS8_SA_S9_EEENS6_IJNS7_ILi1EEESI_SI_EEESC_SE_Li256ELb0ELb1ELb1ELb0EEENS1_30DynamicPersistentTileSchedulerILi256ELi256ELb1ELb1ELb0EEEEEEEEEvNT_6ParamsE,"",@"SHT_CUDA_INFO"
	.sectionflags	@""
	.align	4


	//----- nvinfo : EIATTR_CUDA_API_VERSION
	.align		4
        /*0000*/ 	.byte	0x04, 0x37
        /*0002*/ 	.short	(.L_512 - .L_511)
.L_511:
        /*0004*/ 	.word	0x00000082


	//----- nvinfo : EIATTR_SW2861232_WAR
	.align		4
.L_512:
        /*0008*/ 	.byte	0x01, 0x35
	.zero		2


	//----- nvinfo : EIATTR_PARAM_CBANK
	.align		4
        /*000c*/ 	.byte	0x04, 0x0a
        /*000e*/ 	.short	(.L_514 - .L_513)
	.align		4
.L_513:
        /*0010*/ 	.word	index@(.nv.constant0._ZN7cutlass13device_kernelIN5flash19enable_sm80_to_sm89INS1_16FlashAttnFwdSm80INS1_25CollectiveMainloopFwdSm80ILi8ELi2ELb0EN4cute5tupleIJNS5_1CILi128EEENS7_ILi64EEENS7_ILi192EEEEEELi192ENS_10bfloat16_tEfNS_4arch4Sm80ELb1ELb0ELb1ELb0ELb1ELb0ELb1ELb1EEENS1_21CollectiveEpilogueFwdINS6_IJS8_SA_S9_EEENS6_IJNS7_ILi1EEESI_SI_EEESC_SE_Li256ELb0ELb1ELb1ELb0EEENS1_30DynamicPersistentTileSchedulerILi256ELi256ELb1ELb1ELb0EEEEEEEEEvNT_6ParamsE)
        /*0014*/ 	.short	0x0160
        /*0016*/ 	.short	0x0428


	//----- nvinfo : EIATTR_CBANK_PARAM_SIZE
	.align		4
.L_514:
        /*0018*/ 	.byte	0x03, 0x19
        /*001a*/ 	.short	0x0428


	//----- nvinfo : EIATTR_KPARAM_INFO
	.align		4
        /*001c*/ 	.byte	0x04, 0x17
        /*001e*/ 	.short	(.L_516 - .L_515)
.L_515:
        /*0020*/ 	.word	0x00000000
        /*0024*/ 	.short	0x0000
        /*0026*/ 	.short	0x0000
        /*0028*/ 	.byte	0x00, 0xf0, 0xa1, 0x10


	//----- nvinfo : EIATTR_MAXREG_COUNT
	.align		4
.L_516:
        /*002c*/ 	.byte	0x03, 0x1b
        /*002e*/ 	.short	0x00ff


	//----- nvinfo : EIATTR_NUM_BARRIERS
	.align		4
        /*0030*/ 	.byte	0x02, 0x4c
        /*0032*/ 	.byte	0x06
	.zero		1


	//----- nvinfo : EIATTR_ANNOTATIONS
	.align		4
        /*0034*/ 	.byte	0x04, 0x55
        /*0036*/ 	.short	(.L_518 - .L_517)


	//   ....[0]....
.L_517:
        /*0038*/ 	.word	0x00000001
        /*003c*/ 	.byte	0x70, 0x00, 0x00, 0x00, 0x01, 0x00, 0x00, 0x00, 0xf0, 0x04, 0x00, 0x00, 0x01, 0x00, 0x00, 0x00
        /*004c*/ 	.byte	0xf0, 0x05, 0x00, 0x00, 0x01, 0x00, 0x00, 0x00, 0x70, 0x06, 0x00, 0x00, 0x01, 0x00, 0x00, 0x00
        /*005c*/ 	.byte	0x70, 0x2e, 0x00, 0x00, 0x01, 0x00, 0x00, 0x00, 0x10, 0x38, 0x00, 0x00, 0x01, 0x00, 0x00, 0x00
        /*006c*/ 	.byte	0x60, 0xce, 0x00, 0x00, 0x01, 0x00, 0x00, 0x00, 0xa0, 0xce, 0x00, 0x00, 0x01, 0x00, 0x00, 0x00
        /*007c*/ 	.byte	0x90, 0xe5, 0x00, 0x00


	//----- nvinfo : EIATTR_MERCURY_ISA_VERSION
	.align		4
.L_518:
        /*0080*/ 	.byte	0x03, 0x5f
        /*0082*/ 	.short	0x0000


	//----- nvinfo : EIATTR_INT_WARP_WIDE_INSTR_OFFSETS
	.align		4
        /*0084*/ 	.byte	0x04, 0x31
        /*0086*/ 	.short	(.L_520 - .L_519)


	//   ....[0]....
.L_519:
        /*0088*/ 	.word	0x0000cc90


	//   ....[1]....
        /*008c*/ 	.word	0x0000cd10


	//----- nvinfo : EIATTR_COOP_GROUP_MASK_REGIDS
	.align		4
.L_520:
        /*0090*/ 	.byte	0x04, 0x29
        /*0092*/ 	.short	(.L_522 - .L_521)


	//   ....[0]....
.L_521:
        /*0094*/ 	.word	0xffffffff


	//   ....[1]....
        /*0098*/ 	.word	0xffffffff


	//   ....[2]....
        /*009c*/ 	.word	0xffffffff


	//   ....[3]....
        /*00a0*/ 	.word	0xffffffff


	//   ....[4]....
        /*00a4*/ 	.word	0xffffffff


	//   ....[5]....
        /*00a8*/ 	.word	0xffffffff


	//   ....[6]....
        /*00ac*/ 	.word	0xffffffff


	//   ....[7]....
        /*00b0*/ 	.word	0xffffffff


	//   ....[8]....
        /*00b4*/ 	.word	0xffffffff


	//   ....[9]....
        /*00b8*/ 	.word	0xffffffff


	//   ....[10]....
        /*00bc*/ 	.word	0xffffffff


	//   ....[11]....
        /*00c0*/ 	.word	0xffffffff


	//   ....[12]....
        /*00c4*/ 	.word	0xffffffff


	//   ....[13]....
        /*00c8*/ 	.word	0xffffffff


	//   ....[14]....
        /*00cc*/ 	.word	0xffffffff


	//   ....[15]....
        /*00d0*/ 	.word	0xffffffff


	//   ....[16]....
        /*00d4*/ 	.word	0xffffffff


	//   ....[17]....
        /*00d8*/ 	.word	0xffffffff


	//   ....[18]....
        /*00dc*/ 	.word	0xffffffff


	//   ....[19]....
        /*00e0*/ 	.word	0xffffffff


	//   ....[20]....
        /*00e4*/ 	.word	0xffffffff


	//   ....[21]....
        /*00e8*/ 	.word	0xffffffff


	//   ....[22]....
        /*00ec*/ 	.word	0xffffffff


	//   ....[23]....
        /*00f0*/ 	.word	0xffffffff


	//   ....[24]....
        /*00f4*/ 	.word	0xffffffff


	//   ....[25]....
        /*00f8*/ 	.word	0xffffffff


	//   ....[26]....
        /*00fc*/ 	.word	0xffffffff


	//   ....[27]....
        /*0100*/ 	.word	0xffffffff


	//   ....[28]....
        /*0104*/ 	.word	0xffffffff


	//   ....[29]....
        /*0108*/ 	.word	0xffffffff


	//   ....[30]....
        /*010c*/ 	.word	0xffffffff


	//   ....[31]....
        /*0110*/ 	.word	0xffffffff


	//   ....[32]....
        /*0114*/ 	.word	0xffffffff


	//   ....[33]....
        /*0118*/ 	.word	0xffffffff


	//   ....[34]....
        /*011c*/ 	.word	0xffffffff


	//   ....[35]....
        /*0120*/ 	.word	0xffffffff


	//   ....[36]....
        /*0124*/ 	.word	0xffffffff


	//   ....[37]....
        /*0128*/ 	.word	0xffffffff


	//   ....[38]....
        /*012c*/ 	.word	0xffffffff


	//   ....[39]....
        /*0130*/ 	.word	0xffffffff


	//   ....[40]....
        /*0134*/ 	.word	0xffffffff


	//   ....[41]....
        /*0138*/ 	.word	0xffffffff


	//   ....[42]....
        /*013c*/ 	.word	0xffffffff


	//   ....[43]....
        /*0140*/ 	.word	0xffffffff


	//   ....[44]....
        /*0144*/ 	.word	0xffffffff


	//   ....[45]....
        /*0148*/ 	.word	0xffffffff


	//   ....[46]....
        /*014c*/ 	.word	0xffffffff


	//   ....[47]....
        /*0150*/ 	.word	0xffffffff


	//   ....[48]....
        /*0154*/ 	.word	0xffffffff


	//   ....[49]....
        /*0158*/ 	.word	0xffffffff


	//   ....[50]....
        /*015c*/ 	.word	0xffffffff


	//   ....[51]....
        /*0160*/ 	.word	0xffffffff


	//   ....[52]....
        /*0164*/ 	.word	0xffffffff


	//   ....[53]....
        /*0168*/ 	.word	0xffffffff


	//   ....[54]....
        /*016c*/ 	.word	0xffffffff


	//   ....[55]....
        /*0170*/ 	.word	0xffffffff


	//   ....[56]....
        /*0174*/ 	.word	0xffffffff


	//   ....[57]....
        /*0178*/ 	.word	0xffffffff


	//   ....[58]....
        /*017c*/ 	.word	0xffffffff


	//   ....[59]....
        /*0180*/ 	.word	0xffffffff


	//   ....[60]....
        /*0184*/ 	.word	0xffffffff


	//   ....[61]....
        /*0188*/ 	.word	0xffffffff


	//   ....[62]....
        /*018c*/ 	.word	0xffffffff


	//   ....[63]....
        /*0190*/ 	.word	0xffffffff


	//   ....[64]....
        /*0194*/ 	.word	0xffffffff


	//   ....[65]....
        /*0198*/ 	.word	0xffffffff


	//   ....[66]....
        /*019c*/ 	.word	0xffffffff


	//   ....[67]....
        /*01a0*/ 	.word	0xffffffff


	//   ....[68]....
        /*01a4*/ 	.word	0xffffffff


	//   ....[69]....
        /*01a8*/ 	.word	0xffffffff


	//   ....[70]....
        /*01ac*/ 	.word	0xffffffff


	//   ....[71]....
        /*01b0*/ 	.word	0xffffffff


	//   ....[72]....
        /*01b4*/ 	.word	0xffffffff


	//   ....[73]....
        /*01b8*/ 	.word	0xffffffff


	//   ....[74]....
        /*01bc*/ 	.word	0xffffffff


	//   ....[75]....
        /*01c0*/ 	.word	0xffffffff


	//   ....[76]....
        /*01c4*/ 	.word	0xffffffff


	//   ....[77]....
        /*01c8*/ 	.word	0xffffffff


	//   ....[78]....
        /*01cc*/ 	.word	0xffffffff


	//   ....[79]....
        /*01d0*/ 	.word	0xffffffff


	//   ....[80]....
        /*01d4*/ 	.word	0xffffffff


	//   ....[81]....
        /*01d8*/ 	.word	0xffffffff


	//   ....[82]....
        /*01dc*/ 	.word	0xffffffff


	//   ....[83]....
        /*01e0*/ 	.word	0xffffffff


	//   ....[84]....
        /*01e4*/ 	.word	0xffffffff


	//   ....[85]....
        /*01e8*/ 	.word	0xffffffff


	//   ....[86]....
        /*01ec*/ 	.word	0xffffffff


	//   ....[87]....
        /*01f0*/ 	.word	0xffffffff


	//   ....[88]....
        /*01f4*/ 	.word	0xffffffff


	//   ....[89]....
        /*01f8*/ 	.word	0xffffffff


	//   ....[90]....
        /*01fc*/ 	.word	0xffffffff


	//   ....[91]....
        /*0200*/ 	.word	0xffffffff


	//   ....[92]....
        /*0204*/ 	.word	0xffffffff


	//   ....[93]....
        /*0208*/ 	.word	0xffffffff


	//   ....[94]....
        /*020c*/ 	.word	0xffffffff


	//   ....[95]....
        /*0210*/ 	.word	0xffffffff


	//   ....[96]....
        /*0214*/ 	.word	0xffffffff


	//   ....[97]....
        /*0218*/ 	.word	0xffffffff


	//   ....[98]....
        /*021c*/ 	.word	0xffffffff


	//   ....[99]....
        /*0220*/ 	.word	0xffffffff


	//   ....[100]....
        /*0224*/ 	.word	0xffffffff


	//   ....[101]....
        /*0228*/ 	.word	0xffffffff


	//   ....[102]....
        /*022c*/ 	.word	0xffffffff


	//   ....[103]....
        /*0230*/ 	.word	0xffffffff


	//   ....[104]....
        /*0234*/ 	.word	0xffffffff


	//   ....[105]....
        /*0238*/ 	.word	0xffffffff


	//   ....[106]....
        /*023c*/ 	.word	0xffffffff


	//   ....[107]....
        /*0240*/ 	.word	0xffffffff


	//   ....[108]....
        /*0244*/ 	.word	0xffffffff


	//   ....[109]....
        /*0248*/ 	.word	0xffffffff


	//   ....[110]....
        /*024c*/ 	.word	0xffffffff


	//   ....[111]....
        /*0250*/ 	.word	0xffffffff


	//   ....[112]....
        /*0254*/ 	.word	0xffffffff


	//   ....[113]....
        /*0258*/ 	.word	0xffffffff


	//   ....[114]....
        /*025c*/ 	.word	0xffffffff


	//   ....[115]....
        /*0260*/ 	.word	0xffffffff


	//   ....[116]....
        /*0264*/ 	.word	0xffffffff


	//----- nvinfo : EIATTR_COOP_GROUP_INSTR_OFFSETS
	.align		4
.L_522:
        /*0268*/ 	.byte	0x04, 0x28
        /*026a*/ 	.short	(.L_524 - .L_523)


	//   ....[0]....
.L_523:
        /*026c*/ 	.word	0x00000050


	//   ....[1]....
        /*0270*/ 	.word	0x000015e0


	//   ....[2]....
        /*0274*/ 	.word	0x00001600


	//   ....[3]....
        /*0278*/ 	.word	0x00001780


	//   ....[4]....
        /*027c*/ 	.word	0x00001790


	//   ....[5]....
        /*0280*/ 	.word	0x000018f0


	//   ....[6]....
        /*0284*/ 	.word	0x00001910


	//   ....[7]....
        /*0288*/ 	.word	0x00001a70


	//   ....[8]....
        /*028c*/ 	.word	0x00001a80


	//   ....[9]....
        /*0290*/ 	.word	0x00001f90


	//   ....[10]....
        /*0294*/ 	.word	0x00001fb0


	//   ....[11]....
        /*0298*/ 	.word	0x00001fd0


	//   ....[12]....
        /*029c*/ 	.word	0x00001fe0


	//   ....[13]....
        /*02a0*/ 	.word	0x000020d0


	//   ....[14]....
        /*02a4*/ 	.word	0x000020f0


	//   ....[15]....
        /*02a8*/ 	.word	0x00002120


	//   ....[16]....
        /*02ac*/ 	.word	0x000021f0


	//   ....[17]....
        /*02b0*/ 	.word	0x000025b0


	//   ....[18]....
        /*02b4*/ 	.word	0x000025d0


	//   ....[19]....
        /*02b8*/ 	.word	0x00002660


	//   ....[20]....
        /*02bc*/ 	.word	0x000026c0


	//   ....[21]....
        /*02c0*/ 	.word	0x00002b20


	//   ....[22]....
        /*02c4*/ 	.word	0x00002b40


	//   ....[23]....
        /*02c8*/ 	.word	0x00002c40


	//   ....[24]....
        /*02cc*/ 	.word	0x00002c60


	//   ....[25]....
        /*02d0*/ 	.word	0x000039d0


	//   ....[26]....
        /*02d4*/ 	.word	0x000039e0


	//   ....[27]....
        /*02d8*/ 	.word	0x00004180


	//   ....[28]....
        /*02dc*/ 	.word	0x00004340


	//   ....[29]....
        /*02e0*/ 	.word	0x00004380


	//   ....[30]....
        /*02e4*/ 	.word	0x000043f0


	//   ....[31]....
        /*02e8*/ 	.word	0x000055f0


	//   ....[32]....
        /*02ec*/ 	.word	0x00005610


	//   ....[33]....
        /*02f0*/ 	.word	0x00005710


	//   ....[34]....
        /*02f4*/ 	.word	0x00005730


	//   ....[35]....
        /*02f8*/ 	.word	0x00005c90


	//   ....[36]....
        /*02fc*/ 	.word	0x00005cb0


	//   ....[37]....
        /*0300*/ 	.word	0x00005db0


	//   ....[38]....
        /*0304*/ 	.word	0x00005df0


	//   ....[39]....
        /*0308*/ 	.word	0x00006b30


	//   ....[40]....
        /*030c*/ 	.word	0x00006b80


	//   ....[41]....
        /*0310*/ 	.word	0x000073c0


	//   ....[42]....
        /*0314*/ 	.word	0x000073e0


	//   ....[43]....
        /*0318*/ 	.word	0x00007400


	//   ....[44]....
        /*031c*/ 	.word	0x00007420


	//   ....[45]....
        /*0320*/ 	.word	0x00008e20


	//   ....[46]....
        /*0324*/ 	.word	0x00008e40


	//   ....[47]....
        /*0328*/ 	.word	0x00008f30


	//   ....[48]....
        /*032c*/ 	.word	0x00008f50


	//   ....[49]....
        /*0330*/ 	.word	0x00009480


	//   ....[50]....
        /*0334*/ 	.word	0x000094a0


	//   ....[51]....
        /*0338*/ 	.word	0x000095a0


	//   ....[52]....
        /*033c*/ 	.word	0x000095e0


	//   ....[53]....
        /*0340*/ 	.word	0x0000a710


	//   ....[54]....
        /*0344*/ 	.word	0x0000a730


	//   ....[55]....
        /*0348*/ 	.word	0x0000a760


	//   ....[56]....
        /*034c*/ 	.word	0x0000a7c0


	//   ....[57]....
        /*0350*/ 	.word	0x0000c100


	//   ....[58]....
        /*0354*/ 	.word	0x0000c120


	//   ....[59]....
        /*0358*/ 	.word	0x0000c1c0


	//   ....[60]....
        /*035c*/ 	.word	0x0000c220


	//   ....[61]....
        /*0360*/ 	.word	0x0000c470


	//   ....[62]....
        /*0364*/ 	.word	0x0000c4a0


	//   ....[63]....
        /*0368*/ 	.word	0x0000c4b0


	//   ....[64]....
        /*036c*/ 	.word	0x0000c4e0


	//   ....[65]....
        /*0370*/ 	.word	0x0000ce50


	//   ....[66]....
        /*0374*/ 	.word	0x0000d4d0


	//   ....[67]....
        /*0378*/ 	.word	0x0000d500


	//   ....[68]....
        /*037c*/ 	.word	0x0000d520


	//   ....[69]....
        /*0380*/ 	.word	0x0000d540


	//   ....[70]....
        /*0384*/ 	.word	0x0000d630


	//   ....[71]....
        /*0388*/ 	.word	0x0000d650


	//   ....[72]....
        /*038c*/ 	.word	0x0000dcc0


	//   ....[73]....
        /*0390*/ 	.word	0x0000dcd0


	//   ....[74]....
        /*0394*/ 	.word	0x0000e610


	//   ....[75]....
        /*0398*/ 	.word	0x0000e6f0


	//   ....[76]....
        /*039c*/ 	.word	0x0000e760


	//   ....[77]....
        /*03a0*/ 	.word	0x0000e7d0


	//   ....[78]....
        /*03a4*/ 	.word	0x0000e830


	//   ....[79]....
        /*03a8*/ 	.word	0x0000e8a0


	//   ....[80]....
        /*03ac*/ 	.word	0x0000e910


	//   ....[81]....
        /*03b0*/ 	.word	0x0000e980


	//   ....[82]....
        /*03b4*/ 	.word	0x0000e9e0


	//   ....[83]....
        /*03b8*/ 	.word	0x0000ea50


	//   ....[84]....
        /*03bc*/ 	.word	0x0000eac0


	//   ....[85]....
        /*03c0*/ 	.word	0x0000ec30


	//   ....[86]....
        /*03c4*/ 	.word	0x0000ec90


	//   ....[87]....
        /*03c8*/ 	.word	0x0000ed00


	//   ....[88]....
        /*03cc*/ 	.word	0x0000ed70


	//   ....[89]....
        /*03d0*/ 	.word	0x0000eee0


	//   ....[90]....
        /*03d4*/ 	.word	0x0000ef40


	//   ....[91]....
        /*03d8*/ 	.word	0x0000efb0


	//   ....[92]....
        /*03dc*/ 	.word	0x0000f020


	//   ....[93]....
        /*03e0*/ 	.word	0x0000f190


	//   ....[94]....
        /*03e4*/ 	.word	0x0000f1f0


	//   ....[95]....
        /*03e8*/ 	.word	0x0000f260


	//   ....[96]....
        /*03ec*/ 	.word	0x0000f2d0


	//   ....[97]....
        /*03f0*/ 	.word	0x0000f450


	//   ....[98]....
        /*03f4*/ 	.word	0x0000f4b0


	//   ....[99]....
        /*03f8*/ 	.word	0x0000f520


	//   ....[100]....
        /*03fc*/ 	.word	0x0000f590


	//   ....[101]....
        /*0400*/ 	.word	0x0000f710


	//   ....[102]....
        /*0404*/ 	.word	0x0000f770


	//   ....[103]....
        /*0408*/ 	.word	0x0000f7e0


	//   ....[104]....
        /*040c*/ 	.word	0x0000f850


	//   ....[105]....
        /*0410*/ 	.word	0x0000f9d0


	//   ....[106]....
        /*0414*/ 	.word	0x0000fa30


	//   ....[107]....
        /*0418*/ 	.word	0x0000fa90


	//   ....[108]....
        /*041c*/ 	.word	0x0000fb00


	//   ....[109]....
        /*0420*/ 	.word	0x0000fb70


	//   ....[110]....
        /*0424*/ 	.word	0x0000fcf0


	//   ....[111]....
        /*0428*/ 	.word	0x0000fd50


	//   ....[112]....
        /*042c*/ 	.word	0x0000fdb0


	//   ....[113]....
        /*0430*/ 	.word	0x0000fe10


	//   ....[114]....
        /*0434*/ 	.word	0x0000fe60


	//   ....[115]....
        /*0438*/ 	.word	0x0000feb0


	//   ....[116]....
        /*043c*/ 	.word	0x0000ff20


	//----- nvinfo : EIATTR_EXIT_INSTR_OFFSETS
	.align		4
.L_524:
        /*0440*/ 	.byte	0x04, 0x1c
        /*0442*/ 	.short	(.L_526 - .L_525)


	//   ....[0]....
.L_525:
        /*0444*/ 	.word	0x000000a0


	//   ....[1]....
        /*0448*/ 	.word	0x0000e6a0


	//----- nvinfo : EIATTR_MAX_THREADS
	.align		4
.L_526:
        /*044c*/ 	.byte	0x04, 0x05
        /*044e*/ 	.short	(.L_528 - .L_527)
.L_527:
        /*0450*/ 	.word	0x00000100
        /*0454*/ 	.word	0x00000001
        /*0458*/ 	.word	0x00000001


	//----- nvinfo : EIATTR_CRS_STACK_SIZE
	.align		4
.L_528:
        /*045c*/ 	.byte	0x04, 0x1e
        /*045e*/ 	.short	(.L_530 - .L_529)
.L_529:
        /*0460*/ 	.word	0x00000000
.L_530:


//--------------------- .nv.info._ZN7cutlass13device_kernelIN5flash19enable_sm80_to_sm89INS1_16FlashAttnFwdSm80INS1_25CollectiveMainloopFwdSm80ILi8ELi2ELb0EN4cute5tupleIJNS5_1CILi128EEENS7_ILi64EEENS7_ILi192EEEEEELi192ENS_10bfloat16_tEfNS_4arch4Sm80ELb1ELb0ELb1ELb1ELb1ELb0ELb1ELb1EEENS1_21CollectiveEpilogueFwdINS6_IJS8_SA_S9_EEENS6_IJNS7_ILi1EEESI_SI_EEESC_SE_Li256ELb1ELb1ELb1ELb0EEENS1_36VarlenDynamicPersistentTileSchedulerILi128ELi64ELi256ELi256ELb1ELb1ELb0ELb1ELb1ELb1EEEEEEEEEvNT_6ParamsE --------------------------
	.section	.nv.info._ZN7cutlass13device_kernelIN5flash19enable_sm80_to_sm89INS1_16FlashAttnFwdSm80INS1_25CollectiveMainloopFwdSm80ILi8ELi2ELb0EN4cute5tupleIJNS5_1CILi128EEENS7_ILi64EEENS7_ILi192EEEEEELi192ENS_10bfloat16_tEfNS_4arch4Sm80ELb1ELb0ELb1ELb1ELb1ELb0ELb1ELb1EEENS1_21CollectiveEpilogueFwdINS6_IJS8_SA_S9_EEENS6_IJNS7_ILi1EEESI_SI_EEESC_SE_Li256ELb1ELb1ELb1ELb0EEENS1_36VarlenDynamicPersistentTileSchedulerILi128ELi64ELi256ELi256ELb1ELb1ELb0ELb1ELb1ELb1EEEEEEEEEvNT_6ParamsE,"",@"SHT_CUDA_INFO"
	.sectionflags	@""
	.align	4


	//----- nvinfo : EIATTR_CUDA_API_VERSION
	.align		4
        /*0000*/ 	.byte	0x04, 0x37
        /*0002*/ 	.short	(.L_532 - .L_531)
.L_531:
        /*0004*/ 	.word	0x00000082


	//----- nvinfo : EIATTR_SW2861232_WAR
	.align		4
.L_532:
        /*0008*/ 	.byte	0x01, 0x35
	.zero		2


	//----- nvinfo : EIATTR_PARAM_CBANK
	.align		4
        /*000c*/ 	.byte	0x04, 0x0a
        /*000e*/ 	.short	(.L_534 - .L_533)
	.align		4
.L_533:
        /*0010*/ 	.word	index@(.nv.constant0._ZN7cutlass13device_kernelIN5flash19enable_sm80_to_sm89INS1_16FlashAttnFwdSm80INS1_25CollectiveMainloopFwdSm80ILi8ELi2ELb0EN4cute5tupleIJNS5_1CILi128EEENS7_ILi64EEENS7_ILi192EEEEEELi192ENS_10bfloat16_tEfNS_4arch4Sm80ELb1ELb0ELb1ELb1ELb1ELb0ELb1ELb1EEENS1_21CollectiveEpilogueFwdINS6_IJS8_SA_S9_EEENS6_IJNS7_ILi1EEESI_SI_EEESC_SE_Li256ELb1ELb1ELb1ELb0EEENS1_36VarlenDynamicPersistentTileSchedulerILi128ELi64ELi256ELi256ELb1ELb1ELb0ELb1ELb1ELb1EEEEEEEEEvNT_6ParamsE)
        /*0014*/ 	.short	0x0160
        /*0016*/ 	.short	0x0438


	//----- nvinfo : EIATTR_CBANK_PARAM_SIZE
	.align		4
.L_534:
        /*0018*/ 	.byte	0x03, 0x19
        /*001a*/ 	.short	0x0438


	//----- nvinfo : EIATTR_KPARAM_INFO
	.align		4
        /*001c*/ 	.byte	0x04, 0x17
        /*001e*/ 	.short	(.L_536 - .L_535)
.L_535:
        /*0020*/ 	.word	0x00000000
        /*0024*/ 	.short	0x0000
        /*0026*/ 	.short	0x0000
        /*0028*/ 	.byte	0x00, 0xf0, 0xe1, 0x10


	//----- nvinfo : EIATTR_MAXREG_COUNT
	.align		4
.L_536:
        /*002c*/ 	.byte	0x03, 0x1b
        /*002e*/ 	.short	0x00ff


	//----- nvinfo : EIATTR_NUM_BARRIERS
	.align		4
        /*0030*/ 	.byte	0x02, 0x4c
        /*0032*/ 	.byte	0x06
	.zero		1


	//----- nvinfo : EIATTR_ANNOTATIONS
	.align		4
        /*0034*/ 	.byte	0x04, 0x55
        /*0036*/ 	.short	(.L_538 - .L_537)


	//   ....[0]....
.L_537:
        /* <DEDUP_REMOVED lines=9> */


	//----- nvinfo : EIATTR_MERCURY_ISA_VERSION
	.align		4
.L_538:
        /*00b0*/ 	.byte	0x03, 0x5f
        /*00b2*/ 	.short	0x0000


	//----- nvinfo : EIATTR_INT_WARP_WIDE_INSTR_OFFSETS
	.align		4
        /*00b4*/ 	.byte	0x04, 0x31
        /*00b6*/ 	.short	(.L_540 - .L_539)


	//   ....[0]....
.L_539:
        /*00b8*/ 	.word	0x0000dd60


	//   ....[1]....
        /*00bc*/ 	.word	0x0000dde0


	//----- nvinfo : EIATTR_COOP_GROUP_MASK_REGIDS
	.align		4
.L_540:
        /*00c0*/ 	.byte	0x04, 0x29
        /*00c2*/ 	.short	(.L_542 - .L_541)


	//   ....[0]....
.L_541:
        /*00c4*/ 	.word	0xffffffff


	//   ....[1]....
        /*00c8*/ 	.word	0xffffffff


	//   ....[2]....
        /*00cc*/ 	.word	0xffffffff


	//   ....[3]....
        /*00d0*/ 	.word	0xffffffff


	//   ....[4]....
        /*00d4*/ 	.word	0xffffffff


	//   ....[5]....
        /*00d8*/ 	.word	0xffffffff


	//   ....[6]....
        /*00dc*/ 	.word	0xffffffff


	//   ....[7]....
        /*00e0*/ 	.word	0xffffffff


	//   ....[8]....
        /*00e4*/ 	.word	0xffffffff


	//   ....[9]....
        /*00e8*/ 	.word	0xffffffff


	//   ....[10]....
        /*00ec*/ 	.word	0xffffffff


	//   ....[11]....
        /*00f0*/ 	.word	0xffffffff


	//   ....[12]....
        /*00f4*/ 	.word	0xffffffff


	//   ....[13]....
        /*00f8*/ 	.word	0xffffffff


	//   ....[14]....
        /*00fc*/ 	.word	0xffffffff


	//   ....[15]....
        /*0100*/ 	.word	0xffffffff


	//   ....[16]....
        /*0104*/ 	.word	0xffffffff


	//   ....[17]....
        /*0108*/ 	.word	0xffffffff


	//   ....[18]....
        /*010c*/ 	.word	0xffffffff


	//   ....[19]....
        /*0110*/ 	.word	0xffffffff


	//   ....[20]....
        /*0114*/ 	.word	0xffffffff


	//   ....[21]....
        /*0118*/ 	.word	0xffffffff


	//   ....[22]....
        /*011c*/ 	.word	0xffffffff


	//   ....[23]....
        /*0120*/ 	.word	0xffffffff


	//   ....[24]....
        /*0124*/ 	.word	0xffffffff


	//   ....[25]....
        /*0128*/ 	.word	0xffffffff


	//   ....[26]....
        /*012c*/ 	.word	0xffffffff


	//   ....[27]....
        /*0130*/ 	.word	0xffffffff


	//   ....[28]....
        /*0134*/ 	.word	0xffffffff


	//   ....[29]....
        /*0138*/ 	.word	0xffffffff


	//   ....[30]....
        /*013c*/ 	.word	0xffffffff


	//   ....[31]....
        /*0140*/ 	.word	0xffffffff


	//   ....[32]....
        /*0144*/ 	.word	0xffffffff


	//   ....[33]....
        /*0148*/ 	.word	0xffffffff


	//   ....[34]....
        /*014c*/ 	.word	0xffffffff


	//   ....[35]....
        /*0150*/ 	.word	0xffffffff


	//   ....[36]....
        /*0154*/ 	.word	0xffffffff


	//   ....[37]....
        /*0158*/ 	.word	0xffffffff


	//   ....[38]....
        /*015c*/ 	.word	0xffffffff


	//   ....[39]....
        /*0160*/ 	.word	0xffffffff


	//   ....[40]....
        /*0164*/ 	.word	0xffffffff


	//   ....[41]....
        /*0168*/ 	.word	0xffffffff


	//   ....[42]....
        /*016c*/ 	.word	0xffffffff


	//   ....[43]....
        /*0170*/ 	.word	0xffffffff


	//   ....[44]....
        /*0174*/ 	.word	0xffffffff


	//   ....[45]....
        /*0178*/ 	.word	0xffffffff


	//   ....[46]....
        /*017c*/ 	.word	0xffffffff


	//   ....[47]....
        /*0180*/ 	.word	0xffffffff


	//   ....[48]....
        /*0184*/ 	.word	0xffffffff


	//   ....[49]....
        /*0188*/ 	.word	0xffffffff


	//   ....[50]....
        /*018c*/ 	.word	0xffffffff


	//   ....[51]....
        /*0190*/ 	.word	0xffffffff


	//   ....[52]....
        /*0194*/ 	.word	0xffffffff


	//   ....[53]....
        /*0198*/ 	.word	0xffffffff


	//   ....[54]....
        /*019c*/ 	.word	0xffffffff


	//   ....[55]....
        /*01a0*/ 	.word	0xffffffff


	//   ....[56]....
        /*01a4*/ 	.word	0xffffffff


	//   ....[57]....
        /*01a8*/ 	.word	0xffffffff


	//   ....[58]....
        /*01ac*/ 	.word	0xffffffff


	//   ....[59]....
        /*01b0*/ 	.word	0xffffffff


	//   ....[60]....
        /*01b4*/ 	.word	0xffffffff


	//   ....[61]....
        /*01b8*/ 	.word	0xffffffff


	//   ....[62]....
        /*01bc*/ 	.word	0xffffffff


	//   ....[63]....
        /*01c0*/ 	.word	0xffffffff


	//   ....[64]....
        /*01c4*/ 	.word	0xffffffff


	//   ....[65]....
        /*01c8*/ 	.word	0xffffffff


	//   ....[66]....
        /*01cc*/ 	.word	0xffffffff


	//   ....[67]....
        /*01d0*/ 	.word	0xffffffff


	//   ....[68]....
        /*01d4*/ 	.word	0xffffffff


	//   ....[69]....
        /*01d8*/ 	.word	0xffffffff


	//   ....[70]....
        /*01dc*/ 	.word	0xffffffff


	//   ....[71]....
        /*01e0*/ 	.word	0xffffffff


	//   ....[72]....
        /*01e4*/ 	.word	0xffffffff


	//   ....[73]....
        /*01e8*/ 	.word	0xffffffff


	//   ....[74]....
        /*01ec*/ 	.word	0xffffffff


	//   ....[75]....
        /*01f0*/ 	.word	0xffffffff


	//   ....[76]....
        /*01f4*/ 	.word	0xffffffff


	//   ....[77]....
        /*01f8*/ 	.word	0xffffffff


	//   ....[78]....
        /*01fc*/ 	.word	0xffffffff


	//   ....[79]....
        /*0200*/ 	.word	0xffffffff


	//   ....[80]....
        /*0204*/ 	.word	0xffffffff


	//   ....[81]....
        /*0208*/ 	.word	0xffffffff


	//   ....[82]....
        /*020c*/ 	.word	0xffffffff


	//   ....[83]....
        /*0210*/ 	.word	0xffffffff


	//   ....[84]....
        /*0214*/ 	.word	0xffffffff


	//   ....[85]....
        /*0218*/ 	.word	0xffffffff


	//   ....[86]....
        /*021c*/ 	.word	0xffffffff


	//   ....[87]....
        /*0220*/ 	.word	0xffffffff


	//   ....[88]....
        /*0224*/ 	.word	0xffffffff


	//   ....[89]....
        /*0228*/ 	.word	0xffffffff


	//   ....[90]....
        /*022c*/ 	.word	0xffffffff


	//   ....[91]....
        /*0230*/ 	.word	0xffffffff


	//   ....[92]....
        /*0234*/ 	.word	0xffffffff


	//   ....[93]....
        /*0238*/ 	.word	0xffffffff


	//   ....[94]....
        /*023c*/ 	.word	0xffffffff


	//   ....[95]....
        /*0240*/ 	.word	0xffffffff


	//   ....[96]....
        /*0244*/ 	.word	0xffffffff


	//   ....[97]....
        /*0248*/ 	.word	0xffffffff


	//   ....[98]....
        /*024c*/ 	.word	0xffffffff


	//   ....[99]....
        /*0250*/ 	.word	0xffffffff


	//   ....[100]....
        /*0254*/ 	.word	0xffffffff


	//   ....[101]....
        /*0258*/ 	.word	0xffffffff


	//   ....[102]....
        /*025c*/ 	.word	0xffffffff


	//   ....[103]....
        /*0260*/ 	.word	0xffffffff


	//   ....[104]....
        /*0264*/ 	.word	0xffffffff


	//   ....[105]....
        /*0268*/ 	.word	0xffffffff


	//   ....[106]....
        /*026c*/ 	.word	0xffffffff


	//   ....[107]....
        /*0270*/ 	.word	0xffffffff


	//   ....[108]....
        /*0274*/ 	.word	0xffffffff


	//   ....[109]....
        /*0278*/ 	.word	0xffffffff


	//   ....[110]....
        /*027c*/ 	.word	0xffffffff


	//   ....[111]....
        /*0280*/ 	.word	0xffffffff


	//   ....[112]....
        /*0284*/ 	.word	0xffffffff


	//   ....[113]....
        /*0288*/ 	.word	0xffffffff


	//   ....[114]....
        /*028c*/ 	.word	0xffffffff


	//   ....[115]....
        /*0290*/ 	.word	0xffffffff


	//   ....[116]....
        /*0294*/ 	.word	0xffffffff


	//   ....[117]....
        /*0298*/ 	.word	0xffffffff


	//   ....[118]....
        /*029c*/ 	.word	0xffffffff


	//   ....[119]....
        /*02a0*/ 	.word	0xffffffff


	//   ....[120]....
        /*02a4*/ 	.word	0xffffffff


	//   ....[121]....
        /*02a8*/ 	.word	0xffffffff


	//   ....[122]....
        /*02ac*/ 	.word	0xffffffff


	//   ....[123]....
        /*02b0*/ 	.word	0xffffffff


	//   ....[124]....
        /*02b4*/ 	.word	0xffffffff


	//   ....[125]....
        /*02b8*/ 	.word	0xffffffff


	//   ....[126]....
        /*02bc*/ 	.word	0xffffffff


	//   ....[127]....
        /*02c0*/ 	.word	0xffffffff


	//   ....[128]....
        /*02c4*/ 	.word	0xffffffff


	//   ....[129]....
        /*02c8*/ 	.word	0xffffffff


	//   ....[130]....
        /*02cc*/ 	.word	0xffffffff


	//   ....[131]....
        /*02d0*/ 	.word	0xffffffff


	//   ....[132]....
        /*02d4*/ 	.word	0xffffffff


	//   ....[133]....
        /*02d8*/ 	.word	0xffffffff


	//   ....[134]....
        /*02dc*/ 	.word	0xffffffff


	//   ....[135]....
        /*02e0*/ 	.word	0xffffffff


	//   ....[136]....
        /*02e4*/ 	.word	0xffffffff


	//   ....[137]....
        /*02e8*/ 	.word	0xffffffff


	//   ....[138]....
        /*02ec*/ 	.word	0xffffffff


	//   ....[139]....
        /*02f0*/ 	.word	0xffffffff


	//   ....[140]....
        /*02f4*/ 	.word	0xffffffff


	//   ....[141]....
        /*02f8*/ 	.word	0xffffffff


	//   ....[142]....
        /*02fc*/ 	.word	0xffffffff


	//   ....[143]....
        /*0300*/ 	.word	0xffffffff


	//   ....[144]....
        /*0304*/ 	.word	0xffffffff


	//   ....[145]....
        /*0308*/ 	.word	0xffffffff


	//   ....[146]....
        /*030c*/ 	.word	0xffffffff


	//   ....[147]....
        /*0310*/ 	.word	0xffffffff


	//   ....[148]....
        /*0314*/ 	.word	0xffffffff


	//   ....[149]....
        /*0318*/ 	.word	0xffffffff


	//   ....[150]....
        /*031c*/ 	.word	0xffffffff


	//   ....[151]....
        /*0320*/ 	.word	0xffffffff


	//   ....[152]....
        /*0324*/ 	.word	0xffffffff


	//   ....[153]....
        /*0328*/ 	.word	0xffffffff


	//   ....[154]....
        /*032c*/ 	.word	0xffffffff


	//   ....[155]....
        /*0330*/ 	.word	0xffffffff


	//   ....[156]....
        /*0334*/ 	.word	0xffffffff


	//   ....[157]....
        /*0338*/ 	.word	0xffffffff


	//   ....[158]....
        /*033c*/ 	.word	0xffffffff


	//   ....[159]....
        /*0340*/ 	.word	0xffffffff


	//   ....[160]....
        /*0344*/ 	.word	0xffffffff


	//   ....[161]....
        /*0348*/ 	.word	0xffffffff


	//   ....[162]....
        /*034c*/ 	.word	0xffffffff


	//   ....[163]....
        /*0350*/ 	.word	0xffffffff


	//   ....[164]....
        /*0354*/ 	.word	0xffffffff


	//   ....[165]....
        /*0358*/ 	.word	0xffffffff


	//   ....[166]....
        /*035c*/ 	.word	0xffffffff


	//   ....[167]....
        /*0360*/ 	.word	0xffffffff


	//   ....[168]....
        /*0364*/ 	.word	0xffffffff


	//   ....[169]....
        /*0368*/ 	.word	0xffffffff


	//   ....[170]....
        /*036c*/ 	.word	0xffffffff


	//   ....[171]....
        /*0370*/ 	.word	0xffffffff


	//   ....[172]....
        /*0374*/ 	.word	0xffffffff


	//   ....[173]....
        /*0378*/ 	.word	0xffffffff


	//   ....[174]....
        /*037c*/ 	.word	0xffffffff


	//   ....[175]....
        /*0380*/ 	.word	0xffffffff


	//   ....[176]....
        /*0384*/ 	.word	0xffffffff


	//   ....[177]....
        /*0388*/ 	.word	0xffffffff


	//   ....[178]....
        /*038c*/ 	.word	0xffffffff


	//   ....[179]....
        /*0390*/ 	.word	0xffffffff


	//   ....[180]....
        /*0394*/ 	.word	0xffffffff


	//   ....[181]....
        /*0398*/ 	.word	0xffffffff


	//   ....[182]....
        /*039c*/ 	.word	0xffffffff


	//   ....[183]....
        /*03a0*/ 	.word	0xffffffff


	//   ....[184]....
        /*03a4*/ 	.word	0xffffffff


	//   ....[185]....
        /*03a8*/ 	.word	0xffffffff


	//   ....[186]....
        /*03ac*/ 	.word	0xffffffff


	//   ....[187]....
        /*03b0*/ 	.word	0xffffffff


	//   ....[188]....
        /*03b4*/ 	.word	0xffffffff


	//   ....[189]....
        /*03b8*/ 	.word	0xffffffff


	//   ....[190]....
        /*03bc*/ 	.word	0xffffffff


	//   ....[191]....
        /*03c0*/ 	.word	0xffffffff


	//   ....[192]....
        /*03c4*/ 	.word	0xffffffff


	//   ....[193]....
        /*03c8*/ 	.word	0xffffffff


	//   ....[194]....
        /*03cc*/ 	.word	0xffffffff


	//   ....[195]....
        /*03d0*/ 	.word	0xffffffff


	//   ....[196]....
        /*03d4*/ 	.word	0xffffffff


	//   ....[197]....
        /*03d8*/ 	.word	0xffffffff


	//   ....[198]....
        /*03dc*/ 	.word	0xffffffff


	//   ....[199]....
        /*03e0*/ 	.word	0xffffffff


	//   ....[200]....
        /*03e4*/ 	.word	0xffffffff


	//   ....[201]....
        /*03e8*/ 	.word	0xffffffff


	//   ....[202]....
        /*03ec*/ 	.word	0xffffffff


	//   ....[203]....
        /*03f0*/ 	.word	0xffffffff


	//   ....[204]....
        /*03f4*/ 	.word	0xffffffff


	//   ....[205]....
        /*03f8*/ 	.word	0xffffffff


	//   ....[206]....
        /*03fc*/ 	.word	0xffffffff


	//   ....[207]....
        /*0400*/ 	.word	0xffffffff


	//   ....[208]....
        /*0404*/ 	.word	0xffffffff


	//   ....[209]....
        /*0408*/ 	.word	0xffffffff


	//   ....[210]....
        /*040c*/ 	.word	0xffffffff


	//   ....[211]....
        /*0410*/ 	.word	0xffffffff


	//----- nvinfo : EIATTR_COOP_GROUP_INSTR_OFFSETS
	.align		4
.L_542:
        /*0414*/ 	.byte	0x04, 0x28
        /*0416*/ 	.short	(.L_544 - .L_543)


	//   ....[0]....
.L_543:
        /*0418*/ 	.word	0x00000050


	//   ....[1]....
        /*041c*/ 	.word	0x000001e0


	//   ....[2]....
        /*0420*/ 	.word	0x00000210


	//   ....[3]....
        /*0424*/ 	.word	0x00000240


	//   ....[4]....
        /*0428*/ 	.word	0x00000270


	//   ....[5]....
        /*042c*/ 	.word	0x000002a0


	//   ....[6]....
        /*0430*/ 	.word	0x000002d0


	//   ....[7]....
        /*0434*/ 	.word	0x00000430


	//   ....[8]....
        /*0438*/ 	.word	0x00000470


	//   ....[9]....
        /*043c*/ 	.word	0x000004a0


	//   ....[10]....
        /*0440*/ 	.word	0x000004d0


	//   ....[11]....
        /*0444*/ 	.word	0x00000500


	//   ....[12]....
        /*0448*/ 	.word	0x00000530


	//   ....[13]....
        /*044c*/ 	.word	0x000005c0


	//   ....[14]....
        /*0450*/ 	.word	0x00000600


	//   ....[15]....
        /*0454*/ 	.word	0x00000620


	//   ....[16]....
        /*0458*/ 	.word	0x00000680


	//   ....[17]....
        /*045c*/ 	.word	0x00002740


	//   ....[18]....
        /*0460*/ 	.word	0x00002760


	//   ....[19]....
        /*0464*/ 	.word	0x000028d0


	//   ....[20]....
        /*0468*/ 	.word	0x000028e0


	//   ....[21]....
        /*046c*/ 	.word	0x00002a40


	//   ....[22]....
        /*0470*/ 	.word	0x00002a60


	//   ....[23]....
        /*0474*/ 	.word	0x00002bc0


	//   ....[24]....
        /*0478*/ 	.word	0x00002bd0


	//   ....[25]....
        /*047c*/ 	.word	0x00003080


	//   ....[26]....
        /*0480*/ 	.word	0x000030a0


	//   ....[27]....
        /*0484*/ 	.word	0x000030c0


	//   ....[28]....
        /*0488*/ 	.word	0x000030d0


	//   ....[29]....
        /*048c*/ 	.word	0x000031c0


	//   ....[30]....
        /*0490*/ 	.word	0x000031e0


	//   ....[31]....
        /*0494*/ 	.word	0x00003210


	//   ....[32]....
        /*0498*/ 	.word	0x000032e0


	//   ....[33]....
        /*049c*/ 	.word	0x000036a0


	//   ....[34]....
        /*04a0*/ 	.word	0x000036c0


	//   ....[35]....
        /*04a4*/ 	.word	0x00003750


	//   ....[36]....
        /*04a8*/ 	.word	0x000037b0


	//   ....[37]....
        /*04ac*/ 	.word	0x00003c10


	//   ....[38]....
        /*04b0*/ 	.word	0x00003c30


	//   ....[39]....
        /*04b4*/ 	.word	0x00003d30


	//   ....[40]....
        /*04b8*/ 	.word	0x00003d50


	//   ....[41]....
        /*04bc*/ 	.word	0x00004ae0


	//   ....[42]....
        /*04c0*/ 	.word	0x00004b10


	//   ....[43]....
        /*04c4*/ 	.word	0x00005370


	//   ....[44]....
        /*04c8*/ 	.word	0x000053e0


	//   ....[45]....
        /*04cc*/ 	.word	0x00005400


	//   ....[46]....
        /*04d0*/ 	.word	0x00005420


	//   ....[47]....
        /*04d4*/ 	.word	0x00006700


	//   ....[48]....
        /*04d8*/ 	.word	0x00006720


	//   ....[49]....
        /*04dc*/ 	.word	0x00006820


	//   ....[50]....
        /*04e0*/ 	.word	0x00006840


	//   ....[51]....
        /*04e4*/ 	.word	0x00006d80


	//   ....[52]....
        /*04e8*/ 	.word	0x00006da0


	//   ....[53]....
        /*04ec*/ 	.word	0x00006ea0


	//   ....[54]....
        /*04f0*/ 	.word	0x00006ee0


	//   ....[55]....
        /*04f4*/ 	.word	0x00007d80


	//   ....[56]....
        /*04f8*/ 	.word	0x00007d90


	//   ....[57]....
        /*04fc*/ 	.word	0x00008380


	//   ....[58]....
        /*0500*/ 	.word	0x00008450


	//   ....[59]....
        /*0504*/ 	.word	0x00008500


	//   ....[60]....
        /*0508*/ 	.word	0x00008550


	//   ....[61]....
        /*050c*/ 	.word	0x00009ef0


	//   ....[62]....
        /*0510*/ 	.word	0x00009f10


	//   ....[63]....
        /*0514*/ 	.word	0x0000a000


	//   ....[64]....
        /*0518*/ 	.word	0x0000a020


	//   ....[65]....
        /*051c*/ 	.word	0x0000a550


	//   ....[66]....
        /*0520*/ 	.word	0x0000a570


	//   ....[67]....
        /*0524*/ 	.word	0x0000a670


	//   ....[68]....
        /*0528*/ 	.word	0x0000a6b0


	//   ....[69]....
        /*052c*/ 	.word	0x0000b7e0


	//   ....[70]....
        /*0530*/ 	.word	0x0000b810


	//   ....[71]....
        /*0534*/ 	.word	0x0000bae0


	//   ....[72]....
        /*0538*/ 	.word	0x0000bc10


	//   ....[73]....
        /*053c*/ 	.word	0x0000d1d0


	//   ....[74]....
        /*0540*/ 	.word	0x0000d1f0


	//   ....[75]....
        /*0544*/ 	.word	0x0000d290


	//   ....[76]....
        /*0548*/ 	.word	0x0000d2f0


	//   ....[77]....
        /*054c*/ 	.word	0x0000d540


	//   ....[78]....
        /*0550*/ 	.word	0x0000d570


	//   ....[79]....
        /*0554*/ 	.word	0x0000d580


	//   ....[80]....
        /*0558*/ 	.word	0x0000d5b0


	//   ....[81]....
        /*055c*/ 	.word	0x0000e990


	//   ....[82]....
        /*0560*/ 	.word	0x0000e9a0


	//   ....[83]....
        /*0564*/ 	.word	0x0000e9b0


	//   ....[84]....
        /*0568*/ 	.word	0x0000e9c0


	//   ....[85]....
        /*056c*/ 	.word	0x0000ed20


	//   ....[86]....
        /*0570*/ 	.word	0x0000ed40


	//   ....[87]....
        /*0574*/ 	.word	0x0000eea0


	//   ....[88]....
        /*0578*/ 	.word	0x0000eeb0


	//   ....[89]....
        /*057c*/ 	.word	0x0000f010


	//   ....[90]....
        /*0580*/ 	.word	0x0000f030


	//   ....[91]....
        /*0584*/ 	.word	0x0000f190


	//   ....[92]....
        /*0588*/ 	.word	0x0000f1a0


	//   ....[93]....
        /*058c*/ 	.word	0x0000f4e0


	//   ....[94]....
        /*0590*/ 	.word	0x0000f500


	//   ....[95]....
        /*0594*/ 	.word	0x0000fe70


	//   ....[96]....
        /*0598*/ 	.word	0x0000fe80


	//   ....[97]....
        /*059c*/ 	.word	0x00010ea0


	//   ....[98]....
        /*05a0*/ 	.word	0x00010ec0


	//   ....[99]....
        /*05a4*/ 	.word	0x00011030


	//   ....[100]....
        /*05a8*/ 	.word	0x00011040


	//   ....[101]....
        /*05ac*/ 	.word	0x000111a0


	//   ....[102]....
        /*05b0*/ 	.word	0x000111c0


	//   ....[103]....
        /*05b4*/ 	.word	0x00011320


	//   ....[104]....
        /*05b8*/ 	.word	0x00011330


	//   ....[105]....
        /*05bc*/ 	.word	0x00011520


	//   ....[106]....
        /*05c0*/ 	.word	0x00011540


	//   ....[107]....
        /*05c4*/ 	.word	0x00011660


	//   ....[108]....
        /*05c8*/ 	.word	0x000116a0


	//   ....[109]....
        /*05cc*/ 	.word	0x000116d0


	//   ....[110]....
        /*05d0*/ 	.word	0x00011700


	//   ....[111]....
        /*05d4*/ 	.word	0x00011730


	//   ....[112]....
        /*05d8*/ 	.word	0x00011760


	//   ....[113]....
        /*05dc*/ 	.word	0x000118b0


	//   ....[114]....
        /*05e0*/ 	.word	0x000118f0


	//   ....[115]....
        /*05e4*/ 	.word	0x00011920


	//   ....[116]....
        /*05e8*/ 	.word	0x00011950


	//   ....[117]....
        /*05ec*/ 	.word	0x00011980


	//   ....[118]....
        /*05f0*/ 	.word	0x000119b0


	//   ....[119]....
        /*05f4*/ 	.word	0x00011a40


	//   ....[120]....
        /*05f8*/ 	.word	0x00011a80


	//   ....[121]....
        /*05fc*/ 	.word	0x00011a90


	//   ....[122]....
        /*0600*/ 	.word	0x00011af0


	//   ....[123]....
        /*0604*/ 	.word	0x000124b0


	//   ....[124]....
        /*0608*/ 	.word	0x00012510


	//   ....[125]....
        /*060c*/ 	.word	0x00012560


	//   ....[126]....
        /*0610*/ 	.word	0x000125b0


	//   ....[127]....
        /*0614*/ 	.word	0x00012600


	//   ....[128]....
        /*0618*/ 	.word	0x00012670


	//   ....[129]....
        /*061c*/ 	.word	0x000126c0


	//   ....[130]....
        /*0620*/ 	.word	0x00012730


	//   ....[131]....
        /*0624*/ 	.word	0x000127a0


	//   ....[132]....
        /*0628*/ 	.word	0x00012800


	//   ....[133]....
        /*062c*/ 	.word	0x00012870


	//   ....[134]....
        /*0630*/ 	.word	0x000128e0


	//   ....[135]....
        /*0634*/ 	.word	0x00012950


	//   ....[136]....
        /*0638*/ 	.word	0x000129b0


	//   ....[137]....
        /*063c*/ 	.word	0x00012a20


	//   ....[138]....
        /*0640*/ 	.word	0x00012a90


	//   ....[139]....
        /*0644*/ 	.word	0x00012b00


	//   ....[140]....
        /*0648*/ 	.word	0x00012b60


	//   ....[141]....
        /*064c*/ 	.word	0x00012bd0


	//   ....[142]....
        /*0650*/ 	.word	0x00012c40


	//   ....[143]....
        /*0654*/ 	.word	0x00012db0


	//   ....[144]....
        /*0658*/ 	.word	0x00012e10


	//   ....[145]....
        /*065c*/ 	.word	0x00012e80


	//   ....[146]....
        /*0660*/ 	.word	0x00012ef0


	//   ....[147]....
        /*0664*/ 	.word	0x00013060


	//   ....[148]....
        /*0668*/ 	.word	0x000130c0


	//   ....[149]....
        /*066c*/ 	.word	0x00013130


	//   ....[150]....
        /*0670*/ 	.word	0x000131a0


	//   ....[151]....
        /*0674*/ 	.word	0x00013310


	//   ....[152]....
        /*0678*/ 	.word	0x00013370


	//   ....[153]....
        /*067c*/ 	.word	0x000133e0


	//   ....[154]....
        /*0680*/ 	.word	0x00013450


	//   ....[155]....
        /*0684*/ 	.word	0x000135d0


	//   ....[156]....
        /*0688*/ 	.word	0x00013630


	//   ....[157]....
        /*068c*/ 	.word	0x000136a0


	//   ....[158]....
        /*0690*/ 	.word	0x00013710


	//   ....[159]....
        /*0694*/ 	.word	0x00013890


	//   ....[160]....
        /*0698*/ 	.word	0x000138f0


	//   ....[161]....
        /*069c*/ 	.word	0x00013960


	//   ....[162]....
        /*06a0*/ 	.word	0x000139d0


	//   ....[163]....
        /*06a4*/ 	.word	0x00013b50


	//   ....[164]....
        /*06a8*/ 	.word	0x00013bb0


	//   ....[165]....
        /*06ac*/ 	.word	0x00013c00


	//   ....[166]....
        /*06b0*/ 	.word	0x00013c70


	//   ....[167]....
        /*06b4*/ 	.word	0x00013ce0


	//   ....[168]....
        /*06b8*/ 	.word	0x00013e60


	//   ....[169]....
        /*06bc*/ 	.word	0x00013ec0


	//   ....[170]....
        /*06c0*/ 	.word	0x00013f20


	//   ....[171]....
        /*06c4*/ 	.word	0x00013f80


	//   ....[172]....
        /*06c8*/ 	.word	0x00013fd0


	//   ....[173]....
        /*06cc*/ 	.word	0x00014010


	//   ....[174]....
        /*06d0*/ 	.word	0x00014080


	//   ....[175]....
        /*06d4*/ 	.word	0x000140f0


	//   ....[176]....
        /*06d8*/ 	.word	0x00014160


	//   ....[177]....
        /*06dc*/ 	.word	0x000141c0


	//   ....[178]....
        /*06e0*/ 	.word	0x00014230


	//   ....[179]....
        /*06e4*/ 	.word	0x000142a0


	//   ....[180]....
        /*06e8*/ 	.word	0x00014310


	//   ....[181]....
        /*06ec*/ 	.word	0x00014370


	//   ....[182]....
        /*06f0*/ 	.word	0x000143e0


	//   ....[183]....
        /*06f4*/ 	.word	0x00014450


	//   ....[184]....
        /*06f8*/ 	.word	0x000144c0


	//   ....[185]....
        /*06fc*/ 	.word	0x00014520


	//   ....[186]....
        /*0700*/ 	.word	0x00014590


	//   ....[187]....
        /*0704*/ 	.word	0x00014600


	//   ....[188]....
        /*0708*/ 	.word	0x00014670


	//   ....[189]....
        /*070c*/ 	.word	0x000146d0


	//   ....[190]....
        /*0710*/ 	.word	0x00014740


	//   ....[191]....
        /*0714*/ 	.word	0x000147b0


	//   ....[192]....
        /*0718*/ 	.word	0x00014820


	//   ....[193]....
        /*071c*/ 	.word	0x00014880


	//   ....[194]....
        /*0720*/ 	.word	0x000148f0


	//   ....[195]....
        /*0724*/ 	.word	0x00014960


	//   ....[196]....
        /*0728*/ 	.word	0x000149b0


	//   ....[197]....
        /*072c*/ 	.word	0x000149f0


	//   ....[198]....
        /*0730*/ 	.word	0x00014a40


	//   ....[199]....
        /*0734*/ 	.word	0x00014a90


	//   ....[200]....
        /*0738*/ 	.word	0x00014ae0


	//   ....[201]....
        /*073c*/ 	.word	0x00014b50


	//   ....[202]....
        /*0740*/ 	.word	0x00014ba0


	//   ....[203]....
        /*0744*/ 	.word	0x00014bf0


	//   ....[204]....
        /*0748*/ 	.word	0x00014c40


	//   ....[205]....
        /*074c*/ 	.word	0x00014c90


	//   ....[206]....
        /*0750*/ 	.word	0x00014ce0


	//   ....[207]....
        /*0754*/ 	.word	0x00014d50


	//   ....[208]....
        /*0758*/ 	.word	0x00014da0


	//   ....[209]....
        /*075c*/ 	.word	0x00014e10


	//   ....[210]....
        /*0760*/ 	.word	0x00014e70


	//   ....[211]....
        /*0764*/ 	.word	0x00014ee0


	//----- nvinfo : EIATTR_EXIT_INSTR_OFFSETS
	.align		4
.L_544:
        /*0768*/ 	.byte	0x04, 0x1c
        /*076a*/ 	.short	(.L_546 - .L_545)


	//   ....[0]....
.L_545:
        /*076c*/ 	.word	0x00000fe0


	//   ....[1]....
        /*0770*/ 	.word	0x00012470


	//----- nvinfo : EIATTR_MAX_THREADS
	.align		4
.L_546:
        /*0774*/ 	.byte	0x04, 0x05
        /*0776*/ 	.short	(.L_548 - .L_547)
.L_547:
        /*0778*/ 	.word	0x00000100
        /*077c*/ 	.word	0x00000001
        /*0780*/ 	.word	0x00000001


	//----- nvinfo : EIATTR_CRS_STACK_SIZE
	.align		4
.L_548:
        /*0784*/ 	.byte	0x04, 0x1e
        /*0786*/ 	.short	(.L_550 - .L_549)
.L_549:
        /*0788*/ 	.word	0x00000000
.L_550:


//--------------------- .nv.info._ZN7cutlass13device_kernelIN5flash19enable_sm80_to_sm89INS1_16FlashAttnFwdSm80INS1_25CollectiveMainloopFwdSm80ILi8ELi2ELb0EN4cute5tupleIJNS5_1CILi128EEENS7_ILi64EEENS7_ILi192EEEEEELi192ENS_10bfloat16_tEfNS_4arch4Sm80ELb1ELb0ELb1ELb1ELb1ELb1ELb1ELb1EEENS1_21CollectiveEpilogueFwdINS6_IJS8_SA_S9_EEENS6_IJNS7_ILi1EEESI_SI_EEESC_SE_Li256ELb1ELb1ELb1ELb0EEENS1_36VarlenDynamicPersistentTileSchedulerILi128ELi64ELi256ELi256ELb1ELb1ELb0ELb1ELb1ELb1EEEEEEEEEvNT_6ParamsE --------------------------
	.section	.nv.info._ZN7cutlass13device_kernelIN5flash19enable_sm80_to_sm89INS1_16FlashAttnFwdSm80INS1_25CollectiveMainloopFwdSm80ILi8ELi2ELb0EN4cute5tupleIJNS5_1CILi128EEENS7_ILi64EEENS7_ILi192EEEEEELi192ENS_10bfloat16_tEfNS_4arch4Sm80ELb1ELb0ELb1ELb1ELb1ELb1ELb1ELb1EEENS1_21CollectiveEpilogueFwdINS6_IJS8_SA_S9_EEENS6_IJNS7_ILi1EEESI_SI_EEESC_SE_Li256ELb1ELb1ELb1ELb0EEENS1_36VarlenDynamicPersistentTileSchedulerILi128ELi64ELi256ELi256ELb1ELb1ELb0ELb1ELb1ELb1EEEEEEEEEvNT_6ParamsE,"",@"SHT_CUDA_INFO"
	.sectionflags	@""
	.align	4


	//----- nvinfo : EIATTR_CUDA_API_VERSION
	.align		4
        /*0000*/ 	.byte	0x04, 0x37
        /*0002*/ 	.short	(.L_552 - .L_551)
.L_551:
        /*0004*/ 	.word	0x00000082


	//----- nvinfo : EIATTR_SW2861232_WAR
	.align		4
.L_552:
        /*0008*/ 	.byte	0x01, 0x35
	.zero		2


	//----- nvinfo : EIATTR_PARAM_CBANK
	.align		4
        /*000c*/ 	.byte	0x04, 0x0a
        /*000e*/ 	.short	(.L_554 - .L_553)
	.align		4
.L_553:
        /*0010*/ 	.word	index@(.nv.constant0._ZN7cutlass13device_kernelIN5flash19enable_sm80_to_sm89INS1_16FlashAttnFwdSm80INS1_25CollectiveMainloopFwdSm80ILi8ELi2ELb0EN4cute5tupleIJNS5_1CILi128EEENS7_ILi64EEENS7_ILi192EEEEEELi192ENS_10bfloat16_tEfNS_4arch4Sm80ELb1ELb0ELb1ELb1ELb1ELb1ELb1ELb1EEENS1_21CollectiveEpilogueFwdINS6_IJS8_SA_S9_EEENS6_IJNS7_ILi1EEESI_SI_EEESC_SE_Li256ELb1ELb1ELb1ELb0EEENS1_36VarlenDynamicPersistentTileSchedulerILi128ELi64ELi256ELi256ELb1ELb1ELb0ELb1ELb1ELb1EEEEEEEEEvNT_6ParamsE)
        /*0014*/ 	.short	0x0160
        /*0016*/ 	.short	0x0438


	//----- nvinfo : EIATTR_CBANK_PARAM_SIZE
	.align		4
.L_554:
        /*0018*/ 	.byte	0x03, 0x19
        /*001a*/ 	.short	0x0438


	//----- nvinfo : EIATTR_KPARAM_INFO
	.align		4
        /*001c*/ 	.byte	0x04, 0x17
        /*001e*/ 	.short	(.L_556 - .L_555)
.L_555:
        /*0020*/ 	.word	0x00000000
        /*0024*/ 	.short	0x0000
        /*0026*/ 	.short	0x0000
        /*0028*/ 	.byte	0x00, 0xf0, 0xe1, 0x10


	//----- nvinfo : EIATTR_MAXREG_COUNT
	.align		4
.L_556:
        /*002c*/ 	.byte	0x03, 0x1b
        /*002e*/ 	.short	0x00ff


	//----- nvinfo : EIATTR_NUM_BARRIERS
	.align		4
        /*0030*/ 	.byte	0x02, 0x4c
        /*0032*/ 	.byte	0x06
	.zero		1


	//----- nvinfo : EIATTR_ANNOTATIONS
	.align		4
        /*0034*/ 	.byte	0x04, 0x55
        /*0036*/ 	.short	(.L_558 - .L_557)


	//   ....[0]....
.L_557:
        /* <DEDUP_REMOVED lines=64> */


	//----- nvinfo : EIATTR_MERCURY_ISA_VERSION
	.align		4
.L_558:
        /*0420*/ 	.byte	0x03, 0x5f
        /*0422*/ 	.short	0x0000


	//----- nvinfo : EIATTR_INT_WARP_WIDE_INSTR_OFFSETS
	.align		4
        /*0424*/ 	.byte	0x04, 0x31
        /*0426*/ 	.short	(.L_560 - .L_559)


	//   ....[0]....
.L_559:
        /*0428*/ 	.word	0x0001af10


	//   ....[1]....
        /*042c*/ 	.word	0x0001af90


	//----- nvinfo : EIATTR_COOP_GROUP_MASK_REGIDS
	.align		4
.L_560:
        /*0430*/ 	.byte	0x04, 0x29
        /*0432*/ 	.short	(.L_562 - .L_561)


	//   ....[0]....
.L_561:
        /*0434*/ 	.word	0xffffffff


	//   ....[1]....
        /*0438*/ 	.word	0xffffffff


	//   ....[2]....
        /*043c*/ 	.word	0xffffffff


	//   ....[3]....
        /*0440*/ 	.word	0xffffffff


	//   ....[4]....
        /*0444*/ 	.word	0xffffffff


	//   ....[5]....
        /*0448*/ 	.word	0xffffffff


	//   ....[6]....
        /*044c*/ 	.word	0xffffffff


	//   ....[7]....
        /*0450*/ 	.word	0xffffffff


	//   ....[8]....
        /*0454*/ 	.word	0xffffffff


	//   ....[9]....
        /*0458*/ 	.word	0xffffffff


	//   ....[10]....
        /*045c*/ 	.word	0xffffffff


	//   ....[11]....
        /*0460*/ 	.word	0xffffffff


	//   ....[12]....
        /*0464*/ 	.word	0xffffffff


	//   ....[13]....
        /*0468*/ 	.word	0xffffffff


	//   ....[14]....
        /*046c*/ 	.word	0xffffffff


	//   ....[15]....
        /*0470*/ 	.word	0xffffffff


	//   ....[16]....
        /*0474*/ 	.word	0xffffffff


	//   ....[17]....
        /*0478*/ 	.word	0xffffffff


	//   ....[18]....
        /*047c*/ 	.word	0xffffffff


	//   ....[19]....
        /*0480*/ 	.word	0xffffffff


	//   ....[20]....
        /*0484*/ 	.word	0xffffffff


	//   ....[21]....
        /*0488*/ 	.word	0xffffffff


	//   ....[22]....
        /*048c*/ 	.word	0xffffffff


	//   ....[23]....
        /*0490*/ 	.word	0xffffffff


	//   ....[24]....
        /*0494*/ 	.word	0xffffffff


	//   ....[25]....
        /*0498*/ 	.word	0xffffffff


	//   ....[26]....
        /*049c*/ 	.word	0xffffffff


	//   ....[27]....
        /*04a0*/ 	.word	0xffffffff


	//   ....[28]....
        /*04a4*/ 	.word	0xffffffff


	//   ....[29]....
        /*04a8*/ 	.word	0xffffffff


	//   ....[30]....
        /*04ac*/ 	.word	0xffffffff


	//   ....[31]....
        /*04b0*/ 	.word	0xffffffff


	//   ....[32]....
        /*04b4*/ 	.word	0xffffffff


	//   ....[33]....
        /*04b8*/ 	.word	0xffffffff


	//   ....[34]....
        /*04bc*/ 	.word	0xffffffff


	//   ....[35]....
        /*04c0*/ 	.word	0xffffffff


	//   ....[36]....
        /*04c4*/ 	.word	0xffffffff


	//   ....[37]....
        /*04c8*/ 	.word	0xffffffff


	//   ....[38]....
        /*04cc*/ 	.word	0xffffffff


	//   ....[39]....
        /*04d0*/ 	.word	0xffffffff


	//   ....[40]....
        /*04d4*/ 	.word	0xffffffff


	//   ....[41]....
        /*04d8*/ 	.word	0xffffffff


	//   ....[42]....
        /*04dc*/ 	.word	0xffffffff


	//   ....[43]....
        /*04e0*/ 	.word	0xffffffff


	//   ....[44]....
        /*04e4*/ 	.word	0xffffffff


	//   ....[45]....
        /*04e8*/ 	.word	0xffffffff


	//   ....[46]....
        /*04ec*/ 	.word	0xffffffff


	//   ....[47]....
        /*04f0*/ 	.word	0xffffffff


	//   ....[48]....
        /*04f4*/ 	.word	0xffffffff


	//   ....[49]....
        /*04f8*/ 	.word	0xffffffff


	//   ....[50]....
        /*04fc*/ 	.word	0xffffffff


	//   ....[51]....
        /*0500*/ 	.word	0xffffffff


	//   ....[52]....
        /*0504*/ 	.word	0xffffffff


	//   ....[53]....
        /*0508*/ 	.word	0xffffffff


	//   ....[54]....
        /*050c*/ 	.word	0xffffffff


	//   ....[55]....
        /*0510*/ 	.word	0xffffffff


	//   ....[56]....
        /*0514*/ 	.word	0xffffffff


	//   ....[57]....
        /*0518*/ 	.word	0xffffffff


	//   ....[58]....
        /*051c*/ 	.word	0xffffffff


	//   ....[59]....
        /*0520*/ 	.word	0xffffffff


	//   ....[60]....
        /*0524*/ 	.word	0xffffffff


	//   ....[61]....
        /*0528*/ 	.word	0xffffffff


	//   ....[62]....
        /*052c*/ 	.word	0xffffffff


	//   ....[63]....
        /*0530*/ 	.word	0xffffffff


	//   ....[64]....
        /*0534*/ 	.word	0xffffffff


	//   ....[65]....
        /*0538*/ 	.word	0xffffffff


	//   ....[66]....
        /*053c*/ 	.word	0xffffffff


	//   ....[67]....
        /*0540*/ 	.word	0xffffffff


	//   ....[68]....
        /*0544*/ 	.word	0xffffffff


	//   ....[69]....
        /*0548*/ 	.word	0xffffffff


	//   ....[70]....
        /*054c*/ 	.word	0xffffffff


	//   ....[71]....
        /*0550*/ 	.word	0xffffffff


	//   ....[72]....
        /*0554*/ 	.word	0xffffffff


	//   ....[73]....
        /*0558*/ 	.word	0xffffffff


	//   ....[74]....
        /*055c*/ 	.word	0xffffffff


	//   ....[75]....
        /*0560*/ 	.word	0xffffffff


	//   ....[76]....
        /*0564*/ 	.word	0xffffffff


	//   ....[77]....
        /*0568*/ 	.word	0xffffffff


	//   ....[78]....
        /*056c*/ 	.word	0xffffffff


	//   ....[79]....
        /*0570*/ 	.word	0xffffffff


	//   ....[80]....
        /*0574*/ 	.word	0xffffffff


	//   ....[81]....
        /*0578*/ 	.word	0xffffffff


	//   ....[82]....
        /*057c*/ 	.word	0xffffffff


	//   ....[83]....
        /*0580*/ 	.word	0xffffffff


	//   ....[84]....
        /*0584*/ 	.word	0xffffffff


	//   ....[85]....
        /*0588*/ 	.word	0xffffffff


	//   ....[86]....
        /*058c*/ 	.word	0xffffffff


	//   ....[87]....
        /*0590*/ 	.word	0xffffffff


	//   ....[88]....
        /*0594*/ 	.word	0xffffffff


	//   ....[89]....
        /*0598*/ 	.word	0xffffffff


	//   ....[90]....
        /*059c*/ 	.word	0xffffffff


	//   ....[91]....
        /*05a0*/ 	.word	0xffffffff


	//   ....[92]....
        /*05a4*/ 	.word	0xffffffff


	//   ....[93]....
        /*05a8*/ 	.word	0xffffffff


	//   ....[94]....
        /*05ac*/ 	.word	0xffffffff


	//   ....[95]....
        /*05b0*/ 	.word	0xffffffff


	//   ....[96]....
        /*05b4*/ 	.word	0xffffffff


	//   ....[97]....
        /*05b8*/ 	.word	0xffffffff


	//   ....[98]....
        /*05bc*/ 	.word	0xffffffff


	//   ....[99]....
        /*05c0*/ 	.word	0xffffffff


	//   ....[100]....
        /*05c4*/ 	.word	0xffffffff


	//   ....[101]....
        /*05c8*/ 	.word	0xffffffff


	//   ....[102]....
        /*05cc*/ 	.word	0xffffffff


	//   ....[103]....
        /*05d0*/ 	.word	0xffffffff


	//   ....[104]....
        /*05d4*/ 	.word	0xffffffff


	//   ....[105]....
        /*05d8*/ 	.word	0xffffffff


	//   ....[106]....
        /*05dc*/ 	.word	0xffffffff


	//   ....[107]....
        /*05e0*/ 	.word	0xffffffff


	//   ....[108]....
        /*05e4*/ 	.word	0xffffffff


	//   ....[109]....
        /*05e8*/ 	.word	0xffffffff


	//   ....[110]....
        /*05ec*/ 	.word	0xffffffff


	//   ....[111]....
        /*05f0*/ 	.word	0xffffffff


	//   ....[112]....
        /*05f4*/ 	.word	0xffffffff


	//   ....[113]....
        /*05f8*/ 	.word	0xffffffff


	//   ....[114]....
        /*05fc*/ 	.word	0xffffffff


	//   ....[115]....
        /*0600*/ 	.word	0xffffffff


	//   ....[116]....
        /*0604*/ 	.word	0xffffffff


	//   ....[117]....
        /*0608*/ 	.word	0xffffffff


	//   ....[118]....
        /*060c*/ 	.word	0xffffffff


	//   ....[119]....
        /*0610*/ 	.word	0xffffffff


	//   ....[120]....
        /*0614*/ 	.word	0xffffffff


	//   ....[121]....
        /*0618*/ 	.word	0xffffffff


	//   ....[122]....
        /*061c*/ 	.word	0xffffffff


	//   ....[123]....
        /*0620*/ 	.word	0xffffffff


	//   ....[124]....
        /*0624*/ 	.word	0xffffffff


	//   ....[125]....
        /*0628*/ 	.word	0xffffffff


	//   ....[126]....
        /*062c*/ 	.word	0xffffffff


	//   ....[127]....
        /*0630*/ 	.word	0xffffffff


	//   ....[128]....
        /*0634*/ 	.word	0xffffffff


	//   ....[129]....
        /*0638*/ 	.word	0xffffffff


	//   ....[130]....
        /*063c*/ 	.word	0xffffffff


	//   ....[131]....
        /*0640*/ 	.word	0xffffffff


	//   ....[132]....
        /*0644*/ 	.word	0xffffffff


	//   ....[133]....
        /*0648*/ 	.word	0xffffffff


	//   ....[134]....
        /*064c*/ 	.word	0xffffffff


	//   ....[135]....
        /*0650*/ 	.word	0xffffffff


	//   ....[136]....
        /*0654*/ 	.word	0xffffffff


	//   ....[137]....
        /*0658*/ 	.word	0xffffffff


	//   ....[138]....
        /*065c*/ 	.word	0xffffffff


	//   ....[139]....
        /*0660*/ 	.word	0xffffffff


	//   ....[140]....
        /*0664*/ 	.word	0xffffffff


	//   ....[141]....
        /*0668*/ 	.word	0xffffffff


	//   ....[142]....
        /*066c*/ 	.word	0xffffffff


	//   ....[143]....
        /*0670*/ 	.word	0xffffffff


	//   ....[144]....
        /*0674*/ 	.word	0xffffffff


	//   ....[145]....
        /*0678*/ 	.word	0xffffffff


	//   ....[146]....
        /*067c*/ 	.word	0xffffffff


	//   ....[147]....
        /*0680*/ 	.word	0xffffffff


	//   ....[148]....
        /*0684*/ 	.word	0xffffffff


	//   ....[149]....
        /*0688*/ 	.word	0xffffffff


	//   ....[150]....
        /*068c*/ 	.word	0xffffffff


	//   ....[151]....
        /*0690*/ 	.word	0xffffffff


	//   ....[152]....
        /*0694*/ 	.word	0xffffffff


	//   ....[153]....
        /*0698*/ 	.word	0xffffffff


	//   ....[154]....
        /*069c*/ 	.word	0xffffffff


	//   ....[155]....
        /*06a0*/ 	.word	0xffffffff


	//   ....[156]....
        /*06a4*/ 	.word	0xffffffff


	//   ....[157]....
        /*06a8*/ 	.word	0xffffffff


	//   ....[158]....
        /*06ac*/ 	.word	0xffffffff


	//   ....[159]....
        /*06b0*/ 	.word	0xffffffff


	//   ....[160]....
        /*06b4*/ 	.word	0xffffffff


	//   ....[161]....
        /*06b8*/ 	.word	0xffffffff


	//   ....[162]....
        /*06bc*/ 	.word	0xffffffff


	//   ....[163]....
        /*06c0*/ 	.word	0xffffffff


	//   ....[164]....
        /*06c4*/ 	.word	0xffffffff


	//   ....[165]....
        /*06c8*/ 	.word	0xffffffff


	//   ....[166]....
        /*06cc*/ 	.word	0xffffffff


	//   ....[167]....
        /*06d0*/ 	.word	0xffffffff


	//   ....[168]....
        /*06d4*/ 	.word	0xffffffff


	//   ....[169]....
        /*06d8*/ 	.word	0xffffffff


	//   ....[170]....
        /*06dc*/ 	.word	0xffffffff


	//   ....[171]....
        /*06e0*/ 	.word	0xffffffff


	//   ....[172]....
        /*06e4*/ 	.word	0xffffffff


	//   ....[173]....
        /*06e8*/ 	.word	0xffffffff


	//   ....[174]....
        /*06ec*/ 	.word	0xffffffff


	//   ....[175]....
        /*06f0*/ 	.word	0xffffffff


	//   ....[176]....
        /*06f4*/ 	.word	0xffffffff


	//   ....[177]....
        /*06f8*/ 	.word	0xffffffff


	//   ....[178]....
        /*06fc*/ 	.word	0xffffffff


	//   ....[179]....
        /*0700*/ 	.word	0xffffffff


	//   ....[180]....
        /*0704*/ 	.word	0xffffffff


	//   ....[181]....
        /*0708*/ 	.word	0xffffffff


	//   ....[182]....
        /*070c*/ 	.word	0xffffffff


	//   ....[183]....
        /*0710*/ 	.word	0xffffffff


	//   ....[184]....
        /*0714*/ 	.word	0xffffffff


	//   ....[185]....
        /*0718*/ 	.word	0xffffffff


	//   ....[186]....
        /*071c*/ 	.word	0xffffffff


	//   ....[187]....
        /*0720*/ 	.word	0xffffffff


	//   ....[188]....
        /*0724*/ 	.word	0xffffffff


	//   ....[189]....
        /*0728*/ 	.word	0xffffffff


	//   ....[190]....
        /*072c*/ 	.word	0xffffffff


	//   ....[191]....
        /*0730*/ 	.word	0xffffffff


	//   ....[192]....
        /*0734*/ 	.word	0xffffffff


	//   ....[193]....
        /*0738*/ 	.word	0xffffffff


	//   ....[194]....
        /*073c*/ 	.word	0xffffffff


	//   ....[195]....
        /*0740*/ 	.word	0xffffffff


	//   ....[196]....
        /*0744*/ 	.word	0xffffffff


	//   ....[197]....
        /*0748*/ 	.word	0xffffffff


	//   ....[198]....
        /*074c*/ 	.word	0xffffffff


	//   ....[199]....
        /*0750*/ 	.word	0xffffffff


	//   ....[200]....
        /*0754*/ 	.word	0xffffffff


	//   ....[201]....
        /*0758*/ 	.word	0xffffffff


	//   ....[202]....
        /*075c*/ 	.word	0xffffffff


	//   ....[203]....
        /*0760*/ 	.word	0xffffffff


	//   ....[204]....
        /*0764*/ 	.word	0xffffffff


	//   ....[205]....
        /*0768*/ 	.word	0xffffffff


	//   ....[206]....
        /*076c*/ 	.word	0xffffffff


	//   ....[207]....
        /*0770*/ 	.word	0xffffffff


	//   ....[208]....
        /*0774*/ 	.word	0xffffffff


	//   ....[209]....
        /*0778*/ 	.word	0xffffffff


	//   ....[210]....
        /*077c*/ 	.word	0xffffffff


	//   ....[211]....
        /*0780*/ 	.word	0xffffffff


	//   ....[212]....
        /*0784*/ 	.word	0xffffffff


	//   ....[213]....
        /*0788*/ 	.word	0xffffffff


	//   ....[214]....
        /*078c*/ 	.word	0xffffffff


	//   ....[215]....
        /*0790*/ 	.word	0xffffffff


	//   ....[216]....
        /*0794*/ 	.word	0xffffffff


	//   ....[217]....
        /*0798*/ 	.word	0xffffffff


	//   ....[218]....
        /*079c*/ 	.word	0xffffffff


	//   ....[219]....
        /*07a0*/ 	.word	0xffffffff


	//   ....[220]....
        /*07a4*/ 	.word	0xffffffff


	//   ....[221]....
        /*07a8*/ 	.word	0xffffffff


	//   ....[222]....
        /*07ac*/ 	.word	0xffffffff


	//   ....[223]....
        /*07b0*/ 	.word	0xffffffff


	//   ....[224]....
        /*07b4*/ 	.word	0xffffffff


	//   ....[225]....
        /*07b8*/ 	.word	0xffffffff


	//   ....[226]....
        /*07bc*/ 	.word	0xffffffff


	//   ....[227]....
        /*07c0*/ 	.word	0xffffffff


	//   ....[228]....
        /*07c4*/ 	.word	0xffffffff


	//   ....[229]....
        /*07c8*/ 	.word	0xffffffff


	//   ....[230]....
        /*07cc*/ 	.word	0xffffffff


	//   ....[231]....
        /*07d0*/ 	.word	0xffffffff


	//   ....[232]....
        /*07d4*/ 	.word	0xffffffff


	//   ....[233]....
        /*07d8*/ 	.word	0xffffffff


	//   ....[234]....
        /*07dc*/ 	.word	0xffffffff


	//   ....[235]....
        /*07e0*/ 	.word	0xffffffff


	//   ....[236]....
        /*07e4*/ 	.word	0xffffffff


	//   ....[237]....
        /*07e8*/ 	.word	0xffffffff


	//   ....[238]....
        /*07ec*/ 	.word	0xffffffff


	//   ....[239]....
        /*07f0*/ 	.word	0xffffffff


	//   ....[240]....
        /*07f4*/ 	.word	0xffffffff


	//   ....[241]....
        /*07f8*/ 	.word	0xffffffff


	//   ....[242]....
        /*07fc*/ 	.word	0xffffffff


	//   ....[243]....
        /*0800*/ 	.word	0xffffffff


	//   ....[244]....
        /*0804*/ 	.word	0xffffffff


	//   ....[245]....
        /*0808*/ 	.word	0xffffffff


	//   ....[246]....
        /*080c*/ 	.word	0xffffffff


	//   ....[247]....
        /*0810*/ 	.word	0xffffffff


	//   ....[248]....
        /*0814*/ 	.word	0xffffffff


	//   ....[249]....
        /*0818*/ 	.word	0xffffffff


	//   ....[250]....
        /*081c*/ 	.word	0xffffffff


	//   ....[251]....
        /*0820*/ 	.word	0xffffffff


	//----- nvinfo : EIATTR_COOP_GROUP_INSTR_OFFSETS
	.align		4
.L_562:
        /*0824*/ 	.byte	0x04, 0x28
        /*0826*/ 	.short	(.L_564 - .L_563)


	//   ....[0]....
.L_563:
        /*0828*/ 	.word	0x00000050


	//   ....[1]....
        /*082c*/ 	.word	0x00000200


	//   ....[2]....
        /*0830*/ 	.word	0x00000230


	//   ....[3]....
        /*0834*/ 	.word	0x00000260


	//   ....[4]....
        /*0838*/ 	.word	0x00000290


	//   ....[5]....
        /*083c*/ 	.word	0x000002c0


	//   ....[6]....
        /*0840*/ 	.word	0x000002f0


	//   ....[7]....
        /*0844*/ 	.word	0x00000450


	//   ....[8]....
        /*0848*/ 	.word	0x00000490


	//   ....[9]....
        /*084c*/ 	.word	0x000004c0


	//   ....[10]....
        /*0850*/ 	.word	0x000004f0


	//   ....[11]....
        /*0854*/ 	.word	0x00000520


	//   ....[12]....
        /*0858*/ 	.word	0x00000550


	//   ....[13]....
        /*085c*/ 	.word	0x000005e0


	//   ....[14]....
        /*0860*/ 	.word	0x00000630


	//   ....[15]....
        /*0864*/ 	.word	0x00000650


	//   ....[16]....
        /*0868*/ 	.word	0x000006b0


	//   ....[17]....
        /*086c*/ 	.word	0x00003e70


	//   ....[18]....
        /*0870*/ 	.word	0x00003e80


	//   ....[19]....
        /*0874*/ 	.word	0x000059f0


	//   ....[20]....
        /*0878*/ 	.word	0x00005a00


	//   ....[21]....
        /*087c*/ 	.word	0x000074f0


	//   ....[22]....
        /*0880*/ 	.word	0x00007500


	//   ....[23]....
        /*0884*/ 	.word	0x000079f0


	//   ....[24]....
        /*0888*/ 	.word	0x00007a00


	//   ....[25]....
        /*088c*/ 	.word	0x000087e0


	//   ....[26]....
        /*0890*/ 	.word	0x00008800


	//   ....[27]....
        /*0894*/ 	.word	0x00008930


	//   ....[28]....
        /*0898*/ 	.word	0x00008940


	//   ....[29]....
        /*089c*/ 	.word	0x00008a70


	//   ....[30]....
        /*08a0*/ 	.word	0x00008a90


	//   ....[31]....
        /*08a4*/ 	.word	0x00008bc0


	//   ....[32]....
        /*08a8*/ 	.word	0x00008bd0


	//   ....[33]....
        /*08ac*/ 	.word	0x00009070


	//   ....[34]....
        /*08b0*/ 	.word	0x000090a0


	//   ....[35]....
        /*08b4*/ 	.word	0x000090c0


	//   ....[36]....
        /*08b8*/ 	.word	0x000090d0


	//   ....[37]....
        /*08bc*/ 	.word	0x000091d0


	//   ....[38]....
        /*08c0*/ 	.word	0x00009200


	//   ....[39]....
        /*08c4*/ 	.word	0x00009230


	//   ....[40]....
        /*08c8*/ 	.word	0x000092d0


	//   ....[41]....
        /*08cc*/ 	.word	0x000096a0


	//   ....[42]....
        /*08d0*/ 	.word	0x000096c0


	//   ....[43]....
        /*08d4*/ 	.word	0x00009750


	//   ....[44]....
        /*08d8*/ 	.word	0x000097b0


	//   ....[45]....
        /*08dc*/ 	.word	0x00009c40


	//   ....[46]....
        /*08e0*/ 	.word	0x00009c60


	//   ....[47]....
        /*08e4*/ 	.word	0x00009c70


	//   ....[48]....
        /*08e8*/ 	.word	0x00009c80


	//   ....[49]....
        /*08ec*/ 	.word	0x0000a460


	//   ....[50]....
        /*08f0*/ 	.word	0x0000a470


	//   ....[51]....
        /*08f4*/ 	.word	0x0000a480


	//   ....[52]....
        /*08f8*/ 	.word	0x0000a490


	//   ....[53]....
        /*08fc*/ 	.word	0x0000d450


	//   ....[54]....
        /*0900*/ 	.word	0x0000d470


	//   ....[55]....
        /*0904*/ 	.word	0x0000d490


	//   ....[56]....
        /*0908*/ 	.word	0x0000d4a0


	//   ....[57]....
        /*090c*/ 	.word	0x0000da40


	//   ....[58]....
        /*0910*/ 	.word	0x0000da50


	//   ....[59]....
        /*0914*/ 	.word	0x0000da60


	//   ....[60]....
        /*0918*/ 	.word	0x0000da70


	//   ....[61]....
        /*091c*/ 	.word	0x00010d40


	//   ....[62]....
        /*0920*/ 	.word	0x00010d60


	//   ....[63]....
        /*0924*/ 	.word	0x00010e60


	//   ....[64]....
        /*0928*/ 	.word	0x00010e80


	//   ....[65]....
        /*092c*/ 	.word	0x00011c80


	//   ....[66]....
        /*0930*/ 	.word	0x00011c90


	//   ....[67]....
        /*0934*/ 	.word	0x000124c0


	//   ....[68]....
        /*0938*/ 	.word	0x000125e0


	//   ....[69]....
        /*093c*/ 	.word	0x000125f0


	//   ....[70]....
        /*0940*/ 	.word	0x00012620


	//   ....[71]....
        /*0944*/ 	.word	0x000138d0


	//   ....[72]....
        /*0948*/ 	.word	0x000138f0


	//   ....[73]....
        /*094c*/ 	.word	0x000139e0


	//   ....[74]....
        /*0950*/ 	.word	0x00013a00


	//   ....[75]....
        /*0954*/ 	.word	0x00013f40


	//   ....[76]....
        /*0958*/ 	.word	0x00013f60


	//   ....[77]....
        /*095c*/ 	.word	0x00014060


	//   ....[78]....
        /*0960*/ 	.word	0x000140a0


	//   ....[79]....
        /*0964*/ 	.word	0x00014f50


	//   ....[80]....
        /*0968*/ 	.word	0x00014f60


	//   ....[81]....
        /*096c*/ 	.word	0x000154d0


	//   ....[82]....
        /*0970*/ 	.word	0x000155f0


	//   ....[83]....
        /*0974*/ 	.word	0x00015740


	//   ....[84]....
        /*0978*/ 	.word	0x00015780


	//   ....[85]....
        /*097c*/ 	.word	0x000170d0


	//   ....[86]....
        /*0980*/ 	.word	0x000170f0


	//   ....[87]....
        /*0984*/ 	.word	0x00017200


	//   ....[88]....
        /*0988*/ 	.word	0x00017230


	//   ....[89]....
        /*098c*/ 	.word	0x00017700


	//   ....[90]....
        /*0990*/ 	.word	0x00017720


	//   ....[91]....
        /*0994*/ 	.word	0x00017820


	//   ....[92]....
        /*0998*/ 	.word	0x00017860


	//   ....[93]....
        /*099c*/ 	.word	0x00018990


	//   ....[94]....
        /*09a0*/ 	.word	0x000189c0


	//   ....[95]....
        /*09a4*/ 	.word	0x00018c90


	//   ....[96]....
        /*09a8*/ 	.word	0x00018db0


	//   ....[97]....
        /*09ac*/ 	.word	0x0001a360


	//   ....[98]....
        /*09b0*/ 	.word	0x0001a380


	//   ....[99]....
        /*09b4*/ 	.word	0x0001a490


	//   ....[100]....
        /*09b8*/ 	.word	0x0001a4c0


	//   ....[101]....
        /*09bc*/ 	.word	0x0001a6e0


	//   ....[102]....
        /*09c0*/ 	.word	0x0001a710


	//   ....[103]....
        /*09c4*/ 	.word	0x0001a720


	//   ....[104]....
        /*09c8*/ 	.word	0x0001a750


	//   ....[105]....
        /*09cc*/ 	.word	0x0001bd50


	//   ....[106]....
        /*09d0*/ 	.word	0x0001bd60


	//   ....[107]....
        /*09d4*/ 	.word	0x0001bd80


	//   ....[108]....
        /*09d8*/ 	.word	0x0001bda0


	//   ....[109]....
        /*09dc*/ 	.word	0x0001c120


	//   ....[110]....
        /*09e0*/ 	.word	0x0001c140


	//   ....[111]....
        /*09e4*/ 	.word	0x0001c260


	//   ....[112]....
        /*09e8*/ 	.word	0x0001c270


	//   ....[113]....
        /*09ec*/ 	.word	0x0001c3a0


	//   ....[114]....
        /*09f0*/ 	.word	0x0001c3c0


	//   ....[115]....
        /*09f4*/ 	.word	0x0001c4f0


	//   ....[116]....
        /*09f8*/ 	.word	0x0001c500


	//   ....[117]....
        /*09fc*/ 	.word	0x0001c830


	//   ....[118]....
        /*0a00*/ 	.word	0x0001c850


	//   ....[119]....
        /*0a04*/ 	.word	0x0001d300


	//   ....[120]....
        /*0a08*/ 	.word	0x0001d310


	//   ....[121]....
        /*0a0c*/ 	.word	0x0001e5e0


	//   ....[122]....
        /*0a10*/ 	.word	0x0001e600


	//   ....[123]....
        /*0a14*/ 	.word	0x0001e730


	//   ....[124]....
        /*0a18*/ 	.word	0x0001e740


	//   ....[125]....
        /*0a1c*/ 	.word	0x0001e870


	//   ....[126]....
        /*0a20*/ 	.word	0x0001e890


	//   ....[127]....
        /*0a24*/ 	.word	0x0001e9c0


	//   ....[128]....
        /*0a28*/ 	.word	0x0001e9d0


	//   ....[129]....
        /*0a2c*/ 	.word	0x0001ebc0


	//   ....[130]....
        /*0a30*/ 	.word	0x0001ebe0


	//   ....[131]....
        /*0a34*/ 	.word	0x0001ed10


	//   ....[132]....
        /*0a38*/ 	.word	0x0001ed50


	//   ....[133]....
        /*0a3c*/ 	.word	0x0001ed80


	//   ....[134]....
        /*0a40*/ 	.word	0x0001edb0


	//   ....[135]....
        /*0a44*/ 	.word	0x0001ede0


	//   ....[136]....
        /*0a48*/ 	.word	0x0001ee10


	//   ....[137]....
        /*0a4c*/ 	.word	0x0001ef80


	//   ....[138]....
        /*0a50*/ 	.word	0x0001efc0


	//   ....[139]....
        /*0a54*/ 	.word	0x0001eff0


	//   ....[140]....
        /*0a58*/ 	.word	0x0001f020


	//   ....[141]....
        /*0a5c*/ 	.word	0x0001f050


	//   ....[142]....
        /*0a60*/ 	.word	0x0001f080


	//   ....[143]....
        /*0a64*/ 	.word	0x0001f110


	//   ....[144]....
        /*0a68*/ 	.word	0x0001f170


	//   ....[145]....
        /*0a6c*/ 	.word	0x0001f180


	//   ....[146]....
        /*0a70*/ 	.word	0x0001f1e0


	//   ....[147]....
        /*0a74*/ 	.word	0x0001fc40


	//   ....[148]....
        /*0a78*/ 	.word	0x0001fca0


	//   ....[149]....
        /*0a7c*/ 	.word	0x0001fcf0


	//   ....[150]....
        /*0a80*/ 	.word	0x0001fd40


	//   ....[151]....
        /*0a84*/ 	.word	0x0001fd90


	//   ....[152]....
        /*0a88*/ 	.word	0x0001fe00


	//   ....[153]....
        /*0a8c*/ 	.word	0x0001fe50


	//   ....[154]....
        /*0a90*/ 	.word	0x0001fec0


	//   ....[155]....
        /*0a94*/ 	.word	0x0001ff30


	//   ....[156]....
        /*0a98*/ 	.word	0x0001ff90


	//   ....[157]....
        /*0a9c*/ 	.word	0x00020000


	//   ....[158]....
        /*0aa0*/ 	.word	0x00020070


	//   ....[159]....
        /*0aa4*/ 	.word	0x000200e0


	//   ....[160]....
        /*0aa8*/ 	.word	0x00020140


	//   ....[161]....
        /*0aac*/ 	.word	0x000201b0


	//   ....[162]....
        /*0ab0*/ 	.word	0x00020220


	//   ....[163]....
        /*0ab4*/ 	.word	0x00020290


	//   ....[164]....
        /*0ab8*/ 	.word	0x000202f0


	//   ....[165]....
        /*0abc*/ 	.word	0x00020360


	//   ....[166]....
        /*0ac0*/ 	.word	0x000203d0


	//   ....[167]....
        /*0ac4*/ 	.word	0x00020540


	//   ....[168]....
        /*0ac8*/ 	.word	0x000205a0


	//   ....[169]....
        /*0acc*/ 	.word	0x00020610


	//   ....[170]....
        /*0ad0*/ 	.word	0x00020680


	//   ....[171]....
        /*0ad4*/ 	.word	0x000206e0


	//   ....[172]....
        /*0ad8*/ 	.word	0x00020740


	//   ....[173]....
        /*0adc*/ 	.word	0x000207b0


	//   ....[174]....
        /*0ae0*/ 	.word	0x00020810


	//   ....[175]....
        /*0ae4*/ 	.word	0x00020870


	//   ....[176]....
        /*0ae8*/ 	.word	0x000208d0


	//   ....[177]....
        /*0aec*/ 	.word	0x00020940


	//   ....[178]....
        /*0af0*/ 	.word	0x000209b0


	//   ....[179]....
        /*0af4*/ 	.word	0x00020a20


	//   ....[180]....
        /*0af8*/ 	.word	0x00020a80


	//   ....[181]....
        /*0afc*/ 	.word	0x00020af0


	//   ....[182]....
        /*0b00*/ 	.word	0x00020b50


	//   ....[183]....
        /*0b04*/ 	.word	0x00020bc0


	//   ....[184]....
        /*0b08*/ 	.word	0x00020c20


	//   ....[185]....
        /*0b0c*/ 	.word	0x00020c90


	//   ....[186]....
        /*0b10*/ 	.word	0x00020d00


	//   ....[187]....
        /*0b14*/ 	.word	0x00020e70


	//   ....[188]....
        /*0b18*/ 	.word	0x00020ed0


	//   ....[189]....
        /*0b1c*/ 	.word	0x00020f40


	//   ....[190]....
        /*0b20*/ 	.word	0x00020fb0


	//   ....[191]....
        /*0b24*/ 	.word	0x00021120


	//   ....[192]....
        /*0b28*/ 	.word	0x00021180


	//   ....[193]....
        /*0b2c*/ 	.word	0x000211f0


	//   ....[194]....
        /*0b30*/ 	.word	0x00021260


	//   ....[195]....
        /*0b34*/ 	.word	0x000213e0


	//   ....[196]....
        /*0b38*/ 	.word	0x00021440


	//   ....[197]....
        /*0b3c*/ 	.word	0x000214b0


	//   ....[198]....
        /*0b40*/ 	.word	0x00021520


	//   ....[199]....
        /*0b44*/ 	.word	0x000216a0


	//   ....[200]....
        /*0b48*/ 	.word	0x00021700


	//   ....[201]....
        /*0b4c*/ 	.word	0x00021770


	//   ....[202]....
        /*0b50*/ 	.word	0x000217e0


	//   ....[203]....
        /*0b54*/ 	.word	0x00021960


	//   ....[204]....
        /*0b58*/ 	.word	0x000219c0


	//   ....[205]....
        /*0b5c*/ 	.word	0x00021a10


	//   ....[206]....
        /*0b60*/ 	.word	0x00021a80


	//   ....[207]....
        /*0b64*/ 	.word	0x00021af0


	//   ....[208]....
        /*0b68*/ 	.word	0x00021c70


	//   ....[209]....
        /*0b6c*/ 	.word	0x00021cd0


	//   ....[210]....
        /*0b70*/ 	.word	0x00021d30


	//   ....[211]....
        /*0b74*/ 	.word	0x00021d90


	//   ....[212]....
        /*0b78*/ 	.word	0x00021de0


	//   ....[213]....
        /*0b7c*/ 	.word	0x00021e20


	//   ....[214]....
        /*0b80*/ 	.word	0x00021e90


	//   ....[215]....
        /*0b84*/ 	.word	0x00021f00


	//   ....[216]....
        /*0b88*/ 	.word	0x00021f70


	//   ....[217]....
        /*0b8c*/ 	.word	0x00021fd0


	//   ....[218]....
        /*0b90*/ 	.word	0x00022040


	//   ....[219]....
        /*0b94*/ 	.word	0x000220b0


	//   ....[220]....
        /*0b98*/ 	.word	0x00022120


	//   ....[221]....
        /*0b9c*/ 	.word	0x00022180


	//   ....[222]....
        /*0ba0*/ 	.word	0x000221f0


	//   ....[223]....
        /*0ba4*/ 	.word	0x00022260


	//   ....[224]....
        /*0ba8*/ 	.word	0x000222d0


	//   ....[225]....
        /*0bac*/ 	.word	0x00022330


	//   ....[226]....
        /*0bb0*/ 	.word	0x000223a0


	//   ....[227]....
        /*0bb4*/ 	.word	0x00022410


	//   ....[228]....
        /*0bb8*/ 	.word	0x00022480


	//   ....[229]....
        /*0bbc*/ 	.word	0x000224e0


	//   ....[230]....
        /*0bc0*/ 	.word	0x00022550


	//   ....[231]....
        /*0bc4*/ 	.word	0x000225c0


	//   ....[232]....
        /*0bc8*/ 	.word	0x00022630


	//   ....[233]....
        /*0bcc*/ 	.word	0x00022690


	//   ....[234]....
        /*0bd0*/ 	.word	0x00022700


	//   ....[235]....
        /*0bd4*/ 	.word	0x00022770


	//   ....[236]....
        /*0bd8*/ 	.word	0x000227c0


	//   ....[237]....
        /*0bdc*/ 	.word	0x00022800


	//   ....[238]....
        /*0be0*/ 	.word	0x00022850


	//   ....[239]....
        /*0be4*/ 	.word	0x000228a0


	//   ....[240]....
        /*0be8*/ 	.word	0x000228f0


	//   ....[241]....
        /*0bec*/ 	.word	0x00022960


	//   ....[242]....
        /*0bf0*/ 	.word	0x000229b0


	//   ....[243]....
        /*0bf4*/ 	.word	0x00022a00


	//   ....[244]....
        /*0bf8*/ 	.word	0x00022a50


	//   ....[245]....
        /*0bfc*/ 	.word	0x00022aa0


	//   ....[246]....
        /*0c00*/ 	.word	0x00022af0


	//   ....[247]....
        /*0c04*/ 	.word	0x00022b60


	//   ....[248]....
        /*0c08*/ 	.word	0x00022bb0


	//   ....[249]....
        /*0c0c*/ 	.word	0x00022c20


	//   ....[250]....
        /*0c10*/ 	.word	0x00022c80


	//   ....[251]....
        /*0c14*/ 	.word	0x00022cf0


	//----- nvinfo : EIATTR_EXIT_INSTR_OFFSETS
	.align		4
.L_564:
        /*0c18*/ 	.byte	0x04, 0x1c
        /*0c1a*/ 	.short	(.L_566 - .L_565)


	//   ....[0]....
.L_565:
        /*0c1c*/ 	.word	0x000010d0


	//   ....[1]....
        /*0c20*/ 	.word	0x0001fc00


	//----- nvinfo : EIATTR_MAX_THREADS
	.align		4
.L_566:
        /*0c24*/ 	.byte	0x04, 0x05
        /*0c26*/ 	.short	(.L_568 - .L_567)
.L_567:
        /*0c28*/ 	.word	0x00000100
        /*0c2c*/ 	.word	0x00000001
        /*0c30*/ 	.word	0x00000001


	//----- nvinfo : EIATTR_CRS_STACK_SIZE
	.align		4
.L_568:
        /*0c34*/ 	.byte	0x04, 0x1e
        /*0c36*/ 	.short	(.L_570 - .L_569)
.L_569:
        /*0c38*/ 	.word	0x00000000
.L_570:


//--------------------- .nv.callgraph             --------------------------
	.section	.nv.callgraph,"",@"SHT_CUDA_CALLGRAPH"
	.align	4
	.sectionentsize	8
	.align		4
        /*0000*/ 	.word	0x00000000
	.align		4
        /*0004*/ 	.word	0xffffffff
	.align		4
        /*0008*/ 	.word	0x00000000
	.align		4
        /*000c*/ 	.word	0xfffffffe
	.align		4
        /*0010*/ 	.word	0x00000000
	.align		4
        /*0014*/ 	.word	0xfffffffd
	.align		4
        /*0018*/ 	.word	0x00000000
	.align		4
        /*001c*/ 	.word	0xfffffffc


//--------------------- .nv.rel.action            --------------------------
	.section	.nv.rel.action,"",@"SHT_CUDA_RELOCINFO"
	.align	8
	.sectionentsize	8
        /*0000*/ 	.byte	0x73, 0x00, 0x00, 0x00, 0x00, 0x00, 0x00, 0x00, 0x00, 0x00, 0x00, 0x11, 0x25, 0x00, 0x05, 0x36


//--------------------- .nv.constant4             --------------------------
	.section	.nv.constant4,"a",@progbits
	.align	8
	.align		8
.nv.constant4:
        /*0000*/ 	.dword	_ZN86_INTERNAL_9a2f21ec_50_flash_fwd_hdim192_bf16_paged_split_softcap_sm80_cu_c784774a_31434cuda3std3__45__cpo5beginE
	.align		8
        /*0008*/ 	.dword	_ZN86_INTERNAL_9a2f21ec_50_flash_fwd_hdim192_bf16_paged_split_softcap_sm80_cu_c784774a_31434cuda3std3__45__cpo3endE
	.align		8
        /*0010*/ 	.dword	_ZN86_INTERNAL_9a2f21ec_50_flash_fwd_hdim192_bf16_paged_split_softcap_sm80_cu_c784774a_31434cuda3std3__45__cpo6cbeginE
	.align		8
        /*0018*/ 	.dword	_ZN86_INTERNAL_9a2f21ec_50_flash_fwd_hdim192_bf16_paged_split_softcap_sm80_cu_c784774a_31434cuda3std3__45__cpo4cendE
	.align		8
        /*0020*/ 	.dword	_ZN86_INTERNAL_9a2f21ec_50_flash_fwd_hdim192_bf16_paged_split_softcap_sm80_cu_c784774a_31434cuda3std3__488_GLOBAL__N__9a2f21ec_50_flash_fwd_hdim192_bf16_paged_split_softcap_sm80_cu_c784774a_31436ignoreE
	.align		8
        /*0028*/ 	.dword	_ZN86_INTERNAL_9a2f21ec_50_flash_fwd_hdim192_bf16_paged_split_softcap_sm80_cu_c784774a_31434cuda3std3__419piecewise_constructE
	.align		8
        /*0030*/ 	.dword	_ZN86_INTERNAL_9a2f21ec_50_flash_fwd_hdim192_bf16_paged_split_softcap_sm80_cu_c784774a_31434cuda3std3__48in_placeE
	.align		8
        /*0038*/ 	.dword	_ZN86_INTERNAL_9a2f21ec_50_flash_fwd_hdim192_bf16_paged_split_softcap_sm80_cu_c784774a_31434cuda3std6ranges3__45__cpo4swapE
	.align		8
        /*0040*/ 	.dword	_ZN86_INTERNAL_9a2f21ec_50_flash_fwd_hdim192_bf16_paged_split_softcap_sm80_cu_c784774a_31434cuda3std6ranges3__45__cpo9iter_moveE
	.align		8
        /*0048*/ 	.dword	_ZN86_INTERNAL_9a2f21ec_50_flash_fwd_hdim192_bf16_paged_split_softcap_sm80_cu_c784774a_31434cute7productE
	.align		8
        /*0050*/ 	.dword	_ZN86_INTERNAL_9a2f21ec_50_flash_fwd_hdim192_bf16_paged_split_softcap_sm80_cu_c784774a_31434cute1_E


//--------------------- .nv.constant0._ZN7cutlass13device_kernelIN5flash19enable_sm80_to_sm89INS1_16FlashAttnFwdSm80INS1_25CollectiveMainloopFwdSm80ILi8ELi1ELb0EN4cute5tupleIJNS5_1CILi128EEENS7_ILi64EEENS7_ILi192EEEEEELi192ENS_10bfloat16_tEfNS_4arch4Sm80ELb0ELb0ELb1ELb0ELb1ELb0ELb1ELb1EEENS1_21CollectiveEpilogueFwdINS6_IJS8_SA_S9_EEENS6_IJNS7_ILi1EEESI_SI_EEESC_SE_Li256ELb0ELb1ELb1ELb0EEENS1_19SingleTileSchedulerILb0ELb1ELb1ELi128EEEEEEEEEvNT_6ParamsE --------------------------
	.section	.nv.constant0._ZN7cutlass13device_kernelIN5flash19enable_sm80_to_sm89INS1_16FlashAttnFwdSm80INS1_25CollectiveMainloopFwdSm80ILi8ELi1ELb0EN4cute5tupleIJNS5_1CILi128EEENS7_ILi64EEENS7_ILi192EEEEEELi192ENS_10bfloat16_tEfNS_4arch4Sm80ELb0ELb0ELb1ELb0ELb1ELb0ELb1ELb1EEENS1_21CollectiveEpilogueFwdINS6_IJS8_SA_S9_EEENS6_IJNS7_ILi1EEESI_SI_EEESC_SE_Li256ELb0ELb1ELb1ELb0EEENS1_19SingleTileSchedulerILb0ELb1ELb1ELi128EEEEEEEEEvNT_6ParamsE,"a",@progbits
	.sectionflags	@""
	.align	4
.nv.constant0._ZN7cutlass13device_kernelIN5flash19enable_sm80_to_sm89INS1_16FlashAttnFwdSm80INS1_25CollectiveMainloopFwdSm80ILi8ELi1ELb0EN4cute5tupleIJNS5_1CILi128EEENS7_ILi64EEENS7_ILi192EEEEEELi192ENS_10bfloat16_tEfNS_4arch4Sm80ELb0ELb0ELb1ELb0ELb1ELb0ELb1ELb1EEENS1_21CollectiveEpilogueFwdINS6_IJS8_SA_S9_EEENS6_IJNS7_ILi1EEESI_SI_EEESC_SE_Li256ELb0ELb1ELb1ELb0EEENS1_19SingleTileSchedulerILb0ELb1ELb1ELi128EEEEEEEEEvNT_6ParamsE:
	.zero		1400


//--------------------- .nv.constant0._ZN7cutlass13device_kernelIN5flash19enable_sm80_to_sm89INS1_16FlashAttnFwdSm80INS1_25CollectiveMainloopFwdSm80ILi8ELi1ELb0EN4cute5tupleIJNS5_1CILi128EEENS7_ILi64EEENS7_ILi192EEEEEELi192ENS_10bfloat16_tEfNS_4arch4Sm80ELb0ELb0ELb1ELb1ELb1ELb0ELb1ELb1EEENS1_21CollectiveEpilogueFwdINS6_IJS8_SA_S9_EEENS6_IJNS7_ILi1EEESI_SI_EEESC_SE_Li256ELb1ELb1ELb1ELb0EEENS1_36VarlenDynamicPersistentTileSchedulerILi128ELi64ELi256ELi256ELb1ELb1ELb0ELb0ELb1ELb1EEEEEEEEEvNT_6ParamsE --------------------------
	.section	.nv.constant0._ZN7cutlass13device_kernelIN5flash19enable_sm80_to_sm89INS1_16FlashAttnFwdSm80INS1_25CollectiveMainloopFwdSm80ILi8ELi1ELb0EN4cute5tupleIJNS5_1CILi128EEENS7_ILi64EEENS7_ILi192EEEEEELi192ENS_10bfloat16_tEfNS_4arch4Sm80ELb0ELb0ELb1ELb1ELb1ELb0ELb1ELb1EEENS1_21CollectiveEpilogueFwdINS6_IJS8_SA_S9_EEENS6_IJNS7_ILi1EEESI_SI_EEESC_SE_Li256ELb1ELb1ELb1ELb0EEENS1_36VarlenDynamicPersistentTileSchedulerILi128ELi64ELi256ELi256ELb1ELb1ELb0ELb0ELb1ELb1EEEEEEEEEvNT_6ParamsE,"a",@progbits
	.sectionflags	@""
	.align	4
.nv.constant0._ZN7cutlass13device_kernelIN5flash19enable_sm80_to_sm89INS1_16FlashAttnFwdSm80INS1_25CollectiveMainloopFwdSm80ILi8ELi1ELb0EN4cute5tupleIJNS5_1CILi128EEENS7_ILi64EEENS7_ILi192EEEEEELi192ENS_10bfloat16_tEfNS_4arch4Sm80ELb0ELb0ELb1ELb1ELb1ELb0ELb1ELb1EEENS1_21CollectiveEpilogueFwdINS6_IJS8_SA_S9_EEENS6_IJNS7_ILi1EEESI_SI_EEESC_SE_Li256ELb1ELb1ELb1ELb0EEENS1_36VarlenDynamicPersistentTileSchedulerILi128ELi64ELi256ELi256ELb1ELb1ELb0ELb0ELb1ELb1EEEEEEEEEvNT_6ParamsE:
	.zero		1432


//--------------------- .nv.constant0._ZN7cutlass13device_kernelIN5flash19enable_sm80_to_sm89INS1_16FlashAttnFwdSm80INS1_25CollectiveMainloopFwdSm80ILi8ELi1ELb0EN4cute5tupleIJNS5_1CILi128EEENS7_ILi64EEENS7_ILi192EEEEEELi192ENS_10bfloat16_tEfNS_4arch4Sm80ELb0ELb0ELb1ELb1ELb1ELb1ELb1ELb1EEENS1_21CollectiveEpilogueFwdINS6_IJS8_SA_S9_EEENS6_IJNS7_ILi1EEESI_SI_EEESC_SE_Li256ELb1ELb1ELb1ELb0EEENS1_36VarlenDynamicPersistentTileSchedulerILi128ELi64ELi256ELi256ELb1ELb1ELb0ELb0ELb1ELb1EEEEEEEEEvNT_6ParamsE --------------------------
	.section	.nv.constant0._ZN7cutlass13device_kernelIN5flash19enable_sm80_to_sm89INS1_16FlashAttnFwdSm80INS1_25CollectiveMainloopFwdSm80ILi8ELi1ELb0EN4cute5tupleIJNS5_1CILi128EEENS7_ILi64EEENS7_ILi192EEEEEELi192ENS_10bfloat16_tEfNS_4arch4Sm80ELb0ELb0ELb1ELb1ELb1ELb1ELb1ELb1EEENS1_21CollectiveEpilogueFwdINS6_IJS8_SA_S9_EEENS6_IJNS7_ILi1EEESI_SI_EEESC_SE_Li256ELb1ELb1ELb1ELb0EEENS1_36VarlenDynamicPersistentTileSchedulerILi128ELi64ELi256ELi256ELb1ELb1ELb0ELb0ELb1ELb1EEEEEEEEEvNT_6ParamsE,"a",@progbits
	.sectionflags	@""
	.align	4
.nv.constant0._ZN7cutlass13device_kernelIN5flash19enable_sm80_to_sm89INS1_16FlashAttnFwdSm80INS1_25CollectiveMainloopFwdSm80ILi8ELi1ELb0EN4cute5tupleIJNS5_1CILi128EEENS7_ILi64EEENS7_ILi192EEEEEELi192ENS_10bfloat16_tEfNS_4arch4Sm80ELb0ELb0ELb1ELb1ELb1ELb1ELb1ELb1EEENS1_21CollectiveEpilogueFwdINS6_IJS8_SA_S9_EEENS6_IJNS7_ILi1EEESI_SI_EEESC_SE_Li256ELb1ELb1ELb1ELb0EEENS1_36VarlenDynamicPersistentTileSchedulerILi128ELi64ELi256ELi256ELb1ELb1ELb0ELb0ELb1ELb1EEEEEEEEEvNT_6ParamsE:
	.zero		1432


//--------------------- .nv.constant0._ZN7cutlass13device_kernelIN5flash19enable_sm80_to_sm89INS1_16FlashAttnFwdSm80INS1_25CollectiveMainloopFwdSm80ILi8ELi1ELb0EN4cute5tupleIJNS5_1CILi128EEENS7_ILi64EEENS7_ILi192EEEEEELi192ENS_10bfloat16_tEfNS_4arch4Sm80ELb0ELb1ELb1ELb0ELb1ELb0ELb1ELb1EEENS1_21CollectiveEpilogueFwdINS6_IJS8_SA_S9_EEENS6_IJNS7_ILi1EEESI_SI_EEESC_SE_Li256ELb0ELb1ELb1ELb0EEENS1_19SingleTileSchedulerILb0ELb1ELb1ELi128EEEEEEEEEvNT_6ParamsE --------------------------
	.section	.nv.constant0._ZN7cutlass13device_kernelIN5flash19enable_sm80_to_sm89INS1_16FlashAttnFwdSm80INS1_25CollectiveMainloopFwdSm80ILi8ELi1ELb0EN4cute5tupleIJNS5_1CILi128EEENS7_ILi64EEENS7_ILi192EEEEEELi192ENS_10bfloat16_tEfNS_4arch4Sm80ELb0ELb1ELb1ELb0ELb1ELb0ELb1ELb1EEENS1_21CollectiveEpilogueFwdINS6_IJS8_SA_S9_EEENS6_IJNS7_ILi1EEESI_SI_EEESC_SE_Li256ELb0ELb1ELb1ELb0EEENS1_19SingleTileSchedulerILb0ELb1ELb1ELi128EEEEEEEEEvNT_6ParamsE,"a",@progbits
	.sectionflags	@""
	.align	4
.nv.constant0._ZN7cutlass13device_kernelIN5flash19enable_sm80_to_sm89INS1_16FlashAttnFwdSm80INS1_25CollectiveMainloopFwdSm80ILi8ELi1ELb0EN4cute5tupleIJNS5_1CILi128EEENS7_ILi64EEENS7_ILi192EEEEEELi192ENS_10bfloat16_tEfNS_4arch4Sm80ELb0ELb1ELb1ELb0ELb1ELb0ELb1ELb1EEENS1_21CollectiveEpilogueFwdINS6_IJS8_SA_S9_EEENS6_IJNS7_ILi1EEESI_SI_EEESC_SE_Li256ELb0ELb1ELb1ELb0EEENS1_19SingleTileSchedulerILb0ELb1ELb1ELi128EEEEEEEEEvNT_6ParamsE:
	.zero		1400


//--------------------- .nv.constant0._ZN7cutlass13device_kernelIN5flash19enable_sm80_to_sm89INS1_16FlashAttnFwdSm80INS1_25CollectiveMainloopFwdSm80ILi8ELi1ELb0EN4cute5tupleIJNS5_1CILi128EEENS7_ILi64EEENS7_ILi192EEEEEELi192ENS_10bfloat16_tEfNS_4arch4Sm80ELb0ELb1ELb1ELb1ELb1ELb0ELb1ELb1EEENS1_21CollectiveEpilogueFwdINS6_IJS8_SA_S9_EEENS6_IJNS7_ILi1EEESI_SI_EEESC_SE_Li256ELb1ELb1ELb1ELb0EEENS1_36VarlenDynamicPersistentTileSchedulerILi128ELi64ELi256ELi256ELb1ELb1ELb0ELb1ELb0ELb1EEEEEEEEEvNT_6ParamsE --------------------------
	.section	.nv.constant0._ZN7cutlass13device_kernelIN5flash19enable_sm80_to_sm89INS1_16FlashAttnFwdSm80INS1_25CollectiveMainloopFwdSm80ILi8ELi1ELb0EN4cute5tupleIJNS5_1CILi128EEENS7_ILi64EEENS7_ILi192EEEEEELi192ENS_10bfloat16_tEfNS_4arch4Sm80ELb0ELb1ELb1ELb1ELb1ELb0ELb1ELb1EEENS1_21CollectiveEpilogueFwdINS6_IJS8_SA_S9_EEENS6_IJNS7_ILi1EEESI_SI_EEESC_SE_Li256ELb1ELb1ELb1ELb0EEENS1_36VarlenDynamicPersistentTileSchedulerILi128ELi64ELi256ELi256ELb1ELb1ELb0ELb1ELb0ELb1EEEEEEEEEvNT_6ParamsE,"a",@progbits
	.sectionflags	@""
	.align	4
.nv.constant0._ZN7cutlass13device_kernelIN5flash19enable_sm80_to_sm89INS1_16FlashAttnFwdSm80INS1_25CollectiveMainloopFwdSm80ILi8ELi1ELb0EN4cute5tupleIJNS5_1CILi128EEENS7_ILi64EEENS7_ILi192EEEEEELi192ENS_10bfloat16_tEfNS_4arch4Sm80ELb0ELb1ELb1ELb1ELb1ELb0ELb1ELb1EEENS1_21CollectiveEpilogueFwdINS6_IJS8_SA_S9_EEENS6_IJNS7_ILi1EEESI_SI_EEESC_SE_Li256ELb1ELb1ELb1ELb0EEENS1_36VarlenDynamicPersistentTileSchedulerILi128ELi64ELi256ELi256ELb1ELb1ELb0ELb1ELb0ELb1EEEEEEEEEvNT_6ParamsE:
	.zero		1432


//--------------------- .nv.constant0._ZN7cutlass13device_kernelIN5flash19enable_sm80_to_sm89INS1_16FlashAttnFwdSm80INS1_25CollectiveMainloopFwdSm80ILi8ELi1ELb0EN4cute5tupleIJNS5_1CILi128EEENS7_ILi64EEENS7_ILi192EEEEEELi192ENS_10bfloat16_tEfNS_4arch4Sm80ELb0ELb1ELb1ELb1ELb1ELb1ELb1ELb1EEENS1_21CollectiveEpilogueFwdINS6_IJS8_SA_S9_EEENS6_IJNS7_ILi1EEESI_SI_EEESC_SE_Li256ELb1ELb1ELb1ELb0EEENS1_36VarlenDynamicPersistentTileSchedulerILi128ELi64ELi256ELi256ELb1ELb1ELb0ELb1ELb0ELb1EEEEEEEEEvNT_6ParamsE --------------------------
	.section	.nv.constant0._ZN7cutlass13device_kernelIN5flash19enable_sm80_to_sm89INS1_16FlashAttnFwdSm80INS1_25CollectiveMainloopFwdSm80ILi8ELi1ELb0EN4cute5tupleIJNS5_1CILi128EEENS7_ILi64EEENS7_ILi192EEEEEELi192ENS_10bfloat16_tEfNS_4arch4Sm80ELb0ELb1ELb1ELb1ELb1ELb1ELb1ELb1EEENS1_21CollectiveEpilogueFwdINS6_IJS8_SA_S9_EEENS6_IJNS7_ILi1EEESI_SI_EEESC_SE_Li256ELb1ELb1ELb1ELb0EEENS1_36VarlenDynamicPersistentTileSchedulerILi128ELi64ELi256ELi256ELb1ELb1ELb0ELb1ELb0ELb1EEEEEEEEEvNT_6ParamsE,"a",@progbits
	.sectionflags	@""
	.align	4
.nv.constant0._ZN7cutlass13device_kernelIN5flash19enable_sm80_to_sm89INS1_16FlashAttnFwdSm80INS1_25CollectiveMainloopFwdSm80ILi8ELi1ELb0EN4cute5tupleIJNS5_1CILi128EEENS7_ILi64EEENS7_ILi192EEEEEELi192ENS_10bfloat16_tEfNS_4arch4Sm80ELb0ELb1ELb1ELb1ELb1ELb1ELb1ELb1EEENS1_21CollectiveEpilogueFwdINS6_IJS8_SA_S9_EEENS6_IJNS7_ILi1EEESI_SI_EEESC_SE_Li256ELb1ELb1ELb1ELb0EEENS1_36VarlenDynamicPersistentTileSchedulerILi128ELi64ELi256ELi256ELb1ELb1ELb0ELb1ELb0ELb1EEEEEEEEEvNT_6ParamsE:
	.zero		1432


//--------------------- .nv.constant0._ZN7cutlass13device_kernelIN5flash19enable_sm80_to_sm89INS1_16FlashAttnFwdSm80INS1_25CollectiveMainloopFwdSm80ILi8ELi1ELb0EN4cute5tupleIJNS5_1CILi128EEENS7_ILi64EEENS7_ILi192EEEEEELi192ENS_10bfloat16_tEfNS_4arch4Sm80ELb1ELb0ELb1ELb0ELb1ELb0ELb1ELb1EEENS1_21CollectiveEpilogueFwdINS6_IJS8_SA_S9_EEENS6_IJNS7_ILi1EEESI_SI_EEESC_SE_Li256ELb0ELb1ELb1ELb0EEENS1_30DynamicPersistentTileSchedulerILi256ELi256ELb1ELb1ELb0EEEEEEEEEvNT_6ParamsE --------------------------
	.section	.nv.constant0._ZN7cutlass13device_kernelIN5flash19enable_sm80_to_sm89INS1_16FlashAttnFwdSm80INS1_25CollectiveMainloopFwdSm80ILi8ELi1ELb0EN4cute5tupleIJNS5_1CILi128EEENS7_ILi64EEENS7_ILi192EEEEEELi192ENS_10bfloat16_tEfNS_4arch4Sm80ELb1ELb0ELb1ELb0ELb1ELb0ELb1ELb1EEENS1_21CollectiveEpilogueFwdINS6_IJS8_SA_S9_EEENS6_IJNS7_ILi1EEESI_SI_EEESC_SE_Li256ELb0ELb1ELb1ELb0EEENS1_30DynamicPersistentTileSchedulerILi256ELi256ELb1ELb1ELb0EEEEEEEEEvNT_6ParamsE,"a",@progbits
	.sectionflags	@""
	.align	4
.nv.constant0._ZN7cutlass13device_kernelIN5flash19enable_sm80_to_sm89INS1_16FlashAttnFwdSm80INS1_25CollectiveMainloopFwdSm80ILi8ELi1ELb0EN4cute5tupleIJNS5_1CILi128EEENS7_ILi64EEENS7_ILi192EEEEEELi192ENS_10bfloat16_tEfNS_4arch4Sm80ELb1ELb0ELb1ELb0ELb1ELb0ELb1ELb1EEENS1_21CollectiveEpilogueFwdINS6_IJS8_SA_S9_EEENS6_IJNS7_ILi1EEESI_SI_EEESC_SE_Li256ELb0ELb1ELb1ELb0EEENS1_30DynamicPersistentTileSchedulerILi256ELi256ELb1ELb1ELb0EEEEEEEEEvNT_6ParamsE:
	.zero		1416


//--------------------- .nv.constant0._ZN7cutlass13device_kernelIN5flash19enable_sm80_to_sm89INS1_16FlashAttnFwdSm80INS1_25CollectiveMainloopFwdSm80ILi8ELi1ELb0EN4cute5tupleIJNS5_1CILi128EEENS7_ILi64EEENS7_ILi192EEEEEELi192ENS_10bfloat16_tEfNS_4arch4Sm80ELb1ELb0ELb1ELb1ELb1ELb0ELb1ELb1EEENS1_21CollectiveEpilogueFwdINS6_IJS8_SA_S9_EEENS6_IJNS7_ILi1EEESI_SI_EEESC_SE_Li256ELb1ELb1ELb1ELb0EEENS1_36VarlenDynamicPersistentTileSchedulerILi128ELi64ELi256ELi256ELb1ELb1ELb0ELb1ELb1ELb1EEEEEEEEEvNT_6ParamsE --------------------------
	.section	.nv.constant0._ZN7cutlass13device_kernelIN5flash19enable_sm80_to_sm89INS1_16FlashAttnFwdSm80INS1_25CollectiveMainloopFwdSm80ILi8ELi1ELb0EN4cute5tupleIJNS5_1CILi128EEENS7_ILi64EEENS7_ILi192EEEEEELi192ENS_10bfloat16_tEfNS_4arch4Sm80ELb1ELb0ELb1ELb1ELb1ELb0ELb1ELb1EEENS1_21CollectiveEpilogueFwdINS6_IJS8_SA_S9_EEENS6_IJNS7_ILi1EEESI_SI_EEESC_SE_Li256ELb1ELb1ELb1ELb0EEENS1_36VarlenDynamicPersistentTileSchedulerILi128ELi64ELi256ELi256ELb1ELb1ELb0ELb1ELb1ELb1EEEEEEEEEvNT_6ParamsE,"a",@progbits
	.sectionflags	@""
	.align	4
.nv.constant0._ZN7cutlass13device_kernelIN5flash19enable_sm80_to_sm89INS1_16FlashAttnFwdSm80INS1_25CollectiveMainloopFwdSm80ILi8ELi1ELb0EN4cute5tupleIJNS5_1CILi128EEENS7_ILi64EEENS7_ILi192EEEEEELi192ENS_10bfloat16_tEfNS_4arch4Sm80ELb1ELb0ELb1ELb1ELb1ELb0ELb1ELb1EEENS1_21CollectiveEpilogueFwdINS6_IJS8_SA_S9_EEENS6_IJNS7_ILi1EEESI_SI_EEESC_SE_Li256ELb1ELb1ELb1ELb0EEENS1_36VarlenDynamicPersistentTileSchedulerILi128ELi64ELi256ELi256ELb1ELb1ELb0ELb1ELb1ELb1EEEEEEEEEvNT_6ParamsE:
	.zero		1432


//--------------------- .nv.constant0._ZN7cutlass13device_kernelIN5flash19enable_sm80_to_sm89INS1_16FlashAttnFwdSm80INS1_25CollectiveMainloopFwdSm80ILi8ELi1ELb0EN4cute5tupleIJNS5_1CILi128EEENS7_ILi64EEENS7_ILi192EEEEEELi192ENS_10bfloat16_tEfNS_4arch4Sm80ELb1ELb0ELb1ELb1ELb1ELb1ELb1ELb1EEENS1_21CollectiveEpilogueFwdINS6_IJS8_SA_S9_EEENS6_IJNS7_ILi1EEESI_SI_EEESC_SE_Li256ELb1ELb1ELb1ELb0EEENS1_36VarlenDynamicPersistentTileSchedulerILi128ELi64ELi256ELi256ELb1ELb1ELb0ELb1ELb1ELb1EEEEEEEEEvNT_6ParamsE --------------------------
	.section	.nv.constant0._ZN7cutlass13device_kernelIN5flash19enable_sm80_to_sm89INS1_16FlashAttnFwdSm80INS1_25CollectiveMainloopFwdSm80ILi8ELi1ELb0EN4cute5tupleIJNS5_1CILi128EEENS7_ILi64EEENS7_ILi192EEEEEELi192ENS_10bfloat16_tEfNS_4arch4Sm80ELb1ELb0ELb1ELb1ELb1ELb1ELb1ELb1EEENS1_21CollectiveEpilogueFwdINS6_IJS8_SA_S9_EEENS6_IJNS7_ILi1EEESI_SI_EEESC_SE_Li256ELb1ELb1ELb1ELb0EEENS1_36VarlenDynamicPersistentTileSchedulerILi128ELi64ELi256ELi256ELb1ELb1ELb0ELb1ELb1ELb1EEEEEEEEEvNT_6ParamsE,"a",@progbits
	.sectionflags	@""
	.align	4
.nv.constant0._ZN7cutlass13device_kernelIN5flash19enable_sm80_to_sm89INS1_16FlashAttnFwdSm80INS1_25CollectiveMainloopFwdSm80ILi8ELi1ELb0EN4cute5tupleIJNS5_1CILi128EEENS7_ILi64EEENS7_ILi192EEEEEELi192ENS_10bfloat16_tEfNS_4arch4Sm80ELb1ELb0ELb1ELb1ELb1ELb1ELb1ELb1EEENS1_21CollectiveEpilogueFwdINS6_IJS8_SA_S9_EEENS6_IJNS7_ILi1EEESI_SI_EEESC_SE_Li256ELb1ELb1ELb1ELb0EEENS1_36VarlenDynamicPersistentTileSchedulerILi128ELi64ELi256ELi256ELb1ELb1ELb0ELb1ELb1ELb1EEEEEEEEEvNT_6ParamsE:
	.zero		1432


//--------------------- .nv.constant0._ZN7cutlass13device_kernelIN5flash19enable_sm80_to_sm89INS1_16FlashAttnFwdSm80INS1_25CollectiveMainloopFwdSm80ILi8ELi2ELb0EN4cute5tupleIJNS5_1CILi128EEENS7_ILi64EEENS7_ILi192EEEEEELi192ENS_10bfloat16_tEfNS_4arch4Sm80ELb0ELb0ELb1ELb0ELb1ELb0ELb1ELb1EEENS1_21CollectiveEpilogueFwdINS6_IJS8_SA_S9_EEENS6_IJNS7_ILi1EEESI_SI_EEESC_SE_Li256ELb0ELb1ELb1ELb0EEENS1_19SingleTileSchedulerILb0ELb1ELb1ELi128EEEEEEEEEvNT_6ParamsE --------------------------
	.section	.nv.constant0._ZN7cutlass13device_kernelIN5flash19enable_sm80_to_sm89INS1_16FlashAttnFwdSm80INS1_25CollectiveMainloopFwdSm80ILi8ELi2ELb0EN4cute5tupleIJNS5_1CILi128EEENS7_ILi64EEENS7_ILi192EEEEEELi192ENS_10bfloat16_tEfNS_4arch4Sm80ELb0ELb0ELb1ELb0ELb1ELb0ELb1ELb1EEENS1_21CollectiveEpilogueFwdINS6_IJS8_SA_S9_EEENS6_IJNS7_ILi1EEESI_SI_EEESC_SE_Li256ELb0ELb1ELb1ELb0EEENS1_19SingleTileSchedulerILb0ELb1ELb1ELi128EEEEEEEEEvNT_6ParamsE,"a",@progbits
	.sectionflags	@""
	.align	4
.nv.constant0._ZN7cutlass13device_kernelIN5flash19enable_sm80_to_sm89INS1_16FlashAttnFwdSm80INS1_25CollectiveMainloopFwdSm80ILi8ELi2ELb0EN4cute5tupleIJNS5_1CILi128EEENS7_ILi64EEENS7_ILi192EEEEEELi192ENS_10bfloat16_tEfNS_4arch4Sm80ELb0ELb0ELb1ELb0ELb1ELb0ELb1ELb1EEENS1_21CollectiveEpilogueFwdINS6_IJS8_SA_S9_EEENS6_IJNS7_ILi1EEESI_SI_EEESC_SE_Li256ELb0ELb1ELb1ELb0EEENS1_19SingleTileSchedulerILb0ELb1ELb1ELi128EEEEEEEEEvNT_6ParamsE:
	.zero		1400


//--------------------- .nv.constant0._ZN7cutlass13device_kernelIN5flash19enable_sm80_to_sm89INS1_16FlashAttnFwdSm80INS1_25CollectiveMainloopFwdSm80ILi8ELi2ELb0EN4cute5tupleIJNS5_1CILi128EEENS7_ILi64EEENS7_ILi192EEEEEELi192ENS_10bfloat16_tEfNS_4arch4Sm80ELb0ELb0ELb1ELb1ELb1ELb0ELb1ELb1EEENS1_21CollectiveEpilogueFwdINS6_IJS8_SA_S9_EEENS6_IJNS7_ILi1EEESI_SI_EEESC_SE_Li256ELb1ELb1ELb1ELb0EEENS1_36VarlenDynamicPersistentTileSchedulerILi128ELi64ELi256ELi256ELb1ELb1ELb0ELb0ELb1ELb1EEEEEEEEEvNT_6ParamsE --------------------------
	.section	.nv.constant0._ZN7cutlass13device_kernelIN5flash19enable_sm80_to_sm89INS1_16FlashAttnFwdSm80INS1_25CollectiveMainloopFwdSm80ILi8ELi2ELb0EN4cute5tupleIJNS5_1CILi128EEENS7_ILi64EEENS7_ILi192EEEEEELi192ENS_10bfloat16_tEfNS_4arch4Sm80ELb0ELb0ELb1ELb1ELb1ELb0ELb1ELb1EEENS1_21CollectiveEpilogueFwdINS6_IJS8_SA_S9_EEENS6_IJNS7_ILi1EEESI_SI_EEESC_SE_Li256ELb1ELb1ELb1ELb0EEENS1_36VarlenDynamicPersistentTileSchedulerILi128ELi64ELi256ELi256ELb1ELb1ELb0ELb0ELb1ELb1EEEEEEEEEvNT_6ParamsE,"a",@progbits
	.sectionflags	@""
	.align	4
.nv.constant0._ZN7cutlass13device_kernelIN5flash19enable_sm80_to_sm89INS1_16FlashAttnFwdSm80INS1_25CollectiveMainloopFwdSm80ILi8ELi2ELb0EN4cute5tupleIJNS5_1CILi128EEENS7_ILi64EEENS7_ILi192EEEEEELi192ENS_10bfloat16_tEfNS_4arch4Sm80ELb0ELb0ELb1ELb1ELb1ELb0ELb1ELb1EEENS1_21CollectiveEpilogueFwdINS6_IJS8_SA_S9_EEENS6_IJNS7_ILi1EEESI_SI_EEESC_SE_Li256ELb1ELb1ELb1ELb0EEENS1_36VarlenDynamicPersistentTileSchedulerILi128ELi64ELi256ELi256ELb1ELb1ELb0ELb0ELb1ELb1EEEEEEEEEvNT_6ParamsE:
	.zero		1432


//--------------------- .nv.constant0._ZN7cutlass13device_kernelIN5flash19enable_sm80_to_sm89INS1_16FlashAttnFwdSm80INS1_25CollectiveMainloopFwdSm80ILi8ELi2ELb0EN4cute5tupleIJNS5_1CILi128EEENS7_ILi64EEENS7_ILi192EEEEEELi192ENS_10bfloat16_tEfNS_4arch4Sm80ELb0ELb0ELb1ELb1ELb1ELb1ELb1ELb1EEENS1_21CollectiveEpilogueFwdINS6_IJS8_SA_S9_EEENS6_IJNS7_ILi1EEESI_SI_EEESC_SE_Li256ELb1ELb1ELb1ELb0EEENS1_36VarlenDynamicPersistentTileSchedulerILi128ELi64ELi256ELi256ELb1ELb1ELb0ELb0ELb1ELb1EEEEEEEEEvNT_6ParamsE --------------------------
	.section	.nv.constant0._ZN7cutlass13device_kernelIN5flash19enable_sm80_to_sm89INS1_16FlashAttnFwdSm80INS1_25CollectiveMainloopFwdSm80ILi8ELi2ELb0EN4cute5tupleIJNS5_1CILi128EEENS7_ILi64EEENS7_ILi192EEEEEELi192ENS_10bfloat16_tEfNS_4arch4Sm80ELb0ELb0ELb1ELb1ELb1ELb1ELb1ELb1EEENS1_21CollectiveEpilogueFwdINS6_IJS8_SA_S9_EEENS6_IJNS7_ILi1EEESI_SI_EEESC_SE_Li256ELb1ELb1ELb1ELb0EEENS1_36VarlenDynamicPersistentTileSchedulerILi128ELi64ELi256ELi256ELb1ELb1ELb0ELb0ELb1ELb1EEEEEEEEEvNT_6ParamsE,"a",@progbits
	.sectionflags	@""
	.align	4
.nv.constant0._ZN7cutlass13device_kernelIN5flash19enable_sm80_to_sm89INS1_16FlashAttnFwdSm80INS1_25CollectiveMainloopFwdSm80ILi8ELi2ELb0EN4cute5tupleIJNS5_1CILi128EEENS7_ILi64EEENS7_ILi192EEEEEELi192ENS_10bfloat16_tEfNS_4arch4Sm80ELb0ELb0ELb1ELb1ELb1ELb1ELb1ELb1EEENS1_21CollectiveEpilogueFwdINS6_IJS8_SA_S9_EEENS6_IJNS7_ILi1EEESI_SI_EEESC_SE_Li256ELb1ELb1ELb1ELb0EEENS1_36VarlenDynamicPersistentTileSchedulerILi128ELi64ELi256ELi256ELb1ELb1ELb0ELb0ELb1ELb1EEEEEEEEEvNT_6ParamsE:
	.zero		1432


//--------------------- .nv.constant0._ZN7cutlass13device_kernelIN5flash19enable_sm80_to_sm89INS1_16FlashAttnFwdSm80INS1_25CollectiveMainloopFwdSm80ILi8ELi2ELb0EN4cute5tupleIJNS5_1CILi128EEENS7_ILi64EEENS7_ILi192EEEEEELi192ENS_10bfloat16_tEfNS_4arch4Sm80ELb0ELb1ELb1ELb0ELb1ELb0ELb1ELb1EEENS1_21CollectiveEpilogueFwdINS6_IJS8_SA_S9_EEENS6_IJNS7_ILi1EEESI_SI_EEESC_SE_Li256ELb0ELb1ELb1ELb0EEENS1_19SingleTileSchedulerILb0ELb1ELb1ELi128EEEEEEEEEvNT_6ParamsE --------------------------
	.section	.nv.constant0._ZN7cutlass13device_kernelIN5flash19enable_sm80_to_sm89INS1_16FlashAttnFwdSm80INS1_25CollectiveMainloopFwdSm80ILi8ELi2ELb0EN4cute5tupleIJNS5_1CILi128EEENS7_ILi64EEENS7_ILi192EEEEEELi192ENS_10bfloat16_tEfNS_4arch4Sm80ELb0ELb1ELb1ELb0ELb1ELb0ELb1ELb1EEENS1_21CollectiveEpilogueFwdINS6_IJS8_SA_S9_EEENS6_IJNS7_ILi1EEESI_SI_EEESC_SE_Li256ELb0ELb1ELb1ELb0EEENS1_19SingleTileSchedulerILb0ELb1ELb1ELi128EEEEEEEEEvNT_6ParamsE,"a",@progbits
	.sectionflags	@""
	.align	4
.nv.constant0._ZN7cutlass13device_kernelIN5flash19enable_sm80_to_sm89INS1_16FlashAttnFwdSm80INS1_25CollectiveMainloopFwdSm80ILi8ELi2ELb0EN4cute5tupleIJNS5_1CILi128EEENS7_ILi64EEENS7_ILi192EEEEEELi192ENS_10bfloat16_tEfNS_4arch4Sm80ELb0ELb1ELb1ELb0ELb1ELb0ELb1ELb1EEENS1_21CollectiveEpilogueFwdINS6_IJS8_SA_S9_EEENS6_IJNS7_ILi1EEESI_SI_EEESC_SE_Li256ELb0ELb1ELb1ELb0EEENS1_19SingleTileSchedulerILb0ELb1ELb1ELi128EEEEEEEEEvNT_6ParamsE:
	.zero		1400


//--------------------- .nv.constant0._ZN7cutlass13device_kernelIN5flash19enable_sm80_to_sm89INS1_16FlashAttnFwdSm80INS1_25CollectiveMainloopFwdSm80ILi8ELi2ELb0EN4cute5tupleIJNS5_1CILi128EEENS7_ILi64EEENS7_ILi192EEEEEELi192ENS_10bfloat16_tEfNS_4arch4Sm80ELb0ELb1ELb1ELb1ELb1ELb0ELb1ELb1EEENS1_21CollectiveEpilogueFwdINS6_IJS8_SA_S9_EEENS6_IJNS7_ILi1EEESI_SI_EEESC_SE_Li256ELb1ELb1ELb1ELb0EEENS1_36VarlenDynamicPersistentTileSchedulerILi128ELi64ELi256ELi256ELb1ELb1ELb0ELb1ELb0ELb1EEEEEEEEEvNT_6ParamsE --------------------------
	.section	.nv.constant0._ZN7cutlass13device_kernelIN5flash19enable_sm80_to_sm89INS1_16FlashAttnFwdSm80INS1_25CollectiveMainloopFwdSm80ILi8ELi2ELb0EN4cute5tupleIJNS5_1CILi128EEENS7_ILi64EEENS7_ILi192EEEEEELi192ENS_10bfloat16_tEfNS_4arch4Sm80ELb0ELb1ELb1ELb1ELb1ELb0ELb1ELb1EEENS1_21CollectiveEpilogueFwdINS6_IJS8_SA_S9_EEENS6_IJNS7_ILi1EEESI_SI_EEESC_SE_Li256ELb1ELb1ELb1ELb0EEENS1_36VarlenDynamicPersistentTileSchedulerILi128ELi64ELi256ELi256ELb1ELb1ELb0ELb1ELb0ELb1EEEEEEEEEvNT_6ParamsE,"a",@progbits
	.sectionflags	@""
	.align	4
.nv.constant0._ZN7cutlass13device_kernelIN5flash19enable_sm80_to_sm89INS1_16FlashAttnFwdSm80INS1_25CollectiveMainloopFwdSm80ILi8ELi2ELb0EN4cute5tupleIJNS5_1CILi128EEENS7_ILi64EEENS7_ILi192EEEEEELi192ENS_10bfloat16_tEfNS_4arch4Sm80ELb0ELb1ELb1ELb1ELb1ELb0ELb1ELb1EEENS1_21CollectiveEpilogueFwdINS6_IJS8_SA_S9_EEENS6_IJNS7_ILi1EEESI_SI_EEESC_SE_Li256ELb1ELb1ELb1ELb0EEENS1_36VarlenDynamicPersistentTileSchedulerILi128ELi64ELi256ELi256ELb1ELb1ELb0ELb1ELb0ELb1EEEEEEEEEvNT_6ParamsE:
	.zero		1432


//--------------------- .nv.constant0._ZN7cutlass13device_kernelIN5flash19enable_sm80_to_sm89INS1_16FlashAttnFwdSm80INS1_25CollectiveMainloopFwdSm80ILi8ELi2ELb0EN4cute5tupleIJNS5_1CILi128EEENS7_ILi64EEENS7_ILi192EEEEEELi192ENS_10bfloat16_tEfNS_4arch4Sm80ELb0ELb1ELb1ELb1ELb1ELb1ELb1ELb1EEENS1_21CollectiveEpilogueFwdINS6_IJS8_SA_S9_EEENS6_IJNS7_ILi1EEESI_SI_EEESC_SE_Li256ELb1ELb1ELb1ELb0EEENS1_36VarlenDynamicPersistentTileSchedulerILi128ELi64ELi256ELi256ELb1ELb1ELb0ELb1ELb0ELb1EEEEEEEEEvNT_6ParamsE --------------------------
	.section	.nv.constant0._ZN7cutlass13device_kernelIN5flash19enable_sm80_to_sm89INS1_16FlashAttnFwdSm80INS1_25CollectiveMainloopFwdSm80ILi8ELi2ELb0EN4cute5tupleIJNS5_1CILi128EEENS7_ILi64EEENS7_ILi192EEEEEELi192ENS_10bfloat16_tEfNS_4arch4Sm80ELb0ELb1ELb1ELb1ELb1ELb1ELb1ELb1EEENS1_21CollectiveEpilogueFwdINS6_IJS8_SA_S9_EEENS6_IJNS7_ILi1EEESI_SI_EEESC_SE_Li256ELb1ELb1ELb1ELb0EEENS1_36VarlenDynamicPersistentTileSchedulerILi128ELi64ELi256ELi256ELb1ELb1ELb0ELb1ELb0ELb1EEEEEEEEEvNT_6ParamsE,"a",@progbits
	.sectionflags	@""
	.align	4
.nv.constant0._ZN7cutlass13device_kernelIN5flash19enable_sm80_to_sm89INS1_16FlashAttnFwdSm80INS1_25CollectiveMainloopFwdSm80ILi8ELi2ELb0EN4cute5tupleIJNS5_1CILi128EEENS7_ILi64EEENS7_ILi192EEEEEELi192ENS_10bfloat16_tEfNS_4arch4Sm80ELb0ELb1ELb1ELb1ELb1ELb1ELb1ELb1EEENS1_21CollectiveEpilogueFwdINS6_IJS8_SA_S9_EEENS6_IJNS7_ILi1EEESI_SI_EEESC_SE_Li256ELb1ELb1ELb1ELb0EEENS1_36VarlenDynamicPersistentTileSchedulerILi128ELi64ELi256ELi256ELb1ELb1ELb0ELb1ELb0ELb1EEEEEEEEEvNT_6ParamsE:
	.zero		1432


//--------------------- .nv.constant0._ZN7cutlass13device_kernelIN5flash19enable_sm80_to_sm89INS1_16FlashAttnFwdSm80INS1_25CollectiveMainloopFwdSm80ILi8ELi2ELb0EN4cute5tupleIJNS5_1CILi128EEENS7_ILi64EEENS7_ILi192EEEEEELi192ENS_10bfloat16_tEfNS_4arch4Sm80ELb1ELb0ELb1ELb0ELb1ELb0ELb1ELb1EEENS1_21CollectiveEpilogueFwdINS6_IJS8_SA_S9_EEENS6_IJNS7_ILi1EEESI_SI_EEESC_SE_Li256ELb0ELb1ELb1ELb0EEENS1_30DynamicPersistentTileSchedulerILi256ELi256ELb1ELb1ELb0EEEEEEEEEvNT_6ParamsE --------------------------
	.section	.nv.constant0._ZN7cutlass13device_kernelIN5flash19enable_sm80_to_sm89INS1_16FlashAttnFwdSm80INS1_25CollectiveMainloopFwdSm80ILi8ELi2ELb0EN4cute5tupleIJNS5_1CILi128EEENS7_ILi64EEENS7_ILi192EEEEEELi192ENS_10bfloat16_tEfNS_4arch4Sm80ELb1ELb0ELb1ELb0ELb1ELb0ELb1ELb1EEENS1_21CollectiveEpilogueFwdINS6_IJS8_SA_S9_EEENS6_IJNS7_ILi1EEESI_SI_EEESC_SE_Li256ELb0ELb1ELb1ELb0EEENS1_30DynamicPersistentTileSchedulerILi256ELi256ELb1ELb1ELb0EEEEEEEEEvNT_6ParamsE,"a",@progbits
	.sectionflags	@""
	.align	4
.nv.constant0._ZN7cutlass13device_kernelIN5flash19enable_sm80_to_sm89INS1_16FlashAttnFwdSm80INS1_25CollectiveMainloopFwdSm80ILi8ELi2ELb0EN4cute5tupleIJNS5_1CILi128EEENS7_ILi64EEENS7_ILi192EEEEEELi192ENS_10bfloat16_tEfNS_4arch4Sm80ELb1ELb0ELb1ELb0ELb1ELb0ELb1ELb1EEENS1_21CollectiveEpilogueFwdINS6_IJS8_SA_S9_EEENS6_IJNS7_ILi1EEESI_SI_EEESC_SE_Li256ELb0ELb1ELb1ELb0EEENS1_30DynamicPersistentTileSchedulerILi256ELi256ELb1ELb1ELb0EEEEEEEEEvNT_6ParamsE:
	.zero		1416


//--------------------- .nv.constant0._ZN7cutlass13device_kernelIN5flash19enable_sm80_to_sm89INS1_16FlashAttnFwdSm80INS1_25CollectiveMainloopFwdSm80ILi8ELi2ELb0EN4cute5tupleIJNS5_1CILi128EEENS7_ILi64EEENS7_ILi192EEEEEELi192ENS_10bfloat16_tEfNS_4arch4Sm80ELb1ELb0ELb1ELb1ELb1ELb0ELb1ELb1EEENS1_21CollectiveEpilogueFwdINS6_IJS8_SA_S9_EEENS6_IJNS7_ILi1EEESI_SI_EEESC_SE_Li256ELb1ELb1ELb1ELb0EEENS1_36VarlenDynamicPersistentTileSchedulerILi128ELi64ELi256ELi256ELb1ELb1ELb0ELb1ELb1ELb1EEEEEEEEEvNT_6ParamsE --------------------------
	.section	.nv.constant0._ZN7cutlass13device_kernelIN5flash19enable_sm80_to_sm89INS1_16FlashAttnFwdSm80INS1_25CollectiveMainloopFwdSm80ILi8ELi2ELb0EN4cute5tupleIJNS5_1CILi128EEENS7_ILi64EEENS7_ILi192EEEEEELi192ENS_10bfloat16_tEfNS_4arch4Sm80ELb1ELb0ELb1ELb1ELb1ELb0ELb1ELb1EEENS1_21CollectiveEpilogueFwdINS6_IJS8_SA_S9_EEENS6_IJNS7_ILi1EEESI_SI_EEESC_SE_Li256ELb1ELb1ELb1ELb0EEENS1_36VarlenDynamicPersistentTileSchedulerILi128ELi64ELi256ELi256ELb1ELb1ELb0ELb1ELb1ELb1EEEEEEEEEvNT_6ParamsE,"a",@progbits
	.sectionflags	@""
	.align	4
.nv.constant0._ZN7cutlass13device_kernelIN5flash19enable_sm80_to_sm89INS1_16FlashAttnFwdSm80INS1_25CollectiveMainloopFwdSm80ILi8ELi2ELb0EN4cute5tupleIJNS5_1CILi128EEENS7_ILi64EEENS7_ILi192EEEEEELi192ENS_10bfloat16_tEfNS_4arch4Sm80ELb1ELb0ELb1ELb1ELb1ELb0ELb1ELb1EEENS1_21CollectiveEpilogueFwdINS6_IJS8_SA_S9_EEENS6_IJNS7_ILi1EEESI_SI_EEESC_SE_Li256ELb1ELb1ELb1ELb0EEENS1_36VarlenDynamicPersistentTileSchedulerILi128ELi64ELi256ELi256ELb1ELb1ELb0ELb1ELb1ELb1EEEEEEEEEvNT_6ParamsE:
	.zero		1432


//--------------------- .nv.constant0._ZN7cutlass13device_kernelIN5flash19enable_sm80_to_sm89INS1_16FlashAttnFwdSm80INS1_25CollectiveMainloopFwdSm80ILi8ELi2ELb0EN4cute5tupleIJNS5_1CILi128EEENS7_ILi64EEENS7_ILi192EEEEEELi192ENS_10bfloat16_tEfNS_4arch4Sm80ELb1ELb0ELb1ELb1ELb1ELb1ELb1ELb1EEENS1_21CollectiveEpilogueFwdINS6_IJS8_SA_S9_EEENS6_IJNS7_ILi1EEESI_SI_EEESC_SE_Li256ELb1ELb1ELb1ELb0EEENS1_36VarlenDynamicPersistentTileSchedulerILi128ELi64ELi256ELi256ELb1ELb1ELb0ELb1ELb1ELb1EEEEEEEEEvNT_6ParamsE --------------------------
	.section	.nv.constant0._ZN7cutlass13device_kernelIN5flash19enable_sm80_to_sm89INS1_16FlashAttnFwdSm80INS1_25CollectiveMainloopFwdSm80ILi8ELi2ELb0EN4cute5tupleIJNS5_1CILi128EEENS7_ILi64EEENS7_ILi192EEEEEELi192ENS_10bfloat16_tEfNS_4arch4Sm80ELb1ELb0ELb1ELb1ELb1ELb1ELb1ELb1EEENS1_21CollectiveEpilogueFwdINS6_IJS8_SA_S9_EEENS6_IJNS7_ILi1EEESI_SI_EEESC_SE_Li256ELb1ELb1ELb1ELb0EEENS1_36VarlenDynamicPersistentTileSchedulerILi128ELi64ELi256ELi256ELb1ELb1ELb0ELb1ELb1ELb1EEEEEEEEEvNT_6ParamsE,"a",@progbits
	.sectionflags	@""
	.align	4
.nv.constant0._ZN7cutlass13device_kernelIN5flash19enable_sm80_to_sm89INS1_16FlashAttnFwdSm80INS1_25CollectiveMainloopFwdSm80ILi8ELi2ELb0EN4cute5tupleIJNS5_1CILi128EEENS7_ILi64EEENS7_ILi192EEEEEELi192ENS_10bfloat16_tEfNS_4arch4Sm80ELb1ELb0ELb1ELb1ELb1ELb1ELb1ELb1EEENS1_21CollectiveEpilogueFwdINS6_IJS8_SA_S9_EEENS6_IJNS7_ILi1EEESI_SI_EEESC_SE_Li256ELb1ELb1ELb1ELb0EEENS1_36VarlenDynamicPersistentTileSchedulerILi128ELi64ELi256ELi256ELb1ELb1ELb0ELb1ELb1ELb1EEEEEEEEEvNT_6ParamsE:
	.zero		1432


//--------------------- .text._ZN7cutlass13device_kernelIN5flash19enable_sm80_to_sm89INS1_16FlashAttnFwdSm80INS1_25CollectiveMainloopFwdSm80ILi8ELi1ELb0EN4cute5tupleIJNS5_1CILi128EEENS7_ILi64EEENS7_ILi192EEEEEELi192ENS_10bfloat16_tEfNS_4arch4Sm80ELb0ELb0ELb1ELb0ELb1ELb0ELb1ELb1EEENS1_21CollectiveEpilogueFwdINS6_IJS8_SA_S9_EEENS6_IJNS7_ILi1EEESI_SI_EEESC_SE_Li256ELb0ELb1ELb1ELb0EEENS1_19SingleTileSchedulerILb0ELb1ELb1ELi128EEEEEEEEEvNT_6ParamsE --------------------------
	.section	.text._ZN7cutlass13device_kernelIN5flash19enable_sm80_to_sm89INS1_16FlashAttnFwdSm80INS1_25CollectiveMainloopFwdSm80ILi8ELi1ELb0EN4cute5tupleIJNS5_1CILi128EEENS7_ILi64EEENS7_ILi192EEEEEELi192ENS_10bfloat16_tEfNS_4arch4Sm80ELb0ELb0ELb1ELb0ELb1ELb0ELb1ELb1EEENS1_21CollectiveEpilogueFwdINS6_IJS8_SA_S9_EEENS6_IJNS7_ILi1EEESI_SI_EEESC_SE_Li256ELb0ELb1ELb1ELb0EEENS1_19SingleTileSchedulerILb0ELb1ELb1ELi128EEEEEEEEEvNT_6ParamsE,"ax",@progbits
	.sectioninfo	@"SHI_REGISTERS=252"
	.align	128
.text._ZN7cutlass13device_kernelIN5flash19enable_sm80_to_sm89INS1_16FlashAttnFwdSm80INS1_25CollectiveMainloopFwdSm80ILi8ELi1ELb0EN4cute5tupleIJNS5_1CILi128EEENS7_ILi64EEENS7_ILi192EEEEEELi192ENS_10bfloat16_tEfNS_4arch4Sm80ELb0ELb0ELb1ELb0ELb1ELb0ELb1ELb1EEENS1_21CollectiveEpilogueFwdINS6_IJS8_SA_S9_EEENS6_IJNS7_ILi1EEESI_SI_EEESC_SE_Li256ELb0ELb1ELb1ELb0EEENS1_19SingleTileSchedulerILb0ELb1ELb1ELi128EEEEEEEEEvNT_6ParamsE:
        .type           _ZN7cutlass13device_kernelIN5flash19enable_sm80_to_sm89INS1_16FlashAttnFwdSm80INS1_25CollectiveMainloopFwdSm80ILi8ELi1ELb0EN4cute5tupleIJNS5_1CILi128EEENS7_ILi64EEENS7_ILi192EEEEEELi192ENS_10bfloat16_tEfNS_4arch4Sm80ELb0ELb0ELb1ELb0ELb1ELb0ELb1ELb1EEENS1_21CollectiveEpilogueFwdINS6_IJS8_SA_S9_EEENS6_IJNS7_ILi1EEESI_SI_EEESC_SE_Li256ELb0ELb1ELb1ELb0EEENS1_19SingleTileSchedulerILb0ELb1ELb1ELi128EEEEEEEEEvNT_6ParamsE,@function
        .size           _ZN7cutlass13device_kernelIN5flash19enable_sm80_to_sm89INS1_16FlashAttnFwdSm80INS1_25CollectiveMainloopFwdSm80ILi8ELi1ELb0EN4cute5tupleIJNS5_1CILi128EEENS7_ILi64EEENS7_ILi192EEEEEELi192ENS_10bfloat16_tEfNS_4arch4Sm80ELb0ELb0ELb1ELb0ELb1ELb0ELb1ELb1EEENS1_21CollectiveEpilogueFwdINS6_IJS8_SA_S9_EEENS6_IJNS7_ILi1EEESI_SI_EEESC_SE_Li256ELb0ELb1ELb1ELb0EEENS1_19SingleTileSchedulerILb0ELb1ELb1ELi128EEEEEEEEEvNT_6ParamsE,(.L_x_3105 - _ZN7cutlass13device_kernelIN5flash19enable_sm80_to_sm89INS1_16FlashAttnFwdSm80INS1_25CollectiveMainloopFwdSm80ILi8ELi1ELb0EN4cute5tupleIJNS5_1CILi128EEENS7_ILi64EEENS7_ILi192EEEEEELi192ENS_10bfloat16_tEfNS_4arch4Sm80ELb0ELb0ELb1ELb0ELb1ELb0ELb1ELb1EEENS1_21CollectiveEpilogueFwdINS6_IJS8_SA_S9_EEENS6_IJNS7_ILi1EEESI_SI_EEESC_SE_Li256ELb0ELb1ELb1ELb0EEENS1_19SingleTileSchedulerILb0ELb1ELb1ELi128EEEEEEEEEvNT_6ParamsE)
        .other          _ZN7cutlass13device_kernelIN5flash19enable_sm80_to_sm89INS1_16FlashAttnFwdSm80INS1_25CollectiveMainloopFwdSm80ILi8ELi1ELb0EN4cute5tupleIJNS5_1CILi128EEENS7_ILi64EEENS7_ILi192EEEEEELi192ENS_10bfloat16_tEfNS_4arch4Sm80ELb0ELb0ELb1ELb0ELb1ELb0ELb1ELb1EEENS1_21CollectiveEpilogueFwdINS6_IJS8_SA_S9_EEENS6_IJNS7_ILi1EEESI_SI_EEESC_SE_Li256ELb0ELb1ELb1ELb0EEENS1_19SingleTileSchedulerILb0ELb1ELb1ELi128EEEEEEEEEvNT_6ParamsE,@"STO_CUDA_ENTRY STV_DEFAULT"
_ZN7cutlass13device_kernelIN5flash19enable_sm80_to_sm89INS1_16FlashAttnFwdSm80INS1_25CollectiveMainloopFwdSm80ILi8ELi1ELb0EN4cute5tupleIJNS5_1CILi128EEENS7_ILi64EEENS7_ILi192EEEEEELi192ENS_10bfloat16_tEfNS_4arch4Sm80ELb0ELb0ELb1ELb0ELb1ELb0ELb1ELb1EEENS1_21CollectiveEpilogueFwdINS6_IJS8_SA_S9_EEENS6_IJNS7_ILi1EEESI_SI_EEESC_SE_Li256ELb0ELb1ELb1ELb0EEENS1_19SingleTileSchedulerILb0ELb1ELb1ELi128EEEEEEEEEvNT_6ParamsE:
[----:B------:R-:W-:Y:S02]  /*0000*/  MOV R1, c[0x0][0x28] ;  /* 0x00000a0000017a02 */ /* 0x000fe40000000f00 */
[----:B------:R-:W1:Y:S01]  /*0010*/  S2R R3, SR_TID.X ;  /* 0x0000000000037919 */ /* 0x000e620000002100 */
[----:B------:R-:W2:Y:S08]  /*0020*/  S2UR UR6, SR_CTAID.Y ;  /* 0x00000000000679c3 */ /* 0x000eb00000002600 */
[----:B------:R-:W3:Y:S01]  /*0030*/  S2UR UR11, SR_CTAID.Z ;  /* 0x00000000000b79c3 */ /* 0x000ee20000002700 */
[----:B-1----:R-:W-:-:S06]  /*0040*/  SHF.R.U32.HI R0, RZ, 0x5, R3 ;  /* 0x00000005ff007819 */ /* 0x002fcc0000011603 */
[----:B------:R-:W1:Y:S02]  /*0050*/  SHFL.IDX PT, R0, R0, RZ, 0x1f ;  /* 0x00001fff00007589 */ /* 0x000e6400000e0000 */
[----:B-1----:R-:W-:-:S13]  /*0060*/  ISETP.NE.AND P0, PT, R0, RZ, PT ;  /* 0x000000ff0000720c */ /* 0x002fda0003f05270 */
[----:B--23--:R-:W-:Y:S05]  /*0070*/  @!P0 BRA `(.L_x_0) ;  /* 0x0000009000008947 */ /* 0x00cfea0003800000 */
[----:B------:R-:W-:Y:S01]  /*0080*/  MOV R0, c[0x0][0x550] ;  /* 0x0001540000007a02 */ /* 0x000fe20000000f00 */
[----:B------:R-:W-:-:S03]  /*0090*/  UMOV UR10, UR6 ;  /* 0x00000006000a7c82 */ /* 0x000fc60008000000 */
[----:B------:R-:W-:-:S13]  /*00a0*/  ISETP.NE.AND P0, PT, R0, 0x1, PT ;  /* 0x000000010000780c */ /* 0x000fda0003f05270 */
[----:B------:R-:W-:Y:S05]  /*00b0*/  @!P0 BRA `(.L_x_1) ;  /* 0x000000b000008947 */ /* 0x000fea0003800000 */
[----:B------:R-:W-:Y:S02]  /*00c0*/  ULDC UR4, c[0x0][0x554] ;  /* 0x0001550000047ab9 */ /* 0x000fe40000000800 */
[----:B------:R-:W-:Y:S02]  /*00d0*/  UIMAD.WIDE.U32 UR4, UR6, UR4, URZ ;  /* 0x00000004060472a5 */ /* 0x000fe4000f8e003f */
[----:B------:R-:W-:Y:S02]  /*00e0*/  ULDC UR10, c[0x0][0x558] ;  /* 0x00015600000a7ab9 */ /* 0x000fe40000000800 */
[----:B------:R-:W-:Y:S01]  /*00f0*/  USHF.R.U32.HI UR10, URZ, UR10, UR5 ;  /* 0x0000000a3f0a7299 */ /* 0x000fe20008011605 */
[----:B------:R-:W-:Y:S05]  /*0100*/  BRA `(.L_x_1) ;  /* 0x0000006000007947 */ /* 0x000fea0003800000 */
.L_x_0:
[----:B------:R-:W-:Y:S02]  /*0110*/  ULDC.64 UR4, c[0x0][0x550] ;  /* 0x0001540000047ab9 */ /* 0x000fe40000000a00 */
[----:B------:R-:W-:Y:S02]  /*0120*/  UISETP.NE.AND UP0, UPT, UR4, 0x1, UPT ;  /* 0x000000010400788c */ /* 0x000fe4000bf05270 */
[----:B------:R-:W-:-:S02]  /*0130*/  UIMAD.WIDE.U32 UR8, UR6, UR5, URZ ;  /* 0x00000005060872a5 */ /* 0x000fc4000f8e003f */
[----:B------:R-:W-:Y:S02]  /*0140*/  ULDC UR4, c[0x0][0x558] ;  /* 0x0001560000047ab9 */ /* 0x000fe40000000800 */
[----:B------:R-:W-:-:S05]  /*0150*/  UMOV UR10, UR6 ;  /* 0x00000006000a7c82 */ /* 0x000fca0008000000 */
[----:B------:R-:W-:-:S03]  /*0160*/  @UP0 USHF.R.U32.HI UR10, URZ, UR4, UR9 ;  /* 0x000000043f0a0299 */ /* 0x000fc60008011609 */
.L_x_1:
[----:B------:R-:W-:Y:S01]  /*0170*/  ISETP.LE.AND P0, PT, RZ, UR11, PT ;  /* 0x0000000bff007c0c */ /* 0x000fe2000bf03270 */
[----:B------:R-:W-:Y:S02]  /*0180*/  UIADD3 UR4, -UR10, URZ, URZ ;  /* 0x0000003f0a047290 */ /* 0x000fe4000fffe13f */
[----:B------:R-:W-:Y:S02]  /*0190*/  ULDC UR7, c[0x0][0x550] ;  /* 0x0001540000077ab9 */ /* 0x000fe40000000800 */
[----:B------:R-:W-:-:S08]  /*01a0*/  UIMAD UR7, UR4, UR7, UR6 ;  /* 0x00000007040772a4 */ /* 0x000fd0000f8e0206 */
[----:B------:R-:W-:Y:S05]  /*01b0*/  @!P0 EXIT ;  /* 0x000000000000894d */ /* 0x000fea0003800000 */
[----:B------:R-:W-:Y:S02]  /*01c0*/  ULDC.64 UR4, c[0x0][0x370] ;  /* 0x0000dc0000047ab9 */ /* 0x000fe40000000a00 */
[----:B------:R-:W-:Y:S02]  /*01d0*/  UISETP.NE.U32.AND UP0, UPT, URZ, UR4, UPT ;  /* 0x000000043f00728c */ /* 0x000fe4000bf05070 */
[----:B------:R-:W-:Y:S02]  /*01e0*/  ULDC.64 UR8, c[0x0][0x370] ;  /* 0x0000dc0000087ab9 */ /* 0x000fe40000000a00 */
[----:B------:R-:W-:Y:S02]  /*01f0*/  UISETP.NE.AND.EX UP0, UPT, URZ, UR5, UPT, UP0 ;  /* 0x000000053f00728c */ /* 0x000fe4000bf05300 */
[----:B------:R-:W-:-:S04]  /*0200*/  ULDC.64 UR12, c[0x0][0x118] ;  /* 0x00004600000c7ab9 */ /* 0x000fc80000000a00 */
[----:B------:R-:W-:-:S05]  /*0210*/  PLOP3.LUT P0, PT, PT, PT, UP0, 0x80, 0x0 ;  /* 0x000000000000781c */ /* 0x000fca0003f0f008 */
[----:B------:R-:W-:Y:S02]  /*0220*/  @UP0 UMOV UR4, 0x4 ;  /* 0x0000000400040882 */ /* 0x000fe40000000000 */
[----:B------:R-:W-:-:S06]  /*0230*/  @UP0 UIMAD.WIDE UR4, UR11, UR4, UR8 ;  /* 0x000000040b0402a5 */ /* 0x000fcc000f8e0208 */
[----:B------:R-:W-:Y:S02]  /*0240*/  IMAD.U32 R4, RZ, RZ, UR4 ;  /* 0x00000004ff047e24 */ /* 0x000fe4000f8e00ff */
[----:B------:R-:W-:-:S05]  /*0250*/  IMAD.U32 R5, RZ, RZ, UR5 ;  /* 0x00000005ff057e24 */ /* 0x000fca000f8e00ff */
[----:B------:R-:W2:Y:S01]  /*0260*/  @P0 LDG.E R4, [R4.64] ;  /* 0x0000000c04040981 */ /* 0x000ea2000c1e1900 */
[----:B------:R-:W-:Y:S02]  /*0270*/  ULDC UR4, c[0x0][0x2ac] ;  /* 0x0000ab0000047ab9 */ /* 0x000fe40000000800 */
[----:B------:R-:W-:Y:S02]  /*0280*/  ULDC UR9, c[0x0][0x1d0] ;  /* 0x0000740000097ab9 */ /* 0x000fe40000000800 */
[----:B------:R-:W-:Y:S02]  /*0290*/  UIMAD UR9, UR4, UR9, URZ ;  /* 0x00000009040972a4 */ /* 0x000fe4000f8e023f */
[----:B------:R-:W-:Y:S02]  /*02a0*/  UMOV UR8, URZ ;  /* 0x0000003f00087c82 */ /* 0x000fe40008000000 */
[----:B------:R-:W-:Y:S02]  /*02b0*/  UISETP.GE.AND UP0, UPT, UR9, 0x1, UPT ;  /* 0x000000010900788c */ /* 0x000fe4000bf06270 */
[----:B------:R-:W-:-:S02]  /*02c0*/  UIADD3 UR5, UR9, 0x3f, URZ ;  /* 0x0000003f09057890 */ /* 0x000fc4000fffe03f */
[----:B------:R-:W-:Y:S02]  /*02d0*/  UMOV UR19, URZ ;  /* 0x0000003f00137c82 */ /* 0x000fe40008000000 */
[----:B------:R-:W-:-:S04]  /*02e0*/  USHF.R.S32.HI UR4, URZ, 0x1f, UR5 ;  /* 0x0000001f3f047899 */ /* 0x000fc80008011405 */
[----:B------:R-:W-:-:S04]  /*02f0*/  ULEA.HI UR4, UR4, UR5, URZ, 0x6 ;  /* 0x0000000504047291 */ /* 0x000fc8000f8f303f */
[----:B------:R-:W-:Y:S01]  /*0300*/  USHF.R.S32.HI UR6, URZ, 0x6, UR4 ;  /* 0x000000063f067899 */ /* 0x000fe20008011404 */
[----:B--2---:R1:W2:Y:S01]  /*0310*/  @P0 R2UR UR8, R4 ;  /* 0x00000000040803c2 */ /* 0x0042a200000e0000 */
[----:B------:R-:W-:-:S13]  /*0320*/  PLOP3.LUT P0, PT, PT, PT, UP0, 0x80, 0x0 ;  /* 0x000000000000781c */ /* 0x000fda0003f0f008 */
[----:B------:R-:W-:Y:S05]  /*0330*/  @!P0 BRA `(.L_x_2) ;  /* 0x0000024000008947 */ /* 0x000fea0003800000 */
[----:B------:R-:W-:Y:S02]  /*0340*/  USHF.R.U32.HI UR4, URZ, 0x10, UR7 ;  /* 0x000000103f047899 */ /* 0x000fe40008011607 */
[----:B------:R-:W-:Y:S02]  /*0350*/  ULDC UR5, c[0x0][0x338] ;  /* 0x0000ce0000057ab9 */ /* 0x000fe40000000800 */
[----:B------:R-:W-:Y:S02]  /*0360*/  UISETP.NE.AND UP0, UPT, UR4, URZ, UPT ;  /* 0x0000003f0400728c */ /* 0x000fe4000bf05270 */
[----:B------:R-:W-:Y:S02]  /*0370*/  UMOV UR18, URZ ;  /* 0x0000003f00127c82 */ /* 0x000fe40008000000 */
[----:B------:R-:W-:-:S04]  /*0380*/  USEL UR5, UR4, UR5, UP0 ;  /* 0x0000000504057287 */ /* 0x000fc80008000000 */
[----:B------:R-:W-:Y:S02]  /*0390*/  UIADD3 UR17, UR6, -0x1, UR5 ;  /* 0xffffffff06117890 */ /* 0x000fe4000fffe005 */
[----:B------:R-:W-:-:S05]  /*03a0*/  IMAD.U32 R0, RZ, RZ, UR5 ;  /* 0x00000005ff007e24 */ /* 0x000fca000f8e00ff */
[-C--:B------:R-:W-:Y:S02]  /*03b0*/  IABS R2, R0.reuse ;  /* 0x0000000000027213 */ /* 0x080fe40000000000 */
[----:B------:R-:W-:-:S03]  /*03c0*/  IABS R0, R0 ;  /* 0x0000000000007213 */ /* 0x000fc60000000000 */
[----:B------:R-:W-:Y:S02]  /*03d0*/  IMAD.MOV.U32 R5, RZ, RZ, R2 ;  /* 0x000000ffff057224 */ /* 0x000fe400078e0002 */
[----:B------:R-:W-:Y:S01]  /*03e0*/  IMAD.U32 R2, RZ, RZ, UR17 ;  /* 0x00000011ff027e24 */ /* 0x000fe2000f8e00ff */
[----:B------:R-:W-:Y:S01]  /*03f0*/  ULOP3.LUT UR17, UR17, UR5, URZ, 0x3c, !UPT ;  /* 0x0000000511117292 */ /* 0x000fe2000f8e3c3f */
[----:B------:R-:W3:Y:S01]  /*0400*/  R2UR UR16, R5 ;  /* 0x00000000051073c2 */ /* 0x000ee200000e0000 */
[----:B------:R-:W-:Y:S02]  /*0410*/  IMAD.MOV R0, RZ, RZ, -R0 ;  /* 0x000000ffff007224 */ /* 0x000fe400078e0a00 */
[----:B------:R-:W-:-:S05]  /*0420*/  IABS R2, R2 ;  /* 0x0000000200027213 */ /* 0x000fca0000000000 */
[----:B------:R-:W4:Y:S08]  /*0430*/  R2UR UR15, R2 ;  /* 0x00000000020f73c2 */ /* 0x000f3000000e0000 */
[----:B------:R-:W5:Y:S01]  /*0440*/  R2UR UR14, R0 ;  /* 0x00000000000e73c2 */ /* 0x000f6200000e0000 */
[----:B---3--:R-:W3:Y:S08]  /*0450*/  I2F.RP R6, UR16 ;  /* 0x0000001000067d06 */ /* 0x008ef00008209400 */
[----:B-1-3--:R-:W1:Y:S02]  /*0460*/  MUFU.RCP R4, R6 ;  /* 0x0000000600047308 */ /* 0x00ae640000001000 */
[----:B-1----:R-:W-:-:S06]  /*0470*/  IADD3 R4, R4, 0xffffffe, RZ ;  /* 0x0ffffffe04047810 */ /* 0x002fcc0007ffe0ff */
[----:B------:R-:W1:Y:S02]  /*0480*/  F2I.FTZ.U32.TRUNC.NTZ R4, R4 ;  /* 0x0000000400047305 */ /* 0x000e64000021f000 */
[----:B-1----:R-:W1:Y:S02]  /*0490*/  R2UR UR19, R4 ;  /* 0x00000000041373c2 */ /* 0x002e6400000e0000 */
[----:B-1----:R-:W-:-:S04]  /*04a0*/  UIADD3 UR4, URZ, -UR19, URZ ;  /* 0x800000133f047290 */ /* 0x002fc8000fffe03f */
[----:B------:R-:W-:-:S04]  /*04b0*/  UIMAD UR4, UR4, UR16, URZ ;  /* 0x00000010040472a4 */ /* 0x000fc8000f8e023f */
[----:B------:R-:W-:-:S04]  /*04c0*/  UIMAD.WIDE.U32 UR18, UR19, UR4, UR18 ;  /* 0x00000004131272a5 */ /* 0x000fc8000f8e0012 */
[----:B----4-:R-:W-:-:S04]  /*04d0*/  UIMAD.WIDE.U32 UR18, UR19, UR15, URZ ;  /* 0x0000000f131272a5 */ /* 0x010fc8000f8e003f */
[----:B-----5:R-:W-:-:S04]  /*04e0*/  UIMAD UR14, UR19, UR14, UR15 ;  /* 0x0000000e130e72a4 */ /* 0x020fc8000f8e020f */
[----:B------:R-:W-:-:S11]  /*04f0*/  UISETP.GT.U32.AND UP0, UPT, UR16, UR14, UPT ;  /* 0x0000000e1000728c */ /* 0x000fd6000bf04070 */
[----:B------:R-:W-:Y:S02]  /*0500*/  @!UP0 UIADD3 UR14, UR14, -UR16, URZ ;  /* 0x800000100e0e8290 */ /* 0x000fe4000fffe03f */
[----:B------:R-:W-:Y:S02]  /*0510*/  @!UP0 UIADD3 UR19, UR19, 0x1, URZ ;  /* 0x0000000113138890 */ /* 0x000fe4000fffe03f */
[----:B------:R-:W-:Y:S02]  /*0520*/  UISETP.GE.U32.AND UP1, UPT, UR14, UR16, UPT ;  /* 0x000000100e00728c */ /* 0x000fe4000bf26070 */
[----:B------:R-:W-:-:S09]  /*0530*/  UISETP.GE.AND UP0, UPT, UR17, URZ, UPT ;  /* 0x0000003f1100728c */ /* 0x000fd2000bf06270 */
[----:B------:R-:W-:Y:S02]  /*0540*/  @UP1 UIADD3 UR19, UR19, 0x1, URZ ;  /* 0x0000000113131890 */ /* 0x000fe4000fffe03f */
[----:B------:R-:W-:Y:S02]  /*0550*/  UISETP.NE.AND UP1, UPT, UR5, URZ, UPT ;  /* 0x0000003f0500728c */ /* 0x000fe4000bf25270 */
[----:B------:R-:W-:-:S09]  /*0560*/  @!UP0 UIADD3 UR19, -UR19, URZ, URZ ;  /* 0x0000003f13138290 */ /* 0x000fd2000fffe13f */
[----:B------:R-:W-:Y:S02]  /*0570*/  @!UP1 ULOP3.LUT UR19, URZ, UR5, URZ, 0x33, !UPT ;  /* 0x000000053f139292 */ /* 0x000fe4000f8e333f */
.L_x_2:
[----:B------:R-:W-:Y:S01]  /*0580*/  ULOP3.LUT UR7, UR7, 0xffff, URZ, 0xc0, !UPT ;  /* 0x0000ffff07077892 */ /* 0x000fe2000f8ec03f */
[----:B------:R-:W-:Y:S01]  /*0590*/  PLOP3.LUT P2, PT, PT, PT, PT, 0x80, 0x0 ;  /* 0x000000000000781c */ /* 0x000fe20003f4f070 */
[----:B------:R-:W-:Y:S01]  /*05a0*/  IMAD.MOV.U32 R5, RZ, RZ, RZ ;  /* 0x000000ffff057224 */ /* 0x000fe200078e00ff */
[----:B------:R-:W-:Y:S01]  /*05b0*/  CS2R R96, SRZ ;  /* 0x0000000000607805 */ /* 0x000fe2000001ff00 */
[----:B------:R-:W-:Y:S01]  /*05c0*/  UIMAD UR7, UR7, UR19, URZ ;  /* 0x00000013070772a4 */ /* 0x000fe2000f8e023f */
[----:B------:R-:W-:Y:S01]  /*05d0*/  IMAD.MOV.U32 R2, RZ, RZ, RZ ;  /* 0x000000ffff027224 */ /* 0x000fe200078e00ff */
[----:B------:R-:W-:Y:S01]  /*05e0*/  CS2R R94, SRZ ;  /* 0x00000000005e7805 */ /* 0x000fe2000001ff00 */
[----:B------:R-:W-:Y:S01]  /*05f0*/  CS2R R92, SRZ ;  /* 0x00000000005c7805 */ /* 0x000fe2000001ff00 */
[----:B------:R-:W-:Y:S01]  /*0600*/  UIADD3 UR19, UR7, UR19, URZ ;  /* 0x0000001307137290 */ /* 0x000fe2000fffe03f */
[----:B------:R-:W-:Y:S01]  /*0610*/  CS2R R90, SRZ ;  /* 0x00000000005a7805 */ /* 0x000fe2000001ff00 */
[----:B------:R-:W-:Y:S01]  /*0620*/  CS2R R88, SRZ ;  /* 0x0000000000587805 */ /* 0x000fe2000001ff00 */
[----:B------:R-:W-:Y:S01]  /*0630*/  CS2R R86, SRZ ;  /* 0x0000000000567805 */ /* 0x000fe2000001ff00 */
[----:B------:R-:W-:Y:S01]  /*0640*/  UISETP.LT.AND UP0, UPT, UR6, UR19, UPT ;  /* 0x000000130600728c */ /* 0x000fe2000bf01270 */
[----:B------:R-:W-:Y:S01]  /*0650*/  CS2R R84, SRZ ;  /* 0x0000000000547805 */ /* 0x000fe2000001ff00 */
[----:B------:R-:W-:Y:S01]  /*0660*/  CS2R R82, SRZ ;  /* 0x0000000000527805 */ /* 0x000fe2000001ff00 */
[----:B------:R-:W-:Y:S01]  /*0670*/  CS2R R80, SRZ ;  /* 0x0000000000507805 */ /* 0x000fe2000001ff00 */
[----:B------:R-:W-:Y:S01]  /*0680*/  USEL UR6, UR6, UR19, UP0 ;  /* 0x0000001306067287 */ /* 0x000fe20008000000 */
[----:B------:R-:W-:Y:S01]  /*0690*/  CS2R R78, SRZ ;  /* 0x00000000004e7805 */ /* 0x000fe2000001ff00 */
[----:B------:R-:W-:Y:S01]  /*06a0*/  CS2R R76, SRZ ;  /* 0x00000000004c7805 */ /* 0x000fe2000001ff00 */
[----:B------:R-:W-:Y:S01]  /*06b0*/  CS2R R74, SRZ ;  /* 0x00000000004a7805 */ /* 0x000fe2000001ff00 */
[----:B------:R-:W-:Y:S01]  /*06c0*/  UISETP.GT.AND UP0, UPT, UR6, UR7, UPT ;  /* 0x000000070600728c */ /* 0x000fe2000bf04270 */
[----:B------:R-:W-:Y:S01]  /*06d0*/  CS2R R72, SRZ ;  /* 0x0000000000487805 */ /* 0x000fe2000001ff00 */
[----:B------:R-:W-:Y:S01]  /*06e0*/  CS2R R70, SRZ ;  /* 0x0000000000467805 */ /* 0x000fe2000001ff00 */
[----:B------:R-:W-:Y:S01]  /*06f0*/  CS2R R68, SRZ ;  /* 0x0000000000447805 */ /* 0x000fe2000001ff00 */
[----:B------:R-:W-:Y:S01]  /*0700*/  CS2R R66, SRZ ;  /* 0x0000000000427805 */ /* 0x000fe2000001ff00 */
[----:B------:R-:W-:Y:S01]  /*0710*/  CS2R R64, SRZ ;  /* 0x0000000000407805 */ /* 0x000fe2000001ff00 */
[----:B------:R-:W-:Y:S01]  /*0720*/  PLOP3.LUT P0, PT, PT, PT, UP0, 0x80, 0x0 ;  /* 0x000000000000781c */ /* 0x000fe20003f0f008 */
[----:B------:R-:W-:Y:S01]  /*0730*/  CS2R R62, SRZ ;  /* 0x00000000003e7805 */ /* 0x000fe2000001ff00 */
        /* <DEDUP_REMOVED lines=30> */
[----:B------:R-:W-:Y:S05]  /*0920*/  @!P0 BRA `(.L_x_3) ;  /* 0x0000742000008947 */ /* 0x000fea0003800000 */
[----:B------:R-:W-:Y:S02]  /*0930*/  ULDC.64 UR4, c[0x0][0x340] ;  /* 0x0000d00000047ab9 */ /* 0x000fe40000000a00 */
[----:B------:R-:W-:-:S02]  /*0940*/  UISETP.NE.U32.AND UP0, UPT, URZ, UR4, UPT ;  /* 0x000000043f00728c */ /* 0x000fc4000bf05070 */
[----:B------:R-:W-:Y:S02]  /*0950*/  ULDC.64 UR14, c[0x0][0x340] ;  /* 0x0000d000000e7ab9 */ /* 0x000fe40000000a00 */
[----:B------:R-:W-:-:S06]  /*0960*/  UISETP.NE.AND.EX UP0, UPT, URZ, UR5, UPT, UP0 ;  /* 0x000000053f00728c */ /* 0x000fcc000bf05300 */
[----:B------:R-:W-:-:S05]  /*0970*/  PLOP3.LUT P0, PT, PT, PT, UP0, 0x80, 0x0 ;  /* 0x000000000000781c */ /* 0x000fca0003f0f008 */
[----:B------:R-:W-:Y:S02]  /*0980*/  @UP0 UMOV UR4, 0x4 ;  /* 0x0000000400040882 */ /* 0x000fe40000000000 */
[----:B------:R-:W-:-:S06]  /*0990*/  @UP0 UIMAD.WIDE UR4, UR11, UR4, UR14 ;  /* 0x000000040b0402a5 */ /* 0x000fcc000f8e020e */
[----:B------:R-:W-:Y:S02]  /*09a0*/  IMAD.U32 R8, RZ, RZ, UR4 ;  /* 0x00000004ff087e24 */ /* 0x000fe4000f8e00ff */
[----:B------:R-:W-:Y:S01]  /*09b0*/  IMAD.U32 R9, RZ, RZ, UR5 ;  /* 0x00000005ff097e24 */ /* 0x000fe2000f8e00ff */
[----:B------:R-:W3:Y:S01]  /*09c0*/  S2R R10, SR_CTAID.X ;  /* 0x00000000000a7919 */ /* 0x000ee20000002500 */
[----:B------:R-:W-:Y:S01]  /*09d0*/  SHF.R.S32.HI R12, RZ, 0x1f, R3 ;  /* 0x0000001fff0c7819 */ /* 0x000fe20000011403 */
[----:B------:R-:W-:Y:S01]  /*09e0*/  IMAD.MOV.U32 R0, RZ, RZ, c[0x0][0x2c4] ;  /* 0x0000b100ff007624 */ /* 0x000fe200078e00ff */
[----:B------:R-:W-:Y:S01]  /*09f0*/  USHF.R.S32.HI UR14, URZ, 0x1f, UR10 ;  /* 0x0000001f3f0e7899 */ /* 0x000fe2000801140a */
[----:B------:R3:W4:Y:S01]  /*0a00*/  @P0 LDG.E R8, [R8.64] ;  /* 0x0000000c08080981 */ /* 0x000722000c1e1900 */
[-C--:B------:R-:W-:Y:S01]  /*0a10*/  LEA.HI R7, R12, R3.reuse, RZ, 0x3 ;  /* 0x000000030c077211 */ /* 0x080fe200078f18ff */
[----:B------:R-:W-:Y:S01]  /*0a20*/  ULDC.64 UR4, c[0x0][0x1b8] ;  /* 0x00006e0000047ab9 */ /* 0x000fe20000000a00 */
[----:B------:R-:W-:Y:S01]  /*0a30*/  ISETP.NE.AND P1, PT, R0, 0x1, PT ;  /* 0x000000010000780c */ /* 0x000fe20003f25270 */
[----:B------:R-:W-:Y:S01]  /*0a40*/  UIMAD UR14, UR14, UR4, URZ ;  /* 0x000000040e0e72a4 */ /* 0x000fe2000f8e023f */
[----:B------:R-:W-:Y:S01]  /*0a50*/  LOP3.LUT R2, R7, 0xfffffff8, RZ, 0xc0, !PT ;  /* 0xfffffff807027812 */ /* 0x000fe200078ec0ff */
[----:B------:R-:W-:Y:S01]  /*0a60*/  UIMAD.WIDE.U32 UR16, UR10, UR4, URZ ;  /* 0x000000040a1072a5 */ /* 0x000fe2000f8e003f */
[----:B------:R-:W-:Y:S01]  /*0a70*/  SHF.R.S32.HI R7, RZ, 0x3, R7 ;  /* 0x00000003ff077819 */ /* 0x000fe20000011407 */
[----:B------:R-:W-:Y:S01]  /*0a80*/  UIMAD UR14, UR10, UR5, UR14 ;  /* 0x000000050a0e72a4 */ /* 0x000fe2000f8e020e */
[----:B------:R-:W-:Y:S01]  /*0a90*/  LEA.HI R11, R12, R3, RZ, 0x4 ;  /* 0x000000030c0b7211 */ /* 0x000fe200078f20ff */
[----:B------:R-:W-:Y:S01]  /*0aa0*/  IMAD.IADD R2, R3, 0x1, -R2 ;  /* 0x0000000103027824 */ /* 0x000fe200078e0a02 */
[----:B------:R-:W-:Y:S01]  /*0ab0*/  USHF.R.S32.HI UR15, URZ, 0x1f, UR11 ;  /* 0x0000001f3f0f7899 */ /* 0x000fe2000801140b */
[----:B------:R-:W-:Y:S01]  /*0ac0*/  IMAD.SHL.U32 R6, R7, 0x40, RZ ;  /* 0x0000004007067824 */ /* 0x000fe200078e00ff */
[----:B------:R-:W-:Y:S01]  /*0ad0*/  ULDC.64 UR4, c[0x0][0x1c0] ;  /* 0x0000700000047ab9 */ /* 0x000fe20000000a00 */
[C---:B------:R-:W-:Y:S01]  /*0ae0*/  IMAD R210, R2.reuse, 0x20, R7 ;  /* 0x0000002002d27824 */ /* 0x040fe200078e0207 */
[----:B------:R-:W-:Y:S01]  /*0af0*/  UIADD3 UR17, UR17, UR14, URZ ;  /* 0x0000000e11117290 */ /* 0x000fe2000fffe03f */
[----:B------:R-:W-:Y:S01]  /*0b00*/  IMAD.SHL.U32 R135, R2, 0x8, RZ ;  /* 0x0000000802877824 */ /* 0x000fe200078e00ff */
[----:B------:R-:W-:Y:S01]  /*0b10*/  UIMAD UR15, UR15, UR4, URZ ;  /* 0x000000040f0f72a4 */ /* 0x000fe2000f8e023f */
[----:B------:R-:W-:Y:S01]  /*0b20*/  LOP3.LUT R6, R6, 0x1c0, RZ, 0xc0, !PT ;  /* 0x000001c006067812 */ /* 0x000fe200078ec0ff */
[----:B------:R-:W-:Y:S01]  /*0b30*/  UIMAD.WIDE.U32 UR16, UR11, UR4, UR16 ;  /* 0x000000040b1072a5 */ /* 0x000fe2000f8e0010 */
[----:B------:R-:W-:Y:S01]  /*0b40*/  BSSY B0, `(.L_x_4) ;  /* 0x0000046000007945 */ /* 0x000fe20003800000 */
[----:B------:R-:W-:Y:S01]  /*0b50*/  UIMAD UR5, UR11, UR5, UR15 ;  /* 0x000000050b0572a4 */ /* 0x000fe2000f8e020f */
[----:B------:R-:W-:Y:S01]  /*0b60*/  LOP3.LUT R207, R6, 0x38, R135, 0xf8, !PT ;  /* 0x0000003806cf7812 */ /* 0x000fe200078ef887 */
[----:B------:R-:W-:Y:S01]  /*0b70*/  ULDC UR4, c[0x0][0x168] ;  /* 0x00005a0000047ab9 */ /* 0x000fe20000000800 */
[C---:B------:R-:W-:Y:S01]  /*0b80*/  IADD3 R16, R135.reuse, 0x80, RZ ;  /* 0x0000008087107810 */ /* 0x040fe20007ffe0ff */
[----:B---3--:R-:W-:Y:S01]  /*0b90*/  IMAD R9, R10, 0x80, R210 ;  /* 0x000000800a097824 */ /* 0x008fe200078e02d2 */
[----:B------:R-:W-:Y:S01]  /*0ba0*/  UIADD3 UR5, UR17, UR5, URZ ;  /* 0x0000000511057290 */ /* 0x000fe2000fffe03f */
[----:B------:R-:W-:Y:S01]  /*0bb0*/  IMAD.U32 R15, RZ, RZ, UR17 ;  /* 0x00000011ff0f7e24 */ /* 0x000fe2000f8e00ff */
[----:B------:R-:W-:Y:S01]  /*0bc0*/  ISETP.GE.AND P5, PT, R135, c[0x0][0x198], PT ;  /* 0x0000660087007a0c */ /* 0x000fe20003fa6270 */
[----:B------:R-:W-:Y:S01]  /*0bd0*/  @P1 IMAD.HI.U32 R0, R9, c[0x0][0x2c8], RZ ;  /* 0x0000b20009001a27 */ /* 0x000fe200078e00ff */
[----:B------:R-:W-:-:S03]  /*0be0*/  ISETP.GE.AND P3, PT, R16, c[0x0][0x198], PT ;  /* 0x0000660010007a0c */ /* 0x000fc60003f66270 */
[----:B------:R-:W-:Y:S01]  /*0bf0*/  IMAD.MOV.U32 R5, RZ, RZ, R9 ;  /* 0x000000ffff057224 */ /* 0x000fe200078e0009 */
[----:B------:R-:W-:Y:S01]  /*0c00*/  @P1 SHF.R.U32.HI R5, RZ, c[0x0][0x2cc], R0 ;  /* 0x0000b300ff051a19 */ /* 0x000fe20000011600 */
[----:B------:R-:W-:Y:S02]  /*0c10*/  IMAD.U32 R14, RZ, RZ, UR16 ;  /* 0x00000010ff0e7e24 */ /* 0x000fe4000f8e00ff */
[----:B------:R-:W-:Y:S01]  /*0c20*/  IMAD.U32 R15, RZ, RZ, UR5 ;  /* 0x00000005ff0f7e24 */ /* 0x000fe2000f8e00ff */
[--C-:B-1----:R-:W-:Y:S01]  /*0c30*/  SHF.R.S32.HI R4, RZ, 0x1f, R5.reuse ;  /* 0x0000001fff047819 */ /* 0x102fe20000011405 */
[----:B------:R-:W-:Y:S01]  /*0c40*/  IMAD.MOV R0, RZ, RZ, -R5 ;  /* 0x000000ffff007224 */ /* 0x000fe200078e0a05 */
[----:B------:R-:W-:Y:S01]  /*0c50*/  ULDC UR5, c[0x0][0x2c4] ;  /* 0x0000b10000057ab9 */ /* 0x000fe20000000800 */
[----:B------:R-:W-:Y:S01]  /*0c60*/  IMAD.WIDE.U32 R14, R5, c[0x0][0x1b0], R14 ;  /* 0x00006c00050e7a25 */ /* 0x000fe200078e000e */
[----:B------:R-:W-:-:S03]  /*0c70*/  UIMAD UR4, UR5, UR4, URZ ;  /* 0x00000004050472a4 */ /* 0x000fc6000f8e023f */
[----:B------:R-:W-:Y:S02]  /*0c80*/  IMAD R0, R0, c[0x0][0x2c4], R9 ;  /* 0x0000b10000007a24 */ /* 0x000fe400078e0209 */
[----:B------:R-:W-:Y:S02]  /*0c90*/  IMAD R4, R4, c[0x0][0x1b0], RZ ;  /* 0x00006c0004047a24 */ /* 0x000fe400078e02ff */
[----:B------:R-:W-:Y:S01]  /*0ca0*/  IMAD R10, R10, 0x80, R7 ;  /* 0x000000800a0a7824 */ /* 0x000fe200078e0207 */
[----:B------:R-:W-:Y:S01]  /*0cb0*/  SHF.R.S32.HI R9, RZ, 0x1f, R0 ;  /* 0x0000001fff097819 */ /* 0x000fe20000011400 */
[----:B------:R-:W-:-:S04]  /*0cc0*/  IMAD R5, R5, c[0x0][0x1b4], R4 ;  /* 0x00006d0005057a24 */ /* 0x000fc800078e0204 */
[----:B------:R-:W-:Y:S02]  /*0cd0*/  IMAD.IADD R15, R15, 0x1, R5 ;  /* 0x000000010f0f7824 */ /* 0x000fe400078e0205 */
[----:B------:R-:W-:Y:S02]  /*0ce0*/  IMAD R9, R9, c[0x0][0x1a8], RZ ;  /* 0x00006a0009097a24 */ /* 0x000fe400078e02ff */
[----:B------:R-:W-:Y:S01]  /*0cf0*/  IMAD.WIDE.U32 R4, R0, c[0x0][0x1a8], R14 ;  /* 0x00006a0000047a25 */ /* 0x000fe200078e000e */
[----:B------:R-:W-:-:S03]  /*0d00*/  LEA.HI R14, R12, R3, RZ, 0x6 ;  /* 0x000000030c0e7211 */ /* 0x000fc600078f30ff */
[----:B------:R-:W-:Y:S01]  /*0d10*/  IMAD R9, R0, c[0x0][0x1ac], R9 ;  /* 0x00006b0000097a24 */ /* 0x000fe200078e0209 */
[----:B------:R-:W-:Y:S01]  /*0d20*/  LOP3.LUT R0, R11, 0xfffffff0, RZ, 0xc0, !PT ;  /* 0xfffffff00b007812 */ /* 0x000fe200078ec0ff */
[----:B------:R-:W-:Y:S01]  /*0d30*/  IMAD.SHL.U32 R14, R14, 0x8, RZ ;  /* 0x000000080e0e7824 */ /* 0x000fe200078e00ff */
[C---:B------:R-:W-:Y:S01]  /*0d40*/  LEA R17, P1, R4.reuse, c[0x0][0x160], 0x1 ;  /* 0x0000580004117a11 */ /* 0x040fe200078208ff */
[----:B------:R-:W-:Y:S02]  /*0d50*/  IMAD.IADD R9, R5, 0x1, R9 ;  /* 0x0000000105097824 */ /* 0x000fe400078e0209 */
[----:B------:R-:W-:Y:S01]  /*0d60*/  IMAD.IADD R5, R3, 0x1, -R0 ;  /* 0x0000000103057824 */ /* 0x000fe200078e0a00 */
[----:B------:R-:W-:Y:S01]  /*0d70*/  SHF.R.U32.HI R0, RZ, 0x3, R6 ;  /* 0x00000003ff007819 */ /* 0x000fe20000011606 */
[----:B------:R1:W3:Y:S01]  /*0d80*/  SHFL.IDX PT, R18, R17, RZ, 0x181f ;  /* 0x00181fff11127589 */ /* 0x0002e200000e0000 */
[----:B------:R-:W-:Y:S02]  /*0d90*/  LEA.HI.X R9, R4, c[0x0][0x164], R9, 0x1, P1 ;  /* 0x0000590004097a11 */ /* 0x000fe400008f0c09 */
[----:B------:R-:W-:-:S02]  /*0da0*/  SHF.R.S32.HI R4, RZ, 0x1f, R5 ;  /* 0x0000001fff047819 */ /* 0x000fc40000011405 */
[----:B------:R-:W-:Y:S01]  /*0db0*/  LOP3.LUT R207, R207, R0, RZ, 0x3c, !PT ;  /* 0x00000000cfcf7212 */ /* 0x000fe200078e3cff */
[----:B------:R-:W-:Y:S01]  /*0dc0*/  IMAD.MOV.U32 R0, RZ, RZ, 0x10 ;  /* 0x00000010ff007424 */ /* 0x000fe200078e00ff */
[----:B------:R-:W-:Y:S01]  /*0dd0*/  LEA.HI R4, R4, R5, RZ, 0x3 ;  /* 0x0000000504047211 */ /* 0x000fe200078f18ff */
[----:B------:R1:W2:Y:S01]  /*0de0*/  SHFL.IDX PT, R19, R9, RZ, 0x181f ;  /* 0x00181fff09137589 */ /* 0x0002a200000e0000 */
[----:B------:R-:W-:Y:S02]  /*0df0*/  LOP3.LUT R207, R207, 0xfffffe00, R14, 0xf8, !PT ;  /* 0xfffffe00cfcf7812 */ /* 0x000fe400078ef80e */
[----:B------:R-:W-:-:S05]  /*0e00*/  LOP3.LUT R6, R4, 0xfffffff8, RZ, 0xc0, !PT ;  /* 0xfffffff804067812 */ /* 0x000fca00078ec0ff */
[----:B------:R-:W-:Y:S02]  /*0e10*/  IMAD.IADD R6, R5, 0x1, -R6 ;  /* 0x0000000105067824 */ /* 0x000fe400078e0a06 */
[----:B------:R-:W-:Y:S01]  /*0e20*/  IMAD.MOV.U32 R5, RZ, RZ, 0x20 ;  /* 0x00000020ff057424 */ /* 0x000fe200078e00ff */
[----:B----4-:R4:W5:Y:S01]  /*0e30*/  @P0 R2UR UR14, R8 ;  /* 0x00000000080e03c2 */ /* 0x01096200000e0000 */
[----:B------:R-:W-:Y:S01]  /*0e40*/  ISETP.GE.AND P0, PT, R10, UR4, PT ;  /* 0x000000040a007c0c */ /* 0x000fe2000bf06270 */
[----:B-----5:R-:W-:Y:S01]  /*0e50*/  @!UP0 UMOV UR14, UR11 ;  /* 0x0000000b000e8c82 */ /* 0x020fe20008000000 */
[----:B----4-:R-:W-:-:S04]  /*0e60*/  IADD3 R8, R135, 0x40, RZ ;  /* 0x0000004087087810 */ /* 0x010fc80007ffe0ff */
[----:B------:R-:W-:-:S04]  /*0e70*/  ISETP.GE.AND P4, PT, R8, c[0x0][0x198], PT ;  /* 0x0000660008007a0c */ /* 0x000fc80003f86270 */
[----:B------:R-:W-:-:S05]  /*0e80*/  R2P PR, R6, 0x6 ;  /* 0x0000000606007804 */ /* 0x000fca0000000000 */
[----:B------:R-:W-:Y:S02]  /*0e90*/  SEL R0, R0, 0xfffffff0, !P1 ;  /* 0xfffffff000007807 */ /* 0x000fe40004800000 */
[----:B------:R-:W-:Y:S01]  /*0ea0*/  SEL R5, R5, 0xffffffe0, !P2 ;  /* 0xffffffe005057807 */ /* 0x000fe20005000000 */
[----:B------:R-:W-:Y:S05]  /*0eb0*/  @P0 BRA `(.L_x_5) ;  /* 0x000000e000000947 */ /* 0x000fea0003800000 */
[----:B-123--:R-:W-:Y:S01]  /*0ec0*/  SHF.R.S32.HI R15, RZ, 0x1f, R8 ;  /* 0x0000001fff0f7819 */ /* 0x00efe20000011408 */
[----:B------:R-:W-:Y:S01]  /*0ed0*/  IMAD.WIDE R20, R135, 0x2, R18 ;  /* 0x0000000287147825 */ /* 0x000fe200078e0212 */
[----:B------:R-:W-:Y:S02]  /*0ee0*/  SHF.R.S32.HI R13, RZ, 0x1f, R16 ;  /* 0x0000001fff0d7819 */ /* 0x000fe40000011410 */
[----:B------:R-:W-:Y:S01]  /*0ef0*/  LEA.HI R14, R15, R8, RZ, 0x3 ;  /* 0x000000080f0e7211 */ /* 0x000fe200078f18ff */
[----:B------:R-:W-:Y:S01]  /*0f00*/  IMAD.SHL.U32 R15, R207, 0x2, RZ ;  /* 0x00000002cf0f7824 */ /* 0x000fe200078e00ff */
[----:B------:R-:W-:Y:S02]  /*0f10*/  LEA.HI R13, R13, R16, RZ, 0x3 ;  /* 0x000000100d0d7211 */ /* 0x000fe400078f18ff */
[----:B------:R-:W-:-:S02]  /*0f20*/  LOP3.LUT R14, R14, 0xfffffff8, RZ, 0xc0, !PT ;  /* 0xfffffff80e0e7812 */ /* 0x000fc400078ec0ff */
[----:B------:R-:W-:Y:S01]  /*0f30*/  LOP3.LUT R13, R13, 0xfffffff8, RZ, 0xc0, !PT ;  /* 0xfffffff80d0d7812 */ /* 0x000fe200078ec0ff */
[----:B------:R-:W-:Y:S01]  /*0f40*/  @!PT LDS RZ, [RZ] ;  /* 0x00000000fffff984 */ /* 0x000fe20000000800 */
[----:B------:R1:W-:Y:S02]  /*0f50*/  LDGSTS.E.BYPASS.LTC128B.128 [R15+0xc100], [R20.64], !P5 ;  /* 0x0c100000140f7fae */ /* 0x0003e4000e901d4c */
[----:B------:R-:W-:-:S04]  /*0f60*/  IMAD.WIDE R22, R14, 0x2, R18 ;  /* 0x000000020e167825 */ /* 0x000fc800078e0212 */
[----:B------:R-:W-:Y:S01]  /*0f70*/  IMAD.WIDE R18, R13, 0x2, R18 ;  /* 0x000000020d127825 */ /* 0x000fe200078e0212 */
[----:B------:R1:W-:Y:S04]  /*0f80*/  LDGSTS.E.BYPASS.LTC128B.128 [R15+0x10100], [R22.64], !P4 ;  /* 0x10100000160f7fae */ /* 0x0003e8000e101d4c */
[----:B------:R1:W-:Y:S02]  /*0f90*/  LDGSTS.E.BYPASS.LTC128B.128 [R15+0x14100], [R18.64], !P3 ;  /* 0x14100000120f7fae */ /* 0x0003e4000d901d4c */
.L_x_5:
[----:B-123--:R-:W-:Y:S05]  /*0fa0*/  BSYNC B0 ;  /* 0x0000000000007941 */ /* 0x00efea0003800000 */
.L_x_4:
[----:B------:R-:W-:Y:S01]  /*0fb0*/  IADD3 R13, R10, 0x20, RZ ;  /* 0x000000200a0d7810 */ /* 0x000fe20007ffe0ff */
[----:B------:R1:W2:Y:S01]  /*0fc0*/  SHFL.IDX PT, R19, R9, 0x1, 0x181f ;  /* 0x00381f0009137f89 */ /* 0x0002a200000e0000 */
[----:B------:R-:W-:Y:S02]  /*0fd0*/  BSSY B0, `(.L_x_6) ;  /* 0x0000012000007945 */ /* 0x000fe40003800000 */
[----:B------:R-:W-:Y:S01]  /*0fe0*/  ISETP.GE.AND P0, PT, R13, UR4, PT ;  /* 0x000000040d007c0c */ /* 0x000fe2000bf06270 */
[----:B------:R1:W3:-:S12]  /*0ff0*/  SHFL.IDX PT, R18, R17, 0x1, 0x181f ;  /* 0x00381f0011127f89 */ /* 0x0002d800000e0000 */
[----:B------:R-:W-:Y:S05]  /*1000*/  @P0 BRA `(.L_x_7) ;  /* 0x000000e000000947 */ /* 0x000fea0003800000 */
[----:B------:R-:W-:Y:S01]  /*1010*/  SHF.R.S32.HI R15, RZ, 0x1f, R8 ;  /* 0x0000001fff0f7819 */ /* 0x000fe20000011408 */
[----:B--23--:R-:W-:Y:S01]  /*1020*/  IMAD.WIDE R20, R135, 0x2, R18 ;  /* 0x0000000287147825 */ /* 0x00cfe200078e0212 */
[----:B------:R-:W-:Y:S02]  /*1030*/  SHF.R.S32.HI R13, RZ, 0x1f, R16 ;  /* 0x0000001fff0d7819 */ /* 0x000fe40000011410 */
[----:B------:R-:W-:Y:S01]  /*1040*/  LEA.HI R14, R15, R8, RZ, 0x3 ;  /* 0x000000080f0e7211 */ /* 0x000fe200078f18ff */
[----:B------:R-:W-:Y:S01]  /*1050*/  IMAD.SHL.U32 R15, R207, 0x2, RZ ;  /* 0x00000002cf0f7824 */ /* 0x000fe200078e00ff */
[----:B------:R-:W-:Y:S02]  /*1060*/  LEA.HI R13, R13, R16, RZ, 0x3 ;  /* 0x000000100d0d7211 */ /* 0x000fe400078f18ff */
[----:B------:R-:W-:Y:S02]  /*1070*/  LOP3.LUT R14, R14, 0xfffffff8, RZ, 0xc0, !PT ;  /* 0xfffffff80e0e7812 */ /* 0x000fe400078ec0ff */
[----:B------:R-:W-:Y:S01]  /*1080*/  LOP3.LUT R13, R13, 0xfffffff8, RZ, 0xc0, !PT ;  /* 0xfffffff80d0d7812 */ /* 0x000fe200078ec0ff */
[----:B------:R-:W-:Y:S01]  /*1090*/  @!PT LDS RZ, [RZ] ;  /* 0x00000000fffff984 */ /* 0x000fe20000000800 */
[----:B------:R2:W-:Y:S02]  /*10a0*/  LDGSTS.E.BYPASS.LTC128B.128 [R15+0xd100], [R20.64], !P5 ;  /* 0x0d100000140f7fae */ /* 0x0005e4000e901d4c */
[----:B------:R-:W-:-:S04]  /*10b0*/  IMAD.WIDE R22, R14, 0x2, R18 ;  /* 0x000000020e167825 */ /* 0x000fc800078e0212 */
[----:B------:R-:W-:Y:S01]  /*10c0*/  IMAD.WIDE R18, R13, 0x2, R18 ;  /* 0x000000020d127825 */ /* 0x000fe200078e0212 */
[----:B------:R2:W-:Y:S04]  /*10d0*/  LDGSTS.E.BYPASS.LTC128B.128 [R15+0x11100], [R22.64], !P4 ;  /* 0x11100000160f7fae */ /* 0x0005e8000e101d4c */
[----:B------:R2:W-:Y:S02]  /*10e0*/  LDGSTS.E.BYPASS.LTC128B.128 [R15+0x15100], [R18.64], !P3 ;  /* 0x15100000120f7fae */ /* 0x0005e4000d901d4c */
.L_x_7:
[----:B------:R-:W-:Y:S05]  /*10f0*/  BSYNC B0 ;  /* 0x0000000000007941 */ /* 0x000fea0003800000 */
.L_x_6:
[----:B------:R-:W-:Y:S01]  /*1100*/  IADD3 R13, R10, 0x40, RZ ;  /* 0x000000400a0d7810 */ /* 0x000fe20007ffe0ff */
[----:B--2---:R2:W4:Y:S01]  /*1110*/  SHFL.IDX PT, R19, R9, 0x2, 0x181f ;  /* 0x00581f0009137f89 */ /* 0x00452200000e0000 */
[----:B------:R-:W-:Y:S02]  /*1120*/  BSSY B0, `(.L_x_8) ;  /* 0x0000012000007945 */ /* 0x000fe40003800000 */
[----:B------:R-:W-:Y:S01]  /*1130*/  ISETP.GE.AND P0, PT, R13, UR4, PT ;  /* 0x000000040d007c0c */ /* 0x000fe2000bf06270 */
[----:B---3--:R2:W3:-:S12]  /*1140*/  SHFL.IDX PT, R18, R17, 0x2, 0x181f ;  /* 0x00581f0011127f89 */ /* 0x0084d800000e0000 */
[----:B------:R-:W-:Y:S05]  /*1150*/  @P0 BRA `(.L_x_9) ;  /* 0x000000e000000947 */ /* 0x000fea0003800000 */
[----:B------:R-:W-:Y:S01]  /*1160*/  SHF.R.S32.HI R15, RZ, 0x1f, R8 ;  /* 0x0000001fff0f7819 */ /* 0x000fe20000011408 */
[----:B---34-:R-:W-:Y:S01]  /*1170*/  IMAD.WIDE R20, R135, 0x2, R18 ;  /* 0x0000000287147825 */ /* 0x018fe200078e0212 */
        /* <DEDUP_REMOVED lines=12> */
.L_x_9:
[----:B------:R-:W-:Y:S05]  /*1240*/  BSYNC B0 ;  /* 0x0000000000007941 */ /* 0x000fea0003800000 */
.L_x_8:
[----:B------:R-:W-:Y:S01]  /*1250*/  UIADD3 UR11, UR6, -0x1, URZ ;  /* 0xffffffff060b7890 */ /* 0x000fe2000fffe03f */
[----:B------:R-:W-:Y:S01]  /*1260*/  IMAD.MOV.U32 R13, RZ, RZ, c[0x0][0x2b8] ;  /* 0x0000ae00ff0d7624 */ /* 0x000fe200078e00ff */
[----:B---3--:R-:W-:Y:S01]  /*1270*/  SHFL.IDX PT, R18, R17, 0x3, 0x181f ;  /* 0x00781f0011127f89 */ /* 0x008fe200000e0000 */
[----:B------:R-:W-:Y:S01]  /*1280*/  IADD3 R10, R10, 0x60, RZ ;  /* 0x000000600a0a7810 */ /* 0x000fe20007ffe0ff */
[----:B------:R-:W-:Y:S01]  /*1290*/  IMAD.SHL.U32 R207, R207, 0x2, RZ ;  /* 0x00000002cfcf7824 */ /* 0x000fe200078e00ff */
[----:B------:R-:W-:Y:S01]  /*12a0*/  SHF.R.S32.HI R133, RZ, 0x1f, R16 ;  /* 0x0000001fff857819 */ /* 0x000fe20000011410 */
[----:B----4-:R3:W4:Y:S01]  /*12b0*/  SHFL.IDX PT, R19, R9, 0x3, 0x181f ;  /* 0x00781f0009137f89 */ /* 0x01072200000e0000 */
[----:B------:R-:W-:Y:S01]  /*12c0*/  ISETP.NE.AND P0, PT, R13, 0x1, PT ;  /* 0x000000010d00780c */ /* 0x000fe20003f05270 */
[----:B------:R-:W-:Y:S01]  /*12d0*/  IMAD.U32 R13, RZ, RZ, UR11 ;  /* 0x0000000bff0d7e24 */ /* 0x000fe2000f8e00ff */
[----:B------:R-:W-:Y:S01]  /*12e0*/  ISETP.GE.AND P2, PT, R10, UR4, PT ;  /* 0x000000040a007c0c */ /* 0x000fe2000bf46270 */
[----:B------:R-:W-:Y:S01]  /*12f0*/  USHF.R.S32.HI UR15, URZ, 0x1f, UR14 ;  /* 0x0000001f3f0f7899 */ /* 0x000fe2000801140e */
[----:B------:R-:W-:Y:S01]  /*1300*/  LEA.HI R133, R133, R16, RZ, 0x3 ;  /* 0x0000001085857211 */ /* 0x000fe200078f18ff */
[----:B------:R-:W-:Y:S01]  /*1310*/  IMAD R13, R13, 0x40, R210 ;  /* 0x000000400d0d7824 */ /* 0x000fe200078e02d2 */
[----:B------:R-:W-:Y:S01]  /*1320*/  ULDC.64 UR4, c[0x0][0x2b0] ;  /* 0x0000ac0000047ab9 */ /* 0x000fe20000000a00 */
[----:B------:R-:W-:Y:S01]  /*1330*/  IMAD.MOV.U32 R208, RZ, RZ, RZ ;  /* 0x000000ffffd07224 */ /* 0x000fe200078e00ff */
[----:B------:R-:W-:Y:S01]  /*1340*/  LOP3.LUT R133, R133, 0xfffffff8, RZ, 0xc0, !PT ;  /* 0xfffffff885857812 */ /* 0x000fe200078ec0ff */
[----:B------:R-:W-:Y:S01]  /*1350*/  UIMAD UR15, UR15, UR4, URZ ;  /* 0x000000040f0f72a4 */ /* 0x000fe2000f8e023f */
[C---:B------:R-:W-:Y:S01]  /*1360*/  IADD3 R209, R13.reuse, UR8, RZ ;  /* 0x000000080dd17c10 */ /* 0x040fe2000fffe0ff */
[----:B------:R-:W-:Y:S01]  /*1370*/  UIMAD.WIDE.U32 UR16, UR14, UR4, URZ ;  /* 0x000000040e1072a5 */ /* 0x000fe2000f8e003f */
[----:B------:R-:W-:Y:S01]  /*1380*/  ISETP.GE.AND P6, PT, R13, UR9, PT ;  /* 0x000000090d007c0c */ /* 0x000fe2000bfc6270 */
[----:B------:R-:W-:Y:S01]  /*1390*/  UIMAD UR15, UR14, UR5, UR15 ;  /* 0x000000050e0f72a4 */ /* 0x000fe2000f8e020f */
[----:B------:R-:W-:Y:S01]  /*13a0*/  SHF.R.S32.HI R13, RZ, 0x1f, R8 ;  /* 0x0000001fff0d7819 */ /* 0x000fe20000011408 */
[----:B------:R-:W-:Y:S01]  /*13b0*/  @P0 IMAD.HI.U32 R10, R209, c[0x0][0x2bc], RZ ;  /* 0x0000af00d10a0a27 */ /* 0x000fe200078e00ff */
[----:B------:R-:W-:Y:S01]  /*13c0*/  ISETP.GT.OR P6, PT, R210, 0x3f, P6 ;  /* 0x0000003fd200780c */ /* 0x000fe200037c4670 */
[----:B------:R-:W-:Y:S01]  /*13d0*/  UIADD3 UR15, UR17, UR15, URZ ;  /* 0x0000000f110f7290 */ /* 0x000fe2000fffe03f */
[----:B------:R-:W-:Y:S01]  /*13e0*/  LEA.HI R134, R13, R8, RZ, 0x3 ;  /* 0x000000080d867211 */ /* 0x000fe200078f18ff */
[----:B-123--:R-:W-:-:S03]  /*13f0*/  IMAD.MOV.U32 R9, RZ, RZ, R209 ;  /* 0x000000ffff097224 */ /* 0x00efc600078e00d1 */
[----:B------:R-:W-:Y:S01]  /*1400*/  LOP3.LUT R134, R134, 0xfffffff8, RZ, 0xc0, !PT ;  /* 0xfffffff886867812 */ /* 0x000fe200078ec0ff */
[----:B----4-:R-:W-:Y:S01]  /*1410*/  @!P2 IMAD.WIDE R22, R135, 0x2, R18 ;  /* 0x000000028716a825 */ /* 0x010fe200078e0212 */
[----:B------:R-:W-:Y:S01]  /*1420*/  @P0 SHF.R.U32.HI R9, RZ, c[0x0][0x2c0], R10 ;  /* 0x0000b000ff090a19 */ /* 0x000fe2000001160a */
[----:B------:R-:W-:Y:S02]  /*1430*/  USHF.R.S32.HI UR14, URZ, 0x1f, UR10 ;  /* 0x0000001f3f0e7899 */ /* 0x000fe4000801140a */
[--C-:B------:R-:W-:Y:S01]  /*1440*/  @!P2 IMAD.WIDE R20, R134, 0x2, R18.reuse ;  /* 0x000000028614a825 */ /* 0x100fe200078e0212 */
[----:B------:R-:W-:Y:S01]  /*1450*/  @!PT LDS RZ, [RZ] ;  /* 0x00000000fffff984 */ /* 0x000fe20000000800 */
[----:B------:R1:W-:Y:S01]  /*1460*/  @!P2 LDGSTS.E.BYPASS.LTC128B.128 [R207+0xf100], [R22.64], !P5 ;  /* 0x0f10000016cfafae */ /* 0x0003e2000e901d4c */
[----:B------:R-:W-:Y:S01]  /*1470*/  @!P6 IADD3 R13, P1, R9, UR16, RZ ;  /* 0x00000010090dec10 */ /* 0x000fe2000ff3e0ff */
[----:B------:R-:W-:Y:S01]  /*1480*/  ULDC.64 UR4, c[0x0][0x1e8] ;  /* 0x00007a0000047ab9 */ /* 0x000fe20000000a00 */
[----:B------:R-:W-:Y:S01]  /*1490*/  @!P2 IMAD.WIDE R18, R133, 0x2, R18 ;  /* 0x000000028512a825 */ /* 0x000fe200078e0212 */
[----:B------:R2:W-:Y:S01]  /*14a0*/  @!P2 LDGSTS.E.BYPASS.LTC128B.128 [R207+0x13100], [R20.64], !P4 ;  /* 0x1310000014cfafae */ /* 0x0005e2000e101d4c */
[----:B------:R-:W-:-:S02]  /*14b0*/  @!P6 LEA.HI.X.SX32 R10, R9, UR15, 0x1, P1 ;  /* 0x0000000f090aec11 */ /* 0x000fc400088f0eff */
[C---:B------:R-:W-:Y:S01]  /*14c0*/  @!P6 LEA R14, P1, R13.reuse, c[0x0][0x2a0], 0x2 ;  /* 0x0000a8000d0eea11 */ /* 0x040fe200078210ff */
[----:B------:R3:W-:Y:S03]  /*14d0*/  @!P2 LDGSTS.E.BYPASS.LTC128B.128 [R207+0x17100], [R18.64], !P3 ;  /* 0x1710000012cfafae */ /* 0x0007e6000d901d4c */
[----:B------:R-:W-:Y:S01]  /*14e0*/  @!P6 LEA.HI.X R15, R13, c[0x0][0x2a4], R10, 0x2, P1 ;  /* 0x0000a9000d0fea11 */ /* 0x000fe200008f140a */
[----:B------:R-:W0:Y:S04]  /*14f0*/  LDGDEPBAR ;  /* 0x00000000000079af */ /* 0x000e280000000000 */
[----:B------:R-:W-:Y:S06]  /*1500*/  BAR.SYNC.DEFER_BLOCKING 0x0 ;  /* 0x0000000000007b1d */ /* 0x000fec0000010000 */
[----:B------:R4:W5:Y:S01]  /*1510*/  @!P6 LDG.E R208, [R14.64] ;  /* 0x0000000c0ed0e981 */ /* 0x000962000c1e1900 */
[----:B------:R-:W-:Y:S01]  /*1520*/  IMAD.MOV R10, RZ, RZ, -R9 ;  /* 0x000000ffff0a7224 */ /* 0x000fe200078e0a09 */
[----:B------:R-:W-:Y:S01]  /*1530*/  UIMAD UR18, UR14, UR4, URZ ;  /* 0x000000040e1272a4 */ /* 0x000fe2000f8e023f */
[----:B---3--:R-:W-:Y:S01]  /*1540*/  SHF.R.S32.HI R18, RZ, 0x4, R11 ;  /* 0x00000004ff127819 */ /* 0x008fe2000001140b */
[----:B------:R-:W-:Y:S01]  /*1550*/  UIMAD.WIDE.U32 UR20, UR10, UR4, URZ ;  /* 0x000000040a1472a5 */ /* 0x000fe2000f8e003f */
[----:B------:R-:W-:Y:S01]  /*1560*/  IMAD R209, R10, c[0x0][0x2b8], R209 ;  /* 0x0000ae000ad17a24 */ /* 0x000fe200078e02d1 */
[----:B------:R-:W-:Y:S01]  /*1570*/  UIMAD UR18, UR10, UR5, UR18 ;  /* 0x000000050a1272a4 */ /* 0x000fe2000f8e0212 */
[----:B------:R-:W-:Y:S01]  /*1580*/  LEA.HI R11, R11, R18, RZ, 0x1 ;  /* 0x000000120b0b7211 */ /* 0x000fe200078f08ff */
[----:B------:R-:W-:Y:S01]  /*1590*/  UIMAD UR9, UR11, -0x40, UR9 ;  /* 0xffffffc00b0978a4 */ /* 0x000fe2000f8e0209 */
[----:B------:R-:W-:Y:S01]  /*15a0*/  IMAD.WIDE.U32 R24, R209, c[0x0][0x1e0], RZ ;  /* 0x00007800d1187a25 */ /* 0x000fe200078e00ff */
[----:B------:R-:W-:Y:S01]  /*15b0*/  SHF.R.S32.HI R10, RZ, 0x1f, R209 ;  /* 0x0000001fff0a7819 */ /* 0x000fe200000114d1 */
[----:B------:R-:W-:Y:S01]  /*15c0*/  UIADD3 UR18, UR21, UR18, URZ ;  /* 0x0000001215127290 */ /* 0x000fe2000fffe03f */
[----:B------:R-:W-:Y:S01]  /*15d0*/  LOP3.LUT R11, R11, 0xfffffffe, RZ, 0xc0, !PT ;  /* 0xfffffffe0b0b7812 */ /* 0x000fe200078ec0ff */
[----:B------:R-:W-:Y:S01]  /*15e0*/  ULDC.64 UR4, c[0x0][0x210] ;  /* 0x0000840000047ab9 */ /* 0x000fe20000000a00 */
[----:B------:R-:W-:Y:S01]  /*15f0*/  LOP3.LUT P2, RZ, R2, 0x2, RZ, 0xc0, !PT ;  /* 0x0000000202ff7812 */ /* 0x000fe2000784c0ff */
[C---:B-1----:R-:W-:Y:S01]  /*1600*/  IMAD R22, R10.reuse, c[0x0][0x1e0], RZ ;  /* 0x000078000a167a24 */ /* 0x042fe200078e02ff */
[----:B------:R-:W-:Y:S01]  /*1610*/  UIMAD UR14, UR14, UR4, URZ ;  /* 0x000000040e0e72a4 */ /* 0x000fe2000f8e023f */
[----:B------:R-:W-:Y:S01]  /*1620*/  IMAD R10, R10, c[0x0][0x208], RZ ;  /* 0x000082000a0a7a24 */ /* 0x000fe200078e02ff */
[----:B------:R-:W-:Y:S01]  /*1630*/  UIMAD.WIDE.U32 UR22, UR10, UR4, URZ ;  /* 0x000000040a1672a5 */ /* 0x000fe2000f8e003f */
[C---:B--2---:R-:W-:Y:S01]  /*1640*/  IMAD R20, R209.reuse, c[0x0][0x1e4], R22 ;  /* 0x00007900d1147a24 */ /* 0x044fe200078e0216 */
[----:B------:R-:W-:Y:S01]  /*1650*/  UIMAD UR5, UR10, UR5, UR14 ;  /* 0x000000050a0572a4 */ /* 0x000fe2000f8e020e */
[----:B------:R-:W-:Y:S01]  /*1660*/  IMAD R19, R209, c[0x0][0x20c], R10 ;  /* 0x00008300d1137a24 */ /* 0x000fe200078e020a */
[----:B------:R-:W-:Y:S01]  /*1670*/  ISETP.GE.AND P3, PT, R135, c[0x0][0x1d4], PT ;  /* 0x0000750087007a0c */ /* 0x000fe20003f66270 */
[----:B------:R-:W-:Y:S01]  /*1680*/  IMAD.IADD R21, R25, 0x1, R20 ;  /* 0x0000000119157824 */ /* 0x000fe200078e0214 */
[----:B------:R-:W-:Y:S01]  /*1690*/  UIADD3 UR5, UR23, UR5, URZ ;  /* 0x0000000517057290 */ /* 0x000fe2000fffe03f */
[----:B------:R-:W-:Y:S01]  /*16a0*/  IMAD.MOV.U32 R20, RZ, RZ, R24 ;  /* 0x000000ffff147224 */ /* 0x000fe200078e0018 */
[----:B------:R-:W-:Y:S01]  /*16b0*/  UISETP.GT.AND UP0, UPT, UR11, UR7, UPT ;  /* 0x000000070b00728c */ /* 0x000fe2000bf04270 */
[----:B----4-:R-:W-:Y:S01]  /*16c0*/  IMAD.SHL.U32 R15, R2, 0x40, RZ ;  /* 0x00000040020f7824 */ /* 0x010fe200078e00ff */
[----:B------:R-:W-:Y:S01]  /*16d0*/  SHF.R.S32.HI R144, RZ, 0x1f, R135 ;  /* 0x0000001fff907819 */ /* 0x000fe20000011487 */
[----:B------:R-:W-:Y:S01]  /*16e0*/  IMAD.SHL.U32 R14, R7, 0x8, RZ ;  /* 0x00000008070e7824 */ /* 0x000fe200078e00ff */
[----:B------:R-:W-:Y:S01]  /*16f0*/  IADD3 R211, R207, 0x100, RZ ;  /* 0x00000100cfd37810 */ /* 0x000fe20007ffe0ff */
[----:B------:R-:W-:Y:S01]  /*1700*/  IMAD.WIDE.U32 R22, R209, c[0x0][0x208], RZ ;  /* 0x00008200d1167a25 */ /* 0x000fe200078e00ff */
[----:B------:R-:W-:-:S02]  /*1710*/  LOP3.LUT R15, R15, 0x1c0, RZ, 0xc0, !PT ;  /* 0x000001c00f0f7812 */ /* 0x000fc400078ec0ff */
[----:B------:R-:W-:Y:S01]  /*1720*/  SHF.R.S32.HI R145, RZ, 0x1f, R134 ;  /* 0x0000001fff917819 */ /* 0x000fe20000011486 */
[----:B------:R-:W-:Y:S01]  /*1730*/  IMAD.IADD R11, R18, 0x1, -R11 ;  /* 0x00000001120b7824 */ /* 0x000fe200078e0a0b */
[----:B------:R-:W-:Y:S01]  /*1740*/  LOP3.LUT R14, R15, 0x8, R14, 0xf8, !PT ;  /* 0x000000080f0e7812 */ /* 0x000fe200078ef80e */
[----:B------:R-:W-:Y:S01]  /*1750*/  IMAD.MOV.U32 R18, RZ, RZ, R22 ;  /* 0x000000ffff127224 */ /* 0x000fe200078e0016 */
[----:B------:R-:W-:Y:S01]  /*1760*/  SHF.R.U32.HI R15, RZ, 0x3, R15 ;  /* 0x00000003ff0f7819 */ /* 0x000fe2000001160f */
[----:B------:R-:W-:Y:S01]  /*1770*/  IMAD.SHL.U32 R6, R6, 0x40, RZ ;  /* 0x0000004006067824 */ /* 0x000fe200078e00ff */
[----:B------:R-:W-:Y:S02]  /*1780*/  IADD3 R19, R23, R19, RZ ;  /* 0x0000001317137210 */ /* 0x000fe40007ffe0ff */
[----:B------:R-:W-:Y:S02]  /*1790*/  LOP3.LUT R14, R14, R15, RZ, 0x3c, !PT ;  /* 0x0000000f0e0e7212 */ /* 0x000fe400078e3cff */
[----:B------:R-:W-:-:S03]  /*17a0*/  LOP3.LUT R6, R6, 0x1c0, RZ, 0xc0, !PT ;  /* 0x000001c006067812 */ /* 0x000fc600078ec0ff */
[----:B------:R-:W-:-:S04]  /*17b0*/  IMAD R205, R11, 0x200, R14 ;  /* 0x000002000bcd7824 */ /* 0x000fc800078e020e */
[----:B------:R-:W-:-:S05]  /*17c0*/  IMAD.SHL.U32 R205, R205, 0x2, RZ ;  /* 0x00000002cdcd7824 */ /* 0x000fca00078e00ff */
[C---:B------:R-:W-:Y:S02]  /*17d0*/  IADD3 R17, R205.reuse, 0x6100, RZ ;  /* 0x00006100cd117810 */ /* 0x040fe40007ffe0ff */
[----:B------:R-:W-:Y:S02]  /*17e0*/  IADD3 R204, R205, 0x6120, RZ ;  /* 0x00006120cdcc7810 */ /* 0x000fe40007ffe0ff */
[----:B------:R-:W-:Y:S02]  /*17f0*/  @P2 IADD3 R204, R17, -0x20, RZ ;  /* 0xffffffe011cc2810 */ /* 0x000fe40007ffe0ff */
[----:B------:R-:W-:Y:S02]  /*1800*/  ISETP.GE.AND P2, PT, R8, c[0x0][0x1d4], PT ;  /* 0x0000750008007a0c */ /* 0x000fe40003f46270 */
[C---:B------:R-:W-:Y:S02]  /*1810*/  IADD3 R195, R204.reuse, 0x800, RZ ;  /* 0x00000800ccc37810 */ /* 0x040fe40007ffe0ff */
[----:B------:R-:W-:-:S02]  /*1820*/  IADD3 R194, R204, 0x1000, RZ ;  /* 0x00001000ccc27810 */ /* 0x000fc40007ffe0ff */
[C---:B------:R-:W-:Y:S02]  /*1830*/  IADD3 R193, R204.reuse, 0x1800, RZ ;  /* 0x00001800ccc17810 */ /* 0x040fe40007ffe0ff */
[C---:B------:R-:W-:Y:S02]  /*1840*/  IADD3 R191, R204.reuse, 0x2000, RZ ;  /* 0x00002000ccbf7810 */ /* 0x040fe40007ffe0ff */
[C---:B------:R-:W-:Y:S02]  /*1850*/  IADD3 R190, R204.reuse, 0x2800, RZ ;  /* 0x00002800ccbe7810 */ /* 0x040fe40007ffe0ff */
[C---:B------:R-:W-:Y:S02]  /*1860*/  IADD3 R189, R204.reuse, 0x3000, RZ ;  /* 0x00003000ccbd7810 */ /* 0x040fe40007ffe0ff */
[C---:B------:R-:W-:Y:S02]  /*1870*/  IADD3 R188, R204.reuse, 0x3800, RZ ;  /* 0x00003800ccbc7810 */ /* 0x040fe40007ffe0ff */
[----:B------:R-:W-:-:S02]  /*1880*/  IADD3 R187, R204, 0x4000, RZ ;  /* 0x00004000ccbb7810 */ /* 0x000fc40007ffe0ff */
[C---:B------:R-:W-:Y:S02]  /*1890*/  IADD3 R186, R204.reuse, 0x4800, RZ ;  /* 0x00004800ccba7810 */ /* 0x040fe40007ffe0ff */
[C---:B------:R-:W-:Y:S02]  /*18a0*/  IADD3 R185, R204.reuse, 0x5000, RZ ;  /* 0x00005000ccb97810 */ /* 0x040fe40007ffe0ff */
[----:B------:R-:W-:Y:S02]  /*18b0*/  IADD3 R184, R204, 0x5800, RZ ;  /* 0x00005800ccb87810 */ /* 0x000fe40007ffe0ff */
[----:B-----5:R-:W-:Y:S01]  /*18c0*/  SHF.R.S32.HI R13, RZ, 0x1f, R208 ;  /* 0x0000001fff0d7819 */ /* 0x020fe200000114d0 */
[----:B------:R-:W-:-:S04]  /*18d0*/  IMAD.WIDE.U32 R20, R208, c[0x0][0x1f0], R20 ;  /* 0x00007c00d0147a25 */ /* 0x000fc800078e0014 */
[C---:B------:R-:W-:Y:S02]  /*18e0*/  IMAD R9, R13.reuse, c[0x0][0x1f0], RZ ;  /* 0x00007c000d097a24 */ /* 0x040fe400078e02ff */
[----:B------:R-:W-:Y:S02]  /*18f0*/  IMAD R15, R13, c[0x0][0x218], RZ ;  /* 0x000086000d0f7a24 */ /* 0x000fe400078e02ff */
[----:B------:R-:W-:Y:S01]  /*1900*/  IMAD R10, R208, c[0x0][0x1f4], R9 ;  /* 0x00007d00d00a7a24 */ /* 0x000fe200078e0209 */
[----:B------:R-:W-:Y:S01]  /*1910*/  IADD3 R9, P1, R20, UR20, RZ ;  /* 0x0000001414097c10 */ /* 0x000fe2000ff3e0ff */
[----:B------:R-:W-:Y:S02]  /*1920*/  IMAD R22, R208, c[0x0][0x21c], R15 ;  /* 0x00008700d0167a24 */ /* 0x000fe400078e020f */
[----:B------:R-:W-:Y:S01]  /*1930*/  IMAD.SHL.U32 R13, R11, 0x8, RZ ;  /* 0x000000080b0d7824 */ /* 0x000fe200078e00ff */
[----:B------:R-:W-:Y:S02]  /*1940*/  IADD3.X R20, R21, UR18, R10, P1, !PT ;  /* 0x0000001215147c10 */ /* 0x000fe40008ffe40a */
[----:B------:R-:W-:-:S02]  /*1950*/  LEA R10, P1, R9, c[0x0][0x1c8], 0x1 ;  /* 0x00007200090a7a11 */ /* 0x000fc400078208ff */
[----:B------:R-:W-:Y:S02]  /*1960*/  LOP3.LUT R13, R6, 0x8, R13, 0xf8, !PT ;  /* 0x00000008060d7812 */ /* 0x000fe400078ef80d */
[----:B------:R-:W-:Y:S01]  /*1970*/  LEA.HI.X R9, R9, c[0x0][0x1cc], R20, 0x1, P1 ;  /* 0x0000730009097a11 */ /* 0x000fe200008f0c14 */
[----:B------:R-:W-:Y:S01]  /*1980*/  IMAD.WIDE.U32 R20, R208, c[0x0][0x218], R18 ;  /* 0x00008600d0147a25 */ /* 0x000fe200078e0012 */
[----:B------:R-:W-:Y:S01]  /*1990*/  SHFL.IDX PT, R14, R10, 0x1, 0x181f ;  /* 0x00381f000a0e7f89 */ /* 0x000fe200000e0000 */
[----:B------:R-:W-:-:S03]  /*19a0*/  SHF.R.U32.HI R6, RZ, 0x3, R6 ;  /* 0x00000003ff067819 */ /* 0x000fc60000011606 */
[----:B------:R-:W-:Y:S01]  /*19b0*/  SHFL.IDX PT, R18, R10, RZ, 0x181f ;  /* 0x00181fff0a127589 */ /* 0x000fe200000e0000 */
[----:B------:R-:W-:Y:S02]  /*19c0*/  IADD3 R11, P1, R20, UR22, RZ ;  /* 0x00000016140b7c10 */ /* 0x000fe4000ff3e0ff */
[----:B------:R-:W-:Y:S01]  /*19d0*/  IADD3 R20, -R7, UR9, RZ ;  /* 0x0000000907147c10 */ /* 0x000fe2000fffe1ff */
[----:B------:R-:W1:Y:S01]  /*19e0*/  SHFL.IDX PT, R19, R9, RZ, 0x181f ;  /* 0x00181fff09137589 */ /* 0x000e6200000e0000 */
[----:B------:R-:W-:Y:S02]  /*19f0*/  IADD3.X R22, R21, UR5, R22, P1, !PT ;  /* 0x0000000515167c10 */ /* 0x000fe40008ffe416 */
[C---:B------:R-:W-:Y:S01]  /*1a00*/  ISETP.GE.AND P5, PT, R20.reuse, 0x1, PT ;  /* 0x000000011400780c */ /* 0x040fe20003fa6270 */
[----:B------:R-:W2:Y:S01]  /*1a10*/  SHFL.IDX PT, R15, R9, 0x1, 0x181f ;  /* 0x00381f00090f7f89 */ /* 0x000ea200000e0000 */
[----:B------:R-:W-:Y:S02]  /*1a20*/  LEA R7, P1, R11, c[0x0][0x1f8], 0x1 ;  /* 0x00007e000b077a11 */ /* 0x000fe400078208ff */
[----:B------:R-:W-:-:S02]  /*1a30*/  ISETP.GT.AND P4, PT, R20, 0x20, PT ;  /* 0x000000201400780c */ /* 0x000fc40003f84270 */
[----:B------:R-:W-:Y:S01]  /*1a40*/  LEA.HI.X R22, R11, c[0x0][0x1fc], R22, 0x1, P1 ;  /* 0x00007f000b167a11 */ /* 0x000fe200008f0c16 */
[----:B------:R-:W3:Y:S01]  /*1a50*/  SHFL.IDX PT, R36, R7, RZ, 0x181f ;  /* 0x00181fff07247589 */ /* 0x000ee200000e0000 */
[----:B------:R-:W-:Y:S02]  /*1a60*/  ISETP.GE.AND P1, PT, R16, c[0x0][0x1d4], PT ;  /* 0x0000750010007a0c */ /* 0x000fe40003f26270 */
[----:B------:R-:W-:Y:S01]  /*1a70*/  LOP3.LUT R6, R13, R6, RZ, 0x3c, !PT ;  /* 0x000000060d067212 */ /* 0x000fe200078e3cff */
[----:B------:R4:W5:Y:S04]  /*1a80*/  SHFL.IDX PT, R56, R7, 0x1, 0x181f ;  /* 0x00381f0007387f89 */ /* 0x00096800000e0000 */
[----:B------:R-:W3:Y:S04]  /*1a90*/  SHFL.IDX PT, R10, R22, RZ, 0x181f ;  /* 0x00181fff160a7589 */ /* 0x000ee800000e0000 */
[----:B------:R5:W3:Y:S01]  /*1aa0*/  SHFL.IDX PT, R9, R22, 0x1, 0x181f ;  /* 0x00381f0016097f89 */ /* 0x000ae200000e0000 */
[----:B-1----:R-:W-:-:S04]  /*1ab0*/  @P5 IMAD.WIDE R26, R135, 0x2, R18 ;  /* 0x00000002871a5825 */ /* 0x002fc800078e0212 */
[C-C-:B------:R-:W-:Y:S01]  /*1ac0*/  @P5 IMAD.WIDE R24, R134.reuse, 0x2, R18.reuse ;  /* 0x0000000286185825 */ /* 0x140fe200078e0212 */
[----:B------:R1:W-:Y:S03]  /*1ad0*/  @P5 LDGSTS.E.BYPASS.LTC128B.128 [R207+0x6100], [R26.64], !P3 ;  /* 0x061000001acf5fae */ /* 0x0003e6000d901d4c */
[----:B------:R-:W-:Y:S01]  /*1ae0*/  @P5 IMAD.WIDE R30, R133, 0x2, R18 ;  /* 0x00000002851e5825 */ /* 0x000fe200078e0212 */
[----:B------:R1:W-:Y:S03]  /*1af0*/  @P5 LDGSTS.E.BYPASS.LTC128B.128 [R207+0x8100], [R24.64], !P2 ;  /* 0x0810000018cf5fae */ /* 0x0003e6000d101d4c */
[--C-:B--2---:R-:W-:Y:S01]  /*1b00*/  @P4 IMAD.WIDE R28, R135, 0x2, R14.reuse ;  /* 0x00000002871c4825 */ /* 0x104fe200078e020e */
[----:B------:R2:W-:Y:S03]  /*1b10*/  @P5 LDGSTS.E.BYPASS.LTC128B.128 [R207+0xa100], [R30.64], !P1 ;  /* 0x0a1000001ecf5fae */ /* 0x0005e6000c901d4c */
[--C-:B------:R-:W-:Y:S01]  /*1b20*/  @P4 IMAD.WIDE R32, R134, 0x2, R14.reuse ;  /* 0x0000000286204825 */ /* 0x100fe200078e020e */
[----:B------:R2:W-:Y:S03]  /*1b30*/  @P4 LDGSTS.E.BYPASS.LTC128B.128 [R207+0x7100], [R28.64], !P3 ;  /* 0x071000001ccf4fae */ /* 0x0005e6000d901d4c */
[----:B------:R-:W-:Y:S01]  /*1b40*/  @P4 IMAD.WIDE R34, R133, 0x2, R14 ;  /* 0x0000000285224825 */ /* 0x000fe200078e020e */
[----:B------:R1:W-:Y:S03]  /*1b50*/  @P4 LDGSTS.E.BYPASS.LTC128B.128 [R207+0x9100], [R32.64], !P2 ;  /* 0x0910000020cf4fae */ /* 0x0003e6000d101d4c */
[----:B------:R-:W-:Y:S01]  /*1b60*/  IMAD.WIDE R18, R135, 0x2, RZ ;  /* 0x0000000287127825 */ /* 0x000fe200078e02ff */
[----:B------:R1:W-:Y:S03]  /*1b70*/  @P4 LDGSTS.E.BYPASS.LTC128B.128 [R207+0xb100], [R34.64], !P1 ;  /* 0x0b10000022cf4fae */ /* 0x0003e6000c901d4c */
[----:B----4-:R-:W-:Y:S01]  /*1b80*/  IMAD.SHL.U32 R7, R4, 0x40, RZ ;  /* 0x0000004004077824 */ /* 0x010fe200078e00ff */
[----:B------:R-:W0:Y:S01]  /*1b90*/  LDGDEPBAR ;  /* 0x00000000000079af */ /* 0x000e220000000000 */
[----:B---3--:R-:W-:Y:S01]  /*1ba0*/  IADD3 R40, P4, R36, R18, RZ ;  /* 0x0000001224287210 */ /* 0x008fe20007f9e0ff */
[----:B------:R-:W-:Y:S01]  /*1bb0*/  IMAD.WIDE R14, R134, 0x2, RZ ;  /* 0x00000002860e7825 */ /* 0x000fe200078e02ff */
[----:B------:R-:W-:-:S02]  /*1bc0*/  LEA.HI R4, R12, R3, RZ, 0x5 ;  /* 0x000000030c047211 */ /* 0x000fc400078f28ff */
[----:B-----5:R-:W-:Y:S01]  /*1bd0*/  IADD3 R22, P5, R18, R56, RZ ;  /* 0x0000003812167210 */ /* 0x020fe20007fbe0ff */
[----:B------:R-:W-:Y:S01]  /*1be0*/  IMAD.WIDE R12, R133, 0x2, RZ ;  /* 0x00000002850c7825 */ /* 0x000fe200078e02ff */
[----:B------:R-:W-:Y:S02]  /*1bf0*/  SHF.L.U32 R206, R4, 0x5, RZ ;  /* 0x0000000504ce7819 */ /* 0x000fe400000006ff */
[----:B------:R-:W-:Y:S01]  /*1c00*/  IADD3 R38, P6, R36, R14, RZ ;  /* 0x0000000e24267210 */ /* 0x000fe20007fde0ff */
[----:B------:R-:W-:Y:S01]  /*1c10*/  IMAD.X R41, R10, 0x1, R19, P4 ;  /* 0x000000010a297824 */ /* 0x000fe200020e0613 */
[----:B------:R-:W-:Y:S01]  /*1c20*/  IADD3 R58, P4, R14, R56, RZ ;  /* 0x000000380e3a7210 */ /* 0x000fe20007f9e0ff */
[----:B------:R-:W-:Y:S01]  /*1c30*/  IMAD.X R23, R19, 0x1, R9, P5 ;  /* 0x0000000113177824 */ /* 0x000fe200028e0609 */
[----:B------:R-:W-:Y:S01]  /*1c40*/  IADD3 R36, P5, R36, R12, RZ ;  /* 0x0000000c24247210 */ /* 0x000fe20007fbe0ff */
[----:B------:R-:W-:Y:S01]  /*1c50*/  IMAD.X R39, R10, 0x1, R15, P6 ;  /* 0x000000010a277824 */ /* 0x000fe200030e060f */
[----:B------:R-:W-:Y:S01]  /*1c60*/  LOP3.LUT R7, R7, 0xfffffe00, RZ, 0xc0, !PT ;  /* 0xfffffe0007077812 */ /* 0x000fe200078ec0ff */
[----:B------:R-:W-:Y:S01]  /*1c70*/  IMAD.X R59, R15, 0x1, R9, P4 ;  /* 0x000000010f3b7824 */ /* 0x000fe200020e0609 */
[----:B------:R-:W-:Y:S01]  /*1c80*/  LOP3.LUT R206, R206, 0x7ffffc00, RZ, 0xc0, !PT ;  /* 0x7ffffc00cece7812 */ /* 0x000fe200078ec0ff */
[----:B------:R-:W-:Y:S01]  /*1c90*/  IMAD.X R37, R10, 0x1, R13, P5 ;  /* 0x000000010a257824 */ /* 0x000fe200028e060d */
[----:B------:R-:W-:-:S02]  /*1ca0*/  IADD3 R56, P4, R12, R56, RZ ;  /* 0x000000380c387210 */ /* 0x000fc40007f9e0ff */
[----:B------:R-:W-:Y:S02]  /*1cb0*/  ISETP.GE.AND P5, PT, R135, c[0x0][0x1d4], PT ;  /* 0x0000750087007a0c */ /* 0x000fe40003fa6270 */
[----:B------:R-:W-:Y:S01]  /*1cc0*/  IADD3 R206, R6, R7, R206 ;  /* 0x0000000706ce7210 */ /* 0x000fe20007ffe0ce */
[----:B------:R-:W-:-:S04]  /*1cd0*/  DEPBAR.LE SB0, 0x1 ;  /* 0x000080400000791a */ /* 0x000fc80000000000 */
[----:B------:R-:W-:-:S04]  /*1ce0*/  DEPBAR.LE SB0, 0x0 ;  /* 0x000080000000791a */ /* 0x000fc80000000000 */
[----:B------:R-:W-:Y:S01]  /*1cf0*/  BAR.SYNC.DEFER_BLOCKING 0x0 ;  /* 0x0000000000007b1d */ /* 0x000fe20000010000 */
[----:B------:R-:W-:Y:S01]  /*1d00*/  IMAD.X R57, R13, 0x1, R9, P4 ;  /* 0x000000010d397824 */ /* 0x000fe200020e0609 */
[----:B------:R-:W-:Y:S01]  /*1d10*/  ISETP.LT.OR P4, PT, R20, 0x1, P5 ;  /* 0x000000011400780c */ /* 0x000fe20002f81670 */
[----:B------:R-:W-:Y:S01]  /*1d20*/  IMAD.SHL.U32 R206, R206, 0x2, RZ ;  /* 0x00000002cece7824 */ /* 0x000fe200078e00ff */
[----:B------:R-:W-:Y:S02]  /*1d30*/  ISETP.GE.AND P6, PT, R8, c[0x0][0x1d4], PT ;  /* 0x0000750008007a0c */ /* 0x000fe40003fc6270 */
[----:B------:R-:W-:Y:S01]  /*1d40*/  ISETP.GE.AND P5, PT, R16, c[0x0][0x1d4], PT ;  /* 0x0000750010007a0c */ /* 0x000fe20003fa6270 */
[----:B------:R-:W-:Y:S01]  /*1d50*/  IMAD R201, R5, 0x2, R206 ;  /* 0x0000000205c97824 */ /* 0x000fe200078e02ce */
[----:B------:R-:W-:Y:S02]  /*1d60*/  LEA R202, R0, R206, 0x1 ;  /* 0x000000ce00ca7211 */ /* 0x000fe400078e08ff */
[----:B------:R-:W-:-:S03]  /*1d70*/  LOP3.LUT R203, R6, R7, RZ, 0xfc, !PT ;  /* 0x0000000706cb7212 */ /* 0x000fc600078efcff */
[----:B------:R-:W-:Y:S01]  /*1d80*/  IMAD R199, R5, 0x2, R202 ;  /* 0x0000000205c77824 */ /* 0x000fe200078e02ca */
[----:B-1----:R-:W-:Y:S04]  /*1d90*/  LDSM.16.M88.4 R24, [R206+0xc100] ;  /* 0x00c10000ce18783b */ /* 0x002fe80000000200 */
[----:B------:R-:W-:Y:S04]  /*1da0*/  LDSM.16.M88.4 R52, [R202+0xc100] ;  /* 0x00c10000ca34783b */ /* 0x000fe80000000200 */
[----:B--2---:R-:W1:Y:S04]  /*1db0*/  LDSM.16.M88.4 R28, [R205+0x6100] ;  /* 0x00610000cd1c783b */ /* 0x004e680000000200 */
[----:B------:R-:W2:Y:S04]  /*1dc0*/  LDSM.16.M88.4 R44, [R205+0x6900] ;  /* 0x00690000cd2c783b */ /* 0x000ea80000000200 */
[----:B------:R-:W-:Y:S04]  /*1dd0*/  LDSM.16.M88.4 R72, [R205+0x7100] ;  /* 0x00710000cd48783b */ /* 0x000fe80000000200 */
[----:B------:R-:W-:Y:S04]  /*1de0*/  LDSM.16.M88.4 R32, [R205+0x7900] ;  /* 0x00790000cd20783b */ /* 0x000fe80000000200 */
[----:B------:R-:W3:Y:S04]  /*1df0*/  LDSM.16.M88.4 R12, [R204] ;  /* 0x00000000cc0c783b */ /* 0x000ee80000000200 */
[----:B------:R-:W4:Y:S04]  /*1e00*/  LDSM.16.M88.4 R8, [R204+0x800] ;  /* 0x00080000cc08783b */ /* 0x000f280000000200 */
[----:B------:R-:W-:Y:S04]  /*1e10*/  LDSM.16.M88.4 R80, [R204+0x1000] ;  /* 0x00100000cc50783b */ /* 0x000fe80000000200 */
[----:B------:R-:W-:Y:S04]  /*1e20*/  LDSM.16.M88.4 R76, [R204+0x1800] ;  /* 0x00180000cc4c783b */ /* 0x000fe80000000200 */
[----:B------:R-:W-:Y:S01]  /*1e30*/  @!PT LDS RZ, [RZ] ;  /* 0x00000000fffff984 */ /* 0x000fe20000000800 */
[----:B------:R-:W-:Y:S01]  /*1e40*/  @!PT LDS RZ, [RZ] ;  /* 0x00000000fffff984 */ /* 0x000fe20000000800 */
[----:B------:R-:W-:Y:S01]  /*1e50*/  @!PT LDS RZ, [RZ] ;  /* 0x00000000fffff984 */ /* 0x000fe20000000800 */
[----:B------:R5:W-:Y:S01]  /*1e60*/  LDGSTS.E.BYPASS.LTC128B.128 [R207+0x100], [R40.64], !P4 ;  /* 0x0010000028cf7fae */ /* 0x000be2000e101d4c */
[----:B------:R-:W-:-:S02]  /*1e70*/  ISETP.LT.OR P4, PT, R20, 0x1, P6 ;  /* 0x000000011400780c */ /* 0x000fc40003781670 */
[C---:B------:R-:W-:Y:S01]  /*1e80*/  ISETP.LT.OR P6, PT, R20.reuse, 0x21, P6 ;  /* 0x000000211400780c */ /* 0x040fe200037c1670 */
[C---:B-1----:R-:W-:Y:S10]  /*1e90*/  HMMA.16816.F32.BF16 R16, R24.reuse, R28, RZ ;  /* 0x0000001c1810723c */ /* 0x042ff400000418ff */
[----:B------:R1:W-:Y:S01]  /*1ea0*/  LDGSTS.E.BYPASS.LTC128B.128 [R207+0x2100], [R38.64], !P4 ;  /* 0x0210000026cf7fae */ /* 0x0003e2000e101d4c */
[C---:B------:R-:W-:Y:S01]  /*1eb0*/  ISETP.LT.OR P4, PT, R20.reuse, 0x1, P5 ;  /* 0x000000011400780c */ /* 0x040fe20002f81670 */
[----:B--2---:R-:W-:Y:S01]  /*1ec0*/  HMMA.16816.F32.BF16 R48, R24, R44, RZ ;  /* 0x0000002c1830723c */ /* 0x004fe200000418ff */
[----:B------:R-:W-:-:S07]  /*1ed0*/  ISETP.LT.OR P5, PT, R20, 0x21, P5 ;  /* 0x000000211400780c */ /* 0x000fce0002fa1670 */
[----:B------:R-:W-:Y:S04]  /*1ee0*/  HMMA.16816.F32.BF16 R28, R24, R30, RZ ;  /* 0x0000001e181c723c */ /* 0x000fe800000418ff */
[----:B------:R1:W-:Y:S01]  /*1ef0*/  LDGSTS.E.BYPASS.LTC128B.128 [R207+0x4100], [R36.64], !P4 ;  /* 0x0410000024cf7fae */ /* 0x0003e2000e101d4c */
[----:B------:R-:W-:-:S03]  /*1f00*/  ISETP.GE.AND P4, PT, R135, c[0x0][0x1d4], PT ;  /* 0x0000750087007a0c */ /* 0x000fc60003f86270 */
[----:B------:R-:W-:Y:S01]  /*1f10*/  HMMA.16816.F32.BF16 R44, R24, R46, RZ ;  /* 0x0000002e182c723c */ /* 0x000fe200000418ff */
[----:B------:R-:W-:-:S07]  /*1f20*/  ISETP.LT.OR P4, PT, R20, 0x21, P4 ;  /* 0x000000211400780c */ /* 0x000fce0002781670 */
[----:B---3--:R-:W-:Y:S06]  /*1f30*/  HMMA.16816.F32.BF16 R16, R52, R12, R16 ;  /* 0x0000000c3410723c */ /* 0x008fec0000041810 */
[----:B------:R2:W-:Y:S01]  /*1f40*/  LDGSTS.E.BYPASS.LTC128B.128 [R207+0x1100], [R22.64], !P4 ;  /* 0x0110000016cf7fae */ /* 0x0005e2000e101d4c */
[----:B------:R-:W-:Y:S01]  /*1f50*/  LOP3.LUT P4, RZ, R2, 0x4, RZ, 0xc0, !PT ;  /* 0x0000000402ff7812 */ /* 0x000fe2000788c0ff */
[----:B------:R-:W-:Y:S01]  /*1f60*/  IMAD.MOV.U32 R2, RZ, RZ, 0x40 ;  /* 0x00000040ff027424 */ /* 0x000fe200078e00ff */
[----:B-----5:R-:W-:Y:S01]  /*1f70*/  HMMA.16816.F32.BF16 R40, R24, R72, RZ ;  /* 0x000000481828723c */ /* 0x020fe200000418ff */
[----:B------:R3:W-:Y:S01]  /*1f80*/  LDGSTS.E.BYPASS.LTC128B.128 [R207+0x3100], [R58.64], !P6 ;  /* 0x031000003acf7fae */ /* 0x0007e2000f101d4c */
[----:B------:R-:W-:-:S02]  /*1f90*/  ISETP.GT.AND P6, PT, R210, 0x3f, PT ;  /* 0x0000003fd200780c */ /* 0x000fc40003fc4270 */
[----:B------:R-:W-:Y:S01]  /*1fa0*/  SEL R2, R2, 0xffffffc0, !P4 ;  /* 0xffffffc002027807 */ /* 0x000fe20006000000 */
[----:B------:R3:W-:Y:S01]  /*1fb0*/  LDGSTS.E.BYPASS.LTC128B.128 [R207+0x5100], [R56.64], !P5 ;  /* 0x0510000038cf7fae */ /* 0x0007e2000e901d4c */
[----:B------:R-:W-:Y:S02]  /*1fc0*/  PLOP3.LUT P4, PT, PT, PT, UP0, 0x80, 0x0 ;  /* 0x000000000000781c */ /* 0x000fe40003f8f008 */
[C---:B------:R-:W-:Y:S01]  /*1fd0*/  HMMA.16816.F32.BF16 R72, R24.reuse, R74, RZ ;  /* 0x0000004a1848723c */ /* 0x040fe200000418ff */
[----:B------:R-:W-:Y:S01]  /*1fe0*/  IMAD.IADD R200, R205, 0x1, R2 ;  /* 0x00000001cdc87824 */ /* 0x000fe200078e0202 */
[----:B------:R-:W-:Y:S01]  /*1ff0*/  LDSM.16.M88.4 R64, [R201+0xc100] ;  /* 0x00c10000c940783b */ /* 0x000fe20000000200 */
[----:B------:R-:W-:Y:S01]  /*2000*/  IMAD.IADD R192, R2, 0x1, R204 ;  /* 0x0000000102c07824 */ /* 0x000fe200078e02cc */
[----:B------:R-:W-:Y:S02]  /*2010*/  SHF.R.S32.HI R2, RZ, 0x1f, R133 ;  /* 0x0000001fff027819 */ /* 0x000fe40000011485 */
[----:B-1----:R-:W1:Y:S02]  /*2020*/  LDSM.16.M88.4 R36, [R200+0x6100] ;  /* 0x00610000c824783b */ /* 0x002e640000000200 */
[C---:B------:R-:W-:Y:S02]  /*2030*/  HMMA.16816.F32.BF16 R68, R24.reuse, R32, RZ ;  /* 0x000000201844723c */ /* 0x040fe400000418ff */
[----:B------:R-:W-:Y:S04]  /*2040*/  LDSM.16.M88.4 R60, [R200+0x7100] ;  /* 0x00710000c83c783b */ /* 0x000fe80000000200 */
[----:B------:R-:W-:Y:S02]  /*2050*/  LDSM.16.M88.4 R84, [R192+0x1000] ;  /* 0x00100000c054783b */ /* 0x000fe40000000200 */
[----:B------:R-:W-:Y:S02]  /*2060*/  HMMA.16816.F32.BF16 R24, R24, R34, RZ ;  /* 0x000000221818723c */ /* 0x000fe400000418ff */
[----:B--2---:R-:W2:Y:S04]  /*2070*/  LDSM.16.M88.4 R20, [R200+0x6900] ;  /* 0x00690000c814783b */ /* 0x004ea80000000200 */
[----:B------:R-:W-:Y:S02]  /*2080*/  LDSM.16.M88.4 R32, [R200+0x7900] ;  /* 0x00790000c820783b */ /* 0x000fe40000000200 */
[C---:B------:R-:W-:Y:S02]  /*2090*/  HMMA.16816.F32.BF16 R28, R52.reuse, R14, R28 ;  /* 0x0000000e341c723c */ /* 0x040fe4000004181c */
[----:B---3--:R-:W-:Y:S04]  /*20a0*/  LDSM.16.M88.4 R56, [R199+0xc100] ;  /* 0x00c10000c738783b */ /* 0x008fe80000000200 */
[----:B------:R-:W3:Y:S02]  /*20b0*/  LDSM.16.M88.4 R12, [R192] ;  /* 0x00000000c00c783b */ /* 0x000ee40000000200 */
[C---:B----4-:R-:W-:Y:S02]  /*20c0*/  HMMA.16816.F32.BF16 R48, R52.reuse, R8, R48 ;  /* 0x000000083430723c */ /* 0x050fe40000041830 */
[----:B------:R-:W-:Y:S04]  /*20d0*/  LDSM.16.M88.4 R88, [R204+0x4000] ;  /* 0x00400000cc58783b */ /* 0x000fe80000000200 */
[----:B------:R-:W0:Y:S02]  /*20e0*/  LDGDEPBAR ;  /* 0x00000000000079af */ /* 0x000e240000000000 */
[----:B------:R-:W-:Y:S02]  /*20f0*/  HMMA.16816.F32.BF16 R44, R52, R10, R44 ;  /* 0x0000000a342c723c */ /* 0x000fe4000004182c */
[----:B------:R-:W4:Y:S06]  /*2100*/  LDSM.16.M88.4 R8, [R192+0x800] ;  /* 0x00080000c008783b */ /* 0x000f2c0000000200 */
[----:B-1----:R-:W-:Y:S08]  /*2110*/  HMMA.16816.F32.BF16 R16, R64, R36, R16 ;  /* 0x000000244010723c */ /* 0x002ff00000041810 */
[C---:B------:R-:W-:Y:S08]  /*2120*/  HMMA.16816.F32.BF16 R40, R52.reuse, R80, R40 ;  /* 0x000000503428723c */ /* 0x040ff00000041828 */
[C---:B------:R-:W-:Y:S01]  /*2130*/  HMMA.16816.F32.BF16 R72, R52.reuse, R82, R72 ;  /* 0x000000523448723c */ /* 0x040fe20000041848 */
[----:B------:R-:W-:Y:S07]  /*2140*/  LDSM.16.M88.4 R80, [R192+0x1800] ;  /* 0x00180000c050783b */ /* 0x000fee0000000200 */
[C---:B------:R-:W-:Y:S08]  /*2150*/  HMMA.16816.F32.BF16 R68, R52.reuse, R76, R68 ;  /* 0x0000004c3444723c */ /* 0x040ff00000041844 */
[----:B------:R-:W-:Y:S01]  /*2160*/  HMMA.16816.F32.BF16 R24, R52, R78, R24 ;  /* 0x0000004e3418723c */ /* 0x000fe20000041818 */
[----:B------:R-:W-:Y:S04]  /*2170*/  LDSM.16.M88.4 R52, [R205+0x8100] ;  /* 0x00810000cd34783b */ /* 0x000fe80000000200 */
[----:B------:R-:W-:Y:S03]  /*2180*/  LDSM.16.M88.4 R76, [R205+0x9100] ;  /* 0x00910000cd4c783b */ /* 0x000fe60000000200 */
[C---:B------:R-:W-:Y:S01]  /*2190*/  HMMA.16816.F32.BF16 R28, R64.reuse, R38, R28 ;  /* 0x00000026401c723c */ /* 0x040fe2000004181c */
[----:B------:R-:W1:Y:S07]  /*21a0*/  LDSM.16.M88.4 R36, [R206+0x10100] ;  /* 0x01010000ce24783b */ /* 0x000e6e0000000200 */
[C---:B--2---:R-:W-:Y:S08]  /*21b0*/  HMMA.16816.F32.BF16 R48, R64.reuse, R20, R48 ;  /* 0x000000144030723c */ /* 0x044ff00000041830 */
[----:B------:R-:W-:Y:S01]  /*21c0*/  HMMA.16816.F32.BF16 R44, R64, R22, R44 ;  /* 0x00000016402c723c */ /* 0x000fe2000004182c */
[----:B------:R-:W2:Y:S07]  /*21d0*/  LDSM.16.M88.4 R20, [R205+0x8900] ;  /* 0x00890000cd14783b */ /* 0x000eae0000000200 */
[----:B---3--:R-:W-:Y:S08]  /*21e0*/  HMMA.16816.F32.BF16 R16, R56, R12, R16 ;  /* 0x0000000c3810723c */ /* 0x008ff00000041810 */
        /* <DEDUP_REMOVED lines=8> */
[----:B------:R-:W3:Y:S07]  /*2270*/  LDSM.16.M88.4 R12, [R202+0x10100] ;  /* 0x01010000ca0c783b */ /* 0x000eee0000000200 */
[C---:B----4-:R-:W-:Y:S08]  /*2280*/  HMMA.16816.F32.BF16 R48, R56.reuse, R8, R48 ;  /* 0x000000083830723c */ /* 0x050ff00000041830 */
[----:B------:R-:W-:Y:S01]  /*2290*/  HMMA.16816.F32.BF16 R44, R56, R10, R44 ;  /* 0x0000000a382c723c */ /* 0x000fe2000004182c */
[----:B------:R-:W4:Y:S07]  /*22a0*/  LDSM.16.M88.4 R8, [R204+0x2800] ;  /* 0x00280000cc08783b */ /* 0x000f2e0000000200 */
        /* <DEDUP_REMOVED lines=9> */
[----:B------:R-:W-:Y:S07]  /*2340*/  LDSM.16.M88.4 R52, [R200+0x8100] ;  /* 0x00810000c834783b */ /* 0x000fee0000000200 */
[C---:B--2---:R-:W-:Y:S08]  /*2350*/  HMMA.16816.F32.BF16 R48, R36.reuse, R20, R48 ;  /* 0x000000142430723c */ /* 0x044ff00000041830 */
[----:B------:R-:W-:Y:S01]  /*2360*/  HMMA.16816.F32.BF16 R44, R36, R22, R44 ;  /* 0x00000016242c723c */ /* 0x000fe2000004182c */
[----:B------:R-:W1:Y:S07]  /*2370*/  LDSM.16.M88.4 R20, [R201+0x10100] ;  /* 0x01010000c914783b */ /* 0x000e6e0000000200 */
        /* <DEDUP_REMOVED lines=9> */
[----:B------:R-:W2:Y:S07]  /*2410*/  LDSM.16.M88.4 R32, [R192+0x2000] ;  /* 0x00200000c020783b */ /* 0x000eae0000000200 */
[C---:B----4-:R-:W-:Y:S08]  /*2420*/  HMMA.16816.F32.BF16 R48, R12.reuse, R8, R48 ;  /* 0x000000080c30723c */ /* 0x050ff00000041830 */
[----:B------:R-:W-:Y:S01]  /*2430*/  HMMA.16816.F32.BF16 R44, R12, R10, R44 ;  /* 0x0000000a0c2c723c */ /* 0x000fe2000004182c */
[----:B------:R-:W3:Y:S07]  /*2440*/  LDSM.16.M88.4 R8, [R200+0x9100] ;  /* 0x00910000c808783b */ /* 0x000eee0000000200 */
[----:B-1----:R-:W-:Y:S08]  /*2450*/  HMMA.16816.F32.BF16 R16, R20, R52, R16 ;  /* 0x000000341410723c */ /* 0x002ff00000041810 */
[C---:B------:R-:W-:Y:S08]  /*2460*/  HMMA.16816.F32.BF16 R40, R12.reuse, R24, R40 ;  /* 0x000000180c28723c */ /* 0x040ff00000041828 */
[C---:B------:R-:W-:Y:S01]  /*2470*/  HMMA.16816.F32.BF16 R72, R12.reuse, R26, R72 ;  /* 0x0000001a0c48723c */ /* 0x040fe20000041848 */
[----:B------:R-:W-:Y:S07]  /*2480*/  LDSM.16.M88.4 R24, [R200+0x9900] ;  /* 0x00990000c818783b */ /* 0x000fee0000000200 */
[C---:B------:R-:W-:Y:S08]  /*2490*/  HMMA.16816.F32.BF16 R68, R12.reuse, R56, R68 ;  /* 0x000000380c44723c */ /* 0x040ff00000041844 */
[----:B------:R-:W-:Y:S01]  /*24a0*/  HMMA.16816.F32.BF16 R64, R12, R58, R64 ;  /* 0x0000003a0c40723c */ /* 0x000fe20000041840 */
[----:B------:R-:W1:Y:S04]  /*24b0*/  LDSM.16.M88.4 R12, [R205+0xa100] ;  /* 0x00a10000cd0c783b */ /* 0x000e680000000200 */
[----:B------:R-:W-:Y:S03]  /*24c0*/  LDSM.16.M88.4 R56, [R205+0xa900] ;  /* 0x00a90000cd38783b */ /* 0x000fe60000000200 */
[----:B--2---:R-:W-:Y:S08]  /*24d0*/  HMMA.16816.F32.BF16 R16, R80, R32, R16 ;  /* 0x000000205010723c */ /* 0x004ff00000041810 */
[C---:B------:R-:W-:Y:S01]  /*24e0*/  HMMA.16816.F32.BF16 R28, R20.reuse, R54, R28 ;  /* 0x00000036141c723c */ /* 0x040fe2000004181c */
[----:B------:R-:W-:Y:S07]  /*24f0*/  LDSM.16.M88.4 R52, [R205+0xb100] ;  /* 0x00b10000cd34783b */ /* 0x000fee0000000200 */
[C---:B------:R-:W-:Y:S08]  /*2500*/  HMMA.16816.F32.BF16 R48, R20.reuse, R36, R48 ;  /* 0x000000241430723c */ /* 0x040ff00000041830 */
[C---:B------:R-:W-:Y:S01]  /*2510*/  HMMA.16816.F32.BF16 R44, R20.reuse, R38, R44 ;  /* 0x00000026142c723c */ /* 0x040fe2000004182c */
[----:B------:R-:W2:Y:S07]  /*2520*/  LDSM.16.M88.4 R36, [R202+0x14100] ;  /* 0x01410000ca24783b */ /* 0x000eae0000000200 */
[C---:B---3--:R-:W-:Y:S08]  /*2530*/  HMMA.16816.F32.BF16 R40, R20.reuse, R8, R40 ;  /* 0x000000081428723c */ /* 0x048ff00000041828 */
[----:B------:R-:W-:Y:S01]  /*2540*/  HMMA.16816.F32.BF16 R72, R20, R10, R72 ;  /* 0x0000000a1448723c */ /* 0x000fe20000041848 */
[----:B------:R-:W3:Y:S07]  /*2550*/  LDSM.16.M88.4 R8, [R192+0x2800] ;  /* 0x00280000c008783b */ /* 0x000eee0000000200 */
[----:B-1----:R-:W-:Y:S08]  /*2560*/  HMMA.16816.F32.BF16 R16, R60, R12, R16 ;  /* 0x0000000c3c10723c */ /* 0x002ff00000041810 */
[----:B------:R-:W-:Y:S08]  /*2570*/  HMMA.16816.F32.BF16 R68, R20, R24, R68 ;  /* 0x000000181444723c */ /* 0x000ff00000041844 */
[----:B------:R-:W-:Y:S01]  /*2580*/  HMMA.16816.F32.BF16 R28, R80, R34, R28 ;  /* 0x00000022501c723c */ /* 0x000fe2000004181c */
[----:B------:R-:W-:Y:S07]  /*2590*/  LDSM.16.M88.4 R32, [R204+0x4800] ;  /* 0x00480000cc20783b */ /* 0x000fee0000000200 */
[----:B------:R-:W-:Y:S01]  /*25a0*/  HMMA.16816.F32.BF16 R64, R20, R26, R64 ;  /* 0x0000001a1440723c */ /* 0x000fe20000041840 */
[----:B------:R-:W-:Y:S04]  /*25b0*/  LDSM.16.M88.4 R24, [R201+0x14100] ;  /* 0x01410000c918783b */ /* 0x000fe80000000200 */
[----:B------:R-:W1:Y:S03]  /*25c0*/  LDSM.16.M88.4 R20, [R200+0xa100] ;  /* 0x00a10000c814783b */ /* 0x000e660000000200 */
[----:B--2---:R-:W-:Y:S08]  /*25d0*/  HMMA.16816.F32.BF16 R16, R36, R88, R16 ;  /* 0x000000582410723c */ /* 0x004ff00000041810 */
[C---:B---3--:R-:W-:Y:S08]  /*25e0*/  HMMA.16816.F32.BF16 R48, R80.reuse, R8, R48 ;  /* 0x000000085030723c */ /* 0x048ff00000041830 */
[----:B------:R-:W-:Y:S01]  /*25f0*/  HMMA.16816.F32.BF16 R44, R80, R10, R44 ;  /* 0x0000000a502c723c */ /* 0x000fe2000004182c */
[----:B------:R-:W-:Y:S07]  /*2600*/  LDSM.16.M88.4 R8, [R192+0x4000] ;  /* 0x00400000c008783b */ /* 0x000fee0000000200 */
[----:B------:R-:W-:Y:S01]  /*2610*/  HMMA.16816.F32.BF16 R28, R60, R14, R28 ;  /* 0x0000000e3c1c723c */ /* 0x000fe2000004181c */
[----:B------:R-:W2:Y:S07]  /*2620*/  LDSM.16.M88.4 R12, [R199+0x14100] ;  /* 0x01410000c70c783b */ /* 0x000eae0000000200 */
[----:B------:R-:W-:Y:S08]  /*2630*/  HMMA.16816.F32.BF16 R40, R80, R84, R40 ;  /* 0x000000545028723c */ /* 0x000ff00000041828 */
[----:B-1----:R-:W-:Y:S08]  /*2640*/  HMMA.16816.F32.BF16 R16, R24, R20, R16 ;  /* 0x000000141810723c */ /* 0x002ff00000041810 */
[C---:B------:R-:W-:Y:S08]  /*2650*/  HMMA.16816.F32.BF16 R48, R60.reuse, R56, R48 ;  /* 0x000000383c30723c */ /* 0x040ff00000041830 */
[----:B------:R-:W-:Y:S01]  /*2660*/  HMMA.16816.F32.BF16 R44, R60, R58, R44 ;  /* 0x0000003a3c2c723c */ /* 0x000fe2000004182c */
[----:B------:R-:W1:Y:S07]  /*2670*/  LDSM.16.M88.4 R56, [R204+0x5000] ;  /* 0x00500000cc38783b */ /* 0x000e6e0000000200 */
[----:B------:R-:W-:Y:S01]  /*2680*/  HMMA.16816.F32.BF16 R28, R36, R90, R28 ;  /* 0x0000005a241c723c */ /* 0x000fe2000004181c */
[----:B------:R-:W3:Y:S07]  /*2690*/  LDSM.16.M88.4 R88, [R200+0xa900] ;  /* 0x00a90000c858783b */ /* 0x000eee0000000200 */
[----:B--2---:R-:W-:Y:S08]  /*26a0*/  HMMA.16816.F32.BF16 R16, R12, R8, R16 ;  /* 0x000000080c10723c */ /* 0x004ff00000041810 */
[----:B------:R-:W-:Y:S08]  /*26b0*/  HMMA.16816.F32.BF16 R40, R60, R52, R40 ;  /* 0x000000343c28723c */ /* 0x000ff00000041828 */
[----:B------:R-:W-:Y:S08]  /*26c0*/  HMMA.16816.F32.BF16 R72, R80, R86, R72 ;  /* 0x000000565048723c */ /* 0x000ff00000041848 */
[----:B------:R-:W-:Y:S01]  /*26d0*/  HMMA.16816.F32.BF16 R48, R36, R32, R48 ;  /* 0x000000202430723c */ /* 0x000fe20000041830 */
[----:B------:R-:W-:-:S07]  /*26e0*/  FMUL.FTZ R16, R16, c[0x0][0x320] ;  /* 0x0000c80010107a20 */ /* 0x000fce0000410000 */
[----:B------:R-:W-:Y:S01]  /*26f0*/  HMMA.16816.F32.BF16 R44, R36, R34, R44 ;  /* 0x00000022242c723c */ /* 0x000fe2000004182c */
[----:B------:R-:W2:Y:S07]  /*2700*/  LDSM.16.M88.4 R32, [R205+0xb900] ;  /* 0x00b90000cd20783b */ /* 0x000eae0000000200 */
[----:B------:R-:W-:Y:S01]  /*2710*/  HMMA.16816.F32.BF16 R28, R24, R22, R28 ;  /* 0x00000016181c723c */ /* 0x000fe2000004181c */
[----:B------:R-:W4:Y:S07]  /*2720*/  LDSM.16.M88.4 R20, [R192+0x4800] ;  /* 0x00480000c014783b */ /* 0x000f2e0000000200 */
[C---:B------:R-:W-:Y:S01]  /*2730*/  HMMA.16816.F32.BF16 R68, R80.reuse, R76, R68 ;  /* 0x0000004c5044723c */ /* 0x040fe20000041844 */
[----:B------:R5:W2:Y:S06]  /*2740*/  MUFU.TANH R76, R16 ;  /* 0x00000010004c7308 */ /* 0x000aac0000002400 */
[----:B------:R-:W-:Y:S01]  /*2750*/  FMUL.FTZ R77, R19, c[0x0][0x320] ;  /* 0x0000c800134d7a20 */ /* 0x000fe20000410000 */
[----:B------:R-:W-:Y:S05]  /*2760*/  HMMA.16816.F32.BF16 R64, R80, R78, R64 ;  /* 0x0000004e5040723c */ /* 0x000fea0000041840 */
[----:B------:R-:W2:Y:S03]  /*2770*/  MUFU.TANH R77, R77 ;  /* 0x0000004d004d7308 */ /* 0x000ea60000002400 */
[----:B-1----:R-:W-:Y:S07]  /*2780*/  HMMA.16816.F32.BF16 R40, R36, R56, R40 ;  /* 0x000000382428723c */ /* 0x002fee0000041828 */
[----:B------:R-:W-:Y:S01]  /*2790*/  FMUL.FTZ R56, R17, c[0x0][0x320] ;  /* 0x0000c80011387a20 */ /* 0x000fe20000410000 */
[----:B------:R-:W-:Y:S01]  /*27a0*/  HMMA.16816.F32.BF16 R72, R60, R54, R72 ;  /* 0x000000363c48723c */ /* 0x000fe20000041848 */
[----:B------:R-:W-:Y:S01]  /*27b0*/  FMUL.FTZ R57, R18, c[0x0][0x320] ;  /* 0x0000c80012397a20 */ /* 0x000fe20000410000 */
[----:B------:R-:W-:Y:S03]  /*27c0*/  LDSM.16.M88.4 R52, [R192+0x5000] ;  /* 0x00500000c034783b */ /* 0x000fe60000000200 */
[----:B------:R-:W1:Y:S01]  /*27d0*/  MUFU.TANH R56, R56 ;  /* 0x0000003800387308 */ /* 0x000e620000002400 */
[----:B-----5:R-:W5:Y:S02]  /*27e0*/  LDSM.16.M88.4 R16, [R204+0x5800] ;  /* 0x00580000cc10783b */ /* 0x020f640000000200 */
[C---:B---3--:R-:W-:Y:S05]  /*27f0*/  HMMA.16816.F32.BF16 R48, R24.reuse, R88, R48 ;  /* 0x000000581830723c */ /* 0x048fea0000041830 */
[----:B------:R-:W3:Y:S03]  /*2800*/  MUFU.TANH R57, R57 ;  /* 0x0000003900397308 */ /* 0x000ee60000002400 */
[----:B------:R-:W-:Y:S08]  /*2810*/  HMMA.16816.F32.BF16 R44, R24, R90, R44 ;  /* 0x0000005a182c723c */ /* 0x000ff0000004182c */
[----:B------:R-:W-:Y:S01]  /*2820*/  HMMA.16816.F32.BF16 R28, R12, R10, R28 ;  /* 0x0000000a0c1c723c */ /* 0x000fe2000004181c */
[----:B------:R-:W1:Y:S07]  /*2830*/  LDSM.16.M88.4 R8, [R200+0xb100] ;  /* 0x00b10000c808783b */ /* 0x000e6e0000000200 */
[C---:B--2---:R-:W-:Y:S08]  /*2840*/  HMMA.16816.F32.BF16 R68, R60.reuse, R32, R68 ;  /* 0x000000203c44723c */ /* 0x044ff00000041844 */
[----:B------:R-:W-:Y:S08]  /*2850*/  HMMA.16816.F32.BF16 R64, R60, R34, R64 ;  /* 0x000000223c40723c */ /* 0x000ff00000041840 */
[----:B----4-:R-:W-:Y:S01]  /*2860*/  HMMA.16816.F32.BF16 R48, R12, R20, R48 ;  /* 0x000000140c30723c */ /* 0x010fe20000041830 */
[----:B------:R-:W-:-:S02]  /*2870*/  FMUL.FTZ R28, R28, c[0x0][0x320] ;  /* 0x0000c8001c1c7a20 */ /* 0x000fc40000410000 */
[----:B------:R-:W-:Y:S02]  /*2880*/  FMUL.FTZ R29, R29, c[0x0][0x320] ;  /* 0x0000c8001d1d7a20 */ /* 0x000fe40000410000 */
[----:B------:R-:W-:Y:S02]  /*2890*/  FMUL.FTZ R30, R30, c[0x0][0x320] ;  /* 0x0000c8001e1e7a20 */ /* 0x000fe40000410000 */
[----:B------:R-:W-:Y:S01]  /*28a0*/  FMUL.FTZ R31, R31, c[0x0][0x320] ;  /* 0x0000c8001f1f7a20 */ /* 0x000fe20000410000 */
[----:B------:R-:W-:Y:S01]  /*28b0*/  HMMA.16816.F32.BF16 R72, R36, R58, R72 ;  /* 0x0000003a2448723c */ /* 0x000fe20000041848 */
[----:B------:R-:W2:Y:S07]  /*28c0*/  MUFU.TANH R28, R28 ;  /* 0x0000001c001c7308 */ /* 0x000eae0000002400 */
[----:B------:R-:W-:Y:S01]  /*28d0*/  HMMA.16816.F32.BF16 R44, R12, R22, R44 ;  /* 0x000000160c2c723c */ /* 0x000fe2000004182c */
[----:B------:R-:W4:Y:S01]  /*28e0*/  LDSM.16.M88.4 R20, [R200+0xb900] ;  /* 0x00b90000c814783b */ /* 0x000f220000000200 */
[----:B------:R-:W1:Y:S06]  /*28f0*/  MUFU.TANH R29, R29 ;  /* 0x0000001d001d7308 */ /* 0x000e6c0000002400 */
[----:B-----5:R-:W-:Y:S01]  /*2900*/  HMMA.16816.F32.BF16 R68, R36, R16, R68 ;  /* 0x000000102444723c */ /* 0x020fe20000041844 */
[----:B------:R-:W-:Y:S01]  /*2910*/  FMUL.FTZ R32, R48, c[0x0][0x320] ;  /* 0x0000c80030207a20 */ /* 0x000fe20000410000 */
[----:B------:R-:W2:Y:S01]  /*2920*/  MUFU.TANH R30, R30 ;  /* 0x0000001e001e7308 */ /* 0x000ea20000002400 */
[----:B------:R-:W-:-:S04]  /*2930*/  FMUL.FTZ R33, R49, c[0x0][0x320] ;  /* 0x0000c80031217a20 */ /* 0x000fc80000410000 */
[----:B------:R-:W-:Y:S01]  /*2940*/  FMUL.FTZ R16, R50, c[0x0][0x320] ;  /* 0x0000c80032107a20 */ /* 0x000fe20000410000 */
[----:B------:R-:W-:Y:S01]  /*2950*/  HMMA.16816.F32.BF16 R64, R36, R18, R64 ;  /* 0x000000122440723c */ /* 0x000fe20000041840 */
[----:B------:R-:W-:Y:S01]  /*2960*/  FMUL.FTZ R17, R51, c[0x0][0x320] ;  /* 0x0000c80033117a20 */ /* 0x000fe20000410000 */
[----:B------:R-:W2:Y:S06]  /*2970*/  MUFU.TANH R31, R31 ;  /* 0x0000001f001f7308 */ /* 0x000eac0000002400 */
[----:B-1----:R-:W-:Y:S01]  /*2980*/  HMMA.16816.F32.BF16 R40, R24, R8, R40 ;  /* 0x000000081828723c */ /* 0x002fe20000041828 */
[----:B------:R-:W-:Y:S01]  /*2990*/  FMUL.FTZ R35, R44, c[0x0][0x320] ;  /* 0x0000c8002c237a20 */ /* 0x000fe20000410000 */
[----:B------:R-:W1:Y:S01]  /*29a0*/  MUFU.TANH R32, R32 ;  /* 0x0000002000207308 */ /* 0x000e620000002400 */
[----:B------:R-:W-:-:S02]  /*29b0*/  FMUL.FTZ R34, R45, c[0x0][0x320] ;  /* 0x0000c8002d227a20 */ /* 0x000fc40000410000 */
[----:B------:R-:W-:Y:S02]  /*29c0*/  FMUL.FTZ R18, R46, c[0x0][0x320] ;  /* 0x0000c8002e127a20 */ /* 0x000fe40000410000 */
[----:B------:R-:W-:Y:S01]  /*29d0*/  FMUL.FTZ R19, R47, c[0x0][0x320] ;  /* 0x0000c8002f137a20 */ /* 0x000fe20000410000 */
[----:B------:R-:W-:Y:S01]  /*29e0*/  HMMA.16816.F32.BF16 R72, R24, R10, R72 ;  /* 0x0000000a1848723c */ /* 0x000fe20000041848 */
[----:B------:R-:W5:Y:S01]  /*29f0*/  LDSM.16.M88.4 R8, [R192+0x5800] ;  /* 0x00580000c008783b */ /* 0x000f620000000200 */
[----:B------:R-:W1:Y:S01]  /*2a00*/  MUFU.TANH R33, R33 ;  /* 0x0000002100217308 */ /* 0x000e620000002400 */
[----:B------:R-:W-:-:S05]  /*2a10*/  DEPBAR.LE SB0, 0x0 ;  /* 0x000080000000791a */ /* 0x000fca0000000000 */
[C---:B----4-:R-:W-:Y:S02]  /*2a20*/  HMMA.16816.F32.BF16 R68, R24.reuse, R20, R68 ;  /* 0x000000141844723c */ /* 0x050fe40000041844 */
[----:B------:R-:W4:Y:S06]  /*2a30*/  MUFU.TANH R16, R16 ;  /* 0x0000001000107308 */ /* 0x000f2c0000002400 */
[----:B------:R-:W-:Y:S02]  /*2a40*/  HMMA.16816.F32.BF16 R64, R24, R22, R64 ;  /* 0x000000161840723c */ /* 0x000fe40000041840 */
[----:B------:R-:W1:Y:S06]  /*2a50*/  MUFU.TANH R17, R17 ;  /* 0x0000001100117308 */ /* 0x000e6c0000002400 */
[C---:B------:R-:W-:Y:S02]  /*2a60*/  HMMA.16816.F32.BF16 R40, R12.reuse, R52, R40 ;  /* 0x000000340c28723c */ /* 0x040fe40000041828 */
[----:B------:R-:W1:Y:S06]  /*2a70*/  MUFU.TANH R35, R35 ;  /* 0x0000002300237308 */ /* 0x000e6c0000002400 */
[C---:B------:R-:W-:Y:S02]  /*2a80*/  HMMA.16816.F32.BF16 R72, R12.reuse, R54, R72 ;  /* 0x000000360c48723c */ /* 0x040fe40000041848 */
[----:B------:R-:W1:Y:S06]  /*2a90*/  MUFU.TANH R34, R34 ;  /* 0x0000002200227308 */ /* 0x000e6c0000002400 */
[C---:B-----5:R-:W-:Y:S02]  /*2aa0*/  HMMA.16816.F32.BF16 R68, R12.reuse, R8, R68 ;  /* 0x000000080c44723c */ /* 0x060fe40000041844 */
[----:B------:R-:W1:Y:S06]  /*2ab0*/  MUFU.TANH R18, R18 ;  /* 0x0000001200127308 */ /* 0x000e6c0000002400 */
[----:B------:R-:W-:Y:S01]  /*2ac0*/  HMMA.16816.F32.BF16 R64, R12, R10, R64 ;  /* 0x0000000a0c40723c */ /* 0x000fe20000041840 */
[----:B------:R-:W-:Y:S01]  /*2ad0*/  FMUL.FTZ R40, R40, c[0x0][0x320] ;  /* 0x0000c80028287a20 */ /* 0x000fe20000410000 */
[----:B------:R-:W1:Y:S01]  /*2ae0*/  MUFU.TANH R19, R19 ;  /* 0x0000001300137308 */ /* 0x000e620000002400 */
[----:B------:R-:W-:-:S02]  /*2af0*/  FMUL.FTZ R41, R41, c[0x0][0x320] ;  /* 0x0000c80029297a20 */ /* 0x000fc40000410000 */
[----:B------:R-:W-:Y:S02]  /*2b00*/  FMUL.FTZ R42, R42, c[0x0][0x320] ;  /* 0x0000c8002a2a7a20 */ /* 0x000fe40000410000 */
[----:B------:R-:W-:Y:S02]  /*2b10*/  FMUL.FTZ R43, R43, c[0x0][0x320] ;  /* 0x0000c8002b2b7a20 */ /* 0x000fe40000410000 */
[----:B------:R-:W-:Y:S01]  /*2b20*/  FMUL.FTZ R72, R72, c[0x0][0x320] ;  /* 0x0000c80048487a20 */ /* 0x000fe20000410000 */
[----:B------:R1:W1:Y:S01]  /*2b30*/  MUFU.TANH R171, R40 ;  /* 0x0000002800ab7308 */ /* 0x0002620000002400 */
[----:B------:R-:W-:Y:S02]  /*2b40*/  FMUL.FTZ R73, R73, c[0x0][0x320] ;  /* 0x0000c80049497a20 */ /* 0x000fe40000410000 */
[----:B------:R-:W-:Y:S02]  /*2b50*/  FMUL.FTZ R74, R74, c[0x0][0x320] ;  /* 0x0000c8004a4a7a20 */ /* 0x000fe40000410000 */
[----:B------:R-:W-:-:S02]  /*2b60*/  FMUL.FTZ R75, R75, c[0x0][0x320] ;  /* 0x0000c8004b4b7a20 */ /* 0x000fc40000410000 */
[----:B------:R-:W-:Y:S01]  /*2b70*/  FMUL.FTZ R68, R68, c[0x0][0x320] ;  /* 0x0000c80044447a20 */ /* 0x000fe20000410000 */
[----:B------:R1:W1:Y:S01]  /*2b80*/  MUFU.TANH R163, R41 ;  /* 0x0000002900a37308 */ /* 0x0002620000002400 */
[----:B------:R-:W-:Y:S02]  /*2b90*/  FMUL.FTZ R69, R69, c[0x0][0x320] ;  /* 0x0000c80045457a20 */ /* 0x000fe40000410000 */
[----:B------:R-:W-:Y:S02]  /*2ba0*/  FMUL.FTZ R70, R70, c[0x0][0x320] ;  /* 0x0000c80046467a20 */ /* 0x000fe40000410000 */
[----:B------:R-:W-:Y:S02]  /*2bb0*/  FMUL.FTZ R71, R71, c[0x0][0x320] ;  /* 0x0000c80047477a20 */ /* 0x000fe40000410000 */
[----:B------:R-:W-:Y:S01]  /*2bc0*/  FMUL.FTZ R64, R64, c[0x0][0x320] ;  /* 0x0000c80040407a20 */ /* 0x000fe20000410000 */
[----:B------:R1:W1:Y:S01]  /*2bd0*/  MUFU.TANH R166, R42 ;  /* 0x0000002a00a67308 */ /* 0x0002620000002400 */
[----:B------:R-:W-:-:S02]  /*2be0*/  FMUL.FTZ R65, R65, c[0x0][0x320] ;  /* 0x0000c80041417a20 */ /* 0x000fc40000410000 */
[----:B------:R-:W-:Y:S02]  /*2bf0*/  FMUL.FTZ R66, R66, c[0x0][0x320] ;  /* 0x0000c80042427a20 */ /* 0x000fe40000410000 */
[----:B------:R-:W-:-:S03]  /*2c00*/  FMUL.FTZ R67, R67, c[0x0][0x320] ;  /* 0x0000c80043437a20 */ /* 0x000fc60000410000 */
[----:B------:R1:W1:Y:S08]  /*2c10*/  MUFU.TANH R176, R43 ;  /* 0x0000002b00b07308 */ /* 0x0002700000002400 */
        /* <DEDUP_REMOVED lines=11> */
[----:B------:R1:W1:Y:S01]  /*2cd0*/  MUFU.TANH R164, R67 ;  /* 0x0000004300a47308 */ /* 0x0002620000002400 */
[----:B------:R-:W-:Y:S06]  /*2ce0*/  BAR.SYNC.DEFER_BLOCKING 0x0 ;  /* 0x0000000000007b1d */ /* 0x000fec0000010000 */
[----:B------:R-:W-:Y:S05]  /*2cf0*/  @!P4 BRA `(.L_x_10) ;  /* 0x000004300000c947 */ /* 0x000fea0003800000 */
[----:B--234-:R-:W-:Y:S01]  /*2d00*/  ULEA UR11, UR11, UR8, 0x6 ;  /* 0x000000080b0b7291 */ /* 0x01cfe2000f8e303f */
[----:B------:R-:W-:-:S05]  /*2d10*/  IMAD.MOV.U32 R208, RZ, RZ, RZ ;  /* 0x000000ffffd07224 */ /* 0x000fca00078e00ff */
[----:B------:R-:W-:-:S05]  /*2d20*/  IMAD.U32 R209, RZ, RZ, UR11 ;  /* 0x0000000bffd17e24 */ /* 0x000fca000f8e00ff */
[----:B------:R-:W-:-:S05]  /*2d30*/  IADD3 R209, R209, -0x40, R210 ;  /* 0xffffffc0d1d17810 */ /* 0x000fca0007ffe0d2 */
[----:B------:R-:W-:-:S04]  /*2d40*/  @P0 IMAD.HI.U32 R7, R209, c[0x0][0x2bc], RZ ;  /* 0x0000af00d1070a27 */ /* 0x000fc800078e00ff */
[----:B------:R-:W-:Y:S01]  /*2d50*/  IMAD.MOV.U32 R6, RZ, RZ, R209 ;  /* 0x000000ffff067224 */ /* 0x000fe200078e00d1 */
[----:B------:R-:W-:-:S04]  /*2d60*/  @P0 SHF.R.U32.HI R6, RZ, c[0x0][0x2c0], R7 ;  /* 0x0000b000ff060a19 */ /* 0x000fc80000011607 */
[----:B------:R-:W-:-:S04]  /*2d70*/  @!P6 IADD3 R10, P4, R6, UR16, RZ ;  /* 0x00000010060aec10 */ /* 0x000fc8000ff9e0ff */
[----:B------:R-:W-:Y:S02]  /*2d80*/  @!P6 LEA.HI.X.SX32 R7, R6, UR15, 0x1, P4 ;  /* 0x0000000f0607ec11 */ /* 0x000fe4000a0f0eff */
[----:B------:R-:W-:-:S04]  /*2d90*/  @!P6 LEA R8, P4, R10, c[0x0][0x2a0], 0x2 ;  /* 0x0000a8000a08ea11 */ /* 0x000fc800078810ff */
[----:B------:R-:W-:-:S05]  /*2da0*/  @!P6 LEA.HI.X R9, R10, c[0x0][0x2a4], R7, 0x2, P4 ;  /* 0x0000a9000a09ea11 */ /* 0x000fca00020f1407 */
[----:B------:R-:W2:Y:S01]  /*2db0*/  @!P6 LDG.E R208, [R8.64] ;  /* 0x0000000c08d0e981 */ /* 0x000ea2000c1e1900 */
[----:B------:R-:W-:Y:S01]  /*2dc0*/  IMAD.MOV R6, RZ, RZ, -R6 ;  /* 0x000000ffff067224 */ /* 0x000fe200078e0a06 */
[----:B------:R-:W-:Y:S02]  /*2dd0*/  SEL R22, RZ, 0x10, P1 ;  /* 0x00000010ff167807 */ /* 0x000fe40000800000 */
[----:B------:R-:W-:Y:S01]  /*2de0*/  SHF.L.U64.HI R12, R135, 0x1, R144 ;  /* 0x00000001870c7819 */ /* 0x000fe20000010290 */
[----:B------:R-:W-:Y:S01]  /*2df0*/  IMAD R209, R6, c[0x0][0x2b8], R209 ;  /* 0x0000ae0006d17a24 */ /* 0x000fe200078e02d1 */
[----:B------:R-:W-:-:S03]  /*2e00*/  IADD3 R13, -R22, 0x10, RZ ;  /* 0x00000010160d7810 */ /* 0x000fc60007ffe1ff */
[----:B------:R-:W-:Y:S01]  /*2e10*/  IMAD.WIDE.U32 R10, R209, c[0x0][0x1e0], RZ ;  /* 0x00007800d10a7a25 */ /* 0x000fe200078e00ff */
[----:B------:R-:W-:Y:S02]  /*2e20*/  SHF.R.S32.HI R6, RZ, 0x1f, R209 ;  /* 0x0000001fff067819 */ /* 0x000fe400000114d1 */
[----:B------:R-:W-:-:S03]  /*2e30*/  LOP3.LUT R13, R13, 0xf, RZ, 0xc0, !PT ;  /* 0x0000000f0d0d7812 */ /* 0x000fc600078ec0ff */
[----:B------:R-:W-:-:S04]  /*2e40*/  IMAD R6, R6, c[0x0][0x1e0], RZ ;  /* 0x0000780006067a24 */ /* 0x000fc800078e02ff */
[----:B------:R-:W-:-:S04]  /*2e50*/  IMAD R7, R209, c[0x0][0x1e4], R6 ;  /* 0x00007900d1077a24 */ /* 0x000fc800078e0206 */
[----:B------:R-:W-:Y:S01]  /*2e60*/  IMAD.IADD R11, R11, 0x1, R7 ;  /* 0x000000010b0b7824 */ /* 0x000fe200078e0207 */
[----:B--2---:R-:W-:-:S03]  /*2e70*/  SHF.R.S32.HI R7, RZ, 0x1f, R208 ;  /* 0x0000001fff077819 */ /* 0x004fc600000114d0 */
[----:B------:R-:W-:Y:S01]  /*2e80*/  IMAD.WIDE.U32 R8, R208, c[0x0][0x1f0], R10 ;  /* 0x00007c00d0087a25 */ /* 0x000fe200078e000a */
[----:B------:R-:W-:-:S03]  /*2e90*/  SEL R10, RZ, 0x10, P3 ;  /* 0x00000010ff0a7807 */ /* 0x000fc60001800000 */
[----:B------:R-:W-:Y:S01]  /*2ea0*/  IMAD R7, R7, c[0x0][0x1f0], RZ ;  /* 0x00007c0007077a24 */ /* 0x000fe200078e02ff */
[----:B------:R-:W-:Y:S01]  /*2eb0*/  IADD3 R23, P4, R8, UR20, RZ ;  /* 0x0000001408177c10 */ /* 0x000fe2000ff9e0ff */
[----:B------:R-:W-:Y:S01]  /*2ec0*/  IMAD.SHL.U32 R11, R135, 0x2, RZ ;  /* 0x00000002870b7824 */ /* 0x000fe200078e00ff */
[----:B------:R-:W-:Y:S01]  /*2ed0*/  IADD3 R26, -R10, 0x10, RZ ;  /* 0x000000100a1a7810 */ /* 0x000fe20007ffe1ff */
[----:B------:R-:W-:Y:S01]  /*2ee0*/  IMAD R6, R208, c[0x0][0x1f4], R7 ;  /* 0x00007d00d0067a24 */ /* 0x000fe200078e0207 */
[----:B------:R-:W-:Y:S02]  /*2ef0*/  SEL R7, RZ, 0x10, P2 ;  /* 0x00000010ff077807 */ /* 0x000fe40001000000 */
[----:B------:R-:W-:Y:S02]  /*2f00*/  LOP3.LUT R26, R26, 0xf, RZ, 0xc0, !PT ;  /* 0x0000000f1a1a7812 */ /* 0x000fe400078ec0ff */
[----:B------:R-:W-:Y:S02]  /*2f10*/  IADD3.X R8, R9, UR18, R6, P4, !PT ;  /* 0x0000001209087c10 */ /* 0x000fe4000a7fe406 */
[----:B------:R-:W-:-:S02]  /*2f20*/  LEA R6, P4, R23, c[0x0][0x1c8], 0x1 ;  /* 0x0000720017067a11 */ /* 0x000fc400078808ff */
[----:B------:R-:W-:Y:S02]  /*2f30*/  IADD3 R25, -R7, 0x10, RZ ;  /* 0x0000001007197810 */ /* 0x000fe40007ffe1ff */
[----:B------:R-:W-:Y:S01]  /*2f40*/  LEA.HI.X R23, R23, c[0x0][0x1cc], R8, 0x1, P4 ;  /* 0x0000730017177a11 */ /* 0x000fe200020f0c08 */
[----:B------:R-:W2:Y:S01]  /*2f50*/  SHFL.IDX PT, R14, R6, 0x1, 0x181f ;  /* 0x00381f00060e7f89 */ /* 0x000ea200000e0000 */
[C---:B------:R-:W-:Y:S01]  /*2f60*/  IMAD.SHL.U32 R8, R134.reuse, 0x2, RZ ;  /* 0x0000000286087824 */ /* 0x040fe200078e00ff */
[----:B------:R-:W-:Y:S02]  /*2f70*/  LOP3.LUT R25, R25, 0xf, RZ, 0xc0, !PT ;  /* 0x0000000f19197812 */ /* 0x000fe400078ec0ff */
[----:B------:R-:W3:Y:S01]  /*2f80*/  SHFL.IDX PT, R15, R23, 0x1, 0x181f ;  /* 0x00381f00170f7f89 */ /* 0x000ee200000e0000 */
[----:B------:R-:W-:-:S03]  /*2f90*/  SHF.L.U64.HI R9, R134, 0x1, R145 ;  /* 0x0000000186097819 */ /* 0x000fc60000010291 */
[----:B------:R4:W5:Y:S04]  /*2fa0*/  SHFL.IDX PT, R21, R6, RZ, 0x181f ;  /* 0x00181fff06157589 */ /* 0x00096800000e0000 */
[----:B------:R-:W1:Y:S01]  /*2fb0*/  SHFL.IDX PT, R20, R23, RZ, 0x181f ;  /* 0x00181fff17147589 */ /* 0x000e6200000e0000 */
[----:B--2---:R-:W-:-:S04]  /*2fc0*/  IADD3 R26, P5, P4, R26, R14, R11 ;  /* 0x0000000e1a1a7210 */ /* 0x004fc80007cbe00b */
[----:B---3--:R-:W-:Y:S02]  /*2fd0*/  IADD3.X R27, RZ, R15, R12, P5, P4 ;  /* 0x0000000fff1b7210 */ /* 0x008fe40002fe840c */
[----:B------:R-:W-:Y:S01]  /*2fe0*/  IADD3 R24, P5, P4, R25, R14, R8 ;  /* 0x0000000e19187210 */ /* 0x000fe20007cbe008 */
[----:B----4-:R-:W-:-:S03]  /*2ff0*/  IMAD.SHL.U32 R6, R133, 0x2, RZ ;  /* 0x0000000285067824 */ /* 0x010fc600078e00ff */
[----:B------:R-:W-:Y:S02]  /*3000*/  IADD3.X R25, RZ, R15, R9, P5, P4 ;  /* 0x0000000fff197210 */ /* 0x000fe40002fe8409 */
[----:B------:R-:W-:Y:S02]  /*3010*/  IADD3 R14, P5, P4, R13, R14, R6 ;  /* 0x0000000e0d0e7210 */ /* 0x000fe40007cbe006 */
[----:B------:R-:W-:-:S04]  /*3020*/  SHF.L.U64.HI R13, R133, 0x1, R2 ;  /* 0x00000001850d7819 */ /* 0x000fc80000010202 */
[----:B------:R-:W-:Y:S02]  /*3030*/  IADD3.X R15, RZ, R15, R13, P5, P4 ;  /* 0x0000000fff0f7210 */ /* 0x000fe40002fe840d */
[C---:B-----5:R-:W-:Y:S02]  /*3040*/  IADD3 R36, P5, R21.reuse, R11, RZ ;  /* 0x0000000b15247210 */ /* 0x060fe40007fbe0ff */
[----:B------:R-:W-:-:S03]  /*3050*/  IADD3 R8, P4, R21, R8, RZ ;  /* 0x0000000815087210 */ /* 0x000fc60007f9e0ff */
[----:B-1----:R-:W-:Y:S01]  /*3060*/  IMAD.X R37, R20, 0x1, R12, P5 ;  /* 0x0000000114257824 */ /* 0x002fe200028e060c */
[----:B------:R-:W-:Y:S01]  /*3070*/  ISETP.NE.U32.AND P5, PT, R10, RZ, PT ;  /* 0x000000ff0a00720c */ /* 0x000fe20003fa5070 */
[C---:B------:R-:W-:Y:S01]  /*3080*/  IMAD.X R9, R20.reuse, 0x1, R9, P4 ;  /* 0x0000000114097824 */ /* 0x040fe200020e0609 */
[----:B------:R-:W-:Y:S02]  /*3090*/  IADD3 R10, P4, R21, R6, RZ ;  /* 0x00000006150a7210 */ /* 0x000fe40007f9e0ff */
[----:B------:R1:W-:Y:S03]  /*30a0*/  LDGSTS.E.BYPASS.LTC128B.128 [R207+0x6100], [R36.64], !P3 ;  /* 0x0610000024cf7fae */ /* 0x0003e6000d901d4c */
[----:B------:R-:W-:Y:S01]  /*30b0*/  IMAD.X R11, R20, 0x1, R13, P4 ;  /* 0x00000001140b7824 */ /* 0x000fe200020e060d */
[----:B------:R1:W-:Y:S01]  /*30c0*/  LDGSTS.E.BYPASS.LTC128B.128 [R207+0x8100], [R8.64], !P2 ;  /* 0x0810000008cf7fae */ /* 0x0003e2000d101d4c */
[----:B------:R-:W-:-:S03]  /*30d0*/  ISETP.NE.U32.AND P4, PT, R7, RZ, PT ;  /* 0x000000ff0700720c */ /* 0x000fc60003f85070 */
[----:B------:R1:W-:Y:S04]  /*30e0*/  LDGSTS.E.BYPASS.LTC128B.128 [R207+0xa100], [R10.64], !P1 ;  /* 0x0a1000000acf7fae */ /* 0x0003e8000c901d4c */
[----:B------:R1:W-:Y:S01]  /*30f0*/  LDGSTS.E.BYPASS.LTC128B.128.ZFILL [R207+0x7100], [R26.64], P5 ;  /* 0x071000001acf7fae */ /* 0x0003e2000a941d4c */
[----:B------:R-:W-:-:S05]  /*3100*/  ISETP.NE.U32.AND P5, PT, R22, RZ, PT ;  /* 0x000000ff1600720c */ /* 0x000fca0003fa5070 */
[----:B------:R1:W-:Y:S08]  /*3110*/  LDGSTS.E.BYPASS.LTC128B.128.ZFILL [R207+0x9100], [R24.64], P4 ;  /* 0x0910000018cf7fae */ /* 0x0003f0000a141d4c */
[----:B------:R1:W-:Y:S02]  /*3120*/  LDGSTS.E.BYPASS.LTC128B.128.ZFILL [R207+0xb100], [R14.64], P5 ;  /* 0x0b1000000ecf7fae */ /* 0x0003e4000a941d4c */
.L_x_10:
[----:B--234-:R-:W-:Y:S01]  /*3130*/  LOP3.LUT R4, R4, 0xffffffe0, RZ, 0xc0, !PT ;  /* 0xffffffe004047812 */ /* 0x01cfe200078ec0ff */
[----:B------:R-:W-:Y:S01]  /*3140*/  IMAD.SHL.U32 R203, R203, 0x2, RZ ;  /* 0x00000002cbcb7824 */ /* 0x000fe200078e00ff */
[----:B------:R-:W-:Y:S01]  /*3150*/  UIADD3 UR6, UR6, -0x2, URZ ;  /* 0xfffffffe06067890 */ /* 0x000fe2000fffe03f */
[----:B------:R-:W0:Y:S02]  /*3160*/  LDGDEPBAR ;  /* 0x00000000000079af */ /* 0x000e240000000000 */
[----:B------:R-:W-:Y:S01]  /*3170*/  IMAD.IADD R7, R3, 0x1, -R4 ;  /* 0x0000000103077824 */ /* 0x000fe200078e0a04 */
[----:B------:R-:W-:Y:S01]  /*3180*/  UISETP.GE.AND UP0, UPT, UR6, UR7, UPT ;  /* 0x000000070600728c */ /* 0x000fe2000bf06270 */
[----:B------:R-:W-:Y:S01]  /*3190*/  IMAD.U32 R3, RZ, RZ, UR9 ;  /* 0x00000009ff037e24 */ /* 0x000fe2000f8e00ff */
[----:B-1----:R-:W-:Y:S01]  /*31a0*/  LDSM.16.MT88.4 R40, [R203+0x2100] ;  /* 0x00210000cb28783b */ /* 0x002fe20000004200 */
[C---:B------:R-:W-:Y:S01]  /*31b0*/  IMAD R197, R5.reuse, 0x2, R203 ;  /* 0x0000000205c57824 */ /* 0x040fe200078e02cb */
[----:B------:R-:W-:Y:S01]  /*31c0*/  SHF.R.S32.HI R4, RZ, 0x1f, R7 ;  /* 0x0000001fff047819 */ /* 0x000fe20000011407 */
[----:B------:R-:W-:Y:S01]  /*31d0*/  IMAD R198, R0, 0x2, R203 ;  /* 0x0000000200c67824 */ /* 0x000fe200078e02cb */
[----:B------:R-:W-:Y:S02]  /*31e0*/  LDSM.16.MT88.4 R124, [R203+0x100] ;  /* 0x00010000cb7c783b */ /* 0x000fe40000004200 */
[----:B------:R-:W-:Y:S01]  /*31f0*/  LEA.HI R4, R4, R7, RZ, 0x2 ;  /* 0x0000000704047211 */ /* 0x000fe200078f10ff */
[----:B------:R-:W-:Y:S01]  /*3200*/  IMAD R196, R5, 0x2, R198 ;  /* 0x0000000205c47824 */ /* 0x000fe200078e02c6 */
[----:B------:R-:W-:Y:S02]  /*3210*/  LDSM.16.MT88.4 R116, [R198+0x100] ;  /* 0x00010000c674783b */ /* 0x000fe40000004200 */
[----:B------:R-:W-:-:S02]  /*3220*/  LOP3.LUT R4, R4, 0x7ffffffc, RZ, 0xc0, !PT ;  /* 0x7ffffffc04047812 */ /* 0x000fc400078ec0ff */
[----:B------:R-:W-:Y:S03]  /*3230*/  LDSM.16.MT88.4 R108, [R197+0x100] ;  /* 0x00010000c56c783b */ /* 0x000fe60000004200 */
[----:B------:R-:W-:Y:S01]  /*3240*/  IMAD.IADD R4, R7, 0x1, -R4 ;  /* 0x0000000107047824 */ /* 0x000fe200078e0a04 */
[----:B------:R-:W-:Y:S03]  /*3250*/  LDSM.16.MT88.4 R100, [R196+0x100] ;  /* 0x00010000c464783b */ /* 0x000fe60000004200 */
[----:B------:R-:W-:Y:S01]  /*3260*/  IMAD R3, R4, -0x2, R3 ;  /* 0xfffffffe04037824 */ /* 0x000fe200078e0203 */
[----:B------:R-:W-:Y:S04]  /*3270*/  LDSM.16.MT88.4 R48, [R198+0x2100] ;  /* 0x00210000c630783b */ /* 0x000fe80000004200 */
[C---:B------:R-:W-:Y:S01]  /*3280*/  ISETP.GT.AND P5, PT, R3.reuse, RZ, PT ;  /* 0x000000ff0300720c */ /* 0x040fe20003fa4270 */
[----:B------:R-:W-:Y:S01]  /*3290*/  LDSM.16.MT88.4 R64, [R196+0x2100] ;  /* 0x00210000c440783b */ /* 0x000fe20000004200 */
[----:B------:R-:W-:-:S02]  /*32a0*/  ISETP.GT.AND P4, PT, R3, 0x1, PT ;  /* 0x000000010300780c */ /* 0x000fc40003f84270 */
[----:B------:R-:W-:Y:S01]  /*32b0*/  FSEL R57, R57, -INF , P5 ;  /* 0xff80000039397808 */ /* 0x000fe20002800000 */
[----:B------:R-:W-:Y:S01]  /*32c0*/  LDSM.16.MT88.4 R72, [R203+0x4100] ;  /* 0x00410000cb48783b */ /* 0x000fe20000004200 */
[----:B------:R-:W-:Y:S02]  /*32d0*/  FSEL R76, R76, -INF , P5 ;  /* 0xff8000004c4c7808 */ /* 0x000fe40002800000 */
[----:B------:R-:W-:Y:S01]  /*32e0*/  ISETP.GT.AND P5, PT, R3, 0x8, PT ;  /* 0x000000080300780c */ /* 0x000fe20003fa4270 */
[----:B------:R-:W-:Y:S01]  /*32f0*/  LDSM.16.MT88.4 R80, [R198+0x4100] ;  /* 0x00410000c650783b */ /* 0x000fe20000004200 */
[----:B------:R-:W-:Y:S02]  /*3300*/  FSEL R6, R77, -INF , P4 ;  /* 0xff8000004d067808 */ /* 0x000fe40002000000 */
[----:B------:R-:W-:Y:S01]  /*3310*/  FSEL R15, R56, -INF , P4 ;  /* 0xff800000380f7808 */ /* 0x000fe20002000000 */
[----:B------:R-:W-:Y:S01]  /*3320*/  LDSM.16.MT88.4 R88, [R197+0x4100] ;  /* 0x00410000c558783b */ /* 0x000fe20000004200 */
[----:B------:R-:W-:-:S02]  /*3330*/  FSEL R30, R30, -INF , P5 ;  /* 0xff8000001e1e7808 */ /* 0x000fc40002800000 */
[----:B------:R-:W-:Y:S01]  /*3340*/  FSEL R21, R28, -INF , P5 ;  /* 0xff8000001c157808 */ /* 0x000fe20002800000 */
[----:B------:R-:W-:Y:S01]  /*3350*/  LDSM.16.MT88.4 R136, [R198+0x900] ;  /* 0x00090000c688783b */ /* 0x000fe20000004200 */
[C---:B------:R-:W-:Y:S02]  /*3360*/  ISETP.GT.AND P4, PT, R3.reuse, 0x9, PT ;  /* 0x000000090300780c */ /* 0x040fe40003f84270 */
[----:B------:R-:W-:Y:S01]  /*3370*/  ISETP.GT.AND P5, PT, R3, 0x10, PT ;  /* 0x000000100300780c */ /* 0x000fe20003fa4270 */
[----:B------:R-:W-:Y:S01]  /*3380*/  LDSM.16.MT88.4 R24, [R198+0x2900] ;  /* 0x00290000c618783b */ /* 0x000fe20000004200 */
[----:B------:R-:W-:Y:S02]  /*3390*/  FSEL R4, R31, -INF , P4 ;  /* 0xff8000001f047808 */ /* 0x000fe40002000000 */
[----:B------:R-:W-:Y:S02]  /*33a0*/  FSEL R29, R29, -INF , P4 ;  /* 0xff8000001d1d7808 */ /* 0x000fe40002000000 */
[----:B------:R-:W-:-:S02]  /*33b0*/  FSEL R14, R16, -INF , P5 ;  /* 0xff800000100e7808 */ /* 0x000fc40002800000 */
[----:B------:R-:W-:Y:S02]  /*33c0*/  ISETP.GT.AND P4, PT, R3, 0x11, PT ;  /* 0x000000110300780c */ /* 0x000fe40003f84270 */
[----:B------:R-:W-:Y:S02]  /*33d0*/  FMNMX.FTZ R16, R76, R15, !PT ;  /* 0x0000000f4c107209 */ /* 0x000fe40007810000 */
[----:B------:R-:W-:Y:S02]  /*33e0*/  FSEL R12, R17, -INF , P4 ;  /* 0xff800000110c7808 */ /* 0x000fe40002000000 */
[----:B------:R-:W-:Y:S02]  /*33f0*/  FMNMX.FTZ R16, R21, R16, !PT ;  /* 0x0000001015107209 */ /* 0x000fe40007810000 */
[----:B------:R-:W-:Y:S02]  /*3400*/  FMNMX.FTZ R17, R57, R6, !PT ;  /* 0x0000000639117209 */ /* 0x000fe40007810000 */
[----:B------:R-:W-:-:S02]  /*3410*/  FSEL R13, R32, -INF , P5 ;  /* 0xff800000200d7808 */ /* 0x000fc40002800000 */
[----:B------:R-:W-:Y:S02]  /*3420*/  FMNMX.FTZ R16, R29, R16, !PT ;  /* 0x000000101d107209 */ /* 0x000fe40007810000 */
[----:B------:R-:W-:Y:S02]  /*3430*/  FMNMX.FTZ R17, R30, R17, !PT ;  /* 0x000000111e117209 */ /* 0x000fe40007810000 */
[----:B------:R-:W-:Y:S02]  /*3440*/  ISETP.GT.AND P5, PT, R3, 0x18, PT ;  /* 0x000000180300780c */ /* 0x000fe40003fa4270 */
[----:B------:R-:W-:Y:S02]  /*3450*/  FSEL R11, R33, -INF , P4 ;  /* 0xff800000210b7808 */ /* 0x000fe40002000000 */
[----:B------:R-:W-:Y:S02]  /*3460*/  FMNMX.FTZ R16, R13, R16, !PT ;  /* 0x000000100d107209 */ /* 0x000fe40007810000 */
[----:B------:R-:W-:-:S02]  /*3470*/  FMNMX.FTZ R17, R4, R17, !PT ;  /* 0x0000001104117209 */ /* 0x000fc40007810000 */
[----:B------:R-:W-:Y:S02]  /*3480*/  ISETP.GT.AND P4, PT, R3, 0x19, PT ;  /* 0x000000190300780c */ /* 0x000fe40003f84270 */
[----:B------:R-:W-:Y:S02]  /*3490*/  FSEL R9, R35, -INF , P5 ;  /* 0xff80000023097808 */ /* 0x000fe40002800000 */
[----:B------:R-:W-:Y:S02]  /*34a0*/  FMNMX.FTZ R16, R11, R16, !PT ;  /* 0x000000100b107209 */ /* 0x000fe40007810000 */
[----:B------:R-:W-:Y:S02]  /*34b0*/  FMNMX.FTZ R17, R14, R17, !PT ;  /* 0x000000110e117209 */ /* 0x000fe40007810000 */
[----:B------:R-:W-:Y:S02]  /*34c0*/  FSEL R10, R18, -INF , P5 ;  /* 0xff800000120a7808 */ /* 0x000fe40002800000 */
[----:B------:R-:W-:-:S02]  /*34d0*/  ISETP.GT.AND P5, PT, R3, 0x20, PT ;  /* 0x000000200300780c */ /* 0x000fc40003fa4270 */
[----:B------:R-:W-:Y:S02]  /*34e0*/  FSEL R7, R34, -INF , P4 ;  /* 0xff80000022077808 */ /* 0x000fe40002000000 */
[----:B------:R-:W-:Y:S01]  /*34f0*/  FMNMX.FTZ R16, R9, R16, !PT ;  /* 0x0000001009107209 */ /* 0x000fe20007810000 */
[----:B------:R-:W-:Y:S01]  /*3500*/  LDSM.16.MT88.4 R32, [R197+0x900] ;  /* 0x00090000c520783b */ /* 0x000fe20000004200 */
[----:B------:R-:W-:Y:S02]  /*3510*/  FMNMX.FTZ R17, R12, R17, !PT ;  /* 0x000000110c117209 */ /* 0x000fe40007810000 */
[----:B------:R-:W-:Y:S02]  /*3520*/  FSEL R8, R19, -INF , P4 ;  /* 0xff80000013087808 */ /* 0x000fe40002000000 */
[----:B------:R-:W-:Y:S02]  /*3530*/  ISETP.GT.AND P4, PT, R3, 0x21, PT ;  /* 0x000000210300780c */ /* 0x000fe40003f84270 */
[----:B------:R-:W-:-:S02]  /*3540*/  FSEL R171, R171, -INF , P5 ;  /* 0xff800000abab7808 */ /* 0x000fc40002800000 */
[----:B------:R-:W-:Y:S02]  /*3550*/  FMNMX.FTZ R16, R7, R16, !PT ;  /* 0x0000001007107209 */ /* 0x000fe40007810000 */
[----:B------:R-:W-:Y:S02]  /*3560*/  FMNMX.FTZ R17, R10, R17, !PT ;  /* 0x000000110a117209 */ /* 0x000fe40007810000 */
[----:B------:R-:W-:Y:S02]  /*3570*/  FSEL R166, R166, -INF , P5 ;  /* 0xff800000a6a67808 */ /* 0x000fe40002800000 */
[----:B------:R-:W-:Y:S02]  /*3580*/  ISETP.GT.AND P5, PT, R3, 0x28, PT ;  /* 0x000000280300780c */ /* 0x000fe40003fa4270 */
[----:B------:R-:W-:Y:S02]  /*3590*/  FSEL R163, R163, -INF , P4 ;  /* 0xff800000a3a37808 */ /* 0x000fe40002000000 */
[----:B------:R-:W-:-:S02]  /*35a0*/  FMNMX.FTZ R16, R171, R16, !PT ;  /* 0x00000010ab107209 */ /* 0x000fc40007810000 */
[----:B------:R-:W-:Y:S02]  /*35b0*/  FMNMX.FTZ R17, R8, R17, !PT ;  /* 0x0000001108117209 */ /* 0x000fe40007810000 */
[----:B------:R-:W-:Y:S02]  /*35c0*/  FSEL R176, R176, -INF , P4 ;  /* 0xff800000b0b07808 */ /* 0x000fe40002000000 */
[----:B------:R-:W-:Y:S02]  /*35d0*/  ISETP.GT.AND P4, PT, R3, 0x29, PT ;  /* 0x000000290300780c */ /* 0x000fe40003f84270 */
[----:B------:R-:W-:Y:S02]  /*35e0*/  FSEL R169, R169, -INF , P5 ;  /* 0xff800000a9a97808 */ /* 0x000fe40002800000 */
[----:B------:R-:W-:Y:S02]  /*35f0*/  FMNMX.FTZ R16, R163, R16, !PT ;  /* 0x00000010a3107209 */ /* 0x000fe40007810000 */
[----:B------:R-:W-:-:S02]  /*3600*/  FMNMX.FTZ R17, R166, R17, !PT ;  /* 0x00000011a6117209 */ /* 0x000fc40007810000 */
[----:B------:R-:W-:Y:S02]  /*3610*/  FSEL R168, R168, -INF , P5 ;  /* 0xff800000a8a87808 */ /* 0x000fe40002800000 */
[----:B------:R-:W-:Y:S02]  /*3620*/  ISETP.GT.AND P5, PT, R3, 0x30, PT ;  /* 0x000000300300780c */ /* 0x000fe40003fa4270 */
[----:B------:R-:W-:Y:S02]  /*3630*/  FSEL R165, R165, -INF , P4 ;  /* 0xff800000a5a57808 */ /* 0x000fe40002000000 */
[----:B------:R-:W-:Y:S02]  /*3640*/  FMNMX.FTZ R16, R169, R16, !PT ;  /* 0x00000010a9107209 */ /* 0x000fe40007810000 */
[----:B------:R-:W-:Y:S02]  /*3650*/  FMNMX.FTZ R17, R176, R17, !PT ;  /* 0x00000011b0117209 */ /* 0x000fe40007810000 */
[----:B------:R-:W-:-:S02]  /*3660*/  FSEL R174, R174, -INF , P4 ;  /* 0xff800000aeae7808 */ /* 0x000fc40002000000 */
[----:B------:R-:W-:Y:S02]  /*3670*/  ISETP.GT.AND P4, PT, R3, 0x31, PT ;  /* 0x000000310300780c */ /* 0x000fe40003f84270 */
[----:B------:R-:W-:Y:S02]  /*3680*/  FSEL R175, R175, -INF , P5 ;  /* 0xff800000afaf7808 */ /* 0x000fe40002800000 */
[----:B------:R-:W-:Y:S02]  /*3690*/  FMNMX.FTZ R16, R165, R16, !PT ;  /* 0x00000010a5107209 */ /* 0x000fe40007810000 */
[----:B------:R-:W-:Y:S02]  /*36a0*/  FMNMX.FTZ R17, R168, R17, !PT ;  /* 0x00000011a8117209 */ /* 0x000fe40007810000 */
[----:B------:R-:W-:Y:S02]  /*36b0*/  FSEL R170, R170, -INF , P5 ;  /* 0xff800000aaaa7808 */ /* 0x000fe40002800000 */
[----:B------:R-:W-:-:S02]  /*36c0*/  ISETP.GT.AND P5, PT, R3, 0x38, PT ;  /* 0x000000380300780c */ /* 0x000fc40003fa4270 */
[----:B------:R-:W-:Y:S02]  /*36d0*/  FSEL R173, R173, -INF , P4 ;  /* 0xff800000adad7808 */ /* 0x000fe40002000000 */
[----:B------:R-:W-:Y:S02]  /*36e0*/  FMNMX.FTZ R16, R175, R16, !PT ;  /* 0x00000010af107209 */ /* 0x000fe40007810000 */
[----:B------:R-:W-:Y:S02]  /*36f0*/  FMNMX.FTZ R17, R174, R17, !PT ;  /* 0x00000011ae117209 */ /* 0x000fe40007810000 */
[----:B------:R-:W-:Y:S02]  /*3700*/  FSEL R142, R142, -INF , P4 ;  /* 0xff8000008e8e7808 */ /* 0x000fe40002000000 */
[----:B------:R-:W-:Y:S02]  /*3710*/  ISETP.GT.AND P4, PT, R3, 0x39, PT ;  /* 0x000000390300780c */ /* 0x000fe40003f84270 */
[----:B------:R-:W-:-:S02]  /*3720*/  FSEL R143, R143, -INF , P5 ;  /* 0xff8000008f8f7808 */ /* 0x000fc40002800000 */
[----:B------:R-:W-:Y:S02]  /*3730*/  FMNMX.FTZ R16, R173, R16, !PT ;  /* 0x00000010ad107209 */ /* 0x000fe40007810000 */
[----:B------:R-:W-:Y:S02]  /*3740*/  FMNMX.FTZ R17, R170, R17, !PT ;  /* 0x00000011aa117209 */ /* 0x000fe40007810000 */
[----:B------:R-:W-:Y:S02]  /*3750*/  FSEL R141, R141, -INF , P4 ;  /* 0xff8000008d8d7808 */ /* 0x000fe40002000000 */
[----:B------:R-:W-:Y:S02]  /*3760*/  FMNMX.FTZ R16, R143, R16, !PT ;  /* 0x000000108f107209 */ /* 0x000fe40007810000 */
[----:B------:R-:W-:Y:S02]  /*3770*/  FSEL R140, R140, -INF , P5 ;  /* 0xff8000008c8c7808 */ /* 0x000fe40002800000 */
[----:B------:R-:W-:-:S02]  /*3780*/  FMNMX.FTZ R17, R142, R17, !PT ;  /* 0x000000118e117209 */ /* 0x000fc40007810000 */
[----:B------:R-:W-:Y:S02]  /*3790*/  FMNMX.FTZ R3, R141, R16, !PT ;  /* 0x000000108d037209 */ /* 0x000fe40007810000 */
[----:B------:R-:W-:Y:S02]  /*37a0*/  FSEL R164, R164, -INF , P4 ;  /* 0xff800000a4a47808 */ /* 0x000fe40002000000 */
[----:B------:R-:W-:Y:S01]  /*37b0*/  FMNMX.FTZ R17, R140, R17, !PT ;  /* 0x000000118c117209 */ /* 0x000fe20007810000 */
[----:B------:R-:W1:Y:S03]  /*37c0*/  SHFL.BFLY PT, R16, R3, 0x2, 0x1f ;  /* 0x0c401f0003107f89 */ /* 0x000e6600000e0000 */
[----:B------:R-:W-:-:S05]  /*37d0*/  FMNMX.FTZ R18, R164, R17, !PT ;  /* 0x00000011a4127209 */ /* 0x000fca0007810000 */
[----:B------:R-:W2:Y:S01]  /*37e0*/  SHFL.BFLY PT, R19, R18, 0x2, 0x1f ;  /* 0x0c401f0012137f89 */ /* 0x000ea200000e0000 */
[----:B-1----:R-:W-:-:S05]  /*37f0*/  FMNMX.FTZ R17, R3, R16, !PT ;  /* 0x0000001003117209 */ /* 0x002fca0007810000 */
[----:B------:R-:W1:Y:S01]  /*3800*/  SHFL.BFLY PT, R132, R17, 0x1, 0x1f ;  /* 0x0c201f0011847f89 */ /* 0x000e6200000e0000 */
[----:B--2---:R-:W-:-:S05]  /*3810*/  FMNMX.FTZ R16, R18, R19, !PT ;  /* 0x0000001312107209 */ /* 0x004fca0007810000 */
[----:B------:R-:W2:Y:S01]  /*3820*/  SHFL.BFLY PT, R3, R16, 0x1, 0x1f ;  /* 0x0c201f0010037f89 */ /* 0x000ea200000e0000 */
[----:B-1----:R-:W-:-:S04]  /*3830*/  FMNMX.FTZ R132, R17, R132, !PT ;  /* 0x0000008411847209 */ /* 0x002fc80007810000 */
[C---:B------:R-:W-:Y:S01]  /*3840*/  FSETP.NEU.FTZ.AND P4, PT, R132.reuse, -INF , PT ;  /* 0xff8000008400780b */ /* 0x040fe20003f9d000 */
[----:B------:R-:W-:Y:S01]  /*3850*/  FMUL.FTZ R172, R132, c[0x0][0x2d0] ;  /* 0x0000b40084ac7a20 */ /* 0x000fe20000410000 */
[----:B--2---:R-:W-:-:S04]  /*3860*/  FMNMX.FTZ R3, R3, R16, !PT ;  /* 0x0000001003037209 */ /* 0x004fc80007810000 */
[----:B------:R-:W-:Y:S01]  /*3870*/  FSEL R172, R172, RZ, P4 ;  /* 0x000000ffacac7208 */ /* 0x000fe20002000000 */
[----:B------:R-:W-:Y:S01]  /*3880*/  LDSM.16.MT88.4 R16, [R197+0x2900] ;  /* 0x00290000c510783b */ /* 0x000fe20000004200 */
[C---:B------:R-:W-:Y:S01]  /*3890*/  FSETP.NEU.FTZ.AND P4, PT, R3.reuse, -INF , PT ;  /* 0xff8000000300780b */ /* 0x040fe20003f9d000 */
[----:B------:R-:W-:Y:S02]  /*38a0*/  FMUL.FTZ R167, R3, c[0x0][0x2d0] ;  /* 0x0000b40003a77a20 */ /* 0x000fe40000410000 */
[--C-:B------:R-:W-:Y:S02]  /*38b0*/  FFMA.FTZ R157, R76, c[0x0][0x2d0], -R172.reuse ;  /* 0x0000b4004c9d7a23 */ /* 0x100fe400000108ac */
[--C-:B------:R-:W-:Y:S01]  /*38c0*/  FFMA.FTZ R156, R15, c[0x0][0x2d0], -R172.reuse ;  /* 0x0000b4000f9c7a23 */ /* 0x100fe200000108ac */
[----:B------:R-:W-:Y:S01]  /*38d0*/  FSEL R167, R167, RZ, P4 ;  /* 0x000000ffa7a77208 */ /* 0x000fe20002000000 */
[--C-:B------:R-:W-:Y:S01]  /*38e0*/  FFMA.FTZ R154, R21, c[0x0][0x2d0], -R172.reuse ;  /* 0x0000b400159a7a23 */ /* 0x100fe200000108ac */
[----:B------:R-:W-:Y:S01]  /*38f0*/  PLOP3.LUT P4, PT, PT, PT, UP0, 0x80, 0x0 ;  /* 0x000000000000781c */ /* 0x000fe20003f8f008 */
[----:B------:R-:W-:Y:S01]  /*3900*/  FFMA.FTZ R151, R29, c[0x0][0x2d0], -R172 ;  /* 0x0000b4001d977a23 */ /* 0x000fe200000108ac */
[----:B------:R-:W-:Y:S01]  /*3910*/  MUFU.EX2 R157, R157 ;  /* 0x0000009d009d7308 */ /* 0x000fe20000000800 */
[--C-:B------:R-:W-:Y:S01]  /*3920*/  FFMA.FTZ R158, R57, c[0x0][0x2d0], -R167.reuse ;  /* 0x0000b400399e7a23 */ /* 0x100fe200000108a7 */
[----:B------:R-:W-:Y:S01]  /*3930*/  LDSM.16.MT88.4 R20, [R203+0x900] ;  /* 0x00090000cb14783b */ /* 0x000fe20000004200 */
[----:B------:R-:W-:-:S02]  /*3940*/  FFMA.FTZ R159, R6, c[0x0][0x2d0], -R167 ;  /* 0x0000b400069f7a23 */ /* 0x000fc400000108a7 */
[--C-:B------:R-:W-:Y:S01]  /*3950*/  FFMA.FTZ R161, R30, c[0x0][0x2d0], -R167.reuse ;  /* 0x0000b4001ea17a23 */ /* 0x100fe200000108a7 */
[----:B------:R-:W1:Y:S01]  /*3960*/  LDSM.16.MT88.4 R56, [R197+0x2100] ;  /* 0x00210000c538783b */ /* 0x000e620000004200 */
[--C-:B------:R-:W-:Y:S01]  /*3970*/  FFMA.FTZ R152, R4, c[0x0][0x2d0], -R167.reuse ;  /* 0x0000b40004987a23 */ /* 0x100fe200000108a7 */
[----:B------:R-:W2:Y:S01]  /*3980*/  MUFU.EX2 R156, R156 ;  /* 0x0000009c009c7308 */ /* 0x000ea20000000800 */
[--C-:B------:R-:W-:Y:S01]  /*3990*/  FFMA.FTZ R146, R7, c[0x0][0x2d0], -R172.reuse ;  /* 0x0000b40007927a23 */ /* 0x100fe200000108ac */
[----:B------:R-:W-:Y:S01]  /*39a0*/  LDSM.16.MT88.4 R28, [R196+0x900] ;  /* 0x00090000c41c783b */ /* 0x000fe20000004200 */
[--C-:B------:R-:W-:Y:S02]  /*39b0*/  FFMA.FTZ R150, R11, c[0x0][0x2d0], -R172.reuse ;  /* 0x0000b4000b967a23 */ /* 0x100fe400000108ac */
[----:B------:R-:W-:Y:S01]  /*39c0*/  FFMA.FTZ R149, R9, c[0x0][0x2d0], -R172 ;  /* 0x0000b40009957a23 */ /* 0x000fe200000108ac */
[----:B------:R-:W3:Y:S01]  /*39d0*/  LDSM.16.MT88.4 R4, [R196+0x4100] ;  /* 0x00410000c404783b */ /* 0x000ee20000004200 */
[--C-:B------:R-:W-:Y:S01]  /*39e0*/  FFMA.FTZ R147, R10, c[0x0][0x2d0], -R167.reuse ;  /* 0x0000b4000a937a23 */ /* 0x100fe200000108a7 */
[----:B------:R-:W-:Y:S01]  /*39f0*/  MUFU.EX2 R154, R154 ;  /* 0x0000009a009a7308 */ /* 0x000fe20000000800 */
[----:B------:R-:W-:-:S02]  /*3a00*/  FFMA.FTZ R0, R8, c[0x0][0x2d0], -R167 ;  /* 0x0000b40008007a23 */ /* 0x000fc400000108a7 */
[----:B------:R-:W4:Y:S01]  /*3a10*/  LDSM.16.MT88.4 R8, [R203+0x2900] ;  /* 0x00290000cb08783b */ /* 0x000f220000004200 */
[--C-:B------:R-:W-:Y:S02]  /*3a20*/  FFMA.FTZ R155, R13, c[0x0][0x2d0], -R172.reuse ;  /* 0x0000b4000d9b7a23 */ /* 0x100fe400000108ac */
[--C-:B------:R-:W-:Y:S02]  /*3a30*/  FFMA.FTZ R153, R14, c[0x0][0x2d0], -R167.reuse ;  /* 0x0000b4000e997a23 */ /* 0x100fe400000108a7 */
[----:B------:R-:W5:Y:S01]  /*3a40*/  MUFU.EX2 R151, R151 ;  /* 0x0000009700977308 */ /* 0x000f620000000800 */
[----:B--2---:R-:W-:Y:S01]  /*3a50*/  F2FP.BF16.PACK_AB R96, R156, R157 ;  /* 0x0000009d9c60723e */ /* 0x004fe200000010ff */
[----:B------:R-:W-:Y:S02]  /*3a60*/  FFMA.FTZ R148, R12, c[0x0][0x2d0], -R167 ;  /* 0x0000b4000c947a23 */ /* 0x000fe400000108a7 */
[----:B------:R-:W2:Y:S01]  /*3a70*/  LDSM.16.MT88.4 R12, [R196+0x2900] ;  /* 0x00290000c40c783b */ /* 0x000ea20000004200 */
[----:B------:R-:W-:-:S02]  /*3a80*/  FFMA.FTZ R160, R171, c[0x0][0x2d0], -R172 ;  /* 0x0000b400aba07a23 */ /* 0x000fc400000108ac */
[--C-:B------:R-:W-:Y:S01]  /*3a90*/  FFMA.FTZ R162, R169, c[0x0][0x2d0], -R172.reuse ;  /* 0x0000b400a9a27a23 */ /* 0x100fe200000108ac */
[----:B------:R-:W-:Y:S01]  /*3aa0*/  MUFU.EX2 R158, R158 ;  /* 0x0000009e009e7308 */ /* 0x000fe20000000800 */
[--C-:B------:R-:W-:Y:S02]  /*3ab0*/  FFMA.FTZ R163, R163, c[0x0][0x2d0], -R172.reuse ;  /* 0x0000b400a3a37a23 */ /* 0x100fe400000108ac */
[----:B------:R-:W-:Y:S02]  /*3ac0*/  FFMA.FTZ R165, R165, c[0x0][0x2d0], -R172 ;  /* 0x0000b400a5a57a23 */ /* 0x000fe400000108ac */
[--C-:B------:R-:W-:Y:S02]  /*3ad0*/  FFMA.FTZ R166, R166, c[0x0][0x2d0], -R167.reuse ;  /* 0x0000b400a6a67a23 */ /* 0x100fe400000108a7 */
[--C-:B------:R-:W-:Y:S01]  /*3ae0*/  FFMA.FTZ R169, R176, c[0x0][0x2d0], -R167.reuse ;  /* 0x0000b400b0a97a23 */ /* 0x100fe200000108a7 */
[----:B------:R-:W1:Y:S01]  /*3af0*/  MUFU.EX2 R159, R159 ;  /* 0x0000009f009f7308 */ /* 0x000e620000000800 */
[----:B-----5:R-:W-:Y:S01]  /*3b00*/  F2FP.BF16.PACK_AB R98, R151, R154 ;  /* 0x0000009a9762723e */ /* 0x020fe200000010ff */
[----:B------:R-:W-:-:S02]  /*3b10*/  FFMA.FTZ R168, R168, c[0x0][0x2d0], -R167 ;  /* 0x0000b400a8a87a23 */ /* 0x000fc400000108a7 */
[--C-:B------:R-:W-:Y:S02]  /*3b20*/  FFMA.FTZ R171, R174, c[0x0][0x2d0], -R167.reuse ;  /* 0x0000b400aeab7a23 */ /* 0x100fe400000108a7 */
[--C-:B------:R-:W-:Y:S02]  /*3b30*/  FFMA.FTZ R174, R175, c[0x0][0x2d0], -R172.reuse ;  /* 0x0000b400afae7a23 */ /* 0x100fe400000108ac */
[----:B------:R-:W-:Y:S01]  /*3b40*/  MUFU.EX2 R161, R161 ;  /* 0x000000a100a17308 */ /* 0x000fe20000000800 */
[--C-:B------:R-:W-:Y:S02]  /*3b50*/  FFMA.FTZ R173, R173, c[0x0][0x2d0], -R172.reuse ;  /* 0x0000b400adad7a23 */ /* 0x100fe400000108ac */
[--C-:B------:R-:W-:Y:S02]  /*3b60*/  FFMA.FTZ R175, R143, c[0x0][0x2d0], -R172.reuse ;  /* 0x0000b4008faf7a23 */ /* 0x100fe400000108ac */
[----:B------:R-:W-:Y:S02]  /*3b70*/  FFMA.FTZ R172, R141, c[0x0][0x2d0], -R172 ;  /* 0x0000b4008dac7a23 */ /* 0x000fe400000108ac */
[--C-:B------:R-:W-:Y:S01]  /*3b80*/  FFMA.FTZ R170, R170, c[0x0][0x2d0], -R167.reuse ;  /* 0x0000b400aaaa7a23 */ /* 0x100fe200000108a7 */
[----:B------:R-:W5:Y:S01]  /*3b90*/  MUFU.EX2 R152, R152 ;  /* 0x0000009800987308 */ /* 0x000f620000000800 */
[----:B-1----:R-:W-:Y:S01]  /*3ba0*/  F2FP.BF16.PACK_AB R97, R159, R158 ;  /* 0x0000009e9f61723e */ /* 0x002fe200000010ff */
[----:B------:R-:W-:-:S02]  /*3bb0*/  FFMA.FTZ R177, R142, c[0x0][0x2d0], -R167 ;  /* 0x0000b4008eb17a23 */ /* 0x000fc400000108a7 */
[--C-:B------:R-:W-:Y:S02]  /*3bc0*/  FFMA.FTZ R176, R140, c[0x0][0x2d0], -R167.reuse ;  /* 0x0000b4008cb07a23 */ /* 0x100fe400000108a7 */
[----:B------:R-:W-:Y:S01]  /*3bd0*/  FFMA.FTZ R219, R164, c[0x0][0x2d0], -R167 ;  /* 0x0000b400a4db7a23 */ /* 0x000fe200000108a7 */
[----:B------:R-:W-:Y:S01]  /*3be0*/  LDSM.16.MT88.4 R140, [R198+0x1900] ;  /* 0x00190000c68c783b */ /* 0x000fe20000004200 */
[----:B------:R-:W-:Y:S01]  /*3bf0*/  MUFU.EX2 R155, R155 ;  /* 0x0000009b009b7308 */ /* 0x000fe20000000800 */
[----:B------:R-:W-:Y:S02]  /*3c00*/  FADD.FTZ R157, R157, R156 ;  /* 0x0000009c9d9d7221 */ /* 0x000fe40000010000 */
[----:B------:R-:W-:Y:S02]  /*3c10*/  FADD.FTZ R158, R158, R159 ;  /* 0x0000009f9e9e7221 */ /* 0x000fe40000010000 */
[----:B------:R-:W-:Y:S01]  /*3c20*/  FADD.FTZ R154, R154, R157 ;  /* 0x0000009d9a9a7221 */ /* 0x000fe20000010000 */
[----:B-----5:R-:W-:-:S02]  /*3c30*/  F2FP.BF16.PACK_AB R99, R152, R161 ;  /* 0x000000a19863723e */ /* 0x020fc400000010ff */
[----:B------:R-:W1:Y:S01]  /*3c40*/  MUFU.EX2 R150, R150 ;  /* 0x0000009600967308 */ /* 0x000e620000000800 */
[----:B------:R-:W-:Y:S02]  /*3c50*/  FADD.FTZ R161, R161, R158 ;  /* 0x0000009ea1a17221 */ /* 0x000fe40000010000 */
[----:B------:R-:W-:Y:S02]  /*3c60*/  FADD.FTZ R154, R151, R154 ;  /* 0x0000009a979a7221 */ /* 0x000fe40000010000 */
[----:B------:R-:W-:Y:S01]  /*3c70*/  FADD.FTZ R152, R152, R161 ;  /* 0x000000a198987221 */ /* 0x000fe20000010000 */
[C---:B------:R-:W-:Y:S02]  /*3c80*/  HMMA.16816.F32.BF16 R36, R96.reuse, R40, RZ ;  /* 0x000000286024723c */ /* 0x040fe400000418ff */
[----:B------:R-:W-:Y:S06]  /*3c90*/  MUFU.EX2 R149, R149 ;  /* 0x0000009500957308 */ /* 0x000fec0000000800 */
[C---:B------:R-:W-:Y:S02]  /*3ca0*/  HMMA.16816.F32.BF16 R52, R96.reuse, R56, RZ ;  /* 0x000000386034723c */ /* 0x040fe400000418ff */
[----:B------:R-:W-:Y:S06]  /*3cb0*/  MUFU.EX2 R146, R146 ;  /* 0x0000009200927308 */ /* 0x000fec0000000800 */
[C---:B------:R-:W-:Y:S02]  /*3cc0*/  HMMA.16816.F32.BF16 R40, R96.reuse, R42, RZ ;  /* 0x0000002a6028723c */ /* 0x040fe400000418ff */
[----:B------:R-:W-:Y:S06]  /*3cd0*/  MUFU.EX2 R153, R153 ;  /* 0x0000009900997308 */ /* 0x000fec0000000800 */
[C---:B------:R-:W-:Y:S02]  /*3ce0*/  HMMA.16816.F32.BF16 R56, R96.reuse, R58, RZ ;  /* 0x0000003a6038723c */ /* 0x040fe400000418ff */
[----:B------:R-:W5:Y:S06]  /*3cf0*/  MUFU.EX2 R148, R148 ;  /* 0x0000009400947308 */ /* 0x000f6c0000000800 */
[C---:B------:R-:W-:Y:S02]  /*3d00*/  HMMA.16816.F32.BF16 R128, R96.reuse, R124, RZ ;  /* 0x0000007c6080723c */ /* 0x040fe400000418ff */
[----:B------:R-:W-:Y:S06]  /*3d10*/  MUFU.EX2 R147, R147 ;  /* 0x0000009300937308 */ /* 0x000fec0000000800 */
[C---:B------:R-:W-:Y:S02]  /*3d20*/  HMMA.16816.F32.BF16 R120, R96.reuse, R116, RZ ;  /* 0x000000746078723c */ /* 0x040fe400000418ff */
[----:B------:R-:W1:Y:S06]  /*3d30*/  MUFU.EX2 R0, R0 ;  /* 0x0000000000007308 */ /* 0x000e6c0000000800 */
        /* <DEDUP_REMOVED lines=31> */
[----:B------:R-:W2:Y:S06]  /*3f30*/  MUFU.EX2 R219, R219 ;  /* 0x000000db00db7308 */ /* 0x000eac0000000800 */
[C---:B---3--:R-:W-:Y:S07]  /*3f40*/  HMMA.16816.F32.BF16 R92, R96.reuse, R4, RZ ;  /* 0x00000004605c723c */ /* 0x048fee00000418ff */
[----:B-1----:R-:W-:Y:S01]  /*3f50*/  F2FP.BF16.PACK_AB R4, R150, R155 ;  /* 0x0000009b9604723e */ /* 0x002fe200000010ff */
[----:B------:R-:W-:Y:S01]  /*3f60*/  HMMA.16816.F32.BF16 R96, R96, R6, RZ ;  /* 0x000000066060723c */ /* 0x000fe200000418ff */
[----:B-----5:R-:W-:Y:S01]  /*3f70*/  F2FP.BF16.PACK_AB R5, R148, R153 ;  /* 0x000000999405723e */ /* 0x020fe200000010ff */
[----:B------:R-:W-:-:S02]  /*3f80*/  FADD.FTZ R155, R155, R154 ;  /* 0x0000009a9b9b7221 */ /* 0x000fc40000010000 */
[----:B------:R-:W-:Y:S02]  /*3f90*/  FADD.FTZ R153, R153, R152 ;  /* 0x0000009899997221 */ /* 0x000fe40000010000 */
[----:B------:R-:W-:Y:S01]  /*3fa0*/  FADD.FTZ R150, R150, R155 ;  /* 0x0000009b96967221 */ /* 0x000fe20000010000 */
[----:B------:R-:W-:Y:S01]  /*3fb0*/  F2FP.BF16.PACK_AB R6, R146, R149 ;  /* 0x000000959206723e */ /* 0x000fe200000010ff */
[----:B------:R-:W-:Y:S01]  /*3fc0*/  FADD.FTZ R148, R148, R153 ;  /* 0x0000009994947221 */ /* 0x000fe20000010000 */
[----:B------:R-:W-:Y:S01]  /*3fd0*/  F2FP.BF16.PACK_AB R7, R0, R147 ;  /* 0x000000930007723e */ /* 0x000fe200000010ff */
[----:B------:R-:W-:Y:S02]  /*3fe0*/  FADD.FTZ R149, R149, R150 ;  /* 0x0000009695957221 */ /* 0x000fe40000010000 */
[----:B------:R-:W-:Y:S02]  /*3ff0*/  FADD.FTZ R147, R147, R148 ;  /* 0x0000009493937221 */ /* 0x000fe40000010000 */
[----:B------:R-:W-:-:S02]  /*4000*/  FADD.FTZ R149, R146, R149 ;  /* 0x0000009592957221 */ /* 0x000fc40000010000 */
[----:B----4-:R-:W-:Y:S01]  /*4010*/  HMMA.16816.F32.BF16 R36, R4, R8, R36 ;  /* 0x000000080424723c */ /* 0x010fe20000041824 */
[----:B------:R-:W-:-:S07]  /*4020*/  FADD.FTZ R147, R0, R147 ;  /* 0x0000009300937221 */ /* 0x000fce0000010000 */
[C---:B------:R-:W-:Y:S01]  /*4030*/  HMMA.16816.F32.BF16 R40, R4.reuse, R10, R40 ;  /* 0x0000000a0428723c */ /* 0x040fe20000041828 */
[----:B------:R-:W1:Y:S07]  /*4040*/  LDSM.16.MT88.4 R8, [R198+0x4900] ;  /* 0x00490000c608783b */ /* 0x000e6e0000004200 */
[C---:B------:R-:W-:Y:S08]  /*4050*/  HMMA.16816.F32.BF16 R52, R4.reuse, R16, R52 ;  /* 0x000000100434723c */ /* 0x040ff00000041834 */
[C---:B------:R-:W-:Y:S01]  /*4060*/  HMMA.16816.F32.BF16 R56, R4.reuse, R18, R56 ;  /* 0x000000120438723c */ /* 0x040fe20000041838 */
[----:B------:R-:W3:Y:S07]  /*4070*/  LDSM.16.MT88.4 R16, [R197+0x4900] ;  /* 0x00490000c510783b */ /* 0x000eee0000004200 */
[C---:B------:R-:W-:Y:S08]  /*4080*/  HMMA.16816.F32.BF16 R128, R4.reuse, R20, R128 ;  /* 0x000000140480723c */ /* 0x040ff00000041880 */
[C---:B------:R-:W-:Y:S01]  /*4090*/  HMMA.16816.F32.BF16 R124, R4.reuse, R22, R124 ;  /* 0x00000016047c723c */ /* 0x040fe2000004187c */
[----:B------:R-:W4:Y:S07]  /*40a0*/  LDSM.16.MT88.4 R20, [R203+0x4900] ;  /* 0x00490000cb14783b */ /* 0x000f2e0000004200 */
[C---:B--2---:R-:W-:Y:S08]  /*40b0*/  HMMA.16816.F32.BF16 R60, R4.reuse, R12, R60 ;  /* 0x0000000c043c723c */ /* 0x044ff0000004183c */
[C---:B------:R-:W-:Y:S01]  /*40c0*/  HMMA.16816.F32.BF16 R64, R4.reuse, R14, R64 ;  /* 0x0000000e0440723c */ /* 0x040fe20000041840 */
[----:B------:R-:W2:Y:S07]  /*40d0*/  LDSM.16.MT88.4 R12, [R196+0x4900] ;  /* 0x00490000c40c783b */ /* 0x000eae0000004200 */
[C---:B-1----:R-:W-:Y:S08]  /*40e0*/  HMMA.16816.F32.BF16 R76, R4.reuse, R8, R76 ;  /* 0x00000008044c723c */ /* 0x042ff0000004184c */
[C---:B------:R-:W-:Y:S01]  /*40f0*/  HMMA.16816.F32.BF16 R80, R4.reuse, R10, R80 ;  /* 0x0000000a0450723c */ /* 0x040fe20000041850 */
[----:B------:R-:W1:Y:S07]  /*4100*/  LDSM.16.MT88.4 R8, [R203+0x1100] ;  /* 0x00110000cb08783b */ /* 0x000e6e0000004200 */
[C---:B---3--:R-:W-:Y:S08]  /*4110*/  HMMA.16816.F32.BF16 R84, R4.reuse, R16, R84 ;  /* 0x000000100454723c */ /* 0x048ff00000041854 */
[C---:B------:R-:W-:Y:S01]  /*4120*/  HMMA.16816.F32.BF16 R88, R4.reuse, R18, R88 ;  /* 0x000000120458723c */ /* 0x040fe20000041858 */
[----:B------:R-:W3:Y:S07]  /*4130*/  LDSM.16.MT88.4 R16, [R198+0x1100] ;  /* 0x00110000c610783b */ /* 0x000eee0000004200 */
[C---:B------:R-:W-:Y:S08]  /*4140*/  HMMA.16816.F32.BF16 R120, R4.reuse, R136, R120 ;  /* 0x000000880478723c */ /* 0x040ff00000041878 */
[C---:B------:R-:W-:Y:S01]  /*4150*/  HMMA.16816.F32.BF16 R116, R4.reuse, R138, R116 ;  /* 0x0000008a0474723c */ /* 0x040fe20000041874 */
[----:B------:R-:W-:Y:S07]  /*4160*/  LDSM.16.MT88.4 R136, [R197+0x1900] ;  /* 0x00190000c588783b */ /* 0x000fee0000004200 */
        /* <DEDUP_REMOVED lines=9> */
[C---:B----4-:R-:W-:Y:S08]  /*4200*/  HMMA.16816.F32.BF16 R68, R4.reuse, R20, R68 ;  /* 0x000000140444723c */ /* 0x050ff00000041844 */
[C---:B------:R-:W-:Y:S01]  /*4210*/  HMMA.16816.F32.BF16 R72, R4.reuse, R22, R72 ;  /* 0x000000160448723c */ /* 0x040fe20000041848 */
[----:B------:R-:W-:Y:S07]  /*4220*/  LDSM.16.MT88.4 R20, [R203+0x5100] ;  /* 0x00510000cb14783b */ /* 0x000fee0000004200 */
[C---:B--2---:R-:W-:Y:S08]  /*4230*/  HMMA.16816.F32.BF16 R92, R4.reuse, R12, R92 ;  /* 0x0000000c045c723c */ /* 0x044ff0000004185c */
[----:B------:R-:W-:Y:S01]  /*4240*/  HMMA.16816.F32.BF16 R96, R4, R14, R96 ;  /* 0x0000000e0460723c */ /* 0x000fe20000041860 */
[----:B------:R-:W2:Y:S06]  /*4250*/  LDSM.16.MT88.4 R12, [R203+0x3100] ;  /* 0x00310000cb0c783b */ /* 0x000eac0000004200 */
[----:B------:R-:W-:Y:S01]  /*4260*/  F2FP.BF16.PACK_AB R4, R163, R160 ;  /* 0x000000a0a304723e */ /* 0x000fe200000010ff */
[----:B------:R-:W-:Y:S01]  /*4270*/  FADD.FTZ R160, R160, R149 ;  /* 0x00000095a0a07221 */ /* 0x000fe20000010000 */
[----:B------:R-:W-:-:S02]  /*4280*/  F2FP.BF16.PACK_AB R6, R165, R162 ;  /* 0x000000a2a506723e */ /* 0x000fc400000010ff */
[----:B------:R-:W-:Y:S01]  /*4290*/  F2FP.BF16.PACK_AB R5, R169, R166 ;  /* 0x000000a6a905723e */ /* 0x000fe200000010ff */
[----:B------:R-:W-:Y:S01]  /*42a0*/  FADD.FTZ R166, R166, R147 ;  /* 0x00000093a6a67221 */ /* 0x000fe20000010000 */
[----:B------:R-:W-:Y:S01]  /*42b0*/  F2FP.BF16.PACK_AB R7, R171, R168 ;  /* 0x000000a8ab07723e */ /* 0x000fe200000010ff */
[----:B------:R-:W-:Y:S02]  /*42c0*/  FADD.FTZ R163, R163, R160 ;  /* 0x000000a0a3a37221 */ /* 0x000fe40000010000 */
[----:B------:R-:W-:Y:S02]  /*42d0*/  FADD.FTZ R169, R169, R166 ;  /* 0x000000a6a9a97221 */ /* 0x000fe40000010000 */
[----:B------:R-:W-:Y:S02]  /*42e0*/  FADD.FTZ R162, R162, R163 ;  /* 0x000000a3a2a27221 */ /* 0x000fe40000010000 */
[----:B-1----:R-:W-:Y:S01]  /*42f0*/  HMMA.16816.F32.BF16 R128, R4, R8, R128 ;  /* 0x000000080480723c */ /* 0x002fe20000041880 */
[----:B------:R-:W-:-:S02]  /*4300*/  FADD.FTZ R168, R168, R169 ;  /* 0x000000a9a8a87221 */ /* 0x000fc40000010000 */
[----:B------:R-:W-:Y:S02]  /*4310*/  FADD.FTZ R165, R165, R162 ;  /* 0x000000a2a5a57221 */ /* 0x000fe40000010000 */
[----:B------:R-:W-:-:S03]  /*4320*/  FADD.FTZ R171, R171, R168 ;  /* 0x000000a8abab7221 */ /* 0x000fc60000010000 */
[C---:B------:R-:W-:Y:S01]  /*4330*/  HMMA.16816.F32.BF16 R124, R4.reuse, R10, R124 ;  /* 0x0000000a047c723c */ /* 0x040fe2000004187c */
[----:B------:R-:W1:Y:S07]  /*4340*/  LDSM.16.MT88.4 R8, [R197+0x3100] ;  /* 0x00310000c508783b */ /* 0x000e6e0000004200 */
[C---:B---3--:R-:W-:Y:S08]  /*4350*/  HMMA.16816.F32.BF16 R120, R4.reuse, R16, R120 ;  /* 0x000000100478723c */ /* 0x048ff00000041878 */
[C---:B------:R-:W-:Y:S01]  /*4360*/  HMMA.16816.F32.BF16 R116, R4.reuse, R18, R116 ;  /* 0x000000120474723c */ /* 0x040fe20000041874 */
[----:B------:R-:W3:Y:S07]  /*4370*/  LDSM.16.MT88.4 R16, [R196+0x3100] ;  /* 0x00310000c410783b */ /* 0x000eee0000004200 */
[C---:B--2---:R-:W-:Y:S08]  /*4380*/  HMMA.16816.F32.BF16 R36, R4.reuse, R12, R36 ;  /* 0x0000000c0424723c */ /* 0x044ff00000041824 */
[C---:B------:R-:W-:Y:S01]  /*4390*/  HMMA.16816.F32.BF16 R40, R4.reuse, R14, R40 ;  /* 0x0000000e0428723c */ /* 0x040fe20000041828 */
[----:B------:R-:W2:Y:S07]  /*43a0*/  LDSM.16.MT88.4 R12, [R198+0x5100] ;  /* 0x00510000c60c783b */ /* 0x000eae0000004200 */
[C---:B------:R-:W-:Y:S08]  /*43b0*/  HMMA.16816.F32.BF16 R68, R4.reuse, R20, R68 ;  /* 0x000000140444723c */ /* 0x040ff00000041844 */
[C---:B-1----:R-:W-:Y:S08]  /*43c0*/  HMMA.16816.F32.BF16 R52, R4.reuse, R8, R52 ;  /* 0x000000080434723c */ /* 0x042ff00000041834 */
        /* <DEDUP_REMOVED lines=8> */
[C---:B------:R-:W-:Y:S01]  /*4450*/  HMMA.16816.F32.BF16 R72, R4.reuse, R22, R72 ;  /* 0x000000160448723c */ /* 0x040fe20000041848 */
[----:B------:R-:W-:Y:S07]  /*4460*/  LDSM.16.MT88.4 R20, [R196+0x3900] ;  /* 0x00390000c414783b */ /* 0x000fee0000004200 */
        /* <DEDUP_REMOVED lines=8> */
[----:B------:R-:W4:Y:S07]  /*44f0*/  LDSM.16.MT88.4 R32, [R196+0x1900] ;  /* 0x00190000c420783b */ /* 0x000f2e0000004200 */
[C---:B------:R-:W-:Y:S08]  /*4500*/  HMMA.16816.F32.BF16 R104, R4.reuse, R28, R104 ;  /* 0x0000001c0468723c */ /* 0x040ff00000041868 */
[C---:B------:R-:W-:Y:S01]  /*4510*/  HMMA.16816.F32.BF16 R100, R4.reuse, R30, R100 ;  /* 0x0000001e0464723c */ /* 0x040fe20000041864 */
[----:B------:R-:W5:Y:S07]  /*4520*/  LDSM.16.MT88.4 R28, [R198+0x3900] ;  /* 0x00390000c61c783b */ /* 0x000f6e0000004200 */
[C---:B------:R-:W-:Y:S08]  /*4530*/  HMMA.16816.F32.BF16 R44, R4.reuse, R24, R44 ;  /* 0x00000018042c723c */ /* 0x040ff0000004182c */
[----:B------:R-:W-:Y:S01]  /*4540*/  HMMA.16816.F32.BF16 R48, R4, R26, R48 ;  /* 0x0000001a0430723c */ /* 0x000fe20000041830 */
[----:B------:R-:W3:Y:S06]  /*4550*/  LDSM.16.MT88.4 R24, [R197+0x3900] ;  /* 0x00390000c518783b */ /* 0x000eec0000004200 */
        /* <DEDUP_REMOVED lines=9> */
[----:B--2---:R-:W-:Y:S01]  /*45f0*/  HMMA.16816.F32.BF16 R128, R4, R12, R128 ;  /* 0x0000000c0480723c */ /* 0x004fe20000041880 */
[----:B------:R-:W-:-:S02]  /*4600*/  FADD.FTZ R176, R176, R177 ;  /* 0x000000b1b0b07221 */ /* 0x000fc40000010000 */
[----:B------:R-:W-:Y:S02]  /*4610*/  FADD.FTZ R221, R172, R175 ;  /* 0x000000afacdd7221 */ /* 0x000fe40000010000 */
[----:B------:R-:W-:-:S03]  /*4620*/  FADD.FTZ R219, R219, R176 ;  /* 0x000000b0dbdb7221 */ /* 0x000fc60000010000 */
        /* <DEDUP_REMOVED lines=9> */
[C---:B------:R-:W-:Y:S08]  /*46c0*/  HMMA.16816.F32.BF16 R116, R4.reuse, R142, R116 ;  /* 0x0000008e0474723c */ /* 0x040ff00000041874 */
[C---:B------:R-:W-:Y:S08]  /*46d0*/  HMMA.16816.F32.BF16 R112, R4.reuse, R136, R112 ;  /* 0x000000880470723c */ /* 0x040ff00000041870 */
[C---:B------:R-:W-:Y:S08]  /*46e0*/  HMMA.16816.F32.BF16 R108, R4.reuse, R138, R108 ;  /* 0x0000008a046c723c */ /* 0x040ff0000004186c */
[C---:B----4-:R-:W-:Y:S08]  /*46f0*/  HMMA.16816.F32.BF16 R104, R4.reuse, R32, R104 ;  /* 0x000000200468723c */ /* 0x050ff00000041868 */
[C---:B------:R-:W-:Y:S08]  /*4700*/  HMMA.16816.F32.BF16 R100, R4.reuse, R34, R100 ;  /* 0x000000220464723c */ /* 0x040ff00000041864 */
[C---:B-----5:R-:W-:Y:S08]  /*4710*/  HMMA.16816.F32.BF16 R44, R4.reuse, R28, R44 ;  /* 0x0000001c042c723c */ /* 0x060ff0000004182c */
[C---:B------:R-:W-:Y:S08]  /*4720*/  HMMA.16816.F32.BF16 R48, R4.reuse, R30, R48 ;  /* 0x0000001e0430723c */ /* 0x040ff00000041830 */
[C---:B------:R-:W-:Y:S08]  /*4730*/  HMMA.16816.F32.BF16 R52, R4.reuse, R24, R52 ;  /* 0x000000180434723c */ /* 0x040ff00000041834 */
[C---:B------:R-:W-:Y:S08]  /*4740*/  HMMA.16816.F32.BF16 R56, R4.reuse, R26, R56 ;  /* 0x0000001a0438723c */ /* 0x040ff00000041838 */
[C---:B------:R-:W-:Y:S08]  /*4750*/  HMMA.16816.F32.BF16 R60, R4.reuse, R20, R60 ;  /* 0x00000014043c723c */ /* 0x040ff0000004183c */
[C---:B------:R-:W-:Y:S08]  /*4760*/  HMMA.16816.F32.BF16 R64, R4.reuse, R22, R64 ;  /* 0x000000160440723c */ /* 0x040ff00000041840 */
[C---:B--2---:R-:W-:Y:S08]  /*4770*/  HMMA.16816.F32.BF16 R76, R4.reuse, R12, R76 ;  /* 0x0000000c044c723c */ /* 0x044ff0000004184c */
[C---:B------:R-:W-:Y:S08]  /*4780*/  HMMA.16816.F32.BF16 R80, R4.reuse, R14, R80 ;  /* 0x0000000e0450723c */ /* 0x040ff00000041850 */
[C---:B-1----:R-:W-:Y:S08]  /*4790*/  HMMA.16816.F32.BF16 R84, R4.reuse, R8, R84 ;  /* 0x000000080454723c */ /* 0x042ff00000041854 */
[C---:B------:R-:W-:Y:S08]  /*47a0*/  HMMA.16816.F32.BF16 R88, R4.reuse, R10, R88 ;  /* 0x0000000a0458723c */ /* 0x040ff00000041858 */
[C---:B---3--:R-:W-:Y:S08]  /*47b0*/  HMMA.16816.F32.BF16 R92, R4.reuse, R16, R92 ;  /* 0x00000010045c723c */ /* 0x048ff0000004185c */
[----:B------:R-:W-:Y:S01]  /*47c0*/  HMMA.16816.F32.BF16 R96, R4, R18, R96 ;  /* 0x000000120460723c */ /* 0x000fe20000041860 */
[----:B------:R-:W-:Y:S08]  /*47d0*/  @!P4 BRA `(.L_x_11) ;  /* 0x00002dc00000c947 */ /* 0x000ff00003800000 */
[C---:B------:R-:W-:Y:S01]  /*47e0*/  SHF.L.U64.HI R217, R135.reuse, 0x1, R144 ;  /* 0x0000000187d97819 */ /* 0x040fe20000010290 */
[----:B------:R-:W-:Y:S01]  /*47f0*/  IMAD.SHL.U32 R216, R135, 0x2, RZ ;  /* 0x0000000287d87824 */ /* 0x000fe200078e00ff */
[C---:B------:R-:W-:Y:S01]  /*4800*/  SHF.L.U64.HI R215, R134.reuse, 0x1, R145 ;  /* 0x0000000186d77819 */ /* 0x040fe20000010291 */
[----:B------:R-:W-:Y:S01]  /*4810*/  IMAD.SHL.U32 R214, R134, 0x2, RZ ;  /* 0x0000000286d67824 */ /* 0x000fe200078e00ff */
[----:B------:R-:W-:Y:S01]  /*4820*/  MOV R0, R3 ;  /* 0x0000000300007202 */ /* 0x000fe20000000f00 */
[----:B------:R-:W-:Y:S01]  /*4830*/  IMAD.MOV.U32 R135, RZ, RZ, R132 ;  /* 0x000000ffff877224 */ /* 0x000fe200078e0084 */
[----:B------:R-:W-:-:S02]  /*4840*/  SHF.L.U64.HI R213, R133, 0x1, R2 ;  /* 0x0000000185d57819 */ /* 0x000fc40000010202 */
[----:B------:R-:W-:Y:S01]  /*4850*/  SHF.L.U32 R212, R133, 0x1, RZ ;  /* 0x0000000185d47819 */ /* 0x000fe200000006ff */
[----:B------:R-:W-:Y:S06]  /*4860*/  BRA `(.L_x_12) ;  /* 0x0000032000007947 */ /* 0x000fec0003800000 */
.L_x_14:
[----:B------:R-:W-:Y:S01]  /*4870*/  ULEA UR4, UR6, UR8, 0x6 ;  /* 0x0000000806047291 */ /* 0x000fe2000f8e303f */
[----:B------:R-:W-:Y:S05]  /*4880*/  IMAD.MOV.U32 R208, RZ, RZ, RZ ;  /* 0x000000ffffd07224 */ /* 0x000fea00078e00ff */
[----:B------:R-:W-:Y:S05]  /*4890*/  IMAD.U32 R209, RZ, RZ, UR4 ;  /* 0x00000004ffd17e24 */ /* 0x000fea000f8e00ff */
[----:B------:R-:W-:Y:S05]  /*48a0*/  IADD3 R209, R209, -0x40, R210 ;  /* 0xffffffc0d1d17810 */ /* 0x000fea0007ffe0d2 */
[----:B------:R-:W-:Y:S04]  /*48b0*/  @P0 IMAD.HI.U32 R3, R209, c[0x0][0x2bc], RZ ;  /* 0x0000af00d1030a27 */ /* 0x000fe800078e00ff */
[----:B------:R-:W-:Y:S01]  /*48c0*/  IMAD.MOV.U32 R2, RZ, RZ, R209 ;  /* 0x000000ffff027224 */ /* 0x000fe200078e00d1 */
[----:B------:R-:W-:Y:S04]  /*48d0*/  @P0 SHF.R.U32.HI R2, RZ, c[0x0][0x2c0], R3 ;  /* 0x0000b000ff020a19 */ /* 0x000fe80000011603 */
[C---:B------:R-:W-:Y:S04]  /*48e0*/  @!P6 IADD3 R6, P4, R2.reuse, UR16, RZ ;  /* 0x000000100206ec10 */ /* 0x040fe8000ff9e0ff */
[----:B------:R-:W-:Y:S01]  /*48f0*/  @!P6 LEA.HI.X.SX32 R3, R2, UR15, 0x1, P4 ;  /* 0x0000000f0203ec11 */ /* 0x000fe2000a0f0eff */
[----:B------:R-:W-:Y:S01]  /*4900*/  IMAD.MOV R2, RZ, RZ, -R2 ;  /* 0x000000ffff027224 */ /* 0x000fe200078e0a02 */
[----:B------:R-:W-:Y:S03]  /*4910*/  @!P6 LEA R4, P4, R6, c[0x0][0x2a0], 0x2 ;  /* 0x0000a8000604ea11 */ /* 0x000fe600078810ff */
[----:B------:R-:W-:Y:S01]  /*4920*/  IMAD R209, R2, c[0x0][0x2b8], R209 ;  /* 0x0000ae0002d17a24 */ /* 0x000fe200078e02d1 */
[----:B------:R-:W-:Y:S04]  /*4930*/  @!P6 LEA.HI.X R5, R6, c[0x0][0x2a4], R3, 0x2, P4 ;  /* 0x0000a9000605ea11 */ /* 0x000fe800020f1403 */
[----:B------:R-:W-:Y:S01]  /*4940*/  SHF.R.S32.HI R3, RZ, 0x1f, R209 ;  /* 0x0000001fff037819 */ /* 0x000fe200000114d1 */
[----:B------:R1:W2:Y:S04]  /*4950*/  @!P6 LDG.E R208, [R4.64] ;  /* 0x0000000c04d0e981 */ /* 0x0002a8000c1e1900 */
[----:B------:R-:W-:Y:S04]  /*4960*/  IMAD R3, R3, c[0x0][0x1e0], RZ ;  /* 0x0000780003037a24 */ /* 0x000fe800078e02ff */
[C---:B------:R-:W-:Y:S02]  /*4970*/  IMAD R3, R209.reuse, c[0x0][0x1e4], R3 ;  /* 0x00007900d1037a24 */ /* 0x040fe400078e0203 */
[----:B-1----:R-:W-:Y:S04]  /*4980*/  IMAD.WIDE.U32 R4, R209, c[0x0][0x1e0], RZ ;  /* 0x00007800d1047a25 */ /* 0x002fe800078e00ff */
[----:B------:R-:W-:Y:S01]  /*4990*/  IMAD.IADD R5, R5, 0x1, R3 ;  /* 0x0000000105057824 */ /* 0x000fe200078e0203 */
[----:B--2---:R-:W-:Y:S03]  /*49a0*/  SHF.R.S32.HI R2, RZ, 0x1f, R208 ;  /* 0x0000001fff027819 */ /* 0x004fe600000114d0 */
[----:B------:R-:W-:Y:S04]  /*49b0*/  IMAD.WIDE.U32 R4, R208, c[0x0][0x1f0], R4 ;  /* 0x00007c00d0047a25 */ /* 0x000fe800078e0004 */
[----:B------:R-:W-:Y:S01]  /*49c0*/  IMAD R2, R2, c[0x0][0x1f0], RZ ;  /* 0x00007c0002027a24 */ /* 0x000fe200078e02ff */
[----:B------:R-:W-:Y:S03]  /*49d0*/  IADD3 R3, P4, R4, UR20, RZ ;  /* 0x0000001404037c10 */ /* 0x000fe6000ff9e0ff */
[----:B------:R-:W-:Y:S05]  /*49e0*/  IMAD R2, R208, c[0x0][0x1f4], R2 ;  /* 0x00007d00d0027a24 */ /* 0x000fea00078e0202 */
[----:B------:R-:W-:Y:S02]  /*49f0*/  IADD3.X R2, R5, UR18, R2, P4, !PT ;  /* 0x0000001205027c10 */ /* 0x000fe4000a7fe402 */
[C---:B------:R-:W-:Y:S04]  /*4a00*/  LEA R15, P4, R3.reuse, c[0x0][0x1c8], 0x1 ;  /* 0x00007200030f7a11 */ /* 0x040fe800078808ff */
[----:B------:R-:W-:Y:S01]  /*4a10*/  LEA.HI.X R14, R3, c[0x0][0x1cc], R2, 0x1, P4 ;  /* 0x00007300030e7a11 */ /* 0x000fe200020f0c02 */
[----:B------:R-:W1:Y:S04]  /*4a20*/  SHFL.IDX PT, R5, R15, RZ, 0x181f ;  /* 0x00181fff0f057589 */ /* 0x000e6800000e0000 */
[----:B------:R-:W2:Y:S04]  /*4a30*/  SHFL.IDX PT, R4, R14, RZ, 0x181f ;  /* 0x00181fff0e047589 */ /* 0x000ea800000e0000 */
[----:B------:R-:W3:Y:S04]  /*4a40*/  SHFL.IDX PT, R3, R15, 0x1, 0x181f ;  /* 0x00381f000f037f89 */ /* 0x000ee800000e0000 */
[----:B------:R-:W4:Y:S01]  /*4a50*/  SHFL.IDX PT, R2, R14, 0x1, 0x181f ;  /* 0x00381f000e027f89 */ /* 0x000f2200000e0000 */
[C---:B-1----:R-:W-:Y:S02]  /*4a60*/  IADD3 R8, P5, R5.reuse, R216, RZ ;  /* 0x000000d805087210 */ /* 0x042fe40007fbe0ff */
[C---:B------:R-:W-:Y:S02]  /*4a70*/  IADD3 R6, P4, R5.reuse, R214, RZ ;  /* 0x000000d605067210 */ /* 0x040fe40007f9e0ff */
[C---:B--2---:R-:W-:Y:S02]  /*4a80*/  IADD3.X R9, R4.reuse, R217, RZ, P5, !PT ;  /* 0x000000d904097210 */ /* 0x044fe40002ffe4ff */
[----:B------:R-:W-:Y:S01]  /*4a90*/  IADD3 R12, P5, R5, R212, RZ ;  /* 0x000000d4050c7210 */ /* 0x000fe20007fbe0ff */
[C---:B------:R-:W-:Y:S01]  /*4aa0*/  IMAD.X R7, R4.reuse, 0x1, R215, P4 ;  /* 0x0000000104077824 */ /* 0x040fe200020e06d7 */
[C---:B---3--:R-:W-:Y:S01]  /*4ab0*/  IADD3 R10, P4, R3.reuse, R216, RZ ;  /* 0x000000d8030a7210 */ /* 0x048fe20007f9e0ff */
[----:B------:R1:W-:Y:S02]  /*4ac0*/  LDGSTS.E.BYPASS.LTC128B.128 [R207+0x6100], [R8.64], !P3 ;  /* 0x0610000008cf7fae */ /* 0x0003e4000d901d4c */
[----:B------:R-:W-:Y:S01]  /*4ad0*/  IMAD.X R13, R4, 0x1, R213, P5 ;  /* 0x00000001040d7824 */ /* 0x000fe200028e06d5 */
[C---:B------:R-:W-:Y:S01]  /*4ae0*/  IADD3 R4, P5, R3.reuse, R214, RZ ;  /* 0x000000d603047210 */ /* 0x040fe20007fbe0ff */
[----:B------:R1:W-:Y:S01]  /*4af0*/  LDGSTS.E.BYPASS.LTC128B.128 [R207+0x8100], [R6.64], !P2 ;  /* 0x0810000006cf7fae */ /* 0x0003e2000d101d4c */
[C---:B----4-:R-:W-:Y:S01]  /*4b00*/  IMAD.X R11, R2.reuse, 0x1, R217, P4 ;  /* 0x00000001020b7824 */ /* 0x050fe200020e06d9 */
[----:B------:R-:W-:Y:S02]  /*4b10*/  IADD3 R14, P4, R3, R212, RZ ;  /* 0x000000d4030e7210 */ /* 0x000fe40007f9e0ff */
[----:B------:R1:W-:Y:S01]  /*4b20*/  LDGSTS.E.BYPASS.LTC128B.128 [R207+0xa100], [R12.64], !P1 ;  /* 0x0a1000000ccf7fae */ /* 0x0003e2000c901d4c */
[C---:B------:R-:W-:Y:S02]  /*4b30*/  IADD3.X R5, R2.reuse, R215, RZ, P5, !PT ;  /* 0x000000d702057210 */ /* 0x040fe40002ffe4ff */
[----:B------:R-:W-:Y:S01]  /*4b40*/  IMAD.X R15, R2, 0x1, R213, P4 ;  /* 0x00000001020f7824 */ /* 0x000fe200020e06d5 */
[----:B------:R1:W-:Y:S04]  /*4b50*/  LDGSTS.E.BYPASS.LTC128B.128 [R207+0x7100], [R10.64], !P3 ;  /* 0x071000000acf7fae */ /* 0x0003e8000d901d4c */
[----:B------:R1:W-:Y:S04]  /*4b60*/  LDGSTS.E.BYPASS.LTC128B.128 [R207+0x9100], [R4.64], !P2 ;  /* 0x0910000004cf7fae */ /* 0x0003e8000d101d4c */
[----:B------:R1:W-:Y:S01]  /*4b70*/  LDGSTS.E.BYPASS.LTC128B.128 [R207+0xb100], [R14.64], !P1 ;  /* 0x0b1000000ecf7fae */ /* 0x0003e2000c901d4c */
[----:B------:R-:W-:-:S05]  /*4b80*/  BRA `(.L_x_13) ;  /* 0x000010a000007947 */ /* 0x000fca0003800000 */
.L_x_12:
[----:B------:R-:W-:Y:S04]  /*4b90*/  DEPBAR.LE SB0, 0x0 ;  /* 0x000080000000791a */ /* 0x000fe80000000000 */
[----:B------:R-:W-:Y:S01]  /*4ba0*/  BAR.SYNC.DEFER_BLOCKING 0x0 ;  /* 0x0000000000007b1d */ /* 0x000fe20000010000 */
[----:B------:R-:W-:Y:S01]  /*4bb0*/  SHF.R.S32.HI R133, RZ, 0x1f, R209 ;  /* 0x0000001fff857819 */ /* 0x000fe200000114d1 */
[----:B------:R-:W-:Y:S01]  /*4bc0*/  IMAD.WIDE.U32 R222, R209, c[0x0][0x208], RZ ;  /* 0x00008200d1de7a25 */ /* 0x000fe200078e00ff */
[----:B------:R-:W-:Y:S01]  /*4bd0*/  SHF.R.S32.HI R3, RZ, 0x1f, R208 ;  /* 0x0000001fff037819 */ /* 0x000fe200000114d0 */
[----:B------:R-:W-:Y:S02]  /*4be0*/  UISETP.GT.AND UP0, UPT, UR6, UR7, UPT ;  /* 0x000000070600728c */ /* 0x000fe4000bf04270 */
[----:B------:R-:W-:Y:S02]  /*4bf0*/  IMAD R133, R133, c[0x0][0x208], RZ ;  /* 0x0000820085857a24 */ /* 0x000fe400078e02ff */
[----:B------:R-:W-:Y:S02]  /*4c00*/  IMAD R3, R3, c[0x0][0x218], RZ ;  /* 0x0000860003037a24 */ /* 0x000fe400078e02ff */
[----:B------:R-:W-:Y:S02]  /*4c10*/  IMAD R133, R209, c[0x0][0x20c], R133 ;  /* 0x00008300d1857a24 */ /* 0x000fe400078e0285 */
[C---:B------:R-:W-:Y:S03]  /*4c20*/  IMAD R3, R208.reuse, c[0x0][0x21c], R3 ;  /* 0x00008700d0037a24 */ /* 0x040fe600078e0203 */
[----:B------:R-:W-:Y:S05]  /*4c30*/  IADD3 R223, R223, R133, RZ ;  /* 0x00000085dfdf7210 */ /* 0x000fea0007ffe0ff */
[----:B------:R-:W-:Y:S01]  /*4c40*/  IMAD.WIDE.U32 R222, R208, c[0x0][0x218], R222 ;  /* 0x00008600d0de7a25 */ /* 0x000fe200078e00de */
[----:B------:R-:W-:Y:S04]  /*4c50*/  LDSM.16.M88.4 R136, [R206+0xc100] ;  /* 0x00c10000ce88783b */ /* 0x000fe80000000200 */
[----:B------:R-:W-:Y:S04]  /*4c60*/  IADD3 R2, P4, R222, UR22, RZ ;  /* 0x00000016de027c10 */ /* 0x000fe8000ff9e0ff */
[----:B------:R-:W-:Y:S01]  /*4c70*/  IADD3.X R3, R223, UR5, R3, P4, !PT ;  /* 0x00000005df037c10 */ /* 0x000fe2000a7fe403 */
[----:B------:R-:W1:Y:S01]  /*4c80*/  LDSM.16.M88.4 R140, [R205+0x6100] ;  /* 0x00610000cd8c783b */ /* 0x000e620000000200 */
[C---:B------:R-:W-:Y:S04]  /*4c90*/  LEA R133, P4, R2.reuse, c[0x0][0x1f8], 0x1 ;  /* 0x00007e0002857a11 */ /* 0x040fe800078808ff */
[----:B------:R-:W-:Y:S02]  /*4ca0*/  LEA.HI.X R132, R2, c[0x0][0x1fc], R3, 0x1, P4 ;  /* 0x00007f0002847a11 */ /* 0x000fe400020f0c03 */
[----:B------:R-:W2:Y:S07]  /*4cb0*/  LDSM.16.M88.4 R144, [R205+0x6900] ;  /* 0x00690000cd90783b */ /* 0x000eae0000000200 */
[----:B------:R-:W3:Y:S07]  /*4cc0*/  LDSM.16.M88.4 R148, [R205+0x7100] ;  /* 0x00710000cd94783b */ /* 0x000eee0000000200 */
[----:B------:R-:W-:Y:S07]  /*4cd0*/  LDSM.16.M88.4 R152, [R205+0x7900] ;  /* 0x00790000cd98783b */ /* 0x000fee0000000200 */
[----:B------:R-:W-:Y:S07]  /*4ce0*/  LDSM.16.M88.4 R156, [R202+0xc100] ;  /* 0x00c10000ca9c783b */ /* 0x000fee0000000200 */
[----:B------:R-:W-:Y:S01]  /*4cf0*/  LDSM.16.M88.4 R160, [R204] ;  /* 0x00000000cca0783b */ /* 0x000fe20000000200 */
[C---:B-1----:R-:W-:Y:S06]  /*4d00*/  HMMA.16816.F32.BF16 R4, R136.reuse, R140, RZ ;  /* 0x0000008c8804723c */ /* 0x042fec00000418ff */
[----:B------:R-:W-:Y:S02]  /*4d10*/  LDSM.16.M88.4 R164, [R195] ;  /* 0x00000000c3a4783b */ /* 0x000fe40000000200 */
[C---:B------:R-:W-:Y:S05]  /*4d20*/  HMMA.16816.F32.BF16 R8, R136.reuse, R142, RZ ;  /* 0x0000008e8808723c */ /* 0x040fea00000418ff */
[----:B------:R-:W1:Y:S03]  /*4d30*/  SHFL.IDX PT, R225, R133, RZ, 0x181f ;  /* 0x00181fff85e17589 */ /* 0x000e6600000e0000 */
[C---:B--2---:R-:W-:Y:S04]  /*4d40*/  HMMA.16816.F32.BF16 R12, R136.reuse, R144, RZ ;  /* 0x00000090880c723c */ /* 0x044fe800000418ff */
[----:B------:R-:W2:Y:S04]  /*4d50*/  SHFL.IDX PT, R2, R132, RZ, 0x181f ;  /* 0x00181fff84027589 */ /* 0x000ea800000e0000 */
[C---:B------:R-:W-:Y:S03]  /*4d60*/  HMMA.16816.F32.BF16 R16, R136.reuse, R146, RZ ;  /* 0x000000928810723c */ /* 0x040fe600000418ff */
[----:B------:R-:W-:Y:S05]  /*4d70*/  LDSM.16.M88.4 R168, [R194] ;  /* 0x00000000c2a8783b */ /* 0x000fea0000000200 */
[C---:B---3--:R-:W-:Y:S02]  /*4d80*/  HMMA.16816.F32.BF16 R20, R136.reuse, R148, RZ ;  /* 0x000000948814723c */ /* 0x048fe400000418ff */
[----:B------:R-:W3:Y:S02]  /*4d90*/  SHFL.IDX PT, R3, R133, 0x1, 0x181f ;  /* 0x00381f0085037f89 */ /* 0x000ee400000e0000 */
[C---:B-1----:R-:W-:Y:S02]  /*4da0*/  IADD3 R228, P5, R225.reuse, R216, RZ ;  /* 0x000000d8e1e47210 */ /* 0x042fe40007fbe0ff */
[C---:B------:R-:W-:Y:S02]  /*4db0*/  IADD3 R226, P4, R225.reuse, R214, RZ ;  /* 0x000000d6e1e27210 */ /* 0x040fe40007f9e0ff */
[C---:B------:R-:W-:Y:S01]  /*4dc0*/  HMMA.16816.F32.BF16 R24, R136.reuse, R150, RZ ;  /* 0x000000968818723c */ /* 0x040fe200000418ff */
[----:B------:R-:W1:Y:S03]  /*4dd0*/  SHFL.IDX PT, R134, R132, 0x1, 0x181f ;  /* 0x00381f0084867f89 */ /* 0x000e6600000e0000 */
[C---:B--2---:R-:W-:Y:S02]  /*4de0*/  IADD3.X R229, R2.reuse, R217, RZ, P5, !PT ;  /* 0x000000d902e57210 */ /* 0x044fe40002ffe4ff */
[C---:B------:R-:W-:Y:S02]  /*4df0*/  IADD3.X R227, R2.reuse, R215, RZ, P4, !PT ;  /* 0x000000d702e37210 */ /* 0x040fe400027fe4ff */
[C---:B------:R-:W-:Y:S01]  /*4e00*/  HMMA.16816.F32.BF16 R28, R136.reuse, R152, RZ ;  /* 0x00000098881c723c */ /* 0x040fe200000418ff */
[----:B------:R-:W2:Y:S03]  /*4e10*/  LDSM.16.M88.4 R172, [R193] ;  /* 0x00000000c1ac783b */ /* 0x000ea60000000200 */
[----:B------:R-:W-:Y:S04]  /*4e20*/  IADD3 R224, P5, R225, R212, RZ ;  /* 0x000000d4e1e07210 */ /* 0x000fe80007fbe0ff */
[----:B------:R-:W-:Y:S01]  /*4e30*/  HMMA.16816.F32.BF16 R32, R136, R154, RZ ;  /* 0x0000009a8820723c */ /* 0x000fe200000418ff */
[----:B------:R-:W-:Y:S01]  /*4e40*/  @!PT LDS RZ, [RZ] ;  /* 0x00000000fffff984 */ /* 0x000fe20000000800 */
[----:B------:R-:W-:Y:S01]  /*4e50*/  @!PT LDS RZ, [RZ] ;  /* 0x00000000fffff984 */ /* 0x000fe20000000800 */
[----:B------:R-:W-:Y:S01]  /*4e60*/  @!PT LDS RZ, [RZ] ;  /* 0x00000000fffff984 */ /* 0x000fe20000000800 */
[----:B------:R4:W-:Y:S03]  /*4e70*/  LDGSTS.E.BYPASS.LTC128B.128 [R211], [R228.64], !P3 ;  /* 0x00000000e4d37fae */ /* 0x0009e6000d901d4c */
[----:B------:R-:W-:Y:S02]  /*4e80*/  IADD3.X R225, R2, R213, RZ, P5, !PT ;  /* 0x000000d502e17210 */ /* 0x000fe40002ffe4ff */
[C---:B---3--:R-:W-:Y:S02]  /*4e90*/  IADD3 R222, P4, R3.reuse, R216, RZ ;  /* 0x000000d803de7210 */ /* 0x048fe40007f9e0ff */
[C---:B------:R-:W-:Y:S01]  /*4ea0*/  HMMA.16816.F32.BF16 R4, R156.reuse, R160, R4 ;  /* 0x000000a09c04723c */ /* 0x040fe20000041804 */
[----:B------:R3:W-:Y:S04]  /*4eb0*/  LDGSTS.E.BYPASS.LTC128B.128 [R211+0x2000], [R226.64], !P2 ;  /* 0x02000000e2d37fae */ /* 0x0007e8000d101d4c */
[C---:B-1----:R-:W-:Y:S02]  /*4ec0*/  IADD3.X R223, R134.reuse, R217, RZ, P4, !PT ;  /* 0x000000d986df7210 */ /* 0x042fe400027fe4ff */
[C---:B------:R-:W-:Y:S01]  /*4ed0*/  IADD3 R132, P5, R3.reuse, R214, RZ ;  /* 0x000000d603847210 */ /* 0x040fe20007fbe0ff */
[C---:B------:R-:W-:Y:S01]  /*4ee0*/  HMMA.16816.F32.BF16 R8, R156.reuse, R162, R8 ;  /* 0x000000a29c08723c */ /* 0x040fe20000041808 */
[----:B------:R1:W-:Y:S03]  /*4ef0*/  LDGSTS.E.BYPASS.LTC128B.128 [R211+0x4000], [R224.64], !P1 ;  /* 0x04000000e0d37fae */ /* 0x0003e6000c901d4c */
[C---:B------:R-:W-:Y:S02]  /*4f00*/  IADD3.X R133, R134.reuse, R215, RZ, P5, !PT ;  /* 0x000000d786857210 */ /* 0x040fe40002ffe4ff */
[----:B------:R-:W-:Y:S02]  /*4f10*/  IADD3 R2, P4, R3, R212, RZ ;  /* 0x000000d403027210 */ /* 0x000fe40007f9e0ff */
[C---:B------:R-:W-:Y:S01]  /*4f20*/  HMMA.16816.F32.BF16 R12, R156.reuse, R164, R12 ;  /* 0x000000a49c0c723c */ /* 0x040fe2000004180c */
[----:B------:R5:W-:Y:S03]  /*4f30*/  LDGSTS.E.BYPASS.LTC128B.128 [R211+0x1000], [R222.64], !P3 ;  /* 0x01000000ded37fae */ /* 0x000be6000d901d4c */
[----:B------:R-:W-:Y:S02]  /*4f40*/  IADD3.X R3, R134, R213, RZ, P4, !PT ;  /* 0x000000d586037210 */ /* 0x000fe400027fe4ff */
[----:B------:R-:W-:Y:S02]  /*4f50*/  PLOP3.LUT P4, PT, PT, PT, UP0, 0x80, 0x0 ;  /* 0x000000000000781c */ /* 0x000fe40003f8f008 */
[C---:B------:R-:W-:Y:S01]  /*4f60*/  HMMA.16816.F32.BF16 R16, R156.reuse, R166, R16 ;  /* 0x000000a69c10723c */ /* 0x040fe20000041810 */
[----:B------:R1:W-:Y:S07]  /*4f70*/  LDGSTS.E.BYPASS.LTC128B.128 [R211+0x3000], [R132.64], !P2 ;  /* 0x0300000084d37fae */ /* 0x0003ee000d101d4c */
[C---:B------:R-:W-:Y:S01]  /*4f80*/  HMMA.16816.F32.BF16 R20, R156.reuse, R168, R20 ;  /* 0x000000a89c14723c */ /* 0x040fe20000041814 */
[----:B------:R1:W-:Y:S07]  /*4f90*/  LDGSTS.E.BYPASS.LTC128B.128 [R211+0x5000], [R2.64], !P1 ;  /* 0x0500000002d37fae */ /* 0x0003ee000c901d4c */
[C---:B------:R-:W-:Y:S01]  /*4fa0*/  HMMA.16816.F32.BF16 R24, R156.reuse, R170, R24 ;  /* 0x000000aa9c18723c */ /* 0x040fe20000041818 */
[----:B------:R-:W-:Y:S07]  /*4fb0*/  LDSM.16.M88.4 R176, [R201+0xc100] ;  /* 0x00c10000c9b0783b */ /* 0x000fee0000000200 */
[C---:B--2---:R-:W-:Y:S01]  /*4fc0*/  HMMA.16816.F32.BF16 R28, R156.reuse, R172, R28 ;  /* 0x000000ac9c1c723c */ /* 0x044fe2000004181c */
[----:B------:R-:W2:Y:S07]  /*4fd0*/  LDSM.16.M88.4 R180, [R200+0x6100] ;  /* 0x00610000c8b4783b */ /* 0x000eae0000000200 */
[----:B------:R-:W-:Y:S01]  /*4fe0*/  HMMA.16816.F32.BF16 R32, R156, R174, R32 ;  /* 0x000000ae9c20723c */ /* 0x000fe20000041820 */
[----:B------:R-:W1:Y:S07]  /*4ff0*/  LDSM.16.M88.4 R136, [R200+0x6900] ;  /* 0x00690000c888783b */ /* 0x000e6e0000000200 */
[----:B------:R-:W1:Y:S07]  /*5000*/  LDSM.16.M88.4 R140, [R200+0x7100] ;  /* 0x00710000c88c783b */ /* 0x000e6e0000000200 */
[----:B------:R-:W0:Y:S07]  /*5010*/  LDGDEPBAR ;  /* 0x00000000000079af */ /* 0x000e2e0000000000 */
[----:B------:R-:W3:Y:S07]  /*5020*/  LDSM.16.M88.4 R144, [R200+0x7900] ;  /* 0x00790000c890783b */ /* 0x000eee0000000200 */
[----:B------:R-:W-:Y:S01]  /*5030*/  LDSM.16.M88.4 R148, [R199+0xc100] ;  /* 0x00c10000c794783b */ /* 0x000fe20000000200 */
[C---:B--2---:R-:W-:Y:S06]  /*5040*/  HMMA.16816.F32.BF16 R4, R176.reuse, R180, R4 ;  /* 0x000000b4b004723c */ /* 0x044fec0000041804 */
[----:B------:R-:W2:Y:S02]  /*5050*/  LDSM.16.M88.4 R152, [R192] ;  /* 0x00000000c098783b */ /* 0x000ea40000000200 */
[C---:B------:R-:W-:Y:S05]  /*5060*/  HMMA.16816.F32.BF16 R8, R176.reuse, R182, R8 ;  /* 0x000000b6b008723c */ /* 0x040fea0000041808 */
[----:B------:R-:W2:Y:S03]  /*5070*/  LDSM.16.M88.4 R156, [R192+0x800] ;  /* 0x00080000c09c783b */ /* 0x000ea60000000200 */
[C---:B-1----:R-:W-:Y:S04]  /*5080*/  HMMA.16816.F32.BF16 R12, R176.reuse, R136, R12 ;  /* 0x00000088b00c723c */ /* 0x042fe8000004180c */
[----:B------:R-:W1:Y:S04]  /*5090*/  LDSM.16.M88.4 R160, [R192+0x1000] ;  /* 0x00100000c0a0783b */ /* 0x000e680000000200 */
[C---:B------:R-:W-:Y:S03]  /*50a0*/  HMMA.16816.F32.BF16 R16, R176.reuse, R138, R16 ;  /* 0x0000008ab010723c */ /* 0x040fe60000041810 */
[----:B------:R-:W1:Y:S05]  /*50b0*/  LDSM.16.M88.4 R164, [R192+0x1800] ;  /* 0x00180000c0a4783b */ /* 0x000e6a0000000200 */
[C---:B------:R-:W-:Y:S02]  /*50c0*/  HMMA.16816.F32.BF16 R20, R176.reuse, R140, R20 ;  /* 0x0000008cb014723c */ /* 0x040fe40000041814 */
[----:B------:R-:W-:Y:S06]  /*50d0*/  LDSM.16.M88.4 R168, [R206+0x10100] ;  /* 0x01010000cea8783b */ /* 0x000fec0000000200 */
[C---:B------:R-:W-:Y:S01]  /*50e0*/  HMMA.16816.F32.BF16 R24, R176.reuse, R142, R24 ;  /* 0x0000008eb018723c */ /* 0x040fe20000041818 */
[----:B------:R-:W1:Y:S07]  /*50f0*/  LDSM.16.M88.4 R172, [R205+0x8100] ;  /* 0x00810000cdac783b */ /* 0x000e6e0000000200 */
[C---:B---3--:R-:W-:Y:S01]  /*5100*/  HMMA.16816.F32.BF16 R28, R176.reuse, R144, R28 ;  /* 0x00000090b01c723c */ /* 0x048fe2000004181c */
[----:B------:R-:W3:Y:S07]  /*5110*/  LDSM.16.M88.4 R136, [R205+0x8900] ;  /* 0x00890000cd88783b */ /* 0x000eee0000000200 */
[----:B------:R-:W-:Y:S01]  /*5120*/  HMMA.16816.F32.BF16 R32, R176, R146, R32 ;  /* 0x00000092b020723c */ /* 0x000fe20000041820 */
[----:B------:R-:W3:Y:S07]  /*5130*/  LDSM.16.M88.4 R140, [R205+0x9100] ;  /* 0x00910000cd8c783b */ /* 0x000eee0000000200 */
[C---:B--2---:R-:W-:Y:S01]  /*5140*/  HMMA.16816.F32.BF16 R4, R148.reuse, R152, R4 ;  /* 0x000000989404723c */ /* 0x044fe20000041804 */
[----:B------:R-:W2:Y:S07]  /*5150*/  LDSM.16.M88.4 R144, [R205+0x9900] ;  /* 0x00990000cd90783b */ /* 0x000eae0000000200 */
[C---:B------:R-:W-:Y:S01]  /*5160*/  HMMA.16816.F32.BF16 R8, R148.reuse, R154, R8 ;  /* 0x0000009a9408723c */ /* 0x040fe20000041808 */
[----:B------:R-:W-:Y:S07]  /*5170*/  LDSM.16.M88.4 R176, [R202+0x10100] ;  /* 0x01010000cab0783b */ /* 0x000fee0000000200 */
[C---:B------:R-:W-:Y:S01]  /*5180*/  HMMA.16816.F32.BF16 R12, R148.reuse, R156, R12 ;  /* 0x0000009c940c723c */ /* 0x040fe2000004180c */
[----:B------:R-:W2:Y:S07]  /*5190*/  LDSM.16.M88.4 R180, [R191] ;  /* 0x00000000bfb4783b */ /* 0x000eae0000000200 */
[C---:B------:R-:W-:Y:S01]  /*51a0*/  HMMA.16816.F32.BF16 R16, R148.reuse, R158, R16 ;  /* 0x0000009e9410723c */ /* 0x040fe20000041810 */
[----:B------:R-:W-:Y:S07]  /*51b0*/  LDSM.16.M88.4 R152, [R189] ;  /* 0x00000000bd98783b */ /* 0x000fee0000000200 */
[C---:B-1----:R-:W-:Y:S01]  /*51c0*/  HMMA.16816.F32.BF16 R20, R148.reuse, R160, R20 ;  /* 0x000000a09414723c */ /* 0x042fe20000041814 */
[----:B------:R-:W-:Y:S07]  /*51d0*/  LDSM.16.M88.4 R156, [R188] ;  /* 0x00000000bc9c783b */ /* 0x000fee0000000200 */
[C---:B------:R-:W-:Y:S01]  /*51e0*/  HMMA.16816.F32.BF16 R24, R148.reuse, R162, R24 ;  /* 0x000000a29418723c */ /* 0x040fe20000041818 */
[----:B------:R-:W-:Y:S07]  /*51f0*/  LDSM.16.M88.4 R160, [R201+0x10100] ;  /* 0x01010000c9a0783b */ /* 0x000fee0000000200 */
[C---:B------:R-:W-:Y:S08]  /*5200*/  HMMA.16816.F32.BF16 R28, R148.reuse, R164, R28 ;  /* 0x000000a4941c723c */ /* 0x040ff0000004181c */
[----:B------:R-:W-:Y:S01]  /*5210*/  HMMA.16816.F32.BF16 R32, R148, R166, R32 ;  /* 0x000000a69420723c */ /* 0x000fe20000041820 */
[----:B------:R-:W1:Y:S07]  /*5220*/  LDSM.16.M88.4 R148, [R190] ;  /* 0x00000000be94783b */ /* 0x000e6e0000000200 */
[C---:B------:R-:W-:Y:S01]  /*5230*/  HMMA.16816.F32.BF16 R4, R168.reuse, R172, R4 ;  /* 0x000000aca804723c */ /* 0x040fe20000041804 */
[----:B------:R-:W1:Y:S07]  /*5240*/  LDSM.16.M88.4 R164, [R200+0x8100] ;  /* 0x00810000c8a4783b */ /* 0x000e6e0000000200 */
[C---:B------:R-:W-:Y:S01]  /*5250*/  HMMA.16816.F32.BF16 R8, R168.reuse, R174, R8 ;  /* 0x000000aea808723c */ /* 0x040fe20000041808 */
[----:B------:R-:W-:Y:S07]  /*5260*/  LDSM.16.M88.4 R172, [R192+0x2000] ;  /* 0x00200000c0ac783b */ /* 0x000fee0000000200 */
[C---:B---3--:R-:W-:Y:S08]  /*5270*/  HMMA.16816.F32.BF16 R12, R168.reuse, R136, R12 ;  /* 0x00000088a80c723c */ /* 0x048ff0000004180c */
[C---:B------:R-:W-:Y:S01]  /*5280*/  HMMA.16816.F32.BF16 R16, R168.reuse, R138, R16 ;  /* 0x0000008aa810723c */ /* 0x040fe20000041810 */
[----:B------:R-:W3:Y:S07]  /*5290*/  LDSM.16.M88.4 R136, [R200+0x8900] ;  /* 0x00890000c888783b */ /* 0x000eee0000000200 */
[C---:B------:R-:W-:Y:S08]  /*52a0*/  HMMA.16816.F32.BF16 R20, R168.reuse, R140, R20 ;  /* 0x0000008ca814723c */ /* 0x040ff00000041814 */
[C---:B------:R-:W-:Y:S01]  /*52b0*/  HMMA.16816.F32.BF16 R24, R168.reuse, R142, R24 ;  /* 0x0000008ea818723c */ /* 0x040fe20000041818 */
[----:B------:R-:W3:Y:S07]  /*52c0*/  LDSM.16.M88.4 R140, [R200+0x9100] ;  /* 0x00910000c88c783b */ /* 0x000eee0000000200 */
[C---:B--2---:R-:W-:Y:S08]  /*52d0*/  HMMA.16816.F32.BF16 R28, R168.reuse, R144, R28 ;  /* 0x00000090a81c723c */ /* 0x044ff0000004181c */
[----:B------:R-:W-:Y:S01]  /*52e0*/  HMMA.16816.F32.BF16 R32, R168, R146, R32 ;  /* 0x00000092a820723c */ /* 0x000fe20000041820 */
[----:B------:R-:W2:Y:S07]  /*52f0*/  LDSM.16.M88.4 R144, [R200+0x9900] ;  /* 0x00990000c890783b */ /* 0x000eae0000000200 */
[C---:B------:R-:W-:Y:S01]  /*5300*/  HMMA.16816.F32.BF16 R4, R176.reuse, R180, R4 ;  /* 0x000000b4b004723c */ /* 0x040fe20000041804 */
[----:B------:R-:W2:Y:S07]  /*5310*/  LDSM.16.M88.4 R168, [R199+0x10100] ;  /* 0x01010000c7a8783b */ /* 0x000eae0000000200 */
[C---:B------:R-:W-:Y:S01]  /*5320*/  HMMA.16816.F32.BF16 R8, R176.reuse, R182, R8 ;  /* 0x000000b6b008723c */ /* 0x040fe20000041808 */
[----:B------:R-:W-:Y:S07]  /*5330*/  LDSM.16.M88.4 R180, [R205+0xa100] ;  /* 0x00a10000cdb4783b */ /* 0x000fee0000000200 */
[C---:B-1----:R-:W-:Y:S08]  /*5340*/  HMMA.16816.F32.BF16 R12, R176.reuse, R148, R12 ;  /* 0x00000094b00c723c */ /* 0x042ff0000004180c */
[C---:B------:R-:W-:Y:S01]  /*5350*/  HMMA.16816.F32.BF16 R16, R176.reuse, R150, R16 ;  /* 0x00000096b010723c */ /* 0x040fe20000041810 */
[----:B------:R-:W1:Y:S07]  /*5360*/  LDSM.16.M88.4 R148, [R192+0x2800] ;  /* 0x00280000c094783b */ /* 0x000e6e0000000200 */
[C---:B------:R-:W-:Y:S08]  /*5370*/  HMMA.16816.F32.BF16 R20, R176.reuse, R152, R20 ;  /* 0x00000098b014723c */ /* 0x040ff00000041814 */
[C---:B------:R-:W-:Y:S01]  /*5380*/  HMMA.16816.F32.BF16 R24, R176.reuse, R154, R24 ;  /* 0x0000009ab018723c */ /* 0x040fe20000041818 */
[----:B------:R-:W1:Y:S07]  /*5390*/  LDSM.16.M88.4 R152, [R192+0x3000] ;  /* 0x00300000c098783b */ /* 0x000e6e0000000200 */
[C---:B------:R-:W-:Y:S08]  /*53a0*/  HMMA.16816.F32.BF16 R28, R176.reuse, R156, R28 ;  /* 0x0000009cb01c723c */ /* 0x040ff0000004181c */
[----:B------:R-:W-:Y:S01]  /*53b0*/  HMMA.16816.F32.BF16 R32, R176, R158, R32 ;  /* 0x0000009eb020723c */ /* 0x000fe20000041820 */
[----:B------:R-:W1:Y:S07]  /*53c0*/  LDSM.16.M88.4 R156, [R192+0x3800] ;  /* 0x00380000c09c783b */ /* 0x000e6e0000000200 */
[C---:B------:R-:W-:Y:S01]  /*53d0*/  HMMA.16816.F32.BF16 R4, R160.reuse, R164, R4 ;  /* 0x000000a4a004723c */ /* 0x040fe20000041804 */
[----:B------:R-:W1:Y:S07]  /*53e0*/  LDSM.16.M88.4 R176, [R206+0x14100] ;  /* 0x01410000ceb0783b */ /* 0x000e6e0000000200 */
[C---:B------:R-:W-:Y:S01]  /*53f0*/  HMMA.16816.F32.BF16 R8, R160.reuse, R166, R8 ;  /* 0x000000a6a008723c */ /* 0x040fe20000041808 */
[----:B------:R-:W-:Y:S07]  /*5400*/  LDSM.16.M88.4 R164, [R187] ;  /* 0x00000000bba4783b */ /* 0x000fee0000000200 */
        /* <DEDUP_REMOVED lines=15> */
[----:B------:R-:W1:Y:S07]  /*5500*/  LDSM.16.M88.4 R148, [R186] ;  /* 0x00000000ba94783b */ /* 0x000e6e0000000200 */
[C---:B------:R-:W-:Y:S08]  /*5510*/  HMMA.16816.F32.BF16 R20, R168.reuse, R152, R20 ;  /* 0x00000098a814723c */ /* 0x040ff00000041814 */
[C---:B------:R-:W-:Y:S01]  /*5520*/  HMMA.16816.F32.BF16 R24, R168.reuse, R154, R24 ;  /* 0x0000009aa818723c */ /* 0x040fe20000041818 */
[----:B------:R-:W1:Y:S07]  /*5530*/  LDSM.16.M88.4 R152, [R185] ;  /* 0x00000000b998783b */ /* 0x000e6e0000000200 */
[C---:B------:R-:W-:Y:S08]  /*5540*/  HMMA.16816.F32.BF16 R28, R168.reuse, R156, R28 ;  /* 0x0000009ca81c723c */ /* 0x040ff0000004181c */
[----:B------:R-:W-:Y:S01]  /*5550*/  HMMA.16816.F32.BF16 R32, R168, R158, R32 ;  /* 0x0000009ea820723c */ /* 0x000fe20000041820 */
[----:B------:R-:W1:Y:S07]  /*5560*/  LDSM.16.M88.4 R156, [R184] ;  /* 0x00000000b89c783b */ /* 0x000e6e0000000200 */
[----:B------:R-:W1:Y:S01]  /*5570*/  LDSM.16.M88.4 R168, [R201+0x14100] ;  /* 0x01410000c9a8783b */ /* 0x000e620000000200 */
[C---:B------:R-:W-:Y:S08]  /*5580*/  HMMA.16816.F32.BF16 R4, R176.reuse, R180, R4 ;  /* 0x000000b4b004723c */ /* 0x040ff00000041804 */
[C---:B------:R-:W-:Y:S01]  /*5590*/  HMMA.16816.F32.BF16 R8, R176.reuse, R182, R8 ;  /* 0x000000b6b008723c */ /* 0x040fe20000041808 */
[----:B------:R-:W-:Y:S07]  /*55a0*/  LDSM.16.M88.4 R180, [R192+0x4000] ;  /* 0x00400000c0b4783b */ /* 0x000fee0000000200 */
[C---:B---3--:R-:W-:Y:S08]  /*55b0*/  HMMA.16816.F32.BF16 R12, R176.reuse, R136, R12 ;  /* 0x00000088b00c723c */ /* 0x048ff0000004180c */
[C---:B------:R-:W-:Y:S01]  /*55c0*/  HMMA.16816.F32.BF16 R16, R176.reuse, R138, R16 ;  /* 0x0000008ab010723c */ /* 0x040fe20000041810 */
[----:B------:R-:W3:Y:S07]  /*55d0*/  LDSM.16.M88.4 R136, [R200+0xa900] ;  /* 0x00a90000c888783b */ /* 0x000eee0000000200 */
[C---:B------:R-:W-:Y:S08]  /*55e0*/  HMMA.16816.F32.BF16 R20, R176.reuse, R140, R20 ;  /* 0x0000008cb014723c */ /* 0x040ff00000041814 */
[C---:B------:R-:W-:Y:S01]  /*55f0*/  HMMA.16816.F32.BF16 R24, R176.reuse, R142, R24 ;  /* 0x0000008eb018723c */ /* 0x040fe20000041818 */
[----:B------:R-:W1:Y:S07]  /*5600*/  LDSM.16.M88.4 R140, [R200+0xb100] ;  /* 0x00b10000c88c783b */ /* 0x000e6e0000000200 */
[C---:B--2---:R-:W-:Y:S08]  /*5610*/  HMMA.16816.F32.BF16 R28, R176.reuse, R144, R28 ;  /* 0x00000090b01c723c */ /* 0x044ff0000004181c */
[----:B------:R-:W-:Y:S01]  /*5620*/  HMMA.16816.F32.BF16 R32, R176, R146, R32 ;  /* 0x00000092b020723c */ /* 0x000fe20000041820 */
[----:B------:R-:W2:Y:S07]  /*5630*/  LDSM.16.M88.4 R144, [R200+0xb900] ;  /* 0x00b90000c890783b */ /* 0x000eae0000000200 */
[----:B------:R-:W2:Y:S01]  /*5640*/  LDSM.16.M88.4 R176, [R199+0x14100] ;  /* 0x01410000c7b0783b */ /* 0x000ea20000000200 */
[C---:B------:R-:W-:Y:S08]  /*5650*/  HMMA.16816.F32.BF16 R4, R160.reuse, R164, R4 ;  /* 0x000000a4a004723c */ /* 0x040ff00000041804 */
[C---:B------:R-:W-:Y:S08]  /*5660*/  HMMA.16816.F32.BF16 R8, R160.reuse, R166, R8 ;  /* 0x000000a6a008723c */ /* 0x040ff00000041808 */
[C---:B-1----:R-:W-:Y:S08]  /*5670*/  HMMA.16816.F32.BF16 R12, R160.reuse, R148, R12 ;  /* 0x00000094a00c723c */ /* 0x042ff0000004180c */
[C---:B------:R-:W-:Y:S08]  /*5680*/  HMMA.16816.F32.BF16 R16, R160.reuse, R150, R16 ;  /* 0x00000096a010723c */ /* 0x040ff00000041810 */
[C---:B------:R-:W-:Y:S08]  /*5690*/  HMMA.16816.F32.BF16 R20, R160.reuse, R152, R20 ;  /* 0x00000098a014723c */ /* 0x040ff00000041814 */
[C---:B------:R-:W-:Y:S08]  /*56a0*/  HMMA.16816.F32.BF16 R24, R160.reuse, R154, R24 ;  /* 0x0000009aa018723c */ /* 0x040ff00000041818 */
[C---:B------:R-:W-:Y:S08]  /*56b0*/  HMMA.16816.F32.BF16 R28, R160.reuse, R156, R28 ;  /* 0x0000009ca01c723c */ /* 0x040ff0000004181c */
[----:B------:R-:W-:Y:S08]  /*56c0*/  HMMA.16816.F32.BF16 R32, R160, R158, R32 ;  /* 0x0000009ea020723c */ /* 0x000ff00000041820 */
[C---:B------:R-:W-:Y:S08]  /*56d0*/  HMMA.16816.F32.BF16 R4, R168.reuse, R172, R4 ;  /* 0x000000aca804723c */ /* 0x040ff00000041804 */
[C---:B------:R-:W-:Y:S08]  /*56e0*/  HMMA.16816.F32.BF16 R8, R168.reuse, R174, R8 ;  /* 0x000000aea808723c */ /* 0x040ff00000041808 */
[C---:B---3--:R-:W-:Y:S08]  /*56f0*/  HMMA.16816.F32.BF16 R12, R168.reuse, R136, R12 ;  /* 0x00000088a80c723c */ /* 0x048ff0000004180c */
[C---:B------:R-:W-:Y:S01]  /*5700*/  HMMA.16816.F32.BF16 R16, R168.reuse, R138, R16 ;  /* 0x0000008aa810723c */ /* 0x040fe20000041810 */
[----:B------:R-:W1:Y:S07]  /*5710*/  LDSM.16.M88.4 R136, [R192+0x4800] ;  /* 0x00480000c088783b */ /* 0x000e6e0000000200 */
[C---:B------:R-:W-:Y:S08]  /*5720*/  HMMA.16816.F32.BF16 R20, R168.reuse, R140, R20 ;  /* 0x0000008ca814723c */ /* 0x040ff00000041814 */
[C---:B------:R-:W-:Y:S01]  /*5730*/  HMMA.16816.F32.BF16 R24, R168.reuse, R142, R24 ;  /* 0x0000008ea818723c */ /* 0x040fe20000041818 */
[----:B------:R-:W3:Y:S07]  /*5740*/  LDSM.16.M88.4 R140, [R192+0x5000] ;  /* 0x00500000c08c783b */ /* 0x000eee0000000200 */
[C---:B--2---:R-:W-:Y:S08]  /*5750*/  HMMA.16816.F32.BF16 R28, R168.reuse, R144, R28 ;  /* 0x00000090a81c723c */ /* 0x044ff0000004181c */
[----:B------:R-:W-:Y:S08]  /*5760*/  HMMA.16816.F32.BF16 R32, R168, R146, R32 ;  /* 0x00000092a820723c */ /* 0x000ff00000041820 */
[C---:B------:R-:W-:Y:S08]  /*5770*/  HMMA.16816.F32.BF16 R4, R176.reuse, R180, R4 ;  /* 0x000000b4b004723c */ /* 0x040ff00000041804 */
[C---:B------:R-:W-:Y:S08]  /*5780*/  HMMA.16816.F32.BF16 R8, R176.reuse, R182, R8 ;  /* 0x000000b6b008723c */ /* 0x040ff00000041808 */
[C---:B-1----:R-:W-:Y:S08]  /*5790*/  HMMA.16816.F32.BF16 R12, R176.reuse, R136, R12 ;  /* 0x00000088b00c723c */ /* 0x042ff0000004180c */
[C---:B------:R-:W-:Y:S01]  /*57a0*/  HMMA.16816.F32.BF16 R16, R176.reuse, R138, R16 ;  /* 0x0000008ab010723c */ /* 0x040fe20000041810 */
[----:B------:R-:W1:Y:S01]  /*57b0*/  LDSM.16.M88.4 R136, [R192+0x5800] ;  /* 0x00580000c088783b */ /* 0x000e620000000200 */
[----:B------:R-:W-:Y:S04]  /*57c0*/  DEPBAR.LE SB0, 0x0 ;  /* 0x000080000000791a */ /* 0x000fe80000000000 */
[----:B------:R-:W-:Y:S02]  /*57d0*/  FMUL.FTZ R244, R4, c[0x0][0x320] ;  /* 0x0000c80004f47a20 */ /* 0x000fe40000410000 */
[C---:B---3--:R-:W-:Y:S04]  /*57e0*/  HMMA.16816.F32.BF16 R20, R176.reuse, R140, R20 ;  /* 0x0000008cb014723c */ /* 0x048fe80000041814 */
[----:B------:R-:W2:Y:S01]  /*57f0*/  MUFU.TANH R244, R244 ;  /* 0x000000f400f47308 */ /* 0x000ea20000002400 */
[----:B------:R-:W-:Y:S01]  /*5800*/  BAR.SYNC.DEFER_BLOCKING 0x0 ;  /* 0x0000000000007b1d */ /* 0x000fe20000010000 */
[----:B------:R-:W-:Y:S02]  /*5810*/  FMUL.FTZ R242, R5, c[0x0][0x320] ;  /* 0x0000c80005f27a20 */ /* 0x000fe40000410000 */
[C---:B------:R-:W-:Y:S04]  /*5820*/  HMMA.16816.F32.BF16 R24, R176.reuse, R142, R24 ;  /* 0x0000008eb018723c */ /* 0x040fe80000041818 */
[----:B------:R-:W-:Y:S02]  /*5830*/  FMUL.FTZ R245, R6, c[0x0][0x320] ;  /* 0x0000c80006f57a20 */ /* 0x000fe40000410000 */
[----:B------:R-:W3:Y:S01]  /*5840*/  MUFU.TANH R242, R242 ;  /* 0x000000f200f27308 */ /* 0x000ee20000002400 */
[----:B------:R-:W-:Y:S02]  /*5850*/  FMUL.FTZ R243, R7, c[0x0][0x320] ;  /* 0x0000c80007f37a20 */ /* 0x000fe40000410000 */
[----:B------:R-:W-:Y:S03]  /*5860*/  FMUL.FTZ R246, R8, c[0x0][0x320] ;  /* 0x0000c80008f67a20 */ /* 0x000fe60000410000 */
[----:B------:R-:W-:Y:S02]  /*5870*/  FMUL.FTZ R248, R9, c[0x0][0x320] ;  /* 0x0000c80009f87a20 */ /* 0x000fe40000410000 */
[----:B------:R-:W-:Y:S02]  /*5880*/  FMUL.FTZ R249, R10, c[0x0][0x320] ;  /* 0x0000c8000af97a20 */ /* 0x000fe40000410000 */
[----:B------:R-:W2:Y:S01]  /*5890*/  MUFU.TANH R245, R245 ;  /* 0x000000f500f57308 */ /* 0x000ea20000002400 */
[----:B------:R-:W-:Y:S02]  /*58a0*/  FMUL.FTZ R247, R11, c[0x0][0x320] ;  /* 0x0000c8000bf77a20 */ /* 0x000fe40000410000 */
[----:B------:R-:W-:Y:S02]  /*58b0*/  FMUL.FTZ R240, R12, c[0x0][0x320] ;  /* 0x0000c8000cf07a20 */ /* 0x000fe40000410000 */
[----:B------:R-:W-:Y:S02]  /*58c0*/  FMUL.FTZ R238, R13, c[0x0][0x320] ;  /* 0x0000c8000dee7a20 */ /* 0x000fe40000410000 */
[----:B------:R-:W-:Y:S01]  /*58d0*/  FMUL.FTZ R241, R14, c[0x0][0x320] ;  /* 0x0000c8000ef17a20 */ /* 0x000fe20000410000 */
[C---:B-1----:R-:W-:Y:S02]  /*58e0*/  HMMA.16816.F32.BF16 R28, R176.reuse, R136, R28 ;  /* 0x00000088b01c723c */ /* 0x042fe4000004181c */
[----:B------:R-:W1:Y:S01]  /*58f0*/  MUFU.TANH R243, R243 ;  /* 0x000000f300f37308 */ /* 0x000e620000002400 */
[----:B------:R-:W-:Y:S02]  /*5900*/  FMUL.FTZ R239, R15, c[0x0][0x320] ;  /* 0x0000c8000fef7a20 */ /* 0x000fe40000410000 */
[----:B------:R-:W-:Y:S02]  /*5910*/  FMUL.FTZ R236, R16, c[0x0][0x320] ;  /* 0x0000c80010ec7a20 */ /* 0x000fe40000410000 */
[----:B------:R-:W-:Y:S01]  /*5920*/  FMUL.FTZ R234, R17, c[0x0][0x320] ;  /* 0x0000c80011ea7a20 */ /* 0x000fe20000410000 */
[----:B------:R-:W-:Y:S04]  /*5930*/  HMMA.16816.F32.BF16 R32, R176, R138, R32 ;  /* 0x0000008ab020723c */ /* 0x000fe80000041820 */
[----:B------:R-:W1:Y:S01]  /*5940*/  MUFU.TANH R246, R246 ;  /* 0x000000f600f67308 */ /* 0x000e620000002400 */
[----:B------:R-:W-:Y:S02]  /*5950*/  FMUL.FTZ R237, R18, c[0x0][0x320] ;  /* 0x0000c80012ed7a20 */ /* 0x000fe40000410000 */
[----:B------:R-:W-:Y:S02]  /*5960*/  FMUL.FTZ R235, R19, c[0x0][0x320] ;  /* 0x0000c80013eb7a20 */ /* 0x000fe40000410000 */
[----:B------:R-:W-:Y:S03]  /*5970*/  FMUL.FTZ R232, R20, c[0x0][0x320] ;  /* 0x0000c80014e87a20 */ /* 0x000fe60000410000 */
[----:B------:R-:W-:Y:S02]  /*5980*/  FMUL.FTZ R230, R21, c[0x0][0x320] ;  /* 0x0000c80015e67a20 */ /* 0x000fe40000410000 */
[----:B------:R-:W1:Y:S01]  /*5990*/  MUFU.TANH R248, R248 ;  /* 0x000000f800f87308 */ /* 0x000e620000002400 */
[----:B------:R-:W-:Y:S02]  /*59a0*/  FMUL.FTZ R233, R22, c[0x0][0x320] ;  /* 0x0000c80016e97a20 */ /* 0x000fe40000410000 */
[----:B------:R-:W-:Y:S02]  /*59b0*/  FMUL.FTZ R231, R23, c[0x0][0x320] ;  /* 0x0000c80017e77a20 */ /* 0x000fe40000410000 */
[----:B----4-:R-:W-:Y:S02]  /*59c0*/  FMUL.FTZ R228, R24, c[0x0][0x320] ;  /* 0x0000c80018e47a20 */ /* 0x010fe40000410000 */
[----:B------:R-:W-:Y:S02]  /*59d0*/  FMUL.FTZ R226, R25, c[0x0][0x320] ;  /* 0x0000c80019e27a20 */ /* 0x000fe40000410000 */
[----:B------:R-:W-:Y:S01]  /*59e0*/  FMUL.FTZ R229, R26, c[0x0][0x320] ;  /* 0x0000c8001ae57a20 */ /* 0x000fe20000410000 */
[----:B------:R-:W4:Y:S01]  /*59f0*/  MUFU.TANH R249, R249 ;  /* 0x000000f900f97308 */ /* 0x000f220000002400 */
[----:B------:R-:W-:Y:S02]  /*5a00*/  FMUL.FTZ R227, R27, c[0x0][0x320] ;  /* 0x0000c8001be37a20 */ /* 0x000fe40000410000 */
[----:B-----5:R-:W-:Y:S02]  /*5a10*/  FMUL.FTZ R222, R28, c[0x0][0x320] ;  /* 0x0000c8001cde7a20 */ /* 0x020fe40000410000 */
[----:B------:R-:W-:Y:S02]  /*5a20*/  FMUL.FTZ R224, R29, c[0x0][0x320] ;  /* 0x0000c8001de07a20 */ /* 0x000fe40000410000 */
[----:B------:R-:W-:Y:S02]  /*5a30*/  FMUL.FTZ R225, R30, c[0x0][0x320] ;  /* 0x0000c8001ee17a20 */ /* 0x000fe40000410000 */
[----:B------:R-:W-:Y:S01]  /*5a40*/  FMUL.FTZ R223, R31, c[0x0][0x320] ;  /* 0x0000c8001fdf7a20 */ /* 0x000fe20000410000 */
[----:B------:R-:W1:Y:S01]  /*5a50*/  MUFU.TANH R247, R247 ;  /* 0x000000f700f77308 */ /* 0x000e620000002400 */
[----:B------:R-:W-:Y:S02]  /*5a60*/  FMUL.FTZ R220, R32, c[0x0][0x320] ;  /* 0x0000c80020dc7a20 */ /* 0x000fe40000410000 */
[----:B------:R-:W-:Y:S02]  /*5a70*/  FMUL.FTZ R218, R33, c[0x0][0x320] ;  /* 0x0000c80021da7a20 */ /* 0x000fe40000410000 */
[----:B------:R-:W-:Y:S02]  /*5a80*/  FMUL.FTZ R134, R34, c[0x0][0x320] ;  /* 0x0000c80022867a20 */ /* 0x000fe40000410000 */
[----:B------:R-:W-:Y:S03]  /*5a90*/  FMUL.FTZ R35, R35, c[0x0][0x320] ;  /* 0x0000c80023237a20 */ /* 0x000fe60000410000 */
[----:B------:R-:W1:Y:S10]  /*5aa0*/  MUFU.TANH R240, R240 ;  /* 0x000000f000f07308 */ /* 0x000e740000002400 */
        /* <DEDUP_REMOVED lines=22> */
[----:B------:R1:W1:Y:S02]  /*5c10*/  MUFU.TANH R133, R35 ;  /* 0x0000002300857308 */ /* 0x0002640000002400 */
[----:B-1234-:R-:W-:-:S05]  /*5c20*/  @P4 BRA `(.L_x_14) ;  /* 0xffffec4000004947 */ /* 0x01efca000383ffff */
.L_x_13:
[----:B------:R-:W-:Y:S01]  /*5c30*/  FMNMX.FTZ R2, R245, R0, !PT ;  /* 0x00000000f5027209 */ /* 0x000fe20007810000 */
[----:B-1----:R-:W-:Y:S01]  /*5c40*/  LDSM.16.MT88.4 R12, [R203+0x100] ;  /* 0x00010000cb0c783b */ /* 0x002fe20000004200 */
[----:B------:R-:W-:Y:S01]  /*5c50*/  FMNMX.FTZ R11, R244, R135, !PT ;  /* 0x00000087f40b7209 */ /* 0x000fe20007810000 */
[----:B------:R-:W-:Y:S01]  /*5c60*/  UISETP.GT.AND UP0, UPT, UR6, UR7, UPT ;  /* 0x000000070600728c */ /* 0x000fe2000bf04270 */
[----:B------:R-:W-:Y:S01]  /*5c70*/  FMNMX.FTZ R2, R243, R2, !PT ;  /* 0x00000002f3027209 */ /* 0x000fe20007810000 */
[----:B------:R-:W-:Y:S01]  /*5c80*/  UIADD3 UR6, UR6, -0x1, URZ ;  /* 0xffffffff06067890 */ /* 0x000fe2000fffe03f */
[----:B------:R-:W-:Y:S02]  /*5c90*/  FMNMX.FTZ R11, R242, R11, !PT ;  /* 0x0000000bf20b7209 */ /* 0x000fe40007810000 */
[----:B------:R-:W-:Y:S01]  /*5ca0*/  FMNMX.FTZ R2, R249, R2, !PT ;  /* 0x00000002f9027209 */ /* 0x000fe20007810000 */
[----:B------:R-:W-:Y:S01]  /*5cb0*/  LDSM.16.MT88.4 R20, [R198+0x100] ;  /* 0x00010000c614783b */ /* 0x000fe20000004200 */
[----:B------:R-:W-:Y:S02]  /*5cc0*/  FMNMX.FTZ R11, R246, R11, !PT ;  /* 0x0000000bf60b7209 */ /* 0x000fe40007810000 */
[----:B------:R-:W-:Y:S02]  /*5cd0*/  FMNMX.FTZ R2, R247, R2, !PT ;  /* 0x00000002f7027209 */ /* 0x000fe40007810000 */
        /* <DEDUP_REMOVED lines=31> */
[----:B------:R-:W-:Y:S01]  /*5ed0*/  PLOP3.LUT P4, PT, PT, PT, UP0, 0x80, 0x0 ;  /* 0x000000000000781c */ /* 0x000fe20003f8f008 */
[----:B------:R-:W-:Y:S08]  /*5ee0*/  SHFL.BFLY PT, R2, R7, 0x2, 0x1f ;  /* 0x0c401f0007027f89 */ /* 0x000ff000000e0000 */
[----:B------:R-:W1:Y:S08]  /*5ef0*/  SHFL.BFLY PT, R6, R5, 0x2, 0x1f ;  /* 0x0c401f0005067f89 */ /* 0x000e7000000e0000 */
[----:B------:R-:W-:Y:S08]  /*5f00*/  LDSM.16.MT88.4 R160, [R196+0x3900] ;  /* 0x00390000c4a0783b */ /* 0x000ff00000004200 */
[----:B------:R-:W-:Y:S08]  /*5f10*/  LDSM.16.MT88.4 R164, [R203+0x5900] ;  /* 0x00590000cba4783b */ /* 0x000ff00000004200 */
[----:B------:R-:W0:Y:S01]  /*5f20*/  LDGDEPBAR ;  /* 0x00000000000079af */ /* 0x000e220000000000 */
[----:B-1----:R-:W-:Y:S02]  /*5f30*/  FMNMX.FTZ R9, R5, R6, !PT ;  /* 0x0000000605097209 */ /* 0x002fe40007810000 */
[----:B------:R-:W-:Y:S05]  /*5f40*/  FMNMX.FTZ R4, R7, R2, !PT ;  /* 0x0000000207047209 */ /* 0x000fea0007810000 */
[----:B------:R-:W1:Y:S08]  /*5f50*/  SHFL.BFLY PT, R132, R9, 0x1, 0x1f ;  /* 0x0c201f0009847f89 */ /* 0x000e7000000e0000 */
[----:B------:R-:W2:Y:S01]  /*5f60*/  SHFL.BFLY PT, R3, R4, 0x1, 0x1f ;  /* 0x0c201f0004037f89 */ /* 0x000ea200000e0000 */
[----:B-1----:R-:W-:Y:S05]  /*5f70*/  FMNMX.FTZ R132, R9, R132, !PT ;  /* 0x0000008409847209 */ /* 0x002fea0007810000 */
[C---:B------:R-:W-:Y:S02]  /*5f80*/  FMUL.FTZ R145, R132.reuse, c[0x0][0x2d0] ;  /* 0x0000b40084917a20 */ /* 0x040fe40000410000 */
[----:B------:R-:W-:Y:S01]  /*5f90*/  FADD.FTZ R2, -R132, R135 ;  /* 0x0000008784027221 */ /* 0x000fe20000010100 */
[----:B--2---:R-:W-:Y:S01]  /*5fa0*/  FMNMX.FTZ R3, R3, R4, !PT ;  /* 0x0000000403037209 */ /* 0x004fe20007810000 */
[--C-:B------:R-:W-:Y:S01]  /*5fb0*/  FFMA.FTZ R175, R244, c[0x0][0x2d0], -R145.reuse ;  /* 0x0000b400f4af7a23 */ /* 0x100fe20000010891 */
[----:B------:R-:W-:Y:S01]  /*5fc0*/  MOV R135, R132 ;  /* 0x0000008400877202 */ /* 0x000fe20000000f00 */
[--C-:B------:R-:W-:Y:S02]  /*5fd0*/  FFMA.FTZ R174, R242, c[0x0][0x2d0], -R145.reuse ;  /* 0x0000b400f2ae7a23 */ /* 0x100fe40000010891 */
[C---:B------:R-:W-:Y:S02]  /*5fe0*/  FMUL.FTZ R144, R3.reuse, c[0x0][0x2d0] ;  /* 0x0000b40003907a20 */ /* 0x040fe40000410000 */
[----:B------:R-:W-:Y:S01]  /*5ff0*/  FADD.FTZ R5, -R3, R0 ;  /* 0x0000000003057221 */ /* 0x000fe20000010100 */
[----:B------:R-:W-:Y:S01]  /*6000*/  MUFU.EX2 R175, R175 ;  /* 0x000000af00af7308 */ /* 0x000fe20000000800 */
[--C-:B------:R-:W-:Y:S02]  /*6010*/  FFMA.FTZ R173, R246, c[0x0][0x2d0], -R145.reuse ;  /* 0x0000b400f6ad7a23 */ /* 0x100fe40000010891 */
[--C-:B------:R-:W-:Y:S02]  /*6020*/  FFMA.FTZ R172, R248, c[0x0][0x2d0], -R145.reuse ;  /* 0x0000b400f8ac7a23 */ /* 0x100fe40000010891 */
[--C-:B------:R-:W-:Y:S02]  /*6030*/  FFMA.FTZ R171, R245, c[0x0][0x2d0], -R144.reuse ;  /* 0x0000b400f5ab7a23 */ /* 0x100fe40000010890 */
[--C-:B------:R-:W-:Y:S02]  /*6040*/  FFMA.FTZ R170, R243, c[0x0][0x2d0], -R144.reuse ;  /* 0x0000b400f3aa7a23 */ /* 0x100fe40000010890 */
[--C-:B------:R-:W-:Y:S01]  /*6050*/  FFMA.FTZ R169, R249, c[0x0][0x2d0], -R144.reuse ;  /* 0x0000b400f9a97a23 */ /* 0x100fe20000010890 */
[----:B------:R-:W-:Y:S01]  /*6060*/  MUFU.EX2 R174, R174 ;  /* 0x000000ae00ae7308 */ /* 0x000fe20000000800 */
[--C-:B------:R-:W-:Y:S02]  /*6070*/  FFMA.FTZ R168, R247, c[0x0][0x2d0], -R144.reuse ;  /* 0x0000b400f7a87a23 */ /* 0x100fe40000010890 */
[----:B------:R-:W-:Y:S02]  /*6080*/  FMUL.FTZ R0, R5, c[0x0][0x2d0] ;  /* 0x0000b40005007a20 */ /* 0x000fe40000410000 */
[----:B------:R-:W-:Y:S02]  /*6090*/  FMUL.FTZ R6, R2, c[0x0][0x2d0] ;  /* 0x0000b40002067a20 */ /* 0x000fe40000410000 */
[--C-:B------:R-:W-:Y:S02]  /*60a0*/  FFMA.FTZ R176, R240, c[0x0][0x2d0], -R145.reuse ;  /* 0x0000b400f0b07a23 */ /* 0x100fe40000010891 */
[--C-:B------:R-:W-:Y:S01]  /*60b0*/  FFMA.FTZ R177, R238, c[0x0][0x2d0], -R145.reuse ;  /* 0x0000b400eeb17a23 */ /* 0x100fe20000010891 */
[----:B------:R-:W1:Y:S01]  /*60c0*/  MUFU.EX2 R2, R6 ;  /* 0x0000000600027308 */ /* 0x000e620000000800 */
[--C-:B------:R-:W-:Y:S02]  /*60d0*/  FFMA.FTZ R178, R241, c[0x0][0x2d0], -R144.reuse ;  /* 0x0000b400f1b27a23 */ /* 0x100fe40000010890 */
[--C-:B------:R-:W-:Y:S02]  /*60e0*/  FFMA.FTZ R179, R239, c[0x0][0x2d0], -R144.reuse ;  /* 0x0000b400efb37a23 */ /* 0x100fe40000010890 */
[--C-:B------:R-:W-:Y:S02]  /*60f0*/  FFMA.FTZ R180, R236, c[0x0][0x2d0], -R145.reuse ;  /* 0x0000b400ecb47a23 */ /* 0x100fe40000010891 */
[--C-:B------:R-:W-:Y:S02]  /*6100*/  FFMA.FTZ R181, R234, c[0x0][0x2d0], -R145.reuse ;  /* 0x0000b400eab57a23 */ /* 0x100fe40000010891 */
[--C-:B------:R-:W-:Y:S01]  /*6110*/  FFMA.FTZ R182, R237, c[0x0][0x2d0], -R144.reuse ;  /* 0x0000b400edb67a23 */ /* 0x100fe20000010890 */
[----:B------:R-:W2:Y:S01]  /*6120*/  MUFU.EX2 R0, R0 ;  /* 0x0000000000007308 */ /* 0x000ea20000000800 */
[--C-:B------:R-:W-:Y:S02]  /*6130*/  FFMA.FTZ R183, R235, c[0x0][0x2d0], -R144.reuse ;  /* 0x0000b400ebb77a23 */ /* 0x100fe40000010890 */
[--C-:B------:R-:W-:Y:S02]  /*6140*/  FFMA.FTZ R232, R232, c[0x0][0x2d0], -R145.reuse ;  /* 0x0000b400e8e87a23 */ /* 0x100fe40000010891 */
[--C-:B------:R-:W-:Y:S02]  /*6150*/  FFMA.FTZ R235, R230, c[0x0][0x2d0], -R145.reuse ;  /* 0x0000b400e6eb7a23 */ /* 0x100fe40000010891 */
[--C-:B------:R-:W-:Y:S02]  /*6160*/  FFMA.FTZ R230, R233, c[0x0][0x2d0], -R144.reuse ;  /* 0x0000b400e9e67a23 */ /* 0x100fe40000010890 */
[--C-:B------:R-:W-:Y:S01]  /*6170*/  FFMA.FTZ R231, R231, c[0x0][0x2d0], -R144.reuse ;  /* 0x0000b400e7e77a23 */ /* 0x100fe20000010890 */
[----:B------:R-:W-:Y:S01]  /*6180*/  MUFU.EX2 R173, R173 ;  /* 0x000000ad00ad7308 */ /* 0x000fe20000000800 */
[--C-:B------:R-:W-:Y:S02]  /*6190*/  FFMA.FTZ R228, R228, c[0x0][0x2d0], -R145.reuse ;  /* 0x0000b400e4e47a23 */ /* 0x100fe40000010891 */
[--C-:B------:R-:W-:Y:S02]  /*61a0*/  FFMA.FTZ R233, R226, c[0x0][0x2d0], -R145.reuse ;  /* 0x0000b400e2e97a23 */ /* 0x100fe40000010891 */
[----:B-1----:R-:W-:Y:S01]  /*61b0*/  FMUL.FTZ R4, R2, R128 ;  /* 0x0000008002047220 */ /* 0x002fe20000410000 */
[----:B------:R-:W-:Y:S01]  /*61c0*/  F2FP.BF16.PACK_AB R128, R174, R175 ;  /* 0x000000afae80723e */ /* 0x000fe200000010ff */
[C---:B------:R-:W-:Y:S02]  /*61d0*/  FMUL.FTZ R5, R2.reuse, R129 ;  /* 0x0000008102057220 */ /* 0x040fe40000410000 */
[C---:B------:R-:W-:Y:S01]  /*61e0*/  FMUL.FTZ R8, R2.reuse, R124 ;  /* 0x0000007c02087220 */ /* 0x040fe20000410000 */
[----:B------:R-:W1:Y:S01]  /*61f0*/  MUFU.EX2 R172, R172 ;  /* 0x000000ac00ac7308 */ /* 0x000e620000000800 */
[C---:B------:R-:W-:Y:S02]  /*6200*/  FMUL.FTZ R9, R2.reuse, R125 ;  /* 0x0000007d02097220 */ /* 0x040fe40000410000 */
[----:B------:R-:W-:Y:S02]  /*6210*/  FMUL.FTZ R16, R2, R116 ;  /* 0x0000007402107220 */ /* 0x000fe40000410000 */
[C---:B--2---:R-:W-:Y:S02]  /*6220*/  FMUL.FTZ R6, R0.reuse, R130 ;  /* 0x0000008200067220 */ /* 0x044fe40000410000 */
[C---:B------:R-:W-:Y:S02]  /*6230*/  FMUL.FTZ R7, R0.reuse, R131 ;  /* 0x0000008300077220 */ /* 0x040fe40000410000 */
[C---:B------:R-:W-:Y:S01]  /*6240*/  FMUL.FTZ R10, R0.reuse, R126 ;  /* 0x0000007e000a7220 */ /* 0x040fe20000410000 */
[----:B------:R-:W-:Y:S01]  /*6250*/  MUFU.EX2 R171, R171 ;  /* 0x000000ab00ab7308 */ /* 0x000fe20000000800 */
[----:B------:R-:W-:Y:S02]  /*6260*/  FMUL.FTZ R11, R0, R127 ;  /* 0x0000007f000b7220 */ /* 0x000fe40000410000 */
[----:B------:R-:W-:Y:S01]  /*6270*/  FMUL.FTZ R17, R2, R117 ;  /* 0x0000007502117220 */ /* 0x000fe20000410000 */
[----:B------:R-:W-:Y:S01]  /*6280*/  LDSM.16.MT88.4 R124, [R203+0x2900] ;  /* 0x00290000cb7c783b */ /* 0x000fe20000004200 */
[C---:B------:R-:W-:Y:S02]  /*6290*/  FMUL.FTZ R18, R0.reuse, R118 ;  /* 0x0000007600127220 */ /* 0x040fe40000410000 */
[----:B------:R-:W-:Y:S02]  /*62a0*/  FMUL.FTZ R19, R0, R119 ;  /* 0x0000007700137220 */ /* 0x000fe40000410000 */
[C---:B------:R-:W-:Y:S01]  /*62b0*/  FMUL.FTZ R24, R2.reuse, R108 ;  /* 0x0000006c02187220 */ /* 0x040fe20000410000 */
[----:B------:R-:W2:Y:S01]  /*62c0*/  MUFU.EX2 R170, R170 ;  /* 0x000000aa00aa7308 */ /* 0x000ea20000000800 */
[----:B------:R-:W-:Y:S01]  /*62d0*/  FMUL.FTZ R25, R2, R109 ;  /* 0x0000006d02197220 */ /* 0x000fe20000410000 */
[----:B------:R-:W-:Y:S01]  /*62e0*/  LDSM.16.MT88.4 R116, [R198+0x900] ;  /* 0x00090000c674783b */ /* 0x000fe20000004200 */
[----:B------:R-:W-:Y:S01]  /*62f0*/  FMUL.FTZ R26, R0, R110 ;  /* 0x0000006e001a7220 */ /* 0x000fe20000410000 */
[----:B-1----:R-:W-:Y:S01]  /*6300*/  F2FP.BF16.PACK_AB R130, R172, R173 ;  /* 0x000000adac82723e */ /* 0x002fe200000010ff */
[----:B------:R-:W-:Y:S02]  /*6310*/  FMUL.FTZ R27, R0, R111 ;  /* 0x0000006f001b7220 */ /* 0x000fe40000410000 */
[C---:B------:R-:W-:Y:S02]  /*6320*/  FMUL.FTZ R32, R2.reuse, R100 ;  /* 0x0000006402207220 */ /* 0x040fe40000410000 */
[----:B------:R-:W-:Y:S01]  /*6330*/  FMUL.FTZ R33, R2, R101 ;  /* 0x0000006502217220 */ /* 0x000fe20000410000 */
[----:B------:R-:W-:Y:S01]  /*6340*/  MUFU.EX2 R169, R169 ;  /* 0x000000a900a97308 */ /* 0x000fe20000000800 */
[----:B------:R-:W-:Y:S01]  /*6350*/  LDSM.16.MT88.4 R108, [R196+0x2100] ;  /* 0x00210000c46c783b */ /* 0x000fe20000004200 */
[C---:B------:R-:W-:Y:S02]  /*6360*/  FMUL.FTZ R34, R0.reuse, R102 ;  /* 0x0000006600227220 */ /* 0x040fe40000410000 */
[----:B------:R-:W-:Y:S02]  /*6370*/  FMUL.FTZ R35, R0, R103 ;  /* 0x0000006700237220 */ /* 0x000fe40000410000 */
[C---:B------:R-:W-:Y:S02]  /*6380*/  FMUL.FTZ R36, R2.reuse, R36 ;  /* 0x0000002402247220 */ /* 0x040fe40000410000 */
[----:B------:R-:W-:Y:S01]  /*6390*/  FMUL.FTZ R37, R2, R37 ;  /* 0x0000002502257220 */ /* 0x000fe20000410000 */
[----:B------:R-:W-:Y:S01]  /*63a0*/  LDSM.16.MT88.4 R100, [R197+0x2100] ;  /* 0x00210000c564783b */ /* 0x000fe20000004200 */
[----:B------:R-:W1:Y:S01]  /*63b0*/  MUFU.EX2 R168, R168 ;  /* 0x000000a800a87308 */ /* 0x000e620000000800 */
[C---:B------:R-:W-:Y:S02]  /*63c0*/  FMUL.FTZ R38, R0.reuse, R38 ;  /* 0x0000002600267220 */ /* 0x040fe40000410000 */
[----:B------:R-:W-:Y:S01]  /*63d0*/  FMUL.FTZ R39, R0, R39 ;  /* 0x0000002700277220 */ /* 0x000fe20000410000 */
[----:B--2---:R-:W-:Y:S01]  /*63e0*/  F2FP.BF16.PACK_AB R129, R170, R171 ;  /* 0x000000abaa81723e */ /* 0x004fe200000010ff */
[C---:B------:R-:W-:Y:S02]  /*63f0*/  FMUL.FTZ R40, R2.reuse, R40 ;  /* 0x0000002802287220 */ /* 0x040fe40000410000 */
[----:B------:R-:W-:Y:S02]  /*6400*/  FMUL.FTZ R41, R2, R41 ;  /* 0x0000002902297220 */ /* 0x000fe40000410000 */
[C---:B------:R-:W-:Y:S01]  /*6410*/  FMUL.FTZ R42, R0.reuse, R42 ;  /* 0x0000002a002a7220 */ /* 0x040fe20000410000 */
[----:B------:R-:W-:Y:S01]  /*6420*/  MUFU.EX2 R176, R176 ;  /* 0x000000b000b07308 */ /* 0x000fe20000000800 */
[----:B------:R-:W-:Y:S02]  /*6430*/  FMUL.FTZ R43, R0, R43 ;  /* 0x0000002b002b7220 */ /* 0x000fe40000410000 */
[C---:B------:R-:W-:Y:S02]  /*6440*/  FMUL.FTZ R44, R2.reuse, R44 ;  /* 0x0000002c022c7220 */ /* 0x040fe40000410000 */
[----:B------:R-:W-:Y:S02]  /*6450*/  FMUL.FTZ R45, R2, R45 ;  /* 0x0000002d022d7220 */ /* 0x000fe40000410000 */
[C---:B------:R-:W-:Y:S02]  /*6460*/  FMUL.FTZ R46, R0.reuse, R46 ;  /* 0x0000002e002e7220 */ /* 0x040fe40000410000 */
[----:B------:R-:W-:Y:S01]  /*6470*/  FMUL.FTZ R47, R0, R47 ;  /* 0x0000002f002f7220 */ /* 0x000fe20000410000 */
[----:B------:R-:W2:Y:S01]  /*6480*/  MUFU.EX2 R177, R177 ;  /* 0x000000b100b17308 */ /* 0x000ea20000000800 */
[C---:B------:R-:W-:Y:S02]  /*6490*/  FMUL.FTZ R48, R2.reuse, R48 ;  /* 0x0000003002307220 */ /* 0x040fe40000410000 */
[----:B------:R-:W-:Y:S01]  /*64a0*/  FMUL.FTZ R49, R2, R49 ;  /* 0x0000003102317220 */ /* 0x000fe20000410000 */
[----:B-1----:R-:W-:Y:S01]  /*64b0*/  F2FP.BF16.PACK_AB R131, R168, R169 ;  /* 0x000000a9a883723e */ /* 0x002fe200000010ff */
[C---:B------:R-:W-:Y:S02]  /*64c0*/  FMUL.FTZ R50, R0.reuse, R50 ;  /* 0x0000003200327220 */ /* 0x040fe40000410000 */
[----:B------:R-:W-:Y:S02]  /*64d0*/  FMUL.FTZ R51, R0, R51 ;  /* 0x0000003300337220 */ /* 0x000fe40000410000 */
[C---:B------:R-:W-:Y:S01]  /*64e0*/  FMUL.FTZ R52, R2.reuse, R52 ;  /* 0x0000003402347220 */ /* 0x040fe20000410000 */
[----:B------:R-:W-:Y:S01]  /*64f0*/  MUFU.EX2 R178, R178 ;  /* 0x000000b200b27308 */ /* 0x000fe20000000800 */
[C---:B------:R-:W-:Y:S05]  /*6500*/  HMMA.16816.F32.BF16 R4, R128.reuse, R12, R4 ;  /* 0x0000000c8004723c */ /* 0x040fea0000041804 */
[C---:B------:R-:W-:Y:S02]  /*6510*/  FMUL.FTZ R53, R2.reuse, R53 ;  /* 0x0000003502357220 */ /* 0x040fe40000410000 */
[C---:B------:R-:W-:Y:S01]  /*6520*/  FMUL.FTZ R12, R2.reuse, R120 ;  /* 0x00000078020c7220 */ /* 0x040fe20000410000 */
[C---:B------:R-:W-:Y:S01]  /*6530*/  HMMA.16816.F32.BF16 R8, R128.reuse, R14, R8 ;  /* 0x0000000e8008723c */ /* 0x040fe20000041808 */
[----:B------:R-:W1:Y:S03]  /*6540*/  MUFU.EX2 R179, R179 ;  /* 0x000000b300b37308 */ /* 0x000e660000000800 */
[----:B------:R-:W-:Y:S02]  /*6550*/  FMUL.FTZ R13, R2, R121 ;  /* 0x00000079020d7220 */ /* 0x000fe40000410000 */
[C---:B------:R-:W-:Y:S02]  /*6560*/  FMUL.FTZ R54, R0.reuse, R54 ;  /* 0x0000003600367220 */ /* 0x040fe40000410000 */
[C---:B------:R-:W-:Y:S03]  /*6570*/  FMUL.FTZ R14, R0.reuse, R122 ;  /* 0x0000007a000e7220 */ /* 0x040fe60000410000 */
[----:B------:R-:W-:Y:S01]  /*6580*/  MUFU.EX2 R180, R180 ;  /* 0x000000b400b47308 */ /* 0x000fe20000000800 */
[C---:B------:R-:W-:Y:S02]  /*6590*/  FMUL.FTZ R15, R0.reuse, R123 ;  /* 0x0000007b000f7220 */ /* 0x040fe40000410000 */
[----:B------:R-:W3:Y:S01]  /*65a0*/  LDSM.16.MT88.4 R120, [R196+0x100] ;  /* 0x00010000c478783b */ /* 0x000ee20000004200 */
[----:B------:R-:W-:Y:S02]  /*65b0*/  FMUL.FTZ R55, R0, R55 ;  /* 0x0000003700377220 */ /* 0x000fe40000410000 */
[C---:B------:R-:W-:Y:S02]  /*65c0*/  FMUL.FTZ R56, R2.reuse, R56 ;  /* 0x0000003802387220 */ /* 0x040fe40000410000 */
[C---:B------:R-:W-:Y:S02]  /*65d0*/  HMMA.16816.F32.BF16 R12, R128.reuse, R20, R12 ;  /* 0x00000014800c723c */ /* 0x040fe4000004180c */
[----:B------:R-:W4:Y:S01]  /*65e0*/  MUFU.EX2 R181, R181 ;  /* 0x000000b500b57308 */ /* 0x000f220000000800 */
[----:B------:R-:W-:Y:S02]  /*65f0*/  FMUL.FTZ R57, R2, R57 ;  /* 0x0000003902397220 */ /* 0x000fe40000410000 */
[----:B------:R-:W-:Y:S02]  /*6600*/  FMUL.FTZ R58, R0, R58 ;  /* 0x0000003a003a7220 */ /* 0x000fe40000410000 */
[C---:B------:R-:W-:Y:S01]  /*6610*/  FMUL.FTZ R20, R2.reuse, R112 ;  /* 0x0000007002147220 */ /* 0x040fe20000410000 */
[C---:B------:R-:W-:Y:S04]  /*6620*/  HMMA.16816.F32.BF16 R16, R128.reuse, R22, R16 ;  /* 0x000000168010723c */ /* 0x040fe80000041810 */
[----:B------:R-:W-:Y:S01]  /*6630*/  FMUL.FTZ R21, R2, R113 ;  /* 0x0000007102157220 */ /* 0x000fe20000410000 */
[----:B------:R-:W-:Y:S01]  /*6640*/  MUFU.EX2 R182, R182 ;  /* 0x000000b600b67308 */ /* 0x000fe20000000800 */
[C---:B------:R-:W-:Y:S02]  /*6650*/  FMUL.FTZ R59, R0.reuse, R59 ;  /* 0x0000003b003b7220 */ /* 0x040fe40000410000 */
[C---:B------:R-:W-:Y:S04]  /*6660*/  FMUL.FTZ R22, R0.reuse, R114 ;  /* 0x0000007200167220 */ /* 0x040fe80000410000 */
[----:B------:R-:W-:Y:S02]  /*6670*/  FMUL.FTZ R23, R0, R115 ;  /* 0x0000007300177220 */ /* 0x000fe40000410000 */
[----:B------:R-:W5:Y:S01]  /*6680*/  LDSM.16.MT88.4 R112, [R203+0x2100] ;  /* 0x00210000cb70783b */ /* 0x000f620000004200 */
[C---:B------:R-:W-:Y:S01]  /*6690*/  FMUL.FTZ R60, R2.reuse, R60 ;  /* 0x0000003c023c7220 */ /* 0x040fe20000410000 */
[----:B------:R-:W1:Y:S01]  /*66a0*/  MUFU.EX2 R183, R183 ;  /* 0x000000b700b77308 */ /* 0x000e620000000800 */
[----:B------:R-:W-:Y:S02]  /*66b0*/  FMUL.FTZ R61, R2, R61 ;  /* 0x0000003d023d7220 */ /* 0x000fe40000410000 */
[C---:B------:R-:W-:Y:S03]  /*66c0*/  HMMA.16816.F32.BF16 R20, R128.reuse, R28, R20 ;  /* 0x0000001c8014723c */ /* 0x040fe60000041814 */
[C---:B------:R-:W-:Y:S02]  /*66d0*/  FMUL.FTZ R62, R0.reuse, R62 ;  /* 0x0000003e003e7220 */ /* 0x040fe40000410000 */
[----:B------:R-:W-:Y:S02]  /*66e0*/  FMUL.FTZ R63, R0, R63 ;  /* 0x0000003f003f7220 */ /* 0x000fe40000410000 */
[C---:B------:R-:W-:Y:S01]  /*66f0*/  FMUL.FTZ R28, R2.reuse, R104 ;  /* 0x00000068021c7220 */ /* 0x040fe20000410000 */
[C---:B------:R-:W-:Y:S01]  /*6700*/  HMMA.16816.F32.BF16 R24, R128.reuse, R30, R24 ;  /* 0x0000001e8018723c */ /* 0x040fe20000041818 */
[----:B------:R-:W-:Y:S03]  /*6710*/  MUFU.EX2 R232, R232 ;  /* 0x000000e800e87308 */ /* 0x000fe60000000800 */
[C---:B------:R-:W-:Y:S02]  /*6720*/  FMUL.FTZ R29, R2.reuse, R105 ;  /* 0x00000069021d7220 */ /* 0x040fe40000410000 */
[----:B------:R-:W-:Y:S02]  /*6730*/  FMUL.FTZ R64, R2, R64 ;  /* 0x0000004002407220 */ /* 0x000fe40000410000 */
[C---:B------:R-:W-:Y:S03]  /*6740*/  FMUL.FTZ R30, R0.reuse, R106 ;  /* 0x0000006a001e7220 */ /* 0x040fe60000410000 */
[----:B------:R-:W1:Y:S01]  /*6750*/  MUFU.EX2 R235, R235 ;  /* 0x000000eb00eb7308 */ /* 0x000e620000000800 */
[----:B------:R-:W-:Y:S02]  /*6760*/  FMUL.FTZ R31, R0, R107 ;  /* 0x0000006b001f7220 */ /* 0x000fe40000410000 */
[----:B------:R-:W1:Y:S01]  /*6770*/  LDSM.16.MT88.4 R104, [R198+0x2100] ;  /* 0x00210000c668783b */ /* 0x000e620000004200 */
[----:B------:R-:W-:Y:S02]  /*6780*/  FMUL.FTZ R65, R2, R65 ;  /* 0x0000004102417220 */ /* 0x000fe40000410000 */
[C---:B------:R-:W-:Y:S02]  /*6790*/  FMUL.FTZ R66, R0.reuse, R66 ;  /* 0x0000004200427220 */ /* 0x040fe40000410000 */
[C---:B---3--:R-:W-:Y:S02]  /*67a0*/  HMMA.16816.F32.BF16 R28, R128.reuse, R120, R28 ;  /* 0x00000078801c723c */ /* 0x048fe4000004181c */
[----:B------:R-:W-:Y:S01]  /*67b0*/  MUFU.EX2 R230, R230 ;  /* 0x000000e600e67308 */ /* 0x000fe20000000800 */
[----:B------:R-:W-:Y:S02]  /*67c0*/  FMUL.FTZ R67, R0, R67 ;  /* 0x0000004300437220 */ /* 0x000fe40000410000 */
[C---:B------:R-:W-:Y:S02]  /*67d0*/  FMUL.FTZ R68, R2.reuse, R68 ;  /* 0x0000004402447220 */ /* 0x040fe40000410000 */
[----:B------:R-:W-:Y:S01]  /*67e0*/  FMUL.FTZ R69, R2, R69 ;  /* 0x0000004502457220 */ /* 0x000fe20000410000 */
[C---:B------:R-:W-:Y:S01]  /*67f0*/  HMMA.16816.F32.BF16 R32, R128.reuse, R122, R32 ;  /* 0x0000007a8020723c */ /* 0x040fe20000041820 */
[----:B------:R-:W-:Y:S03]  /*6800*/  LDSM.16.MT88.4 R120, [R196+0x900] ;  /* 0x00090000c478783b */ /* 0x000fe60000004200 */
[C---:B------:R-:W-:Y:S01]  /*6810*/  FMUL.FTZ R70, R0.reuse, R70 ;  /* 0x0000004600467220 */ /* 0x040fe20000410000 */
[----:B------:R-:W3:Y:S01]  /*6820*/  MUFU.EX2 R231, R231 ;  /* 0x000000e700e77308 */ /* 0x000ee20000000800 */
[----:B------:R-:W-:Y:S02]  /*6830*/  FMUL.FTZ R71, R0, R71 ;  /* 0x0000004700477220 */ /* 0x000fe40000410000 */
[C---:B-----5:R-:W-:Y:S04]  /*6840*/  HMMA.16816.F32.BF16 R36, R128.reuse, R112, R36 ;  /* 0x000000708024723c */ /* 0x060fe80000041824 */
[C---:B------:R-:W-:Y:S02]  /*6850*/  FMUL.FTZ R72, R2.reuse, R72 ;  /* 0x0000004802487220 */ /* 0x040fe40000410000 */
[----:B------:R-:W-:Y:S01]  /*6860*/  FMUL.FTZ R73, R2, R73 ;  /* 0x0000004902497220 */ /* 0x000fe20000410000 */
[----:B------:R-:W-:Y:S01]  /*6870*/  MUFU.EX2 R228, R228 ;  /* 0x000000e400e47308 */ /* 0x000fe20000000800 */
[C---:B------:R-:W-:Y:S01]  /*6880*/  HMMA.16816.F32.BF16 R40, R128.reuse, R114, R40 ;  /* 0x000000728028723c */ /* 0x040fe20000041828 */
[----:B------:R-:W-:Y:S03]  /*6890*/  LDSM.16.MT88.4 R112, [R203+0x900] ;  /* 0x00090000cb70783b */ /* 0x000fe60000004200 */
[C---:B------:R-:W-:Y:S02]  /*68a0*/  FMUL.FTZ R74, R0.reuse, R74 ;  /* 0x0000004a004a7220 */ /* 0x040fe40000410000 */
[----:B------:R-:W-:Y:S02]  /*68b0*/  FMUL.FTZ R75, R0, R75 ;  /* 0x0000004b004b7220 */ /* 0x000fe40000410000 */
[C---:B------:R-:W-:Y:S01]  /*68c0*/  FMUL.FTZ R76, R2.reuse, R76 ;  /* 0x0000004c024c7220 */ /* 0x040fe20000410000 */
[----:B------:R-:W5:Y:S01]  /*68d0*/  MUFU.EX2 R233, R233 ;  /* 0x000000e900e97308 */ /* 0x000f620000000800 */
[C---:B-1----:R-:W-:Y:S03]  /*68e0*/  HMMA.16816.F32.BF16 R44, R128.reuse, R104, R44 ;  /* 0x00000068802c723c */ /* 0x042fe6000004182c */
[----:B------:R-:W-:Y:S02]  /*68f0*/  FMUL.FTZ R77, R2, R77 ;  /* 0x0000004d024d7220 */ /* 0x000fe40000410000 */
[C---:B------:R-:W-:Y:S02]  /*6900*/  FMUL.FTZ R78, R0.reuse, R78 ;  /* 0x0000004e004e7220 */ /* 0x040fe40000410000 */
[----:B------:R-:W-:Y:S01]  /*6910*/  FMUL.FTZ R79, R0, R79 ;  /* 0x0000004f004f7220 */ /* 0x000fe20000410000 */
[C---:B------:R-:W-:Y:S01]  /*6920*/  HMMA.16816.F32.BF16 R48, R128.reuse, R106, R48 ;  /* 0x0000006a8030723c */ /* 0x040fe20000041830 */
[----:B------:R-:W1:Y:S03]  /*6930*/  LDSM.16.MT88.4 R104, [R203+0x4100] ;  /* 0x00410000cb68783b */ /* 0x000e660000004200 */
[C---:B------:R-:W-:Y:S02]  /*6940*/  FMUL.FTZ R80, R2.reuse, R80 ;  /* 0x0000005002507220 */ /* 0x040fe40000410000 */
[----:B------:R-:W-:Y:S02]  /*6950*/  FMUL.FTZ R81, R2, R81 ;  /* 0x0000005102517220 */ /* 0x000fe40000410000 */
[C---:B------:R-:W-:Y:S04]  /*6960*/  HMMA.16816.F32.BF16 R52, R128.reuse, R100, R52 ;  /* 0x000000648034723c */ /* 0x040fe80000041834 */
[C---:B------:R-:W-:Y:S02]  /*6970*/  FMUL.FTZ R82, R0.reuse, R82 ;  /* 0x0000005200527220 */ /* 0x040fe40000410000 */
[----:B------:R-:W-:Y:S02]  /*6980*/  FMUL.FTZ R83, R0, R83 ;  /* 0x0000005300537220 */ /* 0x000fe40000410000 */
[C---:B------:R-:W-:Y:S01]  /*6990*/  HMMA.16816.F32.BF16 R56, R128.reuse, R102, R56 ;  /* 0x000000668038723c */ /* 0x040fe20000041838 */
[----:B------:R-:W2:Y:S03]  /*69a0*/  LDSM.16.MT88.4 R100, [R198+0x4100] ;  /* 0x00410000c664783b */ /* 0x000ea60000004200 */
[C---:B------:R-:W-:Y:S02]  /*69b0*/  FMUL.FTZ R84, R2.reuse, R84 ;  /* 0x0000005402547220 */ /* 0x040fe40000410000 */
[----:B------:R-:W-:Y:S02]  /*69c0*/  FMUL.FTZ R85, R2, R85 ;  /* 0x0000005502557220 */ /* 0x000fe40000410000 */
[C---:B------:R-:W-:Y:S04]  /*69d0*/  HMMA.16816.F32.BF16 R60, R128.reuse, R108, R60 ;  /* 0x0000006c803c723c */ /* 0x040fe8000004183c */
[C---:B------:R-:W-:Y:S02]  /*69e0*/  FMUL.FTZ R86, R0.reuse, R86 ;  /* 0x0000005600567220 */ /* 0x040fe40000410000 */
[----:B------:R-:W-:Y:S02]  /*69f0*/  FMUL.FTZ R87, R0, R87 ;  /* 0x0000005700577220 */ /* 0x000fe40000410000 */
[C---:B------:R-:W-:Y:S01]  /*6a00*/  HMMA.16816.F32.BF16 R64, R128.reuse, R110, R64 ;  /* 0x0000006e8040723c */ /* 0x040fe20000041840 */
[----:B------:R-:W3:Y:S03]  /*6a10*/  LDSM.16.MT88.4 R108, [R197+0x4100] ;  /* 0x00410000c56c783b */ /* 0x000ee60000004200 */
[C---:B------:R-:W-:Y:S02]  /*6a20*/  FMUL.FTZ R88, R2.reuse, R88 ;  /* 0x0000005802587220 */ /* 0x040fe40000410000 */
[----:B------:R-:W-:Y:S02]  /*6a30*/  FMUL.FTZ R89, R2, R89 ;  /* 0x0000005902597220 */ /* 0x000fe40000410000 */
[C---:B------:R-:W-:Y:S01]  /*6a40*/  FMUL.FTZ R90, R0.reuse, R90 ;  /* 0x0000005a005a7220 */ /* 0x040fe20000410000 */
        /* <DEDUP_REMOVED lines=8> */
[C---:B--2---:R-:W-:Y:S04]  /*6ad0*/  HMMA.16816.F32.BF16 R76, R128.reuse, R100, R76 ;  /* 0x00000064804c723c */ /* 0x044fe8000004184c */
[C---:B------:R-:W-:Y:S02]  /*6ae0*/  FMUL.FTZ R96, R2.reuse, R96 ;  /* 0x0000006002607220 */ /* 0x040fe40000410000 */
[----:B------:R-:W-:Y:S01]  /*6af0*/  FMUL.FTZ R97, R2, R97 ;  /* 0x0000006102617220 */ /* 0x000fe20000410000 */
[----:B------:R-:W-:Y:S01]  /*6b00*/  F2FP.BF16.PACK_AB R100, R177, R176 ;  /* 0x000000b0b164723e */ /* 0x000fe200000010ff */
[C---:B------:R-:W-:Y:S04]  /*6b10*/  HMMA.16816.F32.BF16 R80, R128.reuse, R102, R80 ;  /* 0x000000668050723c */ /* 0x040fe80000041850 */
[C---:B------:R-:W-:Y:S01]  /*6b20*/  FMUL.FTZ R98, R0.reuse, R98 ;  /* 0x0000006200627220 */ /* 0x040fe20000410000 */
[----:B------:R-:W-:Y:S01]  /*6b30*/  F2FP.BF16.PACK_AB R101, R179, R178 ;  /* 0x000000b2b365723e */ /* 0x000fe200000010ff */
[----:B------:R-:W-:Y:S01]  /*6b40*/  FMUL.FTZ R99, R0, R99 ;  /* 0x0000006300637220 */ /* 0x000fe20000410000 */
[----:B----4-:R-:W-:Y:S01]  /*6b50*/  F2FP.BF16.PACK_AB R102, R181, R180 ;  /* 0x000000b4b566723e */ /* 0x010fe200000010ff */
[C---:B---3--:R-:W-:Y:S04]  /*6b60*/  HMMA.16816.F32.BF16 R84, R128.reuse, R108, R84 ;  /* 0x0000006c8054723c */ /* 0x048fe80000041854 */
[----:B------:R-:W-:Y:S01]  /*6b70*/  F2FP.BF16.PACK_AB R103, R183, R182 ;  /* 0x000000b6b767723e */ /* 0x000fe200000010ff */
[--C-:B------:R-:W-:Y:S02]  /*6b80*/  FFMA.FTZ R226, R229, c[0x0][0x2d0], -R144.reuse ;  /* 0x0000b400e5e27a23 */ /* 0x100fe40000010890 */
[--C-:B------:R-:W-:Y:S01]  /*6b90*/  FFMA.FTZ R227, R227, c[0x0][0x2d0], -R144.reuse ;  /* 0x0000b400e3e37a23 */ /* 0x100fe20000010890 */
[C---:B------:R-:W-:Y:S01]  /*6ba0*/  HMMA.16816.F32.BF16 R88, R128.reuse, R110, R88 ;  /* 0x0000006e8058723c */ /* 0x040fe20000041858 */
[----:B------:R-:W2:Y:S02]  /*6bb0*/  LDSM.16.MT88.4 R108, [R197+0x900] ;  /* 0x00090000c56c783b */ /* 0x000ea40000004200 */
[----:B------:R-:W-:Y:S01]  /*6bc0*/  MUFU.EX2 R226, R226 ;  /* 0x000000e200e27308 */ /* 0x000fe20000000800 */
[--C-:B------:R-:W-:Y:S02]  /*6bd0*/  FFMA.FTZ R222, R222, c[0x0][0x2d0], -R145.reuse ;  /* 0x0000b400dede7a23 */ /* 0x100fe40000010891 */
[--C-:B------:R-:W-:Y:S02]  /*6be0*/  FFMA.FTZ R229, R224, c[0x0][0x2d0], -R145.reuse ;  /* 0x0000b400e0e57a23 */ /* 0x100fe40000010891 */
[--C-:B------:R-:W-:Y:S01]  /*6bf0*/  FFMA.FTZ R224, R225, c[0x0][0x2d0], -R144.reuse ;  /* 0x0000b400e1e07a23 */ /* 0x100fe20000010890 */
[C---:B-1----:R-:W-:Y:S03]  /*6c00*/  HMMA.16816.F32.BF16 R92, R128.reuse, R104, R92 ;  /* 0x00000068805c723c */ /* 0x042fe6000004185c */
[--C-:B------:R-:W-:Y:S01]  /*6c10*/  FFMA.FTZ R223, R223, c[0x0][0x2d0], -R144.reuse ;  /* 0x0000b400dfdf7a23 */ /* 0x100fe20000010890 */
[----:B------:R-:W1:Y:S01]  /*6c20*/  MUFU.EX2 R227, R227 ;  /* 0x000000e300e37308 */ /* 0x000e620000000800 */
[--C-:B------:R-:W-:Y:S02]  /*6c30*/  FFMA.FTZ R220, R220, c[0x0][0x2d0], -R145.reuse ;  /* 0x0000b400dcdc7a23 */ /* 0x100fe40000010891 */
[----:B------:R-:W-:Y:S01]  /*6c40*/  FFMA.FTZ R145, R218, c[0x0][0x2d0], -R145 ;  /* 0x0000b400da917a23 */ /* 0x000fe20000010891 */
[----:B------:R-:W-:Y:S01]  /*6c50*/  HMMA.16816.F32.BF16 R96, R128, R106, R96 ;  /* 0x0000006a8060723c */ /* 0x000fe20000041860 */
[----:B------:R-:W3:Y:S03]  /*6c60*/  LDSM.16.MT88.4 R104, [R196+0x2900] ;  /* 0x00290000c468783b */ /* 0x000ee60000004200 */
[--C-:B------:R-:W-:Y:S02]  /*6c70*/  FFMA.FTZ R134, R134, c[0x0][0x2d0], -R144.reuse ;  /* 0x0000b40086867a23 */ /* 0x100fe40000010890 */
[----:B------:R-:W-:Y:S01]  /*6c80*/  FFMA.FTZ R144, R133, c[0x0][0x2d0], -R144 ;  /* 0x0000b40085907a23 */ /* 0x000fe20000010890 */
[----:B------:R-:W-:Y:S01]  /*6c90*/  MUFU.EX2 R225, R145 ;  /* 0x0000009100e17308 */ /* 0x000fe20000000800 */
[C---:B------:R-:W-:Y:S01]  /*6ca0*/  HMMA.16816.F32.BF16 R4, R100.reuse, R112, R4 ;  /* 0x000000706404723c */ /* 0x040fe20000041804 */
[----:B------:R-:W-:Y:S04]  /*6cb0*/  LDSM.16.MT88.4 R128, [R198+0x3100] ;  /* 0x00310000c680783b */ /* 0x000fe80000004200 */
[----:B------:R-:W-:Y:S02]  /*6cc0*/  FFMA.FTZ R175, R2, R221, R175 ;  /* 0x000000dd02af7223 */ /* 0x000fe400000100af */
[----:B------:R-:W-:Y:S01]  /*6cd0*/  FFMA.FTZ R171, R0, R219, R171 ;  /* 0x000000db00ab7223 */ /* 0x000fe200000100ab */
[C---:B------:R-:W-:Y:S01]  /*6ce0*/  HMMA.16816.F32.BF16 R8, R100.reuse, R114, R8 ;  /* 0x000000726408723c */ /* 0x040fe20000041808 */
[----:B------:R-:W-:Y:S01]  /*6cf0*/  LDSM.16.MT88.4 R112, [R198+0x4900] ;  /* 0x00490000c670783b */ /* 0x000fe20000004200 */
[----:B------:R4:W-:Y:S02]  /*6d00*/  MUFU.EX2 R133, R144 ;  /* 0x0000009000857308 */ /* 0x0009e40000000800 */
[----:B------:R-:W-:Y:S01]  /*6d10*/  MOV R0, R3 ;  /* 0x0000000300007202 */ /* 0x000fe20000000f00 */
[----:B------:R-:W-:Y:S02]  /*6d20*/  FADD.FTZ R174, R174, R175 ;  /* 0x000000afaeae7221 */ /* 0x000fe40000010000 */
[----:B------:R-:W-:Y:S01]  /*6d30*/  FADD.FTZ R170, R170, R171 ;  /* 0x000000abaaaa7221 */ /* 0x000fe20000010000 */
[C---:B------:R-:W-:Y:S04]  /*6d40*/  HMMA.16816.F32.BF16 R12, R100.reuse, R116, R12 ;  /* 0x00000074640c723c */ /* 0x040fe8000004180c */
[----:B------:R-:W-:Y:S01]  /*6d50*/  MUFU.EX2 R222, R222 ;  /* 0x000000de00de7308 */ /* 0x000fe20000000800 */
[----:B------:R-:W-:Y:S03]  /*6d60*/  FADD.FTZ R173, R173, R174 ;  /* 0x000000aeadad7221 */ /* 0x000fe60000010000 */
[C---:B------:R-:W-:Y:S01]  /*6d70*/  HMMA.16816.F32.BF16 R16, R100.reuse, R118, R16 ;  /* 0x000000766410723c */ /* 0x040fe20000041810 */
[----:B------:R-:W-:Y:S03]  /*6d80*/  LDSM.16.MT88.4 R116, [R197+0x4900] ;  /* 0x00490000c574783b */ /* 0x000fe60000004200 */
[----:B------:R-:W-:Y:S02]  /*6d90*/  FADD.FTZ R173, R172, R173 ;  /* 0x000000adacad7221 */ /* 0x000fe40000010000 */
[----:B------:R-:W1:Y:S02]  /*6da0*/  MUFU.EX2 R229, R229 ;  /* 0x000000e500e57308 */ /* 0x000e640000000800 */
[C---:B--2---:R-:W-:Y:S01]  /*6db0*/  HMMA.16816.F32.BF16 R20, R100.reuse, R108, R20 ;  /* 0x0000006c6414723c */ /* 0x044fe20000041814 */
[----:B----4-:R-:W-:Y:S03]  /*6dc0*/  LDSM.16.MT88.4 R144, [R196+0x1900] ;  /* 0x00190000c490783b */ /* 0x010fe60000004200 */
[----:B------:R-:W-:Y:S04]  /*6dd0*/  FADD.FTZ R176, R176, R173 ;  /* 0x000000adb0b07221 */ /* 0x000fe80000010000 */
[C---:B------:R-:W-:Y:S01]  /*6de0*/  HMMA.16816.F32.BF16 R24, R100.reuse, R110, R24 ;  /* 0x0000006e6418723c */ /* 0x040fe20000041818 */
[----:B------:R-:W-:Y:S01]  /*6df0*/  MUFU.EX2 R224, R224 ;  /* 0x000000e000e07308 */ /* 0x000fe20000000800 */
[----:B------:R-:W2:Y:S02]  /*6e00*/  LDSM.16.MT88.4 R108, [R203+0x4900] ;  /* 0x00490000cb6c783b */ /* 0x000ea40000004200 */
[----:B------:R-:W-:Y:S04]  /*6e10*/  FADD.FTZ R177, R177, R176 ;  /* 0x000000b0b1b17221 */ /* 0x000fe80000010000 */
[C---:B------:R-:W-:Y:S03]  /*6e20*/  HMMA.16816.F32.BF16 R28, R100.reuse, R120, R28 ;  /* 0x00000078641c723c */ /* 0x040fe6000004181c */
[----:B------:R-:W4:Y:S01]  /*6e30*/  MUFU.EX2 R223, R223 ;  /* 0x000000df00df7308 */ /* 0x000f220000000800 */
[----:B------:R-:W-:Y:S04]  /*6e40*/  FADD.FTZ R180, R180, R177 ;  /* 0x000000b1b4b47221 */ /* 0x000fe80000010000 */
[C---:B------:R-:W-:Y:S01]  /*6e50*/  HMMA.16816.F32.BF16 R32, R100.reuse, R122, R32 ;  /* 0x0000007a6420723c */ /* 0x040fe20000041820 */
[----:B------:R-:W-:Y:S03]  /*6e60*/  LDSM.16.MT88.4 R120, [R198+0x1100] ;  /* 0x00110000c678783b */ /* 0x000fe60000004200 */
[----:B------:R-:W-:Y:S01]  /*6e70*/  FADD.FTZ R181, R181, R180 ;  /* 0x000000b4b5b57221 */ /* 0x000fe20000010000 */
[----:B------:R-:W1:Y:S03]  /*6e80*/  MUFU.EX2 R220, R220 ;  /* 0x000000dc00dc7308 */ /* 0x000e660000000800 */
[C---:B------:R-:W-:Y:S07]  /*6e90*/  HMMA.16816.F32.BF16 R36, R100.reuse, R124, R36 ;  /* 0x0000007c6424723c */ /* 0x040fee0000041824 */
[----:B------:R-:W1:Y:S01]  /*6ea0*/  MUFU.EX2 R134, R134 ;  /* 0x0000008600867308 */ /* 0x000e620000000800 */
        /* <DEDUP_REMOVED lines=8> */
[C---:B---3--:R-:W-:Y:S08]  /*6f30*/  HMMA.16816.F32.BF16 R60, R100.reuse, R104, R60 ;  /* 0x00000068643c723c */ /* 0x048ff0000004183c */
[C---:B------:R-:W-:Y:S01]  /*6f40*/  HMMA.16816.F32.BF16 R64, R100.reuse, R106, R64 ;  /* 0x0000006a6440723c */ /* 0x040fe20000041840 */
[----:B------:R-:W3:Y:S07]  /*6f50*/  LDSM.16.MT88.4 R104, [R196+0x4900] ;  /* 0x00490000c468783b */ /* 0x000eee0000004200 */
[C---:B--2---:R-:W-:Y:S08]  /*6f60*/  HMMA.16816.F32.BF16 R68, R100.reuse, R108, R68 ;  /* 0x0000006c6444723c */ /* 0x044ff00000041844 */
[C---:B------:R-:W-:Y:S01]  /*6f70*/  HMMA.16816.F32.BF16 R72, R100.reuse, R110, R72 ;  /* 0x0000006e6448723c */ /* 0x040fe20000041848 */
[----:B------:R-:W2:Y:S07]  /*6f80*/  LDSM.16.MT88.4 R108, [R203+0x1100] ;  /* 0x00110000cb6c783b */ /* 0x000eae0000004200 */
[C---:B------:R-:W-:Y:S08]  /*6f90*/  HMMA.16816.F32.BF16 R76, R100.reuse, R112, R76 ;  /* 0x00000070644c723c */ /* 0x040ff0000004184c */
[C---:B------:R-:W-:Y:S01]  /*6fa0*/  HMMA.16816.F32.BF16 R80, R100.reuse, R114, R80 ;  /* 0x000000726450723c */ /* 0x040fe20000041850 */
[----:B------:R-:W1:Y:S07]  /*6fb0*/  LDSM.16.MT88.4 R112, [R197+0x1100] ;  /* 0x00110000c570783b */ /* 0x000e6e0000004200 */
[C---:B------:R-:W-:Y:S08]  /*6fc0*/  HMMA.16816.F32.BF16 R84, R100.reuse, R116, R84 ;  /* 0x000000746454723c */ /* 0x040ff00000041854 */
[C---:B------:R-:W-:Y:S01]  /*6fd0*/  HMMA.16816.F32.BF16 R88, R100.reuse, R118, R88 ;  /* 0x000000766458723c */ /* 0x040fe20000041858 */
[----:B------:R-:W4:Y:S07]  /*6fe0*/  LDSM.16.MT88.4 R116, [R203+0x3100] ;  /* 0x00310000cb74783b */ /* 0x000f2e0000004200 */
[C---:B---3--:R-:W-:Y:S08]  /*6ff0*/  HMMA.16816.F32.BF16 R92, R100.reuse, R104, R92 ;  /* 0x00000068645c723c */ /* 0x048ff0000004185c */
[----:B------:R-:W-:Y:S01]  /*7000*/  HMMA.16816.F32.BF16 R96, R100, R106, R96 ;  /* 0x0000006a6460723c */ /* 0x000fe20000041860 */
[----:B------:R-:W3:Y:S06]  /*7010*/  LDSM.16.MT88.4 R104, [R196+0x3100] ;  /* 0x00310000c468783b */ /* 0x000eec0000004200 */
[----:B------:R-:W-:Y:S01]  /*7020*/  F2FP.BF16.PACK_AB R100, R235, R232 ;  /* 0x000000e8eb64723e */ /* 0x000fe200000010ff */
[----:B------:R-:W-:Y:S01]  /*7030*/  FADD.FTZ R232, R232, R181 ;  /* 0x000000b5e8e87221 */ /* 0x000fe20000010000 */
[----:B------:R-:W-:Y:S03]  /*7040*/  F2FP.BF16.PACK_AB R101, R231, R230 ;  /* 0x000000e6e765723e */ /* 0x000fe600000010ff */
[----:B-----5:R-:W-:Y:S01]  /*7050*/  F2FP.BF16.PACK_AB R102, R233, R228 ;  /* 0x000000e4e966723e */ /* 0x020fe200000010ff */
[----:B------:R-:W-:Y:S01]  /*7060*/  FADD.FTZ R235, R235, R232 ;  /* 0x000000e8ebeb7221 */ /* 0x000fe20000010000 */
[----:B-1----:R-:W-:Y:S03]  /*7070*/  F2FP.BF16.PACK_AB R103, R227, R226 ;  /* 0x000000e2e367723e */ /* 0x002fe600000010ff */
[----:B------:R-:W-:Y:S04]  /*7080*/  FADD.FTZ R228, R228, R235 ;  /* 0x000000ebe4e47221 */ /* 0x000fe80000010000 */
[C---:B--2---:R-:W-:Y:S03]  /*7090*/  HMMA.16816.F32.BF16 R4, R100.reuse, R108, R4 ;  /* 0x0000006c6404723c */ /* 0x044fe60000041804 */
[----:B------:R-:W-:Y:S05]  /*70a0*/  FADD.FTZ R233, R233, R228 ;  /* 0x000000e4e9e97221 */ /* 0x000fea0000010000 */
[C---:B------:R-:W-:Y:S01]  /*70b0*/  HMMA.16816.F32.BF16 R8, R100.reuse, R110, R8 ;  /* 0x0000006e6408723c */ /* 0x040fe20000041808 */
[----:B------:R-:W1:Y:S07]  /*70c0*/  LDSM.16.MT88.4 R108, [R203+0x5100] ;  /* 0x00510000cb6c783b */ /* 0x000e6e0000004200 */
[C---:B------:R-:W-:Y:S08]  /*70d0*/  HMMA.16816.F32.BF16 R12, R100.reuse, R120, R12 ;  /* 0x00000078640c723c */ /* 0x040ff0000004180c */
[C---:B------:R-:W-:Y:S08]  /*70e0*/  HMMA.16816.F32.BF16 R16, R100.reuse, R122, R16 ;  /* 0x0000007a6410723c */ /* 0x040ff00000041810 */
[C---:B------:R-:W-:Y:S08]  /*70f0*/  HMMA.16816.F32.BF16 R20, R100.reuse, R112, R20 ;  /* 0x000000706414723c */ /* 0x040ff00000041814 */
[C---:B------:R-:W-:Y:S01]  /*7100*/  HMMA.16816.F32.BF16 R24, R100.reuse, R114, R24 ;  /* 0x000000726418723c */ /* 0x040fe20000041818 */
[----:B------:R-:W2:Y:S07]  /*7110*/  LDSM.16.MT88.4 R112, [R198+0x5100] ;  /* 0x00510000c670783b */ /* 0x000eae0000004200 */
[C---:B------:R-:W-:Y:S08]  /*7120*/  HMMA.16816.F32.BF16 R28, R100.reuse, R124, R28 ;  /* 0x0000007c641c723c */ /* 0x040ff0000004181c */
[C---:B------:R-:W-:Y:S01]  /*7130*/  HMMA.16816.F32.BF16 R32, R100.reuse, R126, R32 ;  /* 0x0000007e6420723c */ /* 0x040fe20000041820 */
[----:B------:R-:W-:Y:S07]  /*7140*/  LDSM.16.MT88.4 R124, [R203+0x1900] ;  /* 0x00190000cb7c783b */ /* 0x000fee0000004200 */
[C---:B----4-:R-:W-:Y:S08]  /*7150*/  HMMA.16816.F32.BF16 R36, R100.reuse, R116, R36 ;  /* 0x000000746424723c */ /* 0x050ff00000041824 */
[C---:B------:R-:W-:Y:S01]  /*7160*/  HMMA.16816.F32.BF16 R40, R100.reuse, R118, R40 ;  /* 0x000000766428723c */ /* 0x040fe20000041828 */
[----:B------:R-:W4:Y:S07]  /*7170*/  LDSM.16.MT88.4 R116, [R197+0x5100] ;  /* 0x00510000c574783b */ /* 0x000f2e0000004200 */
[C---:B------:R-:W-:Y:S08]  /*7180*/  HMMA.16816.F32.BF16 R44, R100.reuse, R128, R44 ;  /* 0x00000080642c723c */ /* 0x040ff0000004182c */
[C---:B------:R-:W-:Y:S08]  /*7190*/  HMMA.16816.F32.BF16 R48, R100.reuse, R130, R48 ;  /* 0x000000826430723c */ /* 0x040ff00000041830 */
[C---:B------:R-:W-:Y:S07]  /*71a0*/  HMMA.16816.F32.BF16 R52, R100.reuse, R136, R52 ;  /* 0x000000886434723c */ /* 0x040fee0000041834 */
[----:B------:R-:W-:Y:S01]  /*71b0*/  F2FP.BF16.PACK_AB R136, R229, R222 ;  /* 0x000000dee588723e */ /* 0x000fe200000010ff */
[C---:B------:R-:W-:Y:S04]  /*71c0*/  HMMA.16816.F32.BF16 R56, R100.reuse, R138, R56 ;  /* 0x0000008a6438723c */ /* 0x040fe80000041838 */
[----:B------:R-:W-:Y:S01]  /*71d0*/  F2FP.BF16.PACK_AB R137, R223, R224 ;  /* 0x000000e0df89723e */ /* 0x000fe200000010ff */
[----:B------:R-:W-:Y:S02]  /*71e0*/  FADD.FTZ R222, R222, R233 ;  /* 0x000000e9dede7221 */ /* 0x000fe40000010000 */
[----:B------:R-:W-:Y:S01]  /*71f0*/  F2FP.BF16.PACK_AB R138, R225, R220 ;  /* 0x000000dce18a723e */ /* 0x000fe200000010ff */
[C---:B---3--:R-:W-:Y:S04]  /*7200*/  HMMA.16816.F32.BF16 R60, R100.reuse, R104, R60 ;  /* 0x00000068643c723c */ /* 0x048fe8000004183c */
[----:B------:R-:W-:Y:S01]  /*7210*/  F2FP.BF16.PACK_AB R139, R133, R134 ;  /* 0x00000086858b723e */ /* 0x000fe200000010ff */
[----:B------:R-:W-:Y:S03]  /*7220*/  FADD.FTZ R229, R229, R222 ;  /* 0x000000dee5e57221 */ /* 0x000fe60000010000 */
[C---:B------:R-:W-:Y:S01]  /*7230*/  HMMA.16816.F32.BF16 R64, R100.reuse, R106, R64 ;  /* 0x0000006a6440723c */ /* 0x040fe20000041840 */
[----:B------:R-:W3:Y:S03]  /*7240*/  LDSM.16.MT88.4 R104, [R196+0x5100] ;  /* 0x00510000c468783b */ /* 0x000ee60000004200 */
[----:B------:R-:W-:Y:S04]  /*7250*/  FADD.FTZ R220, R220, R229 ;  /* 0x000000e5dcdc7221 */ /* 0x000fe80000010000 */
[C---:B-1----:R-:W-:Y:S04]  /*7260*/  HMMA.16816.F32.BF16 R68, R100.reuse, R108, R68 ;  /* 0x0000006c6444723c */ /* 0x042fe80000041844 */
[----:B------:R-:W-:Y:S04]  /*7270*/  FADD.FTZ R221, R225, R220 ;  /* 0x000000dce1dd7221 */ /* 0x000fe80000010000 */
[C---:B------:R-:W-:Y:S01]  /*7280*/  HMMA.16816.F32.BF16 R72, R100.reuse, R110, R72 ;  /* 0x0000006e6448723c */ /* 0x040fe20000041848 */
[----:B------:R-:W1:Y:S07]  /*7290*/  LDSM.16.MT88.4 R108, [R198+0x1900] ;  /* 0x00190000c66c783b */ /* 0x000e6e0000004200 */
[C---:B--2---:R-:W-:Y:S08]  /*72a0*/  HMMA.16816.F32.BF16 R76, R100.reuse, R112, R76 ;  /* 0x00000070644c723c */ /* 0x044ff0000004184c */
[C---:B------:R-:W-:Y:S08]  /*72b0*/  HMMA.16816.F32.BF16 R80, R100.reuse, R114, R80 ;  /* 0x000000726450723c */ /* 0x040ff00000041850 */
[C---:B----4-:R-:W-:Y:S08]  /*72c0*/  HMMA.16816.F32.BF16 R84, R100.reuse, R116, R84 ;  /* 0x000000746454723c */ /* 0x050ff00000041854 */
[C---:B------:R-:W-:Y:S08]  /*72d0*/  HMMA.16816.F32.BF16 R88, R100.reuse, R118, R88 ;  /* 0x000000766458723c */ /* 0x040ff00000041858 */
[C---:B---3--:R-:W-:Y:S08]  /*72e0*/  HMMA.16816.F32.BF16 R92, R100.reuse, R104, R92 ;  /* 0x00000068645c723c */ /* 0x048ff0000004185c */
[----:B------:R-:W-:Y:S08]  /*72f0*/  HMMA.16816.F32.BF16 R96, R100, R106, R96 ;  /* 0x0000006a6460723c */ /* 0x000ff00000041860 */
[C---:B------:R-:W-:Y:S01]  /*7300*/  HMMA.16816.F32.BF16 R128, R136.reuse, R124, R4 ;  /* 0x0000007c8880723c */ /* 0x040fe20000041804 */
[----:B------:R-:W2:Y:S07]  /*7310*/  LDSM.16.MT88.4 R4, [R198+0x5900] ;  /* 0x00590000c604783b */ /* 0x000eae0000004200 */
[C---:B------:R-:W-:Y:S01]  /*7320*/  HMMA.16816.F32.BF16 R124, R136.reuse, R126, R8 ;  /* 0x0000007e887c723c */ /* 0x040fe20000041808 */
[----:B------:R-:W3:Y:S07]  /*7330*/  LDSM.16.MT88.4 R8, [R197+0x5900] ;  /* 0x00590000c508783b */ /* 0x000eee0000004200 */
[C---:B-1----:R-:W-:Y:S01]  /*7340*/  HMMA.16816.F32.BF16 R120, R136.reuse, R108, R12 ;  /* 0x0000006c8878723c */ /* 0x042fe2000004180c */
[----:B------:R-:W1:Y:S07]  /*7350*/  LDSM.16.MT88.4 R12, [R196+0x5900] ;  /* 0x00590000c40c783b */ /* 0x000e6e0000004200 */
[C---:B------:R-:W-:Y:S08]  /*7360*/  HMMA.16816.F32.BF16 R116, R136.reuse, R110, R16 ;  /* 0x0000006e8874723c */ /* 0x040ff00000041810 */
        /* <DEDUP_REMOVED lines=14> */
[C---:B--2---:R-:W-:Y:S07]  /*7450*/  HMMA.16816.F32.BF16 R76, R136.reuse, R4, R76 ;  /* 0x00000004884c723c */ /* 0x044fee000004184c */
[----:B------:R-:W-:Y:S01]  /*7460*/  FADD.FTZ R5, R169, R170 ;  /* 0x000000aaa9057221 */ /* 0x000fe20000010000 */
[C---:B------:R-:W-:Y:S04]  /*7470*/  HMMA.16816.F32.BF16 R80, R136.reuse, R6, R80 ;  /* 0x000000068850723c */ /* 0x040fe80000041850 */
[----:B------:R-:W-:Y:S04]  /*7480*/  FADD.FTZ R5, R168, R5 ;  /* 0x00000005a8057221 */ /* 0x000fe80000010000 */
[C---:B---3--:R-:W-:Y:S04]  /*7490*/  HMMA.16816.F32.BF16 R84, R136.reuse, R8, R84 ;  /* 0x000000088854723c */ /* 0x048fe80000041854 */
[----:B------:R-:W-:Y:S04]  /*74a0*/  FADD.FTZ R178, R178, R5 ;  /* 0x00000005b2b27221 */ /* 0x000fe80000010000 */
[C---:B------:R-:W-:Y:S04]  /*74b0*/  HMMA.16816.F32.BF16 R88, R136.reuse, R10, R88 ;  /* 0x0000000a8858723c */ /* 0x040fe80000041858 */
[----:B------:R-:W-:Y:S04]  /*74c0*/  FADD.FTZ R179, R179, R178 ;  /* 0x000000b2b3b37221 */ /* 0x000fe80000010000 */
[----:B------:R-:W-:Y:S01]  /*74d0*/  FADD.FTZ R182, R182, R179 ;  /* 0x000000b3b6b67221 */ /* 0x000fe20000010000 */
[C---:B-1----:R-:W-:Y:S03]  /*74e0*/  HMMA.16816.F32.BF16 R92, R136.reuse, R12, R92 ;  /* 0x0000000c885c723c */ /* 0x042fe6000004185c */
[----:B------:R-:W-:Y:S04]  /*74f0*/  FADD.FTZ R183, R183, R182 ;  /* 0x000000b6b7b77221 */ /* 0x000fe80000010000 */
[----:B------:R-:W-:Y:S01]  /*7500*/  FADD.FTZ R230, R230, R183 ;  /* 0x000000b7e6e67221 */ /* 0x000fe20000010000 */
[----:B------:R-:W-:Y:S04]  /*7510*/  HMMA.16816.F32.BF16 R96, R136, R14, R96 ;  /* 0x0000000e8860723c */ /* 0x000fe80000041860 */
[----:B------:R-:W-:Y:S04]  /*7520*/  FADD.FTZ R231, R231, R230 ;  /* 0x000000e6e7e77221 */ /* 0x000fe80000010000 */
[----:B------:R-:W-:Y:S04]  /*7530*/  FADD.FTZ R226, R226, R231 ;  /* 0x000000e7e2e27221 */ /* 0x000fe80000010000 */
[----:B------:R-:W-:Y:S04]  /*7540*/  FADD.FTZ R227, R227, R226 ;  /* 0x000000e2e3e37221 */ /* 0x000fe80000010000 */
[----:B------:R-:W-:Y:S04]  /*7550*/  FADD.FTZ R224, R224, R227 ;  /* 0x000000e3e0e07221 */ /* 0x000fe80000010000 */
[----:B------:R-:W-:Y:S04]  /*7560*/  FADD.FTZ R223, R223, R224 ;  /* 0x000000e0dfdf7221 */ /* 0x000fe80000010000 */
[----:B------:R-:W-:Y:S04]  /*7570*/  FADD.FTZ R134, R134, R223 ;  /* 0x000000df86867221 */ /* 0x000fe80000010000 */
[----:B------:R-:W-:Y:S01]  /*7580*/  FADD.FTZ R219, R133, R134 ;  /* 0x0000008685db7221 */ /* 0x000fe20000010000 */
[----:B------:R-:W-:-:S05]  /*7590*/  @P4 BRA `(.L_x_12) ;  /* 0xffffd5f000004947 */ /* 0x000fca000383ffff */
.L_x_11:
[----:B------:R-:W1:Y:S01]  /*75a0*/  SHFL.BFLY PT, R6, R221, 0x2, 0x1f ;  /* 0x0c401f00dd067f89 */ /* 0x000e6200000e0000 */
[----:B------:R-:W-:-:S03]  /*75b0*/  PLOP3.LUT P2, PT, PT, PT, PT, 0x8, 0x0 ;  /* 0x000000000000781c */ /* 0x000fc60003f4e170 */
[----:B------:R-:W2:Y:S01]  /*75c0*/  SHFL.BFLY PT, R0, R219, 0x2, 0x1f ;  /* 0x0c401f00db007f89 */ /* 0x000ea200000e0000 */
[----:B-1----:R-:W-:Y:S02]  /*75d0*/  FADD.FTZ R6, R6, R221 ;  /* 0x000000dd06067221 */ /* 0x002fe40000010000 */
[----:B--2---:R-:W-:-:S03]  /*75e0*/  FADD.FTZ R7, R0, R219 ;  /* 0x000000db00077221 */ /* 0x004fc60000010000 */
[----:B------:R-:W1:Y:S01]  /*75f0*/  SHFL.BFLY PT, R5, R6, 0x1, 0x1f ;  /* 0x0c201f0006057f89 */ /* 0x000e6200000e0000 */
[----:B------:R-:W-:-:S03]  /*7600*/  MOV R0, RZ ;  /* 0x000000ff00007202 */ /* 0x000fc60000000f00 */
[----:B------:R-:W2:Y:S01]  /*7610*/  SHFL.BFLY PT, R2, R7, 0x1, 0x1f ;  /* 0x0c201f0007027f89 */ /* 0x000ea200000e0000 */
[----:B-1----:R-:W-:Y:S01]  /*7620*/  FADD.FTZ R4, R6, R5 ;  /* 0x0000000506047221 */ /* 0x002fe20000010000 */
[----:B------:R-:W-:Y:S01]  /*7630*/  MOV R5, RZ ;  /* 0x000000ff00057202 */ /* 0x000fe20000000f00 */
[----:B--2---:R-:W-:-:S03]  /*7640*/  FADD.FTZ R2, R2, R7 ;  /* 0x0000000702027221 */ /* 0x004fc60000010000 */
[----:B------:R-:W-:Y:S02]  /*7650*/  FSETP.NE.FTZ.AND P1, PT, R4, RZ, PT ;  /* 0x000000ff0400720b */ /* 0x000fe40003f35000 */
[----:B------:R-:W-:-:S11]  /*7660*/  FSETP.NE.FTZ.AND P0, PT, R2, RZ, PT ;  /* 0x000000ff0200720b */ /* 0x000fd60003f15000 */
[----:B------:R-:W1:Y:S01]  /*7670*/  @P1 MUFU.RCP R5, R4 ;  /* 0x0000000400051308 */ /* 0x000e620000001000 */
[----:B------:R-:W-:Y:S02]  /*7680*/  @P1 MOV R8, 0x3f317218 ;  /* 0x3f31721800081802 */ /* 0x000fe40000000f00 */
[----:B------:R-:W-:-:S05]  /*7690*/  @P0 MOV R9, 0x3f317218 ;  /* 0x3f31721800090802 */ /* 0x000fca0000000f00 */
[----:B------:R-:W2:Y:S08]  /*76a0*/  @P1 MUFU.LG2 R4, R4 ;  /* 0x0000000400041308 */ /* 0x000eb00000000c00 */
[----:B------:R-:W3:Y:S01]  /*76b0*/  @P0 MUFU.LG2 R6, R2 ;  /* 0x0000000200060308 */ /* 0x000ee20000000c00 */
[C---:B-1----:R-:W-:Y:S02]  /*76c0*/  FMUL.FTZ R128, R5.reuse, R128 ;  /* 0x0000008005807220 */ /* 0x042fe40000410000 */
[----:B------:R-:W-:-:S02]  /*76d0*/  FMUL.FTZ R129, R5, R129 ;  /* 0x0000008105817220 */ /* 0x000fc40000410000 */
[C---:B------:R-:W-:Y:S02]  /*76e0*/  FMUL.FTZ R124, R5.reuse, R124 ;  /* 0x0000007c057c7220 */ /* 0x040fe40000410000 */
[C---:B------:R-:W-:Y:S01]  /*76f0*/  FMUL.FTZ R125, R5.reuse, R125 ;  /* 0x0000007d057d7220 */ /* 0x040fe20000410000 */
[----:B------:R1:W4:Y:S01]  /*7700*/  @P0 MUFU.RCP R0, R2 ;  /* 0x0000000200000308 */ /* 0x0003220000001000 */
[----:B--2---:R-:W-:Y:S02]  /*7710*/  @P1 FMUL.FTZ R7, R4, 0.69314718246459960938 ;  /* 0x3f31721804071820 */ /* 0x004fe40000410000 */
[----:B------:R-:W-:Y:S02]  /*7720*/  @P1 FMUL.FTZ R4, R8, c[0x0][0x2d0] ;  /* 0x0000b40008041a20 */ /* 0x000fe40000410000 */
[C---:B------:R-:W-:Y:S02]  /*7730*/  FMUL.FTZ R120, R5.reuse, R120 ;  /* 0x0000007805787220 */ /* 0x040fe40000410000 */
[----:B------:R-:W-:-:S02]  /*7740*/  FMUL.FTZ R121, R5, R121 ;  /* 0x0000007905797220 */ /* 0x000fc40000410000 */
[----:B---3--:R-:W-:Y:S02]  /*7750*/  @P0 FMUL.FTZ R8, R6, 0.69314718246459960938 ;  /* 0x3f31721806080820 */ /* 0x008fe40000410000 */
[----:B------:R-:W-:Y:S02]  /*7760*/  @P0 FMUL.FTZ R6, R9, c[0x0][0x2d0] ;  /* 0x0000b40009060a20 */ /* 0x000fe40000410000 */
[C---:B------:R-:W-:Y:S02]  /*7770*/  FMUL.FTZ R116, R5.reuse, R116 ;  /* 0x0000007405747220 */ /* 0x040fe40000410000 */
[C---:B------:R-:W-:Y:S01]  /*7780*/  FMUL.FTZ R117, R5.reuse, R117 ;  /* 0x0000007505757220 */ /* 0x040fe20000410000 */
[----:B-1----:R-:W-:Y:S01]  /*7790*/  MOV R2, 0xff800000 ;  /* 0xff80000000027802 */ /* 0x002fe20000000f00 */
[C---:B------:R-:W-:Y:S02]  /*77a0*/  FMUL.FTZ R112, R5.reuse, R112 ;  /* 0x0000007005707220 */ /* 0x040fe40000410000 */
[----:B------:R-:W-:-:S02]  /*77b0*/  FMUL.FTZ R113, R5, R113 ;  /* 0x0000007105717220 */ /* 0x000fc40000410000 */
[C---:B------:R-:W-:Y:S02]  /*77c0*/  FMUL.FTZ R108, R5.reuse, R108 ;  /* 0x0000006c056c7220 */ /* 0x040fe40000410000 */
[C---:B------:R-:W-:Y:S02]  /*77d0*/  FMUL.FTZ R109, R5.reuse, R109 ;  /* 0x0000006d056d7220 */ /* 0x040fe40000410000 */
[C---:B------:R-:W-:Y:S02]  /*77e0*/  FMUL.FTZ R104, R5.reuse, R104 ;  /* 0x0000006805687220 */ /* 0x040fe40000410000 */
[C---:B------:R-:W-:Y:S02]  /*77f0*/  FMUL.FTZ R105, R5.reuse, R105 ;  /* 0x0000006905697220 */ /* 0x040fe40000410000 */
        /* <DEDUP_REMOVED lines=33> */
[----:B------:R-:W-:Y:S01]  /*7a10*/  FMUL.FTZ R97, R5, R97 ;  /* 0x0000006105617220 */ /* 0x000fe20000410000 */
[----:B------:R-:W-:Y:S01]  /*7a20*/  MOV R5, 0xff800000 ;  /* 0xff80000000057802 */ /* 0x000fe20000000f00 */
[C---:B----4-:R-:W-:Y:S02]  /*7a30*/  FMUL.FTZ R130, R0.reuse, R130 ;  /* 0x0000008200827220 */ /* 0x050fe40000410000 */
        /* <DEDUP_REMOVED lines=46> */
[----:B------:R-:W-:Y:S02]  /*7d20*/  FMUL.FTZ R99, R0, R99 ;  /* 0x0000006300637220 */ /* 0x000fe40000410000 */
[----:B------:R-:W-:Y:S02]  /*7d30*/  @P1 FFMA.FTZ R2, R4, R132, R7 ;  /* 0x0000008404021223 */ /* 0x000fe40000010007 */
[----:B------:R-:W-:Y:S02]  /*7d40*/  @P0 FFMA.FTZ R5, R6, R3, R8 ;  /* 0x0000000306050223 */ /* 0x000fe40000010008 */
.L_x_3:
[----:B------:R-:W-:Y:S05]  /*7d50*/  @P2 BRA `(.L_x_15) ;  /* 0x0000196000002947 */ /* 0x000fea0003800000 */
[----:B------:R-:W3:Y:S01]  /*7d60*/  S2R R11, SR_TID.X ;  /* 0x00000000000b7919 */ /* 0x000ee20000002100 */
[----:B------:R-:W-:Y:S01]  /*7d70*/  USHF.R.S32.HI UR6, URZ, 0x1f, UR10 ;  /* 0x0000001f3f067899 */ /* 0x000fe2000801140a */
[----:B------:R-:W-:Y:S01]  /*7d80*/  IMAD R6, RZ, RZ, -UR10 ;  /* 0x8000000aff067e24 */ /* 0x000fe2000f8e02ff */
[----:B------:R-:W-:Y:S01]  /*7d90*/  ULDC.64 UR4, c[0x0][0x4d0] ;  /* 0x0001340000047ab9 */ /* 0x000fe20000000a00 */
[----:B------:R-:W4:Y:S01]  /*7da0*/  S2R R3, SR_CTAID.Y ;  /* 0x0000000000037919 */ /* 0x000f220000002600 */
[----:B------:R-:W-:Y:S01]  /*7db0*/  UIMAD UR7, UR6, UR4, URZ ;  /* 0x00000004060772a4 */ /* 0x000fe2000f8e023f */
[----:B------:R-:W-:Y:S01]  /*7dc0*/  IMAD.MOV.U32 R9, RZ, RZ, c[0x0][0x4e8] ;  /* 0x00013a00ff097624 */ /* 0x000fe200078e00ff */
[----:B--2---:R-:W-:Y:S01]  /*7dd0*/  UIMAD.WIDE.U32 UR8, UR10, UR4, URZ ;  /* 0x000000040a0872a5 */ /* 0x004fe2000f8e003f */
[----:B------:R-:W2:Y:S01]  /*7de0*/  S2R R8, SR_CTAID.Z ;  /* 0x0000000000087919 */ /* 0x000ea20000002700 */
[----:B------:R-:W-:Y:S01]  /*7df0*/  UIMAD UR7, UR10, UR5, UR7 ;  /* 0x000000050a0772a4 */ /* 0x000fe2000f8e0207 */
[----:B------:R-:W-:Y:S01]  /*7e00*/  BSSY B0, `(.L_x_16) ;  /* 0x00000f9000007945 */ /* 0x000fe20003800000 */
[C---:B------:R-:W-:Y:S01]  /*7e10*/  ISETP.NE.AND P1, PT, R9.reuse, 0x1, PT ;  /* 0x000000010900780c */ /* 0x040fe20003f25270 */
[----:B------:R-:W-:Y:S01]  /*7e20*/  ULDC.64 UR4, c[0x0][0x438] ;  /* 0x00010e0000047ab9 */ /* 0x000fe20000000a00 */
[----:B------:R-:W-:Y:S01]  /*7e30*/  MOV R17, UR9 ;  /* 0x0000000900117c02 */ /* 0x000fe20008000f00 */
[----:B------:R-:W-:Y:S01]  /*7e40*/  UIMAD.WIDE.U32 UR14, UR10, UR4, URZ ;  /* 0x000000040a0e72a5 */ /* 0x000fe2000f8e003f */
[----:B------:R-:W-:Y:S01]  /*7e50*/  IMAD.U32 R16, RZ, RZ, UR8 ;  /* 0x00000008ff107e24 */ /* 0x000fe2000f8e00ff */
[----:B------:R-:W-:Y:S01]  /*7e60*/  UIMAD UR4, UR6, UR4, URZ ;  /* 0x00000004060472a4 */ /* 0x000fe2000f8e023f */
[----:B------:R-:W-:Y:S01]  /*7e70*/  IMAD R9, R9, c[0x0][0x388], RZ ;  /* 0x0000e20009097a24 */ /* 0x000fe200078e02ff */
[----:B------:R-:W-:-:S02]  /*7e80*/  UIADD3 UR7, UR9, UR7, URZ ;  /* 0x0000000709077290 */ /* 0x000fc4000fffe03f */
[----:B------:R-:W-:Y:S01]  /*7e90*/  UIMAD UR4, UR10, UR5, UR4 ;  /* 0x000000050a0472a4 */ /* 0x000fe2000f8e0204 */
[----:B------:R-:W-:Y:S01]  /*7ea0*/  MOV R14, UR14 ;  /* 0x0000000e000e7c02 */ /* 0x000fe20008000f00 */
[----:B------:R-:W-:Y:S01]  /*7eb0*/  IMAD.U32 R15, RZ, RZ, UR15 ;  /* 0x0000000fff0f7e24 */ /* 0x000fe2000f8e00ff */
[----:B---3--:R-:W-:Y:S01]  /*7ec0*/  SHF.R.S32.HI R0, RZ, 0x1f, R11 ;  /* 0x0000001fff007819 */ /* 0x008fe2000001140b */
[----:B------:R-:W-:Y:S01]  /*7ed0*/  UIADD3 UR4, UR15, UR4, URZ ;  /* 0x000000040f047290 */ /* 0x000fe2000fffe03f */
[----:B------:R-:W-:Y:S02]  /*7ee0*/  IMAD.U32 R17, RZ, RZ, UR7 ;  /* 0x00000007ff117e24 */ /* 0x000fe4000f8e00ff */
[-C--:B------:R-:W-:Y:S01]  /*7ef0*/  LEA.HI R13, R0, R11.reuse, RZ, 0x5 ;  /* 0x0000000b000d7211 */ /* 0x080fe200078f28ff */
[----:B----4-:R-:W-:Y:S01]  /*7f00*/  IMAD R6, R6, c[0x0][0x550], R3 ;  /* 0x0001540006067a24 */ /* 0x010fe200078e0203 */
[----:B------:R-:W-:Y:S01]  /*7f10*/  LEA.HI R0, R0, R11, RZ, 0x2 ;  /* 0x0000000b00007211 */ /* 0x000fe200078f10ff */
[----:B------:R-:W-:Y:S01]  /*7f20*/  IMAD.U32 R15, RZ, RZ, UR4 ;  /* 0x00000004ff0f7e24 */ /* 0x000fe2000f8e00ff */
[----:B-1----:R-:W-:Y:S01]  /*7f30*/  LOP3.LUT R4, R13, 0xffffffe0, RZ, 0xc0, !PT ;  /* 0xffffffe00d047812 */ /* 0x002fe200078ec0ff */
[----:B--2---:R-:W-:Y:S01]  /*7f40*/  IMAD.WIDE.U32 R16, R8, c[0x0][0x4d8], R16 ;  /* 0x0001360008107a25 */ /* 0x004fe200078e0010 */
[----:B------:R-:W-:-:S02]  /*7f50*/  SHF.R.S32.HI R10, RZ, 0x5, R13 ;  /* 0x00000005ff0a7819 */ /* 0x000fc4000001140d */
[----:B------:R-:W-:Y:S01]  /*7f60*/  SHF.R.S32.HI R13, RZ, 0x1f, R13 ;  /* 0x0000001fff0d7819 */ /* 0x000fe2000001140d */
[----:B------:R-:W-:Y:S01]  /*7f70*/  IMAD.IADD R4, R11, 0x1, -R4 ;  /* 0x000000010b047824 */ /* 0x000fe200078e0a04 */
[----:B------:R-:W-:Y:S01]  /*7f80*/  LOP3.LUT R0, R0, 0xfffffffc, RZ, 0xc0, !PT ;  /* 0xfffffffc00007812 */ /* 0x000fe200078ec0ff */
[----:B------:R-:W-:Y:S01]  /*7f90*/  IMAD.WIDE.U32 R14, R8, c[0x0][0x440], R14 ;  /* 0x00011000080e7a25 */ /* 0x000fe200078e000e */
[----:B------:R-:W-:Y:S02]  /*7fa0*/  LEA.HI R13, R13, R10, RZ, 0x3 ;  /* 0x0000000a0d0d7211 */ /* 0x000fe400078f18ff */
[----:B------:R-:W-:Y:S01]  /*7fb0*/  IADD3 R11, -R0, R11, RZ ;  /* 0x0000000b000b7210 */ /* 0x000fe20007ffe1ff */
[----:B------:R-:W-:Y:S01]  /*7fc0*/  IMAD.MOV.U32 R20, RZ, RZ, R14 ;  /* 0x000000ffff147224 */ /* 0x000fe200078e000e */
[----:B------:R-:W-:Y:S01]  /*7fd0*/  LOP3.LUT R13, R13, 0xffffff8, RZ, 0xc0, !PT ;  /* 0x0ffffff80d0d7812 */ /* 0x000fe200078ec0ff */
[----:B------:R-:W1:Y:S01]  /*7fe0*/  S2R R0, SR_CTAID.X ;  /* 0x0000000000007919 */ /* 0x000e620000002500 */
[----:B------:R-:W-:-:S02]  /*7ff0*/  SHF.R.S32.HI R3, RZ, 0x1f, R4 ;  /* 0x0000001fff037819 */ /* 0x000fc40000011404 */
[----:B------:R-:W-:Y:S01]  /*8000*/  SHF.R.S32.HI R7, RZ, 0x1f, R8 ;  /* 0x0000001fff077819 */ /* 0x000fe20000011408 */
[----:B------:R-:W-:Y:S01]  /*8010*/  IMAD.IADD R13, R10, 0x1, -R13 ;  /* 0x000000010a0d7824 */ /* 0x000fe200078e0a0d */
[----:B------:R-:W-:Y:S02]  /*8020*/  LEA.HI R10, R11, R11, RZ, 0x1 ;  /* 0x0000000b0b0a7211 */ /* 0x000fe400078f08ff */
[----:B------:R-:W-:Y:S02]  /*8030*/  LEA.HI R3, R3, R4, RZ, 0x2 ;  /* 0x0000000403037211 */ /* 0x000fe400078f10ff */
[----:B------:R-:W-:Y:S02]  /*8040*/  LOP3.LUT R10, R10, 0x1ffffffe, RZ, 0xc0, !PT ;  /* 0x1ffffffe0a0a7812 */ /* 0x000fe400078ec0ff */
[----:B------:R-:W-:Y:S02]  /*8050*/  SHF.R.S32.HI R12, RZ, 0x2, R3 ;  /* 0x00000002ff0c7819 */ /* 0x000fe40000011403 */
[----:B------:R-:W-:Y:S01]  /*8060*/  IADD3 R10, R11, -R10, RZ ;  /* 0x8000000a0b0a7210 */ /* 0x000fe20007ffe0ff */
[----:B------:R-:W-:Y:S01]  /*8070*/  IMAD R11, R7, c[0x0][0x4d8], RZ ;  /* 0x00013600070b7a24 */ /* 0x000fe200078e02ff */
[----:B------:R-:W-:Y:S01]  /*8080*/  LOP3.LUT R3, R3, 0x7ffffffc, RZ, 0xc0, !PT ;  /* 0x7ffffffc03037812 */ /* 0x000fe200078ec0ff */
[----:B------:R-:W-:-:S02]  /*8090*/  IMAD R13, R13, 0x10, R12 ;  /* 0x000000100d0d7824 */ /* 0x000fc400078e020c */
[----:B------:R-:W-:Y:S02]  /*80a0*/  IMAD R7, R7, c[0x0][0x440], RZ ;  /* 0x0001100007077a24 */ /* 0x000fe400078e02ff */
[----:B------:R-:W-:Y:S02]  /*80b0*/  IMAD R19, R10, 0x8, R13 ;  /* 0x000000080a137824 */ /* 0x000fe400078e020d */
[C---:B------:R-:W-:Y:S02]  /*80c0*/  IMAD R7, R8.reuse, c[0x0][0x444], R7 ;  /* 0x0001110008077a24 */ /* 0x040fe400078e0207 */
[----:B------:R-:W-:Y:S01]  /*80d0*/  IMAD R11, R8, c[0x0][0x4dc], R11 ;  /* 0x00013700080b7a24 */ /* 0x000fe200078e020b */
[C---:B-1----:R-:W-:Y:S01]  /*80e0*/  LEA R19, R0.reuse, R19, 0x7 ;  /* 0x0000001300137211 */ /* 0x042fe200078e38ff */
[----:B------:R-:W-:Y:S01]  /*80f0*/  IMAD.IADD R21, R15, 0x1, R7 ;  /* 0x000000010f157824 */ /* 0x000fe200078e0207 */
[----:B------:R-:W-:Y:S01]  /*8100*/  SHF.R.S32.HI R8, RZ, 0x1f, R6 ;  /* 0x0000001fff087819 */ /* 0x000fe20000011406 */
[----:B------:R-:W-:Y:S01]  /*8110*/  IMAD.IADD R17, R17, 0x1, R11 ;  /* 0x0000000111117824 */ /* 0x000fe200078e020b */
[----:B------:R-:W-:Y:S01]  /*8120*/  MOV R10, R19 ;  /* 0x00000013000a7202 */ /* 0x000fe20000000f00 */
[----:B------:R-:W-:Y:S01]  /*8130*/  @P1 IMAD.HI.U32 R7, R19, c[0x0][0x4ec], RZ ;  /* 0x00013b0013071a27 */ /* 0x000fe200078e00ff */
[----:B------:R-:W-:-:S03]  /*8140*/  LEA R0, R0, R13, 0x7 ;  /* 0x0000000d00007211 */ /* 0x000fc600078e38ff */
[C---:B------:R-:W-:Y:S01]  /*8150*/  IMAD R11, R8.reuse, c[0x0][0x4e0], RZ ;  /* 0x00013800080b7a24 */ /* 0x040fe200078e02ff */
[----:B------:R-:W-:Y:S01]  /*8160*/  @P1 SHF.R.U32.HI R10, RZ, c[0x0][0x4f0], R7 ;  /* 0x00013c00ff0a1a19 */ /* 0x000fe20000011607 */
[----:B------:R-:W-:Y:S01]  /*8170*/  IMAD R15, R8, c[0x0][0x448], RZ ;  /* 0x00011200080f7a24 */ /* 0x000fe200078e02ff */
[----:B------:R-:W-:Y:S01]  /*8180*/  MOV R7, R19 ;  /* 0x0000001300077202 */ /* 0x000fe20000000f00 */
[C---:B------:R-:W-:Y:S01]  /*8190*/  IMAD R11, R6.reuse, c[0x0][0x4e4], R11 ;  /* 0x00013900060b7a24 */ /* 0x040fe200078e020b */
[--C-:B------:R-:W-:Y:S01]  /*81a0*/  SHF.R.S32.HI R12, RZ, 0x1f, R10.reuse ;  /* 0x0000001fff0c7819 */ /* 0x100fe2000001140a */
[----:B------:R-:W-:Y:S02]  /*81b0*/  IMAD.MOV R8, RZ, RZ, -R10 ;  /* 0x000000ffff087224 */ /* 0x000fe400078e0a0a */
[C---:B------:R-:W-:Y:S02]  /*81c0*/  IMAD R15, R6.reuse, c[0x0][0x44c], R15 ;  /* 0x00011300060f7a24 */ /* 0x040fe400078e020f */
[----:B------:R-:W-:-:S04]  /*81d0*/  IMAD.WIDE.U32 R20, R6, c[0x0][0x448], R20 ;  /* 0x0001120006147a25 */ /* 0x000fc800078e0014 */
[----:B------:R-:W-:-:S04]  /*81e0*/  IMAD.WIDE.U32 R16, R6, c[0x0][0x4e0], R16 ;  /* 0x0001380006107a25 */ /* 0x000fc800078e0010 */
[----:B------:R-:W-:Y:S01]  /*81f0*/  @P1 IMAD.HI.U32 R6, R19, c[0x0][0x4ec], RZ ;  /* 0x00013b0013061a27 */ /* 0x000fe200078e00ff */
[----:B------:R-:W-:Y:S01]  /*8200*/  BAR.SYNC.DEFER_BLOCKING 0x1, 0x100 ;  /* 0x0044000000007b1d */ /* 0x000fe20000010000 */
[----:B------:R-:W-:Y:S02]  /*8210*/  IADD3 R10, P0, R10, R16, RZ ;  /* 0x000000100a0a7210 */ /* 0x000fe40007f1e0ff */
[----:B------:R-:W-:Y:S01]  /*8220*/  IMAD R8, R8, c[0x0][0x4e8], R19 ;  /* 0x00013a0008087a24 */ /* 0x000fe200078e0213 */
[----:B------:R-:W-:Y:S01]  /*8230*/  @P1 SHF.R.U32.HI R7, RZ, c[0x0][0x4f0], R6 ;  /* 0x00013c00ff071a19 */ /* 0x000fe20000011606 */
[----:B------:R-:W-:Y:S01]  /*8240*/  IMAD.IADD R21, R21, 0x1, R15 ;  /* 0x0000000115157824 */ /* 0x000fe200078e020f */
[----:B------:R-:W-:Y:S01]  /*8250*/  IADD3.X R11, R12, R17, R11, P0, !PT ;  /* 0x000000110c0b7210 */ /* 0x000fe200007fe40b */
[----:B------:R-:W-:Y:S01]  /*8260*/  IMAD.IADD R3, R4, 0x1, -R3 ;  /* 0x0000000104037824 */ /* 0x000fe200078e0a03 */
[----:B------:R-:W-:Y:S01]  /*8270*/  SHF.R.S32.HI R6, RZ, 0x1f, R8 ;  /* 0x0000001fff067819 */ /* 0x000fe20000011408 */
[C---:B------:R-:W-:Y:S01]  /*8280*/  IMAD.WIDE.U32 R20, R7.reuse, c[0x0][0x430], R20 ;  /* 0x00010c0007147a25 */ /* 0x040fe200078e0014 */
[----:B------:R-:W-:-:S02]  /*8290*/  IADD3 R12, -R7, RZ, RZ ;  /* 0x000000ff070c7210 */ /* 0x000fc40007ffe1ff */
[----:B------:R-:W-:Y:S01]  /*82a0*/  LOP3.LUT P1, RZ, R4, 0x3, RZ, 0xc0, !PT ;  /* 0x0000000304ff7812 */ /* 0x000fe2000782c0ff */
[----:B------:R-:W-:Y:S01]  /*82b0*/  IMAD R15, R6, c[0x0][0x4c8], RZ ;  /* 0x00013200060f7a24 */ /* 0x000fe200078e02ff */
[----:B------:R-:W-:Y:S01]  /*82c0*/  SHF.R.S32.HI R6, RZ, 0x1f, R7 ;  /* 0x0000001fff067819 */ /* 0x000fe20000011407 */
[----:B------:R-:W-:Y:S01]  /*82d0*/  IMAD.WIDE.U32 R10, R8, c[0x0][0x4c8], R10 ;  /* 0x00013200080a7a25 */ /* 0x000fe200078e000a */
[----:B------:R-:W-:-:S03]  /*82e0*/  ISETP.GE.OR P2, PT, R0, R9, P1 ;  /* 0x000000090000720c */ /* 0x000fc60000f46670 */
[----:B------:R-:W-:Y:S01]  /*82f0*/  IMAD R15, R8, c[0x0][0x4cc], R15 ;  /* 0x00013300080f7a24 */ /* 0x000fe200078e020f */
[----:B------:R-:W-:Y:S01]  /*8300*/  LEA R8, P0, R10, c[0x0][0x4a8], 0x2 ;  /* 0x00012a000a087a11 */ /* 0x000fe200078010ff */
[----:B------:R-:W-:Y:S02]  /*8310*/  IMAD R12, R12, c[0x0][0x4e8], R19 ;  /* 0x00013a000c0c7a24 */ /* 0x000fe400078e0213 */
[----:B------:R-:W-:Y:S02]  /*8320*/  IMAD.IADD R15, R11, 0x1, R15 ;  /* 0x000000010b0f7824 */ /* 0x000fe400078e020f */
[----:B------:R-:W-:Y:S01]  /*8330*/  IMAD R6, R6, c[0x0][0x430], RZ ;  /* 0x00010c0006067a24 */ /* 0x000fe200078e02ff */
[----:B------:R-:W-:Y:S02]  /*8340*/  SHFL.IDX PT, R16, R8, 0x1, 0x1c1f ;  /* 0x003c1f0008107f89 */ /* 0x000fe400000e0000 */
[----:B------:R-:W-:Y:S01]  /*8350*/  LEA.HI.X R15, R10, c[0x0][0x4ac], R15, 0x2, P0 ;  /* 0x00012b000a0f7a11 */ /* 0x000fe200000f140f */
[----:B------:R-:W-:Y:S01]  /*8360*/  IMAD R7, R7, c[0x0][0x434], R6 ;  /* 0x00010d0007077a24 */ /* 0x000fe200078e0206 */
[----:B------:R-:W-:Y:S01]  /*8370*/  SHFL.IDX PT, R10, R8, RZ, 0x1c1f ;  /* 0x001c1fff080a7589 */ /* 0x000fe200000e0000 */
[----:B------:R-:W-:-:S02]  /*8380*/  SHF.R.S32.HI R6, RZ, 0x1f, R12 ;  /* 0x0000001fff067819 */ /* 0x000fc4000001140c */
[----:B------:R-:W-:Y:S01]  /*8390*/  IMAD.IADD R21, R21, 0x1, R7 ;  /* 0x0000000115157824 */ /* 0x000fe200078e0207 */
[----:B------:R-:W1:Y:S02]  /*83a0*/  SHFL.IDX PT, R11, R15, RZ, 0x1c1f ;  /* 0x001c1fff0f0b7589 */ /* 0x000e6400000e0000 */
[----:B------:R-:W-:Y:S01]  /*83b0*/  IMAD R7, R6, c[0x0][0x428], RZ ;  /* 0x00010a0006077a24 */ /* 0x000fe200078e02ff */
[----:B------:R-:W-:Y:S01]  /*83c0*/  IADD3 R6, R0, 0x8, RZ ;  /* 0x0000000800067810 */ /* 0x000fe20007ffe0ff */
[----:B------:R-:W2:Y:S01]  /*83d0*/  SHFL.IDX PT, R17, R15, 0x1, 0x1c1f ;  /* 0x003c1f000f117f89 */ /* 0x000ea200000e0000 */
[----:B------:R-:W-:Y:S02]  /*83e0*/  IMAD.WIDE.U32 R20, R12, c[0x0][0x428], R20 ;  /* 0x00010a000c147a25 */ /* 0x000fe400078e0014 */
[----:B------:R-:W-:Y:S02]  /*83f0*/  ISETP.GE.OR P1, PT, R6, R9, P1 ;  /* 0x000000090600720c */ /* 0x000fe40000f26670 */
[----:B------:R-:W-:-:S05]  /*8400*/  IMAD R7, R12, c[0x0][0x42c], R7 ;  /* 0x00010b000c077a24 */ /* 0x000fca00078e0207 */
[----:B------:R-:W-:Y:S02]  /*8410*/  IADD3 R12, R21, R7, RZ ;  /* 0x00000007150c7210 */ /* 0x000fe40007ffe0ff */
[----:B------:R-:W-:-:S04]  /*8420*/  LEA R7, P0, R20, c[0x0][0x400], 0x2 ;  /* 0x0001000014077a11 */ /* 0x000fc800078010ff */
[----:B------:R-:W-:Y:S01]  /*8430*/  LEA.HI.X R12, R20, c[0x0][0x404], R12, 0x2, P0 ;  /* 0x00010100140c7a11 */ /* 0x000fe200000f140c */
[----:B------:R3:W4:Y:S01]  /*8440*/  SHFL.IDX PT, R14, R7, RZ, 0x1c1f ;  /* 0x001c1fff070e7589 */ /* 0x00072200000e0000 */
[----:B------:R-:W-:-:S03]  /*8450*/  ISETP.GE.AND P0, PT, R6, R9, PT ;  /* 0x000000090600720c */ /* 0x000fc60003f06270 */
[----:B-1----:R3:W-:Y:S04]  /*8460*/  @!P2 ST.E [R10.64], R2 ;  /* 0x000000020a00a985 */ /* 0x0027e8000c10190c */
[----:B--2---:R3:W-:Y:S01]  /*8470*/  @!P1 ST.E [R16.64], R5 ;  /* 0x0000000510009985 */ /* 0x0047e2000c10190c */
[----:B------:R-:W-:Y:S02]  /*8480*/  ISETP.GE.AND P1, PT, R0, R9, PT ;  /* 0x000000090000720c */ /* 0x000fe40003f26270 */
[----:B------:R-:W-:Y:S01]  /*8490*/  SHF.L.U32 R9, R3, 0x1, RZ ;  /* 0x0000000103097819 */ /* 0x000fe200000006ff */
[----:B------:R3:W1:Y:S10]  /*84a0*/  SHFL.IDX PT, R15, R12, RZ, 0x1c1f ;  /* 0x001c1fff0c0f7589 */ /* 0x00067400000e0000 */
[----:B------:R-:W-:Y:S05]  /*84b0*/  @P1 BRA `(.L_x_17) ;  /* 0x000008d000001947 */ /* 0x000fea0003800000 */
[C---:B------:R-:W-:Y:S02]  /*84c0*/  ISETP.GE.AND P1, PT, R9.reuse, c[0x0][0x3c8], PT ;  /* 0x0000f20009007a0c */ /* 0x040fe40003f26270 */
[----:B---3--:R-:W-:-:S02]  /*84d0*/  IADD3 R5, R9, 0x8, RZ ;  /* 0x0000000809057810 */ /* 0x008fc40007ffe0ff */
[C---:B------:R-:W-:Y:S02]  /*84e0*/  IADD3 R4, R9.reuse, 0x10, RZ ;  /* 0x0000001009047810 */ /* 0x040fe40007ffe0ff */
[----:B------:R-:W-:Y:S02]  /*84f0*/  IADD3 R3, R9, 0x18, RZ ;  /* 0x0000001809037810 */ /* 0x000fe40007ffe0ff */
[----:B------:R-:W-:Y:S02]  /*8500*/  ISETP.GE.AND P5, PT, R5, c[0x0][0x3c8], PT ;  /* 0x0000f20005007a0c */ /* 0x000fe40003fa6270 */
[----:B------:R-:W-:Y:S02]  /*8510*/  ISETP.GE.AND P4, PT, R4, c[0x0][0x3c8], PT ;  /* 0x0000f20004007a0c */ /* 0x000fe40003f86270 */
[C---:B------:R-:W-:Y:S01]  /*8520*/  IADD3 R2, R9.reuse, 0x20, RZ ;  /* 0x0000002009027810 */ /* 0x040fe20007ffe0ff */
[----:B-1--4-:R-:W-:Y:S01]  /*8530*/  @!P1 IMAD.WIDE R10, R9, 0x4, R14 ;  /* 0x00000004090a9825 */ /* 0x012fe200078e020e */
[----:B------:R-:W-:-:S02]  /*8540*/  ISETP.GE.AND P3, PT, R3, c[0x0][0x3c8], PT ;  /* 0x0000f20003007a0c */ /* 0x000fc40003f66270 */
[----:B------:R-:W-:Y:S02]  /*8550*/  ISETP.GE.AND P2, PT, R2, c[0x0][0x3c8], PT ;  /* 0x0000f20002007a0c */ /* 0x000fe40003f46270 */
[C---:B------:R-:W-:Y:S01]  /*8560*/  IADD3 R0, R9.reuse, 0x28, RZ ;  /* 0x0000002809007810 */ /* 0x040fe20007ffe0ff */
[----:B------:R1:W-:Y:S01]  /*8570*/  @!P1 ST.E.64 [R10.64], R128 ;  /* 0x000000800a009985 */ /* 0x0003e2000c101b0c */
[----:B------:R-:W-:Y:S02]  /*8580*/  IADD3 R6, R9, 0x30, RZ ;  /* 0x0000003009067810 */ /* 0x000fe40007ffe0ff */
[----:B------:R-:W-:Y:S02]  /*8590*/  ISETP.GE.AND P6, PT, R0, c[0x0][0x3c8], PT ;  /* 0x0000f20000007a0c */ /* 0x000fe40003fc6270 */
[----:B------:R-:W-:Y:S02]  /*85a0*/  @!P5 LEA.HI R5, R5, R5, RZ, 0x1 ;  /* 0x000000050505d211 */ /* 0x000fe400078f08ff */
[----:B------:R-:W-:-:S02]  /*85b0*/  ISETP.GE.AND P1, PT, R6, c[0x0][0x3c8], PT ;  /* 0x0000f20006007a0c */ /* 0x000fc40003f26270 */
[----:B------:R-:W-:Y:S02]  /*85c0*/  @!P4 LEA.HI R4, R4, R4, RZ, 0x1 ;  /* 0x000000040404c211 */ /* 0x000fe400078f08ff */
[----:B------:R-:W-:Y:S02]  /*85d0*/  @!P3 LEA.HI R3, R3, R3, RZ, 0x1 ;  /* 0x000000030303b211 */ /* 0x000fe400078f08ff */
[----:B------:R-:W-:Y:S02]  /*85e0*/  @!P5 LOP3.LUT R5, R5, 0xfffffffe, RZ, 0xc0, !PT ;  /* 0xfffffffe0505d812 */ /* 0x000fe400078ec0ff */
[----:B------:R-:W-:Y:S02]  /*85f0*/  @!P4 LOP3.LUT R13, R4, 0xfffffffe, RZ, 0xc0, !PT ;  /* 0xfffffffe040dc812 */ /* 0x000fe400078ec0ff */
[----:B------:R-:W-:Y:S01]  /*8600*/  @!P2 LEA.HI R2, R2, R2, RZ, 0x1 ;  /* 0x000000020202a211 */ /* 0x000fe200078f08ff */
[----:B------:R-:W-:Y:S01]  /*8610*/  @!P5 IMAD.WIDE R4, R5, 0x4, R14 ;  /* 0x000000040504d825 */ /* 0x000fe200078e020e */
[----:B------:R-:W-:-:S02]  /*8620*/  @!P3 LOP3.LUT R3, R3, 0xfffffffe, RZ, 0xc0, !PT ;  /* 0xfffffffe0303b812 */ /* 0x000fc400078ec0ff */
[----:B------:R-:W-:Y:S02]  /*8630*/  @!P2 LOP3.LUT R17, R2, 0xfffffffe, RZ, 0xc0, !PT ;  /* 0xfffffffe0211a812 */ /* 0x000fe400078ec0ff */
[----:B------:R-:W-:Y:S01]  /*8640*/  @!P6 LEA.HI R0, R0, R0, RZ, 0x1 ;  /* 0x000000000000e211 */ /* 0x000fe200078f08ff */
[--C-:B------:R-:W-:Y:S01]  /*8650*/  @!P3 IMAD.WIDE R2, R3, 0x4, R14.reuse ;  /* 0x000000040302b825 */ /* 0x100fe200078e020e */
[----:B------:R-:W-:Y:S01]  /*8660*/  @!P1 LEA.HI R6, R6, R6, RZ, 0x1 ;  /* 0x0000000606069211 */ /* 0x000fe200078f08ff */
[----:B------:R2:W-:Y:S01]  /*8670*/  @!P5 ST.E.64 [R4.64], R124 ;  /* 0x0000007c0400d985 */ /* 0x0005e2000c101b0c */
[----:B------:R-:W-:Y:S01]  /*8680*/  IADD3 R19, R9, 0x38, RZ ;  /* 0x0000003809137810 */ /* 0x000fe20007ffe0ff */
[--C-:B------:R-:W-:Y:S01]  /*8690*/  @!P2 IMAD.WIDE R16, R17, 0x4, R14.reuse ;  /* 0x000000041110a825 */ /* 0x100fe200078e020e */
[----:B------:R-:W-:Y:S02]  /*86a0*/  IADD3 R18, R9, 0x40, RZ ;  /* 0x0000004009127810 */ /* 0x000fe40007ffe0ff */
[----:B------:R-:W-:Y:S01]  /*86b0*/  ISETP.GE.AND P5, PT, R19, c[0x0][0x3c8], PT ;  /* 0x0000f20013007a0c */ /* 0x000fe20003fa6270 */
[----:B-1----:R-:W-:Y:S01]  /*86c0*/  @!P4 IMAD.WIDE R10, R13, 0x4, R14 ;  /* 0x000000040d0ac825 */ /* 0x002fe200078e020e */
[----:B------:R-:W-:-:S02]  /*86d0*/  IADD3 R13, R9, 0x48, RZ ;  /* 0x00000048090d7810 */ /* 0x000fc40007ffe0ff */
[----:B------:R-:W-:Y:S02]  /*86e0*/  IADD3 R8, R9, 0x50, RZ ;  /* 0x0000005009087810 */ /* 0x000fe40007ffe0ff */
[----:B------:R1:W-:Y:S01]  /*86f0*/  @!P4 ST.E.64 [R10.64], R120 ;  /* 0x000000780a00c985 */ /* 0x0003e2000c101b0c */
[----:B------:R-:W-:-:S03]  /*8700*/  ISETP.GE.AND P4, PT, R18, c[0x0][0x3c8], PT ;  /* 0x0000f20012007a0c */ /* 0x000fc60003f86270 */
[----:B------:R3:W-:Y:S01]  /*8710*/  @!P3 ST.E.64 [R2.64], R116 ;  /* 0x000000740200b985 */ /* 0x0007e2000c101b0c */
[----:B------:R-:W-:Y:S02]  /*8720*/  ISETP.GE.AND P3, PT, R13, c[0x0][0x3c8], PT ;  /* 0x0000f2000d007a0c */ /* 0x000fe40003f66270 */
[----:B------:R-:W-:Y:S01]  /*8730*/  @!P5 LEA.HI R19, R19, R19, RZ, 0x1 ;  /* 0x000000131313d211 */ /* 0x000fe200078f08ff */
[----:B------:R4:W-:Y:S01]  /*8740*/  @!P2 ST.E.64 [R16.64], R112 ;  /* 0x000000701000a985 */ /* 0x0009e2000c101b0c */
[----:B------:R-:W-:Y:S02]  /*8750*/  ISETP.GE.AND P2, PT, R8, c[0x0][0x3c8], PT ;  /* 0x0000f20008007a0c */ /* 0x000fe40003f46270 */
[----:B------:R-:W-:-:S03]  /*8760*/  @!P5 LOP3.LUT R19, R19, 0xfffffffe, RZ, 0xc0, !PT ;  /* 0xfffffffe1313d812 */ /* 0x000fc600078ec0ff */
[----:B------:R-:W-:Y:S02]  /*8770*/  @!P4 LEA.HI R18, R18, R18, RZ, 0x1 ;  /* 0x000000121212c211 */ /* 0x000fe400078f08ff */
[----:B--2---:R-:W-:Y:S02]  /*8780*/  @!P6 LOP3.LUT R5, R0, 0xfffffffe, RZ, 0xc0, !PT ;  /* 0xfffffffe0005e812 */ /* 0x004fe400078ec0ff */
[----:B------:R-:W-:Y:S02]  /*8790*/  IADD3 R0, R9, 0x58, RZ ;  /* 0x0000005809007810 */ /* 0x000fe40007ffe0ff */
[----:B------:R-:W-:Y:S01]  /*87a0*/  @!P3 LEA.HI R13, R13, R13, RZ, 0x1 ;  /* 0x0000000d0d0db211 */ /* 0x000fe200078f08ff */
[----:B------:R-:W-:Y:S01]  /*87b0*/  @!P6 IMAD.WIDE R4, R5, 0x4, R14 ;  /* 0x000000040504e825 */ /* 0x000fe200078e020e */
[----:B------:R-:W-:Y:S02]  /*87c0*/  @!P2 LEA.HI R8, R8, R8, RZ, 0x1 ;  /* 0x000000080808a211 */ /* 0x000fe400078f08ff */
[----:B------:R-:W-:-:S02]  /*87d0*/  @!P3 LOP3.LUT R13, R13, 0xfffffffe, RZ, 0xc0, !PT ;  /* 0xfffffffe0d0db812 */ /* 0x000fc400078ec0ff */
[----:B------:R2:W-:Y:S01]  /*87e0*/  @!P6 ST.E.64 [R4.64], R108 ;  /* 0x0000006c0400e985 */ /* 0x0005e2000c101b0c */
[----:B-1----:R-:W-:Y:S02]  /*87f0*/  @!P4 LOP3.LUT R11, R18, 0xfffffffe, RZ, 0xc0, !PT ;  /* 0xfffffffe120bc812 */ /* 0x002fe400078ec0ff */
[----:B------:R-:W-:Y:S02]  /*8800*/  IADD3 R18, R9, 0x68, RZ ;  /* 0x0000006809127810 */ /* 0x000fe40007ffe0ff */
[----:B---3--:R-:W-:Y:S01]  /*8810*/  @!P1 LOP3.LUT R3, R6, 0xfffffffe, RZ, 0xc0, !PT ;  /* 0xfffffffe06039812 */ /* 0x008fe200078ec0ff */
[----:B------:R-:W-:Y:S01]  /*8820*/  @!P4 IMAD.WIDE R10, R11, 0x4, R14 ;  /* 0x000000040b0ac825 */ /* 0x000fe200078e020e */
[----:B------:R-:W-:-:S03]  /*8830*/  IADD3 R6, R9, 0x60, RZ ;  /* 0x0000006009067810 */ /* 0x000fc60007ffe0ff */
[----:B------:R-:W-:Y:S01]  /*8840*/  @!P1 IMAD.WIDE R2, R3, 0x4, R14 ;  /* 0x0000000403029825 */ /* 0x000fe200078e020e */
[----:B------:R-:W-:-:S03]  /*8850*/  ISETP.GE.AND P6, PT, R6, c[0x0][0x3c8], PT ;  /* 0x0000f20006007a0c */ /* 0x000fc60003fc6270 */
[----:B----4-:R-:W-:Y:S01]  /*8860*/  @!P3 IMAD.WIDE R16, R13, 0x4, R14 ;  /* 0x000000040d10b825 */ /* 0x010fe200078e020e */
[----:B------:R1:W-:Y:S01]  /*8870*/  @!P1 ST.E.64 [R2.64], R104 ;  /* 0x0000006802009985 */ /* 0x0003e2000c101b0c */
[----:B------:R-:W-:Y:S02]  /*8880*/  ISETP.GE.AND P1, PT, R0, c[0x0][0x3c8], PT ;  /* 0x0000f20000007a0c */ /* 0x000fe40003f26270 */
[----:B------:R-:W-:-:S06]  /*8890*/  IADD3 R13, R9, 0x70, RZ ;  /* 0x00000070090d7810 */ /* 0x000fcc0007ffe0ff */
[----:B------:R-:W-:-:S05]  /*88a0*/  @!P6 LEA.HI R6, R6, R6, RZ, 0x1 ;  /* 0x000000060606e211 */ /* 0x000fca00078f08ff */
[----:B------:R-:W-:Y:S02]  /*88b0*/  @!P1 LEA.HI R0, R0, R0, RZ, 0x1 ;  /* 0x0000000000009211 */ /* 0x000fe400078f08ff */
[----:B--2---:R-:W-:Y:S02]  /*88c0*/  @!P2 LOP3.LUT R5, R8, 0xfffffffe, RZ, 0xc0, !PT ;  /* 0xfffffffe0805a812 */ /* 0x004fe400078ec0ff */
[----:B------:R-:W-:Y:S02]  /*88d0*/  @!P1 LOP3.LUT R21, R0, 0xfffffffe, RZ, 0xc0, !PT ;  /* 0xfffffffe00159812 */ /* 0x000fe400078ec0ff */
[----:B------:R-:W-:Y:S01]  /*88e0*/  IADD3 R8, R9, 0x78, RZ ;  /* 0x0000007809087810 */ /* 0x000fe20007ffe0ff */
[----:B------:R-:W-:Y:S01]  /*88f0*/  @!P2 IMAD.WIDE R4, R5, 0x4, R14 ;  /* 0x000000040504a825 */ /* 0x000fe200078e020e */
[----:B------:R-:W-:-:S03]  /*8900*/  IADD3 R0, R9, 0x88, RZ ;  /* 0x0000008809007810 */ /* 0x000fc60007ffe0ff */
[----:B-1----:R-:W-:Y:S01]  /*8910*/  @!P5 IMAD.WIDE R2, R19, 0x4, R14 ;  /* 0x000000041302d825 */ /* 0x002fe200078e020e */
[----:B------:R-:W-:-:S04]  /*8920*/  IADD3 R19, R9, 0x80, RZ ;  /* 0x0000008009137810 */ /* 0x000fc80007ffe0ff */
[----:B------:R1:W-:Y:S01]  /*8930*/  @!P5 ST.E.64 [R2.64], R100 ;  /* 0x000000640200d985 */ /* 0x0003e2000c101b0c */
[----:B------:R-:W-:-:S03]  /*8940*/  ISETP.GE.AND P5, PT, R18, c[0x0][0x3c8], PT ;  /* 0x0000f20012007a0c */ /* 0x000fc60003fa6270 */
[----:B------:R2:W-:Y:S01]  /*8950*/  @!P4 ST.E.64 [R10.64], R36 ;  /* 0x000000240a00c985 */ /* 0x0005e2000c101b0c */
[----:B------:R-:W-:-:S03]  /*8960*/  ISETP.GE.AND P4, PT, R13, c[0x0][0x3c8], PT ;  /* 0x0000f2000d007a0c */ /* 0x000fc60003f86270 */
[----:B------:R-:W-:Y:S01]  /*8970*/  @!P3 ST.E.64 [R16.64], R40 ;  /* 0x000000281000b985 */ /* 0x000fe2000c101b0c */
[----:B------:R-:W-:-:S03]  /*8980*/  ISETP.GE.AND P3, PT, R8, c[0x0][0x3c8], PT ;  /* 0x0000f20008007a0c */ /* 0x000fc60003f66270 */
[----:B------:R3:W-:Y:S01]  /*8990*/  @!P2 ST.E.64 [R4.64], R44 ;  /* 0x0000002c0400a985 */ /* 0x0007e2000c101b0c */
[----:B------:R-:W-:Y:S02]  /*89a0*/  ISETP.GE.AND P2, PT, R19, c[0x0][0x3c8], PT ;  /* 0x0000f20013007a0c */ /* 0x000fe40003f46270 */
[----:B------:R-:W-:-:S03]  /*89b0*/  @!P5 LEA.HI R18, R18, R18, RZ, 0x1 ;  /* 0x000000121212d211 */ /* 0x000fc600078f08ff */
[----:B------:R-:W-:-:S04]  /*89c0*/  @!P4 LEA.HI R13, R13, R13, RZ, 0x1 ;  /* 0x0000000d0d0dc211 */ /* 0x000fc800078f08ff */
[----:B------:R-:W-:Y:S02]  /*89d0*/  @!P3 LEA.HI R8, R8, R8, RZ, 0x1 ;  /* 0x000000080808b211 */ /* 0x000fe400078f08ff */
[----:B------:R-:W-:Y:S02]  /*89e0*/  @!P4 LOP3.LUT R13, R13, 0xfffffffe, RZ, 0xc0, !PT ;  /* 0xfffffffe0d0dc812 */ /* 0x000fe400078ec0ff */
[----:B------:R-:W-:Y:S02]  /*89f0*/  @!P2 LEA.HI R19, R19, R19, RZ, 0x1 ;  /* 0x000000131313a211 */ /* 0x000fe400078f08ff */
[----:B-1----:R-:W-:Y:S02]  /*8a00*/  @!P6 LOP3.LUT R3, R6, 0xfffffffe, RZ, 0xc0, !PT ;  /* 0xfffffffe0603e812 */ /* 0x002fe400078ec0ff */
[----:B------:R-:W-:Y:S01]  /*8a10*/  @!P2 LOP3.LUT R19, R19, 0xfffffffe, RZ, 0xc0, !PT ;  /* 0xfffffffe1313a812 */ /* 0x000fe200078ec0ff */
[----:B--2---:R-:W-:Y:S01]  /*8a20*/  @!P1 IMAD.WIDE R10, R21, 0x4, R14 ;  /* 0x00000004150a9825 */ /* 0x004fe200078e020e */
[----:B------:R-:W-:-:S03]  /*8a30*/  IADD3 R6, R9, 0x98, RZ ;  /* 0x0000009809067810 */ /* 0x000fc60007ffe0ff */
[--C-:B------:R-:W-:Y:S01]  /*8a40*/  @!P6 IMAD.WIDE R2, R3, 0x4, R14.reuse ;  /* 0x000000040302e825 */ /* 0x100fe200078e020e */
[----:B------:R1:W-:Y:S01]  /*8a50*/  @!P1 ST.E.64 [R10.64], R48 ;  /* 0x000000300a009985 */ /* 0x0003e2000c101b0c */
[----:B------:R-:W-:Y:S02]  /*8a60*/  ISETP.GE.AND P1, PT, R0, c[0x0][0x3c8], PT ;  /* 0x0000f20000007a0c */ /* 0x000fe40003f26270 */
[----:B---3--:R-:W-:Y:S01]  /*8a70*/  @!P5 LOP3.LUT R5, R18, 0xfffffffe, RZ, 0xc0, !PT ;  /* 0xfffffffe1205d812 */ /* 0x008fe200078ec0ff */
[----:B------:R2:W-:Y:S01]  /*8a80*/  @!P6 ST.E.64 [R2.64], R52 ;  /* 0x000000340200e985 */ /* 0x0005e2000c101b0c */
[----:B------:R-:W-:Y:S01]  /*8a90*/  @!P4 IMAD.WIDE R16, R13, 0x4, R14 ;  /* 0x000000040d10c825 */ /* 0x000fe200078e020e */
[----:B------:R-:W-:-:S03]  /*8aa0*/  IADD3 R13, R9, 0xa0, RZ ;  /* 0x000000a0090d7810 */ /* 0x000fc60007ffe0ff */
[----:B------:R-:W-:-:S04]  /*8ab0*/  @!P5 IMAD.WIDE R4, R5, 0x4, R14 ;  /* 0x000000040504d825 */ /* 0x000fc800078e020e */
[----:B------:R-:W-:Y:S01]  /*8ac0*/  @!P2 IMAD.WIDE R18, R19, 0x4, R14 ;  /* 0x000000041312a825 */ /* 0x000fe200078e020e */
[----:B------:R-:W-:Y:S01]  /*8ad0*/  @!P1 LEA.HI R0, R0, R0, RZ, 0x1 ;  /* 0x0000000000009211 */ /* 0x000fe200078f08ff */
[----:B------:R3:W-:Y:S01]  /*8ae0*/  @!P5 ST.E.64 [R4.64], R56 ;  /* 0x000000380400d985 */ /* 0x0007e2000c101b0c */
[----:B------:R-:W-:-:S03]  /*8af0*/  ISETP.GE.AND P5, PT, R6, c[0x0][0x3c8], PT ;  /* 0x0000f20006007a0c */ /* 0x000fc60003fa6270 */
[----:B------:R4:W-:Y:S01]  /*8b00*/  @!P4 ST.E.64 [R16.64], R60 ;  /* 0x0000003c1000c985 */ /* 0x0009e2000c101b0c */
[----:B------:R-:W-:Y:S02]  /*8b10*/  ISETP.GE.AND P4, PT, R13, c[0x0][0x3c8], PT ;  /* 0x0000f2000d007a0c */ /* 0x000fe40003f86270 */
[----:B-1----:R-:W-:Y:S02]  /*8b20*/  @!P3 LOP3.LUT R11, R8, 0xfffffffe, RZ, 0xc0, !PT ;  /* 0xfffffffe080bb812 */ /* 0x002fe400078ec0ff */
[----:B------:R-:W-:Y:S02]  /*8b30*/  IADD3 R8, R9, 0xa8, RZ ;  /* 0x000000a809087810 */ /* 0x000fe40007ffe0ff */
[----:B--2---:R-:W-:Y:S01]  /*8b40*/  @!P1 LOP3.LUT R3, R0, 0xfffffffe, RZ, 0xc0, !PT ;  /* 0xfffffffe00039812 */ /* 0x004fe200078ec0ff */
[--C-:B------:R-:W-:Y:S01]  /*8b50*/  @!P3 IMAD.WIDE R10, R11, 0x4, R14.reuse ;  /* 0x000000040b0ab825 */ /* 0x100fe200078e020e */
[----:B------:R-:W-:Y:S02]  /*8b60*/  IADD3 R0, R9, 0x90, RZ ;  /* 0x0000009009007810 */ /* 0x000fe40007ffe0ff */
[----:B------:R-:W-:Y:S01]  /*8b70*/  @!P5 LEA.HI R6, R6, R6, RZ, 0x1 ;  /* 0x000000060606d211 */ /* 0x000fe200078f08ff */
[----:B------:R-:W-:Y:S01]  /*8b80*/  @!P1 IMAD.WIDE R2, R3, 0x4, R14 ;  /* 0x0000000403029825 */ /* 0x000fe200078e020e */
[----:B------:R-:W-:Y:S01]  /*8b90*/  ISETP.GE.AND P6, PT, R0, c[0x0][0x3c8], PT ;  /* 0x0000f20000007a0c */ /* 0x000fe20003fc6270 */
[----:B------:R1:W-:Y:S01]  /*8ba0*/  @!P3 ST.E.64 [R10.64], R64 ;  /* 0x000000400a00b985 */ /* 0x0003e2000c101b0c */
[----:B------:R-:W-:-:S02]  /*8bb0*/  ISETP.GE.AND P3, PT, R8, c[0x0][0x3c8], PT ;  /* 0x0000f20008007a0c */ /* 0x000fc40003f66270 */
[----:B------:R-:W-:Y:S01]  /*8bc0*/  @!P4 LEA.HI R13, R13, R13, RZ, 0x1 ;  /* 0x0000000d0d0dc211 */ /* 0x000fe200078f08ff */
[----:B------:R2:W-:Y:S01]  /*8bd0*/  @!P2 ST.E.64 [R18.64], R68 ;  /* 0x000000441200a985 */ /* 0x0005e2000c101b0c */
[C---:B---3--:R-:W-:Y:S02]  /*8be0*/  IADD3 R5, R9.reuse, 0xb0, RZ ;  /* 0x000000b009057810 */ /* 0x048fe40007ffe0ff */
[----:B------:R-:W-:Y:S01]  /*8bf0*/  IADD3 R4, R9, 0xb8, RZ ;  /* 0x000000b809047810 */ /* 0x000fe20007ffe0ff */
[----:B------:R3:W-:Y:S01]  /*8c00*/  @!P1 ST.E.64 [R2.64], R72 ;  /* 0x0000004802009985 */ /* 0x0007e2000c101b0c */
[----:B------:R-:W-:Y:S02]  /*8c10*/  ISETP.GE.AND P2, PT, R5, c[0x0][0x3c8], PT ;  /* 0x0000f20005007a0c */ /* 0x000fe40003f46270 */
[----:B------:R-:W-:Y:S02]  /*8c20*/  ISETP.GE.AND P1, PT, R4, c[0x0][0x3c8], PT ;  /* 0x0000f20004007a0c */ /* 0x000fe40003f26270 */
[----:B------:R-:W-:-:S02]  /*8c30*/  @!P6 LEA.HI R0, R0, R0, RZ, 0x1 ;  /* 0x000000000000e211 */ /* 0x000fc400078f08ff */
[----:B------:R-:W-:Y:S02]  /*8c40*/  @!P3 LEA.HI R8, R8, R8, RZ, 0x1 ;  /* 0x000000080808b211 */ /* 0x000fe400078f08ff */
[----:B------:R-:W-:Y:S02]  /*8c50*/  @!P4 LOP3.LUT R13, R13, 0xfffffffe, RZ, 0xc0, !PT ;  /* 0xfffffffe0d0dc812 */ /* 0x000fe400078ec0ff */
[----:B----4-:R-:W-:-:S03]  /*8c60*/  @!P3 LOP3.LUT R17, R8, 0xfffffffe, RZ, 0xc0, !PT ;  /* 0xfffffffe0811b812 */ /* 0x010fc600078ec0ff */
[----:B------:R-:W-:Y:S01]  /*8c70*/  @!P2 LEA.HI R5, R5, R5, RZ, 0x1 ;  /* 0x000000050505a211 */ /* 0x000fe200078f08ff */
[--C-:B------:R-:W-:Y:S01]  /*8c80*/  @!P4 IMAD.WIDE R20, R13, 0x4, R14.reuse ;  /* 0x000000040d14c825 */ /* 0x100fe200078e020e */
[----:B------:R-:W-:Y:S02]  /*8c90*/  @!P1 LEA.HI R4, R4, R4, RZ, 0x1 ;  /* 0x0000000404049211 */ /* 0x000fe400078f08ff */
[----:B------:R-:W-:Y:S01]  /*8ca0*/  @!P2 LOP3.LUT R5, R5, 0xfffffffe, RZ, 0xc0, !PT ;  /* 0xfffffffe0505a812 */ /* 0x000fe200078ec0ff */
[----:B------:R-:W-:Y:S01]  /*8cb0*/  @!P3 IMAD.WIDE R16, R17, 0x4, R14 ;  /* 0x000000041110b825 */ /* 0x000fe200078e020e */
[----:B-1----:R-:W-:Y:S02]  /*8cc0*/  @!P5 LOP3.LUT R11, R6, 0xfffffffe, RZ, 0xc0, !PT ;  /* 0xfffffffe060bd812 */ /* 0x002fe400078ec0ff */
[----:B--2---:R-:W-:-:S03]  /*8cd0*/  @!P1 LOP3.LUT R19, R4, 0xfffffffe, RZ, 0xc0, !PT ;  /* 0xfffffffe04139812 */ /* 0x004fc600078ec0ff */
[----:B------:R-:W-:Y:S01]  /*8ce0*/  @!P5 IMAD.WIDE R10, R11, 0x4, R14 ;  /* 0x000000040b0ad825 */ /* 0x000fe200078e020e */
[----:B---3--:R-:W-:-:S03]  /*8cf0*/  @!P6 LOP3.LUT R3, R0, 0xfffffffe, RZ, 0xc0, !PT ;  /* 0xfffffffe0003e812 */ /* 0x008fc600078ec0ff */
[----:B------:R-:W-:-:S04]  /*8d00*/  @!P2 IMAD.WIDE R4, R5, 0x4, R14 ;  /* 0x000000040504a825 */ /* 0x000fc800078e020e */
[----:B------:R-:W-:-:S04]  /*8d10*/  @!P6 IMAD.WIDE R2, R3, 0x4, R14 ;  /* 0x000000040302e825 */ /* 0x000fc800078e020e */
[----:B------:R-:W-:Y:S01]  /*8d20*/  @!P1 IMAD.WIDE R14, R19, 0x4, R14 ;  /* 0x00000004130e9825 */ /* 0x000fe200078e020e */
[----:B------:R1:W-:Y:S04]  /*8d30*/  @!P6 ST.E.64 [R2.64], R76 ;  /* 0x0000004c0200e985 */ /* 0x0003e8000c101b0c */
[----:B------:R1:W-:Y:S04]  /*8d40*/  @!P5 ST.E.64 [R10.64], R80 ;  /* 0x000000500a00d985 */ /* 0x0003e8000c101b0c */
[----:B------:R1:W-:Y:S04]  /*8d50*/  @!P4 ST.E.64 [R20.64], R84 ;  /* 0x000000541400c985 */ /* 0x0003e8000c101b0c */
[----:B------:R1:W-:Y:S04]  /*8d60*/  @!P3 ST.E.64 [R16.64], R88 ;  /* 0x000000581000b985 */ /* 0x0003e8000c101b0c */
[----:B------:R1:W-:Y:S04]  /*8d70*/  @!P2 ST.E.64 [R4.64], R92 ;  /* 0x0000005c0400a985 */ /* 0x0003e8000c101b0c */
[----:B------:R1:W-:Y:S02]  /*8d80*/  @!P1 ST.E.64 [R14.64], R96 ;  /* 0x000000600e009985 */ /* 0x0003e4000c101b0c */
.L_x_17:
[----:B------:R-:W-:Y:S05]  /*8d90*/  BSYNC B0 ;  /* 0x0000000000007941 */ /* 0x000fea0003800000 */
.L_x_16:
[----:B-1-3--:R1:W2:Y:S04]  /*8da0*/  SHFL.IDX PT, R5, R12, 0x1, 0x1c1f ;  /* 0x003c1f000c057f89 */ /* 0x00a2a800000e0000 */
[----:B------:R1:W3:Y:S01]  /*8db0*/  SHFL.IDX PT, R4, R7, 0x1, 0x1c1f ;  /* 0x003c1f0007047f89 */ /* 0x0002e200000e0000 */
[----:B------:R-:W-:Y:S05]  /*8dc0*/  @P0 EXIT ;  /* 0x000000000000094d */ /* 0x000fea0003800000 */
[C---:B------:R-:W-:Y:S02]  /*8dd0*/  IADD3 R3, R9.reuse, 0x8, RZ ;  /* 0x0000000809037810 */ /* 0x040fe40007ffe0ff */
[----:B------:R-:W-:-:S02]  /*8de0*/  ISETP.GE.AND P1, PT, R9, c[0x0][0x3c8], PT ;  /* 0x0000f20009007a0c */ /* 0x000fc40003f26270 */
[----:B------:R-:W-:Y:S02]  /*8df0*/  ISETP.GE.AND P0, PT, R3, c[0x0][0x3c8], PT ;  /* 0x0000f20003007a0c */ /* 0x000fe40003f06270 */
[C---:B------:R-:W-:Y:S02]  /*8e00*/  IADD3 R2, R9.reuse, 0x10, RZ ;  /* 0x0000001009027810 */ /* 0x040fe40007ffe0ff */
[C---:B------:R-:W-:Y:S02]  /*8e10*/  IADD3 R0, R9.reuse, 0x18, RZ ;  /* 0x0000001809007810 */ /* 0x040fe40007ffe0ff */
[----:B------:R-:W-:Y:S02]  /*8e20*/  ISETP.GE.AND P6, PT, R2, c[0x0][0x3c8], PT ;  /* 0x0000f20002007a0c */ /* 0x000fe40003fc6270 */
[----:B------:R-:W-:Y:S02]  /*8e30*/  ISETP.GE.AND P5, PT, R0, c[0x0][0x3c8], PT ;  /* 0x0000f20000007a0c */ /* 0x000fe40003fa6270 */
[C---:B------:R-:W-:Y:S01]  /*8e40*/  IADD3 R10, R9.reuse, 0x20, RZ ;  /* 0x00000020090a7810 */ /* 0x040fe20007ffe0ff */
[C---:B-123--:R-:W-:Y:S01]  /*8e50*/  @!P1 IMAD.WIDE R12, R9.reuse, 0x4, R4 ;  /* 0x00000004090c9825 */ /* 0x04efe200078e0204 */
[----:B------:R-:W-:-:S02]  /*8e60*/  IADD3 R8, R9, 0x28, RZ ;  /* 0x0000002809087810 */ /* 0x000fc40007ffe0ff */
[----:B------:R-:W-:Y:S02]  /*8e70*/  @!P0 LEA.HI R3, R3, R3, RZ, 0x1 ;  /* 0x0000000303038211 */ /* 0x000fe400078f08ff */
[----:B------:R-:W-:Y:S01]  /*8e80*/  IADD3 R7, R9, 0x30, RZ ;  /* 0x0000003009077810 */ /* 0x000fe20007ffe0ff */
[----:B------:R1:W-:Y:S01]  /*8e90*/  @!P1 ST.E.64 [R12.64], R130 ;  /* 0x000000820c009985 */ /* 0x0003e2000c101b0c */
[----:B------:R-:W-:Y:S02]  /*8ea0*/  @!P0 LOP3.LUT R3, R3, 0xfffffffe, RZ, 0xc0, !PT ;  /* 0xfffffffe03038812 */ /* 0x000fe400078ec0ff */
[----:B------:R-:W-:Y:S02]  /*8eb0*/  IADD3 R6, R9, 0x38, RZ ;  /* 0x0000003809067810 */ /* 0x000fe40007ffe0ff */
[----:B------:R-:W-:Y:S01]  /*8ec0*/  ISETP.GE.AND P4, PT, R10, c[0x0][0x3c8], PT ;  /* 0x0000f2000a007a0c */ /* 0x000fe20003f86270 */
[----:B----4-:R-:W-:Y:S01]  /*8ed0*/  @!P0 IMAD.WIDE R14, R3, 0x4, R4 ;  /* 0x00000004030e8825 */ /* 0x010fe200078e0204 */
[----:B------:R-:W-:-:S02]  /*8ee0*/  IADD3 R3, R9, 0x40, RZ ;  /* 0x0000004009037810 */ /* 0x000fc40007ffe0ff */
[----:B------:R-:W-:Y:S02]  /*8ef0*/  ISETP.GE.AND P3, PT, R8, c[0x0][0x3c8], PT ;  /* 0x0000f20008007a0c */ /* 0x000fe40003f66270 */
[----:B------:R-:W-:Y:S01]  /*8f00*/  ISETP.GE.AND P2, PT, R7, c[0x0][0x3c8], PT ;  /* 0x0000f20007007a0c */ /* 0x000fe20003f46270 */
[----:B------:R2:W-:Y:S01]  /*8f10*/  @!P0 ST.E.64 [R14.64], R126 ;  /* 0x0000007e0e008985 */ /* 0x0005e2000c101b0c */
[----:B------:R-:W-:Y:S02]  /*8f20*/  ISETP.GE.AND P1, PT, R6, c[0x0][0x3c8], PT ;  /* 0x0000f20006007a0c */ /* 0x000fe40003f26270 */
[----:B------:R-:W-:Y:S02]  /*8f30*/  @!P6 LEA.HI R2, R2, R2, RZ, 0x1 ;  /* 0x000000020202e211 */ /* 0x000fe400078f08ff */
[----:B------:R-:W-:Y:S02]  /*8f40*/  ISETP.GE.AND P0, PT, R3, c[0x0][0x3c8], PT ;  /* 0x0000f20003007a0c */ /* 0x000fe40003f06270 */
[----:B------:R-:W-:-:S02]  /*8f50*/  @!P5 LEA.HI R0, R0, R0, RZ, 0x1 ;  /* 0x000000000000d211 */ /* 0x000fc400078f08ff */
[----:B------:R-:W-:Y:S02]  /*8f60*/  @!P6 LOP3.LUT R11, R2, 0xfffffffe, RZ, 0xc0, !PT ;  /* 0xfffffffe020be812 */ /* 0x000fe400078ec0ff */
[----:B------:R-:W-:Y:S02]  /*8f70*/  @!P4 LEA.HI R10, R10, R10, RZ, 0x1 ;  /* 0x0000000a0a0ac211 */ /* 0x000fe400078f08ff */
[----:B------:R-:W-:Y:S02]  /*8f80*/  @!P3 LEA.HI R8, R8, R8, RZ, 0x1 ;  /* 0x000000080808b211 */ /* 0x000fe400078f08ff */
[----:B------:R-:W-:Y:S02]  /*8f90*/  IADD3 R2, R9, 0x48, RZ ;  /* 0x0000004809027810 */ /* 0x000fe40007ffe0ff */
[----:B-1----:R-:W-:Y:S02]  /*8fa0*/  @!P5 LOP3.LUT R13, R0, 0xfffffffe, RZ, 0xc0, !PT ;  /* 0xfffffffe000dd812 */ /* 0x002fe400078ec0ff */
[----:B------:R-:W-:-:S02]  /*8fb0*/  @!P2 LEA.HI R7, R7, R7, RZ, 0x1 ;  /* 0x000000070707a211 */ /* 0x000fc400078f08ff */
[----:B------:R-:W-:Y:S01]  /*8fc0*/  IADD3 R0, R9, 0x50, RZ ;  /* 0x0000005009007810 */ /* 0x000fe20007ffe0ff */
[--C-:B------:R-:W-:Y:S01]  /*8fd0*/  @!P5 IMAD.WIDE R12, R13, 0x4, R4.reuse ;  /* 0x000000040d0cd825 */ /* 0x100fe200078e0204 */
[----:B------:R-:W-:Y:S02]  /*8fe0*/  @!P1 LEA.HI R6, R6, R6, RZ, 0x1 ;  /* 0x0000000606069211 */ /* 0x000fe400078f08ff */
[----:B------:R-:W-:Y:S02]  /*8ff0*/  @!P0 LEA.HI R3, R3, R3, RZ, 0x1 ;  /* 0x0000000303038211 */ /* 0x000fe400078f08ff */
[----:B------:R-:W-:Y:S01]  /*9000*/  @!P3 LOP3.LUT R17, R8, 0xfffffffe, RZ, 0xc0, !PT ;  /* 0xfffffffe0811b812 */ /* 0x000fe200078ec0ff */
[----:B--2---:R-:W-:Y:S01]  /*9010*/  @!P6 IMAD.WIDE R14, R11, 0x4, R4 ;  /* 0x000000040b0ee825 */ /* 0x004fe200078e0204 */
[----:B------:R-:W-:Y:S02]  /*9020*/  @!P4 LOP3.LUT R11, R10, 0xfffffffe, RZ, 0xc0, !PT ;  /* 0xfffffffe0a0bc812 */ /* 0x000fe400078ec0ff */
[----:B------:R-:W-:-:S02]  /*9030*/  @!P2 LOP3.LUT R7, R7, 0xfffffffe, RZ, 0xc0, !PT ;  /* 0xfffffffe0707a812 */ /* 0x000fc400078ec0ff */
[----:B------:R1:W-:Y:S01]  /*9040*/  @!P6 ST.E.64 [R14.64], R122 ;  /* 0x0000007a0e00e985 */ /* 0x0003e2000c101b0c */
[----:B------:R-:W-:Y:S01]  /*9050*/  ISETP.GE.AND P6, PT, R2, c[0x0][0x3c8], PT ;  /* 0x0000f20002007a0c */ /* 0x000fe20003fc6270 */
[----:B------:R-:W-:Y:S01]  /*9060*/  @!P4 IMAD.WIDE R10, R11, 0x4, R4 ;  /* 0x000000040b0ac825 */ /* 0x000fe200078e0204 */
[----:B------:R-:W-:Y:S01]  /*9070*/  @!P0 LOP3.LUT R3, R3, 0xfffffffe, RZ, 0xc0, !PT ;  /* 0xfffffffe03038812 */ /* 0x000fe200078ec0ff */
[----:B------:R2:W-:Y:S01]  /*9080*/  @!P5 ST.E.64 [R12.64], R118 ;  /* 0x000000760c00d985 */ /* 0x0005e2000c101b0c */
[----:B------:R-:W-:Y:S02]  /*9090*/  ISETP.GE.AND P5, PT, R0, c[0x0][0x3c8], PT ;  /* 0x0000f20000007a0c */ /* 0x000fe40003fa6270 */
[C---:B------:R-:W-:Y:S01]  /*90a0*/  IADD3 R20, R9.reuse, 0x58, RZ ;  /* 0x0000005809147810 */ /* 0x040fe20007ffe0ff */
[----:B------:R3:W-:Y:S01]  /*90b0*/  @!P4 ST.E.64 [R10.64], R114 ;  /* 0x000000720a00c985 */ /* 0x0007e2000c101b0c */
[C---:B------:R-:W-:Y:S02]  /*90c0*/  IADD3 R19, R9.reuse, 0x60, RZ ;  /* 0x0000006009137810 */ /* 0x040fe40007ffe0ff */
[----:B------:R-:W-:-:S02]  /*90d0*/  IADD3 R18, R9, 0x68, RZ ;  /* 0x0000006809127810 */ /* 0x000fc40007ffe0ff */
[----:B------:R-:W-:Y:S02]  /*90e0*/  IADD3 R8, R9, 0x70, RZ ;  /* 0x0000007009087810 */ /* 0x000fe40007ffe0ff */
[----:B------:R-:W-:Y:S02]  /*90f0*/  ISETP.GE.AND P4, PT, R20, c[0x0][0x3c8], PT ;  /* 0x0000f20014007a0c */ /* 0x000fe40003f86270 */
[----:B------:R-:W-:Y:S02]  /*9100*/  @!P6 LEA.HI R2, R2, R2, RZ, 0x1 ;  /* 0x000000020202e211 */ /* 0x000fe400078f08ff */
[----:B------:R-:W-:-:S09]  /*9110*/  @!P5 LEA.HI R0, R0, R0, RZ, 0x1 ;  /* 0x000000000000d211 */ /* 0x000fd200078f08ff */
[----:B------:R-:W-:Y:S01]  /*9120*/  @!P4 LEA.HI R20, R20, R20, RZ, 0x1 ;  /* 0x000000141414c211 */ /* 0x000fe200078f08ff */
[----:B-1----:R-:W-:Y:S01]  /*9130*/  @!P3 IMAD.WIDE R14, R17, 0x4, R4 ;  /* 0x00000004110eb825 */ /* 0x002fe200078e0204 */
[----:B--2---:R-:W-:-:S03]  /*9140*/  @!P1 LOP3.LUT R13, R6, 0xfffffffe, RZ, 0xc0, !PT ;  /* 0xfffffffe060d9812 */ /* 0x004fc600078ec0ff */
[--C-:B------:R-:W-:Y:S01]  /*9150*/  @!P2 IMAD.WIDE R6, R7, 0x4, R4.reuse ;  /* 0x000000040706a825 */ /* 0x100fe200078e0204 */
[----:B------:R1:W-:Y:S01]  /*9160*/  @!P3 ST.E.64 [R14.64], R110 ;  /* 0x0000006e0e00b985 */ /* 0x0003e2000c101b0c */
[----:B------:R-:W-:Y:S02]  /*9170*/  ISETP.GE.AND P3, PT, R19, c[0x0][0x3c8], PT ;  /* 0x0000f20013007a0c */ /* 0x000fe40003f66270 */
[--C-:B------:R-:W-:Y:S01]  /*9180*/  @!P1 IMAD.WIDE R12, R13, 0x4, R4.reuse ;  /* 0x000000040d0c9825 */ /* 0x100fe200078e0204 */
[----:B------:R2:W-:Y:S01]  /*9190*/  @!P2 ST.E.64 [R6.64], R106 ;  /* 0x0000006a0600a985 */ /* 0x0005e2000c101b0c */
[----:B------:R-:W-:Y:S02]  /*91a0*/  ISETP.GE.AND P2, PT, R18, c[0x0][0x3c8], PT ;  /* 0x0000f20012007a0c */ /* 0x000fe40003f46270 */
[----:B------:R-:W-:Y:S01]  /*91b0*/  @!P0 IMAD.WIDE R16, R3, 0x4, R4 ;  /* 0x0000000403108825 */ /* 0x000fe200078e0204 */
[----:B------:R-:W-:Y:S01]  /*91c0*/  IADD3 R3, R9, 0x78, RZ ;  /* 0x0000007809037810 */ /* 0x000fe20007ffe0ff */
[----:B------:R4:W-:Y:S01]  /*91d0*/  @!P1 ST.E.64 [R12.64], R102 ;  /* 0x000000660c009985 */ /* 0x0009e2000c101b0c */
[----:B------:R-:W-:-:S02]  /*91e0*/  ISETP.GE.AND P1, PT, R8, c[0x0][0x3c8], PT ;  /* 0x0000f20008007a0c */ /* 0x000fc40003f26270 */
[----:B---3--:R-:W-:Y:S01]  /*91f0*/  @!P5 LOP3.LUT R11, R0, 0xfffffffe, RZ, 0xc0, !PT ;  /* 0xfffffffe000bd812 */ /* 0x008fe200078ec0ff */
[----:B------:R3:W-:Y:S01]  /*9200*/  @!P0 ST.E.64 [R16.64], R38 ;  /* 0x0000002610008985 */ /* 0x0007e2000c101b0c */
[----:B------:R-:W-:Y:S02]  /*9210*/  ISETP.GE.AND P0, PT, R3, c[0x0][0x3c8], PT ;  /* 0x0000f20003007a0c */ /* 0x000fe40003f06270 */
[----:B------:R-:W-:Y:S01]  /*9220*/  @!P3 LEA.HI R19, R19, R19, RZ, 0x1 ;  /* 0x000000131313b211 */ /* 0x000fe200078f08ff */
[----:B------:R-:W-:Y:S01]  /*9230*/  @!P5 IMAD.WIDE R10, R11, 0x4, R4 ;  /* 0x000000040b0ad825 */ /* 0x000fe200078e0204 */
[----:B------:R-:W-:Y:S02]  /*9240*/  @!P2 LEA.HI R18, R18, R18, RZ, 0x1 ;  /* 0x000000121212a211 */ /* 0x000fe400078f08ff */
[----:B------:R-:W-:Y:S02]  /*9250*/  @!P3 LOP3.LUT R19, R19, 0xfffffffe, RZ, 0xc0, !PT ;  /* 0xfffffffe1313b812 */ /* 0x000fe400078ec0ff */
[----:B------:R-:W-:-:S02]  /*9260*/  IADD3 R0, R9, 0x88, RZ ;  /* 0x0000008809007810 */ /* 0x000fc40007ffe0ff */
[----:B------:R-:W-:-:S03]  /*9270*/  @!P1 LEA.HI R8, R8, R8, RZ, 0x1 ;  /* 0x0000000808089211 */ /* 0x000fc600078f08ff */
[----:B------:R-:W-:Y:S01]  /*9280*/  @!P0 LEA.HI R3, R3, R3, RZ, 0x1 ;  /* 0x0000000303038211 */ /* 0x000fe200078f08ff */
[--C-:B-1----:R-:W-:Y:S01]  /*9290*/  @!P3 IMAD.WIDE R14, R19, 0x4, R4.reuse ;  /* 0x00000004130eb825 */ /* 0x102fe200078e0204 */
[----:B------:R-:W-:Y:S02]  /*92a0*/  IADD3 R19, R9, 0x98, RZ ;  /* 0x0000009809137810 */ /* 0x000fe40007ffe0ff */
[----:B------:R-:W-:Y:S02]  /*92b0*/  @!P0 LOP3.LUT R3, R3, 0xfffffffe, RZ, 0xc0, !PT ;  /* 0xfffffffe03038812 */ /* 0x000fe400078ec0ff */
[----:B--2---:R-:W-:Y:S02]  /*92c0*/  @!P6 LOP3.LUT R7, R2, 0xfffffffe, RZ, 0xc0, !PT ;  /* 0xfffffffe0207e812 */ /* 0x004fe400078ec0ff */
[----:B------:R-:W-:Y:S02]  /*92d0*/  IADD3 R2, R9, 0x80, RZ ;  /* 0x0000008009027810 */ /* 0x000fe40007ffe0ff */
[----:B----4-:R-:W-:Y:S01]  /*92e0*/  @!P4 LOP3.LUT R13, R20, 0xfffffffe, RZ, 0xc0, !PT ;  /* 0xfffffffe140dc812 */ /* 0x010fe200078ec0ff */
[----:B------:R-:W-:Y:S01]  /*92f0*/  @!P6 IMAD.WIDE R6, R7, 0x4, R4 ;  /* 0x000000040706e825 */ /* 0x000fe200078e0204 */
[----:B------:R-:W-:-:S03]  /*9300*/  IADD3 R20, R9, 0x90, RZ ;  /* 0x0000009009147810 */ /* 0x000fc60007ffe0ff */
[--C-:B------:R-:W-:Y:S01]  /*9310*/  @!P4 IMAD.WIDE R12, R13, 0x4, R4.reuse ;  /* 0x000000040d0cc825 */ /* 0x100fe200078e0204 */
[----:B------:R1:W-:Y:S01]  /*9320*/  @!P6 ST.E.64 [R6.64], R42 ;  /* 0x0000002a0600e985 */ /* 0x0003e2000c101b0c */
[----:B------:R-:W-:Y:S02]  /*9330*/  ISETP.GE.AND P6, PT, R2, c[0x0][0x3c8], PT ;  /* 0x0000f20002007a0c */ /* 0x000fe40003fc6270 */
[----:B---3--:R-:W-:Y:S01]  /*9340*/  @!P0 IMAD.WIDE R16, R3, 0x4, R4 ;  /* 0x0000000403108825 */ /* 0x008fe200078e0204 */
[----:B------:R2:W-:Y:S01]  /*9350*/  @!P5 ST.E.64 [R10.64], R46 ;  /* 0x0000002e0a00d985 */ /* 0x0005e2000c101b0c */
[----:B------:R-:W-:Y:S02]  /*9360*/  ISETP.GE.AND P5, PT, R0, c[0x0][0x3c8], PT ;  /* 0x0000f20000007a0c */ /* 0x000fe40003fa6270 */
[----:B------:R-:W-:Y:S01]  /*9370*/  IADD3 R3, R9, 0xb0, RZ ;  /* 0x000000b009037810 */ /* 0x000fe20007ffe0ff */
[----:B------:R3:W-:Y:S01]  /*9380*/  @!P4 ST.E.64 [R12.64], R50 ;  /* 0x000000320c00c985 */ /* 0x0007e2000c101b0c */
[----:B------:R-:W-:-:S03]  /*9390*/  ISETP.GE.AND P4, PT, R20, c[0x0][0x3c8], PT ;  /* 0x0000f20014007a0c */ /* 0x000fc60003f86270 */
[----:B------:R4:W-:Y:S01]  /*93a0*/  @!P3 ST.E.64 [R14.64], R54 ;  /* 0x000000360e00b985 */ /* 0x0009e2000c101b0c */
[----:B------:R-:W-:Y:S02]  /*93b0*/  ISETP.GE.AND P3, PT, R19, c[0x0][0x3c8], PT ;  /* 0x0000f20013007a0c */ /* 0x000fe40003f66270 */
[----:B------:R-:W-:-:S03]  /*93c0*/  @!P6 LEA.HI R2, R2, R2, RZ, 0x1 ;  /* 0x000000020202e211 */ /* 0x000fc600078f08ff */
[----:B------:R-:W-:-:S04]  /*93d0*/  @!P5 LEA.HI R0, R0, R0, RZ, 0x1 ;  /* 0x000000000000d211 */ /* 0x000fc800078f08ff */
[----:B------:R-:W-:-:S04]  /*93e0*/  @!P4 LEA.HI R20, R20, R20, RZ, 0x1 ;  /* 0x000000141414c211 */ /* 0x000fc800078f08ff */
[----:B------:R-:W-:Y:S02]  /*93f0*/  @!P3 LEA.HI R19, R19, R19, RZ, 0x1 ;  /* 0x000000131313b211 */ /* 0x000fe400078f08ff */
[----:B-1----:R-:W-:Y:S02]  /*9400*/  @!P2 LOP3.LUT R7, R18, 0xfffffffe, RZ, 0xc0, !PT ;  /* 0xfffffffe1207a812 */ /* 0x002fe400078ec0ff */
[----:B------:R-:W-:Y:S02]  /*9410*/  IADD3 R18, R9, 0xa0, RZ ;  /* 0x000000a009127810 */ /* 0x000fe40007ffe0ff */
[----:B--2---:R-:W-:Y:S01]  /*9420*/  @!P1 LOP3.LUT R11, R8, 0xfffffffe, RZ, 0xc0, !PT ;  /* 0xfffffffe080b9812 */ /* 0x004fe200078ec0ff */
[--C-:B------:R-:W-:Y:S01]  /*9430*/  @!P2 IMAD.WIDE R6, R7, 0x4, R4.reuse ;  /* 0x000000040706a825 */ /* 0x100fe200078e0204 */
[----:B------:R-:W-:Y:S02]  /*9440*/  IADD3 R8, R9, 0xa8, RZ ;  /* 0x000000a809087810 */ /* 0x000fe40007ffe0ff */
[----:B---3--:R-:W-:Y:S01]  /*9450*/  @!P4 LOP3.LUT R13, R20, 0xfffffffe, RZ, 0xc0, !PT ;  /* 0xfffffffe140dc812 */ /* 0x008fe200078ec0ff */
[----:B------:R-:W-:Y:S01]  /*9460*/  @!P1 IMAD.WIDE R10, R11, 0x4, R4 ;  /* 0x000000040b0a9825 */ /* 0x000fe200078e0204 */
[----:B------:R1:W-:Y:S01]  /*9470*/  @!P2 ST.E.64 [R6.64], R58 ;  /* 0x0000003a0600a985 */ /* 0x0003e2000c101b0c */
[----:B------:R-:W-:-:S02]  /*9480*/  ISETP.GE.AND P2, PT, R18, c[0x0][0x3c8], PT ;  /* 0x0000f20012007a0c */ /* 0x000fc40003f46270 */
[----:B------:R-:W-:Y:S01]  /*9490*/  @!P3 LOP3.LUT R19, R19, 0xfffffffe, RZ, 0xc0, !PT ;  /* 0xfffffffe1313b812 */ /* 0x000fe200078ec0ff */
[----:B------:R2:W-:Y:S01]  /*94a0*/  @!P1 ST.E.64 [R10.64], R62 ;  /* 0x0000003e0a009985 */ /* 0x0005e2000c101b0c */
[----:B------:R-:W-:Y:S02]  /*94b0*/  ISETP.GE.AND P1, PT, R8, c[0x0][0x3c8], PT ;  /* 0x0000f20008007a0c */ /* 0x000fe40003f26270 */
[----:B------:R-:W-:Y:S01]  /*94c0*/  IADD3 R9, R9, 0xb8, RZ ;  /* 0x000000b809097810 */ /* 0x000fe20007ffe0ff */
[----:B------:R3:W-:Y:S01]  /*94d0*/  @!P0 ST.E.64 [R16.64], R66 ;  /* 0x0000004210008985 */ /* 0x0007e2000c101b0c */
[----:B------:R-:W-:-:S05]  /*94e0*/  ISETP.GE.AND P0, PT, R3, c[0x0][0x3c8], PT ;  /* 0x0000f20003007a0c */ /* 0x000fca0003f06270 */
[----:B------:R-:W-:-:S04]  /*94f0*/  @!P2 LEA.HI R18, R18, R18, RZ, 0x1 ;  /* 0x000000121212a211 */ /* 0x000fc800078f08ff */
[----:B------:R-:W-:Y:S02]  /*9500*/  @!P1 LEA.HI R8, R8, R8, RZ, 0x1 ;  /* 0x0000000808089211 */ /* 0x000fe400078f08ff */
[----:B----4-:R-:W-:Y:S02]  /*9510*/  @!P2 LOP3.LUT R15, R18, 0xfffffffe, RZ, 0xc0, !PT ;  /* 0xfffffffe120fa812 */ /* 0x010fe400078ec0ff */
[----:B------:R-:W-:-:S04]  /*9520*/  @!P0 LEA.HI R3, R3, R3, RZ, 0x1 ;  /* 0x0000000303038211 */ /* 0x000fc800078f08ff */
[----:B------:R-:W-:Y:S02]  /*9530*/  @!P0 LOP3.LUT R3, R3, 0xfffffffe, RZ, 0xc0, !PT ;  /* 0xfffffffe03038812 */ /* 0x000fe400078ec0ff */
[----:B-1----:R-:W-:-:S03]  /*9540*/  @!P6 LOP3.LUT R7, R2, 0xfffffffe, RZ, 0xc0, !PT ;  /* 0xfffffffe0207e812 */ /* 0x002fc600078ec0ff */
[----:B------:R-:W-:Y:S01]  /*9550*/  @!P0 IMAD.WIDE R2, R3, 0x4, R4 ;  /* 0x0000000403028825 */ /* 0x000fe200078e0204 */
[----:B--2---:R-:W-:-:S03]  /*9560*/  @!P5 LOP3.LUT R11, R0, 0xfffffffe, RZ, 0xc0, !PT ;  /* 0xfffffffe000bd812 */ /* 0x004fc600078ec0ff */
[----:B------:R-:W-:Y:S01]  /*9570*/  @!P6 IMAD.WIDE R6, R7, 0x4, R4 ;  /* 0x000000040706e825 */ /* 0x000fe200078e0204 */
[----:B---3--:R-:W-:-:S03]  /*9580*/  @!P1 LOP3.LUT R17, R8, 0xfffffffe, RZ, 0xc0, !PT ;  /* 0xfffffffe08119812 */ /* 0x008fc600078ec0ff */
[--C-:B------:R-:W-:Y:S01]  /*9590*/  @!P5 IMAD.WIDE R10, R11, 0x4, R4.reuse ;  /* 0x000000040b0ad825 */ /* 0x100fe200078e0204 */
[----:B------:R1:W-:Y:S04]  /*95a0*/  @!P6 ST.E.64 [R6.64], R70 ;  /* 0x000000460600e985 */ /* 0x0003e8000c101b0c */
[----:B------:R2:W-:Y:S01]  /*95b0*/  @!P5 ST.E.64 [R10.64], R74 ;  /* 0x0000004a0a00d985 */ /* 0x0005e2000c101b0c */
[----:B-1----:R-:W-:-:S04]  /*95c0*/  @!P4 IMAD.WIDE R6, R13, 0x4, R4 ;  /* 0x000000040d06c825 */ /* 0x002fc800078e0204 */
[--C-:B--2---:R-:W-:Y:S01]  /*95d0*/  @!P3 IMAD.WIDE R10, R19, 0x4, R4.reuse ;  /* 0x00000004130ab825 */ /* 0x104fe200078e0204 */
[----:B------:R1:W-:Y:S03]  /*95e0*/  @!P4 ST.E.64 [R6.64], R78 ;  /* 0x0000004e0600c985 */ /* 0x0003e6000c101b0c */
[--C-:B------:R-:W-:Y:S01]  /*95f0*/  @!P2 IMAD.WIDE R12, R15, 0x4, R4.reuse ;  /* 0x000000040f0ca825 */ /* 0x100fe200078e0204 */
[----:B------:R1:W-:Y:S03]  /*9600*/  @!P3 ST.E.64 [R10.64], R82 ;  /* 0x000000520a00b985 */ /* 0x0003e6000c101b0c */
[----:B------:R-:W-:Y:S01]  /*9610*/  @!P1 IMAD.WIDE R14, R17, 0x4, R4 ;  /* 0x00000004110e9825 */ /* 0x000fe200078e0204 */
[----:B------:R1:W-:Y:S04]  /*9620*/  @!P2 ST.E.64 [R12.64], R86 ;  /* 0x000000560c00a985 */ /* 0x0003e8000c101b0c */
[----:B------:R1:W-:Y:S04]  /*9630*/  @!P1 ST.E.64 [R14.64], R90 ;  /* 0x0000005a0e009985 */ /* 0x0003e8000c101b0c */
[----:B------:R1:W-:Y:S01]  /*9640*/  @!P0 ST.E.64 [R2.64], R94 ;  /* 0x0000005e02008985 */ /* 0x0003e2000c101b0c */
[----:B------:R-:W-:-:S13]  /*9650*/  ISETP.GE.AND P0, PT, R9, c[0x0][0x3c8], PT ;  /* 0x0000f20009007a0c */ /* 0x000fda0003f06270 */
[----:B------:R-:W-:Y:S05]  /*9660*/  @P0 EXIT ;  /* 0x000000000000094d */ /* 0x000fea0003800000 */
[----:B-1----:R-:W-:-:S04]  /*9670*/  LEA.HI R3, R9, R9, RZ, 0x1 ;  /* 0x0000000909037211 */ /* 0x002fc800078f08ff */
[----:B------:R-:W-:-:S05]  /*9680*/  LOP3.LUT R3, R3, 0xfffffffe, RZ, 0xc0, !PT ;  /* 0xfffffffe03037812 */ /* 0x000fca00078ec0ff */
[----:B------:R-:W-:-:S05]  /*9690*/  IMAD.WIDE R4, R3, 0x4, R4 ;  /* 0x0000000403047825 */ /* 0x000fca00078e0204 */
[----:B------:R-:W-:Y:S01]  /*96a0*/  ST.E.64 [R4.64], R98 ;  /* 0x0000006204007985 */ /* 0x000fe2000c101b0c */
[----:B------:R-:W-:Y:S05]  /*96b0*/  EXIT ;  /* 0x000000000000794d */ /* 0x000fea0003800000 */
.L_x_15:
[----:B-1----:R-:W1:Y:S02]  /*96c0*/  S2R R4, SR_TID.X ;  /* 0x0000000000047919 */ /* 0x002e640000002100 */
[----:B-1----:R-:W-:-:S13]  /*96d0*/  ISETP.GT.AND P0, PT, R4, 0x7f, PT ;  /* 0x0000007f0400780c */ /* 0x002fda0003f04270 */
[----:B------:R-:W-:Y:S05]  /*96e0*/  @P0 EXIT ;  /* 0x000000000000094d */ /* 0x000fea0003800000 */
[----:B------:R-:W1:Y:S01]  /*96f0*/  S2R R7, SR_CTAID.X ;  /* 0x0000000000077919 */ /* 0x000e620000002500 */
[----:B------:R-:W-:-:S05]  /*9700*/  MOV R0, c[0x0][0x4e8] ;  /* 0x00013a0000007a02 */ /* 0x000fca0000000f00 */
[----:B------:R-:W-:Y:S01]  /*9710*/  IMAD R2, R0, c[0x0][0x388], RZ ;  /* 0x0000e20000027a24 */ /* 0x000fe200078e02ff */
[----:B-1----:R-:W-:-:S04]  /*9720*/  LEA R7, R7, R4, 0x7 ;  /* 0x0000000407077211 */ /* 0x002fc800078e38ff */
[----:B------:R-:W-:-:S13]  /*9730*/  ISETP.GE.AND P0, PT, R7, R2, PT ;  /* 0x000000020700720c */ /* 0x000fda0003f06270 */
[----:B------:R-:W-:Y:S05]  /*9740*/  @P0 EXIT ;  /* 0x000000000000094d */ /* 0x000fea0003800000 */
[----:B------:R-:W1:Y:S01]  /*9750*/  S2R R5, SR_CTAID.Z ;  /* 0x0000000000057919 */ /* 0x000e620000002700 */
[----:B------:R-:W-:Y:S01]  /*9760*/  USHF.R.S32.HI UR6, URZ, 0x1f, UR10 ;  /* 0x0000001f3f067899 */ /* 0x000fe2000801140a */
[----:B------:R-:W-:Y:S01]  /*9770*/  ISETP.NE.AND P0, PT, R0, 0x1, PT ;  /* 0x000000010000780c */ /* 0x000fe20003f05270 */
[----:B------:R-:W-:Y:S01]  /*9780*/  ULDC.64 UR4, c[0x0][0x4d0] ;  /* 0x0001340000047ab9 */ /* 0x000fe20000000a00 */
[----:B------:R-:W3:Y:S01]  /*9790*/  S2R R3, SR_CTAID.Y ;  /* 0x0000000000037919 */ /* 0x000ee20000002600 */
[----:B------:R-:W-:Y:S01]  /*97a0*/  UIMAD UR6, UR6, UR4, URZ ;  /* 0x00000004060672a4 */ /* 0x000fe2000f8e023f */
[----:B------:R-:W-:Y:S01]  /*97b0*/  IADD3 R2, RZ, -UR10, RZ ;  /* 0x8000000aff027c10 */ /* 0x000fe2000fffe0ff */
[----:B--2---:R-:W-:Y:S01]  /*97c0*/  UIMAD.WIDE.U32 UR8, UR10, UR4, URZ ;  /* 0x000000040a0872a5 */ /* 0x004fe2000f8e003f */
[----:B------:R-:W-:Y:S01]  /*97d0*/  MOV R6, R7 ;  /* 0x0000000700067202 */ /* 0x000fe20000000f00 */
[----:B------:R-:W-:-:S04]  /*97e0*/  UIMAD UR4, UR10, UR5, UR6 ;  /* 0x000000050a0472a4 */ /* 0x000fc8000f8e0206 */
[----:B------:R-:W-:Y:S01]  /*97f0*/  UIADD3 UR4, UR9, UR4, URZ ;  /* 0x0000000409047290 */ /* 0x000fe2000fffe03f */
[----:B------:R-:W-:Y:S01]  /*9800*/  MOV R9, UR9 ;  /* 0x0000000900097c02 */ /* 0x000fe20008000f00 */
[----:B------:R-:W-:-:S04]  /*9810*/  @P0 IMAD.HI.U32 R4, R7, c[0x0][0x4ec], RZ ;  /* 0x00013b0007040a27 */ /* 0x000fc800078e00ff */
[----:B------:R-:W-:Y:S01]  /*9820*/  IMAD.U32 R8, RZ, RZ, UR8 ;  /* 0x00000008ff087e24 */ /* 0x000fe2000f8e00ff */
[----:B------:R-:W-:Y:S01]  /*9830*/  @P0 SHF.R.U32.HI R6, RZ, c[0x0][0x4f0], R4 ;  /* 0x00013c00ff060a19 */ /* 0x000fe20000011604 */
[----:B------:R-:W-:Y:S01]  /*9840*/  IMAD.U32 R9, RZ, RZ, UR4 ;  /* 0x00000004ff097e24 */ /* 0x000fe2000f8e00ff */
[----:B-1----:R-:W-:-:S03]  /*9850*/  SHF.R.S32.HI R0, RZ, 0x1f, R5 ;  /* 0x0000001fff007819 */ /* 0x002fc60000011405 */
[----:B------:R-:W-:Y:S01]  /*9860*/  IMAD.WIDE.U32 R8, R5, c[0x0][0x4d8], R8 ;  /* 0x0001360005087a25 */ /* 0x000fe200078e0008 */
[----:B------:R-:W-:-:S03]  /*9870*/  IADD3 R4, -R6, RZ, RZ ;  /* 0x000000ff06047210 */ /* 0x000fc60007ffe1ff */
[----:B------:R-:W-:Y:S02]  /*9880*/  IMAD R0, R0, c[0x0][0x4d8], RZ ;  /* 0x0001360000007a24 */ /* 0x000fe400078e02ff */
[----:B---3--:R-:W-:Y:S02]  /*9890*/  IMAD R2, R2, c[0x0][0x550], R3 ;  /* 0x0001540002027a24 */ /* 0x008fe400078e0203 */
[----:B------:R-:W-:Y:S02]  /*98a0*/  IMAD R0, R5, c[0x0][0x4dc], R0 ;  /* 0x0001370005007a24 */ /* 0x000fe400078e0200 */
[----:B------:R-:W-:Y:S01]  /*98b0*/  IMAD R4, R4, c[0x0][0x4e8], R7 ;  /* 0x00013a0004047a24 */ /* 0x000fe200078e0207 */
[----:B------:R-:W-:Y:S01]  /*98c0*/  SHF.R.S32.HI R3, RZ, 0x1f, R2 ;  /* 0x0000001fff037819 */ /* 0x000fe20000011402 */
[----:B------:R-:W-:Y:S01]  /*98d0*/  IMAD.IADD R9, R0, 0x1, R9 ;  /* 0x0000000100097824 */ /* 0x000fe200078e0209 */
[----:B------:R-:W-:-:S03]  /*98e0*/  SHF.R.S32.HI R0, RZ, 0x1f, R6 ;  /* 0x0000001fff007819 */ /* 0x000fc60000011406 */
[----:B------:R-:W-:Y:S02]  /*98f0*/  IMAD R3, R3, c[0x0][0x4e0], RZ ;  /* 0x0001380003037a24 */ /* 0x000fe400078e02ff */
[----:B------:R-:W-:-:S04]  /*9900*/  IMAD.WIDE.U32 R8, R2, c[0x0][0x4e0], R8 ;  /* 0x0001380002087a25 */ /* 0x000fc800078e0008 */
[----:B------:R-:W-:Y:S01]  /*9910*/  IMAD R3, R2, c[0x0][0x4e4], R3 ;  /* 0x0001390002037a24 */ /* 0x000fe200078e0203 */
[----:B------:R-:W-:Y:S02]  /*9920*/  SHF.R.S32.HI R2, RZ, 0x1f, R4 ;  /* 0x0000001fff027819 */ /* 0x000fe40000011404 */
[----:B------:R-:W-:-:S03]  /*9930*/  IADD3 R6, P0, R6, R8, RZ ;  /* 0x0000000806067210 */ /* 0x000fc60007f1e0ff */
[----:B------:R-:W-:Y:S01]  /*9940*/  IMAD R5, R2, c[0x0][0x4c8], RZ ;  /* 0x0001320002057a24 */ /* 0x000fe200078e02ff */
[----:B------:R-:W-:-:S03]  /*9950*/  IADD3.X R7, R0, R9, R3, P0, !PT ;  /* 0x0000000900077210 */ /* 0x000fc600007fe403 */
[C---:B------:R-:W-:Y:S02]  /*9960*/  IMAD R5, R4.reuse, c[0x0][0x4cc], R5 ;  /* 0x0001330004057a24 */ /* 0x040fe400078e0205 */
[----:B------:R-:W-:-:S05]  /*9970*/  IMAD.WIDE.U32 R6, R4, c[0x0][0x4c8], R6 ;  /* 0x0001320004067a25 */ /* 0x000fca00078e0006 */
[----:B------:R-:W-:Y:S02]  /*9980*/  IADD3 R5, R7, R5, RZ ;  /* 0x0000000507057210 */ /* 0x000fe40007ffe0ff */
[----:B------:R-:W-:-:S04]  /*9990*/  LEA R2, P0, R6, c[0x0][0x4a8], 0x2 ;  /* 0x00012a0006027a11 */ /* 0x000fc800078010ff */
[----:B------:R-:W-:Y:S02]  /*99a0*/  LEA.HI.X R3, R6, c[0x0][0x4ac], R5, 0x2, P0 ;  /* 0x00012b0006037a11 */ /* 0x000fe400000f1405 */
[----:B------:R-:W-:-:S05]  /*99b0*/  MOV R5, 0xff800000 ;  /* 0xff80000000057802 */ /* 0x000fca0000000f00 */
[----:B------:R-:W-:Y:S01]  /*99c0*/  STG.E [R2.64], R5 ;  /* 0x0000000502007986 */ /* 0x000fe2000c10190c */
[----:B------:R-:W-:Y:S05]  /*99d0*/  EXIT ;  /* 0x000000000000794d */ /* 0x000fea0003800000 */
.L_x_18:
[----:B------:R-:W-:-:S00]  /*99e0*/  BRA `(.L_x_18) ;  /* 0xfffffff000007947 */ /* 0x000fc0000383ffff */
[----:B------:R-:W-:-:S00]  /*99f0*/  NOP ;  /* 0x0000000000007918 */ /* 0x000fc00000000000 */
        /* <DEDUP_REMOVED lines=8> */
.L_x_3105:


//--------------------- .text._ZN7cutlass13device_kernelIN5flash19enable_sm80_to_sm89INS1_16FlashAttnFwdSm80INS1_25CollectiveMainloopFwdSm80ILi8ELi1ELb0EN4cute5tupleIJNS5_1CILi128EEENS7_ILi64EEENS7_ILi192EEEEEELi192ENS_10bfloat16_tEfNS_4arch4Sm80ELb0ELb0ELb1ELb1ELb1ELb0ELb1ELb1EEENS1_21CollectiveEpilogueFwdINS6_IJS8_SA_S9_EEENS6_IJNS7_ILi1EEESI_SI_EEESC_SE_Li256ELb1ELb1ELb1ELb0EEENS1_36VarlenDynamicPersistentTileSchedulerILi128ELi64ELi256ELi256ELb1ELb1ELb0ELb0ELb1ELb1EEEEEEEEEvNT_6ParamsE --------------------------
	.section	.text._ZN7cutlass13device_kernelIN5flash19enable_sm80_to_sm89INS1_16FlashAttnFwdSm80INS1_25CollectiveMainloopFwdSm80ILi8ELi1ELb0EN4cute5tupleIJNS5_1CILi128EEENS7_ILi64EEENS7_ILi192EEEEEELi192ENS_10bfloat16_tEfNS_4arch4Sm80ELb0ELb0ELb1ELb1ELb1ELb0ELb1ELb1EEENS1_21CollectiveEpilogueFwdINS6_IJS8_SA_S9_EEENS6_IJNS7_ILi1EEESI_SI_EEESC_SE_Li256ELb1ELb1ELb1ELb0EEENS1_36VarlenDynamicPersistentTileSchedulerILi128ELi64ELi256ELi256ELb1ELb1ELb0ELb0ELb1ELb1EEEEEEEEEvNT_6ParamsE,"ax",@progbits
	.sectioninfo	@"SHI_REGISTERS=255"
	.align	128
.text._ZN7cutlass13device_kernelIN5flash19enable_sm80_to_sm89INS1_16FlashAttnFwdSm80INS1_25CollectiveMainloopFwdSm80ILi8ELi1ELb0EN4cute5tupleIJNS5_1CILi128EEENS7_ILi64EEENS7_ILi192EEEEEELi192ENS_10bfloat16_tEfNS_4arch4Sm80ELb0ELb0ELb1ELb1ELb1ELb0ELb1ELb1EEENS1_21CollectiveEpilogueFwdINS6_IJS8_SA_S9_EEENS6_IJNS7_ILi1EEESI_SI_EEESC_SE_Li256ELb1ELb1ELb1ELb0EEENS1_36VarlenDynamicPersistentTileSchedulerILi128ELi64ELi256ELi256ELb1ELb1ELb0ELb0ELb1ELb1EEEEEEEEEvNT_6ParamsE:
        .type           _ZN7cutlass13device_kernelIN5flash19enable_sm80_to_sm89INS1_16FlashAttnFwdSm80INS1_25CollectiveMainloopFwdSm80ILi8ELi1ELb0EN4cute5tupleIJNS5_1CILi128EEENS7_ILi64EEENS7_ILi192EEEEEELi192ENS_10bfloat16_tEfNS_4arch4Sm80ELb0ELb0ELb1ELb1ELb1ELb0ELb1ELb1EEENS1_21CollectiveEpilogueFwdINS6_IJS8_SA_S9_EEENS6_IJNS7_ILi1EEESI_SI_EEESC_SE_Li256ELb1ELb1ELb1ELb0EEENS1_36VarlenDynamicPersistentTileSchedulerILi128ELi64ELi256ELi256ELb1ELb1ELb0ELb0ELb1ELb1EEEEEEEEEvNT_6ParamsE,@function
        .size           _ZN7cutlass13device_kernelIN5flash19enable_sm80_to_sm89INS1_16FlashAttnFwdSm80INS1_25CollectiveMainloopFwdSm80ILi8ELi1ELb0EN4cute5tupleIJNS5_1CILi128EEENS7_ILi64EEENS7_ILi192EEEEEELi192ENS_10bfloat16_tEfNS_4arch4Sm80ELb0ELb0ELb1ELb1ELb1ELb0ELb1ELb1EEENS1_21CollectiveEpilogueFwdINS6_IJS8_SA_S9_EEENS6_IJNS7_ILi1EEESI_SI_EEESC_SE_Li256ELb1ELb1ELb1ELb0EEENS1_36VarlenDynamicPersistentTileSchedulerILi128ELi64ELi256ELi256ELb1ELb1ELb0ELb0ELb1ELb1EEEEEEEEEvNT_6ParamsE,(.L_x_3106 - _ZN7cutlass13device_kernelIN5flash19enable_sm80_to_sm89INS1_16FlashAttnFwdSm80INS1_25CollectiveMainloopFwdSm80ILi8ELi1ELb0EN4cute5tupleIJNS5_1CILi128EEENS7_ILi64EEENS7_ILi192EEEEEELi192ENS_10bfloat16_tEfNS_4arch4Sm80ELb0ELb0ELb1ELb1ELb1ELb0ELb1ELb1EEENS1_21CollectiveEpilogueFwdINS6_IJS8_SA_S9_EEENS6_IJNS7_ILi1EEESI_SI_EEESC_SE_Li256ELb1ELb1ELb1ELb0EEENS1_36VarlenDynamicPersistentTileSchedulerILi128ELi64ELi256ELi256ELb1ELb1ELb0ELb0ELb1ELb1EEEEEEEEEvNT_6ParamsE)
        .other          _ZN7cutlass13device_kernelIN5flash19enable_sm80_to_sm89INS1_16FlashAttnFwdSm80INS1_25CollectiveMainloopFwdSm80ILi8ELi1ELb0EN4cute5tupleIJNS5_1CILi128EEENS7_ILi64EEENS7_ILi192EEEEEELi192ENS_10bfloat16_tEfNS_4arch4Sm80ELb0ELb0ELb1ELb1ELb1ELb0ELb1ELb1EEENS1_21CollectiveEpilogueFwdINS6_IJS8_SA_S9_EEENS6_IJNS7_ILi1EEESI_SI_EEESC_SE_Li256ELb1ELb1ELb1ELb0EEENS1_36VarlenDynamicPersistentTileSchedulerILi128ELi64ELi256ELi256ELb1ELb1ELb0ELb0ELb1ELb1EEEEEEEEEvNT_6ParamsE,@"STO_CUDA_ENTRY STV_DEFAULT"
_ZN7cutlass13device_kernelIN5flash19enable_sm80_to_sm89INS1_16FlashAttnFwdSm80INS1_25CollectiveMainloopFwdSm80ILi8ELi1ELb0EN4cute5tupleIJNS5_1CILi128EEENS7_ILi64EEENS7_ILi192EEEEEELi192ENS_10bfloat16_tEfNS_4arch4Sm80ELb0ELb0ELb1ELb1ELb1ELb0ELb1ELb1EEENS1_21CollectiveEpilogueFwdINS6_IJS8_SA_S9_EEENS6_IJNS7_ILi1EEESI_SI_EEESC_SE_Li256ELb1ELb1ELb1ELb0EEENS1_36VarlenDynamicPersistentTileSchedulerILi128ELi64ELi256ELi256ELb1ELb1ELb0ELb0ELb1ELb1EEEEEEEEEvNT_6ParamsE:
[----:B------:R-:W-:-:S03]  /*0000*/  MOV R1, c[0x0][0x28] ;  /* 0x00000a0000017a02 */ /* 0x000fc60000000f00 */
[----:B------:R-:W1:Y:S01]  /*0010*/  S2R R2, SR_TID.X ;  /* 0x0000000000027919 */ /* 0x000e620000002100 */
[----:B------:R-:W-:Y:S01]  /*0020*/  IADD3 R1, R1, -0x10, RZ ;  /* 0xfffffff001017810 */ /* 0x000fe20007ffe0ff */
[----:B------:R-:W-:Y:S01]  /*0030*/  ULDC.64 UR6, c[0x0][0x118] ;  /* 0x0000460000067ab9 */ /* 0x000fe20000000a00 */
[----:B-1----:R-:W-:-:S05]  /*0040*/  SHF.R.U32.HI R0, RZ, 0x5, R2 ;  /* 0x00000005ff007819 */ /* 0x002fca0000011602 */
[----:B------:R-:W1:Y:S02]  /*0050*/  SHFL.IDX PT, R3, R0, RZ, 0x1f ;  /* 0x00001fff00037589 */ /* 0x000e6400000e0000 */
[----:B-1----:R-:W-:Y:S02]  /*0060*/  ISETP.NE.AND P0, PT, R3, RZ, PT ;  /* 0x000000ff0300720c */ /* 0x002fe40003f05270 */
[----:B------:R1:W-:Y:S11]  /*0070*/  STL [R1+0x4], R3 ;  /* 0x0000040301007387 */ /* 0x0003f60000100800 */
[----:B------:R-:W-:Y:S06]  /*0080*/  @P0 BAR.SYNC.DEFER_BLOCKING 0x5, 0x100 ;  /* 0x0144000000000b1d */ /* 0x000fec0000010000 */
[----:B------:R-:W2:Y:S04]  /*0090*/  @P0 LDS.128 R212, [0x18100] ;  /* 0x01810000ffd40984 */ /* 0x000ea80000000c00 */
[----:B------:R-:W-:Y:S06]  /*00a0*/  @P0 BAR.ARV 0x4, 0x100 ;  /* 0x0104000000000b1d */ /* 0x000fec0000002000 */
[----:B------:R-:W-:Y:S05]  /*00b0*/  @P0 BRA `(.L_x_19) ;  /* 0x00000a7000000947 */ /* 0x000fea0003800000 */
[----:B-1----:R-:W-:Y:S01]  /*00c0*/  LOP3.LUT R12, R2, 0x1f, RZ, 0xc0, !PT ;  /* 0x0000001f020c7812 */ /* 0x002fe200078ec0ff */
[----:B------:R-:W-:Y:S01]  /*00d0*/  CS2R R8, SRZ ;  /* 0x0000000000087805 */ /* 0x000fe2000001ff00 */
[----:B------:R-:W-:-:S02]  /*00e0*/  IMAD.MOV.U32 R7, RZ, RZ, RZ ;  /* 0x000000ffff077224 */ /* 0x000fc400078e00ff */
[----:B------:R-:W-:-:S04]  /*00f0*/  ISETP.NE.AND P6, PT, R12, 0x1f, PT ;  /* 0x0000001f0c00780c */ /* 0x000fc80003fc5270 */
[----:B------:R-:W-:-:S13]  /*0100*/  ISETP.GE.OR P0, PT, R12, c[0x0][0x53c], !P6 ;  /* 0x00014f000c007a0c */ /* 0x000fda0007706670 */
[----:B------:R-:W-:Y:S02]  /*0110*/  @!P0 IMAD.MOV.U32 R4, RZ, RZ, 0x4 ;  /* 0x00000004ff048424 */ /* 0x000fe400078e00ff */
[----:B------:R-:W-:Y:S02]  /*0120*/  @!P0 IMAD.MOV.U32 R2, RZ, RZ, 0x4 ;  /* 0x00000004ff028424 */ /* 0x000fe400078e00ff */
[----:B------:R-:W-:-:S04]  /*0130*/  @!P0 IMAD.WIDE.U32 R4, R12, R4, c[0x0][0x580] ;  /* 0x000160000c048625 */ /* 0x000fc800078e0004 */
[C---:B------:R-:W-:Y:S01]  /*0140*/  @!P0 IMAD.WIDE.U32 R2, R12.reuse, R2, c[0x0][0x578] ;  /* 0x00015e000c028625 */ /* 0x040fe200078e0002 */
[----:B------:R-:W3:Y:S04]  /*0150*/  @!P0 LDG.E R8, [R4.64] ;  /* 0x0000000604088981 */ /* 0x000ee8000c1e1900 */
[----:B------:R-:W3:Y:S01]  /*0160*/  @!P0 LDG.E R7, [R2.64] ;  /* 0x0000000602078981 */ /* 0x000ee2000c1e1900 */
[C---:B------:R-:W-:Y:S01]  /*0170*/  ISETP.NE.AND P5, PT, R12.reuse, RZ, PT ;  /* 0x000000ff0c00720c */ /* 0x040fe20003fa5270 */
[----:B------:R-:W1:Y:S01]  /*0180*/  S2UR UR4, SR_CTAID.X ;  /* 0x00000000000479c3 */ /* 0x000e620000002500 */
[C---:B------:R-:W-:Y:S02]  /*0190*/  ISETP.GE.U32.AND P4, PT, R12.reuse, 0x2, PT ;  /* 0x000000020c00780c */ /* 0x040fe40003f86070 */
[----:B------:R-:W-:-:S02]  /*01a0*/  ISETP.GE.U32.AND P3, PT, R12, 0x4, PT ;  /* 0x000000040c00780c */ /* 0x000fc40003f66070 */
[C---:B------:R-:W-:Y:S02]  /*01b0*/  ISETP.GE.U32.AND P2, PT, R12.reuse, 0x8, PT ;  /* 0x000000080c00780c */ /* 0x040fe40003f46070 */
[----:B------:R-:W-:Y:S01]  /*01c0*/  ISETP.GE.U32.AND P1, PT, R12, 0x10, PT ;  /* 0x000000100c00780c */ /* 0x000fe20003f26070 */
[----:B---3--:R-:W-:-:S05]  /*01d0*/  IMAD R4, R8, R7, RZ ;  /* 0x0000000708047224 */ /* 0x008fca00078e02ff */
[----:B------:R-:W3:Y:S02]  /*01e0*/  SHFL.UP PT, R0, R4, 0x1, RZ ;  /* 0x0420000004007989 */ /* 0x000ee400000e00ff */
[----:B---3--:R-:W-:-:S05]  /*01f0*/  SEL R0, R0, RZ, P5 ;  /* 0x000000ff00007207 */ /* 0x008fca0002800000 */
[----:B------:R-:W-:-:S05]  /*0200*/  IMAD.IADD R4, R4, 0x1, R0 ;  /* 0x0000000104047824 */ /* 0x000fca00078e0200 */
        /* <DEDUP_REMOVED lines=12> */
[----:B------:R-:W3:Y:S02]  /*02d0*/  SHFL.IDX PT, R6, R4, 0x1f, 0x1f ;  /* 0x03e01f0004067f89 */ /* 0x000ee400000e0000 */
[----:B---3--:R-:W-:-:S04]  /*02e0*/  IMAD R6, R6, c[0x0][0x538], RZ ;  /* 0x00014e0006067a24 */ /* 0x008fc800078e02ff */
[----:B------:R-:W-:Y:S01]  /*02f0*/  IMAD.MOV.U32 R0, RZ, RZ, R6 ;  /* 0x000000ffff007224 */ /* 0x000fe200078e0006 */
[----:B-1----:R-:W-:-:S13]  /*0300*/  ISETP.GT.AND P0, PT, R6, UR4, PT ;  /* 0x0000000406007c0c */ /* 0x002fda000bf04270 */
[----:B------:R-:W-:Y:S05]  /*0310*/  @P0 BRA `(.L_x_20) ;  /* 0x0000027000000947 */ /* 0x000fea0003800000 */
[----:B------:R-:W-:Y:S02]  /*0320*/  MOV R6, R0 ;  /* 0x0000000000067202 */ /* 0x000fe40000000f00 */
[----:B------:R-:W-:-:S04]  /*0330*/  MOV R9, RZ ;  /* 0x000000ff00097202 */ /* 0x000fc80000000f00 */
.L_x_24:
[----:B------:R-:W-:-:S04]  /*0340*/  IADD3 R0, R9, 0x1f, RZ ;  /* 0x0000001f09007810 */ /* 0x000fc80007ffe0ff */
[----:B------:R-:W-:-:S13]  /*0350*/  ISETP.GE.AND P0, PT, R0, c[0x0][0x53c], PT ;  /* 0x00014f0000007a0c */ /* 0x000fda0003f06270 */
[----:B------:R-:W-:Y:S05]  /*0360*/  @P0 BRA `(.L_x_21) ;  /* 0x0000074000000947 */ /* 0x000fea0003800000 */
[----:B------:R-:W-:Y:S01]  /*0370*/  MOV R9, R0 ;  /* 0x0000000000097202 */ /* 0x000fe20000000f00 */
[----:B------:R-:W-:Y:S01]  /*0380*/  IMAD.MOV.U32 R7, RZ, RZ, RZ ;  /* 0x000000ffff077224 */ /* 0x000fe200078e00ff */
[----:B------:R-:W-:Y:S02]  /*0390*/  MOV R8, RZ ;  /* 0x000000ff00087202 */ /* 0x000fe40000000f00 */
[----:B------:R-:W-:-:S04]  /*03a0*/  IADD3 R0, R12, R9, RZ ;  /* 0x000000090c007210 */ /* 0x000fc80007ffe0ff */
[----:B------:R-:W-:-:S13]  /*03b0*/  ISETP.GE.OR P0, PT, R0, c[0x0][0x53c], !P6 ;  /* 0x00014f0000007a0c */ /* 0x000fda0007706670 */
[----:B------:R-:W-:Y:S01]  /*03c0*/  @!P0 MOV R2, 0x4 ;  /* 0x0000000400028802 */ /* 0x000fe20000000f00 */
[----:B------:R-:W-:-:S04]  /*03d0*/  @!P0 IMAD.MOV.U32 R3, RZ, RZ, 0x4 ;  /* 0x00000004ff038424 */ /* 0x000fc800078e00ff */
[----:B------:R-:W-:-:S04]  /*03e0*/  @!P0 IMAD.WIDE R4, R0, R2, c[0x0][0x580] ;  /* 0x0001600000048625 */ /* 0x000fc800078e0202 */
[----:B------:R-:W-:Y:S01]  /*03f0*/  @!P0 IMAD.WIDE R2, R0, R3, c[0x0][0x578] ;  /* 0x00015e0000028625 */ /* 0x000fe200078e0203 */
[----:B------:R-:W3:Y:S04]  /*0400*/  @!P0 LDG.E R8, [R4.64] ;  /* 0x0000000604088981 */ /* 0x000ee8000c1e1900 */
[----:B------:R-:W3:Y:S02]  /*0410*/  @!P0 LDG.E R7, [R2.64] ;  /* 0x0000000602078981 */ /* 0x000ee4000c1e1900 */
[----:B---3--:R-:W-:Y:S01]  /*0420*/  IMAD R5, R8, R7, RZ ;  /* 0x0000000708057224 */ /* 0x008fe200078e02ff */
[----:B------:R-:W-:Y:S05]  /*0430*/  BRA.DIV ~URZ, `(.L_x_22) ;  /* 0x0000cda27f007947 */ /* 0x000fea000b800000 */
[----:B------:R1:W3:Y:S02]  /*0440*/  SHFL.UP PT, R0, R5, 0x1, RZ ;  /* 0x0420000005007989 */ /* 0x0002e400000e00ff */
.L_x_122:
[----:B---3--:R-:W-:-:S04]  /*0450*/  SEL R0, R0, RZ, P5 ;  /* 0x000000ff00007207 */ /* 0x008fc80002800000 */
[----:B-1----:R-:W-:Y:S01]  /*0460*/  IADD3 R5, R5, R0, RZ ;  /* 0x0000000005057210 */ /* 0x002fe20007ffe0ff */
[----:B------:R-:W-:Y:S05]  /*0470*/  BRA.DIV ~URZ, `(.L_x_23) ;  /* 0x0000cdc27f007947 */ /* 0x000fea000b800000 */
[----:B------:R-:W1:Y:S02]  /*0480*/  SHFL.UP PT, R0, R5, 0x2, RZ ;  /* 0x0440000005007989 */ /* 0x000e6400000e00ff */
[----:B-1----:R-:W-:-:S05]  /*0490*/  SEL R0, R0, RZ, P4 ;  /* 0x000000ff00007207 */ /* 0x002fca0002000000 */
[----:B------:R-:W-:-:S05]  /*04a0*/  IMAD.IADD R0, R5, 0x1, R0 ;  /* 0x0000000105007824 */ /* 0x000fca00078e0200 */
        /* <DEDUP_REMOVED lines=9> */
[----:B------:R1:W3:Y:S02]  /*0540*/  SHFL.IDX PT, R0, R4, 0x1f, 0x1f ;  /* 0x03e01f0004007f89 */ /* 0x0002e400000e0000 */
.L_x_123:
[----:B---3--:R-:W-:-:S05]  /*0550*/  IMAD R0, R0, c[0x0][0x538], RZ ;  /* 0x00014e0000007a24 */ /* 0x008fca00078e02ff */
[----:B------:R-:W-:-:S04]  /*0560*/  IADD3 R6, R0, R6, RZ ;  /* 0x0000000600067210 */ /* 0x000fc80007ffe0ff */
[----:B------:R-:W-:-:S13]  /*0570*/  ISETP.GT.AND P0, PT, R6, UR4, PT ;  /* 0x0000000406007c0c */ /* 0x000fda000bf04270 */
[----:B-12---:R-:W-:Y:S05]  /*0580*/  @!P0 BRA `(.L_x_24) ;  /* 0xfffffdb000008947 */ /* 0x006fea000383ffff */
.L_x_20:
[----:B--2---:R-:W-:-:S05]  /*0590*/  IADD3 R212, -R0, R6, RZ ;  /* 0x0000000600d47210 */ /* 0x004fca0007ffe1ff */
[----:B------:R-:W-:-:S05]  /*05a0*/  IMAD R0, R4, c[0x0][0x538], R212 ;  /* 0x00014e0004007a24 */ /* 0x000fca00078e02d4 */
[----:B------:R-:W-:Y:S01]  /*05b0*/  ISETP.GT.AND P0, PT, R0, UR4, PT ;  /* 0x0000000400007c0c */ /* 0x000fe2000bf04270 */
[----:B------:R-:W-:-:S12]  /*05c0*/  BRA.DIV ~URZ, `(.L_x_25) ;  /* 0x0000ce327f007947 */ /* 0x000fd8000b800000 */
[----:B------:R-:W-:-:S04]  /*05d0*/  VOTE.ANY R0, PT, !P0 ;  /* 0x0000000000007806 */ /* 0x000fc800040e0100 */
.L_x_124:
[----:B------:R1:W2:Y:S01]  /*05e0*/  POPC R215, R0 ;  /* 0x0000000000d77309 */ /* 0x0002a20000000000 */
[----:B------:R-:W-:Y:S05]  /*05f0*/  BRA.DIV ~URZ, `(.L_x_26) ;  /* 0x0000ce427f007947 */ /* 0x000fea000b800000 */
[----:B--2---:R2:W3:Y:S01]  /*0600*/  SHFL.IDX PT, R11, R8, R215, 0x1f ;  /* 0x00001fd7080b7589 */ /* 0x0044e200000e0000 */
[----:B------:R-:W-:-:S03]  /*0610*/  MOV R6, RZ ;  /* 0x000000ff00067202 */ /* 0x000fc60000000f00 */
[----:B------:R2:W4:Y:S04]  /*0620*/  SHFL.IDX PT, R10, R7, R215, 0x1f ;  /* 0x00001fd7070a7589 */ /* 0x00052800000e0000 */
.L_x_125:
[----:B------:R-:W-:Y:S01]  /*0630*/  ISETP.NE.AND P0, PT, R0, RZ, PT ;  /* 0x000000ff0000720c */ /* 0x000fe20003f05270 */
[----:B------:R-:W-:-:S12]  /*0640*/  BSSY B0, `(.L_x_27) ;  /* 0x0000005000007945 */ /* 0x000fd80003800000 */
[----:B------:R-:W-:Y:S05]  /*0650*/  @!P0 BRA `(.L_x_28) ;  /* 0x0000003000008947 */ /* 0x000fea0003800000 */
[----:B------:R-:W-:Y:S01]  /*0660*/  IADD3 R20, R215, -0x1, RZ ;  /* 0xffffffffd7147810 */ /* 0x000fe20007ffe0ff */
[----:B------:R-:W-:Y:S05]  /*0670*/  BRA.DIV ~URZ, `(.L_x_29) ;  /* 0x0000cea27f007947 */ /* 0x000fea000b800000 */
[----:B------:R1:W2:Y:S02]  /*0680*/  SHFL.IDX PT, R6, R4, R20, 0x1f ;  /* 0x00001f1404067589 */ /* 0x0002a400000e0000 */
.L_x_28:
[----:B------:R-:W-:Y:S05]  /*0690*/  BSYNC B0 ;  /* 0x0000000000007941 */ /* 0x000fea0003800000 */
.L_x_27:
[----:B-1-3--:R-:W-:Y:S01]  /*06a0*/  IABS R0, R11 ;  /* 0x0000000b00007213 */ /* 0x00afe20000000000 */
[----:B--2---:R-:W-:Y:S02]  /*06b0*/  IMAD R212, R6, c[0x0][0x538], R212 ;  /* 0x00014e0006d47a24 */ /* 0x004fe400078e02d4 */
[----:B------:R-:W-:Y:S02]  /*06c0*/  IMAD.IADD R215, R215, 0x1, R9 ;  /* 0x00000001d7d77824 */ /* 0x000fe400078e0209 */
[----:B------:R-:W-:Y:S01]  /*06d0*/  IMAD.MOV.U32 R5, RZ, RZ, R0 ;  /* 0x000000ffff057224 */ /* 0x000fe200078e0000 */
[----:B----4-:R-:W-:Y:S02]  /*06e0*/  IABS R0, R10 ;  /* 0x0000000a00007213 */ /* 0x010fe40000000000 */
[----:B------:R-:W-:Y:S01]  /*06f0*/  IADD3 R213, -R212, UR4, RZ ;  /* 0x00000004d4d57c10 */ /* 0x000fe2000fffe1ff */
[----:B------:R-:W1:Y:S02]  /*0700*/  I2F.RP R2, R5 ;  /* 0x0000000500027306 */ /* 0x000e640000209400 */
[----:B------:R-:W-:Y:S01]  /*0710*/  IMAD.MOV.U32 R7, RZ, RZ, R0 ;  /* 0x000000ffff077224 */ /* 0x000fe200078e0000 */
[----:B------:R-:W-:-:S02]  /*0720*/  IABS R6, R213 ;  /* 0x000000d500067213 */ /* 0x000fc40000000000 */
[----:B------:R-:W-:-:S03]  /*0730*/  IABS R0, R11 ;  /* 0x0000000b00007213 */ /* 0x000fc60000000000 */
[----:B------:R-:W-:Y:S01]  /*0740*/  I2F.RP R8, R7 ;  /* 0x0000000700087306 */ /* 0x000fe20000209400 */
[----:B------:R-:W-:-:S07]  /*0750*/  IADD3 R0, RZ, -R0, RZ ;  /* 0x80000000ff007210 */ /* 0x000fce0007ffe0ff */
[----:B-1----:R-:W1:Y:S02]  /*0760*/  MUFU.RCP R2, R2 ;  /* 0x0000000200027308 */ /* 0x002e640000001000 */
[----:B-1----:R-:W-:-:S06]  /*0770*/  IADD3 R2, R2, 0xffffffe, RZ ;  /* 0x0ffffffe02027810 */ /* 0x002fcc0007ffe0ff */
[----:B------:R-:W1:Y:S02]  /*0780*/  F2I.FTZ.U32.TRUNC.NTZ R3, R2 ;  /* 0x0000000200037305 */ /* 0x000e64000021f000 */
[----:B-1----:R-:W-:-:S04]  /*0790*/  IMAD.MOV R2, RZ, RZ, -R3 ;  /* 0x000000ffff027224 */ /* 0x002fc800078e0a03 */
[----:B------:R-:W-:Y:S02]  /*07a0*/  IMAD R4, R2, R5, RZ ;  /* 0x0000000502047224 */ /* 0x000fe400078e02ff */
[----:B------:R-:W-:-:S04]  /*07b0*/  IMAD.MOV.U32 R2, RZ, RZ, RZ ;  /* 0x000000ffff027224 */ /* 0x000fc800078e00ff */
[----:B------:R-:W-:-:S04]  /*07c0*/  IMAD.HI.U32 R2, R3, R4, R2 ;  /* 0x0000000403027227 */ /* 0x000fc800078e0002 */
[----:B------:R-:W-:-:S04]  /*07d0*/  IMAD.MOV.U32 R3, RZ, RZ, R6 ;  /* 0x000000ffff037224 */ /* 0x000fc800078e0006 */
[----:B------:R-:W-:-:S04]  /*07e0*/  IMAD.HI.U32 R2, R2, R3, RZ ;  /* 0x0000000302027227 */ /* 0x000fc800078e00ff */
[----:B------:R-:W-:Y:S02]  /*07f0*/  IMAD R0, R2, R0, R3 ;  /* 0x0000000002007224 */ /* 0x000fe400078e0203 */
[----:B------:R-:W1:Y:S03]  /*0800*/  MUFU.RCP R3, R8 ;  /* 0x0000000800037308 */ /* 0x000e660000001000 */
[----:B------:R-:W-:Y:S02]  /*0810*/  ISETP.GT.U32.AND P1, PT, R5, R0, PT ;  /* 0x000000000500720c */ /* 0x000fe40003f24070 */
[----:B-1----:R-:W-:-:S11]  /*0820*/  IADD3 R3, R3, 0xffffffe, RZ ;  /* 0x0ffffffe03037810 */ /* 0x002fd60007ffe0ff */
[----:B------:R-:W-:Y:S01]  /*0830*/  @!P1 IMAD.IADD R0, R0, 0x1, -R5 ;  /* 0x0000000100009824 */ /* 0x000fe200078e0a05 */
[----:B------:R-:W-:Y:S02]  /*0840*/  @!P1 IADD3 R2, R2, 0x1, RZ ;  /* 0x0000000102029810 */ /* 0x000fe40007ffe0ff */
[----:B------:R-:W-:Y:S01]  /*0850*/  ISETP.NE.AND P1, PT, R11, RZ, PT ;  /* 0x000000ff0b00720c */ /* 0x000fe20003f25270 */
[----:B------:R-:W1:Y:S01]  /*0860*/  F2I.FTZ.U32.TRUNC.NTZ R3, R3 ;  /* 0x0000000300037305 */ /* 0x000e62000021f000 */
[----:B------:R-:W-:Y:S02]  /*0870*/  ISETP.GE.U32.AND P2, PT, R0, R5, PT ;  /* 0x000000050000720c */ /* 0x000fe40003f46070 */
[----:B------:R-:W-:-:S04]  /*0880*/  LOP3.LUT R0, R213, R11, RZ, 0x3c, !PT ;  /* 0x0000000bd5007212 */ /* 0x000fc800078e3cff */
[----:B------:R-:W-:-:S07]  /*0890*/  ISETP.GE.AND P0, PT, R0, RZ, PT ;  /* 0x000000ff0000720c */ /* 0x000fce0003f06270 */
[----:B------:R-:W-:Y:S02]  /*08a0*/  @P2 IADD3 R2, R2, 0x1, RZ ;  /* 0x0000000102022810 */ /* 0x000fe40007ffe0ff */
[----:B-1----:R-:W-:-:S03]  /*08b0*/  IADD3 R0, RZ, -R3, RZ ;  /* 0x80000003ff007210 */ /* 0x002fc60007ffe0ff */
[----:B------:R-:W-:Y:S02]  /*08c0*/  IMAD.MOV.U32 R4, RZ, RZ, R2 ;  /* 0x000000ffff047224 */ /* 0x000fe400078e0002 */
[----:B------:R-:W-:Y:S01]  /*08d0*/  IMAD.MOV.U32 R2, RZ, RZ, R0 ;  /* 0x000000ffff027224 */ /* 0x000fe200078e0000 */
[----:B------:R-:W-:Y:S01]  /*08e0*/  IABS R0, R10 ;  /* 0x0000000a00007213 */ /* 0x000fe20000000000 */
[----:B------:R-:W-:Y:S01]  /*08f0*/  @!P0 IMAD.MOV R4, RZ, RZ, -R4 ;  /* 0x000000ffff048224 */ /* 0x000fe200078e0a04 */
[----:B------:R-:W-:Y:S01]  /*0900*/  @!P1 LOP3.LUT R4, RZ, R11, RZ, 0x33, !PT ;  /* 0x0000000bff049212 */ /* 0x000fe200078e33ff */
[----:B------:R-:W-:Y:S01]  /*0910*/  IMAD R5, R2, R7, RZ ;  /* 0x0000000702057224 */ /* 0x000fe200078e02ff */
[----:B------:R-:W-:Y:S01]  /*0920*/  MOV R2, RZ ;  /* 0x000000ff00027202 */ /* 0x000fe20000000f00 */
[----:B------:R-:W-:Y:S01]  /*0930*/  IMAD.MOV R6, RZ, RZ, -R0 ;  /* 0x000000ffff067224 */ /* 0x000fe200078e0a00 */
[----:B------:R-:W-:-:S03]  /*0940*/  IABS R8, R4 ;  /* 0x0000000400087213 */ /* 0x000fc60000000000 */
[----:B------:R-:W-:-:S04]  /*0950*/  IMAD.HI.U32 R0, R3, R5, R2 ;  /* 0x0000000503007227 */ /* 0x000fc800078e0002 */
[----:B------:R-:W-:Y:S02]  /*0960*/  IMAD.MOV.U32 R2, RZ, RZ, R8 ;  /* 0x000000ffff027224 */ /* 0x000fe400078e0008 */
[----:B------:R-:W-:Y:S02]  /*0970*/  IMAD.MOV.U32 R3, RZ, RZ, R6 ;  /* 0x000000ffff037224 */ /* 0x000fe400078e0006 */
[----:B------:R-:W-:-:S04]  /*0980*/  IMAD.HI.U32 R0, R0, R2, RZ ;  /* 0x0000000200007227 */ /* 0x000fc800078e00ff */
[----:B------:R-:W-:Y:S02]  /*0990*/  IMAD R2, R0, R3, R2 ;  /* 0x0000000300027224 */ /* 0x000fe400078e0202 */
[----:B------:R-:W-:-:S03]  /*09a0*/  IMAD R3, R4, R11, RZ ;  /* 0x0000000b04037224 */ /* 0x000fc600078e02ff */
[----:B------:R-:W-:Y:S02]  /*09b0*/  ISETP.GT.U32.AND P1, PT, R7, R2, PT ;  /* 0x000000020700720c */ /* 0x000fe40003f24070 */
[----:B------:R-:W-:-:S11]  /*09c0*/  IADD3 R213, R213, -R3, RZ ;  /* 0x80000003d5d57210 */ /* 0x000fd60007ffe0ff */
[----:B------:R-:W-:Y:S01]  /*09d0*/  @!P1 IMAD.IADD R2, R2, 0x1, -R7 ;  /* 0x0000000102029824 */ /* 0x000fe200078e0a07 */
[----:B------:R-:W-:Y:S02]  /*09e0*/  @!P1 IADD3 R0, R0, 0x1, RZ ;  /* 0x0000000100009810 */ /* 0x000fe40007ffe0ff */
[----:B------:R-:W-:Y:S02]  /*09f0*/  ISETP.NE.AND P1, PT, R10, RZ, PT ;  /* 0x000000ff0a00720c */ /* 0x000fe40003f25270 */
[----:B------:R-:W-:Y:S02]  /*0a00*/  ISETP.GE.U32.AND P2, PT, R2, R7, PT ;  /* 0x000000070200720c */ /* 0x000fe40003f46070 */
[----:B------:R-:W-:-:S04]  /*0a10*/  LOP3.LUT R2, R4, R10, RZ, 0x3c, !PT ;  /* 0x0000000a04027212 */ /* 0x000fc800078e3cff */
[----:B------:R-:W-:-:S07]  /*0a20*/  ISETP.GE.AND P0, PT, R2, RZ, PT ;  /* 0x000000ff0200720c */ /* 0x000fce0003f06270 */
[----:B------:R-:W-:-:S06]  /*0a30*/  @P2 IADD3 R0, R0, 0x1, RZ ;  /* 0x0000000100002810 */ /* 0x000fcc0007ffe0ff */
[----:B------:R-:W-:Y:S02]  /*0a40*/  @!P0 IADD3 R0, -R0, RZ, RZ ;  /* 0x000000ff00008210 */ /* 0x000fe40007ffe1ff */
[----:B------:R-:W-:-:S05]  /*0a50*/  @!P1 LOP3.LUT R0, RZ, R10, RZ, 0x33, !PT ;  /* 0x0000000aff009212 */ /* 0x000fca00078e33ff */
[--C-:B------:R-:W-:Y:S02]  /*0a60*/  IMAD.MOV R2, RZ, RZ, -R0.reuse ;  /* 0x000000ffff027224 */ /* 0x100fe400078e0a00 */
[C---:B------:R-:W-:Y:S02]  /*0a70*/  IMAD R0, R10.reuse, 0x1000000, R0 ;  /* 0x010000000a007824 */ /* 0x040fe400078e0200 */
[----:B------:R-:W-:-:S04]  /*0a80*/  IMAD R2, R10, R2, R4 ;  /* 0x000000020a027224 */ /* 0x000fc800078e0204 */
[----:B------:R-:W-:Y:S01]  /*0a90*/  IMAD R214, R2, 0x10000, R0 ;  /* 0x0001000002d67824 */ /* 0x000fe200078e0200 */
[----:B------:R-:W-:Y:S05]  /*0aa0*/  BRA `(.L_x_30) ;  /* 0x0000004000007947 */ /* 0x000fea0003800000 */
.L_x_21:
[----:B--2---:R-:W-:Y:S01]  /*0ab0*/  IMAD.MOV.U32 R213, RZ, RZ, RZ ;  /* 0x000000ffffd57224 */ /* 0x004fe200078e00ff */
[----:B------:R-:W-:Y:S01]  /*0ac0*/  MOV R214, RZ ;  /* 0x000000ff00d67202 */ /* 0x000fe20000000f00 */
[----:B------:R-:W-:Y:S01]  /*0ad0*/  IMAD.U32 R212, RZ, RZ, UR4 ;  /* 0x00000004ffd47e24 */ /* 0x000fe2000f8e00ff */
[----:B------:R-:W-:Y:S02]  /*0ae0*/  MOV R215, c[0x0][0x53c] ;  /* 0x00014f0000d77a02 */ /* 0x000fe40000000f00 */
.L_x_30:
[----:B------:R-:W-:Y:S01]  /*0af0*/  ISETP.NE.AND P0, PT, R12, RZ, PT ;  /* 0x000000ff0c00720c */ /* 0x000fe20003f05270 */
[----:B------:R-:W-:-:S12]  /*0b00*/  WARPSYNC 0xffffffff ;  /* 0xffffffff00007948 */ /* 0x000fd80003800000 */
[----:B------:R1:W-:Y:S04]  /*0b10*/  @!P0 STS.128 [0x18100], R212 ;  /* 0x018100d4ff008388 */ /* 0x0003e80000000c00 */
[----:B------:R-:W-:Y:S06]  /*0b20*/  BAR.ARV 0x5, 0x100 ;  /* 0x0144000000007b1d */ /* 0x000fec0000002000 */
.L_x_19:
[----:B-12---:R-:W-:-:S13]  /*0b30*/  ISETP.GE.AND P0, PT, R215, c[0x0][0x53c], PT ;  /* 0x00014f00d7007a0c */ /* 0x006fda0003f06270 */
[----:B------:R-:W-:Y:S05]  /*0b40*/  @P0 EXIT ;  /* 0x000000000000094d */ /* 0x000fea0003800000 */
[----:B------:R-:W1:Y:S01]  /*0b50*/  S2R R17, SR_TID.X ;  /* 0x0000000000117919 */ /* 0x000e620000002100 */
[----:B------:R-:W-:Y:S02]  /*0b60*/  ULDC UR5, c[0x0][0x2ac] ;  /* 0x0000ab0000057ab9 */ /* 0x000fe40000000800 */
[----:B------:R-:W-:Y:S02]  /*0b70*/  ULDC UR4, c[0x0][0x1d0] ;  /* 0x0000740000047ab9 */ /* 0x000fe40000000800 */
[----:B------:R-:W-:Y:S01]  /*0b80*/  UIMAD UR5, UR5, UR4, URZ ;  /* 0x00000004050572a4 */ /* 0x000fe2000f8e023f */
[----:B-1----:R-:W-:-:S04]  /*0b90*/  SHF.R.S32.HI R9, RZ, 0x1f, R17 ;  /* 0x0000001fff097819 */ /* 0x002fc80000011411 */
[CC--:B------:R-:W-:Y:S02]  /*0ba0*/  LEA.HI R2, R9.reuse, R17.reuse, RZ, 0x4 ;  /* 0x0000001109027211 */ /* 0x0c0fe400078f20ff */
[CC--:B------:R-:W-:Y:S02]  /*0bb0*/  LEA.HI R15, R9.reuse, R17.reuse, RZ, 0x3 ;  /* 0x00000011090f7211 */ /* 0x0c0fe400078f18ff */
[----:B------:R-:W-:Y:S02]  /*0bc0*/  SHF.R.S32.HI R3, RZ, 0x4, R2 ;  /* 0x00000004ff037819 */ /* 0x000fe40000011402 */
[----:B------:R-:W-:Y:S02]  /*0bd0*/  LEA.HI R13, R9, R17, RZ, 0x2 ;  /* 0x00000011090d7211 */ /* 0x000fe400078f10ff */
[----:B------:R-:W-:Y:S02]  /*0be0*/  LEA.HI R0, R2, R3, RZ, 0x1 ;  /* 0x0000000302007211 */ /* 0x000fe400078f08ff */
[----:B------:R-:W-:-:S02]  /*0bf0*/  SHF.R.S32.HI R200, RZ, 0x3, R15 ;  /* 0x00000003ffc87819 */ /* 0x000fc4000001140f */
[----:B------:R-:W-:Y:S02]  /*0c00*/  LOP3.LUT R0, R0, 0xfffffffe, RZ, 0xc0, !PT ;  /* 0xfffffffe00007812 */ /* 0x000fe400078ec0ff */
[--C-:B------:R-:W-:Y:S02]  /*0c10*/  SHF.R.S32.HI R8, RZ, 0x2, R13.reuse ;  /* 0x00000002ff087819 */ /* 0x100fe4000001140d */
[----:B------:R-:W-:Y:S01]  /*0c20*/  LOP3.LUT R196, R15, 0xfffffff8, RZ, 0xc0, !PT ;  /* 0xfffffff80fc47812 */ /* 0x000fe200078ec0ff */
[----:B------:R-:W-:Y:S01]  /*0c30*/  IMAD.IADD R14, R3, 0x1, -R0 ;  /* 0x00000001030e7824 */ /* 0x000fe200078e0a00 */
[----:B------:R-:W-:Y:S01]  /*0c40*/  LOP3.LUT R0, R2, 0xfffffff0, RZ, 0xc0, !PT ;  /* 0xfffffff002007812 */ /* 0x000fe200078ec0ff */
[----:B------:R-:W-:Y:S01]  /*0c50*/  IMAD.SHL.U32 R3, R200, 0x40, RZ ;  /* 0x00000040c8037824 */ /* 0x000fe200078e00ff */
[----:B------:R-:W-:Y:S01]  /*0c60*/  SHF.R.S32.HI R2, RZ, 0x1f, R13 ;  /* 0x0000001fff027819 */ /* 0x000fe2000001140d */
[----:B------:R-:W-:Y:S01]  /*0c70*/  IMAD.IADD R196, R17, 0x1, -R196 ;  /* 0x0000000111c47824 */ /* 0x000fe200078e0ac4 */
[-C--:B------:R-:W-:Y:S01]  /*0c80*/  LEA.HI R7, R9, R17.reuse, RZ, 0x5 ;  /* 0x0000001109077211 */ /* 0x080fe200078f28ff */
[----:B------:R-:W-:Y:S01]  /*0c90*/  IMAD.IADD R0, R17, 0x1, -R0 ;  /* 0x0000000111007824 */ /* 0x000fe200078e0a00 */
[----:B------:R-:W-:Y:S01]  /*0ca0*/  LEA.HI R2, R2, R8, RZ, 0x3 ;  /* 0x0000000802027211 */ /* 0x000fe200078f18ff */
[----:B------:R-:W-:Y:S01]  /*0cb0*/  IMAD.SHL.U32 R192, R196, 0x8, RZ ;  /* 0x00000008c4c07824 */ /* 0x000fe200078e00ff */
[----:B------:R-:W-:-:S02]  /*0cc0*/  LEA.HI R9, R9, R17, RZ, 0x6 ;  /* 0x0000001109097211 */ /* 0x000fc400078f30ff */
[----:B------:R-:W-:Y:S02]  /*0cd0*/  SHF.R.S32.HI R5, RZ, 0x1f, R0 ;  /* 0x0000001fff057819 */ /* 0x000fe40000011400 */
[----:B------:R-:W-:Y:S01]  /*0ce0*/  LOP3.LUT R4, R2, 0xfffffff8, RZ, 0xc0, !PT ;  /* 0xfffffff802047812 */ /* 0x000fe200078ec0ff */
[----:B------:R-:W-:Y:S01]  /*0cf0*/  IMAD.SHL.U32 R9, R9, 0x8, RZ ;  /* 0x0000000809097824 */ /* 0x000fe200078e00ff */
[----:B------:R-:W-:Y:S02]  /*0d00*/  LEA.HI R10, R5, R0, RZ, 0x3 ;  /* 0x00000000050a7211 */ /* 0x000fe400078f18ff */
[----:B------:R-:W-:Y:S01]  /*0d10*/  LOP3.LUT R2, R3, 0x1c0, RZ, 0xc0, !PT ;  /* 0x000001c003027812 */ /* 0x000fe200078ec0ff */
[----:B------:R-:W-:Y:S01]  /*0d20*/  IMAD.IADD R8, R8, 0x1, -R4 ;  /* 0x0000000108087824 */ /* 0x000fe200078e0a04 */
[----:B------:R-:W-:Y:S02]  /*0d30*/  LOP3.LUT R3, R10, 0xfffffff8, RZ, 0xc0, !PT ;  /* 0xfffffff80a037812 */ /* 0x000fe400078ec0ff */
[----:B------:R-:W-:-:S02]  /*0d40*/  SHF.R.U32.HI R4, RZ, 0x3, R2 ;  /* 0x00000003ff047819 */ /* 0x000fc40000011602 */
[----:B------:R-:W-:Y:S01]  /*0d50*/  LOP3.LUT R2, R2, 0x38, R192, 0xf8, !PT ;  /* 0x0000003802027812 */ /* 0x000fe200078ef8c0 */
[----:B------:R-:W-:Y:S01]  /*0d60*/  IMAD.IADD R5, R0, 0x1, -R3 ;  /* 0x0000000100057824 */ /* 0x000fe200078e0a03 */
[----:B------:R-:W-:Y:S02]  /*0d70*/  LOP3.LUT R0, R7, 0xffffffe0, RZ, 0xc0, !PT ;  /* 0xffffffe007007812 */ /* 0x000fe400078ec0ff */
[----:B------:R-:W-:Y:S02]  /*0d80*/  LOP3.LUT R12, R2, R4, RZ, 0x3c, !PT ;  /* 0x00000004020c7212 */ /* 0x000fe400078e3cff */
[--C-:B------:R-:W-:Y:S01]  /*0d90*/  SHF.R.S32.HI R4, RZ, 0x5, R7.reuse ;  /* 0x00000005ff047819 */ /* 0x100fe20000011407 */
[----:B------:R-:W-:Y:S01]  /*0da0*/  IMAD.IADD R16, R17, 0x1, -R0 ;  /* 0x0000000111107824 */ /* 0x000fe200078e0a00 */
[----:B------:R-:W-:Y:S01]  /*0db0*/  SHF.R.S32.HI R2, RZ, 0x1f, R7 ;  /* 0x0000001fff027819 */ /* 0x000fe20000011407 */
[----:B------:R-:W-:Y:S01]  /*0dc0*/  IMAD.SHL.U32 R0, R196, 0x40, RZ ;  /* 0x00000040c4007824 */ /* 0x000fe200078e00ff */
[----:B------:R-:W-:-:S02]  /*0dd0*/  LOP3.LUT R6, R8, 0x1, RZ, 0xc0, !PT ;  /* 0x0000000108067812 */ /* 0x000fc400078ec0ff */
[----:B------:R-:W-:Y:S02]  /*0de0*/  LEA.HI R2, R2, R4, RZ, 0x3 ;  /* 0x0000000402027211 */ /* 0x000fe400078f18ff */
[----:B------:R-:W-:Y:S02]  /*0df0*/  SHF.R.S32.HI R11, RZ, 0x1f, R16 ;  /* 0x0000001fff0b7819 */ /* 0x000fe40000011410 */
[----:B------:R-:W-:Y:S02]  /*0e00*/  LOP3.LUT R0, R0, 0x1c0, RZ, 0xc0, !PT ;  /* 0x000001c000007812 */ /* 0x000fe400078ec0ff */
[----:B------:R-:W-:Y:S02]  /*0e10*/  LOP3.LUT R2, R2, 0xffffff8, RZ, 0xc0, !PT ;  /* 0x0ffffff802027812 */ /* 0x000fe400078ec0ff */
[----:B------:R-:W-:Y:S02]  /*0e20*/  ISETP.NE.U32.AND P0, PT, R6, 0x1, PT ;  /* 0x000000010600780c */ /* 0x000fe40003f05070 */
[----:B------:R-:W-:Y:S01]  /*0e30*/  LEA.HI R11, R11, R16, RZ, 0x2 ;  /* 0x000000100b0b7211 */ /* 0x000fe200078f10ff */
[----:B------:R-:W-:Y:S01]  /*0e40*/  IMAD.IADD R3, R4, 0x1, -R2 ;  /* 0x0000000104037824 */ /* 0x000fe200078e0a02 */
[----:B------:R-:W-:-:S02]  /*0e50*/  LOP3.LUT R7, R0, 0x8, R15, 0xf8, !PT ;  /* 0x0000000800077812 */ /* 0x000fc400078ef80f */
[----:B------:R-:W-:Y:S02]  /*0e60*/  SHF.R.U32.HI R6, RZ, 0x3, R0 ;  /* 0x00000003ff067819 */ /* 0x000fe40000011600 */
[----:B------:R-:W-:Y:S02]  /*0e70*/  LOP3.LUT R0, R13, 0xfffffffc, RZ, 0xc0, !PT ;  /* 0xfffffffc0d007812 */ /* 0x000fe400078ec0ff */
[----:B------:R-:W-:Y:S02]  /*0e80*/  SHF.R.S32.HI R2, RZ, 0x2, R11 ;  /* 0x00000002ff027819 */ /* 0x000fe4000001140b */
[----:B------:R-:W-:Y:S01]  /*0e90*/  LOP3.LUT R13, R7, R6, RZ, 0x3c, !PT ;  /* 0x00000006070d7212 */ /* 0x000fe200078e3cff */
[----:B------:R-:W-:Y:S01]  /*0ea0*/  IMAD.IADD R0, R17, 0x1, -R0 ;  /* 0x0000000111007824 */ /* 0x000fe200078e0a00 */
[----:B------:R-:W-:Y:S01]  /*0eb0*/  LOP3.LUT P4, RZ, R5, 0x2, RZ, 0xc0, !PT ;  /* 0x0000000205ff7812 */ /* 0x000fe2000788c0ff */
[----:B------:R-:W-:Y:S01]  /*0ec0*/  IMAD R15, R3, 0x10, R2 ;  /* 0x00000010030f7824 */ /* 0x000fe200078e0202 */
[C---:B------:R-:W-:Y:S01]  /*0ed0*/  LOP3.LUT P3, RZ, R5.reuse, 0x4, RZ, 0xc0, !PT ;  /* 0x0000000405ff7812 */ /* 0x040fe2000786c0ff */
[----:B------:R-:W-:Y:S01]  /*0ee0*/  IMAD.SHL.U32 R2, R5, 0x40, RZ ;  /* 0x0000004005027824 */ /* 0x000fe200078e00ff */
[----:B------:R-:W-:Y:S01]  /*0ef0*/  LEA.HI R3, R0, R0, RZ, 0x1 ;  /* 0x0000000000037211 */ /* 0x000fe200078f08ff */
[----:B------:R-:W-:Y:S01]  /*0f00*/  IMAD.SHL.U32 R7, R4, 0x400, RZ ;  /* 0x0000040004077824 */ /* 0x000fe200078e00ff */
[C---:B------:R-:W-:Y:S01]  /*0f10*/  R2P PR, R8.reuse, 0x6 ;  /* 0x0000000608007804 */ /* 0x040fe20000000000 */
[----:B------:R-:W-:Y:S01]  /*0f20*/  IMAD.SHL.U32 R4, R8, 0x40, RZ ;  /* 0x0000004008047824 */ /* 0x000fe200078e00ff */
[----:B------:R-:W-:Y:S01]  /*0f30*/  LOP3.LUT R2, R2, 0x1c0, RZ, 0xc0, !PT ;  /* 0x000001c002027812 */ /* 0x000fe200078ec0ff */
[----:B------:R-:W-:Y:S01]  /*0f40*/  IMAD.SHL.U32 R6, R14, 0x8, RZ ;  /* 0x000000080e067824 */ /* 0x000fe200078e00ff */
[----:B------:R-:W-:Y:S01]  /*0f50*/  LOP3.LUT R3, R3, 0x1ffffffe, RZ, 0xc0, !PT ;  /* 0x1ffffffe03037812 */ /* 0x000fe200078ec0ff */
[----:B------:R-:W-:Y:S01]  /*0f60*/  IMAD.SHL.U32 R8, R10, 0x40, RZ ;  /* 0x000000400a087824 */ /* 0x000fe200078e00ff */
[----:B------:R-:W-:Y:S01]  /*0f70*/  LOP3.LUT R4, R4, 0x1c0, RZ, 0xc0, !PT ;  /* 0x000001c004047812 */ /* 0x000fe200078ec0ff */
[----:B------:R-:W-:Y:S01]  /*0f80*/  IMAD R5, R0, 0x2, R7 ;  /* 0x0000000200057824 */ /* 0x000fe200078e0207 */
[----:B------:R-:W-:Y:S01]  /*0f90*/  LOP3.LUT R6, R2, 0x8, R6, 0xf8, !PT ;  /* 0x0000000802067812 */ /* 0x000fe200078ef806 */
[----:B------:R-:W-:Y:S01]  /*0fa0*/  IMAD.MOV.U32 R10, RZ, RZ, 0x40 ;  /* 0x00000040ff0a7424 */ /* 0x000fe200078e00ff */
[----:B------:R-:W-:Y:S01]  /*0fb0*/  LOP3.LUT R12, R12, 0x7ffffe00, R9, 0xf8, !PT ;  /* 0x7ffffe000c0c7812 */ /* 0x000fe200078ef809 */
[----:B------:R-:W-:Y:S01]  /*0fc0*/  IMAD.IADD R9, R0, 0x1, -R3 ;  /* 0x0000000100097824 */ /* 0x000fe200078e0a03 */
[----:B------:R-:W-:Y:S01]  /*0fd0*/  SHF.R.U32.HI R2, RZ, 0x3, R2 ;  /* 0x00000003ff027819 */ /* 0x000fe20000011602 */
[----:B------:R-:W-:Y:S01]  /*0fe0*/  STL [R1+0x8], R15 ;  /* 0x0000080f01007387 */ /* 0x000fe20000100800 */
[----:B------:R-:W-:Y:S01]  /*0ff0*/  LEA.HI R3, R4, R4, RZ, 0x1d ;  /* 0x0000000404037211 */ /* 0x000fe200078fe8ff */
[----:B------:R-:W-:Y:S01]  /*1000*/  IMAD R9, R9, 0x8, R15 ;  /* 0x0000000809097824 */ /* 0x000fe200078e020f */
[----:B------:R-:W-:Y:S01]  /*1010*/  LOP3.LUT R2, R6, R2, RZ, 0x3c, !PT ;  /* 0x0000000206027212 */ /* 0x000fe200078e3cff */
[----:B------:R-:W-:Y:S01]  /*1020*/  IMAD R0, R14, 0x200, R13 ;  /* 0x000002000e007824 */ /* 0x000fe200078e020d */
[----:B------:R-:W-:Y:S01]  /*1030*/  LOP3.LUT R4, R8, 0xfffffe00, RZ, 0xc0, !PT ;  /* 0xfffffe0008047812 */ /* 0x000fe200078ec0ff */
[----:B------:R-:W-:Y:S01]  /*1040*/  IMAD.IADD R8, R5, 0x1, R3 ;  /* 0x0000000105087824 */ /* 0x000fe200078e0203 */
[----:B------:R-:W-:Y:S01]  /*1050*/  IADD3 R197, R192, 0x40, RZ ;  /* 0x00000040c0c57810 */ /* 0x000fe20007ffe0ff */
[----:B------:R1:W-:Y:S01]  /*1060*/  STL [R1+0xc], R9 ;  /* 0x00000c0901007387 */ /* 0x0003e20000100800 */
[CC--:B------:R-:W-:Y:S01]  /*1070*/  IADD3 R3, R2.reuse, R4.reuse, R7 ;  /* 0x0000000402037210 */ /* 0x0c0fe20007ffe007 */
[----:B------:R-:W-:Y:S01]  /*1080*/  IMAD.MOV.U32 R7, RZ, RZ, 0x20 ;  /* 0x00000020ff077424 */ /* 0x000fe200078e00ff */
[----:B------:R-:W-:Y:S01]  /*1090*/  LOP3.LUT R4, R2, R4, RZ, 0xfc, !PT ;  /* 0x0000000402047212 */ /* 0x000fe200078efcff */
[----:B------:R-:W-:Y:S01]  /*10a0*/  IMAD.SHL.U32 R187, R12, 0x2, RZ ;  /* 0x000000020cbb7824 */ /* 0x000fe200078e00ff */
[----:B------:R-:W-:-:S02]  /*10b0*/  LOP3.LUT R2, R11, 0x7ffffffc, RZ, 0xc0, !PT ;  /* 0x7ffffffc0b027812 */ /* 0x000fc400078ec0ff */
[----:B------:R-:W-:Y:S02]  /*10c0*/  IADD3 R198, R192, 0x80, RZ ;  /* 0x00000080c0c67810 */ /* 0x000fe40007ffe0ff */
[----:B------:R-:W-:Y:S01]  /*10d0*/  SHF.R.S32.HI R5, RZ, 0x1f, R197 ;  /* 0x0000001fff057819 */ /* 0x000fe200000114c5 */
[----:B------:R-:W-:Y:S01]  /*10e0*/  IMAD.IADD R2, R16, 0x1, -R2 ;  /* 0x0000000110027824 */ /* 0x000fe200078e0a02 */
[C---:B------:R-:W-:Y:S02]  /*10f0*/  SEL R5, R7.reuse, 0xffffffe0, !P1 ;  /* 0xffffffe007057807 */ /* 0x040fe40004800000 */
[----:B------:R-:W-:Y:S01]  /*1100*/  SHF.R.S32.HI R6, RZ, 0x1f, R198 ;  /* 0x0000001fff067819 */ /* 0x000fe200000114c6 */
[----:B------:R-:W-:Y:S01]  /*1110*/  IMAD.SHL.U32 R222, R2, 0x2, RZ ;  /* 0x0000000202de7824 */ /* 0x000fe200078e00ff */
[----:B------:R-:W-:Y:S02]  /*1120*/  SEL R2, R7, 0xffffffe0, !P4 ;  /* 0xffffffe007027807 */ /* 0x000fe40006000000 */
[----:B------:R-:W-:-:S02]  /*1130*/  SEL R6, R10, 0xffffffc0, !P2 ;  /* 0xffffffc00a067807 */ /* 0x000fc40005000000 */
[C---:B------:R-:W-:Y:S02]  /*1140*/  IADD3 R249, R222.reuse, 0x8, RZ ;  /* 0x00000008def97810 */ /* 0x040fe40007ffe0ff */
[C---:B------:R-:W-:Y:S02]  /*1150*/  IADD3 R246, R222.reuse, 0x20, RZ ;  /* 0x00000020def67810 */ /* 0x040fe40007ffe0ff */
[C---:B------:R-:W-:Y:S02]  /*1160*/  IADD3 R243, R222.reuse, 0x38, RZ ;  /* 0x00000038def37810 */ /* 0x040fe40007ffe0ff */
[C---:B------:R-:W-:Y:S02]  /*1170*/  IADD3 R240, R222.reuse, 0x50, RZ ;  /* 0x00000050def07810 */ /* 0x040fe40007ffe0ff */
[----:B------:R-:W-:Y:S02]  /*1180*/  IADD3 R237, R222, 0x68, RZ ;  /* 0x00000068deed7810 */ /* 0x000fe40007ffe0ff */
[----:B------:R-:W-:-:S02]  /*1190*/  SHF.R.S32.HI R7, RZ, 0x1f, R249 ;  /* 0x0000001fff077819 */ /* 0x000fc400000114f9 */
[C---:B------:R-:W-:Y:S02]  /*11a0*/  IADD3 R234, R222.reuse, 0x80, RZ ;  /* 0x00000080deea7810 */ /* 0x040fe40007ffe0ff */
[----:B------:R-:W-:Y:S02]  /*11b0*/  SHF.R.S32.HI R7, RZ, 0x1f, R246 ;  /* 0x0000001fff077819 */ /* 0x000fe400000114f6 */
[C---:B------:R-:W-:Y:S02]  /*11c0*/  IADD3 R231, R222.reuse, 0x98, RZ ;  /* 0x00000098dee77810 */ /* 0x040fe40007ffe0ff */
[----:B------:R-:W-:Y:S02]  /*11d0*/  SHF.R.S32.HI R7, RZ, 0x1f, R243 ;  /* 0x0000001fff077819 */ /* 0x000fe400000114f3 */
[----:B------:R-:W-:Y:S02]  /*11e0*/  IADD3 R228, R222, 0xb0, RZ ;  /* 0x000000b0dee47810 */ /* 0x000fe40007ffe0ff */
[----:B------:R-:W-:-:S02]  /*11f0*/  LEA R223, R8, 0x80, 0x1 ;  /* 0x0000008008df7811 */ /* 0x000fc400078e08ff */
[----:B------:R-:W-:Y:S02]  /*1200*/  SHF.R.S32.HI R7, RZ, 0x1f, R240 ;  /* 0x0000001fff077819 */ /* 0x000fe400000114f0 */
[----:B------:R-:W-:Y:S01]  /*1210*/  SHF.R.S32.HI R7, RZ, 0x1f, R237 ;  /* 0x0000001fff077819 */ /* 0x000fe200000114ed */
[C---:B------:R-:W-:Y:S01]  /*1220*/  IMAD.IADD R226, R223.reuse, 0x1, R5 ;  /* 0x00000001dfe27824 */ /* 0x040fe200078e0205 */
[----:B------:R-:W-:Y:S02]  /*1230*/  SHF.R.S32.HI R7, RZ, 0x1f, R234 ;  /* 0x0000001fff077819 */ /* 0x000fe400000114ea */
[----:B------:R-:W-:Y:S01]  /*1240*/  SHF.R.S32.HI R7, RZ, 0x1f, R231 ;  /* 0x0000001fff077819 */ /* 0x000fe200000114e7 */
[----:B------:R-:W-:Y:S01]  /*1250*/  IMAD.IADD R252, R226, 0x1, R6 ;  /* 0x00000001e2fc7824 */ /* 0x000fe200078e0206 */
[----:B------:R-:W-:Y:S01]  /*1260*/  SHF.R.S32.HI R7, RZ, 0x1f, R228 ;  /* 0x0000001fff077819 */ /* 0x000fe200000114e4 */
[----:B------:R-:W-:Y:S01]  /*1270*/  IMAD.IADD R7, R223, 0x1, R6 ;  /* 0x00000001df077824 */ /* 0x000fe200078e0206 */
[----:B------:R-:W-:-:S02]  /*1280*/  IADD3 R247, R222, 0x18, RZ ;  /* 0x00000018def77810 */ /* 0x000fc40007ffe0ff */
[C---:B------:R-:W-:Y:S02]  /*1290*/  IADD3 R248, R222.reuse, 0x10, RZ ;  /* 0x00000010def87810 */ /* 0x040fe40007ffe0ff */
[----:B------:R2:W-:Y:S01]  /*12a0*/  STL [R1], R7 ;  /* 0x0000000701007387 */ /* 0x0005e20000100800 */
[C---:B------:R-:W-:Y:S02]  /*12b0*/  IADD3 R244, R222.reuse, 0x30, RZ ;  /* 0x00000030def47810 */ /* 0x040fe40007ffe0ff */
[C---:B------:R-:W-:Y:S02]  /*12c0*/  IADD3 R224, R223.reuse, -0x10, RZ ;  /* 0xfffffff0dfe07810 */ /* 0x040fe40007ffe0ff */
[C---:B------:R-:W-:Y:S02]  /*12d0*/  IADD3 R245, R222.reuse, 0x28, RZ ;  /* 0x00000028def57810 */ /* 0x040fe40007ffe0ff */
[----:B------:R-:W-:Y:S02]  /*12e0*/  IADD3 R241, R222, 0x48, RZ ;  /* 0x00000048def17810 */ /* 0x000fe40007ffe0ff */
[----:B------:R-:W-:-:S02]  /*12f0*/  @P0 IADD3 R224, R223, 0x10, RZ ;  /* 0x00000010dfe00810 */ /* 0x000fc40007ffe0ff */
[----:B------:R-:W-:Y:S02]  /*1300*/  LEA R183, R3, 0xc100, 0x1 ;  /* 0x0000c10003b77811 */ /* 0x000fe400078e08ff */
[----:B------:R-:W-:Y:S01]  /*1310*/  LEA R177, R4, 0x100, 0x1 ;  /* 0x0000010004b17811 */ /* 0x000fe200078e08ff */
[----:B------:R-:W-:Y:S01]  /*1320*/  IMAD.IADD R225, R5, 0x1, R224 ;  /* 0x0000000105e17824 */ /* 0x000fe200078e02e0 */
[C---:B------:R-:W-:Y:S01]  /*1330*/  IADD3 R242, R222.reuse, 0x40, RZ ;  /* 0x00000040def27810 */ /* 0x040fe20007ffe0ff */
[----:B------:R-:W-:Y:S01]  /*1340*/  IMAD.IADD R184, R183, 0x1, R2 ;  /* 0x00000001b7b87824 */ /* 0x000fe200078e0202 */
[----:B------:R-:W-:Y:S01]  /*1350*/  IADD3 R238, R222, 0x60, RZ ;  /* 0x00000060deee7810 */ /* 0x000fe20007ffe0ff */
[----:B------:R-:W-:Y:S01]  /*1360*/  IMAD.IADD R178, R2, 0x1, R177 ;  /* 0x0000000102b27824 */ /* 0x000fe200078e02b1 */
[----:B------:R-:W-:Y:S01]  /*1370*/  IADD3 R239, R222, 0x58, RZ ;  /* 0x00000058deef7810 */ /* 0x000fe20007ffe0ff */
[----:B------:R-:W-:Y:S01]  /*1380*/  IMAD.IADD R251, R6, 0x1, R224 ;  /* 0x0000000106fb7824 */ /* 0x000fe200078e02e0 */
[----:B------:R-:W-:Y:S01]  /*1390*/  IADD3 R235, R222, 0x78, RZ ;  /* 0x00000078deeb7810 */ /* 0x000fe20007ffe0ff */
[----:B------:R-:W-:Y:S01]  /*13a0*/  IMAD.IADD R250, R225, 0x1, R6 ;  /* 0x00000001e1fa7824 */ /* 0x000fe200078e0206 */
[----:B------:R-:W-:-:S02]  /*13b0*/  SHF.R.S32.HI R8, RZ, 0x1f, R247 ;  /* 0x0000001fff087819 */ /* 0x000fc400000114f7 */
[----:B------:R-:W-:Y:S02]  /*13c0*/  LEA R103, R0, 0x6100, 0x1 ;  /* 0x0000610000677811 */ /* 0x000fe400078e08ff */
[C---:B------:R-:W-:Y:S02]  /*13d0*/  IADD3 R236, R222.reuse, 0x70, RZ ;  /* 0x00000070deec7810 */ /* 0x040fe40007ffe0ff */
[----:B------:R-:W-:Y:S02]  /*13e0*/  IADD3 R232, R222, 0x90, RZ ;  /* 0x00000090dee87810 */ /* 0x000fe40007ffe0ff */
[----:B-1----:R-:W-:Y:S02]  /*13f0*/  SHF.R.S32.HI R9, RZ, 0x1f, R248 ;  /* 0x0000001fff097819 */ /* 0x002fe400000114f8 */
[----:B------:R-:W-:Y:S02]  /*1400*/  SHF.R.S32.HI R8, RZ, 0x1f, R244 ;  /* 0x0000001fff087819 */ /* 0x000fe400000114f4 */
[----:B------:R-:W-:-:S02]  /*1410*/  SEL R0, R10, 0xffffffc0, !P3 ;  /* 0xffffffc00a007807 */ /* 0x000fc40005800000 */
[C---:B------:R-:W-:Y:S02]  /*1420*/  IADD3 R233, R222.reuse, 0x88, RZ ;  /* 0x00000088dee97810 */ /* 0x040fe40007ffe0ff */
[----:B------:R-:W-:Y:S01]  /*1430*/  IADD3 R229, R222, 0xa8, RZ ;  /* 0x000000a8dee57810 */ /* 0x000fe20007ffe0ff */
[--C-:B------:R-:W-:Y:S01]  /*1440*/  IMAD.IADD R186, R183, 0x1, R0.reuse ;  /* 0x00000001b7ba7824 */ /* 0x100fe200078e0200 */
[----:B------:R-:W-:Y:S01]  /*1450*/  SHF.R.S32.HI R9, RZ, 0x1f, R245 ;  /* 0x0000001fff097819 */ /* 0x000fe200000114f5 */
[----:B------:R-:W-:Y:S01]  /*1460*/  IMAD.IADD R180, R0, 0x1, R177 ;  /* 0x0000000100b47824 */ /* 0x000fe200078e02b1 */
[----:B------:R-:W-:Y:S01]  /*1470*/  SHF.R.S32.HI R8, RZ, 0x1f, R241 ;  /* 0x0000001fff087819 */ /* 0x000fe200000114f1 */
[----:B------:R-:W-:Y:S01]  /*1480*/  IMAD.IADD R185, R184, 0x1, R0 ;  /* 0x00000001b8b97824 */ /* 0x000fe200078e0200 */
[----:B------:R-:W-:Y:S01]  /*1490*/  IADD3 R230, R222, 0xa0, RZ ;  /* 0x000000a0dee67810 */ /* 0x000fe20007ffe0ff */
[----:B------:R-:W-:Y:S01]  /*14a0*/  IMAD.IADD R179, R0, 0x1, R178 ;  /* 0x0000000100b37824 */ /* 0x000fe200078e02b2 */
[----:B------:R-:W-:-:S02]  /*14b0*/  IADD3 R227, R222, 0xb8, RZ ;  /* 0x000000b8dee37810 */ /* 0x000fc40007ffe0ff */
[----:B------:R-:W-:Y:S02]  /*14c0*/  SHF.R.S32.HI R9, RZ, 0x1f, R242 ;  /* 0x0000001fff097819 */ /* 0x000fe400000114f2 */
[----:B------:R-:W-:Y:S02]  /*14d0*/  SHF.R.S32.HI R8, RZ, 0x1f, R238 ;  /* 0x0000001fff087819 */ /* 0x000fe400000114ee */
[----:B------:R-:W-:Y:S02]  /*14e0*/  SHF.R.S32.HI R9, RZ, 0x1f, R239 ;  /* 0x0000001fff097819 */ /* 0x000fe400000114ef */
[----:B------:R-:W-:Y:S02]  /*14f0*/  SHF.R.S32.HI R8, RZ, 0x1f, R235 ;  /* 0x0000001fff087819 */ /* 0x000fe400000114eb */
[----:B------:R-:W-:Y:S02]  /*1500*/  SHF.R.S32.HI R9, RZ, 0x1f, R236 ;  /* 0x0000001fff097819 */ /* 0x000fe400000114ec */
[----:B------:R-:W-:-:S02]  /*1510*/  SHF.R.S32.HI R8, RZ, 0x1f, R232 ;  /* 0x0000001fff087819 */ /* 0x000fc400000114e8 */
[----:B------:R-:W-:Y:S02]  /*1520*/  SHF.R.S32.HI R9, RZ, 0x1f, R233 ;  /* 0x0000001fff097819 */ /* 0x000fe400000114e9 */
[----:B------:R-:W-:Y:S02]  /*1530*/  SHF.R.S32.HI R8, RZ, 0x1f, R229 ;  /* 0x0000001fff087819 */ /* 0x000fe400000114e5 */
[----:B------:R-:W-:Y:S02]  /*1540*/  SHF.R.S32.HI R11, RZ, 0x1f, R192 ;  /* 0x0000001fff0b7819 */ /* 0x000fe400000114c0 */
[----:B------:R-:W-:Y:S02]  /*1550*/  SHF.R.S32.HI R9, RZ, 0x1f, R230 ;  /* 0x0000001fff097819 */ /* 0x000fe400000114e6 */
[----:B--2---:R-:W-:Y:S02]  /*1560*/  SHF.R.S32.HI R8, RZ, 0x1f, R227 ;  /* 0x0000001fff087819 */ /* 0x004fe400000114e3 */
.L_x_121:
[----:B------:R-:W-:-:S04]  /*1570*/  IMAD.MOV.U32 R8, RZ, RZ, 0x4 ;  /* 0x00000004ff087424 */ /* 0x000fc800078e00ff */
[----:B------:R-:W-:-:S05]  /*1580*/  IMAD.WIDE R2, R215, R8, c[0x0][0x588] ;  /* 0x00016200d7027625 */ /* 0x000fca00078e0208 */
[----:B------:R-:W2:Y:S01]  /*1590*/  LDG.E R211, [R2.64] ;  /* 0x0000000602d37981 */ /* 0x000ea2000c1e1900 */
[----:B------:R-:W-:Y:S01]  /*15a0*/  ISETP.NE.U32.AND P4, PT, RZ, c[0x0][0x370], PT ;  /* 0x0000dc00ff007a0c */ /* 0x000fe20003f85070 */
[----:B------:R-:W-:Y:S01]  /*15b0*/  IMAD.MOV.U32 R201, RZ, RZ, RZ ;  /* 0x000000ffffc97224 */ /* 0x000fe200078e00ff */
[----:B------:R-:W-:Y:S01]  /*15c0*/  ISETP.NE.U32.AND P3, PT, RZ, c[0x0][0x360], PT ;  /* 0x0000d800ff007a0c */ /* 0x000fe20003f65070 */
[----:B------:R-:W-:Y:S01]  /*15d0*/  IMAD.MOV.U32 R11, RZ, RZ, RZ ;  /* 0x000000ffff0b7224 */ /* 0x000fe200078e00ff */
[----:B------:R-:W-:Y:S02]  /*15e0*/  ISETP.NE.AND.EX P4, PT, RZ, c[0x0][0x374], PT, P4 ;  /* 0x0000dd00ff007a0c */ /* 0x000fe40003f85340 */
[----:B------:R-:W-:Y:S02]  /*15f0*/  ISETP.NE.AND.EX P3, PT, RZ, c[0x0][0x364], PT, P3 ;  /* 0x0000d900ff007a0c */ /* 0x000fe40003f65330 */
[----:B------:R-:W-:-:S04]  /*1600*/  ISETP.NE.U32.AND P0, PT, RZ, c[0x0][0x348], PT ;  /* 0x0000d200ff007a0c */ /* 0x000fc80003f05070 */
[----:B------:R-:W-:Y:S02]  /*1610*/  ISETP.NE.AND.EX P0, PT, RZ, c[0x0][0x34c], PT, P0 ;  /* 0x0000d300ff007a0c */ /* 0x000fe40003f05300 */
[----:B--2---:R-:W-:Y:S01]  /*1620*/  SHF.R.S32.HI R220, RZ, 0x1f, R211 ;  /* 0x0000001fffdc7819 */ /* 0x004fe200000114d3 */
[C---:B------:R-:W-:Y:S02]  /*1630*/  IMAD.SHL.U32 R216, R211.reuse, 0x4, RZ ;  /* 0x00000004d3d87824 */ /* 0x040fe400078e00ff */
[C---:B------:R-:W-:Y:S02]  /*1640*/  @P4 LEA R6, P2, R211.reuse, c[0x0][0x370], 0x2 ;  /* 0x0000dc00d3064a11 */ /* 0x040fe400078410ff */
[C-C-:B------:R-:W-:Y:S02]  /*1650*/  SHF.L.U64.HI R217, R211.reuse, 0x2, R220.reuse ;  /* 0x00000002d3d97819 */ /* 0x140fe400000102dc */
[----:B------:R-:W-:Y:S02]  /*1660*/  @P4 LEA.HI.X R7, R211, c[0x0][0x374], R220, 0x2, P2 ;  /* 0x0000dd00d3074a11 */ /* 0x000fe400010f14dc */
[----:B------:R-:W-:-:S02]  /*1670*/  @P3 IADD3 R4, P1, R216, c[0x0][0x360], RZ ;  /* 0x0000d800d8043a10 */ /* 0x000fc40007f3e0ff */
[----:B------:R-:W-:Y:S01]  /*1680*/  IADD3 R2, P2, R216, c[0x0][0x348], RZ ;  /* 0x0000d200d8027a10 */ /* 0x000fe20007f5e0ff */
[----:B------:R1:W5:Y:S01]  /*1690*/  @P4 LDG.E R201, [R6.64] ;  /* 0x0000000606c94981 */ /* 0x000362000c1e1900 */
[C---:B------:R-:W-:Y:S02]  /*16a0*/  @P3 IADD3.X R5, R217.reuse, c[0x0][0x364], RZ, P1, !PT ;  /* 0x0000d900d9053a10 */ /* 0x040fe40000ffe4ff */
[----:B------:R-:W-:-:S03]  /*16b0*/  IADD3.X R3, R217, c[0x0][0x34c], RZ, P2, !PT ;  /* 0x0000d300d9037a10 */ /* 0x000fc600017fe4ff */
[----:B------:R1:W5:Y:S04]  /*16c0*/  @P3 LDG.E R15, [R4.64] ;  /* 0x00000006040f3981 */ /* 0x000368000c1e1900 */
[----:B------:R1:W5:Y:S01]  /*16d0*/  @P0 LDG.E R11, [R2.64] ;  /* 0x00000006020b0981 */ /* 0x000362000c1e1900 */
[----:B------:R-:W-:Y:S01]  /*16e0*/  YIELD ;  /* 0x0000000000007946 */ /* 0x000fe20003800000 */
[----:B------:R-:W-:Y:S05]  /*16f0*/  @P3 BRA `(.L_x_31) ;  /* 0x0000005000003947 */ /* 0x000fea0003800000 */
[----:B-----5:R-:W-:Y:S01]  /*1700*/  MOV R15, c[0x0][0x168] ;  /* 0x00005a00000f7a02 */ /* 0x020fe20000000f00 */
[----:B------:R-:W-:Y:S05]  /*1710*/  @!P0 BRA `(.L_x_31) ;  /* 0x0000003000008947 */ /* 0x000fea0003800000 */
[----:B------:R2:W3:Y:S04]  /*1720*/  LDG.E R0, [R2.64] ;  /* 0x0000000602007981 */ /* 0x0004e8000c1e1900 */
[----:B-12---:R-:W3:Y:S02]  /*1730*/  LDG.E R2, [R2.64+0x4] ;  /* 0x0000040602027981 */ /* 0x006ee4000c1e1900 */
[----:B---3--:R-:W-:-:S02]  /*1740*/  IADD3 R15, -R0, R2, RZ ;  /* 0x00000002000f7210 */ /* 0x008fc40007ffe1ff */
.L_x_31:
[----:B------:R-:W-:-:S04]  /*1750*/  ISETP.NE.U32.AND P1, PT, RZ, c[0x0][0x368], PT ;  /* 0x0000da00ff007a0c */ /* 0x000fc80003f25070 */
[----:B------:R-:W-:-:S13]  /*1760*/  ISETP.NE.AND.EX P1, PT, RZ, c[0x0][0x36c], PT, P1 ;  /* 0x0000db00ff007a0c */ /* 0x000fda0003f25310 */
[----:B------:R-:W-:Y:S05]  /*1770*/  @!P1 BRA `(.L_x_32) ;  /* 0x0000004000009947 */ /* 0x000fea0003800000 */
[----:B-1----:R-:W-:-:S04]  /*1780*/  IADD3 R2, P1, R216, c[0x0][0x368], RZ ;  /* 0x0000da00d8027a10 */ /* 0x002fc80007f3e0ff */
[----:B------:R-:W-:-:S05]  /*1790*/  IADD3.X R3, R217, c[0x0][0x36c], RZ, P1, !PT ;  /* 0x0000db00d9037a10 */ /* 0x000fca0000ffe4ff */
[----:B------:R1:W5:Y:S01]  /*17a0*/  LDG.E R0, [R2.64] ;  /* 0x0000000602007981 */ /* 0x000362000c1e1900 */
[----:B------:R-:W-:Y:S05]  /*17b0*/  BRA `(.L_x_33) ;  /* 0x0000008000007947 */ /* 0x000fea0003800000 */
.L_x_32:
[----:B------:R-:W-:Y:S01]  /*17c0*/  ISETP.NE.U32.AND P1, PT, RZ, c[0x0][0x350], PT ;  /* 0x0000d400ff007a0c */ /* 0x000fe20003f25070 */
[----:B------:R-:W-:-:S03]  /*17d0*/  IMAD.U32 R0, RZ, RZ, UR5 ;  /* 0x00000005ff007e24 */ /* 0x000fc6000f8e00ff */
[----:B------:R-:W-:-:S13]  /*17e0*/  ISETP.NE.AND.EX P1, PT, RZ, c[0x0][0x354], PT, P1 ;  /* 0x0000d500ff007a0c */ /* 0x000fda0003f25310 */
[----:B------:R-:W-:Y:S05]  /*17f0*/  @!P1 BRA `(.L_x_33) ;  /* 0x0000004000009947 */ /* 0x000fea0003800000 */
[----:B-1----:R-:W-:-:S05]  /*1800*/  IMAD.WIDE R2, R211, R8, c[0x0][0x350] ;  /* 0x0000d400d3027625 */ /* 0x002fca00078e0208 */
[----:B------:R-:W2:Y:S04]  /*1810*/  LDG.E R4, [R2.64] ;  /* 0x0000000602047981 */ /* 0x000ea8000c1e1900 */
[----:B------:R-:W2:Y:S02]  /*1820*/  LDG.E R0, [R2.64+0x4] ;  /* 0x0000040602007981 */ /* 0x000ea4000c1e1900 */
[----:B--2---:R-:W-:-:S05]  /*1830*/  IADD3 R0, -R4, R0, RZ ;  /* 0x0000000004007210 */ /* 0x004fca0007ffe1ff */
.L_x_33:
[----:B-----5:R-:W-:Y:S01]  /*1840*/  IMAD.IADD R16, R0, 0x1, -R201 ;  /* 0x0000000100107824 */ /* 0x020fe200078e0ac9 */
[C---:B-1----:R-:W-:Y:S01]  /*1850*/  LOP3.LUT R3, R214.reuse, 0xff000000, RZ, 0xc0, !PT ;  /* 0xff000000d6037812 */ /* 0x042fe200078ec0ff */
[----:B------:R-:W-:Y:S01]  /*1860*/  BSSY B0, `(.L_x_34) ;  /* 0x000002b000007945 */ /* 0x000fe20003800000 */
[----:B------:R-:W-:Y:S02]  /*1870*/  LOP3.LUT R4, R214, 0xff0000, RZ, 0xc0, !PT ;  /* 0x00ff0000d6047812 */ /* 0x000fe400078ec0ff */
[----:B------:R-:W-:-:S02]  /*1880*/  ISETP.GE.AND P1, PT, R16, 0x1, PT ;  /* 0x000000011000780c */ /* 0x000fc40003f26270 */
[----:B------:R-:W-:Y:S02]  /*1890*/  IADD3 R0, R16, 0x3f, RZ ;  /* 0x0000003f10007810 */ /* 0x000fe40007ffe0ff */
[----:B------:R-:W-:Y:S02]  /*18a0*/  SHF.R.U32.HI R3, RZ, 0x8, R3 ;  /* 0x00000008ff037819 */ /* 0x000fe40000011603 */
[----:B------:R-:W-:Y:S02]  /*18b0*/  SHF.R.S32.HI R2, RZ, 0x1f, R0 ;  /* 0x0000001fff027819 */ /* 0x000fe40000011400 */
[----:B------:R-:W-:Y:S02]  /*18c0*/  LEA.HI R3, R4, R3, RZ, 0x10 ;  /* 0x0000000304037211 */ /* 0x000fe400078f80ff */
[----:B------:R-:W-:Y:S01]  /*18d0*/  LEA.HI R0, R2, R0, RZ, 0x6 ;  /* 0x0000000002007211 */ /* 0x000fe200078f30ff */
[----:B------:R-:W-:Y:S01]  /*18e0*/  IMAD.MOV.U32 R2, RZ, RZ, RZ ;  /* 0x000000ffff027224 */ /* 0x000fe200078e00ff */
[----:B------:R-:W-:-:S02]  /*18f0*/  LOP3.LUT R221, R3, 0xff, RZ, 0xc0, !PT ;  /* 0x000000ff03dd7812 */ /* 0x000fc400078ec0ff */
[----:B------:R-:W-:Y:S02]  /*1900*/  SHF.R.U32.HI R218, RZ, 0x10, R3 ;  /* 0x00000010ffda7819 */ /* 0x000fe40000011603 */
[----:B------:R-:W-:Y:S01]  /*1910*/  SHF.R.S32.HI R10, RZ, 0x6, R0 ;  /* 0x00000006ff0a7819 */ /* 0x000fe20000011400 */
[----:B------:R-:W-:Y:S05]  /*1920*/  @!P1 BRA `(.L_x_35) ;  /* 0x000001e000009947 */ /* 0x000fea0003800000 */
[----:B------:R-:W-:Y:S01]  /*1930*/  ISETP.NE.AND P1, PT, R218, RZ, PT ;  /* 0x000000ffda00720c */ /* 0x000fe20003f25270 */
[----:B------:R-:W-:-:S03]  /*1940*/  IMAD.MOV.U32 R4, RZ, RZ, RZ ;  /* 0x000000ffff047224 */ /* 0x000fc600078e00ff */
[----:B------:R-:W-:-:S04]  /*1950*/  SEL R0, R218, c[0x0][0x338], P1 ;  /* 0x0000ce00da007a07 */ /* 0x000fc80000800000 */
[----:B------:R-:W-:Y:S02]  /*1960*/  IABS R3, R0 ;  /* 0x0000000000037213 */ /* 0x000fe40000000000 */
[----:B------:R-:W-:Y:S02]  /*1970*/  IADD3 R6, R10, -0x1, R0 ;  /* 0xffffffff0a067810 */ /* 0x000fe40007ffe000 */
[----:B------:R-:W1:Y:S02]  /*1980*/  I2F.RP R2, R3 ;  /* 0x0000000300027306 */ /* 0x000e640000209400 */
[----:B------:R-:W-:-:S06]  /*1990*/  IABS R9, R6 ;  /* 0x0000000600097213 */ /* 0x000fcc0000000000 */
[----:B-1----:R-:W1:Y:S02]  /*19a0*/  MUFU.RCP R2, R2 ;  /* 0x0000000200027308 */ /* 0x002e640000001000 */
[----:B-1----:R-:W-:-:S06]  /*19b0*/  IADD3 R2, R2, 0xffffffe, RZ ;  /* 0x0ffffffe02027810 */ /* 0x002fcc0007ffe0ff */
[----:B------:R-:W1:Y:S02]  /*19c0*/  F2I.FTZ.U32.TRUNC.NTZ R5, R2 ;  /* 0x0000000200057305 */ /* 0x000e64000021f000 */
[----:B-1----:R-:W-:-:S04]  /*19d0*/  IMAD.MOV R2, RZ, RZ, -R5 ;  /* 0x000000ffff027224 */ /* 0x002fc800078e0a05 */
[----:B------:R-:W-:Y:S01]  /*19e0*/  IMAD.MOV.U32 R7, RZ, RZ, R2 ;  /* 0x000000ffff077224 */ /* 0x000fe200078e0002 */
[----:B------:R-:W-:-:S03]  /*19f0*/  IABS R2, R0 ;  /* 0x0000000000027213 */ /* 0x000fc60000000000 */
[----:B------:R-:W-:Y:S02]  /*1a00*/  IMAD R7, R7, R3, RZ ;  /* 0x0000000307077224 */ /* 0x000fe400078e02ff */
[----:B------:R-:W-:Y:S02]  /*1a10*/  IMAD.MOV R8, RZ, RZ, -R2 ;  /* 0x000000ffff087224 */ /* 0x000fe400078e0a02 */
[----:B------:R-:W-:-:S04]  /*1a20*/  IMAD.HI.U32 R2, R5, R7, R4 ;  /* 0x0000000705027227 */ /* 0x000fc800078e0004 */
[----:B------:R-:W-:Y:S02]  /*1a30*/  IMAD.MOV.U32 R4, RZ, RZ, R9 ;  /* 0x000000ffff047224 */ /* 0x000fe400078e0009 */
[----:B------:R-:W-:Y:S02]  /*1a40*/  IMAD.MOV.U32 R5, RZ, RZ, R8 ;  /* 0x000000ffff057224 */ /* 0x000fe400078e0008 */
[----:B------:R-:W-:-:S04]  /*1a50*/  IMAD.HI.U32 R2, R2, R4, RZ ;  /* 0x0000000402027227 */ /* 0x000fc800078e00ff */
[----:B------:R-:W-:-:S05]  /*1a60*/  IMAD R4, R2, R5, R4 ;  /* 0x0000000502047224 */ /* 0x000fca00078e0204 */
[----:B------:R-:W-:-:S13]  /*1a70*/  ISETP.GT.U32.AND P2, PT, R3, R4, PT ;  /* 0x000000040300720c */ /* 0x000fda0003f44070 */
[----:B------:R-:W-:Y:S01]  /*1a80*/  @!P2 IMAD.IADD R4, R4, 0x1, -R3 ;  /* 0x000000010404a824 */ /* 0x000fe200078e0a03 */
[----:B------:R-:W-:Y:S02]  /*1a90*/  @!P2 IADD3 R2, R2, 0x1, RZ ;  /* 0x000000010202a810 */ /* 0x000fe40007ffe0ff */
[----:B------:R-:W-:Y:S02]  /*1aa0*/  ISETP.NE.AND P2, PT, R0, RZ, PT ;  /* 0x000000ff0000720c */ /* 0x000fe40003f45270 */
[----:B------:R-:W-:Y:S02]  /*1ab0*/  ISETP.GE.U32.AND P3, PT, R4, R3, PT ;  /* 0x000000030400720c */ /* 0x000fe40003f66070 */
[----:B------:R-:W-:-:S04]  /*1ac0*/  LOP3.LUT R3, R6, R0, RZ, 0x3c, !PT ;  /* 0x0000000006037212 */ /* 0x000fc800078e3cff */
[----:B------:R-:W-:-:S07]  /*1ad0*/  ISETP.GE.AND P1, PT, R3, RZ, PT ;  /* 0x000000ff0300720c */ /* 0x000fce0003f26270 */
[----:B------:R-:W-:-:S06]  /*1ae0*/  @P3 IADD3 R2, R2, 0x1, RZ ;  /* 0x0000000102023810 */ /* 0x000fcc0007ffe0ff */
[----:B------:R-:W-:Y:S01]  /*1af0*/  @!P1 IMAD.MOV R2, RZ, RZ, -R2 ;  /* 0x000000ffff029224 */ /* 0x000fe200078e0a02 */
[----:B------:R-:W-:Y:S02]  /*1b00*/  @!P2 LOP3.LUT R2, RZ, R0, RZ, 0x33, !PT ;  /* 0x00000000ff02a212 */ /* 0x000fe400078e33ff */
.L_x_35:
[----:B------:R-:W-:Y:S05]  /*1b10*/  BSYNC B0 ;  /* 0x0000000000007941 */ /* 0x000fea0003800000 */
.L_x_34:
[----:B------:R-:W-:Y:S01]  /*1b20*/  IMAD R199, R221, R2, RZ ;  /* 0x00000002ddc77224 */ /* 0x000fe200078e02ff */
[----:B------:R-:W-:Y:S01]  /*1b30*/  PRMT R0, RZ, 0x7610, R0 ;  /* 0x00007610ff007816 */ /* 0x000fe20000000000 */
[----:B------:R-:W-:Y:S01]  /*1b40*/  CS2R R22, SRZ ;  /* 0x0000000000167805 */ /* 0x000fe2000001ff00 */
[----:B------:R-:W-:Y:S01]  /*1b50*/  CS2R R26, SRZ ;  /* 0x00000000001a7805 */ /* 0x000fe2000001ff00 */
[----:B------:R-:W-:Y:S01]  /*1b60*/  IMAD.IADD R2, R199, 0x1, R2 ;  /* 0x00000001c7027824 */ /* 0x000fe200078e0202 */
[----:B------:R-:W-:Y:S01]  /*1b70*/  CS2R R24, SRZ ;  /* 0x0000000000187805 */ /* 0x000fe2000001ff00 */
[----:B------:R-:W-:Y:S01]  /*1b80*/  CS2R R42, SRZ ;  /* 0x00000000002a7805 */ /* 0x000fe2000001ff00 */
[----:B------:R-:W-:Y:S01]  /*1b90*/  CS2R R80, SRZ ;  /* 0x0000000000507805 */ /* 0x000fe2000001ff00 */
[----:B------:R-:W-:Y:S01]  /*1ba0*/  CS2R R62, SRZ ;  /* 0x00000000003e7805 */ /* 0x000fe2000001ff00 */
[----:B------:R-:W-:Y:S01]  /*1bb0*/  IMNMX R167, R10, R2, PT ;  /* 0x000000020aa77217 */ /* 0x000fe20003800200 */
[----:B------:R-:W-:Y:S01]  /*1bc0*/  CS2R R116, SRZ ;  /* 0x0000000000747805 */ /* 0x000fe2000001ff00 */
[----:B------:R-:W-:Y:S01]  /*1bd0*/  CS2R R70, SRZ ;  /* 0x0000000000467805 */ /* 0x000fe2000001ff00 */
[----:B------:R-:W-:Y:S01]  /*1be0*/  CS2R R120, SRZ ;  /* 0x0000000000787805 */ /* 0x000fe2000001ff00 */
[----:B------:R-:W-:Y:S01]  /*1bf0*/  ISETP.GT.AND P1, PT, R167, R199, PT ;  /* 0x000000c7a700720c */ /* 0x000fe20003f24270 */
        /* <DEDUP_REMOVED lines=41> */
[----:B------:R-:W-:-:S04]  /*1e90*/  ISETP.NE.U32.AND P1, PT, RZ, c[0x0][0x340], PT ;  /* 0x0000d000ff007a0c */ /* 0x000fc80003f25070 */
[----:B------:R-:W-:-:S13]  /*1ea0*/  ISETP.NE.AND.EX P1, PT, RZ, c[0x0][0x344], PT, P1 ;  /* 0x0000d100ff007a0c */ /* 0x000fda0003f25310 */
[----:B------:R-:W-:-:S04]  /*1eb0*/  @P1 IADD3 R2, P2, R216, c[0x0][0x340], RZ ;  /* 0x0000d000d8021a10 */ /* 0x000fc80007f5e0ff */
[----:B------:R-:W-:-:S05]  /*1ec0*/  @P1 IADD3.X R3, R217, c[0x0][0x344], RZ, P2, !PT ;  /* 0x0000d100d9031a10 */ /* 0x000fca00017fe4ff */
[----:B------:R1:W5:Y:S01]  /*1ed0*/  @P1 LDG.E R14, [R2.64] ;  /* 0x00000006020e1981 */ /* 0x000362000c1e1900 */
[----:B------:R-:W-:Y:S01]  /*1ee0*/  SHF.R.S32.HI R0, RZ, 0x1f, R11 ;  /* 0x0000001fff007819 */ /* 0x000fe2000001140b */
[----:B------:R-:W-:Y:S01]  /*1ef0*/  IMAD.MOV.U32 R4, RZ, RZ, c[0x0][0x2c4] ;  /* 0x0000b100ff047624 */ /* 0x000fe200078e00ff */
[----:B------:R-:W-:Y:S01]  /*1f00*/  LOP3.LUT R13, R214, 0xffff, RZ, 0xc0, !PT ;  /* 0x0000ffffd60d7812 */ /* 0x000fe200078ec0ff */
[----:B------:R-:W-:Y:S01]  /*1f10*/  IMAD R5, R196, 0x20, R200 ;  /* 0x00000020c4057824 */ /* 0x000fe200078e02c8 */
[----:B------:R-:W-:Y:S01]  /*1f20*/  SEL R6, R220, RZ, !P0 ;  /* 0x000000ffdc067207 */ /* 0x000fe20004000000 */
[----:B------:R-:W-:Y:S01]  /*1f30*/  IMAD R0, R0, c[0x0][0x178], RZ ;  /* 0x00005e0000007a24 */ /* 0x000fe200078e02ff */
[----:B------:R-:W-:Y:S01]  /*1f40*/  ISETP.NE.AND P2, PT, R4, 0x1, PT ;  /* 0x000000010400780c */ /* 0x000fe20003f45270 */
[----:B------:R-:W-:Y:S01]  /*1f50*/  IMAD R5, R213, 0x80, R5 ;  /* 0x00000080d5057824 */ /* 0x000fe200078e0205 */
[----:B------:R-:W-:Y:S01]  /*1f60*/  SEL R4, R211, RZ, !P0 ;  /* 0x000000ffd3047207 */ /* 0x000fe20004000000 */
[----:B------:R-:W-:Y:S01]  /*1f70*/  IMAD R0, R11, c[0x0][0x17c], R0 ;  /* 0x00005f000b007a24 */ /* 0x000fe200078e0200 */
[----:B------:R-:W-:Y:S01]  /*1f80*/  ISETP.GE.AND P6, PT, R192, c[0x0][0x198], PT ;  /* 0x00006600c0007a0c */ /* 0x000fe20003fc6270 */
[----:B------:R-:W-:Y:S01]  /*1f90*/  IMAD R6, R6, c[0x0][0x1c0], RZ ;  /* 0x0000700006067a24 */ /* 0x000fe200078e02ff */
[----:B------:R-:W-:-:S02]  /*1fa0*/  ISETP.GE.AND P5, PT, R197, c[0x0][0x198], PT ;  /* 0x00006600c5007a0c */ /* 0x000fc40003fa6270 */
[----:B------:R-:W-:Y:S01]  /*1fb0*/  ISETP.GE.AND P4, PT, R198, c[0x0][0x198], PT ;  /* 0x00006600c6007a0c */ /* 0x000fe20003f86270 */
[----:B------:R-:W-:Y:S01]  /*1fc0*/  IMAD R6, R4, c[0x0][0x1c4], R6 ;  /* 0x0000710004067a24 */ /* 0x000fe200078e0206 */
[----:B------:R-:W-:-:S03]  /*1fd0*/  IADD3 R104, R167, -0x1, RZ ;  /* 0xffffffffa7687810 */ /* 0x000fc60007ffe0ff */
[----:B------:R-:W-:-:S04]  /*1fe0*/  @P2 IMAD.HI.U32 R7, R5, c[0x0][0x2c8], RZ ;  /* 0x0000b20005072a27 */ /* 0x000fc800078e00ff */
[----:B-1----:R-:W-:-:S05]  /*1ff0*/  IMAD.WIDE.U32 R2, R11, c[0x0][0x178], RZ ;  /* 0x00005e000b027a25 */ /* 0x002fca00078e00ff */
[----:B------:R-:W-:Y:S02]  /*2000*/  IADD3 R3, R3, R0, RZ ;  /* 0x0000000003037210 */ /* 0x000fe40007ffe0ff */
[----:B------:R-:W-:Y:S02]  /*2010*/  MOV R0, R5 ;  /* 0x0000000500007202 */ /* 0x000fe40000000f00 */
[----:B------:R-:W-:Y:S01]  /*2020*/  @P2 SHF.R.U32.HI R0, RZ, c[0x0][0x2cc], R7 ;  /* 0x0000b300ff002a19 */ /* 0x000fe20000011607 */
[----:B------:R-:W-:-:S03]  /*2030*/  IMAD.WIDE.U32 R2, R13, c[0x0][0x1b8], R2 ;  /* 0x00006e000d027a25 */ /* 0x000fc600078e0002 */
[----:B------:R-:W-:Y:S01]  /*2040*/  SHF.R.S32.HI R7, RZ, 0x1f, R0 ;  /* 0x0000001fff077819 */ /* 0x000fe20000011400 */
[----:B------:R-:W-:-:S04]  /*2050*/  IMAD R3, R13, c[0x0][0x1bc], R3 ;  /* 0x00006f000d037a24 */ /* 0x000fc800078e0203 */
[----:B------:R-:W-:-:S04]  /*2060*/  IMAD.WIDE.U32 R2, R4, c[0x0][0x1c0], R2 ;  /* 0x0000700004027a25 */ /* 0x000fc800078e0002 */
[----:B------:R-:W-:Y:S01]  /*2070*/  IMAD.MOV R4, RZ, RZ, -R0 ;  /* 0x000000ffff047224 */ /* 0x000fe200078e0a00 */
[----:B------:R-:W-:-:S03]  /*2080*/  IADD3 R3, R3, R6, RZ ;  /* 0x0000000603037210 */ /* 0x000fc60007ffe0ff */
[----:B------:R-:W-:Y:S02]  /*2090*/  IMAD R4, R4, c[0x0][0x2c4], R5 ;  /* 0x0000b10004047a24 */ /* 0x000fe400078e0205 */
[----:B------:R-:W-:Y:S02]  /*20a0*/  IMAD R5, R7, c[0x0][0x1b0], RZ ;  /* 0x00006c0007057a24 */ /* 0x000fe400078e02ff */
[----:B------:R-:W-:-:S04]  /*20b0*/  IMAD.WIDE.U32 R2, R0, c[0x0][0x1b0], R2 ;  /* 0x00006c0000027a25 */ /* 0x000fc800078e0002 */
[----:B------:R-:W-:Y:S01]  /*20c0*/  IMAD R6, R0, c[0x0][0x1b4], R5 ;  /* 0x00006d0000067a24 */ /* 0x000fe200078e0205 */
[----:B------:R-:W-:-:S03]  /*20d0*/  SHF.R.S32.HI R5, RZ, 0x1f, R4 ;  /* 0x0000001fff057819 */ /* 0x000fc60000011404 */
[----:B------:R-:W-:Y:S02]  /*20e0*/  IMAD.IADD R3, R3, 0x1, R6 ;  /* 0x0000000103037824 */ /* 0x000fe400078e0206 */
[----:B------:R-:W-:Y:S02]  /*20f0*/  IMAD R0, R5, c[0x0][0x1a8], RZ ;  /* 0x00006a0005007a24 */ /* 0x000fe400078e02ff */
[----:B------:R-:W-:-:S04]  /*2100*/  IMAD.WIDE.U32 R2, R4, c[0x0][0x1a8], R2 ;  /* 0x00006a0004027a25 */ /* 0x000fc800078e0002 */
[----:B------:R-:W-:Y:S01]  /*2110*/  IMAD R0, R4, c[0x0][0x1ac], R0 ;  /* 0x00006b0004007a24 */ /* 0x000fe200078e0200 */
[----:B------:R-:W-:-:S04]  /*2120*/  LEA R12, P0, R2, c[0x0][0x160], 0x1 ;  /* 0x00005800020c7a11 */ /* 0x000fc800078008ff */
[----:B------:R-:W-:-:S04]  /*2130*/  IADD3 R0, R3, R0, RZ ;  /* 0x0000000003007210 */ /* 0x000fc80007ffe0ff */
[----:B------:R-:W-:Y:S01]  /*2140*/  LEA.HI.X R9, R2, c[0x0][0x164], R0, 0x1, P0 ;  /* 0x0000590002097a11 */ /* 0x000fe200000f0c00 */
[----:B------:R-:W-:Y:S01]  /*2150*/  @!P1 IMAD.MOV.U32 R14, RZ, RZ, R211 ;  /* 0x000000ffff0e9224 */ /* 0x000fe200078e00d3 */
[----:B------:R-:W-:Y:S05]  /*2160*/  BRA.DIV ~URZ, `(.L_x_37) ;  /* 0x0000b4127f007947 */ /* 0x000fea000b800000 */
[----:B------:R1:W2:Y:S02]  /*2170*/  SHFL.IDX PT, R8, R9, RZ, 0x181f ;  /* 0x00181fff09087589 */ /* 0x0002a400000e0000 */
.L_x_126:
[----:B------:R-:W-:Y:S05]  /*2180*/  BRA.DIV ~URZ, `(.L_x_38) ;  /* 0x0000b4627f007947 */ /* 0x000fea000b800000 */
[----:B------:R3:W4:Y:S02]  /*2190*/  SHFL.IDX PT, R0, R12, RZ, 0x181f ;  /* 0x00181fff0c007589 */ /* 0x00072400000e0000 */
.L_x_127:
[----:B------:R-:W-:Y:S01]  /*21a0*/  IMAD R11, R15, c[0x0][0x2c4], RZ ;  /* 0x0000b1000f0b7a24 */ /* 0x000fe200078e02ff */
[----:B------:R-:W-:Y:S01]  /*21b0*/  LEA R10, R213, R200, 0x7 ;  /* 0x000000c8d50a7211 */ /* 0x000fe200078e38ff */
[----:B------:R-:W-:Y:S03]  /*21c0*/  BSSY B0, `(.L_x_39) ;  /* 0x0000012000007945 */ /* 0x000fe60003800000 */
[----:B------:R-:W-:-:S13]  /*21d0*/  ISETP.GE.AND P0, PT, R10, R11, PT ;  /* 0x0000000b0a00720c */ /* 0x000fda0003f06270 */
[----:B------:R-:W-:Y:S05]  /*21e0*/  @P0 BRA `(.L_x_40) ;  /* 0x000000f000000947 */ /* 0x000fea0003800000 */
[-C--:B----4-:R-:W-:Y:S02]  /*21f0*/  LEA R6, P2, R192, R0.reuse, 0x1 ;  /* 0x00000000c0067211 */ /* 0x090fe400078408ff */
[----:B------:R-:W-:Y:S02]  /*2200*/  SHF.R.S32.HI R19, RZ, 0x1f, R192 ;  /* 0x0000001fff137819 */ /* 0x000fe400000114c0 */
[-C--:B------:R-:W-:Y:S02]  /*2210*/  LEA R4, P1, R197, R0.reuse, 0x1 ;  /* 0x00000000c5047211 */ /* 0x080fe400078208ff */
[----:B------:R-:W-:Y:S02]  /*2220*/  SHF.R.S32.HI R18, RZ, 0x1f, R197 ;  /* 0x0000001fff127819 */ /* 0x000fe400000114c5 */
[----:B------:R-:W-:Y:S02]  /*2230*/  SHF.R.S32.HI R17, RZ, 0x1f, R198 ;  /* 0x0000001fff117819 */ /* 0x000fe400000114c6 */
[----:B------:R-:W-:-:S02]  /*2240*/  LEA R2, P0, R198, R0, 0x1 ;  /* 0x00000000c6027211 */ /* 0x000fc400078008ff */
[-C--:B--2---:R-:W-:Y:S02]  /*2250*/  LEA.HI.X R7, R192, R8.reuse, R19, 0x1, P2 ;  /* 0x00000008c0077211 */ /* 0x084fe400010f0c13 */
[-C--:B------:R-:W-:Y:S02]  /*2260*/  LEA.HI.X R5, R197, R8.reuse, R18, 0x1, P1 ;  /* 0x00000008c5057211 */ /* 0x080fe400008f0c12 */
[----:B------:R-:W-:Y:S01]  /*2270*/  LEA.HI.X R3, R198, R8, R17, 0x1, P0 ;  /* 0x00000008c6037211 */ /* 0x000fe200000f0c11 */
[----:B------:R-:W-:Y:S01]  /*2280*/  @!PT LDS RZ, [RZ] ;  /* 0x00000000fffff984 */ /* 0x000fe20000000800 */
[----:B------:R-:W-:Y:S01]  /*2290*/  @!PT LDS RZ, [RZ] ;  /* 0x00000000fffff984 */ /* 0x000fe20000000800 */
[----:B------:R-:W-:Y:S01]  /*22a0*/  @!PT LDS RZ, [RZ] ;  /* 0x00000000fffff984 */ /* 0x000fe20000000800 */
[----:B------:R2:W-:Y:S04]  /*22b0*/  LDGSTS.E.BYPASS.LTC128B.128 [R187+0xc100], [R6.64], !P6 ;  /* 0x0c10000006bb7fae */ /* 0x0005e8000f101d46 */
[----:B------:R2:W-:Y:S04]  /*22c0*/  LDGSTS.E.BYPASS.LTC128B.128 [R187+0x10100], [R4.64], !P5 ;  /* 0x1010000004bb7fae */ /* 0x0005e8000e901d46 */
[----:B------:R2:W-:Y:S02]  /*22d0*/  LDGSTS.E.BYPASS.LTC128B.128 [R187+0x14100], [R2.64], !P4 ;  /* 0x1410000002bb7fae */ /* 0x0005e4000e101d46 */
.L_x_40:
[----:B------:R-:W-:Y:S05]  /*22e0*/  BSYNC B0 ;  /* 0x0000000000007941 */ /* 0x000fea0003800000 */
.L_x_39:
[----:B------:R-:W-:Y:S05]  /*22f0*/  BRA.DIV ~URZ, `(.L_x_41) ;  /* 0x0000b3627f007947 */ /* 0x000fea000b800000 */
[----:B--2---:R2:W1:Y:S04]  /*2300*/  SHFL.IDX PT, R8, R9, 0x1, 0x181f ;  /* 0x00381f0009087f89 */ /* 0x00446800000e0000 */
[----:B----4-:R2:W4:Y:S02]  /*2310*/  SHFL.IDX PT, R0, R12, 0x1, 0x181f ;  /* 0x00381f000c007f89 */ /* 0x01052400000e0000 */
.L_x_128:
[----:B------:R-:W-:Y:S01]  /*2320*/  IADD3 R2, R10, 0x20, RZ ;  /* 0x000000200a027810 */ /* 0x000fe20007ffe0ff */
        /* <DEDUP_REMOVED lines=9> */
[-C--:B-1----:R-:W-:Y:S02]  /*23c0*/  LEA.HI.X R7, R192, R8.reuse, R18, 0x1, P2 ;  /* 0x00000008c0077211 */ /* 0x082fe400010f0c12 */
        /* <DEDUP_REMOVED lines=8> */
.L_x_43:
[----:B------:R-:W-:Y:S05]  /*2450*/  BSYNC B0 ;  /* 0x0000000000007941 */ /* 0x000fea0003800000 */
.L_x_42:
[----:B------:R-:W-:Y:S05]  /*2460*/  BRA.DIV ~URZ, `(.L_x_44) ;  /* 0x0000b2c27f007947 */ /* 0x000fea000b800000 */
[----:B-1----:R1:W2:Y:S02]  /*2470*/  SHFL.IDX PT, R8, R9, 0x2, 0x181f ;  /* 0x00581f0009087f89 */ /* 0x0022a400000e0000 */
.L_x_129:
[----:B------:R-:W-:Y:S05]  /*2480*/  BRA.DIV ~URZ, `(.L_x_45) ;  /* 0x0000b3127f007947 */ /* 0x000fea000b800000 */
[----:B----4-:R4:W1:Y:S02]  /*2490*/  SHFL.IDX PT, R0, R12, 0x2, 0x181f ;  /* 0x00581f000c007f89 */ /* 0x01086400000e0000 */
.L_x_130:
[----:B------:R-:W-:Y:S01]  /*24a0*/  IADD3 R2, R10, 0x40, RZ ;  /* 0x000000400a027810 */ /* 0x000fe20007ffe0ff */
[----:B------:R-:W-:Y:S03]  /*24b0*/  BSSY B0, `(.L_x_46) ;  /* 0x0000012000007945 */ /* 0x000fe60003800000 */
[----:B------:R-:W-:-:S13]  /*24c0*/  ISETP.GE.AND P0, PT, R2, R11, PT ;  /* 0x0000000b0200720c */ /* 0x000fda0003f06270 */
[----:B------:R-:W-:Y:S05]  /*24d0*/  @P0 BRA `(.L_x_47) ;  /* 0x000000f000000947 */ /* 0x000fea0003800000 */
[-C--:B-1----:R-:W-:Y:S02]  /*24e0*/  LEA R6, P2, R192, R0.reuse, 0x1 ;  /* 0x00000000c0067211 */ /* 0x082fe400078408ff */
        /* <DEDUP_REMOVED lines=14> */
.L_x_47:
[----:B------:R-:W-:Y:S05]  /*25d0*/  BSYNC B0 ;  /* 0x0000000000007941 */ /* 0x000fea0003800000 */
.L_x_46:
[----:B------:R-:W-:Y:S05]  /*25e0*/  BRA.DIV ~URZ, `(.L_x_48) ;  /* 0x0000b2227f007947 */ /* 0x000fea000b800000 */
[----:B--2---:R2:W3:Y:S04]  /*25f0*/  SHFL.IDX PT, R8, R9, 0x3, 0x181f ;  /* 0x00781f0009087f89 */ /* 0x0044e800000e0000 */
[----:B-1----:R2:W1:Y:S02]  /*2600*/  SHFL.IDX PT, R0, R12, 0x3, 0x181f ;  /* 0x00781f000c007f89 */ /* 0x00246400000e0000 */
.L_x_131:
[----:B------:R-:W-:Y:S01]  /*2610*/  IADD3 R2, R10, 0x60, RZ ;  /* 0x000000600a027810 */ /* 0x000fe20007ffe0ff */
[----:B-----5:R-:W-:Y:S01]  /*2620*/  IMAD.WIDE.U32 R204, R14, c[0x0][0x2b0], RZ ;  /* 0x0000ac000ecc7a25 */ /* 0x020fe200078e00ff */
[----:B------:R-:W-:-:S02]  /*2630*/  SHF.R.S32.HI R18, RZ, 0x1f, R192 ;  /* 0x0000001fff127819 */ /* 0x000fc400000114c0 */
[----:B------:R-:W-:Y:S01]  /*2640*/  ISETP.GE.AND P3, PT, R2, R11, PT ;  /* 0x0000000b0200720c */ /* 0x000fe20003f66270 */
[----:B------:R-:W-:Y:S01]  /*2650*/  IMAD R105, R196, 0x20, R200 ;  /* 0x00000020c4697824 */ /* 0x000fe200078e02c8 */
[----:B------:R-:W-:Y:S02]  /*2660*/  SHF.R.S32.HI R17, RZ, 0x1f, R197 ;  /* 0x0000001fff117819 */ /* 0x000fe400000114c5 */
[----:B------:R-:W-:-:S09]  /*2670*/  SHF.R.S32.HI R15, RZ, 0x1f, R198 ;  /* 0x0000001fff0f7819 */ /* 0x000fd200000114c6 */
[-C--:B-1----:R-:W-:Y:S02]  /*2680*/  @!P3 LEA R6, P2, R192, R0.reuse, 0x1 ;  /* 0x00000000c006b211 */ /* 0x082fe400078408ff */
[CC--:B------:R-:W-:Y:S02]  /*2690*/  @!P3 LEA R4, P1, R197.reuse, R0.reuse, 0x1 ;  /* 0x00000000c504b211 */ /* 0x0c0fe400078208ff */
[----:B------:R-:W-:Y:S02]  /*26a0*/  @!P3 LEA R2, P0, R198, R0, 0x1 ;  /* 0x00000000c602b211 */ /* 0x000fe400078008ff */
[----:B------:R-:W-:Y:S02]  /*26b0*/  SHF.R.S32.HI R0, RZ, 0x1f, R14 ;  /* 0x0000001fff007819 */ /* 0x000fe4000001140e */
[-C--:B---3--:R-:W-:Y:S02]  /*26c0*/  @!P3 LEA.HI.X R7, R192, R8.reuse, R18, 0x1, P2 ;  /* 0x00000008c007b211 */ /* 0x088fe400010f0c12 */
[-C--:B------:R-:W-:Y:S01]  /*26d0*/  @!P3 LEA.HI.X R5, R197, R8.reuse, R17, 0x1, P1 ;  /* 0x00000008c505b211 */ /* 0x080fe200008f0c11 */
[----:B------:R-:W-:Y:S01]  /*26e0*/  IMAD R0, R0, c[0x0][0x2b0], RZ ;  /* 0x0000ac0000007a24 */ /* 0x000fe200078e02ff */
[----:B------:R-:W-:Y:S01]  /*26f0*/  @!P3 LEA.HI.X R3, R198, R8, R15, 0x1, P0 ;  /* 0x00000008c603b211 */ /* 0x000fe200000f0c0f */
[----:B------:R-:W-:Y:S01]  /*2700*/  @!PT LDS RZ, [RZ] ;  /* 0x00000000fffff984 */ /* 0x000fe20000000800 */
[----:B------:R-:W-:Y:S01]  /*2710*/  @!PT LDS RZ, [RZ] ;  /* 0x00000000fffff984 */ /* 0x000fe20000000800 */
[----:B------:R-:W-:Y:S01]  /*2720*/  @!PT LDS RZ, [RZ] ;  /* 0x00000000fffff984 */ /* 0x000fe20000000800 */
[----:B------:R1:W-:Y:S02]  /*2730*/  @!P3 LDGSTS.E.BYPASS.LTC128B.128 [R187+0xf100], [R6.64], !P6 ;  /* 0x0f10000006bbbfae */ /* 0x0003e4000f101d46 */
[----:B------:R-:W-:-:S02]  /*2740*/  IMAD R0, R14, c[0x0][0x2b4], R0 ;  /* 0x0000ad000e007a24 */ /* 0x000fc400078e0200 */
[----:B------:R1:W-:Y:S01]  /*2750*/  @!P3 LDGSTS.E.BYPASS.LTC128B.128 [R187+0x13100], [R4.64], !P5 ;  /* 0x1310000004bbbfae */ /* 0x0003e2000e901d46 */
[----:B------:R-:W-:Y:S01]  /*2760*/  ISETP.GE.AND P5, PT, R192, c[0x0][0x1d4], PT ;  /* 0x00007500c0007a0c */ /* 0x000fe20003fa6270 */
[----:B------:R-:W-:Y:S02]  /*2770*/  IMAD.IADD R209, R205, 0x1, R0 ;  /* 0x00000001cdd17824 */ /* 0x000fe400078e0200 */
[----:B------:R1:W-:Y:S01]  /*2780*/  @!P3 LDGSTS.E.BYPASS.LTC128B.128 [R187+0x17100], [R2.64], !P4 ;  /* 0x1710000002bbbfae */ /* 0x0003e2000e101d46 */
[----:B------:R-:W-:Y:S02]  /*2790*/  ISETP.GE.AND P4, PT, R197, c[0x0][0x1d4], PT ;  /* 0x00007500c5007a0c */ /* 0x000fe40003f86270 */
[----:B------:R-:W-:Y:S01]  /*27a0*/  ISETP.GE.AND P3, PT, R198, c[0x0][0x1d4], PT ;  /* 0x00007500c6007a0c */ /* 0x000fe20003f66270 */
[----:B------:R-:W0:Y:S01]  /*27b0*/  LDGDEPBAR ;  /* 0x00000000000079af */ /* 0x000e220000000000 */
[----:B------:R-:W-:Y:S03]  /*27c0*/  WARPSYNC 0xffffffff ;  /* 0xffffffff00007948 */ /* 0x000fe60003800000 */
[----:B------:R-:W-:Y:S01]  /*27d0*/  IMAD.MOV.U32 R0, RZ, RZ, c[0x0][0x2b8] ;  /* 0x0000ae00ff007624 */ /* 0x000fe200078e00ff */
[----:B------:R-:W-:Y:S01]  /*27e0*/  BAR.SYNC.DEFER_BLOCKING 0x0 ;  /* 0x0000000000007b1d */ /* 0x000fe20000010000 */
[----:B-1----:R-:W-:-:S02]  /*27f0*/  IMAD R2, R104, 0x40, R105 ;  /* 0x0000004068027824 */ /* 0x002fc400078e0269 */
[----:B------:R-:W-:Y:S01]  /*2800*/  IMAD.MOV.U32 R188, RZ, RZ, RZ ;  /* 0x000000ffffbc7224 */ /* 0x000fe200078e00ff */
[----:B------:R-:W-:Y:S02]  /*2810*/  ISETP.NE.AND P0, PT, R0, 0x1, PT ;  /* 0x000000010000780c */ /* 0x000fe40003f05270 */
[C---:B------:R-:W-:Y:S02]  /*2820*/  ISETP.GE.AND P2, PT, R2.reuse, R16, PT ;  /* 0x000000100200720c */ /* 0x040fe40003f46270 */
[----:B------:R-:W-:Y:S02]  /*2830*/  IADD3 R2, R2, R201, RZ ;  /* 0x000000c902027210 */ /* 0x000fe40007ffe0ff */
[----:B------:R-:W-:-:S03]  /*2840*/  ISETP.GT.OR P2, PT, R105, 0x3f, P2 ;  /* 0x0000003f6900780c */ /* 0x000fc60001744670 */
[----:B------:R-:W-:-:S04]  /*2850*/  IMAD.MOV.U32 R0, RZ, RZ, R2 ;  /* 0x000000ffff007224 */ /* 0x000fc800078e0002 */
[----:B------:R-:W-:-:S05]  /*2860*/  @P0 IMAD.HI.U32 R3, R2, c[0x0][0x2bc], RZ ;  /* 0x0000af0002030a27 */ /* 0x000fca00078e00ff */
[----:B------:R-:W-:-:S04]  /*2870*/  @P0 SHF.R.U32.HI R0, RZ, c[0x0][0x2c0], R3 ;  /* 0x0000b000ff000a19 */ /* 0x000fc80000011603 */
[----:B------:R-:W-:-:S04]  /*2880*/  @!P2 IADD3 R3, P1, R0, R204, RZ ;  /* 0x000000cc0003a210 */ /* 0x000fc80007f3e0ff */
[----:B------:R-:W-:Y:S02]  /*2890*/  @!P2 LEA.HI.X.SX32 R5, R0, R209, 0x1, P1 ;  /* 0x000000d10005a211 */ /* 0x000fe400008f0eff */
[----:B------:R-:W-:-:S04]  /*28a0*/  @!P2 LEA R4, P1, R3, c[0x0][0x2a0], 0x2 ;  /* 0x0000a8000304aa11 */ /* 0x000fc800078210ff */
[----:B------:R-:W-:-:S05]  /*28b0*/  @!P2 LEA.HI.X R5, R3, c[0x0][0x2a4], R5, 0x2, P1 ;  /* 0x0000a9000305aa11 */ /* 0x000fca00008f1405 */
[----:B------:R-:W3:Y:S01]  /*28c0*/  @!P2 LDG.E R188, [R4.64] ;  /* 0x0000000604bca981 */ /* 0x000ee2000c1e1900 */
[----:B------:R-:W-:Y:S01]  /*28d0*/  IADD3 R0, -R0, RZ, RZ ;  /* 0x000000ff00007210 */ /* 0x000fe20007ffe1ff */
[----:B------:R-:W-:Y:S01]  /*28e0*/  IMAD.WIDE.U32 R202, R13, c[0x0][0x1e8], RZ ;  /* 0x00007a000dca7a25 */ /* 0x000fe200078e00ff */
[----:B------:R-:W-:Y:S01]  /*28f0*/  SHF.L.U64.HI R100, R192, 0x1, R18 ;  /* 0x00000001c0647819 */ /* 0x000fe20000010212 */
[----:B------:R-:W-:Y:S01]  /*2900*/  BSSY B0, `(.L_x_49) ;  /* 0x0000193000007945 */ /* 0x000fe20003800000 */
[----:B------:R-:W-:Y:S01]  /*2910*/  SHF.L.U32 R109, R198, 0x1, RZ ;  /* 0x00000001c66d7819 */ /* 0x000fe200000006ff */
[----:B------:R-:W-:Y:S01]  /*2920*/  IMAD R189, R0, c[0x0][0x2b8], R2 ;  /* 0x0000ae0000bd7a24 */ /* 0x000fe200078e0202 */
[----:B------:R-:W-:Y:S01]  /*2930*/  SHF.L.U64.HI R101, R197, 0x1, R17 ;  /* 0x00000001c5657819 */ /* 0x000fe20000010211 */
[----:B------:R-:W-:Y:S01]  /*2940*/  IMAD R208, R13, c[0x0][0x1ec], R203 ;  /* 0x00007b000dd07a24 */ /* 0x000fe200078e02cb */
[----:B------:R-:W-:Y:S01]  /*2950*/  SHF.L.U64.HI R102, R198, 0x1, R15 ;  /* 0x00000001c6667819 */ /* 0x000fe2000001020f */
[----:B------:R-:W-:Y:S01]  /*2960*/  IMAD.WIDE.U32 R2, R189, c[0x0][0x1e0], RZ ;  /* 0x00007800bd027a25 */ /* 0x000fe200078e00ff */
[----:B------:R-:W-:-:S03]  /*2970*/  SHF.R.S32.HI R6, RZ, 0x1f, R189 ;  /* 0x0000001fff067819 */ /* 0x000fc600000114bd */
[----:B------:R-:W-:Y:S02]  /*2980*/  IMAD R106, R104, -0x40, R16 ;  /* 0xffffffc0686a7824 */ /* 0x000fe400078e0210 */
[----:B------:R-:W-:Y:S02]  /*2990*/  IMAD R0, R6, c[0x0][0x1e0], RZ ;  /* 0x0000780006007a24 */ /* 0x000fe400078e02ff */
[----:B------:R-:W-:Y:S02]  /*29a0*/  IMAD.IADD R22, R106, 0x1, -R200 ;  /* 0x000000016a167824 */ /* 0x000fe400078e0ac8 */
[----:B------:R-:W-:Y:S02]  /*29b0*/  IMAD R0, R189, c[0x0][0x1e4], R0 ;  /* 0x00007900bd007a24 */ /* 0x000fe400078e0200 */
[----:B------:R-:W-:Y:S01]  /*29c0*/  IMAD R6, R6, c[0x0][0x208], RZ ;  /* 0x0000820006067a24 */ /* 0x000fe200078e02ff */
[----:B------:R-:W-:Y:S01]  /*29d0*/  ISETP.GE.AND P2, PT, R22, 0x1, PT ;  /* 0x000000011600780c */ /* 0x000fe20003f46270 */
[----:B------:R-:W-:-:S02]  /*29e0*/  IMAD.IADD R3, R3, 0x1, R0 ;  /* 0x0000000103037824 */ /* 0x000fc400078e0200 */
[----:B------:R-:W-:Y:S02]  /*29f0*/  IMAD R6, R189, c[0x0][0x20c], R6 ;  /* 0x00008300bd067a24 */ /* 0x000fe400078e0206 */
[----:B------:R-:W-:-:S04]  /*2a00*/  IMAD.WIDE.U32 R206, R13, c[0x0][0x210], RZ ;  /* 0x000084000dce7a25 */ /* 0x000fc800078e00ff */
[----:B------:R-:W-:Y:S02]  /*2a10*/  IMAD R210, R13, c[0x0][0x214], R207 ;  /* 0x000085000dd27a24 */ /* 0x000fe400078e02cf */
[----:B------:R-:W-:Y:S02]  /*2a20*/  IMAD.SHL.U32 R107, R192, 0x2, RZ ;  /* 0x00000002c06b7824 */ /* 0x000fe400078e00ff */
[----:B------:R-:W-:Y:S01]  /*2a30*/  IMAD.SHL.U32 R108, R197, 0x2, RZ ;  /* 0x00000002c56c7824 */ /* 0x000fe200078e00ff */
[----:B---3--:R-:W-:Y:S01]  /*2a40*/  SHF.R.S32.HI R7, RZ, 0x1f, R188 ;  /* 0x0000001fff077819 */ /* 0x008fe200000114bc */
[----:B------:R-:W-:-:S04]  /*2a50*/  IMAD.WIDE.U32 R2, R188, c[0x0][0x1f0], R2 ;  /* 0x00007c00bc027a25 */ /* 0x000fc800078e0002 */
[C---:B------:R-:W-:Y:S02]  /*2a60*/  IMAD R0, R7.reuse, c[0x0][0x1f0], RZ ;  /* 0x00007c0007007a24 */ /* 0x040fe400078e02ff */
[----:B------:R-:W-:Y:S02]  /*2a70*/  IMAD R7, R7, c[0x0][0x218], RZ ;  /* 0x0000860007077a24 */ /* 0x000fe400078e02ff */
[----:B------:R-:W-:Y:S01]  /*2a80*/  IMAD R4, R188, c[0x0][0x1f4], R0 ;  /* 0x00007d00bc047a24 */ /* 0x000fe200078e0200 */
[----:B------:R-:W-:Y:S01]  /*2a90*/  IADD3 R0, P1, R2, R202, RZ ;  /* 0x000000ca02007210 */ /* 0x000fe20007f3e0ff */
[----:B--2-4-:R-:W-:-:S03]  /*2aa0*/  IMAD R12, R188, c[0x0][0x21c], R7 ;  /* 0x00008700bc0c7a24 */ /* 0x014fc600078e0207 */
[----:B------:R-:W-:Y:S02]  /*2ab0*/  IADD3.X R2, R208, R3, R4, P1, !PT ;  /* 0x00000003d0027210 */ /* 0x000fe40000ffe404 */
[----:B------:R-:W-:-:S04]  /*2ac0*/  LEA R4, P1, R0, c[0x0][0x1c8], 0x1 ;  /* 0x0000720000047a11 */ /* 0x000fc800078208ff */
[----:B------:R-:W-:Y:S01]  /*2ad0*/  LEA.HI.X R11, R0, c[0x0][0x1cc], R2, 0x1, P1 ;  /* 0x00007300000b7a11 */ /* 0x000fe200008f0c02 */
[----:B------:R-:W-:Y:S01]  /*2ae0*/  IMAD.WIDE.U32 R2, R189, c[0x0][0x208], RZ ;  /* 0x00008200bd027a25 */ /* 0x000fe200078e00ff */
[----:B------:R-:W1:Y:S04]  /*2af0*/  SHFL.IDX PT, R0, R4, RZ, 0x181f ;  /* 0x00181fff04007589 */ /* 0x000e6800000e0000 */
[----:B------:R-:W2:Y:S01]  /*2b00*/  SHFL.IDX PT, R5, R11, RZ, 0x181f ;  /* 0x00181fff0b057589 */ /* 0x000ea200000e0000 */
[----:B------:R-:W-:-:S03]  /*2b10*/  IADD3 R3, R3, R6, RZ ;  /* 0x0000000603037210 */ /* 0x000fc60007ffe0ff */
[----:B------:R3:W4:Y:S02]  /*2b20*/  SHFL.IDX PT, R10, R4, 0x1, 0x181f ;  /* 0x00381f00040a7f89 */ /* 0x00072400000e0000 */
[----:B------:R-:W-:Y:S02]  /*2b30*/  IMAD.WIDE.U32 R2, R188, c[0x0][0x218], R2 ;  /* 0x00008600bc027a25 */ /* 0x000fe400078e0002 */
[----:B------:R-:W5:Y:S01]  /*2b40*/  SHFL.IDX PT, R11, R11, 0x1, 0x181f ;  /* 0x00381f000b0b7f89 */ /* 0x000f6200000e0000 */
[CC--:B-1----:R-:W-:Y:S02]  /*2b50*/  @P2 LEA R8, P6, R192.reuse, R0.reuse, 0x1 ;  /* 0x00000000c0082211 */ /* 0x0c2fe400078c08ff */
[C---:B------:R-:W-:Y:S02]  /*2b60*/  @P2 LEA R6, P1, R197.reuse, R0, 0x1 ;  /* 0x00000000c5062211 */ /* 0x040fe400078208ff */
[-C--:B--2---:R-:W-:Y:S02]  /*2b70*/  @P2 LEA.HI.X R9, R192, R5.reuse, R18, 0x1, P6 ;  /* 0x00000005c0092211 */ /* 0x084fe400030f0c12 */
[----:B------:R-:W-:-:S02]  /*2b80*/  @P2 LEA.HI.X R7, R197, R5, R17, 0x1, P1 ;  /* 0x00000005c5072211 */ /* 0x000fc400008f0c11 */
[----:B---3--:R-:W-:Y:S01]  /*2b90*/  @P2 LEA R4, P6, R198, R0, 0x1 ;  /* 0x00000000c6042211 */ /* 0x008fe200078c08ff */
[----:B------:R4:W-:Y:S01]  /*2ba0*/  @P2 LDGSTS.E.BYPASS.LTC128B.128 [R187+0x6100], [R8.64], !P5 ;  /* 0x0610000008bb2fae */ /* 0x0009e2000e901d46 */
[----:B------:R-:W-:Y:S02]  /*2bb0*/  IADD3 R0, P1, R2, R206, RZ ;  /* 0x000000ce02007210 */ /* 0x000fe40007f3e0ff */
[----:B------:R-:W-:Y:S01]  /*2bc0*/  @P2 LEA.HI.X R5, R198, R5, R15, 0x1, P6 ;  /* 0x00000005c6052211 */ /* 0x000fe200030f0c0f */
[----:B------:R1:W-:Y:S01]  /*2bd0*/  @P2 LDGSTS.E.BYPASS.LTC128B.128 [R187+0x8100], [R6.64], !P4 ;  /* 0x0810000006bb2fae */ /* 0x0003e2000e101d46 */
[----:B------:R-:W-:Y:S02]  /*2be0*/  ISETP.GE.AND P6, PT, R22, 0x21, PT ;  /* 0x000000211600780c */ /* 0x000fe40003fc6270 */
[----:B------:R-:W-:Y:S01]  /*2bf0*/  IADD3.X R2, R210, R3, R12, P1, !PT ;  /* 0x00000003d2027210 */ /* 0x000fe20000ffe40c */
[----:B------:R2:W-:Y:S01]  /*2c00*/  @P2 LDGSTS.E.BYPASS.LTC128B.128 [R187+0xa100], [R4.64], !P3 ;  /* 0x0a10000004bb2fae */ /* 0x0005e2000d901d46 */
[----:B------:R-:W-:-:S04]  /*2c10*/  LEA R3, P1, R0, c[0x0][0x1f8], 0x1 ;  /* 0x00007e0000037a11 */ /* 0x000fc800078208ff */
[----:B------:R-:W-:Y:S01]  /*2c20*/  LEA.HI.X R12, R0, c[0x0][0x1fc], R2, 0x1, P1 ;  /* 0x00007f00000c7a11 */ /* 0x000fe200008f0c02 */
[----:B------:R-:W-:Y:S04]  /*2c30*/  SHFL.IDX PT, R21, R3, 0x1, 0x181f ;  /* 0x00381f0003157f89 */ /* 0x000fe800000e0000 */
[----:B------:R3:W3:Y:S04]  /*2c40*/  SHFL.IDX PT, R0, R3, RZ, 0x181f ;  /* 0x00181fff03007589 */ /* 0x0006e800000e0000 */
[----:B------:R-:W3:Y:S04]  /*2c50*/  SHFL.IDX PT, R2, R12, RZ, 0x181f ;  /* 0x00181fff0c027589 */ /* 0x000ee800000e0000 */
[----:B------:R3:W3:Y:S01]  /*2c60*/  SHFL.IDX PT, R20, R12, 0x1, 0x181f ;  /* 0x00381f000c147f89 */ /* 0x0006e200000e0000 */
[----:B----4-:R-:W-:-:S04]  /*2c70*/  @P6 LEA R8, P2, R192, R10, 0x1 ;  /* 0x0000000ac0086211 */ /* 0x010fc800078408ff */
[-C--:B-----5:R-:W-:Y:S02]  /*2c80*/  @P6 LEA.HI.X R9, R192, R11.reuse, R18, 0x1, P2 ;  /* 0x0000000bc0096211 */ /* 0x0a0fe400010f0c12 */
[CC--:B-1----:R-:W-:Y:S02]  /*2c90*/  @P6 LEA R6, P2, R197.reuse, R10.reuse, 0x1 ;  /* 0x0000000ac5066211 */ /* 0x0c2fe400078408ff */
[C---:B--2---:R-:W-:Y:S01]  /*2ca0*/  @P6 LEA R4, P1, R198.reuse, R10, 0x1 ;  /* 0x0000000ac6046211 */ /* 0x044fe200078208ff */
[----:B------:R1:W-:Y:S01]  /*2cb0*/  @P6 LDGSTS.E.BYPASS.LTC128B.128 [R187+0x7100], [R8.64], !P5 ;  /* 0x0710000008bb6fae */ /* 0x0003e2000e901d46 */
[-C--:B------:R-:W-:Y:S02]  /*2cc0*/  @P6 LEA.HI.X R7, R197, R11.reuse, R17, 0x1, P2 ;  /* 0x0000000bc5076211 */ /* 0x080fe400010f0c11 */
[----:B------:R-:W-:Y:S02]  /*2cd0*/  @P6 LEA.HI.X R5, R198, R11, R15, 0x1, P1 ;  /* 0x0000000bc6056211 */ /* 0x000fe400008f0c0f */
[----:B---3--:R-:W-:Y:S01]  /*2ce0*/  IADD3 R3, R103, 0x20, RZ ;  /* 0x0000002067037810 */ /* 0x008fe20007ffe0ff */
[----:B------:R2:W-:Y:S04]  /*2cf0*/  @P6 LDGSTS.E.BYPASS.LTC128B.128 [R187+0x9100], [R6.64], !P4 ;  /* 0x0910000006bb6fae */ /* 0x0005e8000e101d46 */
[----:B------:R2:W-:Y:S02]  /*2d00*/  @P6 LDGSTS.E.BYPASS.LTC128B.128 [R187+0xb100], [R4.64], !P3 ;  /* 0x0b10000004bb6fae */ /* 0x0005e4000d901d46 */
[----:B------:R-:W-:-:S02]  /*2d10*/  R2P PR, R196, 0x6 ;  /* 0x00000006c4007804 */ /* 0x000fc40000000000 */
[----:B------:R-:W0:Y:S01]  /*2d20*/  LDGDEPBAR ;  /* 0x00000000000079af */ /* 0x000e220000000000 */
[----:B------:R-:W-:-:S05]  /*2d30*/  IADD3 R16, P6, R0, R107, RZ ;  /* 0x0000006b00107210 */ /* 0x000fca0007fde0ff */
[----:B------:R-:W-:Y:S01]  /*2d40*/  IMAD.X R17, R2, 0x1, R100, P6 ;  /* 0x0000000102117824 */ /* 0x000fe200030e0664 */
[----:B------:R-:W-:-:S04]  /*2d50*/  IADD3 R12, P6, R0, R109, RZ ;  /* 0x0000006d000c7210 */ /* 0x000fc80007fde0ff */
[----:B------:R-:W-:Y:S02]  /*2d60*/  @P1 IADD3 R3, R103, -0x20, RZ ;  /* 0xffffffe067031810 */ /* 0x000fe40007ffe0ff */
[----:B------:R-:W-:Y:S02]  /*2d70*/  IADD3 R14, P1, R0, R108, RZ ;  /* 0x0000006c000e7210 */ /* 0x000fe40007f3e0ff */
[----:B------:R-:W-:Y:S02]  /*2d80*/  IADD3.X R13, R2, R102, RZ, P6, !PT ;  /* 0x00000066020d7210 */ /* 0x000fe400037fe4ff */
[----:B------:R-:W-:Y:S01]  /*2d90*/  ISETP.GE.AND P6, PT, R192, c[0x0][0x1d4], PT ;  /* 0x00007500c0007a0c */ /* 0x000fe20003fc6270 */
[----:B------:R-:W-:Y:S01]  /*2da0*/  IMAD.X R15, R2, 0x1, R101, P1 ;  /* 0x00000001020f7824 */ /* 0x000fe200008e0665 */
[----:B------:R-:W-:Y:S02]  /*2db0*/  IADD3 R18, P1, R21, R107, RZ ;  /* 0x0000006b15127210 */ /* 0x000fe40007f3e0ff */
[----:B------:R-:W-:-:S02]  /*2dc0*/  MOV R0, 0x40 ;  /* 0x0000004000007802 */ /* 0x000fc40000000f00 */
[----:B------:R-:W-:Y:S01]  /*2dd0*/  IADD3 R2, R3, 0x4000, RZ ;  /* 0x0000400003027810 */ /* 0x000fe20007ffe0ff */
[----:B------:R-:W-:-:S04]  /*2de0*/  DEPBAR.LE SB0, 0x1 ;  /* 0x000080400000791a */ /* 0x000fc80000000000 */
[----:B------:R-:W-:-:S04]  /*2df0*/  DEPBAR.LE SB0, 0x0 ;  /* 0x000080000000791a */ /* 0x000fc80000000000 */
[----:B------:R-:W-:Y:S01]  /*2e00*/  BAR.SYNC.DEFER_BLOCKING 0x0 ;  /* 0x0000000000007b1d */ /* 0x000fe20000010000 */
[----:B------:R-:W-:Y:S01]  /*2e10*/  IMAD.X R19, R20, 0x1, R100, P1 ;  /* 0x0000000114137824 */ /* 0x000fe200008e0664 */
[----:B------:R-:W-:Y:S02]  /*2e20*/  ISETP.LT.OR P1, PT, R22, 0x1, P6 ;  /* 0x000000011600780c */ /* 0x000fe40003721670 */
[----:B------:R-:W-:Y:S02]  /*2e30*/  ISETP.GE.AND P6, PT, R197, c[0x0][0x1d4], PT ;  /* 0x00007500c5007a0c */ /* 0x000fe40003fc6270 */
[----:B------:R-:W-:-:S04]  /*2e40*/  SEL R0, R0, 0xffffffc0, !P2 ;  /* 0xffffffc000007807 */ /* 0x000fc80005000000 */
[----:B------:R-:W-:Y:S01]  /*2e50*/  IADD3 R176, R2, R0, RZ ;  /* 0x0000000002b07210 */ /* 0x000fe20007ffe0ff */
[----:B--2---:R-:W-:Y:S04]  /*2e60*/  LDSM.16.M88.4 R4, [R183] ;  /* 0x00000000b704783b */ /* 0x004fe80000000200 */
[----:B------:R-:W2:Y:S04]  /*2e70*/  LDSM.16.M88.4 R24, [R103] ;  /* 0x000000006718783b */ /* 0x000ea80000000200 */
[----:B------:R-:W3:Y:S04]  /*2e80*/  LDSM.16.M88.4 R40, [R103+0x800] ;  /* 0x000800006728783b */ /* 0x000ee80000000200 */
[----:B------:R-:W4:Y:S04]  /*2e90*/  LDSM.16.M88.4 R36, [R103+0x1000] ;  /* 0x001000006724783b */ /* 0x000f280000000200 */
[----:B------:R-:W5:Y:S04]  /*2ea0*/  LDSM.16.M88.4 R32, [R103+0x1800] ;  /* 0x001800006720783b */ /* 0x000f680000000200 */
[----:B-1----:R-:W-:Y:S04]  /*2eb0*/  LDSM.16.M88.4 R8, [R184] ;  /* 0x00000000b808783b */ /* 0x002fe80000000200 */
[----:B------:R-:W1:Y:S04]  /*2ec0*/  LDSM.16.M88.4 R48, [R3] ;  /* 0x000000000330783b */ /* 0x000e680000000200 */
[----:B------:R-:W1:Y:S04]  /*2ed0*/  LDSM.16.M88.4 R68, [R3+0x800] ;  /* 0x000800000344783b */ /* 0x000e680000000200 */
[----:B------:R-:W1:Y:S04]  /*2ee0*/  LDSM.16.M88.4 R84, [R3+0x1000] ;  /* 0x001000000354783b */ /* 0x000e680000000200 */
[----:B------:R-:W1:Y:S04]  /*2ef0*/  LDSM.16.M88.4 R92, [R3+0x1800] ;  /* 0x00180000035c783b */ /* 0x000e680000000200 */
[----:B------:R-:W-:Y:S01]  /*2f00*/  @!PT LDS RZ, [RZ] ;  /* 0x00000000fffff984 */ /* 0x000fe20000000800 */
[----:B------:R-:W-:Y:S01]  /*2f10*/  @!PT LDS RZ, [RZ] ;  /* 0x00000000fffff984 */ /* 0x000fe20000000800 */
[----:B------:R-:W-:Y:S01]  /*2f20*/  @!PT LDS RZ, [RZ] ;  /* 0x00000000fffff984 */ /* 0x000fe20000000800 */
[----:B------:R1:W-:Y:S01]  /*2f30*/  LDGSTS.E.BYPASS.LTC128B.128 [R187+0x100], [R16.64], !P1 ;  /* 0x0010000010bb7fae */ /* 0x0003e2000c901d46 */
[----:B------:R-:W-:-:S02]  /*2f40*/  ISETP.LT.OR P1, PT, R22, 0x1, P6 ;  /* 0x000000011600780c */ /* 0x000fc40003721670 */
[----:B------:R-:W-:Y:S01]  /*2f50*/  ISETP.GE.AND P6, PT, R198, c[0x0][0x1d4], PT ;  /* 0x00007500c6007a0c */ /* 0x000fe20003fc6270 */
[C---:B--2---:R-:W-:Y:S08]  /*2f60*/  HMMA.16816.F32.BF16 R28, R4.reuse, R26, RZ ;  /* 0x0000001a041c723c */ /* 0x044ff000000418ff */
[C---:B---3--:R-:W-:Y:S02]  /*2f70*/  HMMA.16816.F32.BF16 R44, R4.reuse, R40, RZ ;  /* 0x00000028042c723c */ /* 0x048fe400000418ff */
[----:B------:R2:W-:Y:S06]  /*2f80*/  LDGSTS.E.BYPASS.LTC128B.128 [R187+0x2100], [R14.64], !P1 ;  /* 0x021000000ebb7fae */ /* 0x0005ec000c901d46 */
[C---:B------:R-:W-:Y:S08]  /*2f90*/  HMMA.16816.F32.BF16 R40, R4.reuse, R42, RZ ;  /* 0x0000002a0428723c */ /* 0x040ff000000418ff */
[C---:B----4-:R-:W-:Y:S08]  /*2fa0*/  HMMA.16816.F32.BF16 R52, R4.reuse, R36, RZ ;  /* 0x000000240434723c */ /* 0x050ff000000418ff */
[----:B------:R-:W-:Y:S01]  /*2fb0*/  HMMA.16816.F32.BF16 R60, R4, R38, RZ ;  /* 0x00000026043c723c */ /* 0x000fe200000418ff */
[----:B--2---:R-:W-:-:S07]  /*2fc0*/  IADD3 R14, P1, R21, R108, RZ ;  /* 0x0000006c150e7210 */ /* 0x004fce0007f3e0ff */
[----:B-----5:R-:W-:Y:S01]  /*2fd0*/  HMMA.16816.F32.BF16 R64, R4, R32, RZ ;  /* 0x000000200440723c */ /* 0x020fe200000418ff */
[----:B------:R-:W-:Y:S02]  /*2fe0*/  IADD3.X R15, R20, R101, RZ, P1, !PT ;  /* 0x00000065140f7210 */ /* 0x000fe40000ffe4ff */
[C---:B------:R-:W-:Y:S02]  /*2ff0*/  ISETP.LT.OR P1, PT, R22.reuse, 0x1, P6 ;  /* 0x000000011600780c */ /* 0x040fe40003721670 */
[----:B------:R-:W-:-:S03]  /*3000*/  ISETP.LT.OR P6, PT, R22, 0x21, P6 ;  /* 0x000000211600780c */ /* 0x000fc600037c1670 */
[----:B------:R-:W-:Y:S08]  /*3010*/  HMMA.16816.F32.BF16 R56, R4, R34, RZ ;  /* 0x000000220438723c */ /* 0x000ff000000418ff */
[----:B------:R2:W-:Y:S01]  /*3020*/  LDGSTS.E.BYPASS.LTC128B.128 [R187+0x4100], [R12.64], !P1 ;  /* 0x041000000cbb7fae */ /* 0x0005e2000c901d46 */
[C---:B-1----:R-:W-:Y:S08]  /*3030*/  HMMA.16816.F32.BF16 R28, R8.reuse, R50, R28 ;  /* 0x00000032081c723c */ /* 0x042ff0000004181c */
[C---:B------:R-:W-:Y:S08]  /*3040*/  HMMA.16816.F32.BF16 R32, R8.reuse, R68, R44 ;  /* 0x000000440820723c */ /* 0x040ff0000004182c */
[C---:B------:R-:W-:Y:S08]  /*3050*/  HMMA.16816.F32.BF16 R36, R8.reuse, R70, R40 ;  /* 0x000000460824723c */ /* 0x040ff00000041828 */
[----:B------:R-:W-:Y:S01]  /*3060*/  HMMA.16816.F32.BF16 R40, R8, R84, R52 ;  /* 0x000000540828723c */ /* 0x000fe20000041834 */
[----:B--2---:R-:W-:-:S05]  /*3070*/  IADD3 R12, P1, R21, R109, RZ ;  /* 0x0000006d150c7210 */ /* 0x004fca0007f3e0ff */
[----:B------:R-:W-:Y:S01]  /*3080*/  IMAD.X R13, R20, 0x1, R102, P1 ;  /* 0x00000001140d7824 */ /* 0x000fe200008e0666 */
[----:B------:R-:W-:Y:S01]  /*3090*/  ISETP.GE.AND P1, PT, R192, c[0x0][0x1d4], PT ;  /* 0x00007500c0007a0c */ /* 0x000fe20003f26270 */
[----:B------:R-:W-:Y:S03]  /*30a0*/  HMMA.16816.F32.BF16 R52, R8, R92, R64 ;  /* 0x0000005c0834723c */ /* 0x000fe60000041840 */
[----:B------:R-:W-:-:S05]  /*30b0*/  ISETP.LT.OR P1, PT, R22, 0x21, P1 ;  /* 0x000000211600780c */ /* 0x000fca0000f21670 */
[----:B------:R-:W-:Y:S08]  /*30c0*/  HMMA.16816.F32.BF16 R44, R8, R94, R56 ;  /* 0x0000005e082c723c */ /* 0x000ff00000041838 */
[----:B------:R1:W-:Y:S01]  /*30d0*/  LDGSTS.E.BYPASS.LTC128B.128 [R187+0x1100], [R18.64], !P1 ;  /* 0x0110000012bb7fae */ /* 0x0003e2000c901d46 */
[----:B------:R-:W-:-:S04]  /*30e0*/  ISETP.GE.AND P1, PT, R197, c[0x0][0x1d4], PT ;  /* 0x00007500c5007a0c */ /* 0x000fc80003f26270 */
[----:B------:R-:W-:Y:S11]  /*30f0*/  ISETP.LT.OR P1, PT, R22, 0x21, P1 ;  /* 0x000000211600780c */ /* 0x000ff60000f21670 */
[----:B------:R-:W-:Y:S02]  /*3100*/  @!UPT UIADD3 URZ, URZ, URZ, URZ ;  /* 0x0000003f3f3ff290 */ /* 0x000fe4000fffe03f */
[----:B------:R2:W-:Y:S01]  /*3110*/  LDGSTS.E.BYPASS.LTC128B.128 [R187+0x3100], [R14.64], !P1 ;  /* 0x031000000ebb7fae */ /* 0x0005e2000c901d46 */
[----:B------:R-:W-:-:S03]  /*3120*/  ISETP.GT.AND P1, PT, R104, R199, PT ;  /* 0x000000c76800720c */ /* 0x000fc60003f24270 */
[----:B------:R2:W-:Y:S01]  /*3130*/  LDGSTS.E.BYPASS.LTC128B.128 [R187+0x5100], [R12.64], !P6 ;  /* 0x051000000cbb7fae */ /* 0x0005e2000f101d46 */
[----:B------:R-:W-:-:S03]  /*3140*/  ISETP.GT.AND P6, PT, R105, 0x3f, PT ;  /* 0x0000003f6900780c */ /* 0x000fc60003fc4270 */
[----:B------:R-:W-:Y:S01]  /*3150*/  LDSM.16.M88.4 R80, [R176+-0x4000] ;  /* 0xffc00000b050783b */ /* 0x000fe20000000200 */
[----:B-1----:R-:W-:Y:S03]  /*3160*/  HMMA.16816.F32.BF16 R16, R4, R24, RZ ;  /* 0x000000180410723c */ /* 0x002fe600000418ff */
[----:B------:R-:W-:Y:S04]  /*3170*/  LDSM.16.M88.4 R4, [R186] ;  /* 0x00000000ba04783b */ /* 0x000fe80000000200 */
[----:B------:R-:W-:Y:S01]  /*3180*/  IMAD.IADD R24, R103, 0x1, R0 ;  /* 0x0000000167187824 */ /* 0x000fe200078e0200 */
[----:B------:R-:W-:Y:S04]  /*3190*/  LDSM.16.M88.4 R88, [R176+-0x3800] ;  /* 0xffc80000b058783b */ /* 0x000fe80000000200 */
[----:B------:R-:W1:Y:S04]  /*31a0*/  LDSM.16.M88.4 R72, [R24+0x800] ;  /* 0x000800001848783b */ /* 0x000e680000000200 */
[----:B------:R-:W-:Y:S04]  /*31b0*/  LDSM.16.M88.4 R76, [R24+0x1000] ;  /* 0x00100000184c783b */ /* 0x000fe80000000200 */
[----:B------:R-:W-:Y:S04]  /*31c0*/  LDSM.16.M88.4 R68, [R24+0x1800] ;  /* 0x001800001844783b */ /* 0x000fe80000000200 */
[----:B--2---:R-:W2:Y:S01]  /*31d0*/  LDSM.16.M88.4 R12, [R24] ;  /* 0x00000000180c783b */ /* 0x004ea20000000200 */
[C---:B------:R-:W-:Y:S03]  /*31e0*/  HMMA.16816.F32.BF16 R20, R8.reuse, R48, R16 ;  /* 0x000000300814723c */ /* 0x040fe60000041810 */
[----:B------:R-:W3:Y:S04]  /*31f0*/  LDSM.16.M88.4 R16, [R185] ;  /* 0x00000000b910783b */ /* 0x000ee80000000200 */
[----:B------:R-:W4:Y:S01]  /*3200*/  LDSM.16.M88.4 R96, [R176+-0x3000] ;  /* 0xffd00000b060783b */ /* 0x000f220000000200 */
[----:B------:R-:W-:Y:S03]  /*3210*/  HMMA.16816.F32.BF16 R48, R8, R86, R60 ;  /* 0x000000560830723c */ /* 0x000fe6000004183c */
[----:B------:R-:W5:Y:S04]  /*3220*/  LDSM.16.M88.4 R60, [R176+-0x2800] ;  /* 0xffd80000b03c783b */ /* 0x000f680000000200 */
[----:B------:R-:W-:Y:S04]  /*3230*/  LDSM.16.M88.4 R64, [R103+0x2000] ;  /* 0x002000006740783b */ /* 0x000fe80000000200 */
[----:B------:R-:W-:Y:S04]  /*3240*/  LDSM.16.M88.4 R84, [R103+0x2800] ;  /* 0x002800006754783b */ /* 0x000fe80000000200 */
[----:B------:R-:W-:Y:S01]  /*3250*/  LDSM.16.M88.4 R92, [R103+0x3000] ;  /* 0x00300000675c783b */ /* 0x000fe20000000200 */
[C---:B-1----:R-:W-:Y:S03]  /*3260*/  HMMA.16816.F32.BF16 R32, R4.reuse, R72, R32 ;  /* 0x000000480420723c */ /* 0x042fe60000041820 */
[----:B------:R-:W0:Y:S05]  /*3270*/  LDGDEPBAR ;  /* 0x00000000000079af */ /* 0x000e2a0000000000 */
[C---:B------:R-:W-:Y:S01]  /*3280*/  HMMA.16816.F32.BF16 R36, R4.reuse, R74, R36 ;  /* 0x0000004a0424723c */ /* 0x040fe20000041824 */
[----:B------:R-:W-:Y:S07]  /*3290*/  LDSM.16.M88.4 R72, [R3+0x2000] ;  /* 0x002000000348783b */ /* 0x000fee0000000200 */
[C---:B--2---:R-:W-:Y:S08]  /*32a0*/  HMMA.16816.F32.BF16 R20, R4.reuse, R12, R20 ;  /* 0x0000000c0414723c */ /* 0x044ff00000041814 */
[C---:B------:R-:W-:Y:S01]  /*32b0*/  HMMA.16816.F32.BF16 R8, R4.reuse, R14, R28 ;  /* 0x0000000e0408723c */ /* 0x040fe2000004181c */
[----:B------:R-:W1:Y:S07]  /*32c0*/  LDSM.16.M88.4 R12, [R183+0x4000] ;  /* 0x00400000b70c783b */ /* 0x000e6e0000000200 */
[C---:B------:R-:W-:Y:S08]  /*32d0*/  HMMA.16816.F32.BF16 R40, R4.reuse, R76, R40 ;  /* 0x0000004c0428723c */ /* 0x040ff00000041828 */
[C---:B------:R-:W-:Y:S01]  /*32e0*/  HMMA.16816.F32.BF16 R48, R4.reuse, R78, R48 ;  /* 0x0000004e0430723c */ /* 0x040fe20000041830 */
[----:B------:R-:W-:Y:S07]  /*32f0*/  LDSM.16.M88.4 R76, [R24+0x2000] ;  /* 0x00200000184c783b */ /* 0x000fee0000000200 */
[C---:B------:R-:W-:Y:S08]  /*3300*/  HMMA.16816.F32.BF16 R56, R4.reuse, R68, R52 ;  /* 0x000000440438723c */ /* 0x040ff00000041834 */
[----:B------:R-:W-:Y:S01]  /*3310*/  HMMA.16816.F32.BF16 R44, R4, R70, R44 ;  /* 0x00000046042c723c */ /* 0x000fe2000004182c */
[----:B------:R-:W2:Y:S07]  /*3320*/  LDSM.16.M88.4 R68, [R103+0x3800] ;  /* 0x003800006744783b */ /* 0x000eae0000000200 */
[C---:B---3--:R-:W-:Y:S08]  /*3330*/  HMMA.16816.F32.BF16 R28, R16.reuse, R80, R20 ;  /* 0x00000050101c723c */ /* 0x048ff00000041814 */
[C---:B------:R-:W-:Y:S01]  /*3340*/  HMMA.16816.F32.BF16 R20, R16.reuse, R82, R8 ;  /* 0x000000521014723c */ /* 0x040fe20000041808 */
[----:B------:R-:W3:Y:S04]  /*3350*/  LDSM.16.M88.4 R8, [R184+0x4000] ;  /* 0x00400000b808783b */ /* 0x000ee80000000200 */
[----:B------:R-:W1:Y:S03]  /*3360*/  LDSM.16.M88.4 R80, [R3+0x2800] ;  /* 0x002800000350783b */ /* 0x000e660000000200 */
[C---:B------:R-:W-:Y:S08]  /*3370*/  HMMA.16816.F32.BF16 R4, R16.reuse, R88, R32 ;  /* 0x000000581004723c */ /* 0x040ff00000041820 */
[C---:B------:R-:W-:Y:S01]  /*3380*/  HMMA.16816.F32.BF16 R36, R16.reuse, R90, R36 ;  /* 0x0000005a1024723c */ /* 0x040fe20000041824 */
[----:B------:R-:W-:Y:S07]  /*3390*/  LDSM.16.M88.4 R88, [R24+0x3000] ;  /* 0x003000001858783b */ /* 0x000fee0000000200 */
[C---:B----4-:R-:W-:Y:S08]  /*33a0*/  HMMA.16816.F32.BF16 R40, R16.reuse, R96, R40 ;  /* 0x000000601028723c */ /* 0x050ff00000041828 */
[C---:B------:R-:W-:Y:S01]  /*33b0*/  HMMA.16816.F32.BF16 R48, R16.reuse, R98, R48 ;  /* 0x000000621030723c */ /* 0x040fe20000041830 */
[----:B------:R-:W4:Y:S07]  /*33c0*/  LDSM.16.M88.4 R96, [R3+0x3000] ;  /* 0x003000000360783b */ /* 0x000f2e0000000200 */
[C---:B-----5:R-:W-:Y:S08]  /*33d0*/  HMMA.16816.F32.BF16 R56, R16.reuse, R60, R56 ;  /* 0x0000003c1038723c */ /* 0x060ff00000041838 */
[----:B------:R-:W-:Y:S08]  /*33e0*/  HMMA.16816.F32.BF16 R44, R16, R62, R44 ;  /* 0x0000003e102c723c */ /* 0x000ff0000004182c */
[C---:B-1----:R-:W-:Y:S08]  /*33f0*/  HMMA.16816.F32.BF16 R32, R12.reuse, R64, R28 ;  /* 0x000000400c20723c */ /* 0x042ff0000004181c */
[C---:B------:R-:W-:Y:S01]  /*3400*/  HMMA.16816.F32.BF16 R28, R12.reuse, R66, R20 ;  /* 0x000000420c1c723c */ /* 0x040fe20000041814 */
[----:B------:R-:W1:Y:S07]  /*3410*/  LDSM.16.M88.4 R64, [R3+0x3800] ;  /* 0x003800000340783b */ /* 0x000e6e0000000200 */
[C---:B------:R-:W-:Y:S01]  /*3420*/  HMMA.16816.F32.BF16 R20, R12.reuse, R84, R4 ;  /* 0x000000540c14723c */ /* 0x040fe20000041804 */
[----:B------:R-:W5:Y:S07]  /*3430*/  LDSM.16.M88.4 R4, [R186+0x4000] ;  /* 0x00400000ba04783b */ /* 0x000f6e0000000200 */
[C---:B------:R-:W-:Y:S01]  /*3440*/  HMMA.16816.F32.BF16 R16, R12.reuse, R86, R36 ;  /* 0x000000560c10723c */ /* 0x040fe20000041824 */
[----:B------:R-:W1:Y:S07]  /*3450*/  LDSM.16.M88.4 R84, [R24+0x2800] ;  /* 0x002800001854783b */ /* 0x000e6e0000000200 */
[C---:B------:R-:W-:Y:S08]  /*3460*/  HMMA.16816.F32.BF16 R40, R12.reuse, R92, R40 ;  /* 0x0000005c0c28723c */ /* 0x040ff00000041828 */
[C---:B------:R-:W-:Y:S08]  /*3470*/  HMMA.16816.F32.BF16 R52, R12.reuse, R94, R48 ;  /* 0x0000005e0c34723c */ /* 0x040ff00000041830 */
[C---:B--2---:R-:W-:Y:S08]  /*3480*/  HMMA.16816.F32.BF16 R48, R12.reuse, R68, R56 ;  /* 0x000000440c30723c */ /* 0x044ff00000041838 */
[----:B------:R-:W-:Y:S01]  /*3490*/  HMMA.16816.F32.BF16 R44, R12, R70, R44 ;  /* 0x000000460c2c723c */ /* 0x000fe2000004182c */
[----:B------:R-:W2:Y:S07]  /*34a0*/  LDSM.16.M88.4 R68, [R24+0x3800] ;  /* 0x003800001844783b */ /* 0x000eae0000000200 */
[C---:B---3--:R-:W-:Y:S08]  /*34b0*/  HMMA.16816.F32.BF16 R36, R8.reuse, R72, R32 ;  /* 0x000000480824723c */ /* 0x048ff00000041820 */
[C---:B------:R-:W-:Y:S01]  /*34c0*/  HMMA.16816.F32.BF16 R32, R8.reuse, R74, R28 ;  /* 0x0000004a0820723c */ /* 0x040fe2000004181c */
[----:B------:R-:W-:Y:S07]  /*34d0*/  LDSM.16.M88.4 R72, [R176+-0x2000] ;  /* 0xffe00000b048783b */ /* 0x000fee0000000200 */
[C---:B------:R-:W-:Y:S01]  /*34e0*/  HMMA.16816.F32.BF16 R28, R8.reuse, R80, R20 ;  /* 0x00000050081c723c */ /* 0x040fe20000041814 */
[----:B------:R-:W3:Y:S07]  /*34f0*/  LDSM.16.M88.4 R20, [R185+0x4000] ;  /* 0x00400000b914783b */ /* 0x000eee0000000200 */
[C---:B------:R-:W-:Y:S01]  /*3500*/  HMMA.16816.F32.BF16 R16, R8.reuse, R82, R16 ;  /* 0x000000520810723c */ /* 0x040fe20000041810 */
[----:B------:R-:W2:Y:S07]  /*3510*/  LDSM.16.M88.4 R80, [R176+-0x1800] ;  /* 0xffe80000b050783b */ /* 0x000eae0000000200 */
[C---:B----4-:R-:W-:Y:S08]  /*3520*/  HMMA.16816.F32.BF16 R12, R8.reuse, R96, R40 ;  /* 0x00000060080c723c */ /* 0x050ff00000041828 */
[C---:B------:R-:W-:Y:S08]  /*3530*/  HMMA.16816.F32.BF16 R60, R8.reuse, R98, R52 ;  /* 0x00000062083c723c */ /* 0x040ff00000041834 */
[C---:B-1----:R-:W-:Y:S08]  /*3540*/  HMMA.16816.F32.BF16 R52, R8.reuse, R64, R48 ;  /* 0x000000400834723c */ /* 0x042ff00000041830 */
[----:B------:R-:W-:Y:S01]  /*3550*/  HMMA.16816.F32.BF16 R48, R8, R66, R44 ;  /* 0x000000420830723c */ /* 0x000fe2000004182c */
[----:B------:R-:W-:Y:S04]  /*3560*/  LDSM.16.M88.4 R64, [R103+0x4000] ;  /* 0x004000006740783b */ /* 0x000fe80000000200 */
[----:B------:R-:W-:Y:S03]  /*3570*/  LDSM.16.M88.4 R44, [R176+-0x1000] ;  /* 0xfff00000b02c783b */ /* 0x000fe60000000200 */
[C---:B-----5:R-:W-:Y:S08]  /*3580*/  HMMA.16816.F32.BF16 R40, R4.reuse, R76, R36 ;  /* 0x0000004c0428723c */ /* 0x060ff00000041824 */
[C---:B------:R-:W-:Y:S01]  /*3590*/  HMMA.16816.F32.BF16 R56, R4.reuse, R86, R16 ;  /* 0x000000560438723c */ /* 0x040fe20000041810 */
[----:B------:R-:W1:Y:S07]  /*35a0*/  LDSM.16.M88.4 R16, [R183+0x8000] ;  /* 0x00800000b710783b */ /* 0x000e6e0000000200 */
[C---:B------:R-:W-:Y:S08]  /*35b0*/  HMMA.16816.F32.BF16 R36, R4.reuse, R84, R28 ;  /* 0x000000540424723c */ /* 0x040ff0000004181c */
[C---:B------:R-:W-:Y:S01]  /*35c0*/  HMMA.16816.F32.BF16 R28, R4.reuse, R88, R12 ;  /* 0x00000058041c723c */ /* 0x040fe2000004180c */
[----:B------:R-:W-:Y:S07]  /*35d0*/  LDSM.16.M88.4 R12, [R184+0x8000] ;  /* 0x00800000b80c783b */ /* 0x000fee0000000200 */
[C---:B------:R-:W-:Y:S01]  /*35e0*/  HMMA.16816.F32.BF16 R8, R4.reuse, R90, R60 ;  /* 0x0000005a0408723c */ /* 0x040fe2000004183c */
[----:B------:R-:W4:Y:S04]  /*35f0*/  LDSM.16.M88.4 R88, [R176+-0x800] ;  /* 0xfff80000b058783b */ /* 0x000f280000000200 */
[----:B------:R-:W-:Y:S03]  /*3600*/  LDSM.16.M88.4 R60, [R176] ;  /* 0x00000000b03c783b */ /* 0x000fe60000000200 */
[C---:B------:R-:W-:Y:S01]  /*3610*/  HMMA.16816.F32.BF16 R32, R4.reuse, R78, R32 ;  /* 0x0000004e0420723c */ /* 0x040fe20000041820 */
[----:B------:R-:W-:Y:S07]  /*3620*/  LDSM.16.M88.4 R76, [R103+0x5800] ;  /* 0x00580000674c783b */ /* 0x000fee0000000200 */
[C---:B--2---:R-:W-:Y:S08]  /*3630*/  HMMA.16816.F32.BF16 R52, R4.reuse, R68, R52 ;  /* 0x000000440434723c */ /* 0x044ff00000041834 */
[----:B------:R-:W-:Y:S01]  /*3640*/  HMMA.16816.F32.BF16 R96, R4, R70, R48 ;  /* 0x000000460460723c */ /* 0x000fe20000041830 */
[----:B------:R-:W-:Y:S07]  /*3650*/  LDSM.16.M88.4 R48, [R103+0x5000] ;  /* 0x005000006730783b */ /* 0x000fee0000000200 */
[C---:B---3--:R-:W-:Y:S01]  /*3660*/  HMMA.16816.F32.BF16 R4, R20.reuse, R72, R40 ;  /* 0x000000481404723c */ /* 0x048fe20000041828 */
[----:B------:R-:W2:Y:S07]  /*3670*/  LDSM.16.M88.4 R40, [R3+0x4000] ;  /* 0x004000000328783b */ /* 0x000eae0000000200 */
[C---:B------:R-:W-:Y:S01]  /*3680*/  HMMA.16816.F32.BF16 R32, R20.reuse, R74, R32 ;  /* 0x0000004a1420723c */ /* 0x040fe20000041820 */
[----:B------:R-:W-:Y:S07]  /*3690*/  LDSM.16.M88.4 R72, [R3+0x4800] ;  /* 0x004800000348783b */ /* 0x000fee0000000200 */
[----:B------:R-:W-:Y:S01]  /*36a0*/  HMMA.16816.F32.BF16 R68, R20, R82, R56 ;  /* 0x000000521444723c */ /* 0x000fe20000041838 */
[----:B------:R-:W3:Y:S07]  /*36b0*/  LDSM.16.M88.4 R56, [R103+0x4800] ;  /* 0x004800006738783b */ /* 0x000eee0000000200 */
[----:B-1----:R-:W-:Y:S08]  /*36c0*/  HMMA.16816.F32.BF16 R4, R16, R64, R4 ;  /* 0x000000401004723c */ /* 0x002ff00000041804 */
[C---:B------:R-:W-:Y:S08]  /*36d0*/  HMMA.16816.F32.BF16 R36, R20.reuse, R80, R36 ;  /* 0x000000501424723c */ /* 0x040ff00000041824 */
[C---:B------:R-:W-:Y:S01]  /*36e0*/  HMMA.16816.F32.BF16 R80, R20.reuse, R46, R8 ;  /* 0x0000002e1450723c */ /* 0x040fe20000041808 */
[----:B------:R-:W-:Y:S07]  /*36f0*/  LDSM.16.M88.4 R8, [R186+0x8000] ;  /* 0x00800000ba08783b */ /* 0x000fee0000000200 */
[----:B----4-:R-:W-:Y:S01]  /*3700*/  HMMA.16816.F32.BF16 R92, R20, R88, R52 ;  /* 0x00000058145c723c */ /* 0x010fe20000041834 */
[----:B------:R-:W1:Y:S07]  /*3710*/  LDSM.16.M88.4 R52, [R24+0x4000] ;  /* 0x004000001834783b */ /* 0x000e6e0000000200 */
[----:B------:R-:W-:Y:S01]  /*3720*/  HMMA.16816.F32.BF16 R32, R16, R66, R32 ;  /* 0x000000421020723c */ /* 0x000fe20000041820 */
[----:B------:R-:W-:Y:S07]  /*3730*/  LDSM.16.M88.4 R64, [R24+0x4800] ;  /* 0x004800001840783b */ /* 0x000fee0000000200 */
[----:B------:R-:W-:Y:S08]  /*3740*/  HMMA.16816.F32.BF16 R84, R20, R44, R28 ;  /* 0x0000002c1454723c */ /* 0x000ff0000004181c */
[----:B--2---:R-:W-:Y:S01]  /*3750*/  HMMA.16816.F32.BF16 R28, R12, R40, R4 ;  /* 0x000000280c1c723c */ /* 0x004fe20000041804 */
[----:B------:R-:W2:Y:S07]  /*3760*/  LDSM.16.M88.4 R4, [R185+0x8000] ;  /* 0x00800000b904783b */ /* 0x000eae0000000200 */
[----:B---3--:R-:W-:Y:S08]  /*3770*/  HMMA.16816.F32.BF16 R36, R16, R56, R36 ;  /* 0x000000381024723c */ /* 0x008ff00000041824 */
[----:B------:R-:W-:Y:S08]  /*3780*/  HMMA.16816.F32.BF16 R32, R12, R42, R32 ;  /* 0x0000002a0c20723c */ /* 0x000ff00000041820 */
[----:B-1----:R-:W-:Y:S08]  /*3790*/  HMMA.16816.F32.BF16 R28, R8, R52, R28 ;  /* 0x00000034081c723c */ /* 0x002ff0000004181c */
[----:B------:R-:W-:Y:S01]  /*37a0*/  HMMA.16816.F32.BF16 R44, R16, R58, R68 ;  /* 0x0000003a102c723c */ /* 0x000fe20000041844 */
[----:B------:R-:W1:Y:S04]  /*37b0*/  LDSM.16.M88.4 R68, [R3+0x5000] ;  /* 0x005000000344783b */ /* 0x000e680000000200 */
[----:B------:R-:W3:Y:S03]  /*37c0*/  LDSM.16.M88.4 R56, [R176+0x800] ;  /* 0x00080000b038783b */ /* 0x000ee60000000200 */
[----:B------:R-:W-:Y:S08]  /*37d0*/  HMMA.16816.F32.BF16 R40, R12, R72, R36 ;  /* 0x000000480c28723c */ /* 0x000ff00000041824 */
[----:B------:R-:W-:Y:S08]  /*37e0*/  HMMA.16816.F32.BF16 R36, R8, R54, R32 ;  /* 0x000000360824723c */ /* 0x000ff00000041820 */
[----:B--2---:R-:W-:Y:S08]  /*37f0*/  HMMA.16816.F32.BF16 R52, R4, R60, R28 ;  /* 0x0000003c0434723c */ /* 0x004ff0000004181c */
[----:B------:R-:W-:Y:S08]  /*3800*/  HMMA.16816.F32.BF16 R28, R16, R48, R84 ;  /* 0x00000030101c723c */ /* 0x000ff00000041854 */
[----:B------:R-:W-:Y:S08]  /*3810*/  HMMA.16816.F32.BF16 R88, R20, R90, R96 ;  /* 0x0000005a1458723c */ /* 0x000ff00000041860 */
[----:B------:R-:W-:Y:S01]  /*3820*/  HMMA.16816.F32.BF16 R20, R12, R74, R44 ;  /* 0x0000004a0c14723c */ /* 0x000fe2000004182c */
[----:B------:R-:W-:-:S07]  /*3830*/  FMUL.FTZ R0, R52, c[0x0][0x320] ;  /* 0x0000c80034007a20 */ /* 0x000fce0000410000 */
[----:B------:R-:W-:Y:S08]  /*3840*/  HMMA.16816.F32.BF16 R32, R8, R64, R40 ;  /* 0x000000400820723c */ /* 0x000ff00000041828 */
[----:B------:R-:W-:Y:S01]  /*3850*/  HMMA.16816.F32.BF16 R48, R16, R50, R80 ;  /* 0x000000321030723c */ /* 0x000fe20000041850 */
[----:B------:R2:W4:Y:S07]  /*3860*/  MUFU.TANH R80, R0 ;  /* 0x0000000000507308 */ /* 0x00052e0000002400 */
[----:B------:R-:W-:Y:S01]  /*3870*/  HMMA.16816.F32.BF16 R40, R4, R62, R36 ;  /* 0x0000003e0428723c */ /* 0x000fe20000041824 */
[----:B------:R-:W5:Y:S07]  /*3880*/  LDSM.16.M88.4 R60, [R24+0x5000] ;  /* 0x00500000183c783b */ /* 0x000f6e0000000200 */
[----:B------:R-:W-:Y:S01]  /*3890*/  HMMA.16816.F32.BF16 R72, R16, R76, R92 ;  /* 0x0000004c1048723c */ /* 0x000fe2000004185c */
[----:B--2---:R-:W-:-:S04]  /*38a0*/  FMUL.FTZ R0, R53, c[0x0][0x320] ;  /* 0x0000c80035007a20 */ /* 0x004fc80000410000 */
[----:B------:R2:W2:Y:S03]  /*38b0*/  MUFU.TANH R76, R0 ;  /* 0x00000000004c7308 */ /* 0x0004a60000002400 */
[----:B-1----:R-:W-:Y:S08]  /*38c0*/  HMMA.16816.F32.BF16 R36, R12, R68, R28 ;  /* 0x000000440c24723c */ /* 0x002ff0000004181c */
[----:B------:R-:W-:Y:S01]  /*38d0*/  HMMA.16816.F32.BF16 R20, R8, R66, R20 ;  /* 0x000000420814723c */ /* 0x000fe20000041814 */
[----:B--2---:R-:W-:-:S07]  /*38e0*/  FMUL.FTZ R0, R54, c[0x0][0x320] ;  /* 0x0000c80036007a20 */ /* 0x004fce0000410000 */
[----:B------:R-:W-:Y:S01]  /*38f0*/  HMMA.16816.F32.BF16 R44, R12, R70, R48 ;  /* 0x000000460c2c723c */ /* 0x000fe20000041830 */
[----:B------:R1:W2:Y:S01]  /*3900*/  MUFU.TANH R68, R0 ;  /* 0x0000000000447308 */ /* 0x0002a20000002400 */
[----:B------:R-:W-:Y:S06]  /*3910*/  LDSM.16.M88.4 R48, [R176+0x1000] ;  /* 0x00100000b030783b */ /* 0x000fec0000000200 */
[----:B---3--:R-:W-:Y:S08]  /*3920*/  HMMA.16816.F32.BF16 R28, R4, R56, R32 ;  /* 0x00000038041c723c */ /* 0x008ff00000041820 */
[----:B-----5:R-:W-:Y:S01]  /*3930*/  HMMA.16816.F32.BF16 R36, R8, R60, R36 ;  /* 0x0000003c0824723c */ /* 0x020fe20000041824 */
[----:B-1----:R-:W-:-:S02]  /*3940*/  FMUL.FTZ R0, R55, c[0x0][0x320] ;  /* 0x0000c80037007a20 */ /* 0x002fc40000410000 */
[----:B------:R-:W1:Y:S02]  /*3950*/  LDSM.16.M88.4 R52, [R3+0x5800] ;  /* 0x005800000334783b */ /* 0x000e640000000200 */
[----:B------:R3:W1:Y:S03]  /*3960*/  MUFU.TANH R67, R0 ;  /* 0x0000000000437308 */ /* 0x0006660000002400 */
[----:B------:R-:W-:Y:S08]  /*3970*/  HMMA.16816.F32.BF16 R32, R4, R58, R20 ;  /* 0x0000003a0420723c */ /* 0x000ff00000041814 */
[----:B------:R-:W-:Y:S01]  /*3980*/  HMMA.16816.F32.BF16 R16, R16, R78, R88 ;  /* 0x0000004e1010723c */ /* 0x000fe20000041858 */
[----:B---3--:R-:W-:-:S04]  /*3990*/  FMUL.FTZ R0, R40, c[0x0][0x320] ;  /* 0x0000c80028007a20 */ /* 0x008fc80000410000 */
[----:B------:R3:W1:Y:S02]  /*39a0*/  MUFU.TANH R66, R0 ;  /* 0x0000000000427308 */ /* 0x0006640000002400 */
[----:B---3--:R-:W-:Y:S01]  /*39b0*/  FMUL.FTZ R0, R41, c[0x0][0x320] ;  /* 0x0000c80029007a20 */ /* 0x008fe20000410000 */
[C---:B-1----:R-:W-:Y:S05]  /*39c0*/  HMMA.16816.F32.BF16 R20, R12.reuse, R52, R72 ;  /* 0x000000340c14723c */ /* 0x042fea0000041848 */
[----:B------:R1:W3:Y:S11]  /*39d0*/  MUFU.TANH R65, R0 ;  /* 0x0000000000417308 */ /* 0x0002f60000002400 */
[----:B------:R-:W-:Y:S01]  /*39e0*/  HMMA.16816.F32.BF16 R12, R12, R54, R16 ;  /* 0x000000360c0c723c */ /* 0x000fe20000041810 */
[----:B-1----:R-:W-:-:S04]  /*39f0*/  FMUL.FTZ R0, R42, c[0x0][0x320] ;  /* 0x0000c8002a007a20 */ /* 0x002fc80000410000 */
[----:B------:R1:W1:Y:S02]  /*3a00*/  MUFU.TANH R64, R0 ;  /* 0x0000000000407308 */ /* 0x0002640000002400 */
[----:B-1----:R-:W-:Y:S02]  /*3a10*/  FMUL.FTZ R0, R43, c[0x0][0x320] ;  /* 0x0000c8002b007a20 */ /* 0x002fe40000410000 */
[----:B------:R1:W5:Y:S04]  /*3a20*/  LDSM.16.M88.4 R40, [R24+0x5800] ;  /* 0x005800001828783b */ /* 0x0003680000000200 */
[----:B------:R2:W1:Y:S02]  /*3a30*/  MUFU.TANH R60, R0 ;  /* 0x00000000003c7308 */ /* 0x0004640000002400 */
[----:B--2---:R-:W-:-:S06]  /*3a40*/  FMUL.FTZ R0, R28, c[0x0][0x320] ;  /* 0x0000c8001c007a20 */ /* 0x004fcc0000410000 */
[----:B------:R2:W2:Y:S01]  /*3a50*/  MUFU.TANH R57, R0 ;  /* 0x0000000000397308 */ /* 0x0004a20000002400 */
[----:B-1----:R-:W-:Y:S01]  /*3a60*/  HMMA.16816.F32.BF16 R24, R8, R62, R44 ;  /* 0x0000003e0818723c */ /* 0x002fe2000004182c */
[----:B--2---:R-:W-:-:S07]  /*3a70*/  FMUL.FTZ R0, R29, c[0x0][0x320] ;  /* 0x0000c8001d007a20 */ /* 0x004fce0000410000 */
[----:B-----5:R-:W-:Y:S01]  /*3a80*/  HMMA.16816.F32.BF16 R16, R8, R40, R20 ;  /* 0x000000280810723c */ /* 0x020fe20000041814 */
[----:B------:R1:W2:Y:S11]  /*3a90*/  MUFU.TANH R56, R0 ;  /* 0x0000000000387308 */ /* 0x0002b60000002400 */
[----:B------:R-:W-:Y:S04]  /*3aa0*/  @!UPT UIADD3 URZ, URZ, URZ, URZ ;  /* 0x0000003f3f3ff290 */ /* 0x000fe8000fffe03f */
[----:B------:R-:W-:Y:S08]  /*3ab0*/  HMMA.16816.F32.BF16 R20, R4, R50, R24 ;  /* 0x000000320414723c */ /* 0x000ff00000041818 */
[----:B------:R-:W-:Y:S01]  /*3ac0*/  HMMA.16816.F32.BF16 R8, R8, R42, R12 ;  /* 0x0000002a0808723c */ /* 0x000fe2000004180c */
[----:B-1----:R-:W-:-:S04]  /*3ad0*/  FMUL.FTZ R0, R30, c[0x0][0x320] ;  /* 0x0000c8001e007a20 */ /* 0x002fc80000410000 */
[----:B------:R1:W1:Y:S02]  /*3ae0*/  MUFU.TANH R52, R0 ;  /* 0x0000000000347308 */ /* 0x0002640000002400 */
[----:B-1----:R-:W-:Y:S02]  /*3af0*/  FMUL.FTZ R0, R31, c[0x0][0x320] ;  /* 0x0000c8001f007a20 */ /* 0x002fe40000410000 */
[----:B------:R-:W-:Y:S01]  /*3b00*/  HMMA.16816.F32.BF16 R28, R4, R48, R36 ;  /* 0x00000030041c723c */ /* 0x000fe20000041824 */
[----:B------:R-:W1:Y:S03]  /*3b10*/  LDSM.16.M88.4 R36, [R176+0x1800] ;  /* 0x00180000b024783b */ /* 0x000e660000000200 */
[----:B------:R5:W1:Y:S01]  /*3b20*/  MUFU.TANH R47, R0 ;  /* 0x00000000002f7308 */ /* 0x000a620000002400 */
[----:B------:R-:W-:-:S04]  /*3b30*/  DEPBAR.LE SB0, 0x0 ;  /* 0x000080000000791a */ /* 0x000fc80000000000 */
[----:B-----5:R-:W-:-:S04]  /*3b40*/  FMUL.FTZ R0, R32, c[0x0][0x320] ;  /* 0x0000c80020007a20 */ /* 0x020fc80000410000 */
[----:B------:R5:W1:Y:S02]  /*3b50*/  MUFU.TANH R46, R0 ;  /* 0x00000000002e7308 */ /* 0x000a640000002400 */
[----:B-----5:R-:W-:Y:S01]  /*3b60*/  FMUL.FTZ R0, R33, c[0x0][0x320] ;  /* 0x0000c80021007a20 */ /* 0x020fe20000410000 */
[C---:B-1----:R-:W-:Y:S05]  /*3b70*/  HMMA.16816.F32.BF16 R12, R4.reuse, R36, R16 ;  /* 0x00000024040c723c */ /* 0x042fea0000041810 */
[----:B------:R1:W1:Y:S03]  /*3b80*/  MUFU.TANH R48, R0 ;  /* 0x0000000000307308 */ /* 0x0002660000002400 */
[----:B------:R-:W-:Y:S01]  /*3b90*/  HMMA.16816.F32.BF16 R4, R4, R38, R8 ;  /* 0x000000260404723c */ /* 0x000fe20000041808 */
[----:B-1----:R-:W-:-:S04]  /*3ba0*/  FMUL.FTZ R0, R34, c[0x0][0x320] ;  /* 0x0000c80022007a20 */ /* 0x002fc80000410000 */
[----:B------:R1:W1:Y:S02]  /*3bb0*/  MUFU.TANH R45, R0 ;  /* 0x00000000002d7308 */ /* 0x0002640000002400 */
[----:B-1----:R-:W-:-:S06]  /*3bc0*/  FMUL.FTZ R0, R35, c[0x0][0x320] ;  /* 0x0000c80023007a20 */ /* 0x002fcc0000410000 */
        /* <DEDUP_REMOVED lines=32> */
[----:B------:R1:W1:Y:S01]  /*3dd0*/  MUFU.TANH R12, R0 ;  /* 0x00000000000c7308 */ /* 0x0002620000002400 */
[----:B------:R-:W-:Y:S06]  /*3de0*/  BAR.SYNC.DEFER_BLOCKING 0x0 ;  /* 0x0000000000007b1d */ /* 0x000fec0000010000 */
[----:B------:R-:W-:Y:S05]  /*3df0*/  @!P1 BRA `(.L_x_50) ;  /* 0x0000043000009947 */ /* 0x000fea0003800000 */
[----:B--234-:R-:W-:Y:S02]  /*3e00*/  IMAD R2, R104, 0x40, R201 ;  /* 0x0000004068027824 */ /* 0x01cfe400078e02c9 */
[----:B------:R-:W-:-:S03]  /*3e10*/  IMAD.MOV.U32 R188, RZ, RZ, RZ ;  /* 0x000000ffffbc7224 */ /* 0x000fc600078e00ff */
[----:B------:R-:W-:-:S05]  /*3e20*/  IADD3 R2, R2, -0x40, R105 ;  /* 0xffffffc002027810 */ /* 0x000fca0007ffe069 */
[----:B------:R-:W-:-:S04]  /*3e30*/  @P0 IMAD.HI.U32 R3, R2, c[0x0][0x2bc], RZ ;  /* 0x0000af0002030a27 */ /* 0x000fc800078e00ff */
[----:B-1----:R-:W-:Y:S01]  /*3e40*/  IMAD.MOV.U32 R0, RZ, RZ, R2 ;  /* 0x000000ffff007224 */ /* 0x002fe200078e0002 */
[----:B------:R-:W-:-:S04]  /*3e50*/  @P0 SHF.R.U32.HI R0, RZ, c[0x0][0x2c0], R3 ;  /* 0x0000b000ff000a19 */ /* 0x000fc80000011603 */
[----:B------:R-:W-:-:S04]  /*3e60*/  @!P6 IADD3 R3, P0, R0, R204, RZ ;  /* 0x000000cc0003e210 */ /* 0x000fc80007f1e0ff */
[----:B------:R-:W-:Y:S02]  /*3e70*/  @!P6 LEA.HI.X.SX32 R5, R0, R209, 0x1, P0 ;  /* 0x000000d10005e211 */ /* 0x000fe400000f0eff */
[----:B------:R-:W-:-:S04]  /*3e80*/  @!P6 LEA R4, P0, R3, c[0x0][0x2a0], 0x2 ;  /* 0x0000a8000304ea11 */ /* 0x000fc800078010ff */
[----:B------:R-:W-:-:S05]  /*3e90*/  @!P6 LEA.HI.X R5, R3, c[0x0][0x2a4], R5, 0x2, P0 ;  /* 0x0000a9000305ea11 */ /* 0x000fca00000f1405 */
[----:B------:R-:W2:Y:S01]  /*3ea0*/  @!P6 LDG.E R188, [R4.64] ;  /* 0x0000000604bce981 */ /* 0x000ea2000c1e1900 */
[----:B------:R-:W-:Y:S01]  /*3eb0*/  IMAD.MOV R0, RZ, RZ, -R0 ;  /* 0x000000ffff007224 */ /* 0x000fe200078e0a00 */
[----:B------:R-:W-:-:S03]  /*3ec0*/  SEL R11, RZ, 0x10, P3 ;  /* 0x00000010ff0b7807 */ /* 0x000fc60001800000 */
[----:B------:R-:W-:-:S04]  /*3ed0*/  IMAD R189, R0, c[0x0][0x2b8], R2 ;  /* 0x0000ae0000bd7a24 */ /* 0x000fc800078e0202 */
[----:B------:R-:W-:Y:S01]  /*3ee0*/  IMAD.WIDE.U32 R2, R189, c[0x0][0x1e0], RZ ;  /* 0x00007800bd027a25 */ /* 0x000fe200078e00ff */
[----:B------:R-:W-:-:S05]  /*3ef0*/  SHF.R.S32.HI R0, RZ, 0x1f, R189 ;  /* 0x0000001fff007819 */ /* 0x000fca00000114bd */
[----:B------:R-:W-:-:S04]  /*3f00*/  IMAD R0, R0, c[0x0][0x1e0], RZ ;  /* 0x0000780000007a24 */ /* 0x000fc800078e02ff */
[----:B------:R-:W-:-:S04]  /*3f10*/  IMAD R0, R189, c[0x0][0x1e4], R0 ;  /* 0x00007900bd007a24 */ /* 0x000fc800078e0200 */
[----:B------:R-:W-:Y:S01]  /*3f20*/  IMAD.IADD R3, R3, 0x1, R0 ;  /* 0x0000000103037824 */ /* 0x000fe200078e0200 */
[----:B--2---:R-:W-:-:S03]  /*3f30*/  SHF.R.S32.HI R0, RZ, 0x1f, R188 ;  /* 0x0000001fff007819 */ /* 0x004fc600000114bc */
[----:B------:R-:W-:-:S04]  /*3f40*/  IMAD.WIDE.U32 R2, R188, c[0x0][0x1f0], R2 ;  /* 0x00007c00bc027a25 */ /* 0x000fc800078e0002 */
[----:B------:R-:W-:Y:S01]  /*3f50*/  IMAD R4, R0, c[0x0][0x1f0], RZ ;  /* 0x00007c0000047a24 */ /* 0x000fe200078e02ff */
[----:B------:R-:W-:-:S03]  /*3f60*/  IADD3 R0, P1, R202, R2, RZ ;  /* 0x00000002ca007210 */ /* 0x000fc60007f3e0ff */
[----:B------:R-:W-:Y:S01]  /*3f70*/  IMAD R2, R188, c[0x0][0x1f4], R4 ;  /* 0x00007d00bc027a24 */ /* 0x000fe200078e0204 */
[----:B------:R-:W-:-:S04]  /*3f80*/  LEA R10, P0, R0, c[0x0][0x1c8], 0x1 ;  /* 0x00007200000a7a11 */ /* 0x000fc800078008ff */
[----:B------:R-:W-:-:S04]  /*3f90*/  IADD3.X R2, R208, R3, R2, P1, !PT ;  /* 0x00000003d0027210 */ /* 0x000fc80000ffe402 */
[----:B------:R-:W-:Y:S01]  /*3fa0*/  LEA.HI.X R5, R0, c[0x0][0x1cc], R2, 0x1, P0 ;  /* 0x0000730000057a11 */ /* 0x000fe200000f0c02 */
[----:B------:R-:W-:Y:S05]  /*3fb0*/  BRA.DIV ~URZ, `(.L_x_51) ;  /* 0x000099227f007947 */ /* 0x000fea000b800000 */
[----:B------:R1:W2:Y:S02]  /*3fc0*/  SHFL.IDX PT, R4, R5, RZ, 0x181f ;  /* 0x00181fff05047589 */ /* 0x0002a400000e0000 */
.L_x_132:
[----:B------:R-:W-:Y:S05]  /*3fd0*/  BRA.DIV ~URZ, `(.L_x_52) ;  /* 0x000099727f007947 */ /* 0x000fea000b800000 */
[----:B------:R-:W3:Y:S02]  /*3fe0*/  SHFL.IDX PT, R0, R10, RZ, 0x181f ;  /* 0x00181fff0a007589 */ /* 0x000ee400000e0000 */
[C---:B---3--:R-:W-:Y:S02]  /*3ff0*/  IADD3 R8, P2, R0.reuse, R107, RZ ;  /* 0x0000006b00087210 */ /* 0x048fe40007f5e0ff */
[C---:B------:R-:W-:Y:S02]  /*4000*/  IADD3 R6, P1, R0.reuse, R108, RZ ;  /* 0x0000006c00067210 */ /* 0x040fe40007f3e0ff */
[----:B------:R-:W-:Y:S01]  /*4010*/  IADD3 R2, P0, R0, R109, RZ ;  /* 0x0000006d00027210 */ /* 0x000fe20007f1e0ff */
[C---:B--2---:R-:W-:Y:S01]  /*4020*/  IMAD.X R9, R4.reuse, 0x1, R100, P2 ;  /* 0x0000000104097824 */ /* 0x044fe200010e0664 */
[----:B------:R-:W2:Y:S01]  /*4030*/  SHFL.IDX PT, R0, R10, 0x1, 0x181f ;  /* 0x00381f000a007f89 */ /* 0x000ea200000e0000 */
[----:B------:R-:W-:-:S02]  /*4040*/  IMAD.X R7, R4, 0x1, R101, P1 ;  /* 0x0000000104077824 */ /* 0x000fc400008e0665 */
[----:B------:R-:W-:Y:S01]  /*4050*/  IMAD.X R3, R4, 0x1, R102, P0 ;  /* 0x0000000104037824 */ /* 0x000fe200000e0666 */
[----:B------:R-:W-:Y:S01]  /*4060*/  @!PT LDS RZ, [RZ] ;  /* 0x00000000fffff984 */ /* 0x000fe20000000800 */
[----:B------:R3:W-:Y:S01]  /*4070*/  LDGSTS.E.BYPASS.LTC128B.128 [R187+0x6100], [R8.64], !P5 ;  /* 0x0610000008bb7fae */ /* 0x0007e2000e901d46 */
[----:B------:R-:W-:-:S03]  /*4080*/  SEL R4, RZ, 0x10, P5 ;  /* 0x00000010ff047807 */ /* 0x000fc60002800000 */
[----:B------:R4:W-:Y:S04]  /*4090*/  LDGSTS.E.BYPASS.LTC128B.128 [R187+0x8100], [R6.64], !P4 ;  /* 0x0810000006bb7fae */ /* 0x0009e8000e101d46 */
[----:B------:R4:W-:Y:S04]  /*40a0*/  LDGSTS.E.BYPASS.LTC128B.128 [R187+0xa100], [R2.64], !P3 ;  /* 0x0a10000002bb7fae */ /* 0x0009e8000d901d46 */
[----:B---3--:R3:W1:Y:S01]  /*40b0*/  SHFL.IDX PT, R8, R5, 0x1, 0x181f ;  /* 0x00381f0005087f89 */ /* 0x00866200000e0000 */
[----:B------:R-:W-:Y:S01]  /*40c0*/  IMAD.MOV.U32 R9, RZ, RZ, R11 ;  /* 0x000000ffff097224 */ /* 0x000fe200078e000b */
[----:B-1-3--:R-:W-:-:S02]  /*40d0*/  SEL R5, RZ, 0x10, P4 ;  /* 0x00000010ff057807 */ /* 0x00afc40002000000 */
.L_x_133:
[----:B--2-4-:R-:W-:Y:S02]  /*40e0*/  IADD3 R2, -R4, 0x10, RZ ;  /* 0x0000001004027810 */ /* 0x014fe40007ffe1ff */
[----:B------:R-:W-:-:S02]  /*40f0*/  IADD3 R3, -R5, 0x10, RZ ;  /* 0x0000001005037810 */ /* 0x000fc40007ffe1ff */
[----:B------:R-:W-:Y:S02]  /*4100*/  LOP3.LUT R2, R2, 0xf, RZ, 0xc0, !PT ;  /* 0x0000000f02027812 */ /* 0x000fe400078ec0ff */
[----:B------:R-:W-:Y:S02]  /*4110*/  IADD3 R7, -R9, 0x10, RZ ;  /* 0x0000001009077810 */ /* 0x000fe40007ffe1ff */
[----:B------:R-:W-:Y:S02]  /*4120*/  IADD3 R6, P3, P2, R2, R0, R107 ;  /* 0x0000000002067210 */ /* 0x000fe40007a7e06b */
[----:B------:R-:W-:Y:S02]  /*4130*/  LOP3.LUT R3, R3, 0xf, RZ, 0xc0, !PT ;  /* 0x0000000f03037812 */ /* 0x000fe400078ec0ff */
[----:B------:R-:W-:Y:S02]  /*4140*/  LOP3.LUT R2, R7, 0xf, RZ, 0xc0, !PT ;  /* 0x0000000f07027812 */ /* 0x000fe400078ec0ff */
[----:B------:R-:W-:-:S02]  /*4150*/  ISETP.NE.U32.AND P4, PT, R4, RZ, PT ;  /* 0x000000ff0400720c */ /* 0x000fc40003f85070 */
[----:B------:R-:W-:Y:S02]  /*4160*/  IADD3.X R7, RZ, R8, R100, P3, P2 ;  /* 0x00000008ff077210 */ /* 0x000fe40001fe4464 */
[----:B------:R-:W-:Y:S02]  /*4170*/  IADD3 R4, P1, P0, R3, R0, R108 ;  /* 0x0000000003047210 */ /* 0x000fe4000783e06c */
[----:B------:R-:W-:Y:S02]  /*4180*/  ISETP.NE.U32.AND P3, PT, R5, RZ, PT ;  /* 0x000000ff0500720c */ /* 0x000fe40003f65070 */
[----:B------:R-:W-:Y:S02]  /*4190*/  ISETP.NE.U32.AND P2, PT, R9, RZ, PT ;  /* 0x000000ff0900720c */ /* 0x000fe40003f45070 */
[----:B------:R-:W-:Y:S02]  /*41a0*/  IADD3.X R5, RZ, R8, R101, P1, P0 ;  /* 0x00000008ff057210 */ /* 0x000fe40000fe0465 */
[----:B------:R-:W-:Y:S01]  /*41b0*/  IADD3 R2, P1, P0, R2, R0, R109 ;  /* 0x0000000002027210 */ /* 0x000fe2000783e06d */
[----:B------:R-:W-:Y:S01]  /*41c0*/  @!PT LDS RZ, [RZ] ;  /* 0x00000000fffff984 */ /* 0x000fe20000000800 */
[----:B------:R-:W-:Y:S01]  /*41d0*/  @!PT LDS RZ, [RZ] ;  /* 0x00000000fffff984 */ /* 0x000fe20000000800 */
[----:B------:R-:W-:Y:S01]  /*41e0*/  @!PT LDS RZ, [RZ] ;  /* 0x00000000fffff984 */ /* 0x000fe20000000800 */
[----:B------:R1:W-:Y:S03]  /*41f0*/  LDGSTS.E.BYPASS.LTC128B.128.ZFILL [R187+0x7100], [R6.64], P4 ;  /* 0x0710000006bb7fae */ /* 0x0003e6000a141d46 */
[----:B------:R-:W-:-:S03]  /*4200*/  IADD3.X R3, RZ, R8, R102, P1, P0 ;  /* 0x00000008ff037210 */ /* 0x000fc60000fe0466 */
[----:B------:R1:W-:Y:S04]  /*4210*/  LDGSTS.E.BYPASS.LTC128B.128.ZFILL [R187+0x9100], [R4.64], P3 ;  /* 0x0910000004bb7fae */ /* 0x0003e80009941d46 */
[----:B------:R1:W-:Y:S02]  /*4220*/  LDGSTS.E.BYPASS.LTC128B.128.ZFILL [R187+0xb100], [R2.64], P2 ;  /* 0x0b10000002bb7fae */ /* 0x0003e40009141d46 */
.L_x_50:
[----:B--234-:R-:W-:Y:S05]  /*4230*/  BSYNC B0 ;  /* 0x0000000000007941 */ /* 0x01cfea0003800000 */
.L_x_49:
[----:B-1----:R-:W-:Y:S01]  /*4240*/  IMAD.IADD R0, R106, 0x1, -R222 ;  /* 0x000000016a007824 */ /* 0x002fe200078e0ade */
[----:B------:R-:W0:Y:S04]  /*4250*/  LDGDEPBAR ;  /* 0x00000000000079af */ /* 0x000e280000000000 */
[C---:B------:R-:W-:Y:S02]  /*4260*/  ISETP.GT.AND P0, PT, R0.reuse, RZ, PT ;  /* 0x000000ff0000720c */ /* 0x040fe40003f04270 */
[----:B------:R-:W-:-:S02]  /*4270*/  ISETP.GT.AND P4, PT, R0, 0x1, PT ;  /* 0x000000010000780c */ /* 0x000fc40003f84270 */
[----:B------:R-:W-:Y:S02]  /*4280*/  ISETP.GT.AND P3, PT, R0, 0x8, PT ;  /* 0x000000080000780c */ /* 0x000fe40003f64270 */
[----:B------:R-:W-:Y:S02]  /*4290*/  FSEL R6, R80, -INF , P0 ;  /* 0xff80000050067808 */ /* 0x000fe40000000000 */
[----:B------:R-:W-:Y:S02]  /*42a0*/  FSEL R7, R76, -INF , P4 ;  /* 0xff8000004c077808 */ /* 0x000fe40002000000 */
[----:B------:R-:W-:Y:S02]  /*42b0*/  FSEL R10, R68, -INF , P0 ;  /* 0xff800000440a7808 */ /* 0x000fe40000000000 */
[----:B------:R-:W-:Y:S02]  /*42c0*/  FSEL R11, R67, -INF , P4 ;  /* 0xff800000430b7808 */ /* 0x000fe40002000000 */
[----:B------:R-:W-:-:S02]  /*42d0*/  ISETP.GT.AND P2, PT, R0, 0x9, PT ;  /* 0x000000090000780c */ /* 0x000fc40003f44270 */
[----:B------:R-:W-:Y:S02]  /*42e0*/  FSEL R8, R66, -INF , P3 ;  /* 0xff80000042087808 */ /* 0x000fe40001800000 */
[----:B------:R-:W-:Y:S02]  /*42f0*/  FMNMX.FTZ R2, R6, R7, !PT ;  /* 0x0000000706027209 */ /* 0x000fe40007810000 */
[----:B------:R-:W-:Y:S02]  /*4300*/  FSEL R13, R64, -INF , P3 ;  /* 0xff800000400d7808 */ /* 0x000fe40001800000 */
[----:B------:R-:W-:Y:S02]  /*4310*/  FMNMX.FTZ R3, R10, R11, !PT ;  /* 0x0000000b0a037209 */ /* 0x000fe40007810000 */
[----:B------:R-:W-:Y:S02]  /*4320*/  ISETP.GT.AND P1, PT, R0, 0x10, PT ;  /* 0x000000100000780c */ /* 0x000fe40003f24270 */
[----:B------:R-:W-:-:S02]  /*4330*/  FSEL R9, R65, -INF , P2 ;  /* 0xff80000041097808 */ /* 0x000fc40001000000 */
[----:B------:R-:W-:Y:S02]  /*4340*/  FMNMX.FTZ R2, R8, R2, !PT ;  /* 0x0000000208027209 */ /* 0x000fe40007810000 */
[----:B------:R-:W-:Y:S02]  /*4350*/  FSEL R14, R60, -INF , P2 ;  /* 0xff8000003c0e7808 */ /* 0x000fe40001000000 */
[----:B------:R-:W-:Y:S02]  /*4360*/  FMNMX.FTZ R3, R13, R3, !PT ;  /* 0x000000030d037209 */ /* 0x000fe40007810000 */
[----:B------:R-:W-:Y:S02]  /*4370*/  ISETP.GT.AND P0, PT, R0, 0x11, PT ;  /* 0x000000110000780c */ /* 0x000fe40003f04270 */
[----:B------:R-:W-:Y:S02]  /*4380*/  FSEL R15, R57, -INF , P1 ;  /* 0xff800000390f7808 */ /* 0x000fe40000800000 */
[----:B------:R-:W-:-:S02]  /*4390*/  FMNMX.FTZ R2, R9, R2, !PT ;  /* 0x0000000209027209 */ /* 0x000fc40007810000 */
[----:B------:R-:W-:Y:S02]  /*43a0*/  FSEL R23, R52, -INF , P1 ;  /* 0xff80000034177808 */ /* 0x000fe40000800000 */
[----:B------:R-:W-:Y:S02]  /*43b0*/  FMNMX.FTZ R3, R14, R3, !PT ;  /* 0x000000030e037209 */ /* 0x000fe40007810000 */
[----:B------:R-:W-:Y:S02]  /*43c0*/  ISETP.GT.AND P4, PT, R0, 0x18, PT ;  /* 0x000000180000780c */ /* 0x000fe40003f84270 */
[----:B------:R-:W-:Y:S02]  /*43d0*/  FSEL R20, R56, -INF , P0 ;  /* 0xff80000038147808 */ /* 0x000fe40000000000 */
[----:B------:R-:W-:Y:S02]  /*43e0*/  FMNMX.FTZ R2, R15, R2, !PT ;  /* 0x000000020f027209 */ /* 0x000fe40007810000 */
[----:B------:R-:W-:-:S02]  /*43f0*/  FSEL R24, R47, -INF , P0 ;  /* 0xff8000002f187808 */ /* 0x000fc40000000000 */
[----:B------:R-:W-:Y:S02]  /*4400*/  FMNMX.FTZ R3, R23, R3, !PT ;  /* 0x0000000317037209 */ /* 0x000fe40007810000 */
[----:B------:R-:W-:Y:S02]  /*4410*/  ISETP.GT.AND P3, PT, R0, 0x19, PT ;  /* 0x000000190000780c */ /* 0x000fe40003f64270 */
[----:B------:R-:W-:Y:S02]  /*4420*/  FSEL R22, R46, -INF , P4 ;  /* 0xff8000002e167808 */ /* 0x000fe40002000000 */
[----:B------:R-:W-:Y:S02]  /*4430*/  FMNMX.FTZ R2, R20, R2, !PT ;  /* 0x0000000214027209 */ /* 0x000fe40007810000 */
[----:B------:R-:W-:Y:S02]  /*4440*/  FSEL R26, R45, -INF , P4 ;  /* 0xff8000002d1a7808 */ /* 0x000fe40002000000 */
[----:B------:R-:W-:-:S02]  /*4450*/  FMNMX.FTZ R3, R24, R3, !PT ;  /* 0x0000000318037209 */ /* 0x000fc40007810000 */
[----:B------:R-:W-:Y:S02]  /*4460*/  ISETP.GT.AND P2, PT, R0, 0x20, PT ;  /* 0x000000200000780c */ /* 0x000fe40003f44270 */
[----:B------:R-:W-:Y:S02]  /*4470*/  FSEL R21, R48, -INF , P3 ;  /* 0xff80000030157808 */ /* 0x000fe40001800000 */
[----:B------:R-:W-:Y:S02]  /*4480*/  FMNMX.FTZ R2, R22, R2, !PT ;  /* 0x0000000216027209 */ /* 0x000fe40007810000 */
[----:B------:R-:W-:Y:S02]  /*4490*/  FSEL R25, R44, -INF , P3 ;  /* 0xff8000002c197808 */ /* 0x000fe40001800000 */
[----:B------:R-:W-:Y:S02]  /*44a0*/  FMNMX.FTZ R3, R26, R3, !PT ;  /* 0x000000031a037209 */ /* 0x000fe40007810000 */
        /* <DEDUP_REMOVED lines=10> */
[----:B------:R-:W-:Y:S02]  /*4550*/  FSEL R89, R30, -INF , P0 ;  /* 0xff8000001e597808 */ /* 0x000fe40000000000 */
[----:B------:R-:W-:Y:S02]  /*4560*/  FSEL R73, R32, -INF , P0 ;  /* 0xff80000020497808 */ /* 0x000fe40000000000 */
[----:B------:R-:W-:-:S02]  /*4570*/  ISETP.GT.AND P4, PT, R0, 0x29, PT ;  /* 0x000000290000780c */ /* 0x000fc40003f84270 */
[C---:B------:R-:W-:Y:S02]  /*4580*/  ISETP.GT.AND P3, PT, R0.reuse, 0x30, PT ;  /* 0x000000300000780c */ /* 0x040fe40003f64270 */
[C---:B------:R-:W-:Y:S02]  /*4590*/  ISETP.GT.AND P2, PT, R0.reuse, 0x31, PT ;  /* 0x000000310000780c */ /* 0x040fe40003f44270 */
[C---:B------:R-:W-:Y:S02]  /*45a0*/  ISETP.GT.AND P1, PT, R0.reuse, 0x38, PT ;  /* 0x000000380000780c */ /* 0x040fe40003f24270 */
[----:B------:R-:W-:Y:S02]  /*45b0*/  ISETP.GT.AND P0, PT, R0, 0x39, PT ;  /* 0x000000390000780c */ /* 0x000fe40003f04270 */
[----:B------:R-:W-:Y:S02]  /*45c0*/  FMNMX.FTZ R0, R75, R2, !PT ;  /* 0x000000024b007209 */ /* 0x000fe40007810000 */
[----:B------:R-:W-:-:S02]  /*45d0*/  FMNMX.FTZ R2, R90, R3, !PT ;  /* 0x000000035a027209 */ /* 0x000fc40007810000 */
[----:B------:R-:W-:Y:S02]  /*45e0*/  FSEL R74, R31, -INF , P4 ;  /* 0xff8000001f4a7808 */ /* 0x000fe40002000000 */
[----:B------:R-:W-:Y:S02]  /*45f0*/  FSEL R72, R33, -INF , P4 ;  /* 0xff80000021487808 */ /* 0x000fe40002000000 */
[----:B------:R-:W-:Y:S02]  /*4600*/  FMNMX.FTZ R0, R73, R0, !PT ;  /* 0x0000000049007209 */ /* 0x000fe40007810000 */
[----:B------:R-:W-:Y:S02]  /*4610*/  FMNMX.FTZ R2, R89, R2, !PT ;  /* 0x0000000259027209 */ /* 0x000fe40007810000 */
[----:B------:R-:W-:Y:S02]  /*4620*/  FSEL R157, R27, -INF , P3 ;  /* 0xff8000001b9d7808 */ /* 0x000fe40001800000 */
[----:B------:R-:W-:-:S02]  /*4630*/  FSEL R155, R29, -INF , P3 ;  /* 0xff8000001d9b7808 */ /* 0x000fc40001800000 */
[----:B------:R-:W-:Y:S02]  /*4640*/  FMNMX.FTZ R0, R72, R0, !PT ;  /* 0x0000000048007209 */ /* 0x000fe40007810000 */
[----:B------:R-:W-:Y:S02]  /*4650*/  FMNMX.FTZ R2, R74, R2, !PT ;  /* 0x000000024a027209 */ /* 0x000fe40007810000 */
[----:B------:R-:W-:Y:S02]  /*4660*/  FSEL R156, R19, -INF , P2 ;  /* 0xff800000139c7808 */ /* 0x000fe40001000000 */
[----:B------:R-:W-:Y:S02]  /*4670*/  FSEL R153, R28, -INF , P2 ;  /* 0xff8000001c997808 */ /* 0x000fe40001000000 */
        /* <DEDUP_REMOVED lines=10> */
[----:B------:R-:W-:Y:S02]  /*4720*/  FMNMX.FTZ R4, R101, R0, !PT ;  /* 0x0000000065047209 */ /* 0x000fe40007810000 */
[----:B------:R-:W-:Y:S01]  /*4730*/  FMNMX.FTZ R5, R152, R2, !PT ;  /* 0x0000000298057209 */ /* 0x000fe20007810000 */
[----:B------:R-:W-:Y:S05]  /*4740*/  BRA.DIV ~URZ, `(.L_x_53) ;  /* 0x000094127f007947 */ /* 0x000fea000b800000 */
[----:B------:R-:W1:Y:S04]  /*4750*/  SHFL.BFLY PT, R0, R4, 0x2, 0x1f ;  /* 0x0c401f0004007f89 */ /* 0x000e6800000e0000 */
[----:B------:R-:W2:Y:S01]  /*4760*/  SHFL.BFLY PT, R3, R5, 0x2, 0x1f ;  /* 0x0c401f0005037f89 */ /* 0x000ea200000e0000 */
[----:B-1----:R-:W-:-:S02]  /*4770*/  FMNMX.FTZ R0, R4, R0, !PT ;  /* 0x0000000004007209 */ /* 0x002fc40007810000 */
[----:B--2---:R-:W-:-:S03]  /*4780*/  FMNMX.FTZ R5, R5, R3, !PT ;  /* 0x0000000305057209 */ /* 0x004fc60007810000 */
[----:B------:R-:W1:Y:S04]  /*4790*/  SHFL.BFLY PT, R2, R0, 0x1, 0x1f ;  /* 0x0c201f0000027f89 */ /* 0x000e6800000e0000 */
[----:B------:R2:W3:Y:S01]  /*47a0*/  SHFL.BFLY PT, R3, R5, 0x1, 0x1f ;  /* 0x0c201f0005037f89 */ /* 0x0004e200000e0000 */
[----:B-1----:R-:W-:-:S05]  /*47b0*/  FMNMX.FTZ R100, R0, R2, !PT ;  /* 0x0000000200647209 */ /* 0x002fca0007810000 */
.L_x_134:
[C---:B------:R-:W-:Y:S01]  /*47c0*/  FMUL.FTZ R2, R100.reuse, c[0x0][0x2d0] ;  /* 0x0000b40064027a20 */ /* 0x040fe20000410000 */
[----:B------:R-:W-:Y:S01]  /*47d0*/  FSETP.NEU.FTZ.AND P0, PT, R100, -INF , PT ;  /* 0xff8000006400780b */ /* 0x000fe20003f1d000 */
[----:B------:R-:W-:Y:S01]  /*47e0*/  WARPSYNC 0xffffffff ;  /* 0xffffffff00007948 */ /* 0x000fe20003800000 */
[----:B---3--:R-:W-:Y:S01]  /*47f0*/  FMNMX.FTZ R12, R3, R5, !PT ;  /* 0x00000005030c7209 */ /* 0x008fe20007810000 */
[----:B------:R-:W-:Y:S01]  /*4800*/  LDSM.16.MT88.4 R16, [R177] ;  /* 0x00000000b110783b */ /* 0x000fe20000004200 */
[----:B------:R-:W-:-:S02]  /*4810*/  FSEL R2, R2, RZ, P0 ;  /* 0x000000ff02027208 */ /* 0x000fc40000000000 */
[----:B------:R-:W-:Y:S01]  /*4820*/  FSETP.NEU.FTZ.AND P0, PT, R12, -INF , PT ;  /* 0xff8000000c00780b */ /* 0x000fe20003f1d000 */
[----:B------:R-:W-:Y:S02]  /*4830*/  LDSM.16.MT88.4 R32, [R180] ;  /* 0x00000000b420783b */ /* 0x000fe40000004200 */
[--C-:B------:R-:W-:Y:S02]  /*4840*/  FFMA.FTZ R0, R6, c[0x0][0x2d0], -R2.reuse ;  /* 0x0000b40006007a23 */ /* 0x100fe40000010802 */
[--C-:B------:R-:W-:Y:S01]  /*4850*/  FFMA.FTZ R3, R8, c[0x0][0x2d0], -R2.reuse ;  /* 0x0000b40008037a23 */ /* 0x100fe20000010802 */
[----:B------:R-:W-:Y:S01]  /*4860*/  LDSM.16.MT88.4 R44, [R178+0x800] ;  /* 0x00080000b22c783b */ /* 0x000fe20000004200 */
[----:B------:R1:W-:Y:S03]  /*4870*/  MUFU.EX2 R169, R0 ;  /* 0x0000000000a97308 */ /* 0x0003e60000000800 */
[----:B------:R-:W-:Y:S04]  /*4880*/  LDSM.16.MT88.4 R48, [R177+0x800] ;  /* 0x00080000b130783b */ /* 0x000fe80000004200 */
[----:B------:R-:W-:Y:S01]  /*4890*/  LDSM.16.MT88.4 R40, [R180+0x800] ;  /* 0x00080000b428783b */ /* 0x000fe20000004200 */
[----:B------:R3:W-:Y:S03]  /*48a0*/  MUFU.EX2 R173, R3 ;  /* 0x0000000300ad7308 */ /* 0x0007e60000000800 */
[----:B------:R-:W-:Y:S04]  /*48b0*/  LDSM.16.MT88.4 R64, [R178+0x2000] ;  /* 0x00200000b240783b */ /* 0x000fe80000004200 */
[----:B------:R-:W-:Y:S01]  /*48c0*/  LDSM.16.MT88.4 R60, [R177+0x2000] ;  /* 0x00200000b13c783b */ /* 0x000fe20000004200 */
[----:B-1----:R-:W-:-:S03]  /*48d0*/  FFMA.FTZ R0, R7, c[0x0][0x2d0], -R2 ;  /* 0x0000b40007007a23 */ /* 0x002fc60000010802 */
[----:B--2---:R-:W1:Y:S01]  /*48e0*/  LDSM.16.MT88.4 R4, [R178] ;  /* 0x00000000b204783b */ /* 0x004e620000004200 */
[----:B------:R2:W4:Y:S03]  /*48f0*/  MUFU.EX2 R168, R0 ;  /* 0x0000000000a87308 */ /* 0x0005260000000800 */
[----:B------:R-:W-:Y:S01]  /*4900*/  LDSM.16.MT88.4 R68, [R177+0x4000] ;  /* 0x00400000b144783b */ /* 0x000fe20000004200 */
[----:B---3--:R-:W-:-:S04]  /*4910*/  FFMA.FTZ R3, R9, c[0x0][0x2d0], -R2 ;  /* 0x0000b40009037a23 */ /* 0x008fc80000010802 */
[----:B------:R3:W5:Y:S01]  /*4920*/  MUFU.EX2 R172, R3 ;  /* 0x0000000300ac7308 */ /* 0x0007620000000800 */
[----:B--2---:R-:W-:Y:S01]  /*4930*/  FMUL.FTZ R0, R12, c[0x0][0x2d0] ;  /* 0x0000b4000c007a20 */ /* 0x004fe20000410000 */
[----:B----4-:R-:W-:-:S04]  /*4940*/  F2FP.BF16.PACK_AB R8, R168, R169 ;  /* 0x000000a9a808723e */ /* 0x010fc800000010ff */
[----:B------:R-:W-:-:S05]  /*4950*/  FSEL R0, R0, RZ, P0 ;  /* 0x000000ff00007208 */ /* 0x000fca0000000000 */
[----:B---3--:R-:W-:Y:S01]  /*4960*/  FFMA.FTZ R3, R10, c[0x0][0x2d0], -R0 ;  /* 0x0000b4000a037a23 */ /* 0x008fe20000010800 */
[----:B-----5:R-:W-:-:S03]  /*4970*/  F2FP.BF16.PACK_AB R10, R172, R173 ;  /* 0x000000adac0a723e */ /* 0x020fc600000010ff */
[----:B------:R2:W-:Y:S02]  /*4980*/  MUFU.EX2 R166, R3 ;  /* 0x0000000300a67308 */ /* 0x0005e40000000800 */
[----:B--2---:R-:W-:-:S06]  /*4990*/  FFMA.FTZ R3, R11, c[0x0][0x2d0], -R0 ;  /* 0x0000b4000b037a23 */ /* 0x004fcc0000010800 */
[----:B------:R2:W3:Y:S02]  /*49a0*/  MUFU.EX2 R165, R3 ;  /* 0x0000000300a57308 */ /* 0x0004e40000000800 */
[----:B--2---:R-:W-:Y:S01]  /*49b0*/  FFMA.FTZ R3, R13, c[0x0][0x2d0], -R0 ;  /* 0x0000b4000d037a23 */ /* 0x004fe20000010800 */
[----:B---3--:R-:W-:-:S05]  /*49c0*/  F2FP.BF16.PACK_AB R9, R165, R166 ;  /* 0x000000a6a509723e */ /* 0x008fca00000010ff */
[----:B------:R2:W-:Y:S02]  /*49d0*/  MUFU.EX2 R171, R3 ;  /* 0x0000000300ab7308 */ /* 0x0005e40000000800 */
[----:B--2---:R-:W-:-:S06]  /*49e0*/  FFMA.FTZ R3, R14, c[0x0][0x2d0], -R0 ;  /* 0x0000b4000e037a23 */ /* 0x004fcc0000010800 */
[----:B------:R2:W3:Y:S02]  /*49f0*/  MUFU.EX2 R170, R3 ;  /* 0x0000000300aa7308 */ /* 0x0004e40000000800 */
[----:B--2---:R-:W-:Y:S01]  /*4a00*/  FFMA.FTZ R3, R15, c[0x0][0x2d0], -R2 ;  /* 0x0000b4000f037a23 */ /* 0x004fe20000010802 */
[----:B---3--:R-:W-:-:S05]  /*4a10*/  F2FP.BF16.PACK_AB R11, R170, R171 ;  /* 0x000000abaa0b723e */ /* 0x008fca00000010ff */
[----:B------:R2:W-:Y:S02]  /*4a20*/  MUFU.EX2 R190, R3 ;  /* 0x0000000300be7308 */ /* 0x0005e40000000800 */
[C---:B-1----:R-:W-:Y:S08]  /*4a30*/  HMMA.16816.F32.BF16 R36, R8.reuse, R4, RZ ;  /* 0x000000040824723c */ /* 0x042ff000000418ff */
[----:B------:R-:W-:Y:S01]  /*4a40*/  HMMA.16816.F32.BF16 R56, R8, R16, RZ ;  /* 0x000000100838723c */ /* 0x000fe200000418ff */
[----:B--2---:R-:W-:-:S04]  /*4a50*/  FFMA.FTZ R3, R20, c[0x0][0x2d0], -R2 ;  /* 0x0000b40014037a23 */ /* 0x004fc80000010802 */
[----:B------:R1:W2:Y:S03]  /*4a60*/  MUFU.EX2 R195, R3 ;  /* 0x0000000300c37308 */ /* 0x0002a60000000800 */
[C---:B------:R-:W-:Y:S08]  /*4a70*/  HMMA.16816.F32.BF16 R52, R8.reuse, R18, RZ ;  /* 0x000000120834723c */ /* 0x040ff000000418ff */
[----:B------:R-:W-:Y:S01]  /*4a80*/  HMMA.16816.F32.BF16 R28, R8, R6, RZ ;  /* 0x00000006081c723c */ /* 0x000fe200000418ff */
[----:B-1----:R-:W-:-:S07]  /*4a90*/  FFMA.FTZ R3, R22, c[0x0][0x2d0], -R2 ;  /* 0x0000b40016037a23 */ /* 0x002fce0000010802 */
[----:B------:R-:W-:Y:S01]  /*4aa0*/  HMMA.16816.F32.BF16 R16, R8, R34, RZ ;  /* 0x000000220810723c */ /* 0x000fe200000418ff */
[----:B--2---:R-:W-:Y:S01]  /*4ab0*/  F2FP.BF16.PACK_AB R4, R195, R190 ;  /* 0x000000bec304723e */ /* 0x004fe200000010ff */
[----:B------:R1:W-:Y:S02]  /*4ac0*/  MUFU.EX2 R191, R3 ;  /* 0x0000000300bf7308 */ /* 0x0003e40000000800 */
[----:B-1----:R-:W-:-:S06]  /*4ad0*/  FFMA.FTZ R3, R21, c[0x0][0x2d0], -R2 ;  /* 0x0000b40015037a23 */ /* 0x002fcc0000010802 */
[----:B------:R1:W2:Y:S02]  /*4ae0*/  MUFU.EX2 R219, R3 ;  /* 0x0000000300db7308 */ /* 0x0002a40000000800 */
[--C-:B-1----:R-:W-:Y:S01]  /*4af0*/  FFMA.FTZ R3, R23, c[0x0][0x2d0], -R0.reuse ;  /* 0x0000b40017037a23 */ /* 0x102fe20000010800 */
[----:B--2---:R-:W-:Y:S01]  /*4b00*/  F2FP.BF16.PACK_AB R6, R219, R191 ;  /* 0x000000bfdb06723e */ /* 0x004fe200000010ff */
[----:B------:R-:W-:Y:S04]  /*4b10*/  HMMA.16816.F32.BF16 R20, R8, R32, RZ ;  /* 0x000000200814723c */ /* 0x000fe800000418ff */
[----:B------:R1:W-:Y:S02]  /*4b20*/  MUFU.EX2 R175, R3 ;  /* 0x0000000300af7308 */ /* 0x0003e40000000800 */
[----:B-1----:R-:W-:-:S06]  /*4b30*/  FFMA.FTZ R3, R24, c[0x0][0x2d0], -R0 ;  /* 0x0000b40018037a23 */ /* 0x002fcc0000010800 */
[----:B------:R1:W2:Y:S02]  /*4b40*/  MUFU.EX2 R182, R3 ;  /* 0x0000000300b67308 */ /* 0x0002a40000000800 */
[----:B-1----:R-:W-:Y:S01]  /*4b50*/  FFMA.FTZ R3, R26, c[0x0][0x2d0], -R0 ;  /* 0x0000b4001a037a23 */ /* 0x002fe20000010800 */
[----:B--2---:R-:W-:-:S05]  /*4b60*/  F2FP.BF16.PACK_AB R5, R182, R175 ;  /* 0x000000afb605723e */ /* 0x004fca00000010ff */
[----:B------:R1:W-:Y:S02]  /*4b70*/  MUFU.EX2 R174, R3 ;  /* 0x0000000300ae7308 */ /* 0x0003e40000000800 */
[----:B-1----:R-:W-:Y:S02]  /*4b80*/  FFMA.FTZ R3, R25, c[0x0][0x2d0], -R0 ;  /* 0x0000b40019037a23 */ /* 0x002fe40000010800 */
[----:B------:R-:W1:Y:S04]  /*4b90*/  LDSM.16.MT88.4 R24, [R179] ;  /* 0x00000000b318783b */ /* 0x000e680000004200 */
[----:B------:R-:W2:Y:S02]  /*4ba0*/  MUFU.EX2 R181, R3 ;  /* 0x0000000300b57308 */ /* 0x000ea40000000800 */
[----:B--2---:R-:W-:Y:S01]  /*4bb0*/  F2FP.BF16.PACK_AB R7, R181, R174 ;  /* 0x000000aeb507723e */ /* 0x004fe200000010ff */
[----:B------:R-:W-:-:S05]  /*4bc0*/  FFMA.FTZ R3, R88, c[0x0][0x2d0], -R2 ;  /* 0x0000b40058037a23 */ /* 0x000fca0000010802 */
[----:B------:R2:W-:Y:S01]  /*4bd0*/  MUFU.EX2 R160, R3 ;  /* 0x0000000300a07308 */ /* 0x0005e20000000800 */
[C---:B------:R-:W-:Y:S01]  /*4be0*/  HMMA.16816.F32.BF16 R144, R4.reuse, R44, R36 ;  /* 0x0000002c0490723c */ /* 0x040fe20000041824 */
[----:B------:R-:W3:Y:S07]  /*4bf0*/  LDSM.16.MT88.4 R36, [R178+0x2800] ;  /* 0x00280000b224783b */ /* 0x000eee0000004200 */
[----:B------:R-:W-:Y:S01]  /*4c00*/  HMMA.16816.F32.BF16 R132, R4, R48, R56 ;  /* 0x000000300484723c */ /* 0x000fe20000041838 */
[----:B------:R-:W4:Y:S01]  /*4c10*/  LDSM.16.MT88.4 R56, [R179+0x2000] ;  /* 0x00200000b338783b */ /* 0x000f220000004200 */
[----:B--2---:R-:W-:-:S06]  /*4c20*/  FFMA.FTZ R3, R75, c[0x0][0x2d0], -R2 ;  /* 0x0000b4004b037a23 */ /* 0x004fcc0000010802 */
[C---:B------:R-:W-:Y:S01]  /*4c30*/  HMMA.16816.F32.BF16 R124, R4.reuse, R50, R52 ;  /* 0x00000032047c723c */ /* 0x040fe20000041834 */
[----:B------:R-:W2:Y:S01]  /*4c40*/  LDSM.16.MT88.4 R52, [R179+0x800] ;  /* 0x00080000b334783b */ /* 0x000ea20000004200 */
[----:B------:R5:W1:Y:S03]  /*4c50*/  MUFU.EX2 R163, R3 ;  /* 0x0000000300a37308 */ /* 0x000a660000000800 */
[----:B------:R-:W-:Y:S03]  /*4c60*/  LDSM.16.MT88.4 R48, [R180+0x2000] ;  /* 0x00200000b430783b */ /* 0x000fe60000004200 */
[----:B------:R-:W-:Y:S08]  /*4c70*/  HMMA.16816.F32.BF16 R136, R4, R42, R16 ;  /* 0x0000002a0488723c */ /* 0x000ff00000041810 */
[----:B------:R-:W-:Y:S01]  /*4c80*/  HMMA.16816.F32.BF16 R16, R8, R66, RZ ;  /* 0x000000420810723c */ /* 0x000fe200000418ff */
[----:B-----5:R-:W-:-:S04]  /*4c90*/  FFMA.FTZ R3, R73, c[0x0][0x2d0], -R2 ;  /* 0x0000b40049037a23 */ /* 0x020fc80000010802 */
[----:B------:R5:W-:Y:S03]  /*4ca0*/  MUFU.EX2 R162, R3 ;  /* 0x0000000300a27308 */ /* 0x000be60000000800 */
[----:B------:R-:W-:Y:S01]  /*4cb0*/  HMMA.16816.F32.BF16 R140, R4, R40, R20 ;  /* 0x00000028048c723c */ /* 0x000fe20000041814 */
[----:B------:R-:W-:Y:S07]  /*4cc0*/  LDSM.16.MT88.4 R40, [R177+0x2800] ;  /* 0x00280000b128783b */ /* 0x000fee0000004200 */
[----:B------:R-:W-:Y:S01]  /*4cd0*/  HMMA.16816.F32.BF16 R20, R8, R64, RZ ;  /* 0x000000400814723c */ /* 0x000fe200000418ff */
[----:B------:R-:W2:Y:S01]  /*4ce0*/  LDSM.16.MT88.4 R64, [R179+0x2800] ;  /* 0x00280000b340783b */ /* 0x000ea20000004200 */
[----:B-----5:R-:W-:-:S06]  /*4cf0*/  FFMA.FTZ R3, R72, c[0x0][0x2d0], -R2 ;  /* 0x0000b40048037a23 */ /* 0x020fcc0000010802 */
[----:B-1----:R-:W-:Y:S01]  /*4d00*/  HMMA.16816.F32.BF16 R32, R8, R26, RZ ;  /* 0x0000001a0820723c */ /* 0x002fe200000418ff */
[----:B------:R1:W5:Y:S07]  /*4d10*/  MUFU.EX2 R164, R3 ;  /* 0x0000000300a47308 */ /* 0x00036e0000000800 */
[----:B---3--:R-:W-:Y:S08]  /*4d20*/  HMMA.16816.F32.BF16 R104, R4, R38, R16 ;  /* 0x000000260468723c */ /* 0x008ff00000041810 */
[----:B----4-:R-:W-:Y:S01]  /*4d30*/  HMMA.16816.F32.BF16 R16, R8, R56, RZ ;  /* 0x000000380810723c */ /* 0x010fe200000418ff */
[----:B-1----:R-:W-:-:S04]  /*4d40*/  FFMA.FTZ R3, R91, c[0x0][0x2d0], -R0 ;  /* 0x0000b4005b037a23 */ /* 0x002fc80000010800 */
[----:B------:R1:W-:Y:S03]  /*4d50*/  MUFU.EX2 R15, R3 ;  /* 0x00000003000f7308 */ /* 0x0003e60000000800 */
[C---:B------:R-:W-:Y:S08]  /*4d60*/  HMMA.16816.F32.BF16 R116, R4.reuse, R46, R28 ;  /* 0x0000002e0474723c */ /* 0x040ff0000004181c */
[----:B------:R-:W-:Y:S01]  /*4d70*/  HMMA.16816.F32.BF16 R120, R4, R36, R20 ;  /* 0x000000240478723c */ /* 0x000fe20000041814 */
[----:B------:R-:W3:Y:S01]  /*4d80*/  LDSM.16.MT88.4 R36, [R177+0x4800] ;  /* 0x00480000b124783b */ /* 0x000ee20000004200 */
[----:B-1----:R-:W-:-:S06]  /*4d90*/  FFMA.FTZ R3, R90, c[0x0][0x2d0], -R0 ;  /* 0x0000b4005a037a23 */ /* 0x002fcc0000010800 */
[----:B------:R-:W-:Y:S01]  /*4da0*/  HMMA.16816.F32.BF16 R28, R8, R60, RZ ;  /* 0x0000003c081c723c */ /* 0x000fe200000418ff */
[----:B------:R1:W4:Y:S07]  /*4db0*/  MUFU.EX2 R159, R3 ;  /* 0x00000003009f7308 */ /* 0x00032e0000000800 */
[----:B--2---:R-:W-:Y:S01]  /*4dc0*/  HMMA.16816.F32.BF16 R112, R4, R54, R32 ;  /* 0x000000360470723c */ /* 0x004fe20000041820 */
[----:B------:R-:W2:Y:S07]  /*4dd0*/  LDSM.16.MT88.4 R32, [R178+0x4000] ;  /* 0x00400000b220783b */ /* 0x000eae0000004200 */
[----:B------:R-:W-:Y:S01]  /*4de0*/  HMMA.16816.F32.BF16 R44, R8, R24, RZ ;  /* 0x00000018082c723c */ /* 0x000fe200000418ff */
[----:B-1----:R-:W-:-:S04]  /*4df0*/  FFMA.FTZ R3, R89, c[0x0][0x2d0], -R0 ;  /* 0x0000b40059037a23 */ /* 0x002fc80000010800 */
[----:B------:R1:W-:Y:S03]  /*4e00*/  MUFU.EX2 R158, R3 ;  /* 0x00000003009e7308 */ /* 0x0003e60000000800 */
[----:B------:R-:W-:Y:S08]  /*4e10*/  HMMA.16816.F32.BF16 R84, R4, R64, R16 ;  /* 0x000000400454723c */ /* 0x000ff00000041810 */
[----:B------:R-:W-:Y:S01]  /*4e20*/  HMMA.16816.F32.BF16 R16, R8, R68, RZ ;  /* 0x000000440810723c */ /* 0x000fe200000418ff */
[----:B-1----:R-:W-:-:S07]  /*4e30*/  FFMA.FTZ R3, R74, c[0x0][0x2d0], -R0 ;  /* 0x0000b4004a037a23 */ /* 0x002fce0000010800 */
[----:B------:R-:W-:Y:S01]  /*4e40*/  HMMA.16816.F32.BF16 R24, R8, R62, RZ ;  /* 0x0000003e0818723c */ /* 0x000fe200000418ff */
[----:B------:R-:W1:Y:S01]  /*4e50*/  LDSM.16.MT88.4 R60, [R180+0x2800] ;  /* 0x00280000b43c783b */ /* 0x000e620000004200 */
[----:B------:R2:W1:Y:S06]  /*4e60*/  MUFU.EX2 R161, R3 ;  /* 0x0000000300a17308 */ /* 0x00046c0000000800 */
[C---:B------:R-:W-:Y:S01]  /*4e70*/  HMMA.16816.F32.BF16 R128, R4.reuse, R40, R28 ;  /* 0x000000280480723c */ /* 0x040fe2000004181c */
[----:B------:R-:W1:Y:S07]  /*4e80*/  LDSM.16.MT88.4 R28, [R178+0x4800] ;  /* 0x00480000b21c783b */ /* 0x000e6e0000004200 */
[----:B------:R-:W-:Y:S01]  /*4e90*/  HMMA.16816.F32.BF16 R148, R4, R52, R44 ;  /* 0x000000340494723c */ /* 0x000fe2000004182c */
[----:B--2---:R-:W-:-:S07]  /*4ea0*/  FFMA.FTZ R3, R155, c[0x0][0x2d0], -R2 ;  /* 0x0000b4009b037a23 */ /* 0x004fce0000010802 */
[C---:B------:R-:W-:Y:S08]  /*4eb0*/  HMMA.16816.F32.BF16 R20, R8.reuse, R50, RZ ;  /* 0x000000320814723c */ /* 0x040ff000000418ff */
[----:B------:R-:W-:Y:S08]  /*4ec0*/  HMMA.16816.F32.BF16 R44, R8, R48, RZ ;  /* 0x00000030082c723c */ /* 0x000ff000000418ff */
[----:B---3--:R-:W-:Y:S08]  /*4ed0*/  HMMA.16816.F32.BF16 R76, R4, R36, R16 ;  /* 0x00000024044c723c */ /* 0x008ff00000041810 */
[----:B------:R-:W-:Y:S08]  /*4ee0*/  HMMA.16816.F32.BF16 R16, R8, R34, RZ ;  /* 0x000000220810723c */ /* 0x000ff000000418ff */
[----:B------:R-:W-:Y:S08]  /*4ef0*/  HMMA.16816.F32.BF16 R108, R4, R42, R24 ;  /* 0x0000002a046c723c */ /* 0x000ff00000041818 */
[----:B------:R-:W-:Y:S08]  /*4f00*/  HMMA.16816.F32.BF16 R24, R8, R58, RZ ;  /* 0x0000003a0818723c */ /* 0x000ff000000418ff */
[C---:B-1----:R-:W-:Y:S08]  /*4f10*/  HMMA.16816.F32.BF16 R92, R4.reuse, R62, R20 ;  /* 0x0000003e045c723c */ /* 0x042ff00000041814 */
[----:B------:R-:W-:Y:S08]  /*4f20*/  HMMA.16816.F32.BF16 R96, R4, R60, R44 ;  /* 0x0000003c0460723c */ /* 0x000ff0000004182c */
[----:B------:R-:W-:Y:S01]  /*4f30*/  HMMA.16816.F32.BF16 R20, R8, R32, RZ ;  /* 0x000000200814723c */ /* 0x000fe200000418ff */
[----:B------:R-:W1:Y:S07]  /*4f40*/  LDSM.16.MT88.4 R32, [R180+0x4000] ;  /* 0x00400000b420783b */ /* 0x000e6e0000004200 */
[C---:B------:R-:W-:Y:S01]  /*4f50*/  HMMA.16816.F32.BF16 R44, R4.reuse, R30, R16 ;  /* 0x0000001e042c723c */ /* 0x040fe20000041810 */
[----:B------:R-:W2:Y:S07]  /*4f60*/  LDSM.16.MT88.4 R16, [R179+0x4000] ;  /* 0x00400000b310783b */ /* 0x000eae0000004200 */
[----:B------:R-:W-:Y:S08]  /*4f70*/  HMMA.16816.F32.BF16 R80, R4, R66, R24 ;  /* 0x000000420450723c */ /* 0x000ff00000041818 */
[----:B------:R-:W-:Y:S08]  /*4f80*/  HMMA.16816.F32.BF16 R24, R8, R70, RZ ;  /* 0x000000460818723c */ /* 0x000ff000000418ff */
[----:B------:R-:W-:Y:S01]  /*4f90*/  HMMA.16816.F32.BF16 R48, R4, R28, R20 ;  /* 0x0000001c0430723c */ /* 0x000fe20000041814 */
[----:B------:R-:W3:Y:S07]  /*4fa0*/  LDSM.16.MT88.4 R28, [R180+0x4800] ;  /* 0x00480000b41c783b */ /* 0x000eee0000004200 */
[----:B-1----:R-:W-:Y:S08]  /*4fb0*/  HMMA.16816.F32.BF16 R20, R8, R34, RZ ;  /* 0x000000220814723c */ /* 0x002ff000000418ff */
[----:B------:R-:W-:Y:S08]  /*4fc0*/  HMMA.16816.F32.BF16 R52, R4, R38, R24 ;  /* 0x000000260434723c */ /* 0x000ff00000041818 */
[C---:B------:R-:W-:Y:S08]  /*4fd0*/  HMMA.16816.F32.BF16 R24, R8.reuse, R32, RZ ;  /* 0x000000200818723c */ /* 0x040ff000000418ff */
[C---:B--2---:R-:W-:Y:S08]  /*4fe0*/  HMMA.16816.F32.BF16 R32, R8.reuse, R16, RZ ;  /* 0x000000100820723c */ /* 0x044ff000000418ff */
[----:B------:R-:W-:Y:S01]  /*4ff0*/  HMMA.16816.F32.BF16 R8, R8, R18, RZ ;  /* 0x000000120808723c */ /* 0x000fe200000418ff */
[----:B------:R-:W1:Y:S07]  /*5000*/  LDSM.16.MT88.4 R16, [R179+0x4800] ;  /* 0x00480000b310783b */ /* 0x000e6e0000004200 */
[C---:B---3--:R-:W-:Y:S08]  /*5010*/  HMMA.16816.F32.BF16 R24, R4.reuse, R28, R24 ;  /* 0x0000001c0418723c */ /* 0x048ff00000041818 */
[C---:B------:R-:W-:Y:S08]  /*5020*/  HMMA.16816.F32.BF16 R20, R4.reuse, R30, R20 ;  /* 0x0000001e0414723c */ /* 0x040ff00000041814 */
[C---:B-1----:R-:W-:Y:S08]  /*5030*/  HMMA.16816.F32.BF16 R32, R4.reuse, R16, R32 ;  /* 0x000000100420723c */ /* 0x042ff00000041820 */
[----:B------:R-:W-:Y:S01]  /*5040*/  HMMA.16816.F32.BF16 R16, R4, R18, R8 ;  /* 0x000000120410723c */ /* 0x000fe20000041808 */
[----:B------:R-:W1:Y:S06]  /*5050*/  LDSM.16.MT88.4 R8, [R177+0x1000] ;  /* 0x00100000b108783b */ /* 0x000e6c0000004200 */
[----:B------:R-:W-:-:S02]  /*5060*/  F2FP.BF16.PACK_AB R4, R163, R160 ;  /* 0x000000a0a304723e */ /* 0x000fc400000010ff */
[----:B-----5:R-:W-:Y:S02]  /*5070*/  F2FP.BF16.PACK_AB R6, R164, R162 ;  /* 0x000000a2a406723e */ /* 0x020fe400000010ff */
[----:B----4-:R-:W-:Y:S02]  /*5080*/  F2FP.BF16.PACK_AB R5, R159, R15 ;  /* 0x0000000f9f05723e */ /* 0x010fe400000010ff */
[----:B------:R-:W-:-:S07]  /*5090*/  F2FP.BF16.PACK_AB R7, R161, R158 ;  /* 0x0000009ea107723e */ /* 0x000fce00000010ff */
[C---:B-1----:R-:W-:Y:S08]  /*50a0*/  HMMA.16816.F32.BF16 R132, R4.reuse, R8, R132 ;  /* 0x000000080484723c */ /* 0x042ff00000041884 */
[C---:B------:R-:W-:Y:S01]  /*50b0*/  HMMA.16816.F32.BF16 R28, R4.reuse, R10, R124 ;  /* 0x0000000a041c723c */ /* 0x040fe2000004187c */
[----:B------:R-:W1:Y:S07]  /*50c0*/  LDSM.16.MT88.4 R8, [R178+0x1000] ;  /* 0x00100000b208783b */ /* 0x000e6e0000004200 */
        /* <DEDUP_REMOVED lines=8> */
[----:B------:R-:W1:Y:S04]  /*5150*/  LDSM.16.MT88.4 R8, [R177+0x3000] ;  /* 0x00300000b108783b */ /* 0x000e680000004200 */
[----:B------:R-:W-:Y:S03]  /*5160*/  LDSM.16.MT88.4 R112, [R180+0x1800] ;  /* 0x00180000b470783b */ /* 0x000fe60000004200 */
[C---:B-1----:R-:W-:Y:S01]  /*5170*/  HMMA.16816.F32.BF16 R60, R4.reuse, R8, R128 ;  /* 0x00000008043c723c */ /* 0x042fe20000041880 */
[----:B------:R-:W-:Y:S07]  /*5180*/  LDSM.16.MT88.4 R128, [R177+0x1800] ;  /* 0x00180000b180783b */ /* 0x000fee0000004200 */
[C---:B------:R-:W-:Y:S01]  /*5190*/  HMMA.16816.F32.BF16 R64, R4.reuse, R10, R108 ;  /* 0x0000000a0440723c */ /* 0x040fe2000004186c */
[----:B------:R-:W1:Y:S07]  /*51a0*/  LDSM.16.MT88.4 R8, [R178+0x3000] ;  /* 0x00300000b208783b */ /* 0x000e6e0000004200 */
[C---:B-1----:R-:W-:Y:S01]  /*51b0*/  HMMA.16816.F32.BF16 R68, R4.reuse, R8, R120 ;  /* 0x000000080444723c */ /* 0x042fe20000041878 */
[----:B------:R-:W-:Y:S07]  /*51c0*/  LDSM.16.MT88.4 R120, [R178+0x1800] ;  /* 0x00180000b278783b */ /* 0x000fee0000004200 */
[C---:B------:R-:W-:Y:S01]  /*51d0*/  HMMA.16816.F32.BF16 R72, R4.reuse, R10, R104 ;  /* 0x0000000a0448723c */ /* 0x040fe20000041868 */
[----:B------:R-:W1:Y:S04]  /*51e0*/  LDSM.16.MT88.4 R8, [R180+0x3000] ;  /* 0x00300000b408783b */ /* 0x000e680000004200 */
[----:B------:R-:W-:Y:S03]  /*51f0*/  LDSM.16.MT88.4 R104, [R179+0x1800] ;  /* 0x00180000b368783b */ /* 0x000fe60000004200 */
        /* <DEDUP_REMOVED lines=9> */
[C---:B-1----:R-:W-:Y:S01]  /*5290*/  HMMA.16816.F32.BF16 R140, R4.reuse, R8, R48 ;  /* 0x00000008048c723c */ /* 0x042fe20000041830 */
[----:B------:R-:W-:Y:S07]  /*52a0*/  LDSM.16.MT88.4 R48, [R178+0x3800] ;  /* 0x00380000b230783b */ /* 0x000fee0000004200 */
[C---:B------:R-:W-:Y:S01]  /*52b0*/  HMMA.16816.F32.BF16 R92, R4.reuse, R10, R44 ;  /* 0x0000000a045c723c */ /* 0x040fe2000004182c */
[----:B------:R-:W1:Y:S07]  /*52c0*/  LDSM.16.MT88.4 R8, [R180+0x5000] ;  /* 0x00500000b408783b */ /* 0x000e6e0000004200 */
[C---:B-1----:R-:W-:Y:S08]  /*52d0*/  HMMA.16816.F32.BF16 R24, R4.reuse, R8, R24 ;  /* 0x000000080418723c */ /* 0x042ff00000041818 */
[C---:B------:R-:W-:Y:S01]  /*52e0*/  HMMA.16816.F32.BF16 R20, R4.reuse, R10, R20 ;  /* 0x0000000a0414723c */ /* 0x040fe20000041814 */
[----:B------:R-:W1:Y:S07]  /*52f0*/  LDSM.16.MT88.4 R8, [R179+0x5000] ;  /* 0x00500000b308783b */ /* 0x000e6e0000004200 */
[C---:B-1----:R-:W-:Y:S01]  /*5300*/  HMMA.16816.F32.BF16 R16, R4.reuse, R10, R16 ;  /* 0x0000000a0410723c */ /* 0x042fe20000041810 */
[----:B------:R1:W-:Y:S07]  /*5310*/  MUFU.EX2 R11, R3 ;  /* 0x00000003000b7308 */ /* 0x0003ee0000000800 */
[----:B------:R-:W-:Y:S07]  /*5320*/  HMMA.16816.F32.BF16 R32, R4, R8, R32 ;  /* 0x000000080420723c */ /* 0x000fee0000041820 */
[----:B------:R-:W-:-:S02]  /*5330*/  FADD.FTZ R4, R166, R165 ;  /* 0x000000a5a6047221 */ /* 0x000fc40000010000 */
[----:B-1----:R-:W-:-:S04]  /*5340*/  FFMA.FTZ R3, R153, c[0x0][0x2d0], -R2 ;  /* 0x0000b40099037a23 */ /* 0x002fc80000010802 */
[----:B------:R1:W2:Y:S02]  /*5350*/  MUFU.EX2 R14, R3 ;  /* 0x00000003000e7308 */ /* 0x0002a40000000800 */
[--C-:B-1----:R-:W-:Y:S01]  /*5360*/  FFMA.FTZ R3, R102, c[0x0][0x2d0], -R2.reuse ;  /* 0x0000b40066037a23 */ /* 0x102fe20000010802 */
[----:B--2---:R-:W-:Y:S01]  /*5370*/  F2FP.BF16.PACK_AB R96, R14, R11 ;  /* 0x0000000b0e60723e */ /* 0x004fe200000010ff */
[----:B------:R-:W-:-:S04]  /*5380*/  FFMA.FTZ R2, R101, c[0x0][0x2d0], -R2 ;  /* 0x0000b40065027a23 */ /* 0x000fc80000010802 */
[----:B------:R1:W-:Y:S08]  /*5390*/  MUFU.EX2 R13, R3 ;  /* 0x00000003000d7308 */ /* 0x0003f00000000800 */
[----:B------:R2:W3:Y:S01]  /*53a0*/  MUFU.EX2 R193, R2 ;  /* 0x0000000200c17308 */ /* 0x0004e20000000800 */
[----:B-1----:R-:W-:Y:S02]  /*53b0*/  FADD.FTZ R3, R169, R168 ;  /* 0x000000a8a9037221 */ /* 0x002fe40000010000 */
[----:B--2---:R-:W-:Y:S01]  /*53c0*/  FFMA.FTZ R2, R157, c[0x0][0x2d0], -R0 ;  /* 0x0000b4009d027a23 */ /* 0x004fe20000010800 */
[----:B---3--:R-:W-:-:S04]  /*53d0*/  F2FP.BF16.PACK_AB R98, R193, R13 ;  /* 0x0000000dc162723e */ /* 0x008fc800000010ff */
[----:B------:R1:W-:Y:S02]  /*53e0*/  MUFU.EX2 R9, R2 ;  /* 0x0000000200097308 */ /* 0x0003e40000000800 */
[----:B-1----:R-:W-:-:S06]  /*53f0*/  FFMA.FTZ R2, R156, c[0x0][0x2d0], -R0 ;  /* 0x0000b4009c027a23 */ /* 0x002fcc0000010800 */
[----:B------:R1:W2:Y:S02]  /*5400*/  MUFU.EX2 R10, R2 ;  /* 0x00000002000a7308 */ /* 0x0002a40000000800 */
[--C-:B-1----:R-:W-:Y:S01]  /*5410*/  FFMA.FTZ R2, R154, c[0x0][0x2d0], -R0.reuse ;  /* 0x0000b4009a027a23 */ /* 0x102fe20000010800 */
[----:B--2---:R-:W-:Y:S01]  /*5420*/  F2FP.BF16.PACK_AB R97, R10, R9 ;  /* 0x000000090a61723e */ /* 0x004fe200000010ff */
[----:B------:R-:W-:-:S04]  /*5430*/  FFMA.FTZ R0, R152, c[0x0][0x2d0], -R0 ;  /* 0x0000b40098007a23 */ /* 0x000fc80000010800 */
[----:B------:R1:W-:Y:S08]  /*5440*/  MUFU.EX2 R8, R2 ;  /* 0x0000000200087308 */ /* 0x0003f00000000800 */
[----:B------:R-:W2:Y:S01]  /*5450*/  MUFU.EX2 R194, R0 ;  /* 0x0000000000c27308 */ /* 0x000ea20000000800 */
[----:B-1----:R-:W-:-:S04]  /*5460*/  FADD.FTZ R2, R173, R3 ;  /* 0x00000003ad027221 */ /* 0x002fc80000010000 */
[----:B------:R-:W-:Y:S01]  /*5470*/  FADD.FTZ R2, R172, R2 ;  /* 0x00000002ac027221 */ /* 0x000fe20000010000 */
[----:B--2---:R-:W-:Y:S01]  /*5480*/  F2FP.BF16.PACK_AB R99, R194, R8 ;  /* 0x00000008c263723e */ /* 0x004fe200000010ff */
[----:B------:R-:W-:Y:S02]  /*5490*/  FADD.FTZ R0, R171, R4 ;  /* 0x00000004ab007221 */ /* 0x000fe40000010000 */
[----:B------:R-:W-:Y:S01]  /*54a0*/  FADD.FTZ R2, R190, R2 ;  /* 0x00000002be027221 */ /* 0x000fe20000010000 */
[----:B------:R-:W-:Y:S01]  /*54b0*/  LDSM.16.MT88.4 R4, [R179+0x5800] ;  /* 0x00580000b304783b */ /* 0x000fe20000004200 */
[----:B------:R-:W-:Y:S02]  /*54c0*/  FADD.FTZ R0, R170, R0 ;  /* 0x00000000aa007221 */ /* 0x000fe40000010000 */
[----:B------:R-:W-:Y:S01]  /*54d0*/  HMMA.16816.F32.BF16 R116, R96, R112, R116 ;  /* 0x000000706074723c */ /* 0x000fe20000041874 */
[----:B------:R-:W-:Y:S02]  /*54e0*/  FADD.FTZ R2, R195, R2 ;  /* 0x00000002c3027221 */ /* 0x000fe40000010000 */
[----:B------:R-:W-:-:S02]  /*54f0*/  FADD.FTZ R0, R175, R0 ;  /* 0x00000000af007221 */ /* 0x000fc40000010000 */
[----:B------:R-:W-:Y:S02]  /*5500*/  FADD.FTZ R2, R191, R2 ;  /* 0x00000002bf027221 */ /* 0x000fe40000010000 */
[----:B------:R-:W-:Y:S01]  /*5510*/  FADD.FTZ R0, R182, R0 ;  /* 0x00000000b6007221 */ /* 0x000fe20000010000 */
[C---:B------:R-:W-:Y:S01]  /*5520*/  HMMA.16816.F32.BF16 R112, R96.reuse, R114, R40 ;  /* 0x000000726070723c */ /* 0x040fe20000041828 */
[----:B------:R-:W1:Y:S01]  /*5530*/  LDSM.16.MT88.4 R40, [R177+0x3800] ;  /* 0x00380000b128783b */ /* 0x000e620000004200 */
[----:B------:R-:W-:Y:S02]  /*5540*/  FADD.FTZ R2, R219, R2 ;  /* 0x00000002db027221 */ /* 0x000fe40000010000 */
[----:B------:R-:W-:Y:S02]  /*5550*/  FADD.FTZ R0, R174, R0 ;  /* 0x00000000ae007221 */ /* 0x000fe40000010000 */
[----:B------:R-:W-:Y:S02]  /*5560*/  FADD.FTZ R2, R160, R2 ;  /* 0x00000002a0027221 */ /* 0x000fe40000010000 */
[----:B------:R-:W-:Y:S01]  /*5570*/  HMMA.16816.F32.BF16 R124, R96, R120, R124 ;  /* 0x00000078607c723c */ /* 0x000fe2000004187c */
[----:B------:R-:W-:-:S02]  /*5580*/  FADD.FTZ R0, R181, R0 ;  /* 0x00000000b5007221 */ /* 0x000fc40000010000 */
[----:B------:R-:W-:Y:S02]  /*5590*/  FADD.FTZ R2, R163, R2 ;  /* 0x00000002a3027221 */ /* 0x000fe40000010000 */
[----:B------:R-:W-:Y:S02]  /*55a0*/  FADD.FTZ R0, R15, R0 ;  /* 0x000000000f007221 */ /* 0x000fe40000010000 */
[----:B------:R-:W-:Y:S01]  /*55b0*/  FADD.FTZ R2, R162, R2 ;  /* 0x00000002a2027221 */ /* 0x000fe20000010000 */
[----:B------:R-:W-:Y:S01]  /*55c0*/  HMMA.16816.F32.BF16 R120, R96, R122, R36 ;  /* 0x0000007a6078723c */ /* 0x000fe20000041824 */
[----:B------:R-:W-:Y:S02]  /*55d0*/  FADD.FTZ R0, R159, R0 ;  /* 0x000000009f007221 */ /* 0x000fe40000010000 */
[----:B------:R-:W-:Y:S02]  /*55e0*/  FADD.FTZ R2, R164, R2 ;  /* 0x00000002a4027221 */ /* 0x000fe40000010000 */
[----:B------:R-:W-:-:S02]  /*55f0*/  FADD.FTZ R0, R158, R0 ;  /* 0x000000009e007221 */ /* 0x000fc40000010000 */
[----:B------:R-:W-:Y:S01]  /*5600*/  FADD.FTZ R3, R11, R2 ;  /* 0x000000020b037221 */ /* 0x000fe20000010000 */
[C---:B------:R-:W-:Y:S01]  /*5610*/  HMMA.16816.F32.BF16 R108, R96.reuse, R104, R148 ;  /* 0x00000068606c723c */ /* 0x040fe20000041894 */
[----:B------:R-:W-:Y:S02]  /*5620*/  FADD.FTZ R0, R161, R0 ;  /* 0x00000000a1007221 */ /* 0x000fe40000010000 */
[----:B------:R-:W-:Y:S02]  /*5630*/  FADD.FTZ R3, R14, R3 ;  /* 0x000000030e037221 */ /* 0x000fe40000010000 */
[----:B------:R-:W-:Y:S01]  /*5640*/  FADD.FTZ R2, R9, R0 ;  /* 0x0000000009027221 */ /* 0x000fe20000010000 */
[----:B------:R-:W-:Y:S01]  /*5650*/  IADD3 R0, R167, -0x2, RZ ;  /* 0xfffffffea7007810 */ /* 0x000fe20007ffe0ff */
[----:B------:R-:W-:Y:S01]  /*5660*/  FADD.FTZ R3, R13, R3 ;  /* 0x000000030d037221 */ /* 0x000fe20000010000 */
[----:B------:R-:W-:Y:S01]  /*5670*/  HMMA.16816.F32.BF16 R104, R96, R106, R56 ;  /* 0x0000006a6068723c */ /* 0x000fe20000041838 */
[----:B------:R-:W2:Y:S01]  /*5680*/  LDSM.16.MT88.4 R56, [R180+0x3800] ;  /* 0x00380000b438783b */ /* 0x000ea20000004200 */
[----:B------:R-:W-:Y:S01]  /*5690*/  ISETP.GE.AND P0, PT, R0, R199, PT ;  /* 0x000000c70000720c */ /* 0x000fe20003f06270 */
[----:B------:R-:W-:-:S02]  /*56a0*/  FADD.FTZ R2, R10, R2 ;  /* 0x000000020a027221 */ /* 0x000fc40000010000 */
[----:B------:R-:W-:Y:S02]  /*56b0*/  FADD.FTZ R193, R193, R3 ;  /* 0x00000003c1c17221 */ /* 0x000fe40000010000 */
[----:B------:R-:W-:Y:S01]  /*56c0*/  FADD.FTZ R2, R8, R2 ;  /* 0x0000000208027221 */ /* 0x000fe20000010000 */
[----:B------:R-:W-:Y:S03]  /*56d0*/  HMMA.16816.F32.BF16 R44, R96, R48, R68 ;  /* 0x00000030602c723c */ /* 0x000fe60000041844 */
[----:B------:R-:W-:-:S05]  /*56e0*/  FADD.FTZ R194, R194, R2 ;  /* 0x00000002c2c27221 */ /* 0x000fca0000010000 */
[C---:B-1----:R-:W-:Y:S08]  /*56f0*/  HMMA.16816.F32.BF16 R36, R96.reuse, R40, R60 ;  /* 0x000000286024723c */ /* 0x042ff0000004183c */
[C---:B------:R-:W-:Y:S01]  /*5700*/  HMMA.16816.F32.BF16 R40, R96.reuse, R42, R64 ;  /* 0x0000002a6028723c */ /* 0x040fe20000041840 */
[----:B------:R-:W1:Y:S07]  /*5710*/  LDSM.16.MT88.4 R64, [R179+0x3800] ;  /* 0x00380000b340783b */ /* 0x000e6e0000004200 */
[C---:B------:R-:W-:Y:S01]  /*5720*/  HMMA.16816.F32.BF16 R48, R96.reuse, R50, R72 ;  /* 0x000000326030723c */ /* 0x040fe20000041848 */
[----:B------:R-:W3:Y:S07]  /*5730*/  LDSM.16.MT88.4 R72, [R177+0x5800] ;  /* 0x00580000b148783b */ /* 0x000eee0000004200 */
[C---:B------:R-:W-:Y:S08]  /*5740*/  HMMA.16816.F32.BF16 R132, R96.reuse, R128, R132 ;  /* 0x000000806084723c */ /* 0x040ff00000041884 */
        /* <DEDUP_REMOVED lines=8> */
[C---:B------:R-:W-:Y:S08]  /*57d0*/  HMMA.16816.F32.BF16 R72, R96.reuse, R74, R136 ;  /* 0x0000004a6048723c */ /* 0x040ff00000041888 */
[C---:B--2---:R-:W-:Y:S08]  /*57e0*/  HMMA.16816.F32.BF16 R84, R96.reuse, R88, R24 ;  /* 0x000000586054723c */ /* 0x044ff00000041818 */
[C---:B------:R-:W-:Y:S08]  /*57f0*/  HMMA.16816.F32.BF16 R88, R96.reuse, R90, R20 ;  /* 0x0000005a6058723c */ /* 0x040ff00000041814 */
[C---:B-1----:R-:W-:Y:S08]  /*5800*/  HMMA.16816.F32.BF16 R76, R96.reuse, R80, R140 ;  /* 0x00000050604c723c */ /* 0x042ff0000004188c */
[C---:B------:R-:W-:Y:S08]  /*5810*/  HMMA.16816.F32.BF16 R80, R96.reuse, R82, R92 ;  /* 0x000000526050723c */ /* 0x040ff0000004185c */
[C---:B------:R-:W-:Y:S08]  /*5820*/  HMMA.16816.F32.BF16 R92, R96.reuse, R4, R32 ;  /* 0x00000004605c723c */ /* 0x040ff00000041820 */
[----:B------:R-:W-:Y:S01]  /*5830*/  HMMA.16816.F32.BF16 R96, R96, R6, R16 ;  /* 0x000000066060723c */ /* 0x000fe20000041810 */
[----:B------:R-:W-:Y:S07]  /*5840*/  @!UPT UIADD3 URZ, URZ, URZ, URZ ;  /* 0x0000003f3f3ff290 */ /* 0x000fee000fffe03f */
[----:B------:R-:W-:Y:S11]  /*5850*/  @!P0 BRA `(.L_x_54) ;  /* 0x0000321000008947 */ /* 0x000ff60003800000 */
[----:B------:R-:W-:Y:S02]  /*5860*/  MOV R191, R0 ;  /* 0x0000000000bf7202 */ /* 0x000fe40000000f00 */
[----:B------:R-:W-:-:S02]  /*5870*/  MOV R102, R12 ;  /* 0x0000000c00667202 */ /* 0x000fc40000000f00 */
[----:B------:R-:W-:Y:S02]  /*5880*/  MOV R101, R100 ;  /* 0x0000006400657202 */ /* 0x000fe40000000f00 */
.L_x_61:
[----:B------:R-:W-:Y:S01]  /*5890*/  SHF.R.S32.HI R0, RZ, 0x1f, R189 ;  /* 0x0000001fff007819 */ /* 0x000fe200000114bd */
[----:B------:R-:W-:Y:S04]  /*58a0*/  DEPBAR.LE SB0, 0x0 ;  /* 0x000080000000791a */ /* 0x000fe80000000000 */
[----:B------:R-:W-:Y:S01]  /*58b0*/  SHF.R.S32.HI R4, RZ, 0x1f, R188 ;  /* 0x0000001fff047819 */ /* 0x000fe200000114bc */
[----:B------:R-:W-:Y:S01]  /*58c0*/  WARPSYNC 0xffffffff ;  /* 0xffffffff00007948 */ /* 0x000fe20003800000 */
[----:B------:R-:W-:Y:S01]  /*58d0*/  R2P PR, R196, 0x6 ;  /* 0x00000006c4007804 */ /* 0x000fe20000000000 */
[----:B------:R-:W-:Y:S01]  /*58e0*/  BAR.SYNC.DEFER_BLOCKING 0x0 ;  /* 0x0000000000007b1d */ /* 0x000fe20000010000 */
[----:B------:R-:W-:Y:S01]  /*58f0*/  SHF.R.S32.HI R5, RZ, 0x1f, R198 ;  /* 0x0000001fff057819 */ /* 0x000fe200000114c6 */
[----:B------:R-:W-:Y:S01]  /*5900*/  IMAD R0, R0, c[0x0][0x208], RZ ;  /* 0x0000820000007a24 */ /* 0x000fe200078e02ff */
[----:B------:R-:W-:Y:S01]  /*5910*/  IADD3 R100, R103, 0x40, RZ ;  /* 0x0000004067647810 */ /* 0x000fe20007ffe0ff */
[C---:B------:R-:W-:Y:S01]  /*5920*/  IMAD.WIDE.U32 R2, R189.reuse, c[0x0][0x208], RZ ;  /* 0x00008200bd027a25 */ /* 0x040fe200078e00ff */
[----:B------:R-:W-:Y:S02]  /*5930*/  SHF.R.S32.HI R12, RZ, 0x1f, R197 ;  /* 0x0000001fff0c7819 */ /* 0x000fe400000114c5 */
[----:B------:R-:W-:Y:S01]  /*5940*/  SHF.L.U64.HI R22, R198, 0x1, R5 ;  /* 0x00000001c6167819 */ /* 0x000fe20000010205 */
[----:B------:R-:W-:Y:S01]  /*5950*/  IMAD R0, R189, c[0x0][0x20c], R0 ;  /* 0x00008300bd007a24 */ /* 0x000fe200078e0200 */
[----:B------:R-:W-:Y:S01]  /*5960*/  SHF.R.S32.HI R5, RZ, 0x1f, R192 ;  /* 0x0000001fff057819 */ /* 0x000fe200000114c0 */
[----:B------:R-:W-:Y:S01]  /*5970*/  IMAD R4, R4, c[0x0][0x218], RZ ;  /* 0x0000860004047a24 */ /* 0x000fe200078e02ff */
[----:B------:R-:W-:Y:S01]  /*5980*/  SHF.L.U64.HI R14, R197, 0x1, R12 ;  /* 0x00000001c50e7819 */ /* 0x000fe2000001020c */
[----:B------:R-:W-:Y:S01]  /*5990*/  IMAD.IADD R3, R3, 0x1, R0 ;  /* 0x0000000103037824 */ /* 0x000fe200078e0200 */
[C---:B------:R-:W-:Y:S01]  /*59a0*/  IADD3 R0, R103.reuse, 0x20, RZ ;  /* 0x0000002067007810 */ /* 0x040fe20007ffe0ff */
[C---:B------:R-:W-:Y:S01]  /*59b0*/  IMAD R4, R188.reuse, c[0x0][0x21c], R4 ;  /* 0x00008700bc047a24 */ /* 0x040fe200078e0204 */
[C---:B------:R-:W-:Y:S01]  /*59c0*/  @P2 IADD3 R100, R103.reuse, -0x40, RZ ;  /* 0xffffffc067642810 */ /* 0x040fe20007ffe0ff */
[----:B------:R-:W-:Y:S01]  /*59d0*/  IMAD.WIDE.U32 R2, R188, c[0x0][0x218], R2 ;  /* 0x00008600bc027a25 */ /* 0x000fe200078e0002 */
[----:B------:R-:W-:Y:S02]  /*59e0*/  @P1 IADD3 R0, R103, -0x20, RZ ;  /* 0xffffffe067001810 */ /* 0x000fe40007ffe0ff */
[C---:B------:R-:W-:Y:S01]  /*59f0*/  ISETP.GE.AND P1, PT, R198.reuse, c[0x0][0x1d4], PT ;  /* 0x00007500c6007a0c */ /* 0x040fe20003f26270 */
[----:B------:R-:W-:Y:S01]  /*5a00*/  IMAD.SHL.U32 R28, R198, 0x2, RZ ;  /* 0x00000002c61c7824 */ /* 0x000fe200078e00ff */
[----:B------:R-:W-:Y:S01]  /*5a10*/  IADD3 R2, P0, R206, R2, RZ ;  /* 0x00000002ce027210 */ /* 0x000fe20007f1e0ff */
[C---:B------:R-:W-:Y:S01]  /*5a20*/  IMAD.SHL.U32 R15, R197.reuse, 0x2, RZ ;  /* 0x00000002c50f7824 */ /* 0x040fe200078e00ff */
[----:B------:R-:W-:Y:S01]  /*5a30*/  SHF.L.U64.HI R13, R192, 0x1, R5 ;  /* 0x00000001c00d7819 */ /* 0x000fe20000010205 */
[----:B------:R-:W1:Y:S01]  /*5a40*/  LDSM.16.M88.4 R32, [R183] ;  /* 0x00000000b720783b */ /* 0x000e620000000200 */
[----:B------:R-:W-:Y:S01]  /*5a50*/  IADD3.X R3, R210, R3, R4, P0, !PT ;  /* 0x00000003d2037210 */ /* 0x000fe200007fe404 */
[----:B------:R-:W-:Y:S01]  /*5a60*/  IMAD.SHL.U32 R12, R192, 0x2, RZ ;  /* 0x00000002c00c7824 */ /* 0x000fe200078e00ff */
[----:B------:R-:W-:Y:S01]  /*5a70*/  LEA R6, P0, R2, c[0x0][0x1f8], 0x1 ;  /* 0x00007e0002067a11 */ /* 0x000fe200078008ff */
[----:B------:R-:W2:Y:S01]  /*5a80*/  LDSM.16.M88.4 R8, [R103] ;  /* 0x000000006708783b */ /* 0x000ea20000000200 */
[----:B------:R-:W-:Y:S02]  /*5a90*/  IADD3 R173, R0, 0x5800, RZ ;  /* 0x0000580000ad7810 */ /* 0x000fe40007ffe0ff */
[----:B------:R-:W-:Y:S01]  /*5aa0*/  LEA.HI.X R7, R2, c[0x0][0x1fc], R3, 0x1, P0 ;  /* 0x00007f0002077a11 */ /* 0x000fe200000f0c03 */
[----:B------:R-:W3:Y:S01]  /*5ab0*/  LDSM.16.M88.4 R16, [R103+0x800] ;  /* 0x000800006710783b */ /* 0x000ee20000000200 */
[----:B------:R-:W-:Y:S02]  /*5ac0*/  ISETP.GE.AND P0, PT, R197, c[0x0][0x1d4], PT ;  /* 0x00007500c5007a0c */ /* 0x000fe40003f06270 */
[C---:B------:R-:W-:Y:S01]  /*5ad0*/  IADD3 R172, R0.reuse, 0x5000, RZ ;  /* 0x0000500000ac7810 */ /* 0x040fe20007ffe0ff */
[----:B------:R-:W4:Y:S01]  /*5ae0*/  LDSM.16.M88.4 R24, [R103+0x1000] ;  /* 0x001000006718783b */ /* 0x000f220000000200 */
[C---:B------:R-:W-:Y:S02]  /*5af0*/  IADD3 R171, R0.reuse, 0x4800, RZ ;  /* 0x0000480000ab7810 */ /* 0x040fe40007ffe0ff */
[C---:B------:R-:W-:Y:S01]  /*5b00*/  IADD3 R170, R0.reuse, 0x4000, RZ ;  /* 0x0000400000aa7810 */ /* 0x040fe20007ffe0ff */
[----:B------:R-:W1:Y:S01]  /*5b10*/  LDSM.16.M88.4 R136, [R103+0x1800] ;  /* 0x001800006788783b */ /* 0x000e620000000200 */
[C---:B------:R-:W-:Y:S02]  /*5b20*/  IADD3 R165, R0.reuse, 0x3800, RZ ;  /* 0x0000380000a57810 */ /* 0x040fe40007ffe0ff */
[C---:B------:R-:W-:Y:S01]  /*5b30*/  IADD3 R164, R0.reuse, 0x3000, RZ ;  /* 0x0000300000a47810 */ /* 0x040fe20007ffe0ff */
[----:B------:R-:W1:Y:S01]  /*5b40*/  LDSM.16.M88.4 R140, [R184] ;  /* 0x00000000b88c783b */ /* 0x000e620000000200 */
[C---:B------:R-:W-:Y:S02]  /*5b50*/  IADD3 R163, R0.reuse, 0x2800, RZ ;  /* 0x0000280000a37810 */ /* 0x040fe40007ffe0ff */
[----:B------:R-:W-:Y:S01]  /*5b60*/  IADD3 R162, R0, 0x2000, RZ ;  /* 0x0000200000a27810 */ /* 0x000fe20007ffe0ff */
[----:B------:R-:W1:Y:S01]  /*5b70*/  LDSM.16.M88.4 R144, [R0] ;  /* 0x000000000090783b */ /* 0x000e620000000200 */
[C---:B------:R-:W-:Y:S02]  /*5b80*/  IADD3 R182, R100.reuse, 0x5800, RZ ;  /* 0x0000580064b67810 */ /* 0x040fe40007ffe0ff */
[C---:B------:R-:W-:Y:S01]  /*5b90*/  IADD3 R181, R100.reuse, 0x5000, RZ ;  /* 0x0000500064b57810 */ /* 0x040fe20007ffe0ff */
[----:B------:R-:W1:Y:S01]  /*5ba0*/  LDSM.16.M88.4 R148, [R0+0x800] ;  /* 0x000800000094783b */ /* 0x000e620000000200 */
[C---:B------:R-:W-:Y:S02]  /*5bb0*/  IADD3 R175, R100.reuse, 0x4800, RZ ;  /* 0x0000480064af7810 */ /* 0x040fe40007ffe0ff */
[C---:B------:R-:W-:Y:S01]  /*5bc0*/  IADD3 R174, R100.reuse, 0x4000, RZ ;  /* 0x0000400064ae7810 */ /* 0x040fe20007ffe0ff */
[----:B------:R-:W1:Y:S01]  /*5bd0*/  LDSM.16.M88.4 R152, [R0+0x1000] ;  /* 0x001000000098783b */ /* 0x000e620000000200 */
[C---:B------:R-:W-:Y:S02]  /*5be0*/  IADD3 R169, R100.reuse, 0x3800, RZ ;  /* 0x0000380064a97810 */ /* 0x040fe40007ffe0ff */
[C---:B------:R-:W-:Y:S01]  /*5bf0*/  IADD3 R168, R100.reuse, 0x3000, RZ ;  /* 0x0000300064a87810 */ /* 0x040fe20007ffe0ff */
[----:B------:R5:W1:Y:S01]  /*5c00*/  LDSM.16.M88.4 R156, [R0+0x1800] ;  /* 0x00180000009c783b */ /* 0x000a620000000200 */
[C---:B------:R-:W-:Y:S02]  /*5c10*/  IADD3 R167, R100.reuse, 0x2800, RZ ;  /* 0x0000280064a77810 */ /* 0x040fe40007ffe0ff */
[C---:B------:R-:W-:Y:S02]  /*5c20*/  IADD3 R166, R100.reuse, 0x2000, RZ ;  /* 0x0000200064a67810 */ /* 0x040fe40007ffe0ff */
[C---:B------:R-:W-:Y:S02]  /*5c30*/  IADD3 R161, R100.reuse, 0x1800, RZ ;  /* 0x0000180064a17810 */ /* 0x040fe40007ffe0ff */
[C---:B------:R-:W-:Y:S02]  /*5c40*/  IADD3 R160, R100.reuse, 0x1000, RZ ;  /* 0x0000100064a07810 */ /* 0x040fe40007ffe0ff */
[----:B-----5:R-:W-:Y:S01]  /*5c50*/  IADD3 R0, R100, 0x800, RZ ;  /* 0x0000080064007810 */ /* 0x020fe20007ffe0ff */
[----:B------:R-:W-:-:S05]  /*5c60*/  BRA.DIV ~URZ, `(.L_x_55) ;  /* 0x000080227f007947 */ /* 0x000fca000b800000 */
[----:B--234-:R2:W3:Y:S02]  /*5c70*/  SHFL.IDX PT, R2, R7, RZ, 0x181f ;  /* 0x00181fff07027589 */ /* 0x01c4e400000e0000 */
.L_x_135:
[----:B------:R-:W4:Y:S01]  /*5c80*/  SHFL.IDX PT, R3, R6, RZ, 0x181f ;  /* 0x00181fff06037589 */ /* 0x000f2200000e0000 */
[----:B------:R-:W-:Y:S01]  /*5c90*/  SEL R190, RZ, 0x10, P5 ;  /* 0x00000010ffbe7807 */ /* 0x000fe20002800000 */
[----:B------:R-:W-:Y:S06]  /*5ca0*/  BSSY B0, `(.L_x_56) ;  /* 0x0000141000007945 */ /* 0x000fec0003800000 */
[----:B------:R-:W5:Y:S08]  /*5cb0*/  SHFL.IDX PT, R20, R6, 0x1, 0x181f ;  /* 0x00381f0006147f89 */ /* 0x000f7000000e0000 */
[----:B------:R-:W2:Y:S01]  /*5cc0*/  SHFL.IDX PT, R21, R7, 0x1, 0x181f ;  /* 0x00381f0007157f89 */ /* 0x000ea200000e0000 */
[C---:B----4-:R-:W-:Y:S04]  /*5cd0*/  IADD3 R4, P2, R3.reuse, R12, RZ ;  /* 0x0000000c03047210 */ /* 0x050fe80007f5e0ff */
[C---:B---3--:R-:W-:Y:S05]  /*5ce0*/  IADD3.X R5, R2.reuse, R13, RZ, P2, !PT ;  /* 0x0000000d02057210 */ /* 0x048fea00017fe4ff */
[----:B------:R3:W-:Y:S02]  /*5cf0*/  LDGSTS.E.BYPASS.LTC128B.128 [R187+0x100], [R4.64], !P5 ;  /* 0x0010000004bb7fae */ /* 0x0007e4000e901d46 */
[C---:B---3--:R-:W-:Y:S04]  /*5d00*/  IADD3 R4, P2, R3.reuse, R15, RZ ;  /* 0x0000000f03047210 */ /* 0x048fe80007f5e0ff */
[----:B------:R-:W-:Y:S05]  /*5d10*/  IADD3.X R5, R2, R14, RZ, P2, !PT ;  /* 0x0000000e02057210 */ /* 0x000fea00017fe4ff */
[----:B------:R3:W-:Y:S02]  /*5d20*/  LDGSTS.E.BYPASS.LTC128B.128 [R187+0x2100], [R4.64], !P0 ;  /* 0x0210000004bb7fae */ /* 0x0007e4000c101d46 */
[----:B---3--:R-:W-:Y:S02]  /*5d30*/  IADD3 R5, -R190, 0x10, RZ ;  /* 0x00000010be057810 */ /* 0x008fe40007ffe1ff */
[----:B------:R-:W-:Y:S02]  /*5d40*/  IADD3 R4, P3, R3, R28, RZ ;  /* 0x0000001c03047210 */ /* 0x000fe40007f7e0ff */
[----:B------:R-:W-:Y:S04]  /*5d50*/  LOP3.LUT R5, R5, 0xf, RZ, 0xc0, !PT ;  /* 0x0000000f05057812 */ /* 0x000fe800078ec0ff */
[----:B-----5:R-:W-:Y:S02]  /*5d60*/  IADD3 R12, P4, P2, R5, R20, R12 ;  /* 0x00000014050c7210 */ /* 0x020fe40007a9e00c */
[----:B------:R-:W-:Y:S02]  /*5d70*/  IADD3.X R5, R2, R22, RZ, P3, !PT ;  /* 0x0000001602057210 */ /* 0x000fe40001ffe4ff */
[----:B------:R-:W-:Y:S02]  /*5d80*/  ISETP.NE.U32.AND P3, PT, R190, RZ, PT ;  /* 0x000000ffbe00720c */ /* 0x000fe40003f65070 */
[----:B------:R-:W-:Y:S01]  /*5d90*/  SEL R2, RZ, 0x10, P0 ;  /* 0x00000010ff027807 */ /* 0x000fe20000000000 */
[----:B------:R3:W-:Y:S01]  /*5da0*/  LDGSTS.E.BYPASS.LTC128B.128 [R187+0x4100], [R4.64], !P1 ;  /* 0x0410000004bb7fae */ /* 0x0007e2000c901d46 */
[-C--:B--2---:R-:W-:Y:S02]  /*5db0*/  IADD3.X R13, RZ, R21.reuse, R13, P4, P2 ;  /* 0x00000015ff0d7210 */ /* 0x084fe400027e440d */
[C---:B------:R-:W-:Y:S02]  /*5dc0*/  ISETP.NE.U32.AND P2, PT, R2.reuse, RZ, PT ;  /* 0x000000ff0200720c */ /* 0x040fe40003f45070 */
[----:B------:R-:W-:Y:S04]  /*5dd0*/  IADD3 R2, -R2, 0x10, RZ ;  /* 0x0000001002027810 */ /* 0x000fe80007ffe1ff */
[----:B------:R-:W-:Y:S01]  /*5de0*/  LOP3.LUT R2, R2, 0xf, RZ, 0xc0, !PT ;  /* 0x0000000f02027812 */ /* 0x000fe200078ec0ff */
[----:B------:R2:W-:Y:S03]  /*5df0*/  LDGSTS.E.BYPASS.LTC128B.128.ZFILL [R187+0x1100], [R12.64], P3 ;  /* 0x011000000cbb7fae */ /* 0x0005e60009941d46 */
[-C--:B------:R-:W-:Y:S04]  /*5e00*/  IADD3 R2, P4, P3, R2, R20.reuse, R15 ;  /* 0x0000001402027210 */ /* 0x080fe80007b9e00f */
[-C--:B------:R-:W-:Y:S05]  /*5e10*/  IADD3.X R3, RZ, R21.reuse, R14, P4, P3 ;  /* 0x00000015ff037210 */ /* 0x080fea00027e640e */
[----:B------:R4:W-:Y:S01]  /*5e20*/  LDGSTS.E.BYPASS.LTC128B.128.ZFILL [R187+0x3100], [R2.64], P2 ;  /* 0x0310000002bb7fae */ /* 0x0009e20009141d46 */
[C---:B-1-3--:R-:W-:Y:S08]  /*5e30*/  HMMA.16816.F32.BF16 R4, R32.reuse, R8, RZ ;  /* 0x000000082004723c */ /* 0x04aff000000418ff */
[C---:B------:R-:W-:Y:S01]  /*5e40*/  HMMA.16816.F32.BF16 R8, R32.reuse, R10, RZ ;  /* 0x0000000a2008723c */ /* 0x040fe200000418ff */
[----:B--2---:R-:W-:Y:S04]  /*5e50*/  SEL R12, RZ, 0x10, P1 ;  /* 0x00000010ff0c7807 */ /* 0x004fe80000800000 */
[C---:B------:R-:W-:Y:S02]  /*5e60*/  ISETP.NE.U32.AND P4, PT, R12.reuse, RZ, PT ;  /* 0x000000ff0c00720c */ /* 0x040fe40003f85070 */
[----:B------:R-:W-:Y:S02]  /*5e70*/  IADD3 R23, -R12, 0x10, RZ ;  /* 0x000000100c177810 */ /* 0x000fe40007ffe1ff */
[C---:B------:R-:W-:Y:S03]  /*5e80*/  HMMA.16816.F32.BF16 R12, R32.reuse, R16, RZ ;  /* 0x00000010200c723c */ /* 0x040fe600000418ff */
[----:B----4-:R-:W-:Y:S04]  /*5e90*/  LOP3.LUT R2, R23, 0xf, RZ, 0xc0, !PT ;  /* 0x0000000f17027812 */ /* 0x010fe800078ec0ff */
[----:B------:R-:W-:Y:S01]  /*5ea0*/  IADD3 R2, P3, P2, R2, R20, R28 ;  /* 0x0000001402027210 */ /* 0x000fe20007a7e01c */
[C---:B------:R-:W-:Y:S04]  /*5eb0*/  HMMA.16816.F32.BF16 R16, R32.reuse, R18, RZ ;  /* 0x000000122010723c */ /* 0x040fe800000418ff */
[----:B------:R-:W-:Y:S02]  /*5ec0*/  IADD3.X R3, RZ, R21, R22, P3, P2 ;  /* 0x00000015ff037210 */ /* 0x000fe40001fe4416 */
[----:B------:R-:W-:Y:S02]  /*5ed0*/  ISETP.GT.AND P2, PT, R191, R199, PT ;  /* 0x000000c7bf00720c */ /* 0x000fe40003f44270 */
[C---:B------:R-:W-:Y:S01]  /*5ee0*/  HMMA.16816.F32.BF16 R20, R32.reuse, R24, RZ ;  /* 0x000000182014723c */ /* 0x040fe200000418ff */
[----:B------:R1:W-:Y:S07]  /*5ef0*/  LDGSTS.E.BYPASS.LTC128B.128.ZFILL [R187+0x5100], [R2.64], P4 ;  /* 0x0510000002bb7fae */ /* 0x0003ee000a141d46 */
[C---:B------:R-:W-:Y:S01]  /*5f00*/  HMMA.16816.F32.BF16 R24, R32.reuse, R26, RZ ;  /* 0x0000001a2018723c */ /* 0x040fe200000418ff */
[----:B------:R-:W0:Y:S07]  /*5f10*/  LDGDEPBAR ;  /* 0x00000000000079af */ /* 0x000e2e0000000000 */
[C---:B------:R-:W-:Y:S08]  /*5f20*/  HMMA.16816.F32.BF16 R28, R32.reuse, R136, RZ ;  /* 0x00000088201c723c */ /* 0x040ff000000418ff */
[----:B------:R-:W-:Y:S01]  /*5f30*/  HMMA.16816.F32.BF16 R32, R32, R138, RZ ;  /* 0x0000008a2020723c */ /* 0x000fe200000418ff */
[----:B------:R-:W-:Y:S07]  /*5f40*/  LDSM.16.M88.4 R136, [R186] ;  /* 0x00000000ba88783b */ /* 0x000fee0000000200 */
[C---:B------:R-:W-:Y:S08]  /*5f50*/  HMMA.16816.F32.BF16 R4, R140.reuse, R144, R4 ;  /* 0x000000908c04723c */ /* 0x040ff00000041804 */
[C---:B------:R-:W-:Y:S01]  /*5f60*/  HMMA.16816.F32.BF16 R8, R140.reuse, R146, R8 ;  /* 0x000000928c08723c */ /* 0x040fe20000041808 */
[----:B------:R-:W2:Y:S07]  /*5f70*/  LDSM.16.M88.4 R144, [R100] ;  /* 0x000000006490783b */ /* 0x000eae0000000200 */
[C---:B------:R-:W-:Y:S08]  /*5f80*/  HMMA.16816.F32.BF16 R12, R140.reuse, R148, R12 ;  /* 0x000000948c0c723c */ /* 0x040ff0000004180c */
[C---:B------:R-:W-:Y:S01]  /*5f90*/  HMMA.16816.F32.BF16 R16, R140.reuse, R150, R16 ;  /* 0x000000968c10723c */ /* 0x040fe20000041810 */
[----:B------:R-:W3:Y:S07]  /*5fa0*/  LDSM.16.M88.4 R148, [R0] ;  /* 0x000000000094783b */ /* 0x000eee0000000200 */
[C---:B------:R-:W-:Y:S08]  /*5fb0*/  HMMA.16816.F32.BF16 R20, R140.reuse, R152, R20 ;  /* 0x000000988c14723c */ /* 0x040ff00000041814 */
[C---:B------:R-:W-:Y:S01]  /*5fc0*/  HMMA.16816.F32.BF16 R24, R140.reuse, R154, R24 ;  /* 0x0000009a8c18723c */ /* 0x040fe20000041818 */
[----:B------:R-:W4:Y:S07]  /*5fd0*/  LDSM.16.M88.4 R152, [R160] ;  /* 0x00000000a098783b */ /* 0x000f2e0000000200 */
[C---:B------:R-:W-:Y:S08]  /*5fe0*/  HMMA.16816.F32.BF16 R28, R140.reuse, R156, R28 ;  /* 0x0000009c8c1c723c */ /* 0x040ff0000004181c */
[----:B------:R-:W-:Y:S01]  /*5ff0*/  HMMA.16816.F32.BF16 R32, R140, R158, R32 ;  /* 0x0000009e8c20723c */ /* 0x000fe20000041820 */
[----:B------:R-:W5:Y:S07]  /*6000*/  LDSM.16.M88.4 R140, [R161] ;  /* 0x00000000a18c783b */ /* 0x000f6e0000000200 */
[C---:B--2---:R-:W-:Y:S01]  /*6010*/  HMMA.16816.F32.BF16 R4, R136.reuse, R144, R4 ;  /* 0x000000908804723c */ /* 0x044fe20000041804 */
[----:B------:R-:W-:Y:S07]  /*6020*/  LDSM.16.M88.4 R156, [R176+-0x3000] ;  /* 0xffd00000b09c783b */ /* 0x000fee0000000200 */
[C---:B------:R-:W-:Y:S01]  /*6030*/  HMMA.16816.F32.BF16 R8, R136.reuse, R146, R8 ;  /* 0x000000928808723c */ /* 0x040fe20000041808 */
[----:B------:R-:W-:Y:S07]  /*6040*/  LDSM.16.M88.4 R144, [R185] ;  /* 0x00000000b990783b */ /* 0x000fee0000000200 */
[C---:B---3--:R-:W-:Y:S08]  /*6050*/  HMMA.16816.F32.BF16 R12, R136.reuse, R148, R12 ;  /* 0x00000094880c723c */ /* 0x048ff0000004180c */
[C---:B------:R-:W-:Y:S01]  /*6060*/  HMMA.16816.F32.BF16 R16, R136.reuse, R150, R16 ;  /* 0x000000968810723c */ /* 0x040fe20000041810 */
[----:B------:R-:W2:Y:S07]  /*6070*/  LDSM.16.M88.4 R148, [R176+-0x4000] ;  /* 0xffc00000b094783b */ /* 0x000eae0000000200 */
[C---:B----4-:R-:W-:Y:S08]  /*6080*/  HMMA.16816.F32.BF16 R20, R136.reuse, R152, R20 ;  /* 0x000000988814723c */ /* 0x050ff00000041814 */
[C---:B------:R-:W-:Y:S01]  /*6090*/  HMMA.16816.F32.BF16 R24, R136.reuse, R154, R24 ;  /* 0x0000009a8818723c */ /* 0x040fe20000041818 */
[----:B------:R-:W3:Y:S07]  /*60a0*/  LDSM.16.M88.4 R152, [R176+-0x3800] ;  /* 0xffc80000b098783b */ /* 0x000eee0000000200 */
[C---:B-----5:R-:W-:Y:S08]  /*60b0*/  HMMA.16816.F32.BF16 R28, R136.reuse, R140, R28 ;  /* 0x0000008c881c723c */ /* 0x060ff0000004181c */
[----:B------:R-:W-:Y:S01]  /*60c0*/  HMMA.16816.F32.BF16 R32, R136, R142, R32 ;  /* 0x0000008e8820723c */ /* 0x000fe20000041820 */
[----:B------:R-:W4:Y:S07]  /*60d0*/  LDSM.16.M88.4 R136, [R176+-0x2800] ;  /* 0xffd80000b088783b */ /* 0x000f2e0000000200 */
[C---:B--2---:R-:W-:Y:S01]  /*60e0*/  HMMA.16816.F32.BF16 R4, R144.reuse, R148, R4 ;  /* 0x000000949004723c */ /* 0x044fe20000041804 */
[----:B------:R-:W-:Y:S07]  /*60f0*/  LDSM.16.M88.4 R140, [R183+0x4000] ;  /* 0x00400000b78c783b */ /* 0x000fee0000000200 */
[C---:B------:R-:W-:Y:S01]  /*6100*/  HMMA.16816.F32.BF16 R8, R144.reuse, R150, R8 ;  /* 0x000000969008723c */ /* 0x040fe20000041808 */
[----:B------:R-:W2:Y:S07]  /*6110*/  LDSM.16.M88.4 R148, [R103+0x2000] ;  /* 0x002000006794783b */ /* 0x000eae0000000200 */
[C---:B---3--:R-:W-:Y:S08]  /*6120*/  HMMA.16816.F32.BF16 R12, R144.reuse, R152, R12 ;  /* 0x00000098900c723c */ /* 0x048ff0000004180c */
[C---:B------:R-:W-:Y:S01]  /*6130*/  HMMA.16816.F32.BF16 R16, R144.reuse, R154, R16 ;  /* 0x0000009a9010723c */ /* 0x040fe20000041810 */
[----:B------:R-:W3:Y:S07]  /*6140*/  LDSM.16.M88.4 R152, [R103+0x2800] ;  /* 0x002800006798783b */ /* 0x000eee0000000200 */
[C---:B------:R-:W-:Y:S08]  /*6150*/  HMMA.16816.F32.BF16 R20, R144.reuse, R156, R20 ;  /* 0x0000009c9014723c */ /* 0x040ff00000041814 */
[C---:B------:R-:W-:Y:S01]  /*6160*/  HMMA.16816.F32.BF16 R24, R144.reuse, R158, R24 ;  /* 0x0000009e9018723c */ /* 0x040fe20000041818 */
[----:B------:R-:W5:Y:S07]  /*6170*/  LDSM.16.M88.4 R156, [R103+0x3000] ;  /* 0x00300000679c783b */ /* 0x000f6e0000000200 */
[C---:B----4-:R-:W-:Y:S08]  /*6180*/  HMMA.16816.F32.BF16 R28, R144.reuse, R136, R28 ;  /* 0x00000088901c723c */ /* 0x050ff0000004181c */
[----:B------:R-:W-:Y:S01]  /*6190*/  HMMA.16816.F32.BF16 R32, R144, R138, R32 ;  /* 0x0000008a9020723c */ /* 0x000fe20000041820 */
[----:B------:R-:W4:Y:S07]  /*61a0*/  LDSM.16.M88.4 R136, [R103+0x3800] ;  /* 0x003800006788783b */ /* 0x000f2e0000000200 */
[C---:B--2---:R-:W-:Y:S01]  /*61b0*/  HMMA.16816.F32.BF16 R4, R140.reuse, R148, R4 ;  /* 0x000000948c04723c */ /* 0x044fe20000041804 */
[----:B------:R-:W-:Y:S07]  /*61c0*/  LDSM.16.M88.4 R144, [R184+0x4000] ;  /* 0x00400000b890783b */ /* 0x000fee0000000200 */
[C---:B------:R-:W-:Y:S01]  /*61d0*/  HMMA.16816.F32.BF16 R8, R140.reuse, R150, R8 ;  /* 0x000000968c08723c */ /* 0x040fe20000041808 */
[----:B------:R-:W2:Y:S07]  /*61e0*/  LDSM.16.M88.4 R148, [R162] ;  /* 0x00000000a294783b */ /* 0x000eae0000000200 */
[C---:B---3--:R-:W-:Y:S08]  /*61f0*/  HMMA.16816.F32.BF16 R12, R140.reuse, R152, R12 ;  /* 0x000000988c0c723c */ /* 0x048ff0000004180c */
[C---:B------:R-:W-:Y:S01]  /*6200*/  HMMA.16816.F32.BF16 R16, R140.reuse, R154, R16 ;  /* 0x0000009a8c10723c */ /* 0x040fe20000041810 */
[----:B------:R-:W3:Y:S07]  /*6210*/  LDSM.16.M88.4 R152, [R163] ;  /* 0x00000000a398783b */ /* 0x000eee0000000200 */
[C---:B-----5:R-:W-:Y:S01]  /*6220*/  HMMA.16816.F32.BF16 R20, R140.reuse, R156, R20 ;  /* 0x0000009c8c14723c */ /* 0x060fe20000041814 */
[----:B------:R-:W-:Y:S07]  /*6230*/  LDSM.16.M88.4 R160, [R165] ;  /* 0x00000000a5a0783b */ /* 0x000fee0000000200 */
[C---:B------:R-:W-:Y:S01]  /*6240*/  HMMA.16816.F32.BF16 R24, R140.reuse, R158, R24 ;  /* 0x0000009e8c18723c */ /* 0x040fe20000041818 */
[----:B------:R-:W5:Y:S07]  /*6250*/  LDSM.16.M88.4 R156, [R164] ;  /* 0x00000000a49c783b */ /* 0x000f6e0000000200 */
[C---:B----4-:R-:W-:Y:S08]  /*6260*/  HMMA.16816.F32.BF16 R28, R140.reuse, R136, R28 ;  /* 0x000000888c1c723c */ /* 0x050ff0000004181c */
[----:B------:R-:W-:Y:S01]  /*6270*/  HMMA.16816.F32.BF16 R32, R140, R138, R32 ;  /* 0x0000008a8c20723c */ /* 0x000fe20000041820 */
[----:B------:R-:W-:Y:S07]  /*6280*/  LDSM.16.M88.4 R140, [R166] ;  /* 0x00000000a68c783b */ /* 0x000fee0000000200 */
[C---:B--2---:R-:W-:Y:S01]  /*6290*/  HMMA.16816.F32.BF16 R4, R144.reuse, R148, R4 ;  /* 0x000000949004723c */ /* 0x044fe20000041804 */
[----:B------:R-:W2:Y:S07]  /*62a0*/  LDSM.16.M88.4 R136, [R186+0x4000] ;  /* 0x00400000ba88783b */ /* 0x000eae0000000200 */
[C---:B------:R-:W-:Y:S01]  /*62b0*/  HMMA.16816.F32.BF16 R8, R144.reuse, R150, R8 ;  /* 0x000000969008723c */ /* 0x040fe20000041808 */
[----:B------:R-:W4:Y:S07]  /*62c0*/  LDSM.16.M88.4 R148, [R167] ;  /* 0x00000000a794783b */ /* 0x000f2e0000000200 */
[C---:B---3--:R-:W-:Y:S01]  /*62d0*/  HMMA.16816.F32.BF16 R12, R144.reuse, R152, R12 ;  /* 0x00000098900c723c */ /* 0x048fe2000004180c */
[----:B------:R-:W3:Y:S07]  /*62e0*/  LDSM.16.M88.4 R164, [R168] ;  /* 0x00000000a8a4783b */ /* 0x000eee0000000200 */
[C---:B------:R-:W-:Y:S01]  /*62f0*/  HMMA.16816.F32.BF16 R16, R144.reuse, R154, R16 ;  /* 0x0000009a9010723c */ /* 0x040fe20000041810 */
[----:B------:R-:W-:Y:S07]  /*6300*/  LDSM.16.M88.4 R152, [R185+0x4000] ;  /* 0x00400000b998783b */ /* 0x000fee0000000200 */
[C---:B-----5:R-:W-:Y:S08]  /*6310*/  HMMA.16816.F32.BF16 R20, R144.reuse, R156, R20 ;  /* 0x0000009c9014723c */ /* 0x060ff00000041814 */
[C---:B------:R-:W-:Y:S01]  /*6320*/  HMMA.16816.F32.BF16 R24, R144.reuse, R158, R24 ;  /* 0x0000009e9018723c */ /* 0x040fe20000041818 */
[----:B------:R-:W-:Y:S07]  /*6330*/  LDSM.16.M88.4 R156, [R176+-0x2000] ;  /* 0xffe00000b09c783b */ /* 0x000fee0000000200 */
[C---:B------:R-:W-:Y:S08]  /*6340*/  HMMA.16816.F32.BF16 R28, R144.reuse, R160, R28 ;  /* 0x000000a0901c723c */ /* 0x040ff0000004181c */
[----:B------:R-:W-:Y:S01]  /*6350*/  HMMA.16816.F32.BF16 R32, R144, R162, R32 ;  /* 0x000000a29020723c */ /* 0x000fe20000041820 */
[----:B------:R-:W5:Y:S07]  /*6360*/  LDSM.16.M88.4 R144, [R169] ;  /* 0x00000000a990783b */ /* 0x000f6e0000000200 */
[C---:B--2---:R-:W-:Y:S01]  /*6370*/  HMMA.16816.F32.BF16 R4, R136.reuse, R140, R4 ;  /* 0x0000008c8804723c */ /* 0x044fe20000041804 */
[----:B------:R-:W2:Y:S07]  /*6380*/  LDSM.16.M88.4 R160, [R176+-0x1800] ;  /* 0xffe80000b0a0783b */ /* 0x000eae0000000200 */
[C---:B------:R-:W-:Y:S01]  /*6390*/  HMMA.16816.F32.BF16 R8, R136.reuse, R142, R8 ;  /* 0x0000008e8808723c */ /* 0x040fe20000041808 */
[----:B------:R-:W1:Y:S07]  /*63a0*/  LDSM.16.M88.4 R140, [R176+-0x1000] ;  /* 0xfff00000b08c783b */ /* 0x000e6e0000000200 */
[C---:B----4-:R-:W-:Y:S08]  /*63b0*/  HMMA.16816.F32.BF16 R12, R136.reuse, R148, R12 ;  /* 0x00000094880c723c */ /* 0x050ff0000004180c */
[C---:B------:R-:W-:Y:S01]  /*63c0*/  HMMA.16816.F32.BF16 R16, R136.reuse, R150, R16 ;  /* 0x000000968810723c */ /* 0x040fe20000041810 */
[----:B------:R-:W4:Y:S07]  /*63d0*/  LDSM.16.M88.4 R148, [R176+-0x800] ;  /* 0xfff80000b094783b */ /* 0x000f2e0000000200 */
[C---:B---3--:R-:W-:Y:S08]  /*63e0*/  HMMA.16816.F32.BF16 R20, R136.reuse, R164, R20 ;  /* 0x000000a48814723c */ /* 0x048ff00000041814 */
[C---:B------:R-:W-:Y:S01]  /*63f0*/  HMMA.16816.F32.BF16 R24, R136.reuse, R166, R24 ;  /* 0x000000a68818723c */ /* 0x040fe20000041818 */
[----:B------:R-:W-:Y:S07]  /*6400*/  LDSM.16.M88.4 R164, [R103+0x5000] ;  /* 0x0050000067a4783b */ /* 0x000fee0000000200 */
[C---:B-----5:R-:W-:Y:S08]  /*6410*/  HMMA.16816.F32.BF16 R28, R136.reuse, R144, R28 ;  /* 0x00000090881c723c */ /* 0x060ff0000004181c */
[----:B------:R-:W-:Y:S01]  /*6420*/  HMMA.16816.F32.BF16 R32, R136, R146, R32 ;  /* 0x000000928820723c */ /* 0x000fe20000041820 */
[----:B------:R-:W-:Y:S07]  /*6430*/  LDSM.16.M88.4 R136, [R183+0x8000] ;  /* 0x00800000b788783b */ /* 0x000fee0000000200 */
[C---:B------:R-:W-:Y:S01]  /*6440*/  HMMA.16816.F32.BF16 R4, R152.reuse, R156, R4 ;  /* 0x0000009c9804723c */ /* 0x040fe20000041804 */
[----:B------:R-:W3:Y:S07]  /*6450*/  LDSM.16.M88.4 R144, [R103+0x4000] ;  /* 0x004000006790783b */ /* 0x000eee0000000200 */
[C---:B------:R-:W-:Y:S01]  /*6460*/  HMMA.16816.F32.BF16 R8, R152.reuse, R158, R8 ;  /* 0x0000009e9808723c */ /* 0x040fe20000041808 */
[----:B------:R-:W5:Y:S07]  /*6470*/  LDSM.16.M88.4 R156, [R103+0x4800] ;  /* 0x00480000679c783b */ /* 0x000f6e0000000200 */
[C---:B--2---:R-:W-:Y:S08]  /*6480*/  HMMA.16816.F32.BF16 R12, R152.reuse, R160, R12 ;  /* 0x000000a0980c723c */ /* 0x044ff0000004180c */
[C---:B------:R-:W-:Y:S01]  /*6490*/  HMMA.16816.F32.BF16 R16, R152.reuse, R162, R16 ;  /* 0x000000a29810723c */ /* 0x040fe20000041810 */
[----:B------:R-:W-:Y:S07]  /*64a0*/  LDSM.16.M88.4 R160, [R171] ;  /* 0x00000000aba0783b */ /* 0x000fee0000000200 */
[C---:B-1----:R-:W-:Y:S08]  /*64b0*/  HMMA.16816.F32.BF16 R20, R152.reuse, R140, R20 ;  /* 0x0000008c9814723c */ /* 0x042ff00000041814 */
[C---:B------:R-:W-:Y:S01]  /*64c0*/  HMMA.16816.F32.BF16 R24, R152.reuse, R142, R24 ;  /* 0x0000008e9818723c */ /* 0x040fe20000041818 */
[----:B------:R-:W1:Y:S07]  /*64d0*/  LDSM.16.M88.4 R140, [R103+0x5800] ;  /* 0x00580000678c783b */ /* 0x000e6e0000000200 */
[C---:B----4-:R-:W-:Y:S08]  /*64e0*/  HMMA.16816.F32.BF16 R28, R152.reuse, R148, R28 ;  /* 0x00000094981c723c */ /* 0x050ff0000004181c */
[----:B------:R-:W-:Y:S01]  /*64f0*/  HMMA.16816.F32.BF16 R32, R152, R150, R32 ;  /* 0x000000969820723c */ /* 0x000fe20000041820 */
[----:B------:R-:W-:Y:S07]  /*6500*/  LDSM.16.M88.4 R152, [R170] ;  /* 0x00000000aa98783b */ /* 0x000fee0000000200 */
[C---:B---3--:R-:W-:Y:S01]  /*6510*/  HMMA.16816.F32.BF16 R4, R136.reuse, R144, R4 ;  /* 0x000000908804723c */ /* 0x048fe20000041804 */
[----:B------:R-:W2:Y:S07]  /*6520*/  LDSM.16.M88.4 R148, [R184+0x8000] ;  /* 0x00800000b894783b */ /* 0x000eae0000000200 */
[C---:B------:R-:W-:Y:S01]  /*6530*/  HMMA.16816.F32.BF16 R8, R136.reuse, R146, R8 ;  /* 0x000000928808723c */ /* 0x040fe20000041808 */
[----:B------:R-:W3:Y:S07]  /*6540*/  LDSM.16.M88.4 R168, [R172] ;  /* 0x00000000aca8783b */ /* 0x000eee0000000200 */
[C---:B-----5:R-:W-:Y:S01]  /*6550*/  HMMA.16816.F32.BF16 R12, R136.reuse, R156, R12 ;  /* 0x0000009c880c723c */ /* 0x060fe2000004180c */
[----:B------:R-:W4:Y:S07]  /*6560*/  LDSM.16.M88.4 R144, [R173] ;  /* 0x00000000ad90783b */ /* 0x000f2e0000000200 */
[C---:B------:R-:W-:Y:S01]  /*6570*/  HMMA.16816.F32.BF16 R16, R136.reuse, R158, R16 ;  /* 0x0000009e8810723c */ /* 0x040fe20000041810 */
[----:B------:R-:W-:Y:S07]  /*6580*/  LDSM.16.M88.4 R156, [R186+0x8000] ;  /* 0x00800000ba9c783b */ /* 0x000fee0000000200 */
[C---:B------:R-:W-:Y:S08]  /*6590*/  HMMA.16816.F32.BF16 R20, R136.reuse, R164, R20 ;  /* 0x000000a48814723c */ /* 0x040ff00000041814 */
[C---:B------:R-:W-:Y:S01]  /*65a0*/  HMMA.16816.F32.BF16 R24, R136.reuse, R166, R24 ;  /* 0x000000a68818723c */ /* 0x040fe20000041818 */
[----:B------:R-:W5:Y:S07]  /*65b0*/  LDSM.16.M88.4 R164, [R174] ;  /* 0x00000000aea4783b */ /* 0x000f6e0000000200 */
[C---:B-1----:R-:W-:Y:S08]  /*65c0*/  HMMA.16816.F32.BF16 R28, R136.reuse, R140, R28 ;  /* 0x0000008c881c723c */ /* 0x042ff0000004181c */
[----:B------:R-:W-:Y:S01]  /*65d0*/  HMMA.16816.F32.BF16 R32, R136, R142, R32 ;  /* 0x0000008e8820723c */ /* 0x000fe20000041820 */
[----:B------:R-:W1:Y:S07]  /*65e0*/  LDSM.16.M88.4 R136, [R175] ;  /* 0x00000000af88783b */ /* 0x000e6e0000000200 */
[C---:B--2---:R-:W-:Y:S01]  /*65f0*/  HMMA.16816.F32.BF16 R4, R148.reuse, R152, R4 ;  /* 0x000000989404723c */ /* 0x044fe20000041804 */
[----:B------:R-:W2:Y:S07]  /*6600*/  LDSM.16.M88.4 R140, [R181] ;  /* 0x00000000b58c783b */ /* 0x000eae0000000200 */
[C---:B------:R-:W-:Y:S01]  /*6610*/  HMMA.16816.F32.BF16 R8, R148.reuse, R154, R8 ;  /* 0x0000009a9408723c */ /* 0x040fe20000041808 */
[----:B------:R-:W1:Y:S07]  /*6620*/  LDSM.16.M88.4 R152, [R182] ;  /* 0x00000000b698783b */ /* 0x000e6e0000000200 */
[C---:B------:R-:W-:Y:S01]  /*6630*/  HMMA.16816.F32.BF16 R12, R148.reuse, R160, R12 ;  /* 0x000000a0940c723c */ /* 0x040fe2000004180c */
[----:B------:R-:W-:Y:S07]  /*6640*/  LDSM.16.M88.4 R172, [R176] ;  /* 0x00000000b0ac783b */ /* 0x000fee0000000200 */
[C---:B------:R-:W-:Y:S01]  /*6650*/  HMMA.16816.F32.BF16 R16, R148.reuse, R162, R16 ;  /* 0x000000a29410723c */ /* 0x040fe20000041810 */
[----:B------:R-:W1:Y:S07]  /*6660*/  LDSM.16.M88.4 R160, [R185+0x8000] ;  /* 0x00800000b9a0783b */ /* 0x000e6e0000000200 */
[C---:B---3--:R-:W-:Y:S08]  /*6670*/  HMMA.16816.F32.BF16 R20, R148.reuse, R168, R20 ;  /* 0x000000a89414723c */ /* 0x048ff00000041814 */
[C---:B------:R-:W-:Y:S08]  /*6680*/  HMMA.16816.F32.BF16 R24, R148.reuse, R170, R24 ;  /* 0x000000aa9418723c */ /* 0x040ff00000041818 */
[C---:B----4-:R-:W-:Y:S08]  /*6690*/  HMMA.16816.F32.BF16 R28, R148.reuse, R144, R28 ;  /* 0x00000090941c723c */ /* 0x050ff0000004181c */
[----:B------:R-:W-:Y:S08]  /*66a0*/  HMMA.16816.F32.BF16 R32, R148, R146, R32 ;  /* 0x000000929420723c */ /* 0x000ff00000041820 */
[C---:B-----5:R-:W-:Y:S08]  /*66b0*/  HMMA.16816.F32.BF16 R4, R156.reuse, R164, R4 ;  /* 0x000000a49c04723c */ /* 0x060ff00000041804 */
[C---:B------:R-:W-:Y:S08]  /*66c0*/  HMMA.16816.F32.BF16 R8, R156.reuse, R166, R8 ;  /* 0x000000a69c08723c */ /* 0x040ff00000041808 */
[C---:B-1----:R-:W-:Y:S08]  /*66d0*/  HMMA.16816.F32.BF16 R12, R156.reuse, R136, R12 ;  /* 0x000000889c0c723c */ /* 0x042ff0000004180c */
[C---:B------:R-:W-:Y:S01]  /*66e0*/  HMMA.16816.F32.BF16 R16, R156.reuse, R138, R16 ;  /* 0x0000008a9c10723c */ /* 0x040fe20000041810 */
[----:B------:R-:W1:Y:S07]  /*66f0*/  LDSM.16.M88.4 R136, [R176+0x800] ;  /* 0x00080000b088783b */ /* 0x000e6e0000000200 */
[C---:B--2---:R-:W-:Y:S08]  /*6700*/  HMMA.16816.F32.BF16 R20, R156.reuse, R140, R20 ;  /* 0x0000008c9c14723c */ /* 0x044ff00000041814 */
[C---:B------:R-:W-:Y:S08]  /*6710*/  HMMA.16816.F32.BF16 R24, R156.reuse, R142, R24 ;  /* 0x0000008e9c18723c */ /* 0x040ff00000041818 */
[C---:B------:R-:W-:Y:S08]  /*6720*/  HMMA.16816.F32.BF16 R28, R156.reuse, R152, R28 ;  /* 0x000000989c1c723c */ /* 0x040ff0000004181c */
[----:B------:R-:W-:Y:S08]  /*6730*/  HMMA.16816.F32.BF16 R32, R156, R154, R32 ;  /* 0x0000009a9c20723c */ /* 0x000ff00000041820 */
[C---:B------:R-:W-:Y:S08]  /*6740*/  HMMA.16816.F32.BF16 R4, R160.reuse, R172, R4 ;  /* 0x000000aca004723c */ /* 0x040ff00000041804 */
[C---:B------:R-:W-:Y:S08]  /*6750*/  HMMA.16816.F32.BF16 R8, R160.reuse, R174, R8 ;  /* 0x000000aea008723c */ /* 0x040ff00000041808 */
[C---:B-1----:R-:W-:Y:S08]  /*6760*/  HMMA.16816.F32.BF16 R12, R160.reuse, R136, R12 ;  /* 0x00000088a00c723c */ /* 0x042ff0000004180c */
[----:B------:R-:W-:Y:S01]  /*6770*/  FMUL.FTZ R0, R4, c[0x0][0x320] ;  /* 0x0000c80004007a20 */ /* 0x000fe20000410000 */
[C---:B------:R-:W-:Y:S03]  /*6780*/  HMMA.16816.F32.BF16 R16, R160.reuse, R138, R16 ;  /* 0x0000008aa010723c */ /* 0x040fe60000041810 */
[----:B------:R1:W2:Y:S04]  /*6790*/  MUFU.TANH R140, R0 ;  /* 0x00000000008c7308 */ /* 0x0002a80000002400 */
[----:B------:R-:W-:Y:S02]  /*67a0*/  FMUL.FTZ R10, R10, c[0x0][0x320] ;  /* 0x0000c8000a0a7a20 */ /* 0x000fe40000410000 */
[----:B------:R-:W-:Y:S04]  /*67b0*/  FMUL.FTZ R3, R11, c[0x0][0x320] ;  /* 0x0000c8000b037a20 */ /* 0x000fe80000410000 */
[----:B------:R-:W3:Y:S02]  /*67c0*/  MUFU.TANH R141, R10 ;  /* 0x0000000a008d7308 */ /* 0x000ee40000002400 */
[----:B------:R-:W-:Y:S08]  /*67d0*/  FMUL.FTZ R2, R12, c[0x0][0x320] ;  /* 0x0000c8000c027a20 */ /* 0x000ff00000410000 */
[----:B------:R4:W2:Y:S01]  /*67e0*/  MUFU.TANH R152, R2 ;  /* 0x0000000200987308 */ /* 0x0008a20000002400 */
[----:B-1----:R-:W-:Y:S09]  /*67f0*/  FMUL.FTZ R0, R5, c[0x0][0x320] ;  /* 0x0000c80005007a20 */ /* 0x002ff20000410000 */
[----:B------:R1:W1:Y:S10]  /*6800*/  MUFU.TANH R144, R0 ;  /* 0x0000000000907308 */ /* 0x0002740000002400 */
[----:B------:R-:W2:Y:S01]  /*6810*/  MUFU.TANH R137, R3 ;  /* 0x0000000300897308 */ /* 0x000ea20000002400 */
[----:B----4-:R-:W-:Y:S09]  /*6820*/  FMUL.FTZ R2, R19, c[0x0][0x320] ;  /* 0x0000c80013027a20 */ /* 0x010ff20000410000 */
[----:B------:R-:W4:Y:S01]  /*6830*/  MUFU.TANH R154, R2 ;  /* 0x00000002009a7308 */ /* 0x000f220000002400 */
[----:B-1----:R-:W-:Y:S09]  /*6840*/  FMUL.FTZ R0, R6, c[0x0][0x320] ;  /* 0x0000c80006007a20 */ /* 0x002ff20000410000 */
[----:B------:R1:W1:Y:S02]  /*6850*/  MUFU.TANH R143, R0 ;  /* 0x00000000008f7308 */ /* 0x0002640000002400 */
[----:B-1----:R-:W-:Y:S02]  /*6860*/  FMUL.FTZ R0, R7, c[0x0][0x320] ;  /* 0x0000c80007007a20 */ /* 0x002fe40000410000 */
[----:B------:R-:W1:Y:S06]  /*6870*/  LDSM.16.M88.4 R4, [R176+0x1000] ;  /* 0x00100000b004783b */ /* 0x000e6c0000000200 */
[----:B------:R5:W1:Y:S02]  /*6880*/  MUFU.TANH R145, R0 ;  /* 0x0000000000917308 */ /* 0x000a640000002400 */
[----:B-----5:R-:W-:Y:S08]  /*6890*/  FMUL.FTZ R0, R8, c[0x0][0x320] ;  /* 0x0000c80008007a20 */ /* 0x020ff00000410000 */
[----:B------:R5:W2:Y:S01]  /*68a0*/  MUFU.TANH R142, R0 ;  /* 0x00000000008e7308 */ /* 0x000aa20000002400 */
[C---:B-1----:R-:W-:Y:S08]  /*68b0*/  HMMA.16816.F32.BF16 R20, R160.reuse, R4, R20 ;  /* 0x00000004a014723c */ /* 0x042ff00000041814 */
[C---:B------:R-:W-:Y:S04]  /*68c0*/  HMMA.16816.F32.BF16 R24, R160.reuse, R6, R24 ;  /* 0x00000006a018723c */ /* 0x040fe80000041818 */
[----:B-----5:R-:W-:Y:S02]  /*68d0*/  FMUL.FTZ R0, R9, c[0x0][0x320] ;  /* 0x0000c80009007a20 */ /* 0x020fe40000410000 */
[----:B------:R-:W1:Y:S02]  /*68e0*/  LDSM.16.M88.4 R8, [R176+0x1800] ;  /* 0x00180000b008783b */ /* 0x000e640000000200 */
[----:B------:R-:W-:Y:S04]  /*68f0*/  DEPBAR.LE SB0, 0x0 ;  /* 0x000080000000791a */ /* 0x000fe80000000000 */
[----:B------:R5:W1:Y:S02]  /*6900*/  MUFU.TANH R136, R0 ;  /* 0x0000000000887308 */ /* 0x000a640000002400 */
[----:B------:R-:W-:Y:S01]  /*6910*/  BAR.SYNC.DEFER_BLOCKING 0x0 ;  /* 0x0000000000007b1d */ /* 0x000fe20000010000 */
[----:B-----5:R-:W-:Y:S07]  /*6920*/  FMUL.FTZ R0, R13, c[0x0][0x320] ;  /* 0x0000c8000d007a20 */ /* 0x020fee0000410000 */
[----:B------:R5:W2:Y:S01]  /*6930*/  MUFU.TANH R150, R0 ;  /* 0x0000000000967308 */ /* 0x000aa20000002400 */
[C---:B-1----:R-:W-:Y:S08]  /*6940*/  HMMA.16816.F32.BF16 R28, R160.reuse, R8, R28 ;  /* 0x00000008a01c723c */ /* 0x042ff0000004181c */
[----:B------:R-:W-:Y:S04]  /*6950*/  HMMA.16816.F32.BF16 R32, R160, R10, R32 ;  /* 0x0000000aa020723c */ /* 0x000fe80000041820 */
[----:B-----5:R-:W-:Y:S04]  /*6960*/  FMUL.FTZ R0, R14, c[0x0][0x320] ;  /* 0x0000c8000e007a20 */ /* 0x020fe80000410000 */
[----:B------:R1:W1:Y:S04]  /*6970*/  MUFU.TANH R151, R0 ;  /* 0x0000000000977308 */ /* 0x0002680000002400 */
[----:B-1----:R-:W-:Y:S06]  /*6980*/  FMUL.FTZ R0, R15, c[0x0][0x320] ;  /* 0x0000c8000f007a20 */ /* 0x002fec0000410000 */
[----:B------:R1:W1:Y:S02]  /*6990*/  MUFU.TANH R153, R0 ;  /* 0x0000000000997308 */ /* 0x0002640000002400 */
[----:B-1----:R-:W-:Y:S08]  /*69a0*/  FMUL.FTZ R0, R16, c[0x0][0x320] ;  /* 0x0000c80010007a20 */ /* 0x002ff00000410000 */
        /* <DEDUP_REMOVED lines=36> */
[----:B------:R1:W1:Y:S01]  /*6bf0*/  MUFU.TANH R161, R0 ;  /* 0x0000000000a17308 */ /* 0x0002620000002400 */
[----:B------:R-:W-:-:S05]  /*6c00*/  @!P2 BRA `(.L_x_57) ;  /* 0x000004a00000a947 */ /* 0x000fca0003800000 */
[----:B-1234-:R-:W-:Y:S01]  /*6c10*/  IMAD.MOV.U32 R0, RZ, RZ, 0x1 ;  /* 0x00000001ff007424 */ /* 0x01efe200078e00ff */
[----:B------:R-:W-:Y:S01]  /*6c20*/  SHF.R.S32.HI R195, RZ, 0x1f, R198 ;  /* 0x0000001fffc37819 */ /* 0x000fe200000114c6 */
[----:B------:R-:W-:Y:S01]  /*6c30*/  IMAD R2, R191, 0x40, R201 ;  /* 0x00000040bf027824 */ /* 0x000fe200078e02c9 */
[----:B------:R-:W-:Y:S01]  /*6c40*/  SHF.R.S32.HI R219, RZ, 0x1f, R197 ;  /* 0x0000001fffdb7819 */ /* 0x000fe200000114c5 */
[----:B------:R-:W-:Y:S01]  /*6c50*/  IMAD.MOV.U32 R188, RZ, RZ, RZ ;  /* 0x000000ffffbc7224 */ /* 0x000fe200078e00ff */
[----:B------:R-:W-:Y:S01]  /*6c60*/  ISETP.NE.AND P2, PT, R0, c[0x0][0x2b8], PT ;  /* 0x0000ae0000007a0c */ /* 0x000fe20003f45270 */
[----:B------:R-:W-:Y:S01]  /*6c70*/  IMAD R0, R196, 0x20, R200 ;  /* 0x00000020c4007824 */ /* 0x000fe200078e02c8 */
[C---:B------:R-:W-:Y:S01]  /*6c80*/  SHF.L.U64.HI R11, R198.reuse, 0x1, R195 ;  /* 0x00000001c60b7819 */ /* 0x040fe200000102c3 */
[----:B------:R-:W-:Y:S01]  /*6c90*/  IMAD.SHL.U32 R14, R198, 0x2, RZ ;  /* 0x00000002c60e7824 */ /* 0x000fe200078e00ff */
[----:B------:R-:W-:Y:S01]  /*6ca0*/  SHF.R.S32.HI R195, RZ, 0x1f, R192 ;  /* 0x0000001fffc37819 */ /* 0x000fe200000114c0 */
[C---:B------:R-:W-:Y:S01]  /*6cb0*/  IMAD.SHL.U32 R13, R197.reuse, 0x2, RZ ;  /* 0x00000002c50d7824 */ /* 0x040fe200078e00ff */
[----:B------:R-:W-:Y:S01]  /*6cc0*/  IADD3 R2, R2, -0x40, R0 ;  /* 0xffffffc002027810 */ /* 0x000fe20007ffe000 */
[C---:B------:R-:W-:Y:S01]  /*6cd0*/  IMAD.SHL.U32 R12, R192.reuse, 0x2, RZ ;  /* 0x00000002c00c7824 */ /* 0x040fe200078e00ff */
[----:B------:R-:W-:Y:S02]  /*6ce0*/  SHF.L.U64.HI R9, R197, 0x1, R219 ;  /* 0x00000001c5097819 */ /* 0x000fe400000102db */
[----:B------:R-:W-:Y:S01]  /*6cf0*/  SHF.L.U64.HI R10, R192, 0x1, R195 ;  /* 0x00000001c00a7819 */ /* 0x000fe200000102c3 */
[----:B------:R-:W-:Y:S02]  /*6d00*/  IMAD.MOV.U32 R0, RZ, RZ, R2 ;  /* 0x000000ffff007224 */ /* 0x000fe400078e0002 */
[----:B------:R-:W-:Y:S05]  /*6d10*/  @P2 IMAD.HI.U32 R3, R2, c[0x0][0x2bc], RZ ;  /* 0x0000af0002032a27 */ /* 0x000fea00078e00ff */
[----:B------:R-:W-:Y:S04]  /*6d20*/  @P2 SHF.R.U32.HI R0, RZ, c[0x0][0x2c0], R3 ;  /* 0x0000b000ff002a19 */ /* 0x000fe80000011603 */
[C---:B------:R-:W-:Y:S04]  /*6d30*/  @!P6 IADD3 R3, P2, R0.reuse, R204, RZ ;  /* 0x000000cc0003e210 */ /* 0x040fe80007f5e0ff */
[----:B------:R-:W-:Y:S01]  /*6d40*/  @!P6 LEA.HI.X.SX32 R5, R0, R209, 0x1, P2 ;  /* 0x000000d10005e211 */ /* 0x000fe200010f0eff */
[----:B------:R-:W-:Y:S01]  /*6d50*/  IMAD.MOV R0, RZ, RZ, -R0 ;  /* 0x000000ffff007224 */ /* 0x000fe200078e0a00 */
[C---:B------:R-:W-:Y:S03]  /*6d60*/  @!P6 LEA R4, P2, R3.reuse, c[0x0][0x2a0], 0x2 ;  /* 0x0000a8000304ea11 */ /* 0x040fe600078410ff */
[----:B------:R-:W-:Y:S01]  /*6d70*/  IMAD R189, R0, c[0x0][0x2b8], R2 ;  /* 0x0000ae0000bd7a24 */ /* 0x000fe200078e0202 */
[----:B------:R-:W-:Y:S03]  /*6d80*/  @!P6 LEA.HI.X R5, R3, c[0x0][0x2a4], R5, 0x2, P2 ;  /* 0x0000a9000305ea11 */ /* 0x000fe600010f1405 */
[C---:B------:R-:W-:Y:S01]  /*6d90*/  IMAD.WIDE.U32 R2, R189.reuse, c[0x0][0x1e0], RZ ;  /* 0x00007800bd027a25 */ /* 0x040fe200078e00ff */
[----:B------:R-:W-:Y:S01]  /*6da0*/  SHF.R.S32.HI R0, RZ, 0x1f, R189 ;  /* 0x0000001fff007819 */ /* 0x000fe200000114bd */
[----:B------:R-:W2:Y:S04]  /*6db0*/  @!P6 LDG.E R188, [R4.64] ;  /* 0x0000000604bce981 */ /* 0x000ea8000c1e1900 */
[----:B------:R-:W-:Y:S04]  /*6dc0*/  IMAD R0, R0, c[0x0][0x1e0], RZ ;  /* 0x0000780000007a24 */ /* 0x000fe800078e02ff */
[----:B------:R-:W-:Y:S04]  /*6dd0*/  IMAD R0, R189, c[0x0][0x1e4], R0 ;  /* 0x00007900bd007a24 */ /* 0x000fe800078e0200 */
[----:B------:R-:W-:Y:S01]  /*6de0*/  IMAD.IADD R3, R3, 0x1, R0 ;  /* 0x0000000103037824 */ /* 0x000fe200078e0200 */
[----:B--2---:R-:W-:Y:S03]  /*6df0*/  SHF.R.S32.HI R0, RZ, 0x1f, R188 ;  /* 0x0000001fff007819 */ /* 0x004fe600000114bc */
[----:B------:R-:W-:Y:S04]  /*6e00*/  IMAD.WIDE.U32 R2, R188, c[0x0][0x1f0], R2 ;  /* 0x00007c00bc027a25 */ /* 0x000fe800078e0002 */
[----:B------:R-:W-:Y:S01]  /*6e10*/  IMAD R4, R0, c[0x0][0x1f0], RZ ;  /* 0x00007c0000047a24 */ /* 0x000fe200078e02ff */
[----:B------:R-:W-:Y:S03]  /*6e20*/  IADD3 R0, P2, R202, R2, RZ ;  /* 0x00000002ca007210 */ /* 0x000fe60007f5e0ff */
[----:B------:R-:W-:Y:S05]  /*6e30*/  IMAD R4, R188, c[0x0][0x1f4], R4 ;  /* 0x00007d00bc047a24 */ /* 0x000fea00078e0204 */
[----:B------:R-:W-:Y:S02]  /*6e40*/  IADD3.X R2, R208, R3, R4, P2, !PT ;  /* 0x00000003d0027210 */ /* 0x000fe400017fe404 */
[C---:B------:R-:W-:Y:S04]  /*6e50*/  LEA R8, P2, R0.reuse, c[0x0][0x1c8], 0x1 ;  /* 0x0000720000087a11 */ /* 0x040fe800078408ff */
[----:B------:R-:W-:Y:S01]  /*6e60*/  LEA.HI.X R5, R0, c[0x0][0x1cc], R2, 0x1, P2 ;  /* 0x0000730000057a11 */ /* 0x000fe200010f0c02 */
[----:B------:R-:W-:-:S06]  /*6e70*/  BRA.DIV ~URZ, `(.L_x_58) ;  /* 0x00006e827f007947 */ /* 0x000fcc000b800000 */
[----:B------:R1:W2:Y:S02]  /*6e80*/  SHFL.IDX PT, R4, R5, RZ, 0x181f ;  /* 0x00181fff05047589 */ /* 0x0002a400000e0000 */
.L_x_136:
[----:B------:R-:W-:-:S05]  /*6e90*/  BRA.DIV ~URZ, `(.L_x_59) ;  /* 0x00006ed27f007947 */ /* 0x000fca000b800000 */
[----:B------:R-:W3:Y:S01]  /*6ea0*/  SHFL.IDX PT, R0, R8, RZ, 0x181f ;  /* 0x00181fff08007589 */ /* 0x000ee200000e0000 */
[C---:B------:R-:W-:Y:S02]  /*6eb0*/  IADD3 R2, -R190.reuse, 0x10, RZ ;  /* 0x00000010be027810 */ /* 0x040fe40007ffe1ff */
[----:B------:R-:W-:Y:S02]  /*6ec0*/  ISETP.NE.U32.AND P2, PT, R190, RZ, PT ;  /* 0x000000ffbe00720c */ /* 0x000fe40003f45070 */
[----:B------:R-:W-:Y:S04]  /*6ed0*/  LOP3.LUT R2, R2, 0xf, RZ, 0xc0, !PT ;  /* 0x0000000f02027812 */ /* 0x000fe800078ec0ff */
[----:B---3--:R-:W-:Y:S04]  /*6ee0*/  IADD3 R2, P4, P3, R2, R0, R12 ;  /* 0x0000000002027210 */ /* 0x008fe80007b9e00c */
[----:B--2---:R-:W-:Y:S05]  /*6ef0*/  IADD3.X R3, RZ, R4, R10, P4, P3 ;  /* 0x00000004ff037210 */ /* 0x004fea00027e640a */
[----:B------:R-:W-:Y:S01]  /*6f00*/  @!PT LDS RZ, [RZ] ;  /* 0x00000000fffff984 */ /* 0x000fe20000000800 */
[----:B------:R-:W-:Y:S01]  /*6f10*/  @!PT LDS RZ, [RZ] ;  /* 0x00000000fffff984 */ /* 0x000fe20000000800 */
[----:B------:R2:W-:Y:S01]  /*6f20*/  LDGSTS.E.BYPASS.LTC128B.128.ZFILL [R187+0x6100], [R2.64], P2 ;  /* 0x0610000002bb7fae */ /* 0x0005e20009141d46 */
[----:B------:R-:W-:Y:S05]  /*6f30*/  IADD3 R6, P2, R0, R13, RZ ;  /* 0x0000000d00067210 */ /* 0x000fea0007f5e0ff */
[----:B------:R-:W-:Y:S05]  /*6f40*/  IMAD.X R7, R4, 0x1, R9, P2 ;  /* 0x0000000104077824 */ /* 0x000fea00010e0609 */
[----:B------:R3:W-:Y:S01]  /*6f50*/  LDGSTS.E.BYPASS.LTC128B.128 [R187+0x8100], [R6.64], !P0 ;  /* 0x0810000006bb7fae */ /* 0x0007e2000c101d46 */
[----:B--2---:R-:W-:Y:S03]  /*6f60*/  IADD3 R2, P2, R0, R14, RZ ;  /* 0x0000000e00027210 */ /* 0x004fe60007f5e0ff */
[----:B------:R3:W2:Y:S02]  /*6f70*/  SHFL.IDX PT, R0, R8, 0x1, 0x181f ;  /* 0x00381f0008007f89 */ /* 0x0006a400000e0000 */
[----:B------:R-:W-:Y:S02]  /*6f80*/  IMAD.X R3, R4, 0x1, R11, P2 ;  /* 0x0000000104037824 */ /* 0x000fe400010e060b */
[----:B------:R3:W4:Y:S04]  /*6f90*/  SHFL.IDX PT, R4, R5, 0x1, 0x181f ;  /* 0x00381f0005047f89 */ /* 0x00072800000e0000 */
[----:B------:R3:W-:Y:S02]  /*6fa0*/  LDGSTS.E.BYPASS.LTC128B.128 [R187+0xa100], [R2.64], !P1 ;  /* 0x0a10000002bb7fae */ /* 0x0007e4000c901d46 */
.L_x_137:
[----:B---3--:R-:W-:Y:S02]  /*6fb0*/  IADD3 R2, -R190, 0x10, RZ ;  /* 0x00000010be027810 */ /* 0x008fe40007ffe1ff */
[----:B--2---:R-:W-:Y:S02]  /*6fc0*/  IADD3 R6, P2, R0, R13, RZ ;  /* 0x0000000d00067210 */ /* 0x004fe40007f5e0ff */
[----:B------:R-:W-:Y:S03]  /*6fd0*/  LOP3.LUT R2, R2, 0xf, RZ, 0xc0, !PT ;  /* 0x0000000f02027812 */ /* 0x000fe600078ec0ff */
[----:B----4-:R-:W-:Y:S01]  /*6fe0*/  IMAD.X R7, R4, 0x1, R9, P2 ;  /* 0x0000000104077824 */ /* 0x010fe200010e0609 */
[----:B------:R-:W-:Y:S02]  /*6ff0*/  IADD3 R8, P4, P3, R2, R0, R12 ;  /* 0x0000000002087210 */ /* 0x000fe40007b9e00c */
[----:B------:R-:W-:Y:S02]  /*7000*/  IADD3 R2, P2, R0, R14, RZ ;  /* 0x0000000e00027210 */ /* 0x000fe40007f5e0ff */
[----:B------:R-:W-:Y:S03]  /*7010*/  IADD3.X R9, RZ, R4, R10, P4, P3 ;  /* 0x00000004ff097210 */ /* 0x000fe600027e640a */
[----:B------:R-:W-:Y:S01]  /*7020*/  IMAD.X R3, R4, 0x1, R11, P2 ;  /* 0x0000000104037824 */ /* 0x000fe200010e060b */
[----:B------:R-:W-:Y:S11]  /*7030*/  ISETP.NE.U32.AND P2, PT, R190, RZ, PT ;  /* 0x000000ffbe00720c */ /* 0x000ff60003f45070 */
[----:B------:R-:W-:Y:S02]  /*7040*/  @!UPT UIADD3 URZ, URZ, URZ, URZ ;  /* 0x0000003f3f3ff290 */ /* 0x000fe4000fffe03f */
[----:B------:R-:W-:Y:S01]  /*7050*/  @!PT LDS RZ, [RZ] ;  /* 0x00000000fffff984 */ /* 0x000fe20000000800 */
[----:B------:R-:W-:Y:S01]  /*7060*/  @!PT LDS RZ, [RZ] ;  /* 0x00000000fffff984 */ /* 0x000fe20000000800 */
[----:B------:R-:W-:Y:S01]  /*7070*/  @!PT LDS RZ, [RZ] ;  /* 0x00000000fffff984 */ /* 0x000fe20000000800 */
[----:B------:R2:W-:Y:S04]  /*7080*/  LDGSTS.E.BYPASS.LTC128B.128.ZFILL [R187+0x7100], [R8.64], P2 ;  /* 0x0710000008bb7fae */ /* 0x0005e80009141d46 */
[----:B------:R2:W-:Y:S04]  /*7090*/  LDGSTS.E.BYPASS.LTC128B.128 [R187+0x9100], [R6.64], !P0 ;  /* 0x0910000006bb7fae */ /* 0x0005e8000c101d46 */
[----:B------:R2:W-:Y:S02]  /*70a0*/  LDGSTS.E.BYPASS.LTC128B.128 [R187+0xb100], [R2.64], !P1 ;  /* 0x0b10000002bb7fae */ /* 0x0005e4000c901d46 */
.L_x_57:
[----:B--234-:R-:W-:Y:S05]  /*70b0*/  BSYNC B0 ;  /* 0x0000000000007941 */ /* 0x01cfea0003800000 */
.L_x_56:
[----:B------:R-:W-:Y:S01]  /*70c0*/  FMNMX.FTZ R2, R140, R101, !PT ;  /* 0x000000658c027209 */ /* 0x000fe20007810000 */
[----:B------:R-:W0:Y:S01]  /*70d0*/  LDGDEPBAR ;  /* 0x00000000000079af */ /* 0x000e220000000000 */
[----:B-1----:R-:W-:Y:S02]  /*70e0*/  FMNMX.FTZ R0, R143, R102, !PT ;  /* 0x000000668f007209 */ /* 0x002fe40007810000 */
[----:B------:R-:W-:Y:S02]  /*70f0*/  FMNMX.FTZ R2, R144, R2, !PT ;  /* 0x0000000290027209 */ /* 0x000fe40007810000 */
        /* <DEDUP_REMOVED lines=28> */
[----:B------:R-:W-:Y:S01]  /*72c0*/  FMNMX.FTZ R5, R161, R0, !PT ;  /* 0x00000000a1057209 */ /* 0x000fe20007810000 */
[----:B------:R-:W-:-:S05]  /*72d0*/  BRA.DIV ~URZ, `(.L_x_60) ;  /* 0x00006ca27f007947 */ /* 0x000fca000b800000 */
[----:B------:R-:W1:Y:S04]  /*72e0*/  SHFL.BFLY PT, R2, R4, 0x2, 0x1f ;  /* 0x0c401f0004027f89 */ /* 0x000e6800000e0000 */
[----:B------:R-:W2:Y:S01]  /*72f0*/  SHFL.BFLY PT, R0, R5, 0x2, 0x1f ;  /* 0x0c401f0005007f89 */ /* 0x000ea200000e0000 */
[----:B-1----:R-:W-:Y:S02]  /*7300*/  FMNMX.FTZ R2, R4, R2, !PT ;  /* 0x0000000204027209 */ /* 0x002fe40007810000 */
[----:B--2---:R-:W-:Y:S03]  /*7310*/  FMNMX.FTZ R4, R5, R0, !PT ;  /* 0x0000000005047209 */ /* 0x004fe60007810000 */
[----:B------:R-:W1:Y:S04]  /*7320*/  SHFL.BFLY PT, R3, R2, 0x1, 0x1f ;  /* 0x0c201f0002037f89 */ /* 0x000e6800000e0000 */
[----:B------:R2:W3:Y:S01]  /*7330*/  SHFL.BFLY PT, R0, R4, 0x1, 0x1f ;  /* 0x0c201f0004007f89 */ /* 0x0004e200000e0000 */
[----:B-1----:R-:W-:Y:S05]  /*7340*/  FMNMX.FTZ R100, R2, R3, !PT ;  /* 0x0000000302647209 */ /* 0x002fea0007810000 */
.L_x_138:
[C---:B------:R-:W-:Y:S01]  /*7350*/  FMUL.FTZ R147, R100.reuse, c[0x0][0x2d0] ;  /* 0x0000b40064937a20 */ /* 0x040fe20000410000 */
[----:B------:R-:W-:Y:S01]  /*7360*/  WARPSYNC 0xffffffff ;  /* 0xffffffff00007948 */ /* 0x000fe20003800000 */
[----:B------:R-:W-:Y:S01]  /*7370*/  FADD.FTZ R2, -R100, R101 ;  /* 0x0000006564027221 */ /* 0x000fe20000010100 */
[----:B------:R-:W-:Y:S01]  /*7380*/  ISETP.GT.AND P0, PT, R191, R199, PT ;  /* 0x000000c7bf00720c */ /* 0x000fe20003f04270 */
[--C-:B------:R-:W-:Y:S02]  /*7390*/  FFMA.FTZ R3, R140, c[0x0][0x2d0], -R147.reuse ;  /* 0x0000b4008c037a23 */ /* 0x100fe40000010893 */
[----:B------:R-:W-:Y:S02]  /*73a0*/  FMUL.FTZ R2, R2, c[0x0][0x2d0] ;  /* 0x0000b40002027a20 */ /* 0x000fe40000410000 */
[----:B------:R1:W-:Y:S10]  /*73b0*/  MUFU.EX2 R6, R3 ;  /* 0x0000000300067308 */ /* 0x0003f40000000800 */
[----:B------:R-:W4:Y:S01]  /*73c0*/  MUFU.EX2 R2, R2 ;  /* 0x0000000200027308 */ /* 0x000f220000000800 */
[--C-:B-1----:R-:W-:Y:S09]  /*73d0*/  FFMA.FTZ R3, R144, c[0x0][0x2d0], -R147.reuse ;  /* 0x0000b40090037a23 */ /* 0x102ff20000010893 */
[----:B------:R1:W5:Y:S02]  /*73e0*/  MUFU.EX2 R172, R3 ;  /* 0x0000000300ac7308 */ /* 0x0003640000000800 */
[--C-:B-1----:R-:W-:Y:S02]  /*73f0*/  FFMA.FTZ R3, R142, c[0x0][0x2d0], -R147.reuse ;  /* 0x0000b4008e037a23 */ /* 0x102fe40000010893 */
[C---:B----4-:R-:W-:Y:S06]  /*7400*/  FMUL.FTZ R8, R2.reuse, R128 ;  /* 0x0000008002087220 */ /* 0x050fec0000410000 */
[----:B------:R1:W-:Y:S01]  /*7410*/  MUFU.EX2 R174, R3 ;  /* 0x0000000300ae7308 */ /* 0x0003e20000000800 */
[C---:B------:R-:W-:Y:S02]  /*7420*/  FMUL.FTZ R9, R2.reuse, R129 ;  /* 0x0000008102097220 */ /* 0x040fe40000410000 */
        /* <DEDUP_REMOVED lines=10> */
[----:B------:R-:W-:Y:S01]  /*74d0*/  FMUL.FTZ R20, R2, R116 ;  /* 0x0000007402147220 */ /* 0x000fe20000410000 */
[----:B-1-3--:R-:W-:Y:S01]  /*74e0*/  FMNMX.FTZ R3, R0, R4, !PT ;  /* 0x0000000400037209 */ /* 0x00afe20007810000 */
[--C-:B------:R-:W-:Y:S01]  /*74f0*/  FFMA.FTZ R0, R136, c[0x0][0x2d0], -R147.reuse ;  /* 0x0000b40088007a23 */ /* 0x100fe20000010893 */
[----:B-----5:R-:W-:Y:S01]  /*7500*/  F2FP.BF16.PACK_AB R136, R172, R6 ;  /* 0x00000006ac88723e */ /* 0x020fe200000010ff */
[C---:B------:R-:W-:Y:S02]  /*7510*/  FMUL.FTZ R28, R2.reuse, R108 ;  /* 0x0000006c021c7220 */ /* 0x040fe40000410000 */
[----:B------:R-:W-:Y:S01]  /*7520*/  FMUL.FTZ R144, R3, c[0x0][0x2d0] ;  /* 0x0000b40003907a20 */ /* 0x000fe20000410000 */
[----:B------:R-:W1:Y:S01]  /*7530*/  MUFU.EX2 R175, R0 ;  /* 0x0000000000af7308 */ /* 0x000e620000000800 */
[C---:B------:R-:W-:Y:S02]  /*7540*/  FMUL.FTZ R29, R2.reuse, R109 ;  /* 0x0000006d021d7220 */ /* 0x040fe40000410000 */
[----:B--2---:R-:W-:Y:S02]  /*7550*/  FFMA.FTZ R4, R143, c[0x0][0x2d0], -R144 ;  /* 0x0000b4008f047a23 */ /* 0x004fe40000010890 */
[C---:B------:R-:W-:Y:S02]  /*7560*/  FMUL.FTZ R36, R2.reuse, R36 ;  /* 0x0000002402247220 */ /* 0x040fe40000410000 */
[C---:B------:R-:W-:Y:S02]  /*7570*/  FMUL.FTZ R37, R2.reuse, R37 ;  /* 0x0000002502257220 */ /* 0x040fe40000410000 */
[C---:B------:R-:W-:Y:S01]  /*7580*/  FMUL.FTZ R40, R2.reuse, R40 ;  /* 0x0000002802287220 */ /* 0x040fe20000410000 */
[----:B------:R2:W-:Y:S01]  /*7590*/  MUFU.EX2 R171, R4 ;  /* 0x0000000400ab7308 */ /* 0x0005e20000000800 */
[C---:B------:R-:W-:Y:S02]  /*75a0*/  FMUL.FTZ R41, R2.reuse, R41 ;  /* 0x0000002902297220 */ /* 0x040fe40000410000 */
[C---:B------:R-:W-:Y:S02]  /*75b0*/  FMUL.FTZ R44, R2.reuse, R44 ;  /* 0x0000002c022c7220 */ /* 0x040fe40000410000 */
[C---:B------:R-:W-:Y:S02]  /*75c0*/  FMUL.FTZ R45, R2.reuse, R45 ;  /* 0x0000002d022d7220 */ /* 0x040fe40000410000 */
[C---:B------:R-:W-:Y:S02]  /*75d0*/  FMUL.FTZ R48, R2.reuse, R48 ;  /* 0x0000003002307220 */ /* 0x040fe40000410000 */
[C---:B------:R-:W-:Y:S02]  /*75e0*/  FMUL.FTZ R49, R2.reuse, R49 ;  /* 0x0000003102317220 */ /* 0x040fe40000410000 */
[C---:B------:R-:W-:Y:S02]  /*75f0*/  FMUL.FTZ R52, R2.reuse, R52 ;  /* 0x0000003402347220 */ /* 0x040fe40000410000 */
[C---:B------:R-:W-:Y:S01]  /*7600*/  FMUL.FTZ R53, R2.reuse, R53 ;  /* 0x0000003502357220 */ /* 0x040fe20000410000 */
[----:B-1----:R-:W-:Y:S01]  /*7610*/  F2FP.BF16.PACK_AB R138, R175, R174 ;  /* 0x000000aeaf8a723e */ /* 0x002fe200000010ff */
[----:B------:R-:W-:Y:S02]  /*7620*/  FADD.FTZ R0, -R3, R102 ;  /* 0x0000006603007221 */ /* 0x000fe40000010100 */
[----:B------:R-:W-:Y:S02]  /*7630*/  FFMA.FTZ R102, R2, R193, R6 ;  /* 0x000000c102667223 */ /* 0x000fe40000010006 */
[----:B------:R-:W-:Y:S02]  /*7640*/  FMUL.FTZ R0, R0, c[0x0][0x2d0] ;  /* 0x0000b40000007a20 */ /* 0x000fe40000410000 */
[C---:B------:R-:W-:Y:S02]  /*7650*/  FMUL.FTZ R56, R2.reuse, R56 ;  /* 0x0000003802387220 */ /* 0x040fe40000410000 */
[C---:B------:R-:W-:Y:S02]  /*7660*/  FMUL.FTZ R57, R2.reuse, R57 ;  /* 0x0000003902397220 */ /* 0x040fe40000410000 */
[--C-:B--2---:R-:W-:Y:S01]  /*7670*/  FFMA.FTZ R4, R145, c[0x0][0x2d0], -R144.reuse ;  /* 0x0000b40091047a23 */ /* 0x104fe20000010890 */
[----:B------:R-:W1:Y:S01]  /*7680*/  MUFU.EX2 R0, R0 ;  /* 0x0000000000007308 */ /* 0x000e620000000800 */
[C---:B------:R-:W-:Y:S02]  /*7690*/  FMUL.FTZ R60, R2.reuse, R60 ;  /* 0x0000003c023c7220 */ /* 0x040fe40000410000 */
[C---:B------:R-:W-:Y:S02]  /*76a0*/  FMUL.FTZ R61, R2.reuse, R61 ;  /* 0x0000003d023d7220 */ /* 0x040fe40000410000 */
[C---:B------:R-:W-:Y:S02]  /*76b0*/  FMUL.FTZ R64, R2.reuse, R64 ;  /* 0x0000004002407220 */ /* 0x040fe40000410000 */
[C---:B------:R-:W-:Y:S02]  /*76c0*/  FMUL.FTZ R65, R2.reuse, R65 ;  /* 0x0000004102417220 */ /* 0x040fe40000410000 */
[C---:B------:R-:W-:Y:S01]  /*76d0*/  FMUL.FTZ R68, R2.reuse, R68 ;  /* 0x0000004402447220 */ /* 0x040fe20000410000 */
[----:B------:R2:W3:Y:S01]  /*76e0*/  MUFU.EX2 R145, R4 ;  /* 0x0000000400917308 */ /* 0x0004e20000000800 */
[C---:B------:R-:W-:Y:S02]  /*76f0*/  FMUL.FTZ R69, R2.reuse, R69 ;  /* 0x0000004502457220 */ /* 0x040fe40000410000 */
[C---:B------:R-:W-:Y:S02]  /*7700*/  FMUL.FTZ R72, R2.reuse, R72 ;  /* 0x0000004802487220 */ /* 0x040fe40000410000 */
[C---:B------:R-:W-:Y:S02]  /*7710*/  FMUL.FTZ R73, R2.reuse, R73 ;  /* 0x0000004902497220 */ /* 0x040fe40000410000 */
[C---:B------:R-:W-:Y:S02]  /*7720*/  FMUL.FTZ R76, R2.reuse, R76 ;  /* 0x0000004c024c7220 */ /* 0x040fe40000410000 */
[C---:B------:R-:W-:Y:S02]  /*7730*/  FMUL.FTZ R77, R2.reuse, R77 ;  /* 0x0000004d024d7220 */ /* 0x040fe40000410000 */
[C---:B------:R-:W-:Y:S02]  /*7740*/  FMUL.FTZ R80, R2.reuse, R80 ;  /* 0x0000005002507220 */ /* 0x040fe40000410000 */
[----:B------:R-:W-:Y:S02]  /*7750*/  FMUL.FTZ R81, R2, R81 ;  /* 0x0000005102517220 */ /* 0x000fe40000410000 */
[C---:B-1----:R-:W-:Y:S02]  /*7760*/  FMUL.FTZ R10, R0.reuse, R130 ;  /* 0x00000082000a7220 */ /* 0x042fe40000410000 */
[C---:B------:R-:W-:Y:S02]  /*7770*/  FMUL.FTZ R11, R0.reuse, R131 ;  /* 0x00000083000b7220 */ /* 0x040fe40000410000 */
[----:B------:R-:W-:Y:S01]  /*7780*/  LDSM.16.MT88.4 R128, [R178] ;  /* 0x00000000b280783b */ /* 0x000fe20000004200 */
[C---:B------:R-:W-:Y:S02]  /*7790*/  FMUL.FTZ R18, R0.reuse, R122 ;  /* 0x0000007a00127220 */ /* 0x040fe40000410000 */
[C---:B------:R-:W-:Y:S02]  /*77a0*/  FMUL.FTZ R19, R0.reuse, R123 ;  /* 0x0000007b00137220 */ /* 0x040fe40000410000 */
[--C-:B--2---:R-:W-:Y:S02]  /*77b0*/  FFMA.FTZ R4, R141, c[0x0][0x2d0], -R144.reuse ;  /* 0x0000b4008d047a23 */ /* 0x104fe40000010890 */
[C---:B------:R-:W-:Y:S01]  /*77c0*/  FMUL.FTZ R6, R0.reuse, R134 ;  /* 0x0000008600067220 */ /* 0x040fe20000410000 */
[----:B------:R-:W1:Y:S01]  /*77d0*/  LDSM.16.MT88.4 R140, [R177] ;  /* 0x00000000b18c783b */ /* 0x000e620000004200 */
[----:B------:R2:W-:Y:S01]  /*77e0*/  MUFU.EX2 R173, R4 ;  /* 0x0000000400ad7308 */ /* 0x0005e20000000800 */
[C---:B------:R-:W-:Y:S02]  /*77f0*/  FMUL.FTZ R7, R0.reuse, R135 ;  /* 0x0000008700077220 */ /* 0x040fe40000410000 */
[C---:B------:R-:W-:Y:S02]  /*7800*/  FMUL.FTZ R26, R0.reuse, R114 ;  /* 0x00000072001a7220 */ /* 0x040fe40000410000 */
[C---:B------:R-:W-:Y:S02]  /*7810*/  FMUL.FTZ R27, R0.reuse, R115 ;  /* 0x00000073001b7220 */ /* 0x040fe40000410000 */
[----:B------:R-:W4:Y:S01]  /*7820*/  LDSM.16.MT88.4 R120, [R180] ;  /* 0x00000000b478783b */ /* 0x000f220000004200 */
[C---:B------:R-:W-:Y:S02]  /*7830*/  FMUL.FTZ R14, R0.reuse, R126 ;  /* 0x0000007e000e7220 */ /* 0x040fe40000410000 */
[C---:B------:R-:W-:Y:S02]  /*7840*/  FMUL.FTZ R15, R0.reuse, R127 ;  /* 0x0000007f000f7220 */ /* 0x040fe40000410000 */
[C---:B------:R-:W-:Y:S02]  /*7850*/  FMUL.FTZ R34, R0.reuse, R106 ;  /* 0x0000006a00227220 */ /* 0x040fe40000410000 */
[C---:B------:R-:W-:Y:S01]  /*7860*/  FMUL.FTZ R35, R0.reuse, R107 ;  /* 0x0000006b00237220 */ /* 0x040fe20000410000 */
[----:B------:R-:W5:Y:S01]  /*7870*/  LDSM.16.MT88.4 R112, [R179] ;  /* 0x00000000b370783b */ /* 0x000f620000004200 */
[C---:B------:R-:W-:Y:S02]  /*7880*/  FMUL.FTZ R22, R0.reuse, R118 ;  /* 0x0000007600167220 */ /* 0x040fe40000410000 */
[C---:B------:R-:W-:Y:S02]  /*7890*/  FMUL.FTZ R23, R0.reuse, R119 ;  /* 0x0000007700177220 */ /* 0x040fe40000410000 */
[C---:B------:R-:W-:Y:S02]  /*78a0*/  FMUL.FTZ R30, R0.reuse, R110 ;  /* 0x0000006e001e7220 */ /* 0x040fe40000410000 */
[C---:B------:R-:W-:Y:S01]  /*78b0*/  FMUL.FTZ R31, R0.reuse, R111 ;  /* 0x0000006f001f7220 */ /* 0x040fe20000410000 */
[----:B------:R-:W4:Y:S01]  /*78c0*/  LDSM.16.MT88.4 R104, [R177+0x2000] ;  /* 0x00200000b168783b */ /* 0x000f220000004200 */
[--C-:B--2---:R-:W-:Y:S01]  /*78d0*/  FFMA.FTZ R4, R137, c[0x0][0x2d0], -R144.reuse ;  /* 0x0000b40089047a23 */ /* 0x104fe20000010890 */
[----:B---3--:R-:W-:Y:S01]  /*78e0*/  F2FP.BF16.PACK_AB R137, R145, R171 ;  /* 0x000000ab9189723e */ /* 0x008fe200000010ff */
[C---:B------:R-:W-:Y:S02]  /*78f0*/  FMUL.FTZ R38, R0.reuse, R38 ;  /* 0x0000002600267220 */ /* 0x040fe40000410000 */
[----:B------:R-:W2:Y:S01]  /*7900*/  MUFU.EX2 R195, R4 ;  /* 0x0000000400c37308 */ /* 0x000ea20000000800 */
[C---:B------:R-:W-:Y:S02]  /*7910*/  FMUL.FTZ R39, R0.reuse, R39 ;  /* 0x0000002700277220 */ /* 0x040fe40000410000 */
[C---:B------:R-:W-:Y:S01]  /*7920*/  FMUL.FTZ R42, R0.reuse, R42 ;  /* 0x0000002a002a7220 */ /* 0x040fe20000410000 */
[----:B------:R-:W-:Y:S01]  /*7930*/  LDSM.16.MT88.4 R108, [R177+0x800] ;  /* 0x00080000b16c783b */ /* 0x000fe20000004200 */
        /* <DEDUP_REMOVED lines=10> */
[----:B--2---:R-:W-:Y:S01]  /*79e0*/  F2FP.BF16.PACK_AB R139, R195, R173 ;  /* 0x000000adc38b723e */ /* 0x004fe200000010ff */
[----:B------:R-:W-:Y:S02]  /*79f0*/  FMUL.FTZ R4, R2, R132 ;  /* 0x0000008402047220 */ /* 0x000fe40000410000 */
[C---:B------:R-:W-:Y:S02]  /*7a00*/  FMUL.FTZ R63, R0.reuse, R63 ;  /* 0x0000003f003f7220 */ /* 0x040fe40000410000 */
[C---:B------:R-:W-:Y:S02]  /*7a10*/  FMUL.FTZ R66, R0.reuse, R66 ;  /* 0x0000004200427220 */ /* 0x040fe40000410000 */
[----:B------:R-:W-:Y:S01]  /*7a20*/  FMUL.FTZ R67, R0, R67 ;  /* 0x0000004300437220 */ /* 0x000fe20000410000 */
[C---:B-1----:R-:W-:Y:S05]  /*7a30*/  HMMA.16816.F32.BF16 R4, R136.reuse, R140, R4 ;  /* 0x0000008c8804723c */ /* 0x042fea0000041804 */
[C---:B------:R-:W-:Y:S02]  /*7a40*/  FMUL.FTZ R84, R2.reuse, R84 ;  /* 0x0000005402547220 */ /* 0x040fe40000410000 */
[C---:B------:R-:W-:Y:S01]  /*7a50*/  FMUL.FTZ R85, R2.reuse, R85 ;  /* 0x0000005502557220 */ /* 0x040fe20000410000 */
[C---:B------:R-:W-:Y:S04]  /*7a60*/  HMMA.16816.F32.BF16 R8, R136.reuse, R142, R8 ;  /* 0x0000008e8808723c */ /* 0x040fe80000041808 */
[C---:B------:R-:W-:Y:S02]  /*7a70*/  FMUL.FTZ R88, R2.reuse, R88 ;  /* 0x0000005802587220 */ /* 0x040fe40000410000 */
[----:B------:R-:W-:Y:S02]  /*7a80*/  FMUL.FTZ R89, R2, R89 ;  /* 0x0000005902597220 */ /* 0x000fe40000410000 */
[C---:B------:R-:W-:Y:S04]  /*7a90*/  HMMA.16816.F32.BF16 R12, R136.reuse, R128, R12 ;  /* 0x00000080880c723c */ /* 0x040fe8000004180c */
[C---:B------:R-:W-:Y:S02]  /*7aa0*/  FMUL.FTZ R70, R0.reuse, R70 ;  /* 0x0000004600467220 */ /* 0x040fe40000410000 */
[C---:B------:R-:W-:Y:S02]  /*7ab0*/  FMUL.FTZ R71, R0.reuse, R71 ;  /* 0x0000004700477220 */ /* 0x040fe40000410000 */
[C---:B------:R-:W-:Y:S01]  /*7ac0*/  HMMA.16816.F32.BF16 R16, R136.reuse, R130, R16 ;  /* 0x000000828810723c */ /* 0x040fe20000041810 */
[----:B------:R-:W-:Y:S03]  /*7ad0*/  LDSM.16.MT88.4 R128, [R177+0x1800] ;  /* 0x00180000b180783b */ /* 0x000fe60000004200 */
[C---:B------:R-:W-:Y:S02]  /*7ae0*/  FMUL.FTZ R74, R0.reuse, R74 ;  /* 0x0000004a004a7220 */ /* 0x040fe40000410000 */
[C---:B------:R-:W-:Y:S02]  /*7af0*/  FMUL.FTZ R75, R0.reuse, R75 ;  /* 0x0000004b004b7220 */ /* 0x040fe40000410000 */
[C---:B----4-:R-:W-:Y:S04]  /*7b00*/  HMMA.16816.F32.BF16 R20, R136.reuse, R120, R20 ;  /* 0x000000788814723c */ /* 0x050fe80000041814 */
[C---:B------:R-:W-:Y:S02]  /*7b10*/  FMUL.FTZ R78, R0.reuse, R78 ;  /* 0x0000004e004e7220 */ /* 0x040fe40000410000 */
[C---:B------:R-:W-:Y:S02]  /*7b20*/  FMUL.FTZ R79, R0.reuse, R79 ;  /* 0x0000004f004f7220 */ /* 0x040fe40000410000 */
[C---:B------:R-:W-:Y:S04]  /*7b30*/  HMMA.16816.F32.BF16 R24, R136.reuse, R122, R24 ;  /* 0x0000007a8818723c */ /* 0x040fe80000041818 */
[--C-:B------:R-:W-:Y:S02]  /*7b40*/  FFMA.FTZ R120, R169, c[0x0][0x2d0], -R147.reuse ;  /* 0x0000b400a9787a23 */ /* 0x100fe40000010893 */
[C---:B------:R-:W-:Y:S02]  /*7b50*/  FMUL.FTZ R82, R0.reuse, R82 ;  /* 0x0000005200527220 */ /* 0x040fe40000410000 */
[C---:B-----5:R-:W-:Y:S01]  /*7b60*/  HMMA.16816.F32.BF16 R28, R136.reuse, R112, R28 ;  /* 0x00000070881c723c */ /* 0x060fe2000004181c */
[----:B------:R-:W-:Y:S03]  /*7b70*/  MUFU.EX2 R143, R120 ;  /* 0x00000078008f7308 */ /* 0x000fe60000000800 */
[C---:B------:R-:W-:Y:S02]  /*7b80*/  FMUL.FTZ R83, R0.reuse, R83 ;  /* 0x0000005300537220 */ /* 0x040fe40000410000 */
[C---:B------:R-:W-:Y:S02]  /*7b90*/  FMUL.FTZ R86, R0.reuse, R86 ;  /* 0x0000005600567220 */ /* 0x040fe40000410000 */
[C---:B------:R-:W-:Y:S01]  /*7ba0*/  HMMA.16816.F32.BF16 R32, R136.reuse, R114, R32 ;  /* 0x000000728820723c */ /* 0x040fe20000041820 */
[----:B------:R-:W-:Y:S03]  /*7bb0*/  LDSM.16.MT88.4 R112, [R178+0x800] ;  /* 0x00080000b270783b */ /* 0x000fe60000004200 */
[C---:B------:R-:W-:Y:S02]  /*7bc0*/  FMUL.FTZ R87, R0.reuse, R87 ;  /* 0x0000005700577220 */ /* 0x040fe40000410000 */
[C---:B------:R-:W-:Y:S02]  /*7bd0*/  FMUL.FTZ R90, R0.reuse, R90 ;  /* 0x0000005a005a7220 */ /* 0x040fe40000410000 */
[C---:B------:R-:W-:Y:S04]  /*7be0*/  HMMA.16816.F32.BF16 R36, R136.reuse, R104, R36 ;  /* 0x000000688824723c */ /* 0x040fe80000041824 */
[----:B------:R-:W-:Y:S02]  /*7bf0*/  FMUL.FTZ R91, R0, R91 ;  /* 0x0000005b005b7220 */ /* 0x000fe40000410000 */
[C---:B------:R-:W-:Y:S02]  /*7c00*/  FMUL.FTZ R92, R2.reuse, R92 ;  /* 0x0000005c025c7220 */ /* 0x040fe40000410000 */
[C---:B------:R-:W-:Y:S01]  /*7c10*/  HMMA.16816.F32.BF16 R40, R136.reuse, R106, R40 ;  /* 0x0000006a8828723c */ /* 0x040fe20000041828 */
[----:B------:R-:W1:Y:S03]  /*7c20*/  LDSM.16.MT88.4 R104, [R178+0x2000] ;  /* 0x00200000b268783b */ /* 0x000e660000004200 */
[C---:B------:R-:W-:Y:S02]  /*7c30*/  FMUL.FTZ R93, R2.reuse, R93 ;  /* 0x0000005d025d7220 */ /* 0x040fe40000410000 */
[C---:B------:R-:W-:Y:S02]  /*7c40*/  FMUL.FTZ R96, R2.reuse, R96 ;  /* 0x0000006002607220 */ /* 0x040fe40000410000 */
[----:B------:R-:W-:Y:S04]  /*7c50*/  FMUL.FTZ R97, R2, R97 ;  /* 0x0000006102617220 */ /* 0x000fe80000410000 */
[----:B------:R-:W-:Y:S02]  /*7c60*/  FFMA.FTZ R2, R152, c[0x0][0x2d0], -R147 ;  /* 0x0000b40098027a23 */ /* 0x000fe40000010893 */
[----:B------:R-:W-:Y:S02]  /*7c70*/  FFMA.FTZ R101, R153, c[0x0][0x2d0], -R144 ;  /* 0x0000b40099657a23 */ /* 0x000fe40000010890 */
[----:B------:R2:W-:Y:S01]  /*7c80*/  MUFU.EX2 R124, R2 ;  /* 0x00000002007c7308 */ /* 0x0005e20000000800 */
[C---:B------:R-:W-:Y:S02]  /*7c90*/  FMUL.FTZ R94, R0.reuse, R94 ;  /* 0x0000005e005e7220 */ /* 0x040fe40000410000 */
[C---:B------:R-:W-:Y:S02]  /*7ca0*/  FMUL.FTZ R95, R0.reuse, R95 ;  /* 0x0000005f005f7220 */ /* 0x040fe40000410000 */
[C---:B------:R-:W-:Y:S02]  /*7cb0*/  FMUL.FTZ R98, R0.reuse, R98 ;  /* 0x0000006200627220 */ /* 0x040fe40000410000 */
[C---:B------:R-:W-:Y:S02]  /*7cc0*/  FMUL.FTZ R99, R0.reuse, R99 ;  /* 0x0000006300637220 */ /* 0x040fe40000410000 */
[----:B------:R-:W-:Y:S01]  /*7cd0*/  FFMA.FTZ R0, R0, R194, R171 ;  /* 0x000000c200007223 */ /* 0x000fe200000100ab */
[----:B------:R3:W-:Y:S03]  /*7ce0*/  MUFU.EX2 R125, R101 ;  /* 0x00000065007d7308 */ /* 0x0007e60000000800 */
[----:B------:R-:W-:Y:S02]  /*7cf0*/  FADD.FTZ R116, R145, R0 ;  /* 0x0000000091747221 */ /* 0x000fe40000010000 */
[--C-:B------:R-:W-:Y:S02]  /*7d00*/  FFMA.FTZ R0, R168, c[0x0][0x2d0], -R147.reuse ;  /* 0x0000b400a8007a23 */ /* 0x100fe40000010893 */
[----:B------:R-:W-:Y:S02]  /*7d10*/  FADD.FTZ R122, R173, R116 ;  /* 0x00000074ad7a7221 */ /* 0x000fe40000010000 */
[----:B------:R-:W-:Y:S01]  /*7d20*/  LDSM.16.MT88.4 R116, [R180+0x1000] ;  /* 0x00100000b474783b */ /* 0x000fe20000004200 */
[----:B------:R4:W-:Y:S01]  /*7d30*/  MUFU.EX2 R152, R0 ;  /* 0x0000000000987308 */ /* 0x0009e20000000800 */
[--C-:B--2---:R-:W-:Y:S01]  /*7d40*/  FFMA.FTZ R2, R150, c[0x0][0x2d0], -R147.reuse ;  /* 0x0000b40096027a23 */ /* 0x104fe20000010893 */
[C---:B-1----:R-:W-:Y:S08]  /*7d50*/  HMMA.16816.F32.BF16 R44, R136.reuse, R104, R44 ;  /* 0x00000068882c723c */ /* 0x042ff0000004182c */
[----:B------:R1:W-:Y:S01]  /*7d60*/  MUFU.EX2 R126, R2 ;  /* 0x00000002007e7308 */ /* 0x0003e20000000800 */
[C---:B------:R-:W-:Y:S01]  /*7d70*/  HMMA.16816.F32.BF16 R48, R136.reuse, R106, R48 ;  /* 0x0000006a8830723c */ /* 0x040fe20000041830 */
[----:B------:R-:W2:Y:S02]  /*7d80*/  LDSM.16.MT88.4 R104, [R180+0x2000] ;  /* 0x00200000b468783b */ /* 0x000ea40000004200 */
[--C-:B---3--:R-:W-:Y:S02]  /*7d90*/  FFMA.FTZ R101, R158, c[0x0][0x2d0], -R147.reuse ;  /* 0x0000b4009e657a23 */ /* 0x108fe40000010893 */
[--C-:B----4-:R-:W-:Y:S02]  /*7da0*/  FFMA.FTZ R0, R165, c[0x0][0x2d0], -R147.reuse ;  /* 0x0000b400a5007a23 */ /* 0x110fe40000010893 */
[--C-:B-1----:R-:W-:Y:S04]  /*7db0*/  FFMA.FTZ R2, R148, c[0x0][0x2d0], -R147.reuse ;  /* 0x0000b40094027a23 */ /* 0x102fe80000010893 */
[----:B------:R1:W-:Y:S01]  /*7dc0*/  MUFU.EX2 R182, R2 ;  /* 0x0000000200b67308 */ /* 0x0003e20000000800 */
[C---:B--2---:R-:W-:Y:S08]  /*7dd0*/  HMMA.16816.F32.BF16 R52, R136.reuse, R104, R52 ;  /* 0x000000688834723c */ /* 0x044ff00000041834 */
[C---:B------:R-:W-:Y:S01]  /*7de0*/  HMMA.16816.F32.BF16 R56, R136.reuse, R106, R56 ;  /* 0x0000006a8838723c */ /* 0x040fe20000041838 */
[----:B------:R-:W2:Y:S03]  /*7df0*/  LDSM.16.MT88.4 R104, [R179+0x2000] ;  /* 0x00200000b368783b */ /* 0x000ea60000004200 */
[--C-:B-1----:R-:W-:Y:S02]  /*7e00*/  FFMA.FTZ R2, R146, c[0x0][0x2d0], -R147.reuse ;  /* 0x0000b40092027a23 */ /* 0x102fe40000010893 */
[----:B------:R1:W-:Y:S10]  /*7e10*/  MUFU.EX2 R146, R101 ;  /* 0x0000006500927308 */ /* 0x0003f40000000800 */
[----:B------:R3:W-:Y:S01]  /*7e20*/  MUFU.EX2 R190, R2 ;  /* 0x0000000200be7308 */ /* 0x0007e20000000800 */
[--C-:B-1----:R-:W-:Y:S09]  /*7e30*/  FFMA.FTZ R101, R161, c[0x0][0x2d0], -R144.reuse ;  /* 0x0000b400a1657a23 */ /* 0x102ff20000010890 */
[----:B------:R-:W-:Y:S01]  /*7e40*/  MUFU.EX2 R101, R101 ;  /* 0x0000006500657308 */ /* 0x000fe20000000800 */
[--C-:B---3--:R-:W-:Y:S01]  /*7e50*/  FFMA.FTZ R2, R151, c[0x0][0x2d0], -R144.reuse ;  /* 0x0000b40097027a23 */ /* 0x108fe20000010890 */
[C---:B--2---:R-:W-:Y:S08]  /*7e60*/  HMMA.16816.F32.BF16 R60, R136.reuse, R104, R60 ;  /* 0x00000068883c723c */ /* 0x044ff0000004183c */
[----:B------:R1:W2:Y:S01]  /*7e70*/  MUFU.EX2 R123, R2 ;  /* 0x00000002007b7308 */ /* 0x0002a20000000800 */
[C---:B------:R-:W-:Y:S01]  /*7e80*/  HMMA.16816.F32.BF16 R64, R136.reuse, R106, R64 ;  /* 0x0000006a8840723c */ /* 0x040fe20000041840 */
[----:B------:R-:W3:Y:S02]  /*7e90*/  LDSM.16.MT88.4 R104, [R177+0x4000] ;  /* 0x00400000b168783b */ /* 0x000ee40000004200 */
[--C-:B-1----:R-:W-:Y:S06]  /*7ea0*/  FFMA.FTZ R2, R149, c[0x0][0x2d0], -R144.reuse ;  /* 0x0000b40095027a23 */ /* 0x102fec0000010890 */
[----:B------:R1:W-:Y:S01]  /*7eb0*/  MUFU.EX2 R181, R2 ;  /* 0x0000000200b57308 */ /* 0x0003e20000000800 */
[C---:B---3--:R-:W-:Y:S08]  /*7ec0*/  HMMA.16816.F32.BF16 R68, R136.reuse, R104, R68 ;  /* 0x000000688844723c */ /* 0x048ff00000041844 */
[C---:B------:R-:W-:Y:S01]  /*7ed0*/  HMMA.16816.F32.BF16 R72, R136.reuse, R106, R72 ;  /* 0x0000006a8848723c */ /* 0x040fe20000041848 */
[----:B------:R-:W3:Y:S03]  /*7ee0*/  LDSM.16.MT88.4 R104, [R178+0x4000] ;  /* 0x00400000b268783b */ /* 0x000ee60000004200 */
[----:B-1----:R-:W-:Y:S02]  /*7ef0*/  FFMA.FTZ R2, R154, c[0x0][0x2d0], -R144 ;  /* 0x0000b4009a027a23 */ /* 0x002fe40000010890 */
[----:B------:R1:W-:Y:S10]  /*7f00*/  MUFU.EX2 R154, R0 ;  /* 0x00000000009a7308 */ /* 0x0003f40000000800 */
[----:B------:R4:W5:Y:S01]  /*7f10*/  MUFU.EX2 R171, R2 ;  /* 0x0000000200ab7308 */ /* 0x0009620000000800 */
[--C-:B-1----:R-:W-:Y:S09]  /*7f20*/  FFMA.FTZ R0, R156, c[0x0][0x2d0], -R147.reuse ;  /* 0x0000b4009c007a23 */ /* 0x102ff20000010893 */
[----:B------:R1:W-:Y:S01]  /*7f30*/  MUFU.EX2 R153, R0 ;  /* 0x0000000000997308 */ /* 0x0003e20000000800 */
[----:B----4-:R-:W-:Y:S01]  /*7f40*/  FADD.FTZ R2, R172, R102 ;  /* 0x00000066ac027221 */ /* 0x010fe20000010000 */
[C---:B---3--:R-:W-:Y:S03]  /*7f50*/  HMMA.16816.F32.BF16 R76, R136.reuse, R104, R76 ;  /* 0x00000068884c723c */ /* 0x048fe6000004184c */
[--C-:B------:R-:W-:Y:S05]  /*7f60*/  FFMA.FTZ R102, R159, c[0x0][0x2d0], -R147.reuse ;  /* 0x0000b4009f667a23 */ /* 0x100fea0000010893 */
[----:B------:R-:W3:Y:S01]  /*7f70*/  MUFU.EX2 R145, R102 ;  /* 0x0000006600917308 */ /* 0x000ee20000000800 */
[C---:B------:R-:W-:Y:S01]  /*7f80*/  HMMA.16816.F32.BF16 R80, R136.reuse, R106, R80 ;  /* 0x0000006a8850723c */ /* 0x040fe20000041850 */
[----:B------:R-:W4:Y:S02]  /*7f90*/  LDSM.16.MT88.4 R104, [R180+0x4000] ;  /* 0x00400000b468783b */ /* 0x000f240000004200 */
[--C-:B-1----:R-:W-:Y:S06]  /*7fa0*/  FFMA.FTZ R0, R155, c[0x0][0x2d0], -R147.reuse ;  /* 0x0000b4009b007a23 */ /* 0x102fec0000010893 */
[----:B------:R1:W-:Y:S03]  /*7fb0*/  MUFU.EX2 R155, R0 ;  /* 0x00000000009b7308 */ /* 0x0003e60000000800 */
[--C-:B-1----:R-:W-:Y:S01]  /*7fc0*/  FFMA.FTZ R0, R166, c[0x0][0x2d0], -R144.reuse ;  /* 0x0000b400a6007a23 */ /* 0x102fe20000010890 */
[C---:B----4-:R-:W-:Y:S06]  /*7fd0*/  HMMA.16816.F32.BF16 R84, R136.reuse, R104, R84 ;  /* 0x000000688854723c */ /* 0x050fec0000041854 */
[----:B------:R1:W-:Y:S02]  /*7fe0*/  MUFU.EX2 R151, R0 ;  /* 0x0000000000977308 */ /* 0x0003e40000000800 */
[C---:B------:R-:W-:Y:S01]  /*7ff0*/  HMMA.16816.F32.BF16 R88, R136.reuse, R106, R88 ;  /* 0x0000006a8858723c */ /* 0x040fe20000041858 */
[----:B------:R-:W4:Y:S03]  /*8000*/  LDSM.16.MT88.4 R104, [R179+0x4000] ;  /* 0x00400000b368783b */ /* 0x000f260000004200 */
[--C-:B-1----:R-:W-:Y:S04]  /*8010*/  FFMA.FTZ R0, R167, c[0x0][0x2d0], -R144.reuse ;  /* 0x0000b400a7007a23 */ /* 0x102fe80000010890 */
[----:B------:R1:W-:Y:S01]  /*8020*/  MUFU.EX2 R150, R0 ;  /* 0x0000000000967308 */ /* 0x0003e20000000800 */
[C---:B----4-:R-:W-:Y:S03]  /*8030*/  HMMA.16816.F32.BF16 R92, R136.reuse, R104, R92 ;  /* 0x00000068885c723c */ /* 0x050fe6000004185c */
[--C-:B-1----:R-:W-:Y:S04]  /*8040*/  FFMA.FTZ R0, R164, c[0x0][0x2d0], -R144.reuse ;  /* 0x0000b400a4007a23 */ /* 0x102fe80000010890 */
[----:B--2---:R-:W-:Y:S01]  /*8050*/  F2FP.BF16.PACK_AB R105, R125, R123 ;  /* 0x0000007b7d69723e */ /* 0x004fe200000010ff */
[----:B------:R-:W-:Y:S01]  /*8060*/  HMMA.16816.F32.BF16 R96, R136, R106, R96 ;  /* 0x0000006a8860723c */ /* 0x000fe20000041860 */
[----:B------:R1:W-:Y:S03]  /*8070*/  MUFU.EX2 R149, R0 ;  /* 0x0000000000957308 */ /* 0x0003e60000000800 */
[----:B------:R-:W-:Y:S03]  /*8080*/  F2FP.BF16.PACK_AB R104, R126, R124 ;  /* 0x0000007c7e68723e */ /* 0x000fe600000010ff */
[----:B------:R-:W-:Y:S02]  /*8090*/  F2FP.BF16.PACK_AB R106, R190, R182 ;  /* 0x000000b6be6a723e */ /* 0x000fe400000010ff */
[----:B-----5:R-:W-:Y:S03]  /*80a0*/  F2FP.BF16.PACK_AB R107, R171, R181 ;  /* 0x000000b5ab6b723e */ /* 0x020fe600000010ff */
[----:B---3--:R-:W-:Y:S04]  /*80b0*/  F2FP.BF16.PACK_AB R136, R145, R143 ;  /* 0x0000008f9188723e */ /* 0x008fe800000010ff */
[C---:B------:R-:W-:Y:S08]  /*80c0*/  HMMA.16816.F32.BF16 R4, R104.reuse, R108, R4 ;  /* 0x0000006c6804723c */ /* 0x040ff00000041804 */
[C---:B------:R-:W-:Y:S01]  /*80d0*/  HMMA.16816.F32.BF16 R8, R104.reuse, R110, R8 ;  /* 0x0000006e6808723c */ /* 0x040fe20000041808 */
[----:B------:R-:W2:Y:S03]  /*80e0*/  LDSM.16.MT88.4 R108, [R180+0x800] ;  /* 0x00080000b46c783b */ /* 0x000ea60000004200 */
[----:B-1----:R-:W-:Y:S04]  /*80f0*/  FFMA.FTZ R0, R170, c[0x0][0x2d0], -R144 ;  /* 0x0000b400aa007a23 */ /* 0x002fe80000010890 */
[C---:B------:R-:W-:Y:S01]  /*8100*/  HMMA.16816.F32.BF16 R12, R104.reuse, R112, R12 ;  /* 0x00000070680c723c */ /* 0x040fe2000004180c */
[----:B------:R1:W-:Y:S07]  /*8110*/  MUFU.EX2 R148, R0 ;  /* 0x0000000000947308 */ /* 0x0003ee0000000800 */
[C---:B------:R-:W-:Y:S01]  /*8120*/  HMMA.16816.F32.BF16 R16, R104.reuse, R114, R16 ;  /* 0x000000726810723c */ /* 0x040fe20000041810 */
[----:B------:R-:W3:Y:S03]  /*8130*/  LDSM.16.MT88.4 R112, [R179+0x800] ;  /* 0x00080000b370783b */ /* 0x000ee60000004200 */
[----:B-1----:R-:W-:Y:S02]  /*8140*/  FADD.FTZ R0, R174, R2 ;  /* 0x00000002ae007221 */ /* 0x002fe40000010000 */
[----:B------:R-:W-:Y:S02]  /*8150*/  FFMA.FTZ R2, R157, c[0x0][0x2d0], -R147 ;  /* 0x0000b4009d027a23 */ /* 0x000fe40000010893 */
[----:B------:R-:W-:Y:S02]  /*8160*/  FADD.FTZ R121, R175, R0 ;  /* 0x00000000af797221 */ /* 0x000fe40000010000 */
[----:B------:R1:W4:Y:S02]  /*8170*/  MUFU.EX2 R147, R2 ;  /* 0x0000000200937308 */ /* 0x0003240000000800 */
[----:B------:R-:W-:Y:S01]  /*8180*/  FFMA.FTZ R0, R160, c[0x0][0x2d0], -R144 ;  /* 0x0000b400a0007a23 */ /* 0x000fe20000010890 */
[C---:B--2---:R-:W-:Y:S03]  /*8190*/  HMMA.16816.F32.BF16 R20, R104.reuse, R108, R20 ;  /* 0x0000006c6814723c */ /* 0x044fe60000041814 */
[----:B------:R-:W-:Y:S05]  /*81a0*/  FADD.FTZ R102, R124, R121 ;  /* 0x000000797c667221 */ /* 0x000fea0000010000 */
[C---:B------:R-:W-:Y:S01]  /*81b0*/  HMMA.16816.F32.BF16 R24, R104.reuse, R110, R24 ;  /* 0x0000006e6818723c */ /* 0x040fe20000041818 */
[----:B------:R-:W2:Y:S01]  /*81c0*/  LDSM.16.MT88.4 R108, [R177+0x2800] ;  /* 0x00280000b16c783b */ /* 0x000ea20000004200 */
[----:B------:R5:W-:Y:S06]  /*81d0*/  MUFU.EX2 R142, R0 ;  /* 0x00000000008e7308 */ /* 0x000bec0000000800 */
[C---:B---3--:R-:W-:Y:S04]  /*81e0*/  HMMA.16816.F32.BF16 R28, R104.reuse, R112, R28 ;  /* 0x00000070681c723c */ /* 0x048fe8000004181c */
[----:B-1----:R-:W-:Y:S01]  /*81f0*/  FADD.FTZ R2, R195, R122 ;  /* 0x0000007ac3027221 */ /* 0x002fe20000010000 */
[----:B----4-:R-:W-:Y:S03]  /*8200*/  F2FP.BF16.PACK_AB R138, R147, R146 ;  /* 0x00000092938a723e */ /* 0x010fe600000010ff */
[C---:B------:R-:W-:Y:S01]  /*8210*/  HMMA.16816.F32.BF16 R32, R104.reuse, R114, R32 ;  /* 0x000000726820723c */ /* 0x040fe20000041820 */
[----:B------:R-:W1:Y:S03]  /*8220*/  LDSM.16.MT88.4 R112, [R178+0x2800] ;  /* 0x00280000b270783b */ /* 0x000e660000004200 */
[----:B------:R-:W-:Y:S04]  /*8230*/  FADD.FTZ R2, R123, R2 ;  /* 0x000000027b027221 */ /* 0x000fe80000010000 */
[----:B------:R-:W-:Y:S01]  /*8240*/  FADD.FTZ R2, R125, R2 ;  /* 0x000000027d027221 */ /* 0x000fe20000010000 */
[----:B------:R-:W-:Y:S03]  /*8250*/  LDSM.16.MT88.4 R120, [R178+0x1800] ;  /* 0x00180000b278783b */ /* 0x000fe60000004200 */
[----:B-----5:R-:W-:Y:S02]  /*8260*/  FFMA.FTZ R0, R163, c[0x0][0x2d0], -R144 ;  /* 0x0000b400a3007a23 */ /* 0x020fe40000010890 */
[----:B------:R-:W-:Y:S02]  /*8270*/  FADD.FTZ R2, R181, R2 ;  /* 0x00000002b5027221 */ /* 0x000fe40000010000 */
[----:B------:R-:W3:Y:S02]  /*8280*/  MUFU.EX2 R141, R0 ;  /* 0x00000000008d7308 */ /* 0x000ee40000000800 */
[----:B------:R-:W-:Y:S04]  /*8290*/  FADD.FTZ R2, R171, R2 ;  /* 0x00000002ab027221 */ /* 0x000fe80000010000 */
[----:B------:R-:W-:Y:S01]  /*82a0*/  FADD.FTZ R2, R151, R2 ;  /* 0x0000000297027221 */ /* 0x000fe20000010000 */
[C---:B--2---:R-:W-:Y:S03]  /*82b0*/  HMMA.16816.F32.BF16 R36, R104.reuse, R108, R36 ;  /* 0x0000006c6824723c */ /* 0x044fe60000041824 */
[----:B------:R-:W-:Y:S04]  /*82c0*/  FADD.FTZ R2, R150, R2 ;  /* 0x0000000296027221 */ /* 0x000fe80000010000 */
[----:B------:R-:W-:Y:S01]  /*82d0*/  FADD.FTZ R2, R149, R2 ;  /* 0x0000000295027221 */ /* 0x000fe20000010000 */
[C---:B------:R-:W-:Y:S01]  /*82e0*/  HMMA.16816.F32.BF16 R40, R104.reuse, R110, R40 ;  /* 0x0000006e6828723c */ /* 0x040fe20000041828 */
[----:B------:R-:W2:Y:S03]  /*82f0*/  LDSM.16.MT88.4 R108, [R180+0x2800] ;  /* 0x00280000b46c783b */ /* 0x000ea60000004200 */
[----:B---3--:R-:W-:Y:S04]  /*8300*/  F2FP.BF16.PACK_AB R137, R141, R142 ;  /* 0x0000008e8d89723e */ /* 0x008fe800000010ff */
[C---:B-1----:R-:W-:Y:S04]  /*8310*/  HMMA.16816.F32.BF16 R44, R104.reuse, R112, R44 ;  /* 0x00000070682c723c */ /* 0x042fe8000004182c */
[----:B------:R-:W-:Y:S04]  /*8320*/  FFMA.FTZ R0, R162, c[0x0][0x2d0], -R144 ;  /* 0x0000b400a2007a23 */ /* 0x000fe80000010890 */
[C---:B------:R-:W-:Y:S01]  /*8330*/  HMMA.16816.F32.BF16 R48, R104.reuse, R114, R48 ;  /* 0x000000726830723c */ /* 0x040fe20000041830 */
[----:B------:R-:W1:Y:S01]  /*8340*/  LDSM.16.MT88.4 R112, [R179+0x2800] ;  /* 0x00280000b370783b */ /* 0x000e620000004200 */
[----:B------:R-:W3:Y:S06]  /*8350*/  MUFU.EX2 R140, R0 ;  /* 0x00000000008c7308 */ /* 0x000eec0000000800 */
[C---:B--2---:R-:W-:Y:S04]  /*8360*/  HMMA.16816.F32.BF16 R52, R104.reuse, R108, R52 ;  /* 0x0000006c6834723c */ /* 0x044fe80000041834 */
[----:B---3--:R-:W-:Y:S01]  /*8370*/  F2FP.BF16.PACK_AB R139, R101, R140 ;  /* 0x0000008c658b723e */ /* 0x008fe200000010ff */
[----:B------:R-:W-:Y:S01]  /*8380*/  FADD.FTZ R0, R126, R102 ;  /* 0x000000667e007221 */ /* 0x000fe20000010000 */
[----:B------:R-:W-:Y:S02]  /*8390*/  MOV R102, R3 ;  /* 0x0000000300667202 */ /* 0x000fe40000000f00 */
[C---:B------:R-:W-:Y:S01]  /*83a0*/  HMMA.16816.F32.BF16 R56, R104.reuse, R110, R56 ;  /* 0x0000006e6838723c */ /* 0x040fe20000041838 */
[----:B------:R-:W2:Y:S03]  /*83b0*/  LDSM.16.MT88.4 R108, [R177+0x4800] ;  /* 0x00480000b16c783b */ /* 0x000ea60000004200 */
[----:B------:R-:W-:Y:S04]  /*83c0*/  FADD.FTZ R0, R182, R0 ;  /* 0x00000000b6007221 */ /* 0x000fe80000010000 */
[C---:B-1----:R-:W-:Y:S04]  /*83d0*/  HMMA.16816.F32.BF16 R60, R104.reuse, R112, R60 ;  /* 0x00000070683c723c */ /* 0x042fe8000004183c */
[----:B------:R-:W-:Y:S04]  /*83e0*/  FADD.FTZ R0, R190, R0 ;  /* 0x00000000be007221 */ /* 0x000fe80000010000 */
[C---:B------:R-:W-:Y:S01]  /*83f0*/  HMMA.16816.F32.BF16 R64, R104.reuse, R114, R64 ;  /* 0x000000726840723c */ /* 0x040fe20000041840 */
[----:B------:R-:W1:Y:S03]  /*8400*/  LDSM.16.MT88.4 R112, [R178+0x4800] ;  /* 0x00480000b270783b */ /* 0x000e660000004200 */
[----:B------:R-:W-:Y:S04]  /*8410*/  FADD.FTZ R0, R152, R0 ;  /* 0x0000000098007221 */ /* 0x000fe80000010000 */
[C---:B------:R-:W-:Y:S04]  /*8420*/  FADD.FTZ R0, R154.reuse, R0 ;  /* 0x000000009a007221 */ /* 0x040fe80000010000 */
[----:B------:R-:W-:Y:S04]  /*8430*/  FADD.FTZ R0, R153, R0 ;  /* 0x0000000099007221 */ /* 0x000fe80000010000 */
[C---:B------:R-:W-:Y:S01]  /*8440*/  FADD.FTZ R0, R155.reuse, R0 ;  /* 0x000000009b007221 */ /* 0x040fe20000010000 */
[C---:B--2---:R-:W-:Y:S08]  /*8450*/  HMMA.16816.F32.BF16 R68, R104.reuse, R108, R68 ;  /* 0x0000006c6844723c */ /* 0x044ff00000041844 */
[C---:B------:R-:W-:Y:S01]  /*8460*/  HMMA.16816.F32.BF16 R72, R104.reuse, R110, R72 ;  /* 0x0000006e6848723c */ /* 0x040fe20000041848 */
[----:B------:R-:W2:Y:S07]  /*8470*/  LDSM.16.MT88.4 R108, [R180+0x4800] ;  /* 0x00480000b46c783b */ /* 0x000eae0000004200 */
[C---:B-1----:R-:W-:Y:S08]  /*8480*/  HMMA.16816.F32.BF16 R76, R104.reuse, R112, R76 ;  /* 0x00000070684c723c */ /* 0x042ff0000004184c */
[C---:B------:R-:W-:Y:S01]  /*8490*/  HMMA.16816.F32.BF16 R80, R104.reuse, R114, R80 ;  /* 0x000000726850723c */ /* 0x040fe20000041850 */
[----:B------:R-:W1:Y:S07]  /*84a0*/  LDSM.16.MT88.4 R112, [R179+0x4800] ;  /* 0x00480000b370783b */ /* 0x000e6e0000004200 */
[C---:B--2---:R-:W-:Y:S08]  /*84b0*/  HMMA.16816.F32.BF16 R84, R104.reuse, R108, R84 ;  /* 0x0000006c6854723c */ /* 0x044ff00000041854 */
[C---:B------:R-:W-:Y:S01]  /*84c0*/  HMMA.16816.F32.BF16 R88, R104.reuse, R110, R88 ;  /* 0x0000006e6858723c */ /* 0x040fe20000041858 */
[----:B------:R-:W2:Y:S07]  /*84d0*/  LDSM.16.MT88.4 R108, [R177+0x1000] ;  /* 0x00100000b16c783b */ /* 0x000eae0000004200 */
[C---:B-1----:R-:W-:Y:S08]  /*84e0*/  HMMA.16816.F32.BF16 R92, R104.reuse, R112, R92 ;  /* 0x00000070685c723c */ /* 0x042ff0000004185c */
[----:B------:R-:W-:Y:S01]  /*84f0*/  HMMA.16816.F32.BF16 R96, R104, R114, R96 ;  /* 0x000000726860723c */ /* 0x000fe20000041860 */
[----:B------:R-:W1:Y:S06]  /*8500*/  LDSM.16.MT88.4 R112, [R178+0x1000] ;  /* 0x00100000b270783b */ /* 0x000e6c0000004200 */
[----:B------:R-:W-:Y:S02]  /*8510*/  F2FP.BF16.PACK_AB R104, R154, R152 ;  /* 0x000000989a68723e */ /* 0x000fe400000010ff */
[----:B------:R-:W-:Y:S03]  /*8520*/  F2FP.BF16.PACK_AB R106, R155, R153 ;  /* 0x000000999b6a723e */ /* 0x000fe600000010ff */
[----:B------:R-:W-:Y:S02]  /*8530*/  F2FP.BF16.PACK_AB R105, R150, R151 ;  /* 0x000000979669723e */ /* 0x000fe400000010ff */
[C---:B------:R-:W-:Y:S07]  /*8540*/  F2FP.BF16.PACK_AB R107, R148.reuse, R149 ;  /* 0x00000095946b723e */ /* 0x040fee00000010ff */
[C---:B--2---:R-:W-:Y:S08]  /*8550*/  HMMA.16816.F32.BF16 R4, R104.reuse, R108, R4 ;  /* 0x0000006c6804723c */ /* 0x044ff00000041804 */
[C---:B------:R-:W-:Y:S01]  /*8560*/  HMMA.16816.F32.BF16 R8, R104.reuse, R110, R8 ;  /* 0x0000006e6808723c */ /* 0x040fe20000041808 */
[----:B------:R-:W2:Y:S07]  /*8570*/  LDSM.16.MT88.4 R108, [R179+0x1000] ;  /* 0x00100000b36c783b */ /* 0x000eae0000004200 */
[C---:B-1----:R-:W-:Y:S08]  /*8580*/  HMMA.16816.F32.BF16 R12, R104.reuse, R112, R12 ;  /* 0x00000070680c723c */ /* 0x042ff0000004180c */
[C---:B------:R-:W-:Y:S01]  /*8590*/  HMMA.16816.F32.BF16 R16, R104.reuse, R114, R16 ;  /* 0x000000726810723c */ /* 0x040fe20000041810 */
[----:B------:R-:W1:Y:S07]  /*85a0*/  LDSM.16.MT88.4 R112, [R177+0x3000] ;  /* 0x00300000b170783b */ /* 0x000e6e0000004200 */
[C---:B------:R-:W-:Y:S08]  /*85b0*/  HMMA.16816.F32.BF16 R20, R104.reuse, R116, R20 ;  /* 0x000000746814723c */ /* 0x040ff00000041814 */
[C---:B------:R-:W-:Y:S01]  /*85c0*/  HMMA.16816.F32.BF16 R24, R104.reuse, R118, R24 ;  /* 0x000000766818723c */ /* 0x040fe20000041818 */
[----:B------:R-:W3:Y:S07]  /*85d0*/  LDSM.16.MT88.4 R116, [R178+0x3000] ;  /* 0x00300000b274783b */ /* 0x000eee0000004200 */
        /* <DEDUP_REMOVED lines=19> */
[C---:B------:R-:W-:Y:S08]  /*8710*/  HMMA.16816.F32.BF16 R80, R104.reuse, R110, R80 ;  /* 0x0000006e6850723c */ /* 0x040ff00000041850 */
[C---:B-1----:R-:W-:Y:S08]  /*8720*/  HMMA.16816.F32.BF16 R84, R104.reuse, R112, R84 ;  /* 0x000000706854723c */ /* 0x042ff00000041854 */
[C---:B------:R-:W-:Y:S01]  /*8730*/  HMMA.16816.F32.BF16 R88, R104.reuse, R114, R88 ;  /* 0x000000726858723c */ /* 0x040fe20000041858 */
[----:B------:R-:W1:Y:S07]  /*8740*/  LDSM.16.MT88.4 R112, [R180+0x1800] ;  /* 0x00180000b470783b */ /* 0x000e6e0000004200 */
[C---:B---3--:R-:W-:Y:S08]  /*8750*/  HMMA.16816.F32.BF16 R92, R104.reuse, R116, R92 ;  /* 0x00000074685c723c */ /* 0x048ff0000004185c */
[----:B------:R-:W-:Y:S01]  /*8760*/  HMMA.16816.F32.BF16 R96, R104, R118, R96 ;  /* 0x000000766860723c */ /* 0x000fe20000041860 */
[----:B------:R-:W2:Y:S07]  /*8770*/  LDSM.16.MT88.4 R104, [R179+0x1800] ;  /* 0x00180000b368783b */ /* 0x000eae0000004200 */
[C---:B------:R-:W-:Y:S01]  /*8780*/  HMMA.16816.F32.BF16 R132, R136.reuse, R128, R4 ;  /* 0x000000808884723c */ /* 0x040fe20000041804 */
[----:B------:R-:W3:Y:S07]  /*8790*/  LDSM.16.MT88.4 R4, [R177+0x3800] ;  /* 0x00380000b104783b */ /* 0x000eee0000004200 */
[C---:B------:R-:W-:Y:S01]  /*87a0*/  HMMA.16816.F32.BF16 R128, R136.reuse, R130, R8 ;  /* 0x000000828880723c */ /* 0x040fe20000041808 */
[----:B------:R-:W4:Y:S07]  /*87b0*/  LDSM.16.MT88.4 R8, [R178+0x3800] ;  /* 0x00380000b208783b */ /* 0x000f2e0000004200 */
[C---:B------:R-:W-:Y:S01]  /*87c0*/  HMMA.16816.F32.BF16 R124, R136.reuse, R120, R12 ;  /* 0x00000078887c723c */ /* 0x040fe2000004180c */
[----:B------:R-:W5:Y:S07]  /*87d0*/  LDSM.16.MT88.4 R12, [R180+0x3800] ;  /* 0x00380000b40c783b */ /* 0x000f6e0000004200 */
[C---:B------:R-:W-:Y:S01]  /*87e0*/  HMMA.16816.F32.BF16 R120, R136.reuse, R122, R16 ;  /* 0x0000007a8878723c */ /* 0x040fe20000041810 */
[----:B------:R-:W4:Y:S07]  /*87f0*/  LDSM.16.MT88.4 R16, [R179+0x3800] ;  /* 0x00380000b310783b */ /* 0x000f2e0000004200 */
[C---:B-1----:R-:W-:Y:S08]  /*8800*/  HMMA.16816.F32.BF16 R116, R136.reuse, R112, R20 ;  /* 0x000000708874723c */ /* 0x042ff00000041814 */
[C---:B------:R-:W-:Y:S08]  /*8810*/  HMMA.16816.F32.BF16 R112, R136.reuse, R114, R24 ;  /* 0x000000728870723c */ /* 0x040ff00000041818 */
[C---:B--2---:R-:W-:Y:S08]  /*8820*/  HMMA.16816.F32.BF16 R108, R136.reuse, R104, R28 ;  /* 0x00000068886c723c */ /* 0x044ff0000004181c */
[C---:B------:R-:W-:Y:S08]  /*8830*/  HMMA.16816.F32.BF16 R104, R136.reuse, R106, R32 ;  /* 0x0000006a8868723c */ /* 0x040ff00000041820 */
[C---:B---3--:R-:W-:Y:S08]  /*8840*/  HMMA.16816.F32.BF16 R36, R136.reuse, R4, R36 ;  /* 0x000000048824723c */ /* 0x048ff00000041824 */
[C---:B------:R-:W-:Y:S01]  /*8850*/  HMMA.16816.F32.BF16 R40, R136.reuse, R6, R40 ;  /* 0x000000068828723c */ /* 0x040fe20000041828 */
[----:B------:R-:W1:Y:S07]  /*8860*/  LDSM.16.MT88.4 R4, [R177+0x5800] ;  /* 0x00580000b104783b */ /* 0x000e6e0000004200 */
[C---:B----4-:R-:W-:Y:S08]  /*8870*/  HMMA.16816.F32.BF16 R44, R136.reuse, R8, R44 ;  /* 0x00000008882c723c */ /* 0x050ff0000004182c */
[C---:B------:R-:W-:Y:S01]  /*8880*/  HMMA.16816.F32.BF16 R48, R136.reuse, R10, R48 ;  /* 0x0000000a8830723c */ /* 0x040fe20000041830 */
[----:B------:R-:W2:Y:S07]  /*8890*/  LDSM.16.MT88.4 R8, [R178+0x5800] ;  /* 0x00580000b208783b */ /* 0x000eae0000004200 */
[C---:B-----5:R-:W-:Y:S08]  /*88a0*/  HMMA.16816.F32.BF16 R52, R136.reuse, R12, R52 ;  /* 0x0000000c8834723c */ /* 0x060ff00000041834 */
[C---:B------:R-:W-:Y:S01]  /*88b0*/  HMMA.16816.F32.BF16 R56, R136.reuse, R14, R56 ;  /* 0x0000000e8838723c */ /* 0x040fe20000041838 */
[----:B------:R-:W3:Y:S07]  /*88c0*/  LDSM.16.MT88.4 R12, [R180+0x5800] ;  /* 0x00580000b40c783b */ /* 0x000eee0000004200 */
[C---:B------:R-:W-:Y:S08]  /*88d0*/  HMMA.16816.F32.BF16 R60, R136.reuse, R16, R60 ;  /* 0x00000010883c723c */ /* 0x040ff0000004183c */
[C---:B------:R-:W-:Y:S01]  /*88e0*/  HMMA.16816.F32.BF16 R64, R136.reuse, R18, R64 ;  /* 0x000000128840723c */ /* 0x040fe20000041840 */
[----:B------:R-:W4:Y:S07]  /*88f0*/  LDSM.16.MT88.4 R16, [R179+0x5800] ;  /* 0x00580000b310783b */ /* 0x000f2e0000004200 */
[C---:B-1----:R-:W-:Y:S07]  /*8900*/  HMMA.16816.F32.BF16 R68, R136.reuse, R4, R68 ;  /* 0x000000048844723c */ /* 0x042fee0000041844 */
[----:B------:R-:W-:Y:S01]  /*8910*/  FADD.FTZ R4, R148, R2 ;  /* 0x0000000294047221 */ /* 0x000fe20000010000 */
[C---:B------:R-:W-:Y:S04]  /*8920*/  HMMA.16816.F32.BF16 R72, R136.reuse, R6, R72 ;  /* 0x000000068848723c */ /* 0x040fe80000041848 */
[----:B------:R-:W-:Y:S02]  /*8930*/  FADD.FTZ R2, R143, R0 ;  /* 0x000000008f027221 */ /* 0x000fe40000010000 */
[----:B------:R-:W-:Y:S02]  /*8940*/  FADD.FTZ R0, R142, R4 ;  /* 0x000000048e007221 */ /* 0x000fe40000010000 */
[C---:B--2---:R-:W-:Y:S04]  /*8950*/  HMMA.16816.F32.BF16 R76, R136.reuse, R8, R76 ;  /* 0x00000008884c723c */ /* 0x044fe8000004184c */
[----:B------:R-:W-:Y:S02]  /*8960*/  FADD.FTZ R2, R145, R2 ;  /* 0x0000000291027221 */ /* 0x000fe40000010000 */
[----:B------:R-:W-:Y:S02]  /*8970*/  FADD.FTZ R0, R141, R0 ;  /* 0x000000008d007221 */ /* 0x000fe40000010000 */
[C---:B------:R-:W-:Y:S04]  /*8980*/  HMMA.16816.F32.BF16 R80, R136.reuse, R10, R80 ;  /* 0x0000000a8850723c */ /* 0x040fe80000041850 */
[----:B------:R-:W-:Y:S02]  /*8990*/  FADD.FTZ R4, R146, R2 ;  /* 0x0000000292047221 */ /* 0x000fe40000010000 */
[----:B------:R-:W-:Y:S01]  /*89a0*/  FADD.FTZ R2, R140, R0 ;  /* 0x000000008c027221 */ /* 0x000fe20000010000 */
[----:B------:R-:W-:Y:S01]  /*89b0*/  IADD3 R0, R191, -0x1, RZ ;  /* 0xffffffffbf007810 */ /* 0x000fe20007ffe0ff */
[C---:B---3--:R-:W-:Y:S04]  /*89c0*/  HMMA.16816.F32.BF16 R84, R136.reuse, R12, R84 ;  /* 0x0000000c8854723c */ /* 0x048fe80000041854 */
[----:B------:R-:W-:Y:S01]  /*89d0*/  FADD.FTZ R193, R147, R4 ;  /* 0x0000000493c17221 */ /* 0x000fe20000010000 */
[----:B------:R-:W-:Y:S01]  /*89e0*/  MOV R191, R0 ;  /* 0x0000000000bf7202 */ /* 0x000fe20000000f00 */
[----:B------:R-:W-:Y:S01]  /*89f0*/  FADD.FTZ R194, R101, R2 ;  /* 0x0000000265c27221 */ /* 0x000fe20000010000 */
[----:B------:R-:W-:Y:S01]  /*8a00*/  MOV R12, R3 ;  /* 0x00000003000c7202 */ /* 0x000fe20000000f00 */
[C---:B------:R-:W-:Y:S04]  /*8a10*/  HMMA.16816.F32.BF16 R88, R136.reuse, R14, R88 ;  /* 0x0000000e8858723c */ /* 0x040fe80000041858 */
[----:B------:R-:W-:Y:S04]  /*8a20*/  MOV R101, R100 ;  /* 0x0000006400657202 */ /* 0x000fe80000000f00 */
[C---:B----4-:R-:W-:Y:S08]  /*8a30*/  HMMA.16816.F32.BF16 R92, R136.reuse, R16, R92 ;  /* 0x00000010885c723c */ /* 0x050ff0000004185c */
[----:B------:R-:W-:Y:S01]  /*8a40*/  HMMA.16816.F32.BF16 R96, R136, R18, R96 ;  /* 0x000000128860723c */ /* 0x000fe20000041860 */
[----:B------:R-:W-:Y:S07]  /*8a50*/  @!UPT UIADD3 URZ, URZ, URZ, URZ ;  /* 0x0000003f3f3ff290 */ /* 0x000fee000fffe03f */
[----:B------:R-:W-:-:S11]  /*8a60*/  @P0 BRA `(.L_x_61) ;  /* 0xffffce2000000947 */ /* 0x000fd6000383ffff */
.L_x_54:
[----:B------:R-:W-:Y:S05]  /*8a70*/  BRA.DIV ~URZ, `(.L_x_62) ;  /* 0x000056127f007947 */ /* 0x000fea000b800000 */
[----:B------:R1:W2:Y:S02]  /*8a80*/  SHFL.BFLY PT, R0, R193, 0x2, 0x1f ;  /* 0x0c401f00c1007f89 */ /* 0x0002a400000e0000 */
.L_x_139:
[----:B--2---:R-:W-:Y:S01]  /*8a90*/  FADD.FTZ R5, R0, R193 ;  /* 0x000000c100057221 */ /* 0x004fe20000010000 */
[----:B------:R-:W-:Y:S05]  /*8aa0*/  BRA.DIV ~URZ, `(.L_x_63) ;  /* 0x000056327f007947 */ /* 0x000fea000b800000 */
[----:B------:R-:W2:Y:S04]  /*8ab0*/  SHFL.BFLY PT, R0, R194, 0x2, 0x1f ;  /* 0x0c401f00c2007f89 */ /* 0x000ea800000e0000 */
[----:B------:R-:W3:Y:S01]  /*8ac0*/  SHFL.BFLY PT, R2, R5, 0x1, 0x1f ;  /* 0x0c201f0005027f89 */ /* 0x000ee200000e0000 */
[----:B--2---:R-:W-:-:S02]  /*8ad0*/  FADD.FTZ R4, R0, R194 ;  /* 0x000000c200047221 */ /* 0x004fc40000010000 */
[----:B---3--:R-:W-:-:S03]  /*8ae0*/  FADD.FTZ R5, R5, R2 ;  /* 0x0000000205057221 */ /* 0x008fc60000010000 */
[----:B------:R2:W3:Y:S04]  /*8af0*/  SHFL.BFLY PT, R3, R4, 0x1, 0x1f ;  /* 0x0c201f0004037f89 */ /* 0x0004e800000e0000 */
.L_x_140:
[----:B------:R-:W-:Y:S01]  /*8b00*/  FSETP.NE.FTZ.AND P1, PT, R5, RZ, PT ;  /* 0x000000ff0500720b */ /* 0x000fe20003f35000 */
[----:B---3--:R-:W-:Y:S01]  /*8b10*/  FADD.FTZ R3, R3, R4 ;  /* 0x0000000403037221 */ /* 0x008fe20000010000 */
[----:B------:R-:W-:Y:S02]  /*8b20*/  MOV R2, RZ ;  /* 0x000000ff00027202 */ /* 0x000fe40000000f00 */
[----:B------:R-:W-:Y:S02]  /*8b30*/  MOV R23, 0xff800000 ;  /* 0xff80000000177802 */ /* 0x000fe40000000f00 */
[----:B------:R-:W-:Y:S02]  /*8b40*/  FSETP.NE.FTZ.AND P0, PT, R3, RZ, PT ;  /* 0x000000ff0300720b */ /* 0x000fe40003f15000 */
[----:B------:R-:W-:Y:S02]  /*8b50*/  MOV R0, RZ ;  /* 0x000000ff00007202 */ /* 0x000fe40000000f00 */
[----:B------:R-:W-:-:S03]  /*8b60*/  MOV R22, 0xff800000 ;  /* 0xff80000000167802 */ /* 0x000fc60000000f00 */
[----:B------:R-:W3:Y:S01]  /*8b70*/  @P1 MUFU.LG2 R6, R5 ;  /* 0x0000000500061308 */ /* 0x000ee20000000c00 */
[----:B--2---:R-:W-:-:S05]  /*8b80*/  @P1 MOV R4, 0x3f317218 ;  /* 0x3f31721800041802 */ /* 0x004fca0000000f00 */
[----:B------:R-:W-:Y:S02]  /*8b90*/  @P1 FMUL.FTZ R4, R4, c[0x0][0x2d0] ;  /* 0x0000b40004041a20 */ /* 0x000fe40000410000 */
[----:B------:R-:W2:Y:S01]  /*8ba0*/  @P1 MUFU.RCP R2, R5 ;  /* 0x0000000500021308 */ /* 0x000ea20000001000 */
[----:B---3--:R-:W-:-:S07]  /*8bb0*/  @P1 FMUL.FTZ R6, R6, 0.69314718246459960938 ;  /* 0x3f31721806061820 */ /* 0x008fce0000410000 */
[----:B------:R-:W3:Y:S01]  /*8bc0*/  @P0 MUFU.RCP R0, R3 ;  /* 0x0000000300000308 */ /* 0x000ee20000001000 */
[----:B------:R-:W-:Y:S01]  /*8bd0*/  @P1 FFMA.FTZ R23, R4, R100, R6 ;  /* 0x0000006404171223 */ /* 0x000fe20000010006 */
[----:B------:R-:W-:Y:S01]  /*8be0*/  MOV R4, 0x1 ;  /* 0x0000000100047802 */ /* 0x000fe20000000f00 */
[C---:B--2---:R-:W-:Y:S02]  /*8bf0*/  FMUL.FTZ R100, R2.reuse, R112 ;  /* 0x0000007002647220 */ /* 0x044fe40000410000 */
        /* <DEDUP_REMOVED lines=46> */
[----:B------:R-:W-:Y:S02]  /*8ee0*/  FMUL.FTZ R25, R2, R97 ;  /* 0x0000006102197220 */ /* 0x000fe40000410000 */
[----:B------:R2:W4:Y:S01]  /*8ef0*/  @P0 MUFU.LG2 R2, R3 ;  /* 0x0000000300020308 */ /* 0x0005220000000c00 */
[C---:B---3--:R-:W-:Y:S02]  /*8f00*/  FMUL.FTZ R88, R0.reuse, R118 ;  /* 0x0000007600587220 */ /* 0x048fe40000410000 */
[C---:B------:R-:W-:Y:S02]  /*8f10*/  FMUL.FTZ R89, R0.reuse, R119 ;  /* 0x0000007700597220 */ /* 0x040fe40000410000 */
[C---:B------:R-:W-:Y:S02]  /*8f20*/  FMUL.FTZ R118, R0.reuse, R114 ;  /* 0x0000007200767220 */ /* 0x040fe40000410000 */
[C---:B------:R-:W-:Y:S02]  /*8f30*/  FMUL.FTZ R119, R0.reuse, R115 ;  /* 0x0000007300777220 */ /* 0x040fe40000410000 */
[----:B------:R-:W-:-:S02]  /*8f40*/  FMUL.FTZ R84, R0, R130 ;  /* 0x0000008200547220 */ /* 0x000fc40000410000 */
[C---:B------:R-:W-:Y:S02]  /*8f50*/  FMUL.FTZ R85, R0.reuse, R131 ;  /* 0x0000008300557220 */ /* 0x040fe40000410000 */
[C---:B------:R-:W-:Y:S02]  /*8f60*/  FMUL.FTZ R92, R0.reuse, R106 ;  /* 0x0000006a005c7220 */ /* 0x040fe40000410000 */
[----:B------:R-:W-:Y:S01]  /*8f70*/  FMUL.FTZ R93, R0, R107 ;  /* 0x0000006b005d7220 */ /* 0x000fe20000410000 */
[----:B--2---:R-:W-:Y:S01]  /*8f80*/  @P0 MOV R3, 0x3f317218 ;  /* 0x3f31721800030802 */ /* 0x004fe20000000f00 */
[----:B----4-:R-:W-:Y:S02]  /*8f90*/  @P0 FMUL.FTZ R2, R2, 0.69314718246459960938 ;  /* 0x3f31721802020820 */ /* 0x010fe40000410000 */
[----:B------:R-:W-:Y:S02]  /*8fa0*/  FMUL.FTZ R124, R0, R38 ;  /* 0x00000026007c7220 */ /* 0x000fe40000410000 */
[----:B------:R-:W-:-:S02]  /*8fb0*/  @P0 FMUL.FTZ R3, R3, c[0x0][0x2d0] ;  /* 0x0000b40003030a20 */ /* 0x000fc40000410000 */
        /* <DEDUP_REMOVED lines=38> */
[----:B------:R-:W-:Y:S01]  /*9220*/  FMUL.FTZ R27, R0, R99 ;  /* 0x00000063001b7220 */ /* 0x000fe20000410000 */
[----:B------:R-:W-:Y:S01]  /*9230*/  PRMT R0, R4, 0x7610, R0 ;  /* 0x0000761004007816 */ /* 0x000fe20000000000 */
[----:B------:R-:W-:Y:S02]  /*9240*/  @P0 FFMA.FTZ R22, R3, R12, R2 ;  /* 0x0000000c03160223 */ /* 0x000fe40000010002 */
.L_x_36:
[----:B------:R-:W2:Y:S01]  /*9250*/  S2R R2, SR_TID.X ;  /* 0x0000000000027919 */ /* 0x000ea20000002100 */
[----:B------:R-:W-:Y:S01]  /*9260*/  BSSY B0, `(.L_x_64) ;  /* 0x0000010000007945 */ /* 0x000fe20003800000 */
[----:B--2---:R-:W-:-:S13]  /*9270*/  LOP3.LUT P0, RZ, R2, 0xff, RZ, 0xc0, !PT ;  /* 0x000000ff02ff7812 */ /* 0x004fda000780c0ff */
[----:B------:R-:W-:Y:S05]  /*9280*/  @P0 BRA `(.L_x_65) ;  /* 0x000000d000000947 */ /* 0x000fea0003800000 */
[----:B------:R-:W2:Y:S01]  /*9290*/  S2R R4, SR_LANEID ;  /* 0x0000000000047919 */ /* 0x000ea20000000000 */
[----:B------:R-:W-:Y:S01]  /*92a0*/  VOTEU.ANY UR4, UPT, PT ;  /* 0x0000000000047886 */ /* 0x000fe200038e0100 */
[----:B------:R-:W-:Y:S01]  /*92b0*/  IMAD.MOV.U32 R5, RZ, RZ, c[0x0][0x564] ;  /* 0x00015900ff057624 */ /* 0x000fe200078e00ff */
[----:B------:R-:W2:Y:S08]  /*92c0*/  FLO.U32 R3, UR4 ;  /* 0x0000000400037d00 */ /* 0x000eb000080e0000 */
[----:B------:R-:W3:Y:S01]  /*92d0*/  POPC R2, UR4 ;  /* 0x0000000400027d09 */ /* 0x000ee20008000000 */
[----:B--2---:R-:W-:Y:S01]  /*92e0*/  ISETP.EQ.U32.AND P0, PT, R3, R4, PT ;  /* 0x000000040300720c */ /* 0x004fe20003f02070 */
[----:B------:R-:W-:-:S12]  /*92f0*/  IMAD.MOV.U32 R4, RZ, RZ, c[0x0][0x560] ;  /* 0x00015800ff047624 */ /* 0x000fd800078e00ff */
[----:B---3--:R2:W3:Y:S04]  /*9300*/  @P0 ATOMG.E.ADD.STRONG.GPU PT, R2, [R4.64], R2 ;  /* 0x00000002040209a8 */ /* 0x0084e800081ee1c6 */
[----:B--2---:R-:W2:Y:S04]  /*9310*/  S2R R4, SR_LTMASK ;  /* 0x0000000000047919 */ /* 0x004ea80000003900 */
[----:B---3--:R2:W3:Y:S02]  /*9320*/  SHFL.IDX PT, R3, R2, R3, 0x1f ;  /* 0x00001f0302037589 */ /* 0x0084e400000e0000 */
[----:B--2---:R-:W-:-:S06]  /*9330*/  LOP3.LUT R2, R4, UR4, RZ, 0xc0, !PT ;  /* 0x0000000404027c12 */ /* 0x004fcc000f8ec0ff */
[----:B------:R-:W3:Y:S02]  /*9340*/  POPC R2, R2 ;  /* 0x0000000200027309 */ /* 0x000ee40000000000 */
[----:B---3--:R-:W-:-:S06]  /*9350*/  IADD3 R212, R3, c[0x0][0xc], R2 ;  /* 0x0000030003d47a10 */ /* 0x008fcc0007ffe002 */
.L_x_65:
[----:B------:R-:W-:Y:S05]  /*9360*/  BSYNC B0 ;  /* 0x0000000000007941 */ /* 0x000fea0003800000 */
.L_x_64:
[----:B------:R-:W-:Y:S01]  /*9370*/  PRMT R0, R0, 0x9910, RZ ;  /* 0x0000991000007816 */ /* 0x000fe200000000ff */
[----:B------:R-:W-:Y:S01]  /*9380*/  BSSY B1, `(.L_x_66) ;  /* 0x000032d000017945 */ /* 0x000fe20003800000 */
[----:B------:R-:W-:Y:S02]  /*9390*/  IMAD.MOV.U32 R78, RZ, RZ, R212 ;  /* 0x000000ffff4e7224 */ /* 0x000fe400078e00d4 */
[----:B------:R-:W-:-:S13]  /*93a0*/  ISETP.NE.AND P0, PT, R0, RZ, PT ;  /* 0x000000ff0000720c */ /* 0x000fda0003f05270 */
[----:B------:R-:W-:Y:S05]  /*93b0*/  @!P0 BRA `(.L_x_67) ;  /* 0x0000260000008947 */ /* 0x000fea0003800000 */
[----:B------:R-:W2:Y:S01]  /*93c0*/  LDL R5, [R1] ;  /* 0x0000000001057983 */ /* 0x000ea20000100800 */
[----:B------:R-:W-:Y:S01]  /*93d0*/  WARPSYNC 0xffffffff ;  /* 0xffffffff00007948 */ /* 0x000fe20003800000 */
[----:B------:R-:W-:Y:S01]  /*93e0*/  F2FP.BF16.PACK_AB R0, R133, R132 ;  /* 0x000000848500723e */ /* 0x000fe200000010ff */
[----:B------:R-:W-:Y:S01]  /*93f0*/  IMAD.MOV.U32 R14, RZ, RZ, c[0x0][0x388] ;  /* 0x0000e200ff0e7624 */ /* 0x000fe200078e00ff */
[----:B------:R-:W-:Y:S01]  /*9400*/  BAR.SYNC.DEFER_BLOCKING 0x1, 0x100 ;  /* 0x0044000000007b1d */ /* 0x000fe20000010000 */
[----:B------:R-:W-:Y:S02]  /*9410*/  F2FP.BF16.PACK_AB R2, R97, R96 ;  /* 0x000000606102723e */ /* 0x000fe400000010ff */
[----:B------:R-:W-:Y:S02]  /*9420*/  F2FP.BF16.PACK_AB R3, R29, R28 ;  /* 0x0000001c1d03723e */ /* 0x000fe400000010ff */
[----:B------:R-:W-:Y:S02]  /*9430*/  F2FP.BF16.PACK_AB R4, R57, R56 ;  /* 0x000000383904723e */ /* 0x000fe400000010ff */
[----:B------:R-:W-:-:S02]  /*9440*/  ISETP.NE.U32.AND P2, PT, RZ, c[0x0][0x500], PT ;  /* 0x00014000ff007a0c */ /* 0x000fc40003f45070 */
[----:B------:R-:W-:Y:S02]  /*9450*/  ISETP.NE.U32.AND P3, PT, RZ, c[0x0][0x508], PT ;  /* 0x00014200ff007a0c */ /* 0x000fe40003f65070 */
[----:B------:R-:W-:Y:S02]  /*9460*/  ISETP.NE.AND.EX P2, PT, RZ, c[0x0][0x504], PT, P2 ;  /* 0x00014100ff007a0c */ /* 0x000fe40003f45320 */
[----:B------:R-:W-:Y:S01]  /*9470*/  ISETP.NE.AND.EX P3, PT, RZ, c[0x0][0x50c], PT, P3 ;  /* 0x00014300ff007a0c */ /* 0x000fe20003f65330 */
[----:B------:R3:W-:Y:S04]  /*9480*/  STS [R223], R0 ;  /* 0x00000000df007388 */ /* 0x0007e80000000800 */
[----:B------:R4:W-:Y:S04]  /*9490*/  STS [R223+0x400], R2 ;  /* 0x00040002df007388 */ /* 0x0009e80000000800 */
[----:B------:R1:W-:Y:S01]  /*94a0*/  STS [R224], R3 ;  /* 0x00000003e0007388 */ /* 0x0003e20000000800 */
[----:B---3--:R-:W-:-:S02]  /*94b0*/  F2FP.BF16.PACK_AB R0, R85, R84 ;  /* 0x000000545500723e */ /* 0x008fc400000010ff */
[----:B----4-:R-:W-:-:S03]  /*94c0*/  F2FP.BF16.PACK_AB R2, R31, R30 ;  /* 0x0000001e1f02723e */ /* 0x010fc600000010ff */
[----:B------:R3:W-:Y:S01]  /*94d0*/  STS [R224+0x400], R0 ;  /* 0x00040000e0007388 */ /* 0x0007e20000000800 */
[----:B-1----:R-:W-:-:S03]  /*94e0*/  F2FP.BF16.PACK_AB R3, R127, R126 ;  /* 0x0000007e7f03723e */ /* 0x002fc600000010ff */
[----:B------:R1:W-:Y:S04]  /*94f0*/  STS [R226], R2 ;  /* 0x00000002e2007388 */ /* 0x0003e80000000800 */
[----:B------:R4:W-:Y:S01]  /*9500*/  STS [R226+0x400], R3 ;  /* 0x00040003e2007388 */ /* 0x0009e20000000800 */
[----:B---3--:R-:W-:Y:S02]  /*9510*/  F2FP.BF16.PACK_AB R0, R33, R32 ;  /* 0x000000202100723e */ /* 0x008fe400000010ff */
[----:B-1----:R-:W-:-:S03]  /*9520*/  F2FP.BF16.PACK_AB R2, R123, R122 ;  /* 0x0000007a7b02723e */ /* 0x002fc600000010ff */
[----:B------:R1:W-:Y:S01]  /*9530*/  STS [R225], R0 ;  /* 0x00000000e1007388 */ /* 0x0003e20000000800 */
[----:B----4-:R-:W-:-:S03]  /*9540*/  F2FP.BF16.PACK_AB R3, R35, R34 ;  /* 0x000000222303723e */ /* 0x010fc600000010ff */
[----:B------:R3:W-:Y:S01]  /*9550*/  STS [R225+0x400], R2 ;  /* 0x00040002e1007388 */ /* 0x0007e20000000800 */
[----:B-1----:R-:W-:Y:S02]  /*9560*/  F2FP.BF16.PACK_AB R0, R89, R88 ;  /* 0x000000585900723e */ /* 0x002fe400000010ff */
[----:B---3--:R-:W-:Y:S01]  /*9570*/  F2FP.BF16.PACK_AB R2, R101, R100 ;  /* 0x000000646502723e */ /* 0x008fe200000010ff */
[----:B--2---:R1:W-:Y:S04]  /*9580*/  STS [R5], R3 ;  /* 0x0000000305007388 */ /* 0x0043e80000000800 */
[----:B------:R2:W-:Y:S04]  /*9590*/  STS [R5+0x400], R0 ;  /* 0x0004000005007388 */ /* 0x0005e80000000800 */
[----:B------:R3:W-:Y:S01]  /*95a0*/  STS [R251], R2 ;  /* 0x00000002fb007388 */ /* 0x0007e20000000800 */
[----:B-1----:R-:W-:-:S02]  /*95b0*/  F2FP.BF16.PACK_AB R3, R119, R118 ;  /* 0x000000767703723e */ /* 0x002fc400000010ff */
[----:B--2---:R-:W-:-:S03]  /*95c0*/  F2FP.BF16.PACK_AB R0, R109, R108 ;  /* 0x0000006c6d00723e */ /* 0x004fc600000010ff */
[----:B------:R1:W-:Y:S01]  /*95d0*/  STS [R251+0x400], R3 ;  /* 0x00040003fb007388 */ /* 0x0003e20000000800 */
[----:B---3--:R-:W-:-:S03]  /*95e0*/  F2FP.BF16.PACK_AB R2, R111, R110 ;  /* 0x0000006e6f02723e */ /* 0x008fc600000010ff */
[----:B------:R2:W-:Y:S04]  /*95f0*/  STS [R252], R0 ;  /* 0x00000000fc007388 */ /* 0x0005e80000000800 */
[----:B------:R3:W-:Y:S01]  /*9600*/  STS [R252+0x400], R2 ;  /* 0x00040002fc007388 */ /* 0x0007e20000000800 */
[----:B-1----:R-:W-:Y:S02]  /*9610*/  F2FP.BF16.PACK_AB R3, R105, R104 ;  /* 0x000000686903723e */ /* 0x002fe400000010ff */
[----:B--2---:R-:W-:-:S03]  /*9620*/  F2FP.BF16.PACK_AB R0, R93, R92 ;  /* 0x0000005c5d00723e */ /* 0x004fc600000010ff */
[----:B------:R1:W-:Y:S01]  /*9630*/  STS [R250], R3 ;  /* 0x00000003fa007388 */ /* 0x0003e20000000800 */
[----:B---3--:R-:W-:-:S03]  /*9640*/  F2FP.BF16.PACK_AB R2, R37, R36 ;  /* 0x000000242502723e */ /* 0x008fc600000010ff */
[----:B------:R2:W-:Y:S04]  /*9650*/  STS [R250+0x400], R0 ;  /* 0x00040000fa007388 */ /* 0x0005e80000000800 */
[----:B------:R3:W-:Y:S01]  /*9660*/  STS [R223+0x4000], R2 ;  /* 0x00400002df007388 */ /* 0x0007e20000000800 */
[----:B-1----:R-:W-:Y:S02]  /*9670*/  F2FP.BF16.PACK_AB R3, R125, R124 ;  /* 0x0000007c7d03723e */ /* 0x002fe400000010ff */
[----:B--2---:R-:W-:-:S03]  /*9680*/  F2FP.BF16.PACK_AB R0, R41, R40 ;  /* 0x000000282900723e */ /* 0x004fc600000010ff */
[----:B------:R1:W-:Y:S01]  /*9690*/  STS [R223+0x4400], R3 ;  /* 0x00440003df007388 */ /* 0x0003e20000000800 */
        /* <DEDUP_REMOVED lines=14> */
[----:B------:R3:W-:Y:S04]  /*9780*/  STS [R5+0x4400], R2 ;  /* 0x0044000205007388 */ /* 0x0007e80000000800 */
[----:B------:R4:W-:Y:S01]  /*9790*/  STS [R251+0x4000], R4 ;  /* 0x00400004fb007388 */ /* 0x0009e20000000800 */
[----:B-1----:R-:W-:Y:S02]  /*97a0*/  F2FP.BF16.PACK_AB R3, R61, R60 ;  /* 0x0000003c3d03723e */ /* 0x002fe400000010ff */
[----:B--2---:R-:W-:-:S02]  /*97b0*/  F2FP.BF16.PACK_AB R0, R51, R50 ;  /* 0x000000323300723e */ /* 0x004fc400000010ff */
[----:B---3--:R-:W-:-:S03]  /*97c0*/  F2FP.BF16.PACK_AB R2, R65, R64 ;  /* 0x000000404102723e */ /* 0x008fc600000010ff */
[----:B------:R1:W-:Y:S01]  /*97d0*/  STS [R251+0x4400], R0 ;  /* 0x00440000fb007388 */ /* 0x0003e20000000800 */
[----:B----4-:R-:W-:-:S03]  /*97e0*/  F2FP.BF16.PACK_AB R4, R131, R130 ;  /* 0x000000828304723e */ /* 0x010fc600000010ff */
[----:B------:R2:W-:Y:S04]  /*97f0*/  STS [R252+0x4000], R3 ;  /* 0x00400003fc007388 */ /* 0x0005e80000000800 */
[----:B------:R3:W-:Y:S04]  /*9800*/  STS [R252+0x4400], R4 ;  /* 0x00440004fc007388 */ /* 0x0007e80000000800 */
[----:B------:R4:W-:Y:S01]  /*9810*/  STS [R250+0x4000], R2 ;  /* 0x00400002fa007388 */ /* 0x0009e20000000800 */
[----:B-1----:R-:W-:Y:S02]  /*9820*/  F2FP.BF16.PACK_AB R0, R67, R66 ;  /* 0x000000424300723e */ /* 0x002fe400000010ff */
[----:B--2---:R-:W-:-:S03]  /*9830*/  F2FP.BF16.PACK_AB R3, R39, R38 ;  /* 0x000000262703723e */ /* 0x004fc600000010ff */
[----:B------:R1:W-:Y:S01]  /*9840*/  STS [R250+0x4400], R0 ;  /* 0x00440000fa007388 */ /* 0x0003e20000000800 */
[----:B---3--:R-:W-:-:S03]  /*9850*/  F2FP.BF16.PACK_AB R4, R113, R112 ;  /* 0x000000707104723e */ /* 0x008fc600000010ff */
[----:B------:R2:W-:Y:S01]  /*9860*/  STS [R223+0x8400], R3 ;  /* 0x00840003df007388 */ /* 0x0005e20000000800 */
[----:B----4-:R-:W-:-:S03]  /*9870*/  F2FP.BF16.PACK_AB R2, R69, R68 ;  /* 0x000000444502723e */ /* 0x010fc600000010ff */
        /* <DEDUP_REMOVED lines=13> */
[----:B---3--:R-:W-:Y:S02]  /*9950*/  F2FP.BF16.PACK_AB R4, R71, R70 ;  /* 0x000000464704723e */ /* 0x008fe400000010ff */
[----:B----4-:R-:W-:Y:S02]  /*9960*/  F2FP.BF16.PACK_AB R2, R63, R62 ;  /* 0x0000003e3f02723e */ /* 0x010fe400000010ff */
[----:B-1----:R-:W-:-:S05]  /*9970*/  F2FP.BF16.PACK_AB R0, R121, R120 ;  /* 0x000000787900723e */ /* 0x002fca00000010ff */
[----:B------:R1:W-:Y:S04]  /*9980*/  STS [R5+0x8000], R0 ;  /* 0x0080000005007388 */ /* 0x0003e80000000800 */
[----:B------:R2:W-:Y:S04]  /*9990*/  STS [R5+0x8400], R4 ;  /* 0x0084000405007388 */ /* 0x0005e80000000800 */
[----:B------:R3:W-:Y:S04]  /*99a0*/  STS [R251+0x8000], R3 ;  /* 0x00800003fb007388 */ /* 0x0007e80000000800 */
[----:B------:R4:W-:Y:S01]  /*99b0*/  STS [R251+0x8400], R2 ;  /* 0x00840002fb007388 */ /* 0x0009e20000000800 */
[----:B-1----:R-:W-:-:S02]  /*99c0*/  F2FP.BF16.PACK_AB R0, R81, R80 ;  /* 0x000000505100723e */ /* 0x002fc400000010ff */
[----:B--2---:R-:W-:-:S03]  /*99d0*/  @P3 IADD3 R4, P0, R216, c[0x0][0x508], RZ ;  /* 0x00014200d8043a10 */ /* 0x004fc60007f1e0ff */
[----:B------:R1:W-:Y:S01]  /*99e0*/  STS [R252+0x8000], R0 ;  /* 0x00800000fc007388 */ /* 0x0003e20000000800 */
[----:B---3--:R-:W-:Y:S02]  /*99f0*/  F2FP.BF16.PACK_AB R3, R27, R26 ;  /* 0x0000001a1b03723e */ /* 0x008fe400000010ff */
[----:B------:R-:W-:Y:S02]  /*9a00*/  @P3 IADD3.X R5, R217, c[0x0][0x50c], RZ, P0, !PT ;  /* 0x00014300d9053a10 */ /* 0x000fe400007fe4ff */
[----:B----4-:R-:W-:-:S05]  /*9a10*/  F2FP.BF16.PACK_AB R2, R43, R42 ;  /* 0x0000002a2b02723e */ /* 0x010fca00000010ff */
[----:B------:R2:W-:Y:S04]  /*9a20*/  STS [R252+0x8400], R2 ;  /* 0x00840002fc007388 */ /* 0x0005e80000000800 */
[----:B------:R3:W-:Y:S01]  /*9a30*/  STS [R250+0x8400], R3 ;  /* 0x00840003fa007388 */ /* 0x0007e20000000800 */
[----:B-1----:R-:W-:-:S05]  /*9a40*/  F2FP.BF16.PACK_AB R0, R25, R24 ;  /* 0x000000181900723e */ /* 0x002fca00000010ff */
[----:B------:R1:W-:Y:S04]  /*9a50*/  STS [R250+0x8000], R0 ;  /* 0x00800000fa007388 */ /* 0x0003e80000000800 */
[----:B------:R-:W-:Y:S01]  /*9a60*/  BAR.SYNC.DEFER_BLOCKING 0x1, 0x100 ;  /* 0x0044000000007b1d */ /* 0x000fe20000010000 */
[----:B--2---:R-:W-:-:S04]  /*9a70*/  IADD3 R2, P1, R216, c[0x0][0x500], RZ ;  /* 0x00014000d8027a10 */ /* 0x004fc80007f3e0ff */
[----:B---3--:R-:W-:Y:S01]  /*9a80*/  IADD3.X R3, R217, c[0x0][0x504], RZ, P1, !PT ;  /* 0x00014100d9037a10 */ /* 0x008fe20000ffe4ff */
[----:B-1----:R-:W-:Y:S01]  /*9a90*/  IMAD.MOV.U32 R0, RZ, RZ, RZ ;  /* 0x000000ffff007224 */ /* 0x002fe200078e00ff */
[C---:B------:R-:W-:Y:S01]  /*9aa0*/  ISETP.NE.AND P0, PT, R218.reuse, RZ, PT ;  /* 0x000000ffda00720c */ /* 0x040fe20003f05270 */
[----:B------:R1:W5:Y:S04]  /*9ab0*/  @P3 LDG.E R14, [R4.64] ;  /* 0x00000006040e3981 */ /* 0x000368000c1e1900 */
[----:B------:R2:W5:Y:S01]  /*9ac0*/  @P2 LDG.E R0, [R2.64] ;  /* 0x0000000602002981 */ /* 0x000562000c1e1900 */
[----:B-1----:R-:W-:Y:S01]  /*9ad0*/  SEL R5, R218, c[0x0][0x3d4], P0 ;  /* 0x0000f500da057a07 */ /* 0x002fe20000000000 */
[----:B------:R-:W-:Y:S05]  /*9ae0*/  @P3 BRA `(.L_x_68) ;  /* 0x0000004000003947 */ /* 0x000fea0003800000 */
[----:B------:R-:W-:Y:S05]  /*9af0*/  @!P2 BRA `(.L_x_68) ;  /* 0x000000300000a947 */ /* 0x000fea0003800000 */
[----:B------:R1:W3:Y:S04]  /*9b00*/  LDG.E R4, [R2.64] ;  /* 0x0000000602047981 */ /* 0x0002e8000c1e1900 */
[----:B-12---:R-:W3:Y:S02]  /*9b10*/  LDG.E R2, [R2.64+0x4] ;  /* 0x0000040602027981 */ /* 0x006ee4000c1e1900 */
[----:B---3-5:R-:W-:-:S02]  /*9b20*/  IADD3 R14, -R4, R2, RZ ;  /* 0x00000002040e7210 */ /* 0x028fc40007ffe1ff */
.L_x_68:
[----:B--2---:R-:W2:Y:S01]  /*9b30*/  LDL R3, [R1+0xc] ;  /* 0x00000c0001037983 */ /* 0x004ea20000100800 */
[----:B------:R-:W-:Y:S01]  /*9b40*/  IMAD.MOV.U32 R9, RZ, RZ, 0x368 ;  /* 0x00000368ff097424 */ /* 0x000fe200078e00ff */
[----:B------:R-:W-:Y:S01]  /*9b50*/  ISETP.GT.AND P3, PT, R5, 0x1, PT ;  /* 0x000000010500780c */ /* 0x000fe20003f64270 */
[----:B------:R-:W-:Y:S01]  /*9b60*/  IMAD.MOV.U32 R2, RZ, RZ, c[0x0][0x4e8] ;  /* 0x00013a00ff027624 */ /* 0x000fe200078e00ff */
[----:B------:R-:W3:Y:S01]  /*9b70*/  LDL R82, [R1+0x8] ;  /* 0x0000080001527983 */ /* 0x000ee20000100800 */
[----:B------:R-:W-:-:S02]  /*9b80*/  ISETP.NE.U32.AND P0, PT, RZ, c[0x0][0x500], PT ;  /* 0x00014000ff007a0c */ /* 0x000fc40003f05070 */
[----:B------:R-:W-:Y:S02]  /*9b90*/  SEL R9, R9, 0x328, P3 ;  /* 0x0000032809097807 */ /* 0x000fe40001800000 */
[----:B------:R-:W-:Y:S02]  /*9ba0*/  ISETP.NE.AND.EX P0, PT, RZ, c[0x0][0x504], PT, P0 ;  /* 0x00014100ff007a0c */ /* 0x000fe40003f05300 */
[----:B------:R-:W1:Y:S01]  /*9bb0*/  LDC.64 R4, c[0x0][R9+0x170] ;  /* 0x00005c0009047b82 */ /* 0x000e620000000a00 */
[----:B------:R-:W-:Y:S02]  /*9bc0*/  ISETP.NE.AND P2, PT, R2, 0x1, PT ;  /* 0x000000010200780c */ /* 0x000fe40003f45270 */
[----:B------:R-:W-:-:S05]  /*9bd0*/  SEL R8, R211, RZ, !P0 ;  /* 0x000000ffd3087207 */ /* 0x000fca0004000000 */
[----:B------:R-:W4:Y:S08]  /*9be0*/  LDC.64 R16, c[0x0][R9+0x168] ;  /* 0x00005a0009107b82 */ /* 0x000f300000000a00 */
[----:B------:R1:W2:Y:S08]  /*9bf0*/  LDC.64 R18, c[0x0][R9+0x178] ;  /* 0x00005e0009127b82 */ /* 0x0002b00000000a00 */
[----:B------:R1:W2:Y:S01]  /*9c00*/  LDC.64 R20, c[0x0][R9+0x160] ;  /* 0x0000580009147b82 */ /* 0x0002a20000000a00 */
[----:B------:R-:W-:Y:S01]  /*9c10*/  LOP3.LUT R10, R214, 0xffff, RZ, 0xc0, !PT ;  /* 0x0000ffffd60a7812 */ /* 0x000fe200078ec0ff */
[----:B------:R-:W4:Y:S01]  /*9c20*/  S2R R83, SR_TID.X ;  /* 0x0000000000537919 */ /* 0x000f220000002100 */
[----:B-1----:R-:W-:-:S03]  /*9c30*/  IMAD R2, R5, R8, RZ ;  /* 0x0000000805027224 */ /* 0x002fc600078e02ff */
[----:B----4-:R-:W-:-:S04]  /*9c40*/  IMAD.WIDE.U32 R6, R16, R10, RZ ;  /* 0x0000000a10067225 */ /* 0x010fc800078e00ff */
[----:B------:R-:W-:Y:S01]  /*9c50*/  IMAD R9, R17, R10, RZ ;  /* 0x0000000a11097224 */ /* 0x000fe200078e02ff */
[----:B------:R-:W-:-:S04]  /*9c60*/  SHF.R.S32.HI R79, RZ, 0x1f, R83 ;  /* 0x0000001fff4f7819 */ /* 0x000fc80000011453 */
[----:B------:R-:W-:-:S04]  /*9c70*/  LEA.HI R79, R79, R83, RZ, 0x5 ;  /* 0x000000534f4f7211 */ /* 0x000fc800078f28ff */
[----:B------:R-:W-:-:S05]  /*9c80*/  LOP3.LUT R79, R79, 0xffffffe0, RZ, 0xc0, !PT ;  /* 0xffffffe04f4f7812 */ /* 0x000fca00078ec0ff */
[----:B------:R-:W-:Y:S02]  /*9c90*/  IMAD.IADD R79, R83, 0x1, -R79 ;  /* 0x00000001534f7824 */ /* 0x000fe400078e0a4f */
[----:B--2---:R-:W-:Y:S01]  /*9ca0*/  IMAD R12, R213, 0x80, R3 ;  /* 0x00000080d50c7824 */ /* 0x004fe200078e0203 */
[----:B------:R-:W-:-:S05]  /*9cb0*/  SEL R3, R220, RZ, !P0 ;  /* 0x000000ffdc037207 */ /* 0x000fca0004000000 */
[----:B------:R-:W-:Y:S02]  /*9cc0*/  IMAD R11, R4, R3, R2 ;  /* 0x00000003040b7224 */ /* 0x000fe400078e0202 */
[----:B------:R-:W-:-:S04]  /*9cd0*/  @P2 IMAD.HI.U32 R3, R12, c[0x0][0x4ec], RZ ;  /* 0x00013b000c032a27 */ /* 0x000fc800078e00ff */
[----:B------:R-:W-:-:S04]  /*9ce0*/  IMAD.WIDE.U32 R4, R4, R8, RZ ;  /* 0x0000000804047225 */ /* 0x000fc800078e00ff */
[----:B------:R-:W-:Y:S01]  /*9cf0*/  IMAD.MOV.U32 R2, RZ, RZ, R12 ;  /* 0x000000ffff027224 */ /* 0x000fe200078e000c */
[----:B------:R-:W-:Y:S02]  /*9d00*/  @P2 SHF.R.U32.HI R2, RZ, c[0x0][0x4f0], R3 ;  /* 0x00013c00ff022a19 */ /* 0x000fe40000011603 */
[----:B------:R-:W-:Y:S02]  /*9d10*/  SEL R3, R221, RZ, P3 ;  /* 0x000000ffdd037207 */ /* 0x000fe40001800000 */
[--C-:B-----5:R-:W-:Y:S01]  /*9d20*/  IADD3 R15, P1, P0, R4, R6, R0.reuse ;  /* 0x00000006040f7210 */ /* 0x120fe2000783e000 */
[----:B------:R-:W-:Y:S01]  /*9d30*/  IMAD.IADD R6, R7, 0x1, R9 ;  /* 0x0000000107067824 */ /* 0x000fe200078e0209 */
[----:B------:R-:W-:Y:S01]  /*9d40*/  SHF.R.S32.HI R9, RZ, 0x1f, R0 ;  /* 0x0000001fff097819 */ /* 0x000fe20000011400 */
[----:B------:R-:W-:Y:S02]  /*9d50*/  IMAD.IADD R13, R5, 0x1, R11 ;  /* 0x00000001050d7824 */ /* 0x000fe400078e020b */
[----:B------:R-:W-:-:S02]  /*9d60*/  IMAD.MOV R7, RZ, RZ, -R2 ;  /* 0x000000ffff077224 */ /* 0x000fc400078e0a02 */
[-C--:B------:R-:W-:Y:S02]  /*9d70*/  IMAD R11, R19, R3.reuse, RZ ;  /* 0x00000003130b7224 */ /* 0x080fe400078e02ff */
[----:B------:R-:W-:Y:S01]  /*9d80*/  IMAD.WIDE.U32 R4, R18, R3, RZ ;  /* 0x0000000312047225 */ /* 0x000fe200078e00ff */
[----:B------:R-:W-:-:S03]  /*9d90*/  IADD3.X R13, R13, R6, R9, P1, P0 ;  /* 0x000000060d0d7210 */ /* 0x000fc60000fe0409 */
[----:B------:R-:W-:Y:S01]  /*9da0*/  IMAD R3, R7, c[0x0][0x4e8], R12 ;  /* 0x00013a0007037a24 */ /* 0x000fe200078e020c */
[----:B------:R-:W-:Y:S01]  /*9db0*/  IADD3 R4, P1, P0, R2, R15, R4 ;  /* 0x0000000f02047210 */ /* 0x000fe2000783e004 */
[----:B------:R-:W-:Y:S01]  /*9dc0*/  IMAD.IADD R11, R5, 0x1, R11 ;  /* 0x00000001050b7824 */ /* 0x000fe200078e020b */
[----:B------:R-:W-:Y:S01]  /*9dd0*/  SHF.R.S32.HI R5, RZ, 0x1f, R2 ;  /* 0x0000001fff057819 */ /* 0x000fe20000011402 */
[----:B------:R-:W-:Y:S01]  /*9de0*/  IMAD R2, R21, R3, RZ ;  /* 0x0000000315027224 */ /* 0x000fe200078e02ff */
[----:B------:R-:W-:Y:S02]  /*9df0*/  SHF.R.S32.HI R6, RZ, 0x1f, R3 ;  /* 0x0000001fff067819 */ /* 0x000fe40000011403 */
[----:B------:R-:W-:Y:S01]  /*9e00*/  IADD3.X R5, R5, R13, R11, P1, P0 ;  /* 0x0000000d05057210 */ /* 0x000fe20000fe040b */
[----:B------:R-:W-:Y:S02]  /*9e10*/  IMAD.MOV.U32 R7, RZ, RZ, c[0x0][0x4a8] ;  /* 0x00012a00ff077624 */ /* 0x000fe400078e00ff */
[----:B------:R-:W-:-:S02]  /*9e20*/  IMAD R6, R20, R6, R2 ;  /* 0x0000000614067224 */ /* 0x000fc400078e0202 */
[----:B------:R-:W-:Y:S01]  /*9e30*/  IMAD.WIDE.U32 R2, R20, R3, R4 ;  /* 0x0000000314027225 */ /* 0x000fe200078e0004 */
[----:B------:R-:W-:-:S03]  /*9e40*/  SEL R4, R7, c[0x0][0x450], P3 ;  /* 0x0001140007047a07 */ /* 0x000fc60001800000 */
[----:B------:R-:W-:Y:S01]  /*9e50*/  IMAD.MOV.U32 R5, RZ, RZ, c[0x0][0x4ac] ;  /* 0x00012b00ff057624 */ /* 0x000fe200078e00ff */
[----:B------:R-:W-:Y:S01]  /*9e60*/  LEA R4, P0, R2, R4, 0x2 ;  /* 0x0000000402047211 */ /* 0x000fe200078010ff */
[----:B------:R-:W-:-:S03]  /*9e70*/  IMAD.IADD R3, R3, 0x1, R6 ;  /* 0x0000000103037824 */ /* 0x000fc600078e0206 */
[----:B------:R-:W-:-:S04]  /*9e80*/  SEL R5, R5, c[0x0][0x454], P3 ;  /* 0x0001150005057a07 */ /* 0x000fc80001800000 */
[----:B------:R-:W-:Y:S01]  /*9e90*/  LEA.HI.X R2, R2, R5, R3, 0x2, P0 ;  /* 0x0000000502027211 */ /* 0x000fe200000f1403 */
[----:B------:R-:W-:Y:S04]  /*9ea0*/  SHFL.IDX PT, R6, R4, RZ, 0x1c1f ;  /* 0x001c1fff04067589 */ /* 0x000fe800000e0000 */
[----:B------:R-:W1:Y:S04]  /*9eb0*/  SHFL.IDX PT, R7, R2, RZ, 0x1c1f ;  /* 0x001c1fff02077589 */ /* 0x000e6800000e0000 */
[----:B------:R-:W-:Y:S04]  /*9ec0*/  SHFL.IDX PT, R4, R4, 0x1, 0x1c1f ;  /* 0x003c1f0004047f89 */ /* 0x000fe800000e0000 */
[----:B------:R3:W2:Y:S01]  /*9ed0*/  SHFL.IDX PT, R5, R2, 0x1, 0x1c1f ;  /* 0x003c1f0002057f89 */ /* 0x0006a200000e0000 */
[----:B------:R-:W-:Y:S01]  /*9ee0*/  IMAD R11, R14, c[0x0][0x4e8], RZ ;  /* 0x00013a000e0b7a24 */ /* 0x000fe200078e02ff */
[----:B------:R-:W-:Y:S01]  /*9ef0*/  LOP3.LUT P0, RZ, R79, 0x3, RZ, 0xc0, !PT ;  /* 0x000000034fff7812 */ /* 0x000fe2000780c0ff */
[----:B---3--:R-:W-:-:S05]  /*9f00*/  IMAD R2, R213, 0x80, R82 ;  /* 0x00000080d5027824 */ /* 0x008fca00078e0252 */
[C---:B------:R-:W-:Y:S02]  /*9f10*/  IADD3 R3, R2.reuse, 0x8, RZ ;  /* 0x0000000802037810 */ /* 0x040fe40007ffe0ff */
[-C--:B------:R-:W-:Y:S02]  /*9f20*/  ISETP.GE.OR P1, PT, R2, R11.reuse, P0 ;  /* 0x0000000b0200720c */ /* 0x080fe40000726670 */
[----:B------:R-:W-:-:S11]  /*9f30*/  ISETP.GE.OR P0, PT, R3, R11, P0 ;  /* 0x0000000b0300720c */ /* 0x000fd60000706670 */
[----:B-1----:R1:W-:Y:S01]  /*9f40*/  @!P1 ST.E [R6.64], R23 ;  /* 0x0000001706009985 */ /* 0x0023e2000c101906 */
[----:B------:R-:W-:-:S03]  /*9f50*/  ISETP.GE.AND P1, PT, R2, R11, PT ;  /* 0x0000000b0200720c */ /* 0x000fc60003f26270 */
[----:B--2---:R1:W-:Y:S01]  /*9f60*/  @!P0 ST.E [R4.64], R22 ;  /* 0x0000001604008985 */ /* 0x0043e2000c101906 */
[----:B------:R-:W-:Y:S01]  /*9f70*/  ISETP.GE.AND P0, PT, R3, R11, PT ;  /* 0x0000000b0300720c */ /* 0x000fe20003f06270 */
[----:B------:R-:W-:Y:S05]  /*9f80*/  @P3 BRA `(.L_x_69) ;  /* 0x0000088000003947 */ /* 0x000fea0003800000 */
[----:B-1----:R-:W-:Y:S01]  /*9f90*/  IMAD R4, R9, c[0x0][0x3a0], RZ ;  /* 0x0000e80009047a24 */ /* 0x002fe200078e02ff */
[----:B------:R-:W-:Y:S01]  /*9fa0*/  SHF.R.S32.HI R5, RZ, 0x1f, R8 ;  /* 0x0000001fff057819 */ /* 0x000fe20000011408 */
[C---:B------:R-:W-:Y:S01]  /*9fb0*/  IMAD.WIDE.U32 R2, R0.reuse, c[0x0][0x3a0], RZ ;  /* 0x0000e80000027a25 */ /* 0x040fe200078e00ff */
[----:B------:R1:W2:Y:S03]  /*9fc0*/  LDS.128 R28, [R187+0x80] ;  /* 0x00008000bb1c7984 */ /* 0x0002a60000000c00 */
[----:B------:R-:W-:Y:S01]  /*9fd0*/  IMAD R0, R0, c[0x0][0x3a4], R4 ;  /* 0x0000e90000007a24 */ /* 0x000fe200078e0204 */
[----:B------:R-:W-:Y:S01]  /*9fe0*/  LEA R4, R196, R200, 0x5 ;  /* 0x000000c8c4047211 */ /* 0x000fe200078e28ff */
[----:B------:R1:W3:Y:S01]  /*9ff0*/  LDS.128 R40, [R187+0x1080] ;  /* 0x00108000bb287984 */ /* 0x0002e20000000c00 */
[----:B------:R-:W-:-:S02]  /*a000*/  IMAD R5, R5, c[0x0][0x3f0], RZ ;  /* 0x0000fc0005057a24 */ /* 0x000fc400078e02ff */
[----:B------:R-:W-:Y:S01]  /*a010*/  IADD3 R3, R3, R0, RZ ;  /* 0x0000000003037210 */ /* 0x000fe20007ffe0ff */
[----:B------:R1:W4:Y:S01]  /*a020*/  LDS.128 R52, [R187+0x2080] ;  /* 0x00208000bb347984 */ /* 0x0003220000000c00 */
[----:B------:R-:W-:Y:S01]  /*a030*/  LEA R4, R213, R4, 0x7 ;  /* 0x00000004d5047211 */ /* 0x000fe200078e38ff */
[----:B------:R-:W-:Y:S02]  /*a040*/  IMAD R7, R8, c[0x0][0x3f4], R5 ;  /* 0x0000fd0008077a24 */ /* 0x000fe400078e0205 */
[----:B------:R-:W-:Y:S01]  /*a050*/  IMAD.WIDE.U32 R2, R10, c[0x0][0x3e8], R2 ;  /* 0x0000fa000a027a25 */ /* 0x000fe200078e0002 */
[----:B------:R1:W1:Y:S01]  /*a060*/  LDS.128 R60, [R187+0x3080] ;  /* 0x00308000bb3c7984 */ /* 0x0002620000000c00 */
[----:B------:R-:W-:Y:S02]  /*a070*/  MOV R0, R4 ;  /* 0x0000000400007202 */ /* 0x000fe40000000f00 */
[----:B------:R-:W-:Y:S01]  /*a080*/  @P2 IMAD.HI.U32 R6, R4, c[0x0][0x4ec], RZ ;  /* 0x00013b0004062a27 */ /* 0x000fe200078e00ff */
[----:B------:R1:W1:Y:S03]  /*a090*/  LDS.128 R24, [R187+0x4080] ;  /* 0x00408000bb187984 */ /* 0x0002660000000c00 */
[----:B------:R-:W-:Y:S01]  /*a0a0*/  IMAD R3, R10, c[0x0][0x3ec], R3 ;  /* 0x0000fb000a037a24 */ /* 0x000fe200078e0203 */
[----:B------:R1:W1:Y:S01]  /*a0b0*/  LDS.128 R36, [R187+0x5080] ;  /* 0x00508000bb247984 */ /* 0x0002620000000c00 */
[----:B------:R-:W-:-:S02]  /*a0c0*/  @P2 SHF.R.U32.HI R0, RZ, c[0x0][0x4f0], R6 ;  /* 0x00013c00ff002a19 */ /* 0x000fc40000011606 */
[----:B------:R-:W-:Y:S01]  /*a0d0*/  IMAD.WIDE.U32 R2, R8, c[0x0][0x3f0], R2 ;  /* 0x0000fc0008027a25 */ /* 0x000fe200078e0002 */
[----:B------:R1:W1:Y:S01]  /*a0e0*/  LDS.128 R48, [R187+0x6080] ;  /* 0x00608000bb307984 */ /* 0x0002620000000c00 */
[----:B------:R-:W-:Y:S02]  /*a0f0*/  SHF.R.S32.HI R6, RZ, 0x1f, R0 ;  /* 0x0000001fff067819 */ /* 0x000fe40000011400 */
[----:B------:R-:W-:Y:S01]  /*a100*/  IADD3 R5, -R0, RZ, RZ ;  /* 0x000000ff00057210 */ /* 0x000fe20007ffe1ff */
[----:B------:R1:W1:Y:S01]  /*a110*/  LDS.128 R56, [R187+0x7080] ;  /* 0x00708000bb387984 */ /* 0x0002620000000c00 */
[----:B------:R-:W-:Y:S01]  /*a120*/  IADD3 R3, R3, R7, RZ ;  /* 0x0000000703037210 */ /* 0x000fe20007ffe0ff */
[----:B------:R-:W-:Y:S02]  /*a130*/  IMAD R6, R6, c[0x0][0x3e0], RZ ;  /* 0x0000f80006067a24 */ /* 0x000fe400078e02ff */
[----:B------:R1:W1:Y:S01]  /*a140*/  LDS.128 R16, [R187+0x8080] ;  /* 0x00808000bb107984 */ /* 0x0002620000000c00 */
[----:B------:R-:W-:-:S02]  /*a150*/  IMAD R4, R5, c[0x0][0x4e8], R4 ;  /* 0x00013a0005047a24 */ /* 0x000fc400078e0204 */
[C---:B------:R-:W-:Y:S01]  /*a160*/  IMAD R5, R0.reuse, c[0x0][0x3e4], R6 ;  /* 0x0000f90000057a24 */ /* 0x040fe200078e0206 */
[----:B------:R1:W1:Y:S01]  /*a170*/  LDS.128 R32, [R187+0x9080] ;  /* 0x00908000bb207984 */ /* 0x0002620000000c00 */
[----:B------:R-:W-:Y:S01]  /*a180*/  IMAD.WIDE.U32 R2, R0, c[0x0][0x3e0], R2 ;  /* 0x0000f80000027a25 */ /* 0x000fe200078e0002 */
[----:B------:R-:W-:Y:S02]  /*a190*/  SHF.R.S32.HI R0, RZ, 0x1f, R4 ;  /* 0x0000001fff007819 */ /* 0x000fe40000011404 */
[----:B------:R1:W1:Y:S02]  /*a1a0*/  LDS.128 R44, [R187+0xa080] ;  /* 0x00a08000bb2c7984 */ /* 0x0002640000000c00 */
[----:B------:R-:W-:Y:S01]  /*a1b0*/  IADD3 R3, R3, R5, RZ ;  /* 0x0000000503037210 */ /* 0x000fe20007ffe0ff */
[----:B------:R-:W-:Y:S01]  /*a1c0*/  IMAD R0, R0, c[0x0][0x3d8], RZ ;  /* 0x0000f60000007a24 */ /* 0x000fe200078e02ff */
[----:B------:R1:W1:Y:S03]  /*a1d0*/  LDS.128 R64, [R187+0xb080] ;  /* 0x00b08000bb407984 */ /* 0x0002660000000c00 */
[----:B------:R-:W-:-:S04]  /*a1e0*/  IMAD.WIDE.U32 R2, R4, c[0x0][0x3d8], R2 ;  /* 0x0000f60004027a25 */ /* 0x000fc800078e0002 */
[----:B------:R-:W-:Y:S01]  /*a1f0*/  IMAD R0, R4, c[0x0][0x3dc], R0 ;  /* 0x0000f70004007a24 */ /* 0x000fe200078e0200 */
[----:B------:R-:W-:-:S04]  /*a200*/  LEA R12, P0, R2, c[0x0][0x380], 0x1 ;  /* 0x0000e000020c7a11 */ /* 0x000fc800078008ff */
[----:B------:R-:W-:-:S04]  /*a210*/  IADD3 R0, R3, R0, RZ ;  /* 0x0000000003007210 */ /* 0x000fc80007ffe0ff */
[----:B------:R-:W-:Y:S01]  /*a220*/  LEA.HI.X R9, R2, c[0x0][0x384], R0, 0x1, P0 ;  /* 0x0000e10002097a11 */ /* 0x000fe200000f0c00 */
[----:B------:R-:W-:Y:S05]  /*a230*/  BRA.DIV ~URZ, `(.L_x_70) ;  /* 0x00003f927f007947 */ /* 0x000fea000b800000 */
[----:B--234-:R2:W3:Y:S02]  /*a240*/  SHFL.IDX PT, R8, R9, RZ, 0x181f ;  /* 0x00181fff09087589 */ /* 0x01c4e400000e0000 */
.L_x_141:
[----:B------:R-:W-:Y:S05]  /*a250*/  BRA.DIV ~URZ, `(.L_x_71) ;  /* 0x00003fe27f007947 */ /* 0x000fea000b800000 */
[----:B------:R4:W2:Y:S02]  /*a260*/  SHFL.IDX PT, R0, R12, RZ, 0x181f ;  /* 0x00181fff0c007589 */ /* 0x0008a400000e0000 */
.L_x_142:
[----:B------:R-:W-:Y:S01]  /*a270*/  LEA R10, R213, R200, 0x7 ;  /* 0x000000c8d50a7211 */ /* 0x000fe200078e38ff */
[----:B------:R-:W-:Y:S03]  /*a280*/  BSSY B0, `(.L_x_72) ;  /* 0x0000012000007945 */ /* 0x000fe60003800000 */
[----:B------:R-:W-:-:S13]  /*a290*/  ISETP.GE.AND P0, PT, R10, R11, PT ;  /* 0x0000000b0a00720c */ /* 0x000fda0003f06270 */
[----:B------:R-:W-:Y:S05]  /*a2a0*/  @P0 BRA `(.L_x_73) ;  /* 0x000000f000000947 */ /* 0x000fea0003800000 */
[----:B------:R-:W-:Y:S02]  /*a2b0*/  ISETP.GE.AND P5, PT, R192, c[0x0][0x3c8], PT ;  /* 0x0000f200c0007a0c */ /* 0x000fe40003fa6270 */
[----:B------:R-:W-:Y:S02]  /*a2c0*/  ISETP.GE.AND P4, PT, R197, c[0x0][0x3c8], PT ;  /* 0x0000f200c5007a0c */ /* 0x000fe40003f86270 */
[----:B------:R-:W-:Y:S02]  /*a2d0*/  ISETP.GE.AND P3, PT, R198, c[0x0][0x3c8], PT ;  /* 0x0000f200c6007a0c */ /* 0x000fe40003f66270 */
[----:B------:R-:W-:Y:S02]  /*a2e0*/  SHF.R.S32.HI R15, RZ, 0x1f, R192 ;  /* 0x0000001fff0f7819 */ /* 0x000fe400000114c0 */
[----:B------:R-:W-:Y:S02]  /*a2f0*/  SHF.R.S32.HI R14, RZ, 0x1f, R197 ;  /* 0x0000001fff0e7819 */ /* 0x000fe400000114c5 */
[----:B------:R-:W-:-:S03]  /*a300*/  SHF.R.S32.HI R13, RZ, 0x1f, R198 ;  /* 0x0000001fff0d7819 */ /* 0x000fc600000114c6 */
[-C--:B--2---:R-:W-:Y:S02]  /*a310*/  @!P5 LEA R6, P2, R192, R0.reuse, 0x1 ;  /* 0x00000000c006d211 */ /* 0x084fe400078408ff */
[CC--:B------:R-:W-:Y:S02]  /*a320*/  @!P4 LEA R4, P1, R197.reuse, R0.reuse, 0x1 ;  /* 0x00000000c504c211 */ /* 0x0c0fe400078208ff */
[----:B------:R-:W-:Y:S02]  /*a330*/  @!P3 LEA R2, P0, R198, R0, 0x1 ;  /* 0x00000000c602b211 */ /* 0x000fe400078008ff */
[-C--:B---3--:R-:W-:Y:S02]  /*a340*/  @!P5 LEA.HI.X R7, R192, R8.reuse, R15, 0x1, P2 ;  /* 0x00000008c007d211 */ /* 0x088fe400010f0c0f */
[-C--:B------:R-:W-:Y:S02]  /*a350*/  @!P4 LEA.HI.X R5, R197, R8.reuse, R14, 0x1, P1 ;  /* 0x00000008c505c211 */ /* 0x080fe400008f0c0e */
[----:B------:R-:W-:Y:S01]  /*a360*/  @!P3 LEA.HI.X R3, R198, R8, R13, 0x1, P0 ;  /* 0x00000008c603b211 */ /* 0x000fe200000f0c0d */
[----:B------:R2:W-:Y:S04]  /*a370*/  @!P5 ST.E.128 [R6.64], R28 ;  /* 0x0000001c0600d985 */ /* 0x0005e8000c101d06 */
[----:B-1----:R2:W-:Y:S04]  /*a380*/  @!P4 ST.E.128 [R4.64], R24 ;  /* 0x000000180400c985 */ /* 0x0025e8000c101d06 */
[----:B------:R2:W-:Y:S02]  /*a390*/  @!P3 ST.E.128 [R2.64], R16 ;  /* 0x000000100200b985 */ /* 0x0005e4000c101d06 */
.L_x_73:
[----:B------:R-:W-:Y:S05]  /*a3a0*/  BSYNC B0 ;  /* 0x0000000000007941 */ /* 0x000fea0003800000 */
.L_x_72:
[----:B------:R-:W-:Y:S05]  /*a3b0*/  BRA.DIV ~URZ, `(.L_x_74) ;  /* 0x00003ef27f007947 */ /* 0x000fea000b800000 */
[----:B---3--:R3:W4:Y:S04]  /*a3c0*/  SHFL.IDX PT, R8, R9, 0x1, 0x181f ;  /* 0x00381f0009087f89 */ /* 0x00872800000e0000 */
[----:B--2---:R3:W2:Y:S02]  /*a3d0*/  SHFL.IDX PT, R0, R12, 0x1, 0x181f ;  /* 0x00381f000c007f89 */ /* 0x0046a400000e0000 */
.L_x_143:
[----:B------:R-:W-:Y:S01]  /*a3e0*/  IADD3 R2, R10, 0x20, RZ ;  /* 0x000000200a027810 */ /* 0x000fe20007ffe0ff */
        /* <DEDUP_REMOVED lines=12> */
[-C--:B----4-:R-:W-:Y:S02]  /*a4b0*/  @!P2 LEA.HI.X R7, R192, R8.reuse, R15, 0x1, P5 ;  /* 0x00000008c007a211 */ /* 0x090fe400028f0c0f */
[-C--:B------:R-:W-:Y:S02]  /*a4c0*/  @!P1 LEA.HI.X R5, R197, R8.reuse, R14, 0x1, P4 ;  /* 0x00000008c5059211 */ /* 0x080fe400020f0c0e */
[----:B------:R-:W-:Y:S01]  /*a4d0*/  @!P0 LEA.HI.X R3, R198, R8, R13, 0x1, P3 ;  /* 0x00000008c6038211 */ /* 0x000fe200018f0c0d */
[----:B------:R2:W-:Y:S04]  /*a4e0*/  @!P2 ST.E.128 [R6.64], R40 ;  /* 0x000000280600a985 */ /* 0x0005e8000c101d06 */
[----:B-1----:R2:W-:Y:S04]  /*a4f0*/  @!P1 ST.E.128 [R4.64], R36 ;  /* 0x0000002404009985 */ /* 0x0025e8000c101d06 */
[----:B------:R2:W-:Y:S02]  /*a500*/  @!P0 ST.E.128 [R2.64], R32 ;  /* 0x0000002002008985 */ /* 0x0005e4000c101d06 */
.L_x_76:
[----:B------:R-:W-:Y:S05]  /*a510*/  BSYNC B0 ;  /* 0x0000000000007941 */ /* 0x000fea0003800000 */
.L_x_75:
[----:B------:R-:W-:Y:S05]  /*a520*/  BRA.DIV ~URZ, `(.L_x_77) ;  /* 0x00003e527f007947 */ /* 0x000fea000b800000 */
[----:B----4-:R4:W3:Y:S02]  /*a530*/  SHFL.IDX PT, R8, R9, 0x2, 0x181f ;  /* 0x00581f0009087f89 */ /* 0x0108e400000e0000 */
.L_x_144:
[----:B------:R-:W-:Y:S05]  /*a540*/  BRA.DIV ~URZ, `(.L_x_78) ;  /* 0x00003ea27f007947 */ /* 0x000fea000b800000 */
[----:B--2---:R2:W4:Y:S02]  /*a550*/  SHFL.IDX PT, R0, R12, 0x2, 0x181f ;  /* 0x00581f000c007f89 */ /* 0x00452400000e0000 */
.L_x_145:
        /* <DEDUP_REMOVED lines=10> */
[-C--:B----4-:R-:W-:Y:S02]  /*a600*/  @!P2 LEA R6, P5, R192, R0.reuse, 0x1 ;  /* 0x00000000c006a211 */ /* 0x090fe400078a08ff */
        /* <DEDUP_REMOVED lines=8> */
.L_x_80:
[----:B------:R-:W-:Y:S05]  /*a690*/  BSYNC B0 ;  /* 0x0000000000007941 */ /* 0x000fea0003800000 */
.L_x_79:
[----:B------:R-:W-:Y:S05]  /*a6a0*/  BRA.DIV ~URZ, `(.L_x_81) ;  /* 0x00003db27f007947 */ /* 0x000fea000b800000 */
[----:B---3--:R3:W2:Y:S04]  /*a6b0*/  SHFL.IDX PT, R6, R9, 0x3, 0x181f ;  /* 0x00781f0009067f89 */ /* 0x0086a800000e0000 */
[----:B----4-:R3:W4:Y:S02]  /*a6c0*/  SHFL.IDX PT, R0, R12, 0x3, 0x181f ;  /* 0x00781f000c007f89 */ /* 0x01072400000e0000 */
.L_x_146:
[----:B------:R-:W-:-:S04]  /*a6d0*/  IADD3 R2, R10, 0x60, RZ ;  /* 0x000000600a027810 */ /* 0x000fc80007ffe0ff */
[----:B------:R-:W-:-:S13]  /*a6e0*/  ISETP.GE.AND P0, PT, R2, R11, PT ;  /* 0x0000000b0200720c */ /* 0x000fda0003f06270 */
[----:B------:R-:W-:Y:S05]  /*a6f0*/  @P0 BRA `(.L_x_82) ;  /* 0x00001f5000000947 */ /* 0x000fea0003800000 */
[----:B------:R-:W-:Y:S02]  /*a700*/  ISETP.GE.AND P1, PT, R192, c[0x0][0x3c8], PT ;  /* 0x0000f200c0007a0c */ /* 0x000fe40003f26270 */
[----:B------:R-:W-:Y:S02]  /*a710*/  ISETP.GE.AND P0, PT, R197, c[0x0][0x3c8], PT ;  /* 0x0000f200c5007a0c */ /* 0x000fe40003f06270 */
[----:B------:R-:W-:Y:S02]  /*a720*/  SHF.R.S32.HI R8, RZ, 0x1f, R192 ;  /* 0x0000001fff087819 */ /* 0x000fe400000114c0 */
[----:B------:R-:W-:-:S07]  /*a730*/  SHF.R.S32.HI R7, RZ, 0x1f, R197 ;  /* 0x0000001fff077819 */ /* 0x000fce00000114c5 */
[CC--:B----4-:R-:W-:Y:S02]  /*a740*/  @!P1 LEA R4, P3, R192.reuse, R0.reuse, 0x1 ;  /* 0x00000000c0049211 */ /* 0x0d0fe400078608ff */
[C---:B------:R-:W-:Y:S02]  /*a750*/  @!P0 LEA R2, P2, R197.reuse, R0, 0x1 ;  /* 0x00000000c5028211 */ /* 0x040fe400078408ff */
[-C--:B--2---:R-:W-:Y:S02]  /*a760*/  @!P1 LEA.HI.X R5, R192, R6.reuse, R8, 0x1, P3 ;  /* 0x00000006c0059211 */ /* 0x084fe400018f0c08 */
[----:B------:R-:W-:-:S03]  /*a770*/  @!P0 LEA.HI.X R3, R197, R6, R7, 0x1, P2 ;  /* 0x00000006c5038211 */ /* 0x000fc600010f0c07 */
[----:B-1----:R1:W-:Y:S04]  /*a780*/  @!P1 ST.E.128 [R4.64], R60 ;  /* 0x0000003c04009985 */ /* 0x0023e8000c101d06 */
[----:B------:R1:W-:Y:S01]  /*a790*/  @!P0 ST.E.128 [R2.64], R56 ;  /* 0x0000003802008985 */ /* 0x0003e2000c101d06 */
[----:B------:R-:W-:-:S13]  /*a7a0*/  ISETP.GE.AND P0, PT, R198, c[0x0][0x3c8], PT ;  /* 0x0000f200c6007a0c */ /* 0x000fda0003f06270 */
[----:B------:R-:W-:Y:S05]  /*a7b0*/  @P0 BRA `(.L_x_82) ;  /* 0x00001e9000000947 */ /* 0x000fea0003800000 */
[----:B------:R-:W-:Y:S02]  /*a7c0*/  SHF.R.S32.HI R7, RZ, 0x1f, R198 ;  /* 0x0000001fff077819 */ /* 0x000fe400000114c6 */
[----:B-1----:R-:W-:-:S04]  /*a7d0*/  LEA R2, P0, R198, R0, 0x1 ;  /* 0x00000000c6027211 */ /* 0x002fc800078008ff */
[----:B------:R-:W-:-:S05]  /*a7e0*/  LEA.HI.X R3, R198, R6, R7, 0x1, P0 ;  /* 0x00000006c6037211 */ /* 0x000fca00000f0c07 */
[----:B------:R1:W-:Y:S01]  /*a7f0*/  ST.E.128 [R2.64], R64 ;  /* 0x0000004002007985 */ /* 0x0003e2000c101d06 */
[----:B------:R-:W-:Y:S05]  /*a800*/  BRA `(.L_x_82) ;  /* 0x00001e4000007947 */ /* 0x000fea0003800000 */
.L_x_69:
[----:B-1----:R-:W-:Y:S02]  /*a810*/  IMAD R4, R9, c[0x0][0x408], RZ ;  /* 0x0001020009047a24 */ /* 0x002fe400078e02ff */
[----:B------:R-:W-:-:S04]  /*a820*/  IMAD.WIDE.U32 R2, R0, c[0x0][0x408], RZ ;  /* 0x0001020000027a25 */ /* 0x000fc800078e00ff */
[----:B------:R-:W-:Y:S02]  /*a830*/  IMAD R0, R0, c[0x0][0x40c], R4 ;  /* 0x0001030000007a24 */ /* 0x000fe400078e0204 */
[----:B------:R-:W-:-:S03]  /*a840*/  @P2 IMAD.HI.U32 R5, R12, c[0x0][0x4ec], RZ ;  /* 0x00013b000c052a27 */ /* 0x000fc600078e00ff */
[----:B------:R-:W-:Y:S02]  /*a850*/  IADD3 R3, R3, R0, RZ ;  /* 0x0000000003037210 */ /* 0x000fe40007ffe0ff */
[----:B------:R-:W-:-:S03]  /*a860*/  SHF.R.S32.HI R0, RZ, 0x1f, R8 ;  /* 0x0000001fff007819 */ /* 0x000fc60000011408 */
[----:B------:R-:W-:-:S04]  /*a870*/  IMAD.WIDE.U32 R2, R10, c[0x0][0x438], R2 ;  /* 0x00010e000a027a25 */ /* 0x000fc800078e0002 */
[----:B------:R-:W-:Y:S02]  /*a880*/  IMAD R0, R0, c[0x0][0x440], RZ ;  /* 0x0001100000007a24 */ /* 0x000fe400078e02ff */
[----:B------:R-:W-:Y:S02]  /*a890*/  IMAD R3, R10, c[0x0][0x43c], R3 ;  /* 0x00010f000a037a24 */ /* 0x000fe400078e0203 */
[C---:B------:R-:W-:Y:S01]  /*a8a0*/  IMAD R4, R8.reuse, c[0x0][0x444], R0 ;  /* 0x0001110008047a24 */ /* 0x040fe200078e0200 */
[----:B------:R-:W-:Y:S01]  /*a8b0*/  MOV R0, R12 ;  /* 0x0000000c00007202 */ /* 0x000fe20000000f00 */
[----:B------:R-:W-:Y:S01]  /*a8c0*/  IMAD.WIDE.U32 R2, R8, c[0x0][0x440], R2 ;  /* 0x0001100008027a25 */ /* 0x000fe200078e0002 */
[----:B------:R-:W-:-:S04]  /*a8d0*/  @P2 SHF.R.U32.HI R0, RZ, c[0x0][0x4f0], R5 ;  /* 0x00013c00ff002a19 */ /* 0x000fc80000011605 */
[----:B------:R-:W-:Y:S02]  /*a8e0*/  IADD3 R3, R3, R4, RZ ;  /* 0x0000000403037210 */ /* 0x000fe40007ffe0ff */
[----:B------:R-:W-:Y:S02]  /*a8f0*/  SHF.R.S32.HI R5, RZ, 0x1f, R0 ;  /* 0x0000001fff057819 */ /* 0x000fe40000011400 */
[----:B------:R-:W-:Y:S01]  /*a900*/  IADD3 R4, -R0, RZ, RZ ;  /* 0x000000ff00047210 */ /* 0x000fe20007ffe1ff */
[----:B------:R-:W-:-:S04]  /*a910*/  IMAD.WIDE.U32 R2, R221, c[0x0][0x448], R2 ;  /* 0x00011200dd027a25 */ /* 0x000fc800078e0002 */
[----:B------:R-:W-:Y:S02]  /*a920*/  IMAD R5, R5, c[0x0][0x430], RZ ;  /* 0x00010c0005057a24 */ /* 0x000fe400078e02ff */
[----:B------:R-:W-:Y:S02]  /*a930*/  IMAD R3, R221, c[0x0][0x44c], R3 ;  /* 0x00011300dd037a24 */ /* 0x000fe400078e0203 */
[----:B------:R-:W-:Y:S02]  /*a940*/  IMAD R4, R4, c[0x0][0x4e8], R12 ;  /* 0x00013a0004047a24 */ /* 0x000fe400078e020c */
[C---:B------:R-:W-:Y:S02]  /*a950*/  IMAD R5, R0.reuse, c[0x0][0x434], R5 ;  /* 0x00010d0000057a24 */ /* 0x040fe400078e0205 */
[----:B------:R-:W-:Y:S01]  /*a960*/  IMAD.WIDE.U32 R2, R0, c[0x0][0x430], R2 ;  /* 0x00010c0000027a25 */ /* 0x000fe200078e0002 */
[----:B------:R-:W-:-:S04]  /*a970*/  SHF.R.S32.HI R0, RZ, 0x1f, R4 ;  /* 0x0000001fff007819 */ /* 0x000fc80000011404 */
[----:B------:R-:W-:Y:S01]  /*a980*/  IADD3 R3, R3, R5, RZ ;  /* 0x0000000503037210 */ /* 0x000fe20007ffe0ff */
[----:B------:R-:W-:-:S04]  /*a990*/  IMAD R0, R0, c[0x0][0x428], RZ ;  /* 0x00010a0000007a24 */ /* 0x000fc800078e02ff */
[----:B------:R-:W-:-:S04]  /*a9a0*/  IMAD.WIDE.U32 R2, R4, c[0x0][0x428], R2 ;  /* 0x00010a0004027a25 */ /* 0x000fc800078e0002 */
[----:B------:R-:W-:Y:S01]  /*a9b0*/  IMAD R4, R4, c[0x0][0x42c], R0 ;  /* 0x00010b0004047a24 */ /* 0x000fe200078e0200 */
[----:B------:R-:W-:-:S04]  /*a9c0*/  LEA R12, P2, R2, c[0x0][0x400], 0x2 ;  /* 0x00010000020c7a11 */ /* 0x000fc800078410ff */
[----:B------:R-:W-:-:S04]  /*a9d0*/  IADD3 R4, R3, R4, RZ ;  /* 0x0000000403047210 */ /* 0x000fc80007ffe0ff */
[----:B------:R-:W-:Y:S01]  /*a9e0*/  LEA.HI.X R5, R2, c[0x0][0x404], R4, 0x2, P2 ;  /* 0x0001010002057a11 */ /* 0x000fe200010f1404 */
[----:B------:R-:W-:Y:S05]  /*a9f0*/  BRA.DIV ~URZ, `(.L_x_83) ;  /* 0x00003b327f007947 */ /* 0x000fea000b800000 */
[----:B------:R1:W2:Y:S02]  /*aa00*/  SHFL.IDX PT, R4, R5, RZ, 0x1c1f ;  /* 0x001c1fff05047589 */ /* 0x0002a400000e0000 */
.L_x_147:
[----:B------:R-:W-:Y:S05]  /*aa10*/  BRA.DIV ~URZ, `(.L_x_84) ;  /* 0x00003b827f007947 */ /* 0x000fea000b800000 */
[----:B------:R3:W4:Y:S02]  /*aa20*/  SHFL.IDX PT, R0, R12, RZ, 0x1c1f ;  /* 0x001c1fff0c007589 */ /* 0x00072400000e0000 */
.L_x_148:
[----:B------:R-:W-:Y:S01]  /*aa30*/  BSSY B0, `(.L_x_85) ;  /* 0x000007a000007945 */ /* 0x000fe20003800000 */
[----:B------:R-:W-:Y:S05]  /*aa40*/  @P1 BRA `(.L_x_86) ;  /* 0x0000078000001947 */ /* 0x000fea0003800000 */
[----:B------:R-:W-:Y:S02]  /*aa50*/  ISETP.GE.AND P4, PT, R222, c[0x0][0x3c8], PT ;  /* 0x0000f200de007a0c */ /* 0x000fe40003f86270 */
[----:B------:R-:W-:Y:S02]  /*aa60*/  ISETP.GE.AND P2, PT, R249, c[0x0][0x3c8], PT ;  /* 0x0000f200f9007a0c */ /* 0x000fe40003f46270 */
[----:B------:R-:W-:Y:S02]  /*aa70*/  ISETP.GE.AND P5, PT, R248, c[0x0][0x3c8], PT ;  /* 0x0000f200f8007a0c */ /* 0x000fe40003fa6270 */
[----:B------:R-:W-:Y:S02]  /*aa80*/  ISETP.GE.AND P1, PT, R247, c[0x0][0x3c8], PT ;  /* 0x0000f200f7007a0c */ /* 0x000fe40003f26270 */
[----:B------:R-:W-:-:S02]  /*aa90*/  SHF.R.S32.HI R8, RZ, 0x1f, R249 ;  /* 0x0000001fff087819 */ /* 0x000fc400000114f9 */
[----:B------:R-:W-:Y:S02]  /*aaa0*/  ISETP.GE.AND P6, PT, R246, c[0x0][0x3c8], PT ;  /* 0x0000f200f6007a0c */ /* 0x000fe40003fc6270 */
[----:B------:R-:W-:Y:S01]  /*aab0*/  SHF.R.S32.HI R9, RZ, 0x1f, R248 ;  /* 0x0000001fff097819 */ /* 0x000fe200000114f8 */
[----:B----4-:R-:W-:Y:S01]  /*aac0*/  @!P4 IMAD.MOV.U32 R6, RZ, RZ, R0 ;  /* 0x000000ffff06c224 */ /* 0x010fe200078e0000 */
[----:B------:R-:W-:Y:S01]  /*aad0*/  SHF.R.S32.HI R10, RZ, 0x1f, R234 ;  /* 0x0000001fff0a7819 */ /* 0x000fe200000114ea */
[----:B--2---:R-:W-:Y:S01]  /*aae0*/  @!P4 IMAD.MOV.U32 R7, RZ, RZ, R4 ;  /* 0x000000ffff07c224 */ /* 0x004fe200078e0004 */
[C---:B------:R-:W-:Y:S02]  /*aaf0*/  @!P2 LEA R2, P3, R249.reuse, R0, 0x2 ;  /* 0x00000000f902a211 */ /* 0x040fe400078610ff */
[----:B------:R-:W-:Y:S01]  /*ab00*/  SHF.R.S32.HI R11, RZ, 0x1f, R233 ;  /* 0x0000001fff0b7819 */ /* 0x000fe200000114e9 */
[----:B------:R-:W-:Y:S01]  /*ab10*/  @!P4 IMAD.WIDE R6, R222, 0x4, R6 ;  /* 0x00000004de06c825 */ /* 0x000fe200078e0206 */
[----:B------:R-:W-:-:S02]  /*ab20*/  @!P2 LEA.HI.X R3, R249, R4, R8, 0x2, P3 ;  /* 0x00000004f903a211 */ /* 0x000fc400018f1408 */
[----:B------:R-:W-:Y:S02]  /*ab30*/  SHF.R.S32.HI R8, RZ, 0x1f, R247 ;  /* 0x0000001fff087819 */ /* 0x000fe400000114f7 */
[----:B------:R2:W-:Y:S01]  /*ab40*/  @!P4 ST.E.64 [R6.64], R132 ;  /* 0x000000840600c985 */ /* 0x0005e2000c101b06 */
[----:B------:R-:W-:Y:S02]  /*ab50*/  SHF.R.S32.HI R13, RZ, 0x1f, R230 ;  /* 0x0000001fff0d7819 */ /* 0x000fe400000114e6 */
[----:B------:R-:W-:Y:S01]  /*ab60*/  SHF.R.S32.HI R15, RZ, 0x1f, R229 ;  /* 0x0000001fff0f7819 */ /* 0x000fe200000114e5 */
[----:B------:R4:W-:Y:S01]  /*ab70*/  @!P2 ST.E.64 [R2.64], R28 ;  /* 0x0000001c0200a985 */ /* 0x0009e2000c101b06 */
[----:B------:R-:W-:Y:S02]  /*ab80*/  ISETP.GE.AND P2, PT, R245, c[0x0][0x3c8], PT ;  /* 0x0000f200f5007a0c */ /* 0x000fe40003f46270 */
[----:B------:R-:W-:Y:S02]  /*ab90*/  SHF.R.S32.HI R14, RZ, 0x1f, R228 ;  /* 0x0000001fff0e7819 */ /* 0x000fe400000114e4 */
[----:B--2---:R-:W-:-:S02]  /*aba0*/  @!P5 LEA R6, P4, R248, R0, 0x2 ;  /* 0x00000000f806d211 */ /* 0x004fc400078810ff */
[C---:B----4-:R-:W-:Y:S02]  /*abb0*/  @!P1 LEA R2, P3, R247.reuse, R0, 0x2 ;  /* 0x00000000f7029211 */ /* 0x050fe400078610ff */
[-C--:B------:R-:W-:Y:S02]  /*abc0*/  @!P5 LEA.HI.X R7, R248, R4.reuse, R9, 0x2, P4 ;  /* 0x00000004f807d211 */ /* 0x080fe400020f1409 */
[----:B------:R-:W-:Y:S02]  /*abd0*/  @!P1 LEA.HI.X R3, R247, R4, R8, 0x2, P3 ;  /* 0x00000004f7039211 */ /* 0x000fe400018f1408 */
[----:B------:R-:W-:Y:S01]  /*abe0*/  SHF.R.S32.HI R9, RZ, 0x1f, R246 ;  /* 0x0000001fff097819 */ /* 0x000fe200000114f6 */
[----:B------:R2:W-:Y:S01]  /*abf0*/  @!P5 ST.E.64 [R6.64], R30 ;  /* 0x0000001e0600d985 */ /* 0x0005e2000c101b06 */
[----:B------:R-:W-:Y:S02]  /*ac00*/  ISETP.GE.AND P5, PT, R244, c[0x0][0x3c8], PT ;  /* 0x0000f200f4007a0c */ /* 0x000fe40003fa6270 */
[----:B------:R-:W-:Y:S01]  /*ac10*/  SHF.R.S32.HI R8, RZ, 0x1f, R245 ;  /* 0x0000001fff087819 */ /* 0x000fe200000114f5 */
[----:B------:R4:W-:Y:S01]  /*ac20*/  @!P1 ST.E.64 [R2.64], R32 ;  /* 0x0000002002009985 */ /* 0x0009e2000c101b06 */
[----:B------:R-:W-:-:S02]  /*ac30*/  ISETP.GE.AND P1, PT, R243, c[0x0][0x3c8], PT ;  /* 0x0000f200f3007a0c */ /* 0x000fc40003f26270 */
[CC--:B--2---:R-:W-:Y:S02]  /*ac40*/  @!P6 LEA R6, P4, R246.reuse, R0.reuse, 0x2 ;  /* 0x00000000f606e211 */ /* 0x0c4fe400078810ff */
[C---:B----4-:R-:W-:Y:S02]  /*ac50*/  @!P2 LEA R2, P3, R245.reuse, R0, 0x2 ;  /* 0x00000000f502a211 */ /* 0x050fe400078610ff */
[-C--:B------:R-:W-:Y:S02]  /*ac60*/  @!P6 LEA.HI.X R7, R246, R4.reuse, R9, 0x2, P4 ;  /* 0x00000004f607e211 */ /* 0x080fe400020f1409 */
[----:B------:R-:W-:Y:S02]  /*ac70*/  @!P2 LEA.HI.X R3, R245, R4, R8, 0x2, P3 ;  /* 0x00000004f503a211 */ /* 0x000fe400018f1408 */
[----:B------:R-:W-:Y:S01]  /*ac80*/  SHF.R.S32.HI R9, RZ, 0x1f, R244 ;  /* 0x0000001fff097819 */ /* 0x000fe200000114f4 */
[----:B------:R2:W-:Y:S01]  /*ac90*/  @!P6 ST.E.64 [R6.64], R34 ;  /* 0x000000220600e985 */ /* 0x0005e2000c101b06 */
[----:B------:R-:W-:-:S02]  /*aca0*/  ISETP.GE.AND P6, PT, R242, c[0x0][0x3c8], PT ;  /* 0x0000f200f2007a0c */ /* 0x000fc40003fc6270 */
[----:B------:R-:W-:Y:S01]  /*acb0*/  SHF.R.S32.HI R8, RZ, 0x1f, R243 ;  /* 0x0000001fff087819 */ /* 0x000fe200000114f3 */
[----:B------:R4:W-:Y:S01]  /*acc0*/  @!P2 ST.E.64 [R2.64], R100 ;  /* 0x000000640200a985 */ /* 0x0009e2000c101b06 */
[----:B------:R-:W-:Y:S02]  /*acd0*/  ISETP.GE.AND P2, PT, R241, c[0x0][0x3c8], PT ;  /* 0x0000f200f1007a0c */ /* 0x000fe40003f46270 */
[CC--:B--2---:R-:W-:Y:S02]  /*ace0*/  @!P5 LEA R6, P4, R244.reuse, R0.reuse, 0x2 ;  /* 0x00000000f406d211 */ /* 0x0c4fe400078810ff */
[C---:B----4-:R-:W-:Y:S02]  /*acf0*/  @!P1 LEA R2, P3, R243.reuse, R0, 0x2 ;  /* 0x00000000f3029211 */ /* 0x050fe400078610ff */
[-C--:B------:R-:W-:Y:S02]  /*ad00*/  @!P5 LEA.HI.X R7, R244, R4.reuse, R9, 0x2, P4 ;  /* 0x00000004f407d211 */ /* 0x080fe400020f1409 */
[----:B------:R-:W-:-:S02]  /*ad10*/  @!P1 LEA.HI.X R3, R243, R4, R8, 0x2, P3 ;  /* 0x00000004f3039211 */ /* 0x000fc400018f1408 */
[----:B------:R-:W-:Y:S01]  /*ad20*/  SHF.R.S32.HI R9, RZ, 0x1f, R242 ;  /* 0x0000001fff097819 */ /* 0x000fe200000114f2 */
[----:B------:R2:W-:Y:S01]  /*ad30*/  @!P5 ST.E.64 [R6.64], R108 ;  /* 0x0000006c0600d985 */ /* 0x0005e2000c101b06 */
[----:B------:R-:W-:Y:S02]  /*ad40*/  ISETP.GE.AND P5, PT, R240, c[0x0][0x3c8], PT ;  /* 0x0000f200f0007a0c */ /* 0x000fe40003fa6270 */
[----:B------:R-:W-:Y:S01]  /*ad50*/  SHF.R.S32.HI R8, RZ, 0x1f, R241 ;  /* 0x0000001fff087819 */ /* 0x000fe200000114f1 */
[----:B------:R4:W-:Y:S01]  /*ad60*/  @!P1 ST.E.64 [R2.64], R104 ;  /* 0x0000006802009985 */ /* 0x0009e2000c101b06 */
[----:B------:R-:W-:Y:S02]  /*ad70*/  ISETP.GE.AND P1, PT, R239, c[0x0][0x3c8], PT ;  /* 0x0000f200ef007a0c */ /* 0x000fe40003f26270 */
[-C--:B--2---:R-:W-:Y:S02]  /*ad80*/  @!P6 LEA R6, P4, R242, R0.reuse, 0x2 ;  /* 0x00000000f206e211 */ /* 0x084fe400078810ff */
[----:B----4-:R-:W-:-:S02]  /*ad90*/  @!P2 LEA R2, P3, R241, R0, 0x2 ;  /* 0x00000000f102a211 */ /* 0x010fc400078610ff */
        /* <DEDUP_REMOVED lines=25> */
[----:B------:R-:W-:Y:S01]  /*af30*/  ISETP.GE.AND P4, PT, R233, c[0x0][0x3c8], PT ;  /* 0x0000f200e9007a0c */ /* 0x000fe20003f86270 */
[----:B------:R4:W-:Y:S01]  /*af40*/  @!P2 ST.E.64 [R2.64], R56 ;  /* 0x000000380200a985 */ /* 0x0009e2000c101b06 */
[----:B------:R-:W-:Y:S02]  /*af50*/  SHF.R.S32.HI R8, RZ, 0x1f, R235 ;  /* 0x0000001fff087819 */ /* 0x000fe400000114eb */
[-C--:B--2---:R-:W-:Y:S02]  /*af60*/  @!P5 LEA R6, P3, R236, R0.reuse, 0x2 ;  /* 0x00000000ec06d211 */ /* 0x084fe400078610ff */
[----:B----4-:R-:W-:-:S02]  /*af70*/  @!P1 LEA R2, P2, R235, R0, 0x2 ;  /* 0x00000000eb029211 */ /* 0x010fc400078410ff */
[-C--:B------:R-:W-:Y:S02]  /*af80*/  @!P5 LEA.HI.X R7, R236, R4.reuse, R9, 0x2, P3 ;  /* 0x00000004ec07d211 */ /* 0x080fe400018f1409 */
[----:B------:R-:W-:Y:S02]  /*af90*/  ISETP.GE.AND P3, PT, R232, c[0x0][0x3c8], PT ;  /* 0x0000f200e8007a0c */ /* 0x000fe40003f66270 */
[----:B------:R-:W-:Y:S01]  /*afa0*/  @!P1 LEA.HI.X R3, R235, R4, R8, 0x2, P2 ;  /* 0x00000004eb039211 */ /* 0x000fe200010f1408 */
[----:B------:R2:W-:Y:S01]  /*afb0*/  @!P5 ST.E.64 [R6.64], R60 ;  /* 0x0000003c0600d985 */ /* 0x0005e2000c101b06 */
[----:B------:R-:W-:-:S03]  /*afc0*/  @!P6 LEA R8, P2, R234, R0, 0x2 ;  /* 0x00000000ea08e211 */ /* 0x000fc600078410ff */
[----:B------:R4:W-:Y:S01]  /*afd0*/  @!P1 ST.E.64 [R2.64], R64 ;  /* 0x0000004002009985 */ /* 0x0009e2000c101b06 */
[----:B------:R-:W-:Y:S02]  /*afe0*/  ISETP.GE.AND P1, PT, R231, c[0x0][0x3c8], PT ;  /* 0x0000f200e7007a0c */ /* 0x000fe40003f26270 */
[----:B------:R-:W-:Y:S02]  /*aff0*/  @!P6 LEA.HI.X R9, R234, R4, R10, 0x2, P2 ;  /* 0x00000004ea09e211 */ /* 0x000fe400010f140a */
[----:B------:R-:W-:-:S03]  /*b000*/  SHF.R.S32.HI R10, RZ, 0x1f, R232 ;  /* 0x0000001fff0a7819 */ /* 0x000fc600000114e8 */
[----:B------:R-:W-:Y:S01]  /*b010*/  @!P6 ST.E.64 [R8.64], R112 ;  /* 0x000000700800e985 */ /* 0x000fe2000c101b06 */
[----:B------:R-:W-:Y:S02]  /*b020*/  ISETP.GE.AND P6, PT, R230, c[0x0][0x3c8], PT ;  /* 0x0000f200e6007a0c */ /* 0x000fe40003fc6270 */
[CC--:B--2---:R-:W-:Y:S02]  /*b030*/  @!P3 LEA R6, P2, R232.reuse, R0.reuse, 0x2 ;  /* 0x00000000e806b211 */ /* 0x0c4fe400078410ff */
[C---:B----4-:R-:W-:Y:S02]  /*b040*/  @!P4 LEA R2, P5, R233.reuse, R0, 0x2 ;  /* 0x00000000e902c211 */ /* 0x050fe400078a10ff */
[-C--:B------:R-:W-:Y:S02]  /*b050*/  @!P3 LEA.HI.X R7, R232, R4.reuse, R10, 0x2, P2 ;  /* 0x00000004e807b211 */ /* 0x080fe400010f140a */
[----:B------:R-:W-:Y:S02]  /*b060*/  @!P4 LEA.HI.X R3, R233, R4, R11, 0x2, P5 ;  /* 0x00000004e903c211 */ /* 0x000fe400028f140b */
[----:B------:R-:W-:-:S02]  /*b070*/  ISETP.GE.AND P5, PT, R229, c[0x0][0x3c8], PT ;  /* 0x0000f200e5007a0c */ /* 0x000fc40003fa6270 */
[----:B------:R-:W-:Y:S01]  /*b080*/  SHF.R.S32.HI R10, RZ, 0x1f, R231 ;  /* 0x0000001fff0a7819 */ /* 0x000fe200000114e7 */
[----:B------:R2:W-:Y:S01]  /*b090*/  @!P4 ST.E.64 [R2.64], R68 ;  /* 0x000000440200c985 */ /* 0x0005e2000c101b06 */
[----:B------:R-:W-:-:S03]  /*b0a0*/  ISETP.GE.AND P4, PT, R228, c[0x0][0x3c8], PT ;  /* 0x0000f200e4007a0c */ /* 0x000fc60003f86270 */
[----:B------:R4:W-:Y:S01]  /*b0b0*/  @!P3 ST.E.64 [R6.64], R72 ;  /* 0x000000480600b985 */ /* 0x0009e2000c101b06 */
[----:B------:R-:W-:Y:S02]  /*b0c0*/  ISETP.GE.AND P3, PT, R227, c[0x0][0x3c8], PT ;  /* 0x0000f200e3007a0c */ /* 0x000fe40003f66270 */
[----:B--2---:R-:W-:-:S04]  /*b0d0*/  @!P1 LEA R2, P2, R231, R0, 0x2 ;  /* 0x00000000e7029211 */ /* 0x004fc800078410ff */
[----:B------:R-:W-:Y:S02]  /*b0e0*/  @!P1 LEA.HI.X R3, R231, R4, R10, 0x2, P2 ;  /* 0x00000004e7039211 */ /* 0x000fe400010f140a */
[----:B------:R-:W-:-:S03]  /*b0f0*/  @!P6 LEA R10, P2, R230, R0, 0x2 ;  /* 0x00000000e60ae211 */ /* 0x000fc600078410ff */
[----:B------:R2:W-:Y:S01]  /*b100*/  @!P1 ST.E.64 [R2.64], R76 ;  /* 0x0000004c02009985 */ /* 0x0005e2000c101b06 */
[C---:B------:R-:W-:Y:S02]  /*b110*/  @!P5 LEA R8, P1, R229.reuse, R0, 0x2 ;  /* 0x00000000e508d211 */ /* 0x040fe400078210ff */
[----:B------:R-:W-:Y:S02]  /*b120*/  @!P6 LEA.HI.X R11, R230, R4, R13, 0x2, P2 ;  /* 0x00000004e60be211 */ /* 0x000fe400010f140d */
[C---:B----4-:R-:W-:Y:S02]  /*b130*/  @!P4 LEA R6, P2, R228.reuse, R0, 0x2 ;  /* 0x00000000e406c211 */ /* 0x050fe400078410ff */
[-C--:B------:R-:W-:Y:S01]  /*b140*/  @!P5 LEA.HI.X R9, R229, R4.reuse, R15, 0x2, P1 ;  /* 0x00000004e509d211 */ /* 0x080fe200008f140f */
[----:B------:R4:W-:Y:S01]  /*b150*/  @!P6 ST.E.64 [R10.64], R120 ;  /* 0x000000780a00e985 */ /* 0x0009e2000c101b06 */
[----:B------:R-:W-:Y:S02]  /*b160*/  SHF.R.S32.HI R13, RZ, 0x1f, R227 ;  /* 0x0000001fff0d7819 */ /* 0x000fe400000114e3 */
[----:B------:R-:W-:Y:S01]  /*b170*/  @!P4 LEA.HI.X R7, R228, R4, R14, 0x2, P2 ;  /* 0x00000004e407c211 */ /* 0x000fe200010f140e */
[----:B------:R4:W-:Y:S04]  /*b180*/  @!P5 ST.E.64 [R8.64], R116 ;  /* 0x000000740800d985 */ /* 0x0009e8000c101b06 */
[----:B------:R4:W-:Y:S01]  /*b190*/  @!P4 ST.E.64 [R6.64], R80 ;  /* 0x000000500600c985 */ /* 0x0009e2000c101b06 */
[----:B--2---:R-:W-:-:S04]  /*b1a0*/  @!P3 LEA R2, P1, R227, R0, 0x2 ;  /* 0x00000000e302b211 */ /* 0x004fc800078210ff */
[----:B------:R-:W-:-:S05]  /*b1b0*/  @!P3 LEA.HI.X R3, R227, R4, R13, 0x2, P1 ;  /* 0x00000004e303b211 */ /* 0x000fca00008f140d */
[----:B------:R4:W-:Y:S04]  /*b1c0*/  @!P3 ST.E.64 [R2.64], R24 ;  /* 0x000000180200b985 */ /* 0x0009e8000c101b06 */
.L_x_86:
[----:B------:R-:W-:Y:S05]  /*b1d0*/  BSYNC B0 ;  /* 0x0000000000007941 */ /* 0x000fea0003800000 */
.L_x_85:
[----:B------:R-:W-:Y:S05]  /*b1e0*/  BRA.DIV ~URZ, `(.L_x_87) ;  /* 0x000034227f007947 */ /* 0x000fea000b800000 */
[----:B--2---:R2:W1:Y:S04]  /*b1f0*/  SHFL.IDX PT, R4, R5, 0x1, 0x1c1f ;  /* 0x003c1f0005047f89 */ /* 0x00446800000e0000 */
[----:B----4-:R2:W4:Y:S02]  /*b200*/  SHFL.IDX PT, R0, R12, 0x1, 0x1c1f ;  /* 0x003c1f000c007f89 */ /* 0x01052400000e0000 */
.L_x_149:
[----:B------:R-:W-:Y:S05]  /*b210*/  @P0 BRA `(.L_x_82) ;  /* 0x0000143000000947 */ /* 0x000fea0003800000 */
[----:B------:R-:W-:Y:S02]  /*b220*/  ISETP.GE.AND P4, PT, R222, c[0x0][0x3c8], PT ;  /* 0x0000f200de007a0c */ /* 0x000fe40003f86270 */
[----:B------:R-:W-:Y:S02]  /*b230*/  ISETP.GE.AND P3, PT, R249, c[0x0][0x3c8], PT ;  /* 0x0000f200f9007a0c */ /* 0x000fe40003f66270 */
[----:B------:R-:W-:Y:S02]  /*b240*/  ISETP.GE.AND P2, PT, R248, c[0x0][0x3c8], PT ;  /* 0x0000f200f8007a0c */ /* 0x000fe40003f46270 */
[----:B------:R-:W-:-:S02]  /*b250*/  ISETP.GE.AND P1, PT, R247, c[0x0][0x3c8], PT ;  /* 0x0000f200f7007a0c */ /* 0x000fc40003f26270 */
[----:B------:R-:W-:Y:S02]  /*b260*/  ISETP.GE.AND P0, PT, R246, c[0x0][0x3c8], PT ;  /* 0x0000f200f6007a0c */ /* 0x000fe40003f06270 */
[----:B-12---:R-:W-:Y:S02]  /*b270*/  SHF.R.S32.HI R5, RZ, 0x1f, R249 ;  /* 0x0000001fff057819 */ /* 0x006fe400000114f9 */
[----:B------:R-:W-:Y:S01]  /*b280*/  SHF.R.S32.HI R10, RZ, 0x1f, R247 ;  /* 0x0000001fff0a7819 */ /* 0x000fe200000114f7 */
[----:B----4-:R-:W-:Y:S01]  /*b290*/  @!P4 IMAD.MOV.U32 R6, RZ, RZ, R0 ;  /* 0x000000ffff06c224 */ /* 0x010fe200078e0000 */
[----:B------:R-:W-:Y:S01]  /*b2a0*/  SHF.R.S32.HI R11, RZ, 0x1f, R236 ;  /* 0x0000001fff0b7819 */ /* 0x000fe200000114ec */
[----:B------:R-:W-:Y:S01]  /*b2b0*/  @!P4 IMAD.MOV.U32 R7, RZ, RZ, R4 ;  /* 0x000000ffff07c224 */ /* 0x000fe200078e0004 */
[CC--:B------:R-:W-:Y:S02]  /*b2c0*/  @!P3 LEA R2, P5, R249.reuse, R0.reuse, 0x2 ;  /* 0x00000000f902b211 */ /* 0x0c0fe400078a10ff */
[----:B------:R-:W-:Y:S01]  /*b2d0*/  @!P2 LEA R8, P6, R248, R0, 0x2 ;  /* 0x00000000f808a211 */ /* 0x000fe200078c10ff */
[----:B------:R-:W-:Y:S01]  /*b2e0*/  @!P4 IMAD.WIDE R6, R222, 0x4, R6 ;  /* 0x00000004de06c825 */ /* 0x000fe200078e0206 */
[----:B------:R-:W-:-:S02]  /*b2f0*/  @!P3 LEA.HI.X R3, R249, R4, R5, 0x2, P5 ;  /* 0x00000004f903b211 */ /* 0x000fc400028f1405 */
[----:B------:R-:W-:Y:S02]  /*b300*/  SHF.R.S32.HI R5, RZ, 0x1f, R248 ;  /* 0x0000001fff057819 */ /* 0x000fe400000114f8 */
[----:B------:R1:W-:Y:S01]  /*b310*/  @!P4 ST.E.64 [R6.64], R96 ;  /* 0x000000600600c985 */ /* 0x0003e2000c101b06 */
[----:B------:R-:W-:Y:S02]  /*b320*/  ISETP.GE.AND P5, PT, R245, c[0x0][0x3c8], PT ;  /* 0x0000f200f5007a0c */ /* 0x000fe40003fa6270 */
[----:B------:R-:W-:Y:S01]  /*b330*/  ISETP.GE.AND P4, PT, R244, c[0x0][0x3c8], PT ;  /* 0x0000f200f4007a0c */ /* 0x000fe20003f86270 */
[----:B------:R2:W-:Y:S01]  /*b340*/  @!P3 ST.E.64 [R2.64], R84 ;  /* 0x000000540200b985 */ /* 0x0005e2000c101b06 */
[----:B------:R-:W-:Y:S02]  /*b350*/  @!P2 LEA.HI.X R9, R248, R4, R5, 0x2, P6 ;  /* 0x00000004f809a211 */ /* 0x000fe400030f1405 */
[----:B------:R-:W-:Y:S02]  /*b360*/  SHF.R.S32.HI R5, RZ, 0x1f, R246 ;  /* 0x0000001fff057819 */ /* 0x000fe400000114f6 */
[----:B------:R-:W-:Y:S01]  /*b370*/  SHF.R.S32.HI R13, RZ, 0x1f, R230 ;  /* 0x0000001fff0d7819 */ /* 0x000fe200000114e6 */
[----:B------:R4:W-:Y:S01]  /*b380*/  @!P2 ST.E.64 [R8.64], R126 ;  /* 0x0000007e0800a985 */ /* 0x0009e2000c101b06 */
[----:B------:R-:W-:-:S02]  /*b390*/  ISETP.GE.AND P2, PT, R242, c[0x0][0x3c8], PT ;  /* 0x0000f200f2007a0c */ /* 0x000fc40003f46270 */
[----:B---3--:R-:W-:Y:S02]  /*b3a0*/  SHF.R.S32.HI R12, RZ, 0x1f, R229 ;  /* 0x0000001fff0c7819 */ /* 0x008fe400000114e5 */
[CC--:B-1----:R-:W-:Y:S02]  /*b3b0*/  @!P1 LEA R6, P3, R247.reuse, R0.reuse, 0x2 ;  /* 0x00000000f7069211 */ /* 0x0c2fe400078610ff */
[C---:B--2---:R-:W-:Y:S02]  /*b3c0*/  @!P0 LEA R2, P6, R246.reuse, R0, 0x2 ;  /* 0x00000000f6028211 */ /* 0x044fe400078c10ff */
[-C--:B------:R-:W-:Y:S02]  /*b3d0*/  @!P1 LEA.HI.X R7, R247, R4.reuse, R10, 0x2, P3 ;  /* 0x00000004f7079211 */ /* 0x080fe400018f140a */
[----:B------:R-:W-:Y:S02]  /*b3e0*/  ISETP.GE.AND P3, PT, R243, c[0x0][0x3c8], PT ;  /* 0x0000f200f3007a0c */ /* 0x000fe40003f66270 */
[----:B------:R-:W-:Y:S01]  /*b3f0*/  @!P0 LEA.HI.X R3, R246, R4, R5, 0x2, P6 ;  /* 0x00000004f6038211 */ /* 0x000fe200030f1405 */
[----:B------:R1:W-:Y:S01]  /*b400*/  @!P1 ST.E.64 [R6.64], R122 ;  /* 0x0000007a06009985 */ /* 0x0003e2000c101b06 */
[----:B----4-:R-:W-:-:S02]  /*b410*/  @!P5 LEA R8, P1, R245, R0, 0x2 ;  /* 0x00000000f508d211 */ /* 0x010fc400078210ff */
[----:B------:R-:W-:Y:S01]  /*b420*/  SHF.R.S32.HI R5, RZ, 0x1f, R245 ;  /* 0x0000001fff057819 */ /* 0x000fe200000114f5 */
[----:B------:R2:W-:Y:S01]  /*b430*/  @!P0 ST.E.64 [R2.64], R88 ;  /* 0x0000005802008985 */ /* 0x0005e2000c101b06 */
[----:B------:R-:W-:Y:S02]  /*b440*/  SHF.R.S32.HI R10, RZ, 0x1f, R244 ;  /* 0x0000001fff0a7819 */ /* 0x000fe400000114f4 */
[----:B------:R-:W-:Y:S02]  /*b450*/  @!P5 LEA.HI.X R9, R245, R4, R5, 0x2, P1 ;  /* 0x00000004f509d211 */ /* 0x000fe400008f1405 */
[----:B------:R-:W-:Y:S02]  /*b460*/  ISETP.GE.AND P1, PT, R241, c[0x0][0x3c8], PT ;  /* 0x0000f200f1007a0c */ /* 0x000fe40003f26270 */
[----:B------:R-:W-:Y:S01]  /*b470*/  SHF.R.S32.HI R5, RZ, 0x1f, R243 ;  /* 0x0000001fff057819 */ /* 0x000fe200000114f3 */
[----:B------:R3:W-:Y:S01]  /*b480*/  @!P5 ST.E.64 [R8.64], R118 ;  /* 0x000000760800d985 */ /* 0x0007e2000c101b06 */
[----:B------:R-:W-:-:S02]  /*b490*/  ISETP.GE.AND P5, PT, R239, c[0x0][0x3c8], PT ;  /* 0x0000f200ef007a0c */ /* 0x000fc40003fa6270 */
[----:B-1----:R-:W-:-:S04]  /*b4a0*/  @!P4 LEA R6, P0, R244, R0, 0x2 ;  /* 0x00000000f406c211 */ /* 0x002fc800078010ff */
[----:B------:R-:W-:Y:S02]  /*b4b0*/  @!P4 LEA.HI.X R7, R244, R4, R10, 0x2, P0 ;  /* 0x00000004f407c211 */ /* 0x000fe400000f140a */
[----:B------:R-:W-:Y:S02]  /*b4c0*/  ISETP.GE.AND P0, PT, R240, c[0x0][0x3c8], PT ;  /* 0x0000f200f0007a0c */ /* 0x000fe40003f06270 */
[C---:B--2---:R-:W-:Y:S01]  /*b4d0*/  @!P3 LEA R2, P6, R243.reuse, R0, 0x2 ;  /* 0x00000000f302b211 */ /* 0x044fe200078c10ff */
[----:B------:R1:W-:Y:S01]  /*b4e0*/  @!P4 ST.E.64 [R6.64], R110 ;  /* 0x0000006e0600c985 */ /* 0x0003e2000c101b06 */
[----:B------:R-:W-:Y:S02]  /*b4f0*/  ISETP.GE.AND P4, PT, R238, c[0x0][0x3c8], PT ;  /* 0x0000f200ee007a0c */ /* 0x000fe40003f86270 */
[----:B------:R-:W-:Y:S02]  /*b500*/  @!P3 LEA.HI.X R3, R243, R4, R5, 0x2, P6 ;  /* 0x00000004f303b211 */ /* 0x000fe400030f1405 */
[----:B---3--:R-:W-:-:S02]  /*b510*/  @!P2 LEA R8, P6, R242, R0, 0x2 ;  /* 0x00000000f208a211 */ /* 0x008fc400078c10ff */
[----:B------:R-:W-:Y:S01]  /*b520*/  SHF.R.S32.HI R5, RZ, 0x1f, R242 ;  /* 0x0000001fff057819 */ /* 0x000fe200000114f2 */
[----:B------:R2:W-:Y:S01]  /*b530*/  @!P3 ST.E.64 [R2.64], R92 ;  /* 0x0000005c0200b985 */ /* 0x0005e2000c101b06 */
[----:B------:R-:W-:Y:S02]  /*b540*/  SHF.R.S32.HI R10, RZ, 0x1f, R241 ;  /* 0x0000001fff0a7819 */ /* 0x000fe400000114f1 */
[----:B------:R-:W-:Y:S02]  /*b550*/  @!P2 LEA.HI.X R9, R242, R4, R5, 0x2, P6 ;  /* 0x00000004f209a211 */ /* 0x000fe400030f1405 */
[----:B------:R-:W-:-:S03]  /*b560*/  SHF.R.S32.HI R5, RZ, 0x1f, R240 ;  /* 0x0000001fff057819 */ /* 0x000fc600000114f0 */
[----:B------:R3:W-:Y:S01]  /*b570*/  @!P2 ST.E.64 [R8.64], R124 ;  /* 0x0000007c0800a985 */ /* 0x0007e2000c101b06 */
[----:B------:R-:W-:Y:S02]  /*b580*/  ISETP.GE.AND P2, PT, R236, c[0x0][0x3c8], PT ;  /* 0x0000f200ec007a0c */ /* 0x000fe40003f46270 */
[----:B-1----:R-:W-:-:S04]  /*b590*/  @!P1 LEA R6, P3, R241, R0, 0x2 ;  /* 0x00000000f1069211 */ /* 0x002fc800078610ff */
[----:B------:R-:W-:Y:S02]  /*b5a0*/  @!P1 LEA.HI.X R7, R241, R4, R10, 0x2, P3 ;  /* 0x00000004f1079211 */ /* 0x000fe400018f140a */
[----:B------:R-:W-:Y:S02]  /*b5b0*/  ISETP.GE.AND P3, PT, R237, c[0x0][0x3c8], PT ;  /* 0x0000f200ed007a0c */ /* 0x000fe40003f66270 */
[C---:B--2---:R-:W-:Y:S01]  /*b5c0*/  @!P0 LEA R2, P6, R240.reuse, R0, 0x2 ;  /* 0x00000000f0028211 */ /* 0x044fe200078c10ff */
[----:B------:R1:W-:Y:S01]  /*b5d0*/  @!P1 ST.E.64 [R6.64], R106 ;  /* 0x0000006a06009985 */ /* 0x0003e2000c101b06 */
[----:B------:R-:W-:Y:S02]  /*b5e0*/  SHF.R.S32.HI R10, RZ, 0x1f, R238 ;  /* 0x0000001fff0a7819 */ /* 0x000fe400000114ee */
[----:B------:R-:W-:Y:S02]  /*b5f0*/  @!P0 LEA.HI.X R3, R240, R4, R5, 0x2, P6 ;  /* 0x00000004f0038211 */ /* 0x000fe400030f1405 */
[----:B------:R-:W-:-:S02]  /*b600*/  SHF.R.S32.HI R5, RZ, 0x1f, R239 ;  /* 0x0000001fff057819 */ /* 0x000fc400000114ef */
[----:B---3--:R-:W-:Y:S01]  /*b610*/  @!P5 LEA R8, P6, R239, R0, 0x2 ;  /* 0x00000000ef08d211 */ /* 0x008fe200078c10ff */
[----:B------:R2:W-:Y:S01]  /*b620*/  @!P0 ST.E.64 [R2.64], R46 ;  /* 0x0000002e02008985 */ /* 0x0005e2000c101b06 */
[----:B------:R-:W-:Y:S02]  /*b630*/  ISETP.GE.AND P1, PT, R235, c[0x0][0x3c8], PT ;  /* 0x0000f200eb007a0c */ /* 0x000fe40003f26270 */
[----:B------:R-:W-:Y:S02]  /*b640*/  @!P5 LEA.HI.X R9, R239, R4, R5, 0x2, P6 ;  /* 0x00000004ef09d211 */ /* 0x000fe400030f1405 */
[----:B------:R-:W-:-:S03]  /*b650*/  SHF.R.S32.HI R5, RZ, 0x1f, R237 ;  /* 0x0000001fff057819 */ /* 0x000fc600000114ed */
[----:B------:R3:W-:Y:S01]  /*b660*/  @!P5 ST.E.64 [R8.64], R128 ;  /* 0x000000800800d985 */ /* 0x0007e2000c101b06 */
[----:B-1----:R-:W-:-:S04]  /*b670*/  @!P4 LEA R6, P0, R238, R0, 0x2 ;  /* 0x00000000ee06c211 */ /* 0x002fc800078010ff */
[----:B------:R-:W-:Y:S02]  /*b680*/  @!P4 LEA.HI.X R7, R238, R4, R10, 0x2, P0 ;  /* 0x00000004ee07c211 */ /* 0x000fe400000f140a */
[----:B------:R-:W-:Y:S02]  /*b690*/  ISETP.GE.AND P0, PT, R234, c[0x0][0x3c8], PT ;  /* 0x0000f200ea007a0c */ /* 0x000fe40003f06270 */
[----:B--2---:R-:W-:Y:S01]  /*b6a0*/  @!P3 LEA R2, P6, R237, R0, 0x2 ;  /* 0x00000000ed02b211 */ /* 0x004fe200078c10ff */
[----:B------:R1:W-:Y:S01]  /*b6b0*/  @!P4 ST.E.64 [R6.64], R114 ;  /* 0x000000720600c985 */ /* 0x0003e2000c101b06 */
[----:B------:R-:W-:Y:S02]  /*b6c0*/  ISETP.GE.AND P4, PT, R233, c[0x0][0x3c8], PT ;  /* 0x0000f200e9007a0c */ /* 0x000fe40003f86270 */
[----:B------:R-:W-:Y:S02]  /*b6d0*/  @!P3 LEA.HI.X R3, R237, R4, R5, 0x2, P6 ;  /* 0x00000004ed03b211 */ /* 0x000fe400030f1405 */
[----:B------:R-:W-:-:S02]  /*b6e0*/  SHF.R.S32.HI R10, RZ, 0x1f, R235 ;  /* 0x0000001fff0a7819 */ /* 0x000fc400000114eb */
[C---:B---3--:R-:W-:Y:S01]  /*b6f0*/  @!P2 LEA R8, P5, R236.reuse, R0, 0x2 ;  /* 0x00000000ec08a211 */ /* 0x048fe200078a10ff */
[----:B------:R2:W-:Y:S01]  /*b700*/  @!P3 ST.E.64 [R2.64], R50 ;  /* 0x000000320200b985 */ /* 0x0005e2000c101b06 */
[----:B------:R-:W-:Y:S02]  /*b710*/  SHF.R.S32.HI R5, RZ, 0x1f, R234 ;  /* 0x0000001fff057819 */ /* 0x000fe400000114ea */
[----:B------:R-:W-:Y:S02]  /*b720*/  @!P2 LEA.HI.X R9, R236, R4, R11, 0x2, P5 ;  /* 0x00000004ec09a211 */ /* 0x000fe400028f140b */
[----:B------:R-:W-:-:S03]  /*b730*/  ISETP.GE.AND P5, PT, R232, c[0x0][0x3c8], PT ;  /* 0x0000f200e8007a0c */ /* 0x000fc60003fa6270 */
[----:B------:R-:W-:Y:S01]  /*b740*/  @!P2 ST.E.64 [R8.64], R130 ;  /* 0x000000820800a985 */ /* 0x000fe2000c101b06 */
[----:B------:R-:W-:Y:S02]  /*b750*/  ISETP.GE.AND P2, PT, R230, c[0x0][0x3c8], PT ;  /* 0x0000f200e6007a0c */ /* 0x000fe40003f46270 */
[----:B-1----:R-:W-:-:S04]  /*b760*/  @!P1 LEA R6, P6, R235, R0, 0x2 ;  /* 0x00000000eb069211 */ /* 0x002fc800078c10ff */
[----:B------:R-:W-:Y:S02]  /*b770*/  @!P1 LEA.HI.X R7, R235, R4, R10, 0x2, P6 ;  /* 0x00000004eb079211 */ /* 0x000fe400030f140a */
[----:B------:R-:W-:Y:S02]  /*b780*/  SHF.R.S32.HI R10, RZ, 0x1f, R233 ;  /* 0x0000001fff0a7819 */ /* 0x000fe400000114e9 */
[C---:B--2---:R-:W-:Y:S01]  /*b790*/  @!P0 LEA R2, P3, R234.reuse, R0, 0x2 ;  /* 0x00000000ea028211 */ /* 0x044fe200078610ff */
[----:B------:R1:W-:Y:S01]  /*b7a0*/  @!P1 ST.E.64 [R6.64], R66 ;  /* 0x0000004206009985 */ /* 0x0003e2000c101b06 */
[----:B------:R-:W-:Y:S02]  /*b7b0*/  ISETP.GE.AND P1, PT, R229, c[0x0][0x3c8], PT ;  /* 0x0000f200e5007a0c */ /* 0x000fe40003f26270 */
[----:B------:R-:W-:Y:S02]  /*b7c0*/  @!P0 LEA.HI.X R3, R234, R4, R5, 0x2, P3 ;  /* 0x00000004ea038211 */ /* 0x000fe400018f1405 */
[----:B------:R-:W-:-:S02]  /*b7d0*/  ISETP.GE.AND P3, PT, R231, c[0x0][0x3c8], PT ;  /* 0x0000f200e7007a0c */ /* 0x000fc40003f66270 */
[----:B------:R-:W-:Y:S01]  /*b7e0*/  SHF.R.S32.HI R5, RZ, 0x1f, R232 ;  /* 0x0000001fff057819 */ /* 0x000fe200000114e8 */
[----:B------:R2:W-:Y:S01]  /*b7f0*/  @!P0 ST.E.64 [R2.64], R38 ;  /* 0x0000002602008985 */ /* 0x0005e2000c101b06 */
[----:B-1----:R-:W-:-:S04]  /*b800*/  @!P4 LEA R6, P0, R233, R0, 0x2 ;  /* 0x00000000e906c211 */ /* 0x002fc800078010ff */
[----:B------:R-:W-:Y:S02]  /*b810*/  @!P4 LEA.HI.X R7, R233, R4, R10, 0x2, P0 ;  /* 0x00000004e907c211 */ /* 0x000fe400000f140a */
[----:B------:R-:W-:Y:S02]  /*b820*/  ISETP.GE.AND P0, PT, R228, c[0x0][0x3c8], PT ;  /* 0x0000f200e4007a0c */ /* 0x000fe40003f06270 */
[CC--:B--2---:R-:W-:Y:S01]  /*b830*/  @!P5 LEA R2, P6, R232.reuse, R0.reuse, 0x2 ;  /* 0x00000000e802d211 */ /* 0x0c4fe200078c10ff */
[----:B------:R1:W-:Y:S01]  /*b840*/  @!P4 ST.E.64 [R6.64], R54 ;  /* 0x000000360600c985 */ /* 0x0003e2000c101b06 */
[----:B------:R-:W-:Y:S02]  /*b850*/  @!P3 LEA R10, P4, R231, R0, 0x2 ;  /* 0x00000000e70ab211 */ /* 0x000fe400078810ff */
[----:B------:R-:W-:Y:S02]  /*b860*/  @!P5 LEA.HI.X R3, R232, R4, R5, 0x2, P6 ;  /* 0x00000004e803d211 */ /* 0x000fe400030f1405 */
[----:B------:R-:W-:-:S02]  /*b870*/  SHF.R.S32.HI R5, RZ, 0x1f, R231 ;  /* 0x0000001fff057819 */ /* 0x000fc400000114e7 */
[C---:B------:R-:W-:Y:S01]  /*b880*/  @!P2 LEA R8, P6, R230.reuse, R0, 0x2 ;  /* 0x00000000e608a211 */ /* 0x040fe200078c10ff */
[----:B------:R2:W-:Y:S01]  /*b890*/  @!P5 ST.E.64 [R2.64], R58 ;  /* 0x0000003a0200d985 */ /* 0x0005e2000c101b06 */
[-C--:B------:R-:W-:Y:S02]  /*b8a0*/  @!P3 LEA.HI.X R11, R231, R4.reuse, R5, 0x2, P4 ;  /* 0x00000004e70bb211 */ /* 0x080fe400020f1405 */
[----:B------:R-:W-:Y:S02]  /*b8b0*/  SHF.R.S32.HI R5, RZ, 0x1f, R228 ;  /* 0x0000001fff057819 */ /* 0x000fe400000114e4 */
[----:B------:R-:W-:Y:S01]  /*b8c0*/  @!P2 LEA.HI.X R9, R230, R4, R13, 0x2, P6 ;  /* 0x00000004e609a211 */ /* 0x000fe200030f140d */
[----:B------:R3:W-:Y:S04]  /*b8d0*/  @!P3 ST.E.64 [R10.64], R74 ;  /* 0x0000004a0a00b985 */ /* 0x0007e8000c101b06 */
[----:B------:R3:W-:Y:S01]  /*b8e0*/  @!P2 ST.E.64 [R8.64], R70 ;  /* 0x000000460800a985 */ /* 0x0007e2000c101b06 */
[----:B-1----:R-:W-:-:S04]  /*b8f0*/  @!P1 LEA R6, P5, R229, R0, 0x2 ;  /* 0x00000000e5069211 */ /* 0x002fc800078a10ff */
[----:B------:R-:W-:Y:S02]  /*b900*/  @!P1 LEA.HI.X R7, R229, R4, R12, 0x2, P5 ;  /* 0x00000004e5079211 */ /* 0x000fe400028f140c */
[----:B--2---:R-:W-:-:S03]  /*b910*/  @!P0 LEA R2, P4, R228, R0, 0x2 ;  /* 0x00000000e4028211 */ /* 0x004fc600078810ff */
[----:B------:R3:W-:Y:S01]  /*b920*/  @!P1 ST.E.64 [R6.64], R62 ;  /* 0x0000003e06009985 */ /* 0x0007e2000c101b06 */
[----:B------:R-:W-:-:S05]  /*b930*/  @!P0 LEA.HI.X R3, R228, R4, R5, 0x2, P4 ;  /* 0x00000004e4038211 */ /* 0x000fca00020f1405 */
[----:B------:R3:W-:Y:S01]  /*b940*/  @!P0 ST.E.64 [R2.64], R42 ;  /* 0x0000002a02008985 */ /* 0x0007e2000c101b06 */
[----:B------:R-:W-:-:S13]  /*b950*/  ISETP.GE.AND P0, PT, R227, c[0x0][0x3c8], PT ;  /* 0x0000f200e3007a0c */ /* 0x000fda0003f06270 */
[----:B------:R-:W-:Y:S05]  /*b960*/  @P0 BRA `(.L_x_82) ;  /* 0x00000ce000000947 */ /* 0x000fea0003800000 */
[----:B------:R-:W-:Y:S02]  /*b970*/  SHF.R.S32.HI R5, RZ, 0x1f, R227 ;  /* 0x0000001fff057819 */ /* 0x000fe400000114e3 */
[----:B---3--:R-:W-:-:S04]  /*b980*/  LEA R2, P0, R227, R0, 0x2 ;  /* 0x00000000e3027211 */ /* 0x008fc800078010ff */
[----:B------:R-:W-:-:S05]  /*b990*/  LEA.HI.X R3, R227, R4, R5, 0x2, P0 ;  /* 0x00000004e3037211 */ /* 0x000fca00000f1405 */
[----:B------:R1:W-:Y:S01]  /*b9a0*/  ST.E.64 [R2.64], R26 ;  /* 0x0000001a02007985 */ /* 0x0003e2000c101b06 */
[----:B------:R-:W-:Y:S05]  /*b9b0*/  BRA `(.L_x_82) ;  /* 0x00000c9000007947 */ /* 0x000fea0003800000 */
.L_x_67:
[----:B------:R-:W-:Y:S01]  /*b9c0*/  ISETP.NE.U32.AND P1, PT, RZ, c[0x0][0x508], PT ;  /* 0x00014200ff007a0c */ /* 0x000fe20003f25070 */
[----:B------:R-:W-:Y:S01]  /*b9d0*/  IMAD.MOV.U32 R8, RZ, RZ, RZ ;  /* 0x000000ffff087224 */ /* 0x000fe200078e00ff */
[----:B------:R-:W-:Y:S01]  /*b9e0*/  ISETP.NE.U32.AND P3, PT, RZ, c[0x0][0x500], PT ;  /* 0x00014000ff007a0c */ /* 0x000fe20003f65070 */
[----:B------:R-:W-:Y:S01]  /*b9f0*/  IMAD.MOV.U32 R22, RZ, RZ, c[0x0][0x388] ;  /* 0x0000e200ff167624 */ /* 0x000fe200078e00ff */
[----:B------:R-:W-:Y:S02]  /*ba00*/  ISETP.NE.AND.EX P1, PT, RZ, c[0x0][0x50c], PT, P1 ;  /* 0x00014300ff007a0c */ /* 0x000fe40003f25310 */
[----:B------:R-:W-:Y:S02]  /*ba10*/  ISETP.NE.AND.EX P3, PT, RZ, c[0x0][0x504], PT, P3 ;  /* 0x00014100ff007a0c */ /* 0x000fe40003f65330 */
[----:B------:R-:W-:-:S04]  /*ba20*/  IADD3 R2, P2, R216, c[0x0][0x500], RZ ;  /* 0x00014000d8027a10 */ /* 0x000fc80007f5e0ff */
[----:B------:R-:W-:-:S05]  /*ba30*/  IADD3.X R3, R217, c[0x0][0x504], RZ, P2, !PT ;  /* 0x00014100d9037a10 */ /* 0x000fca00017fe4ff */
[----:B------:R-:W-:Y:S02]  /*ba40*/  @P1 IADD3 R4, P0, R216, c[0x0][0x508], RZ ;  /* 0x00014200d8041a10 */ /* 0x000fe40007f1e0ff */
[----:B------:R2:W5:Y:S02]  /*ba50*/  @P3 LDG.E R8, [R2.64] ;  /* 0x0000000602083981 */ /* 0x000564000c1e1900 */
[----:B------:R-:W-:-:S05]  /*ba60*/  @P1 IADD3.X R5, R217, c[0x0][0x50c], RZ, P0, !PT ;  /* 0x00014300d9051a10 */ /* 0x000fca00007fe4ff */
[----:B------:R2:W5:Y:S01]  /*ba70*/  @P1 LDG.E R22, [R4.64] ;  /* 0x0000000604161981 */ /* 0x000562000c1e1900 */
[----:B------:R-:W-:-:S04]  /*ba80*/  ISETP.NE.AND P0, PT, R218, RZ, PT ;  /* 0x000000ffda00720c */ /* 0x000fc80003f05270 */
[----:B------:R-:W-:Y:S01]  /*ba90*/  SEL R19, R218, c[0x0][0x3d4], P0 ;  /* 0x0000f500da137a07 */ /* 0x000fe20000000000 */
[----:B------:R-:W-:Y:S05]  /*baa0*/  @P1 BRA `(.L_x_88) ;  /* 0x0000004000001947 */ /* 0x000fea0003800000 */
[----:B------:R-:W-:Y:S05]  /*bab0*/  @!P3 BRA `(.L_x_88) ;  /* 0x000000300000b947 */ /* 0x000fea0003800000 */
[----:B------:R3:W4:Y:S04]  /*bac0*/  LDG.E R0, [R2.64] ;  /* 0x0000000602007981 */ /* 0x000728000c1e1900 */
[----:B--23--:R-:W4:Y:S02]  /*bad0*/  LDG.E R2, [R2.64+0x4] ;  /* 0x0000040602027981 */ /* 0x00cf24000c1e1900 */
[----:B----45:R-:W-:Y:S02]  /*bae0*/  IADD3 R22, -R0, R2, RZ ;  /* 0x0000000200167210 */ /* 0x030fe40007ffe1ff */
.L_x_88:
[----:B--2---:R-:W2:Y:S01]  /*baf0*/  S2R R2, SR_TID.X ;  /* 0x0000000000027919 */ /* 0x004ea20000002100 */
[----:B------:R-:W-:Y:S01]  /*bb00*/  BSSY B0, `(.L_x_89) ;  /* 0x0000036000007945 */ /* 0x000fe20003800000 */
[----:B------:R-:W-:Y:S02]  /*bb10*/  LOP3.LUT R14, R214, 0xffff, RZ, 0xc0, !PT ;  /* 0x0000ffffd60e7812 */ /* 0x000fe400078ec0ff */
[----:B------:R-:W-:-:S02]  /*bb20*/  SEL R15, R211, RZ, !P3 ;  /* 0x000000ffd30f7207 */ /* 0x000fc40005800000 */
[----:B------:R-:W-:Y:S02]  /*bb30*/  SEL R20, R220, RZ, !P3 ;  /* 0x000000ffdc147207 */ /* 0x000fe40005800000 */
[----:B-----5:R-:W-:Y:S02]  /*bb40*/  SHF.R.S32.HI R18, RZ, 0x1f, R8 ;  /* 0x0000001fff127819 */ /* 0x020fe40000011408 */
[----:B--2---:R-:W-:-:S13]  /*bb50*/  ISETP.GT.AND P0, PT, R2, 0x7f, PT ;  /* 0x0000007f0200780c */ /* 0x004fda0003f04270 */
[----:B------:R-:W-:Y:S05]  /*bb60*/  @P0 BRA `(.L_x_90) ;  /* 0x000002f000000947 */ /* 0x000fea0003800000 */
[----:B------:R-:W-:Y:S01]  /*bb70*/  IMAD R0, R22, c[0x0][0x4e8], RZ ;  /* 0x00013a0016007a24 */ /* 0x000fe200078e02ff */
[----:B------:R-:W-:-:S04]  /*bb80*/  LEA R9, R213, R2, 0x7 ;  /* 0x00000002d5097211 */ /* 0x000fc800078e38ff */
[----:B------:R-:W-:-:S13]  /*bb90*/  ISETP.GE.AND P0, PT, R9, R0, PT ;  /* 0x000000000900720c */ /* 0x000fda0003f06270 */
[----:B------:R-:W-:Y:S05]  /*bba0*/  @P0 BRA `(.L_x_90) ;  /* 0x000002b000000947 */ /* 0x000fea0003800000 */
[----:B------:R-:W-:Y:S01]  /*bbb0*/  IMAD.MOV.U32 R0, RZ, RZ, 0x368 ;  /* 0x00000368ff007424 */ /* 0x000fe200078e00ff */
[----:B------:R-:W-:-:S04]  /*bbc0*/  ISETP.GT.AND P2, PT, R19, 0x1, PT ;  /* 0x000000011300780c */ /* 0x000fc80003f44270 */
[----:B------:R-:W-:-:S04]  /*bbd0*/  SEL R0, R0, 0x328, P2 ;  /* 0x0000032800007807 */ /* 0x000fc80001000000 */
[----:B------:R2:W3:Y:S08]  /*bbe0*/  LDC.64 R6, c[0x0][R0+0x170] ;  /* 0x00005c0000067b82 */ /* 0x0004f00000000a00 */
[----:B------:R2:W4:Y:S08]  /*bbf0*/  LDC.64 R4, c[0x0][R0+0x168] ;  /* 0x00005a0000047b82 */ /* 0x0005300000000a00 */
[----:B------:R2:W5:Y:S08]  /*bc00*/  LDC.64 R12, c[0x0][R0+0x178] ;  /* 0x00005e00000c7b82 */ /* 0x0005700000000a00 */
[----:B------:R2:W1:Y:S02]  /*bc10*/  LDC.64 R10, c[0x0][R0+0x160] ;  /* 0x00005800000a7b82 */ /* 0x0004640000000a00 */
[----:B--2---:R-:W-:-:S02]  /*bc20*/  IMAD.MOV.U32 R0, RZ, RZ, c[0x0][0x4e8] ;  /* 0x00013a00ff007624 */ /* 0x004fc400078e00ff */
[-C--:B---3--:R-:W-:Y:S02]  /*bc30*/  IMAD R7, R7, R15.reuse, RZ ;  /* 0x0000000f07077224 */ /* 0x088fe400078e02ff */
[----:B------:R-:W-:Y:S01]  /*bc40*/  IMAD.WIDE.U32 R2, R6, R15, RZ ;  /* 0x0000000f06027225 */ /* 0x000fe200078e00ff */
[----:B------:R-:W-:Y:S02]  /*bc50*/  ISETP.NE.AND P0, PT, R0, 0x1, PT ;  /* 0x000000010000780c */ /* 0x000fe40003f05270 */
[----:B------:R-:W-:Y:S01]  /*bc60*/  MOV R0, R9 ;  /* 0x0000000900007202 */ /* 0x000fe20000000f00 */
[----:B------:R-:W-:Y:S01]  /*bc70*/  IMAD R7, R6, R20, R7 ;  /* 0x0000001406077224 */ /* 0x000fe200078e0207 */
[----:B------:R-:W-:Y:S01]  /*bc80*/  SEL R6, R221, RZ, P2 ;  /* 0x000000ffdd067207 */ /* 0x000fe20001000000 */
[-C--:B----4-:R-:W-:Y:S02]  /*bc90*/  IMAD R16, R5, R14.reuse, RZ ;  /* 0x0000000e05107224 */ /* 0x090fe400078e02ff */
[----:B------:R-:W-:Y:S01]  /*bca0*/  IMAD.WIDE.U32 R4, R4, R14, RZ ;  /* 0x0000000e04047225 */ /* 0x000fe200078e00ff */
[----:B------:R-:W-:-:S03]  /*bcb0*/  IADD3 R3, R3, R7, RZ ;  /* 0x0000000703037210 */ /* 0x000fc60007ffe0ff */
[----:B------:R-:W-:Y:S02]  /*bcc0*/  IMAD.IADD R16, R5, 0x1, R16 ;  /* 0x0000000105107824 */ /* 0x000fe400078e0210 */
[----:B------:R-:W-:-:S04]  /*bcd0*/  @P0 IMAD.HI.U32 R17, R9, c[0x0][0x4ec], RZ ;  /* 0x00013b0009110a27 */ /* 0x000fc800078e00ff */
[----:B-----5:R-:W-:Y:S01]  /*bce0*/  IMAD R7, R13, R6, RZ ;  /* 0x000000060d077224 */ /* 0x020fe200078e02ff */
[----:B------:R-:W-:Y:S02]  /*bcf0*/  @P0 SHF.R.U32.HI R0, RZ, c[0x0][0x4f0], R17 ;  /* 0x00013c00ff000a19 */ /* 0x000fe40000011611 */
[----:B------:R-:W-:Y:S01]  /*bd00*/  IADD3 R17, P1, P0, R2, R4, R8 ;  /* 0x0000000402117210 */ /* 0x000fe2000783e008 */
[----:B------:R-:W-:-:S04]  /*bd10*/  IMAD.WIDE.U32 R4, R12, R6, RZ ;  /* 0x000000060c047225 */ /* 0x000fc800078e00ff */
[----:B------:R-:W-:Y:S01]  /*bd20*/  IMAD.MOV R2, RZ, RZ, -R0 ;  /* 0x000000ffff027224 */ /* 0x000fe200078e0a00 */
[----:B------:R-:W-:Y:S01]  /*bd30*/  IADD3 R5, R5, R7, RZ ;  /* 0x0000000705057210 */ /* 0x000fe20007ffe0ff */
[----:B------:R-:W-:Y:S02]  /*bd40*/  IMAD.MOV.U32 R7, RZ, RZ, c[0x0][0x4a8] ;  /* 0x00012a00ff077624 */ /* 0x000fe400078e00ff */
[----:B------:R-:W-:Y:S01]  /*bd50*/  IMAD R2, R2, c[0x0][0x4e8], R9 ;  /* 0x00013a0002027a24 */ /* 0x000fe200078e0209 */
[----:B------:R-:W-:Y:S02]  /*bd60*/  IADD3.X R9, R3, R16, R18, P1, P0 ;  /* 0x0000001003097210 */ /* 0x000fe40000fe0412 */
[----:B------:R-:W-:Y:S02]  /*bd70*/  IADD3 R4, P1, P0, R0, R17, R4 ;  /* 0x0000001100047210 */ /* 0x000fe4000783e004 */
[----:B------:R-:W-:Y:S01]  /*bd80*/  SHF.R.S32.HI R3, RZ, 0x1f, R0 ;  /* 0x0000001fff037819 */ /* 0x000fe20000011400 */
[----:B-1----:R-:W-:Y:S01]  /*bd90*/  IMAD R0, R11, R2, RZ ;  /* 0x000000020b007224 */ /* 0x002fe200078e02ff */
[----:B------:R-:W-:-:S02]  /*bda0*/  SHF.R.S32.HI R6, RZ, 0x1f, R2 ;  /* 0x0000001fff067819 */ /* 0x000fc40000011402 */
[----:B------:R-:W-:-:S03]  /*bdb0*/  IADD3.X R5, R3, R9, R5, P1, P0 ;  /* 0x0000000903057210 */ /* 0x000fc60000fe0405 */
[C---:B------:R-:W-:Y:S02]  /*bdc0*/  IMAD R0, R10.reuse, R6, R0 ;  /* 0x000000060a007224 */ /* 0x040fe400078e0200 */
[----:B------:R-:W-:Y:S01]  /*bdd0*/  IMAD.WIDE.U32 R2, R10, R2, R4 ;  /* 0x000000020a027225 */ /* 0x000fe200078e0004 */
[----:B------:R-:W-:Y:S02]  /*bde0*/  MOV R5, c[0x0][0x4ac] ;  /* 0x00012b0000057a02 */ /* 0x000fe40000000f00 */
[----:B------:R-:W-:Y:S01]  /*bdf0*/  SEL R4, R7, c[0x0][0x450], P2 ;  /* 0x0001140007047a07 */ /* 0x000fe20001000000 */
[----:B------:R-:W-:Y:S01]  /*be00*/  IMAD.IADD R0, R3, 0x1, R0 ;  /* 0x0000000103007824 */ /* 0x000fe200078e0200 */
[----:B------:R-:W-:Y:S02]  /*be10*/  SEL R5, R5, c[0x0][0x454], P2 ;  /* 0x0001150005057a07 */ /* 0x000fe40001000000 */
[----:B------:R-:W-:-:S04]  /*be20*/  LEA R4, P0, R2, R4, 0x2 ;  /* 0x0000000402047211 */ /* 0x000fc800078010ff */
[----:B------:R-:W-:Y:S02]  /*be30*/  LEA.HI.X R5, R2, R5, R0, 0x2, P0 ;  /* 0x0000000502057211 */ /* 0x000fe400000f1400 */
[----:B------:R-:W-:-:S05]  /*be40*/  MOV R0, 0xff800000 ;  /* 0xff80000000007802 */ /* 0x000fca0000000f00 */
[----:B------:R1:W-:Y:S02]  /*be50*/  STG.E [R4.64], R0 ;  /* 0x0000000004007986 */ /* 0x0003e4000c101906 */
.L_x_90:
[----:B------:R-:W-:Y:S05]  /*be60*/  BSYNC B0 ;  /* 0x0000000000007941 */ /* 0x000fea0003800000 */
.L_x_89:
[----:B------:R-:W-:-:S13]  /*be70*/  ISETP.GT.AND P0, PT, R19, 0x1, PT ;  /* 0x000000011300780c */ /* 0x000fda0003f04270 */
[----:B------:R-:W-:Y:S05]  /*be80*/  @P0 BRA `(.L_x_82) ;  /* 0x000007c000000947 */ /* 0x000fea0003800000 */
[----:B------:R-:W-:Y:S01]  /*be90*/  MOV R2, c[0x0][0x4e8] ;  /* 0x00013a0000027a02 */ /* 0x000fe20000000f00 */
[----:B-1----:R-:W-:Y:S01]  /*bea0*/  IMAD R0, R18, c[0x0][0x3a0], RZ ;  /* 0x0000e80012007a24 */ /* 0x002fe200078e02ff */
[----:B------:R-:W-:Y:S01]  /*beb0*/  LEA R4, R196, R200, 0x5 ;  /* 0x000000c8c4047211 */ /* 0x000fe200078e28ff */
[----:B------:R-:W-:Y:S01]  /*bec0*/  IMAD R5, R20, c[0x0][0x3f0], RZ ;  /* 0x0000fc0014057a24 */ /* 0x000fe200078e02ff */
[----:B------:R-:W-:Y:S01]  /*bed0*/  ISETP.NE.AND P0, PT, R2, 0x1, PT ;  /* 0x000000010200780c */ /* 0x000fe20003f05270 */
[----:B------:R-:W-:Y:S01]  /*bee0*/  IMAD.WIDE.U32 R2, R8, c[0x0][0x3a0], RZ ;  /* 0x0000e80008027a25 */ /* 0x000fe200078e00ff */
[----:B------:R-:W-:-:S03]  /*bef0*/  LEA R4, R213, R4, 0x7 ;  /* 0x00000004d5047211 */ /* 0x000fc600078e38ff */
[----:B------:R-:W-:Y:S02]  /*bf00*/  IMAD R0, R8, c[0x0][0x3a4], R0 ;  /* 0x0000e90008007a24 */ /* 0x000fe400078e0200 */
[----:B------:R-:W-:-:S03]  /*bf10*/  IMAD R7, R15, c[0x0][0x3f4], R5 ;  /* 0x0000fd000f077a24 */ /* 0x000fc600078e0205 */
[----:B------:R-:W-:Y:S02]  /*bf20*/  IADD3 R3, R3, R0, RZ ;  /* 0x0000000003037210 */ /* 0x000fe40007ffe0ff */
[----:B------:R-:W-:Y:S01]  /*bf30*/  MOV R0, R4 ;  /* 0x0000000400007202 */ /* 0x000fe20000000f00 */
[----:B------:R-:W-:-:S04]  /*bf40*/  @P0 IMAD.HI.U32 R6, R4, c[0x0][0x4ec], RZ ;  /* 0x00013b0004060a27 */ /* 0x000fc800078e00ff */
[----:B------:R-:W-:Y:S01]  /*bf50*/  IMAD.WIDE.U32 R2, R14, c[0x0][0x3e8], R2 ;  /* 0x0000fa000e027a25 */ /* 0x000fe200078e0002 */
[----:B------:R-:W-:-:S03]  /*bf60*/  @P0 SHF.R.U32.HI R0, RZ, c[0x0][0x4f0], R6 ;  /* 0x00013c00ff000a19 */ /* 0x000fc60000011606 */
[----:B------:R-:W-:Y:S01]  /*bf70*/  IMAD R3, R14, c[0x0][0x3ec], R3 ;  /* 0x0000fb000e037a24 */ /* 0x000fe200078e0203 */
[----:B------:R-:W-:Y:S02]  /*bf80*/  SHF.R.S32.HI R6, RZ, 0x1f, R0 ;  /* 0x0000001fff067819 */ /* 0x000fe40000011400 */
[----:B------:R-:W-:Y:S01]  /*bf90*/  IADD3 R5, -R0, RZ, RZ ;  /* 0x000000ff00057210 */ /* 0x000fe20007ffe1ff */
[----:B------:R-:W-:-:S04]  /*bfa0*/  IMAD.WIDE.U32 R2, R15, c[0x0][0x3f0], R2 ;  /* 0x0000fc000f027a25 */ /* 0x000fc800078e0002 */
[----:B------:R-:W-:Y:S01]  /*bfb0*/  IMAD R6, R6, c[0x0][0x3e0], RZ ;  /* 0x0000f80006067a24 */ /* 0x000fe200078e02ff */
[----:B------:R-:W-:Y:S01]  /*bfc0*/  IADD3 R3, R3, R7, RZ ;  /* 0x0000000703037210 */ /* 0x000fe20007ffe0ff */
        /* <DEDUP_REMOVED lines=13> */
.L_x_150:
[----:B------:R-:W-:Y:S05]  /*c0a0*/  BRA.DIV ~URZ, `(.L_x_92) ;  /* 0x000026a27f007947 */ /* 0x000fea000b800000 */
[----:B------:R3:W4:Y:S02]  /*c0b0*/  SHFL.IDX PT, R0, R12, RZ, 0x181f ;  /* 0x00181fff0c007589 */ /* 0x00072400000e0000 */
.L_x_151:
[----:B------:R-:W-:Y:S01]  /*c0c0*/  IMAD R11, R22, c[0x0][0x4e8], RZ ;  /* 0x00013a00160b7a24 */ /* 0x000fe200078e02ff */
        /* <DEDUP_REMOVED lines=13> */
[-C--:B--2---:R-:W-:Y:S02]  /*c1a0*/  @!P2 LEA.HI.X R7, R192, R8.reuse, R15, 0x1, P5 ;  /* 0x00000008c007a211 */ /* 0x084fe400028f0c0f */
[-C--:B------:R-:W-:Y:S02]  /*c1b0*/  @!P1 LEA.HI.X R5, R197, R8.reuse, R14, 0x1, P4 ;  /* 0x00000008c5059211 */ /* 0x080fe400020f0c0e */
[----:B------:R-:W-:Y:S01]  /*c1c0*/  @!P0 LEA.HI.X R3, R198, R8, R13, 0x1, P3 ;  /* 0x00000008c6038211 */ /* 0x000fe200018f0c0d */
[----:B------:R2:W-:Y:S04]  /*c1d0*/  @!P2 ST.E.128 [R6.64], RZ ;  /* 0x000000ff0600a985 */ /* 0x0005e8000c101d06 */
[----:B------:R2:W-:Y:S04]  /*c1e0*/  @!P1 ST.E.128 [R4.64], RZ ;  /* 0x000000ff04009985 */ /* 0x0005e8000c101d06 */
[----:B------:R2:W-:Y:S02]  /*c1f0*/  @!P0 ST.E.128 [R2.64], RZ ;  /* 0x000000ff02008985 */ /* 0x0005e4000c101d06 */
.L_x_94:
[----:B------:R-:W-:Y:S05]  /*c200*/  BSYNC B0 ;  /* 0x0000000000007941 */ /* 0x000fea0003800000 */
.L_x_93:
[----:B------:R-:W-:Y:S05]  /*c210*/  BRA.DIV ~URZ, `(.L_x_95) ;  /* 0x000025a27f007947 */ /* 0x000fea000b800000 */
[----:B--2---:R2:W1:Y:S04]  /*c220*/  SHFL.IDX PT, R8, R9, 0x1, 0x181f ;  /* 0x00381f0009087f89 */ /* 0x00446800000e0000 */
[----:B----4-:R2:W4:Y:S02]  /*c230*/  SHFL.IDX PT, R0, R12, 0x1, 0x181f ;  /* 0x00381f000c007f89 */ /* 0x01052400000e0000 */
.L_x_152:
        /* <DEDUP_REMOVED lines=13> */
[-C--:B-1----:R-:W-:Y:S02]  /*c310*/  @!P2 LEA.HI.X R7, R192, R8.reuse, R15, 0x1, P5 ;  /* 0x00000008c007a211 */ /* 0x082fe400028f0c0f */
[-C--:B------:R-:W-:Y:S02]  /*c320*/  @!P1 LEA.HI.X R5, R197, R8.reuse, R14, 0x1, P4 ;  /* 0x00000008c5059211 */ /* 0x080fe400020f0c0e */
[----:B------:R-:W-:Y:S01]  /*c330*/  @!P0 LEA.HI.X R3, R198, R8, R13, 0x1, P3 ;  /* 0x00000008c6038211 */ /* 0x000fe200018f0c0d */
[----:B------:R1:W-:Y:S04]  /*c340*/  @!P2 ST.E.128 [R6.64], RZ ;  /* 0x000000ff0600a985 */ /* 0x0003e8000c101d06 */
[----:B------:R1:W-:Y:S04]  /*c350*/  @!P1 ST.E.128 [R4.64], RZ ;  /* 0x000000ff04009985 */ /* 0x0003e8000c101d06 */
[----:B------:R1:W-:Y:S02]  /*c360*/  @!P0 ST.E.128 [R2.64], RZ ;  /* 0x000000ff02008985 */ /* 0x0003e4000c101d06 */
.L_x_97:
[----:B------:R-:W-:Y:S05]  /*c370*/  BSYNC B0 ;  /* 0x0000000000007941 */ /* 0x000fea0003800000 */
.L_x_96:
[----:B------:R-:W-:Y:S05]  /*c380*/  BRA.DIV ~URZ, `(.L_x_98) ;  /* 0x000025027f007947 */ /* 0x000fea000b800000 */
[----:B-1----:R1:W2:Y:S02]  /*c390*/  SHFL.IDX PT, R8, R9, 0x2, 0x181f ;  /* 0x00581f0009087f89 */ /* 0x0022a400000e0000 */
.L_x_153:
[----:B------:R-:W-:Y:S05]  /*c3a0*/  BRA.DIV ~URZ, `(.L_x_99) ;  /* 0x000025527f007947 */ /* 0x000fea000b800000 */
[----:B----4-:R4:W1:Y:S02]  /*c3b0*/  SHFL.IDX PT, R0, R12, 0x2, 0x181f ;  /* 0x00581f000c007f89 */ /* 0x01086400000e0000 */
.L_x_154:
        /* <DEDUP_REMOVED lines=10> */
[-C--:B-1----:R-:W-:Y:S02]  /*c460*/  @!P2 LEA R6, P5, R192, R0.reuse, 0x1 ;  /* 0x00000000c006a211 */ /* 0x082fe400078a08ff */
        /* <DEDUP_REMOVED lines=8> */
.L_x_101:
[----:B------:R-:W-:Y:S05]  /*c4f0*/  BSYNC B0 ;  /* 0x0000000000007941 */ /* 0x000fea0003800000 */
.L_x_100:
[----:B------:R-:W-:Y:S05]  /*c500*/  BRA.DIV ~URZ, `(.L_x_102) ;  /* 0x000024627f007947 */ /* 0x000fea000b800000 */
[----:B--2---:R2:W3:Y:S04]  /*c510*/  SHFL.IDX PT, R8, R9, 0x3, 0x181f ;  /* 0x00781f0009087f89 */ /* 0x0044e800000e0000 */
[----:B-1----:R2:W1:Y:S02]  /*c520*/  SHFL.IDX PT, R0, R12, 0x3, 0x181f ;  /* 0x00781f000c007f89 */ /* 0x00246400000e0000 */
.L_x_155:
[----:B------:R-:W-:-:S04]  /*c530*/  IADD3 R2, R10, 0x60, RZ ;  /* 0x000000600a027810 */ /* 0x000fc80007ffe0ff */
[----:B------:R-:W-:-:S13]  /*c540*/  ISETP.GE.AND P0, PT, R2, R11, PT ;  /* 0x0000000b0200720c */ /* 0x000fda0003f06270 */
[----:B------:R-:W-:Y:S05]  /*c550*/  @P0 BRA `(.L_x_82) ;  /* 0x000000f000000947 */ /* 0x000fea0003800000 */
[----:B------:R-:W-:Y:S02]  /*c560*/  ISETP.GE.AND P2, PT, R192, c[0x0][0x3c8], PT ;  /* 0x0000f200c0007a0c */ /* 0x000fe40003f46270 */
[----:B------:R-:W-:Y:S02]  /*c570*/  ISETP.GE.AND P1, PT, R197, c[0x0][0x3c8], PT ;  /* 0x0000f200c5007a0c */ /* 0x000fe40003f26270 */
[----:B------:R-:W-:Y:S02]  /*c580*/  ISETP.GE.AND P0, PT, R198, c[0x0][0x3c8], PT ;  /* 0x0000f200c6007a0c */ /* 0x000fe40003f06270 */
[----:B------:R-:W-:Y:S02]  /*c590*/  SHF.R.S32.HI R13, RZ, 0x1f, R192 ;  /* 0x0000001fff0d7819 */ /* 0x000fe400000114c0 */
[----:B--234-:R-:W-:Y:S02]  /*c5a0*/  SHF.R.S32.HI R12, RZ, 0x1f, R197 ;  /* 0x0000001fff0c7819 */ /* 0x01cfe400000114c5 */
[----:B------:R-:W-:-:S03]  /*c5b0*/  SHF.R.S32.HI R9, RZ, 0x1f, R198 ;  /* 0x0000001fff097819 */ /* 0x000fc600000114c6 */
[-C--:B-1----:R-:W-:Y:S02]  /*c5c0*/  @!P2 LEA R6, P5, R192, R0.reuse, 0x1 ;  /* 0x00000000c006a211 */ /* 0x082fe400078a08ff */
[CC--:B------:R-:W-:Y:S02]  /*c5d0*/  @!P1 LEA R4, P4, R197.reuse, R0.reuse, 0x1 ;  /* 0x00000000c5049211 */ /* 0x0c0fe400078808ff */
[----:B------:R-:W-:Y:S02]  /*c5e0*/  @!P0 LEA R2, P3, R198, R0, 0x1 ;  /* 0x00000000c6028211 */ /* 0x000fe400078608ff */
[-C--:B------:R-:W-:Y:S02]  /*c5f0*/  @!P2 LEA.HI.X R7, R192, R8.reuse, R13, 0x1, P5 ;  /* 0x00000008c007a211 */ /* 0x080fe400028f0c0d */
[-C--:B------:R-:W-:Y:S02]  /*c600*/  @!P1 LEA.HI.X R5, R197, R8.reuse, R12, 0x1, P4 ;  /* 0x00000008c5059211 */ /* 0x080fe400020f0c0c */
[----:B------:R-:W-:Y:S01]  /*c610*/  @!P0 LEA.HI.X R3, R198, R8, R9, 0x1, P3 ;  /* 0x00000008c6038211 */ /* 0x000fe200018f0c09 */
[----:B------:R1:W-:Y:S04]  /*c620*/  @!P2 ST.E.128 [R6.64], RZ ;  /* 0x000000ff0600a985 */ /* 0x0003e8000c101d06 */
[----:B------:R1:W-:Y:S04]  /*c630*/  @!P1 ST.E.128 [R4.64], RZ ;  /* 0x000000ff04009985 */ /* 0x0003e8000c101d06 */
[----:B------:R1:W-:Y:S02]  /*c640*/  @!P0 ST.E.128 [R2.64], RZ ;  /* 0x000000ff02008985 */ /* 0x0003e4000c101d06 */
.L_x_82:
[----:B------:R-:W-:Y:S05]  /*c650*/  BSYNC B1 ;  /* 0x0000000000017941 */ /* 0x000fea0003800000 */
.L_x_66:
[----:B-1--4-:R-:W4:Y:S02]  /*c660*/  LDL R0, [R1+0x4] ;  /* 0x0000040001007983 */ /* 0x012f240000100800 */
[----:B----4-:R-:W-:-:S13]  /*c670*/  ISETP.NE.AND P0, PT, R0, RZ, PT ;  /* 0x000000ff0000720c */ /* 0x010fda0003f05270 */
[----:B------:R-:W-:Y:S01]  /*c680*/  @P0 WARPSYNC 0xffffffff ;  /* 0xffffffff00000948 */ /* 0x000fe20003800000 */
[----:B------:R-:W-:Y:S06]  /*c690*/  @P0 BAR.SYNC.DEFER_BLOCKING 0x5, 0x100 ;  /* 0x0144000000000b1d */ /* 0x000fec0000010000 */
[----:B------:R-:W1:Y:S04]  /*c6a0*/  @P0 LDS.128 R212, [0x18100] ;  /* 0x01810000ffd40984 */ /* 0x000e680000000c00 */
[----:B------:R-:W-:Y:S06]  /*c6b0*/  @P0 BAR.ARV 0x4, 0x100 ;  /* 0x0104000000000b1d */ /* 0x000fec0000002000 */
[----:B------:R-:W-:Y:S05]  /*c6c0*/  @P0 BRA `(.L_x_103) ;  /* 0x00000ad000000947 */ /* 0x000fea0003800000 */
[----:B------:R-:W4:Y:S01]  /*c6d0*/  S2R R0, SR_TID.X ;  /* 0x0000000000007919 */ /* 0x000f220000002100 */
[----:B---3--:R-:W-:Y:S01]  /*c6e0*/  IMAD.MOV.U32 R7, RZ, RZ, RZ ;  /* 0x000000ffff077224 */ /* 0x008fe200078e00ff */
[----:B----4-:R-:W-:-:S04]  /*c6f0*/  LOP3.LUT R13, R0, 0x1f, RZ, 0xc0, !PT ;  /* 0x0000001f000d7812 */ /* 0x010fc800078ec0ff */
[----:B------:R-:W-:Y:S01]  /*c700*/  ISETP.NE.AND P5, PT, R13, 0x1f, PT ;  /* 0x0000001f0d00780c */ /* 0x000fe20003fa5270 */
[----:B------:R-:W-:Y:S10]  /*c710*/  BRA.DIV ~URZ, `(.L_x_104) ;  /* 0x000023227f007947 */ /* 0x000ff4000b800000 */
[----:B--2---:R2:W3:Y:S02]  /*c720*/  SHFL.IDX PT, R9, R78, RZ, 0x1f ;  /* 0x00001fff4e097589 */ /* 0x0044e400000e0000 */
.L_x_156:
[----:B------:R-:W-:Y:S05]  /*c730*/  BRA.DIV ~URZ, `(.L_x_105) ;  /* 0x000023727f007947 */ /* 0x000fea000b800000 */
[----:B------:R4:W2:Y:S02]  /*c740*/  SHFL.IDX PT, R8, R78, 0x1, 0x1f ;  /* 0x00201f004e087f89 */ /* 0x0008a400000e0000 */
.L_x_157:
[----:B-1----:R-:W-:Y:S02]  /*c750*/  IMAD.IADD R0, R215, 0x1, R13 ;  /* 0x00000001d7007824 */ /* 0x002fe400078e020d */
[----:B------:R-:W-:-:S03]  /*c760*/  IMAD.MOV.U32 R6, RZ, RZ, RZ ;  /* 0x000000ffff067224 */ /* 0x000fc600078e00ff */
[----:B------:R-:W-:-:S13]  /*c770*/  ISETP.GE.OR P0, PT, R0, c[0x0][0x53c], !P5 ;  /* 0x00014f0000007a0c */ /* 0x000fda0006f06670 */
[----:B------:R-:W-:Y:S01]  /*c780*/  @!P0 IMAD.MOV.U32 R2, RZ, RZ, 0x4 ;  /* 0x00000004ff028424 */ /* 0x000fe200078e00ff */
[----:B------:R-:W-:-:S03]  /*c790*/  @!P0 MOV R3, 0x4 ;  /* 0x0000000400038802 */ /* 0x000fc60000000f00 */
[----:B------:R-:W-:-:S04]  /*c7a0*/  @!P0 IMAD.WIDE R4, R0, R2, c[0x0][0x580] ;  /* 0x0001600000048625 */ /* 0x000fc800078e0202 */
[----:B------:R-:W-:Y:S01]  /*c7b0*/  @!P0 IMAD.WIDE R2, R0, R3, c[0x0][0x578] ;  /* 0x00015e0000028625 */ /* 0x000fe200078e0203 */
[----:B------:R-:W5:Y:S04]  /*c7c0*/  @!P0 LDG.E R6, [R4.64] ;  /* 0x0000000604068981 */ /* 0x000f68000c1e1900 */
[----:B------:R-:W5:Y:S01]  /*c7d0*/  @!P0 LDG.E R7, [R2.64] ;  /* 0x0000000602078981 */ /* 0x000f62000c1e1900 */
[C---:B------:R-:W-:Y:S02]  /*c7e0*/  ISETP.GE.U32.AND P4, PT, R13.reuse, 0x10, PT ;  /* 0x000000100d00780c */ /* 0x040fe40003f86070 */
[C---:B------:R-:W-:Y:S02]  /*c7f0*/  ISETP.GE.U32.AND P3, PT, R13.reuse, 0x8, PT ;  /* 0x000000080d00780c */ /* 0x040fe40003f66070 */
[----:B------:R-:W-:-:S02]  /*c800*/  ISETP.GE.U32.AND P2, PT, R13, 0x4, PT ;  /* 0x000000040d00780c */ /* 0x000fc40003f46070 */
[C---:B------:R-:W-:Y:S02]  /*c810*/  ISETP.GE.U32.AND P1, PT, R13.reuse, 0x2, PT ;  /* 0x000000020d00780c */ /* 0x040fe40003f26070 */
[----:B------:R-:W-:Y:S02]  /*c820*/  ISETP.NE.AND P0, PT, R13, RZ, PT ;  /* 0x000000ff0d00720c */ /* 0x000fe40003f05270 */
[----:B------:R-:W-:Y:S01]  /*c830*/  MOV R10, RZ ;  /* 0x000000ff000a7202 */ /* 0x000fe20000000f00 */
[----:B-----5:R-:W-:Y:S01]  /*c840*/  IMAD R0, R7, R6, RZ ;  /* 0x0000000607007224 */ /* 0x020fe200078e02ff */
[----:B------:R-:W-:Y:S07]  /*c850*/  BRA.DIV ~URZ, `(.L_x_106) ;  /* 0x000022c27f007947 */ /* 0x000fee000b800000 */
[----:B------:R1:W4:Y:S02]  /*c860*/  SHFL.UP PT, R4, R0, 0x1, RZ ;  /* 0x0420000000047989 */ /* 0x00032400000e00ff */
.L_x_158:
[----:B----4-:R-:W-:-:S04]  /*c870*/  SEL R4, R4, RZ, P0 ;  /* 0x000000ff04047207 */ /* 0x010fc80000000000 */
        /* <DEDUP_REMOVED lines=14> */
[----:B------:R1:W4:Y:S02]  /*c960*/  SHFL.IDX PT, R0, R4, 0x1f, 0x1f ;  /* 0x03e01f0004007f89 */ /* 0x00032400000e0000 */
.L_x_159:
[----:B----4-:R-:W-:Y:S01]  /*c970*/  IMAD R0, R0, c[0x0][0x538], RZ ;  /* 0x00014e0000007a24 */ /* 0x010fe200078e02ff */
[----:B------:R-:W-:Y:S04]  /*c980*/  BSSY B1, `(.L_x_108) ;  /* 0x000007c000017945 */ /* 0x000fe80003800000 */
[----:B--2---:R-:W-:-:S04]  /*c990*/  IADD3 R8, R0, R8, RZ ;  /* 0x0000000800087210 */ /* 0x004fc80007ffe0ff */
[----:B---3--:R-:W-:-:S13]  /*c9a0*/  ISETP.GT.AND P6, PT, R8, R9, PT ;  /* 0x000000090800720c */ /* 0x008fda0003fc4270 */
[----:B------:R-:W-:Y:S05]  /*c9b0*/  @P6 BRA `(.L_x_109) ;  /* 0x0000024000006947 */ /* 0x000fea0003800000 */
.L_x_113:
[----:B------:R-:W-:-:S04]  /*c9c0*/  IADD3 R0, R215, 0x1f, RZ ;  /* 0x0000001fd7007810 */ /* 0x000fc80007ffe0ff */
[----:B------:R-:W-:-:S13]  /*c9d0*/  ISETP.GE.AND P6, PT, R0, c[0x0][0x53c], PT ;  /* 0x00014f0000007a0c */ /* 0x000fda0003fc6270 */
[----:B------:R-:W-:Y:S05]  /*c9e0*/  @P6 BRA `(.L_x_110) ;  /* 0x0000071000006947 */ /* 0x000fea0003800000 */
[----:B------:R-:W-:Y:S01]  /*c9f0*/  MOV R215, R0 ;  /* 0x0000000000d77202 */ /* 0x000fe20000000f00 */
[----:B------:R-:W-:-:S03]  /*ca00*/  CS2R R6, SRZ ;  /* 0x0000000000067805 */ /* 0x000fc6000001ff00 */
[----:B------:R-:W-:-:S04]  /*ca10*/  IADD3 R0, R215, R13, RZ ;  /* 0x0000000dd7007210 */ /* 0x000fc80007ffe0ff */
[----:B------:R-:W-:-:S13]  /*ca20*/  ISETP.GE.OR P6, PT, R0, c[0x0][0x53c], !P5 ;  /* 0x00014f0000007a0c */ /* 0x000fda0006fc6670 */
[----:B------:R-:W-:Y:S02]  /*ca30*/  @!P6 MOV R2, 0x4 ;  /* 0x000000040002e802 */ /* 0x000fe40000000f00 */
[----:B------:R-:W-:-:S03]  /*ca40*/  @!P6 MOV R3, 0x4 ;  /* 0x000000040003e802 */ /* 0x000fc60000000f00 */
[----:B-1----:R-:W-:-:S04]  /*ca50*/  @!P6 IMAD.WIDE R4, R0, R2, c[0x0][0x580] ;  /* 0x000160000004e625 */ /* 0x002fc800078e0202 */
[----:B------:R-:W-:Y:S01]  /*ca60*/  @!P6 IMAD.WIDE R2, R0, R3, c[0x0][0x578] ;  /* 0x00015e000002e625 */ /* 0x000fe200078e0203 */
[----:B------:R-:W2:Y:S04]  /*ca70*/  @!P6 LDG.E R6, [R4.64] ;  /* 0x000000060406e981 */ /* 0x000ea8000c1e1900 */
[----:B------:R-:W2:Y:S02]  /*ca80*/  @!P6 LDG.E R7, [R2.64] ;  /* 0x000000060207e981 */ /* 0x000ea4000c1e1900 */
[----:B--2---:R-:W-:Y:S01]  /*ca90*/  IMAD R0, R7, R6, RZ ;  /* 0x0000000607007224 */ /* 0x004fe200078e02ff */
[----:B------:R-:W-:Y:S05]  /*caa0*/  BRA.DIV ~URZ, `(.L_x_111) ;  /* 0x000022627f007947 */ /* 0x000fea000b800000 */
[----:B------:R1:W2:Y:S02]  /*cab0*/  SHFL.UP PT, R2, R0, 0x1, RZ ;  /* 0x0420000000027989 */ /* 0x0002a400000e00ff */
.L_x_160:
[----:B--2---:R-:W-:-:S04]  /*cac0*/  SEL R2, R2, RZ, P0 ;  /* 0x000000ff02027207 */ /* 0x004fc80000000000 */
        /* <DEDUP_REMOVED lines=14> */
[----:B------:R1:W2:Y:S02]  /*cbb0*/  SHFL.IDX PT, R0, R4, 0x1f, 0x1f ;  /* 0x03e01f0004007f89 */ /* 0x0002a400000e0000 */
.L_x_161:
[----:B--2---:R-:W-:-:S05]  /*cbc0*/  IMAD R0, R0, c[0x0][0x538], RZ ;  /* 0x00014e0000007a24 */ /* 0x004fca00078e02ff */
[----:B------:R-:W-:-:S04]  /*cbd0*/  IADD3 R8, R0, R8, RZ ;  /* 0x0000000800087210 */ /* 0x000fc80007ffe0ff */
[----:B------:R-:W-:-:S13]  /*cbe0*/  ISETP.GT.AND P6, PT, R8, R9, PT ;  /* 0x000000090800720c */ /* 0x000fda0003fc4270 */
[----:B-1----:R-:W-:Y:S05]  /*cbf0*/  @!P6 BRA `(.L_x_113) ;  /* 0xfffffdc00000e947 */ /* 0x002fea000383ffff */
.L_x_109:
[----:B------:R-:W-:-:S05]  /*cc00*/  IADD3 R8, -R0, R8, RZ ;  /* 0x0000000800087210 */ /* 0x000fca0007ffe1ff */
[----:B------:R-:W-:-:S05]  /*cc10*/  IMAD R0, R4, c[0x0][0x538], R8 ;  /* 0x00014e0004007a24 */ /* 0x000fca00078e0208 */
[----:B------:R-:W-:Y:S01]  /*cc20*/  ISETP.GT.AND P0, PT, R0, R9, PT ;  /* 0x000000090000720c */ /* 0x000fe20003f04270 */
[----:B------:R-:W-:-:S12]  /*cc30*/  BRA.DIV ~URZ, `(.L_x_114) ;  /* 0x000022d27f007947 */ /* 0x000fd8000b800000 */
[----:B------:R-:W-:-:S04]  /*cc40*/  VOTE.ANY R0, PT, !P0 ;  /* 0x0000000000007806 */ /* 0x000fc800040e0100 */
.L_x_162:
[----:B------:R2:W3:Y:S01]  /*cc50*/  POPC R11, R0 ;  /* 0x00000000000b7309 */ /* 0x0004e20000000000 */
[----:B------:R-:W-:Y:S05]  /*cc60*/  BRA.DIV ~URZ, `(.L_x_115) ;  /* 0x000022e27f007947 */ /* 0x000fea000b800000 */
[----:B---3--:R3:W4:Y:S04]  /*cc70*/  SHFL.IDX PT, R6, R6, R11, 0x1f ;  /* 0x00001f0b06067589 */ /* 0x00872800000e0000 */
[----:B------:R3:W1:Y:S02]  /*cc80*/  SHFL.IDX PT, R7, R7, R11, 0x1f ;  /* 0x00001f0b07077589 */ /* 0x00066400000e0000 */
.L_x_163:
[----:B------:R-:W-:Y:S01]  /*cc90*/  ISETP.NE.AND P0, PT, R0, RZ, PT ;  /* 0x000000ff0000720c */ /* 0x000fe20003f05270 */
[----:B------:R-:W-:-:S12]  /*cca0*/  BSSY B0, `(.L_x_116) ;  /* 0x0000005000007945 */ /* 0x000fd80003800000 */
[----:B------:R-:W-:Y:S05]  /*ccb0*/  @!P0 BRA `(.L_x_117) ;  /* 0x0000003000008947 */ /* 0x000fea0003800000 */
[----:B--2---:R-:W-:Y:S01]  /*ccc0*/  IADD3 R0, R11, -0x1, RZ ;  /* 0xffffffff0b007810 */ /* 0x004fe20007ffe0ff */
[----:B------:R-:W-:Y:S05]  /*ccd0*/  BRA.DIV ~URZ, `(.L_x_118) ;  /* 0x000023427f007947 */ /* 0x000fea000b800000 */
[----:B------:R2:W3:Y:S02]  /*cce0*/  SHFL.IDX PT, R10, R4, R0, 0x1f ;  /* 0x00001f00040a7589 */ /* 0x0004e400000e0000 */
.L_x_117:
[----:B------:R-:W-:Y:S05]  /*ccf0*/  BSYNC B0 ;  /* 0x0000000000007941 */ /* 0x000fea0003800000 */
.L_x_116:
[-C--:B-12-4-:R-:W-:Y:S01]  /*cd00*/  IABS R4, R6.reuse ;  /* 0x0000000600047213 */ /* 0x096fe20000000000 */
[----:B---3--:R-:W-:Y:S01]  /*cd10*/  IMAD R212, R10, c[0x0][0x538], R8 ;  /* 0x00014e000ad47a24 */ /* 0x008fe200078e0208 */
[----:B------:R-:W-:Y:S01]  /*cd20*/  IABS R0, R7 ;  /* 0x0000000700007213 */ /* 0x000fe20000000000 */
[----:B------:R-:W-:Y:S01]  /*cd30*/  IMAD.IADD R215, R11, 0x1, R215 ;  /* 0x000000010bd77824 */ /* 0x000fe200078e02d7 */
[----:B------:R-:W1:Y:S01]  /*cd40*/  I2F.RP R2, R4 ;  /* 0x0000000400027306 */ /* 0x000e620000209400 */
[----:B------:R-:W-:Y:S02]  /*cd50*/  IMAD.IADD R10, R9, 0x1, -R212 ;  /* 0x00000001090a7824 */ /* 0x000fe400078e0ad4 */
[----:B------:R-:W-:Y:S01]  /*cd60*/  IMAD.MOV.U32 R5, RZ, RZ, R0 ;  /* 0x000000ffff057224 */ /* 0x000fe200078e0000 */
[----:B------:R-:W-:Y:S02]  /*cd70*/  IABS R0, R6 ;  /* 0x0000000600007213 */ /* 0x000fe40000000000 */
[----:B------:R-:W-:-:S02]  /*cd80*/  IABS R9, R10 ;  /* 0x0000000a00097213 */ /* 0x000fc40000000000 */
[----:B------:R-:W-:Y:S01]  /*cd90*/  I2F.RP R12, R5 ;  /* 0x00000005000c7306 */ /* 0x000fe20000209400 */
[----:B------:R-:W-:-:S07]  /*cda0*/  IMAD.MOV R0, RZ, RZ, -R0 ;  /* 0x000000ffff007224 */ /* 0x000fce00078e0a00 */
[----:B-1----:R-:W1:Y:S02]  /*cdb0*/  MUFU.RCP R2, R2 ;  /* 0x0000000200027308 */ /* 0x002e640000001000 */
[----:B-1----:R-:W-:-:S06]  /*cdc0*/  IADD3 R2, R2, 0xffffffe, RZ ;  /* 0x0ffffffe02027810 */ /* 0x002fcc0007ffe0ff */
[----:B------:R-:W1:Y:S02]  /*cdd0*/  F2I.FTZ.U32.TRUNC.NTZ R3, R2 ;  /* 0x0000000200037305 */ /* 0x000e64000021f000 */
[----:B-1----:R-:W-:-:S04]  /*cde0*/  IMAD.MOV R2, RZ, RZ, -R3 ;  /* 0x000000ffff027224 */ /* 0x002fc800078e0a03 */
[----:B------:R-:W-:Y:S01]  /*cdf0*/  IMAD R8, R2, R4, RZ ;  /* 0x0000000402087224 */ /* 0x000fe200078e02ff */
[----:B------:R-:W-:-:S05]  /*ce00*/  MOV R2, RZ ;  /* 0x000000ff00027202 */ /* 0x000fca0000000f00 */
[----:B------:R-:W-:-:S04]  /*ce10*/  IMAD.HI.U32 R8, R3, R8, R2 ;  /* 0x0000000803087227 */ /* 0x000fc800078e0002 */
[----:B------:R-:W-:Y:S02]  /*ce20*/  IMAD.MOV.U32 R2, RZ, RZ, R9 ;  /* 0x000000ffff027224 */ /* 0x000fe400078e0009 */
[----:B------:R-:W-:Y:S02]  /*ce30*/  IMAD.MOV.U32 R3, RZ, RZ, R0 ;  /* 0x000000ffff037224 */ /* 0x000fe400078e0000 */
[----:B------:R-:W-:-:S04]  /*ce40*/  IMAD.HI.U32 R0, R8, R2, RZ ;  /* 0x0000000208007227 */ /* 0x000fc800078e00ff */
[----:B------:R-:W-:Y:S02]  /*ce50*/  IMAD R2, R0, R3, R2 ;  /* 0x0000000300027224 */ /* 0x000fe400078e0202 */
[----:B------:R-:W1:Y:S03]  /*ce60*/  MUFU.RCP R3, R12 ;  /* 0x0000000c00037308 */ /* 0x000e660000001000 */
[----:B------:R-:W-:Y:S02]  /*ce70*/  ISETP.GT.U32.AND P1, PT, R4, R2, PT ;  /* 0x000000020400720c */ /* 0x000fe40003f24070 */
[----:B-1----:R-:W-:-:S11]  /*ce80*/  IADD3 R3, R3, 0xffffffe, RZ ;  /* 0x0ffffffe03037810 */ /* 0x002fd60007ffe0ff */
[-C--:B------:R-:W-:Y:S02]  /*ce90*/  @!P1 IADD3 R2, R2, -R4.reuse, RZ ;  /* 0x8000000402029210 */ /* 0x080fe40007ffe0ff */
[----:B------:R-:W-:Y:S01]  /*cea0*/  @!P1 IADD3 R0, R0, 0x1, RZ ;  /* 0x0000000100009810 */ /* 0x000fe20007ffe0ff */
[----:B------:R-:W1:Y:S01]  /*ceb0*/  F2I.FTZ.U32.TRUNC.NTZ R3, R3 ;  /* 0x0000000300037305 */ /* 0x000e62000021f000 */
[----:B------:R-:W-:Y:S02]  /*cec0*/  ISETP.GE.U32.AND P2, PT, R2, R4, PT ;  /* 0x000000040200720c */ /* 0x000fe40003f46070 */
[----:B------:R-:W-:Y:S02]  /*ced0*/  LOP3.LUT R2, R10, R6, RZ, 0x3c, !PT ;  /* 0x000000060a027212 */ /* 0x000fe400078e3cff */
[----:B------:R-:W-:Y:S02]  /*cee0*/  ISETP.NE.AND P1, PT, R6, RZ, PT ;  /* 0x000000ff0600720c */ /* 0x000fe40003f25270 */
[----:B------:R-:W-:-:S07]  /*cef0*/  ISETP.GE.AND P0, PT, R2, RZ, PT ;  /* 0x000000ff0200720c */ /* 0x000fce0003f06270 */
[----:B------:R-:W-:Y:S01]  /*cf00*/  @P2 IADD3 R0, R0, 0x1, RZ ;  /* 0x0000000100002810 */ /* 0x000fe20007ffe0ff */
[----:B-1----:R-:W-:-:S04]  /*cf10*/  IMAD.MOV R2, RZ, RZ, -R3 ;  /* 0x000000ffff027224 */ /* 0x002fc800078e0a03 */
[----:B------:R-:W-:Y:S01]  /*cf20*/  IMAD.MOV.U32 R4, RZ, RZ, R2 ;  /* 0x000000ffff047224 */ /* 0x000fe200078e0002 */
[----:B------:R-:W-:Y:S01]  /*cf30*/  IABS R2, R7 ;  /* 0x0000000700027213 */ /* 0x000fe20000000000 */
[----:B------:R-:W-:Y:S01]  /*cf40*/  @!P0 IMAD.MOV R0, RZ, RZ, -R0 ;  /* 0x000000ffff008224 */ /* 0x000fe200078e0a00 */
[----:B------:R-:W-:Y:S01]  /*cf50*/  @!P1 LOP3.LUT R0, RZ, R6, RZ, 0x33, !PT ;  /* 0x00000006ff009212 */ /* 0x000fe200078e33ff */
[----:B------:R-:W-:Y:S01]  /*cf60*/  IMAD R4, R4, R5, RZ ;  /* 0x0000000504047224 */ /* 0x000fe200078e02ff */
[----:B------:R-:W-:Y:S01]  /*cf70*/  IADD3 R8, RZ, -R2, RZ ;  /* 0x80000002ff087210 */ /* 0x000fe20007ffe0ff */
[----:B------:R-:W-:Y:S01]  /*cf80*/  IMAD.MOV.U32 R2, RZ, RZ, RZ ;  /* 0x000000ffff027224 */ /* 0x000fe200078e00ff */
[----:B------:R-:W-:Y:S01]  /*cf90*/  IABS R9, R0 ;  /* 0x0000000000097213 */ /* 0x000fe20000000000 */
[----:B------:R-:W-:Y:S02]  /*cfa0*/  IMAD R6, R0, R6, RZ ;  /* 0x0000000600067224 */ /* 0x000fe400078e02ff */
[----:B------:R-:W-:Y:S01]  /*cfb0*/  IMAD.HI.U32 R2, R3, R4, R2 ;  /* 0x0000000403027227 */ /* 0x000fe200078e0002 */
[----:B------:R-:W-:-:S02]  /*cfc0*/  MOV R4, R8 ;  /* 0x0000000800047202 */ /* 0x000fc40000000f00 */
[----:B------:R-:W-:Y:S01]  /*cfd0*/  IADD3 R213, R10, -R6, RZ ;  /* 0x800000060ad57210 */ /* 0x000fe20007ffe0ff */
[----:B------:R-:W-:-:S04]  /*cfe0*/  IMAD.MOV.U32 R3, RZ, RZ, R9 ;  /* 0x000000ffff037224 */ /* 0x000fc800078e0009 */
        /* <DEDUP_REMOVED lines=11> */
[----:B------:R-:W-:-:S04]  /*d0a0*/  @!P1 LOP3.LUT R2, RZ, R7, RZ, 0x33, !PT ;  /* 0x00000007ff029212 */ /* 0x000fc800078e33ff */
[----:B------:R-:W-:Y:S01]  /*d0b0*/  IADD3 R3, -R2, RZ, RZ ;  /* 0x000000ff02037210 */ /* 0x000fe20007ffe1ff */
[----:B------:R-:W-:-:S04]  /*d0c0*/  IMAD R2, R7, 0x1000000, R2 ;  /* 0x0100000007027824 */ /* 0x000fc800078e0202 */
[----:B------:R-:W-:-:S04]  /*d0d0*/  IMAD R0, R7, R3, R0 ;  /* 0x0000000307007224 */ /* 0x000fc800078e0200 */
[----:B------:R-:W-:Y:S01]  /*d0e0*/  IMAD R214, R0, 0x10000, R2 ;  /* 0x0001000000d67824 */ /* 0x000fe200078e0202 */
[----:B------:R-:W-:Y:S05]  /*d0f0*/  BRA `(.L_x_119) ;  /* 0x0000004000007947 */ /* 0x000fea0003800000 */
.L_x_110:
[----:B------:R-:W-:Y:S01]  /*d100*/  IMAD.MOV.U32 R212, RZ, RZ, R9 ;  /* 0x000000ffffd47224 */ /* 0x000fe200078e0009 */
[----:B------:R-:W-:Y:S01]  /*d110*/  MOV R214, RZ ;  /* 0x000000ff00d67202 */ /* 0x000fe20000000f00 */
[----:B------:R-:W-:Y:S01]  /*d120*/  IMAD.MOV.U32 R213, RZ, RZ, RZ ;  /* 0x000000ffffd57224 */ /* 0x000fe200078e00ff */
[----:B------:R-:W-:Y:S02]  /*d130*/  MOV R215, c[0x0][0x53c] ;  /* 0x00014f0000d77a02 */ /* 0x000fe40000000f00 */
.L_x_119:
[----:B------:R-:W-:Y:S05]  /*d140*/  BSYNC B1 ;  /* 0x0000000000017941 */ /* 0x000fea0003800000 */
.L_x_108:
[----:B------:R-:W-:Y:S01]  /*d150*/  WARPSYNC 0xffffffff ;  /* 0xffffffff00007948 */ /* 0x000fe20003800000 */
[----:B------:R-:W-:Y:S01]  /*d160*/  BAR.SYNC.DEFER_BLOCKING 0x4, 0x100 ;  /* 0x0104000000007b1d */ /* 0x000fe20000010000 */
[----:B------:R-:W-:-:S13]  /*d170*/  ISETP.NE.AND P0, PT, R13, RZ, PT ;  /* 0x000000ff0d00720c */ /* 0x000fda0003f05270 */
[----:B------:R2:W-:Y:S04]  /*d180*/  @!P0 STS.128 [0x18100], R212 ;  /* 0x018100d4ff008388 */ /* 0x0005e80000000c00 */
[----:B------:R-:W-:Y:S06]  /*d190*/  BAR.ARV 0x5, 0x100 ;  /* 0x0144000000007b1d */ /* 0x000fec0000002000 */
.L_x_103:
[----:B-1----:R-:W-:-:S13]  /*d1a0*/  ISETP.GE.AND P0, PT, R215, c[0x0][0x53c], PT ;  /* 0x00014f00d7007a0c */ /* 0x002fda0003f06270 */
[----:B--23--:R-:W-:Y:S01]  /*d1b0*/  @P0 CALL.REL.NOINC `(.L_x_120) ;  /* 0x0000001000000944 */ /* 0x00cfe20003c00000 */
[----:B------:R-:W-:Y:S05]  /*d1c0*/  BRA `(.L_x_121) ;  /* 0xffff43a000007947 */ /* 0x000fea000383ffff */
.L_x_120:
[----:B------:R-:W-:Y:S05]  /*d1d0*/  EXIT ;  /* 0x000000000000794d */ /* 0x000fea0003800000 */
.L_x_22:
[----:B------:R-:W-:Y:S01]  /*d1e0*/  IMAD.MOV.U32 R0, RZ, RZ, R5 ;  /* 0x000000ffff007224 */ /* 0x000fe200078e0005 */
[----:B------:R-:W-:Y:S02]  /*d1f0*/  MOV R2, 0x1 ;  /* 0x0000000100027802 */ /* 0x000fe40000000f00 */
[----:B------:R-:W-:Y:S02]  /*d200*/  MOV R3, 0xd220 ;  /* 0x0000d22000037802 */ /* 0x000fe40000000f00 */
[----:B--2---:R-:W-:Y:S05]  /*d210*/  CALL.REL.NOINC `($__internal_2_$__cuda_sm70_shflsync_up_p) ;  /* 0x00001f2000007944 */ /* 0x004fea0003c00000 */
[----:B------:R-:W-:Y:S01]  /*d220*/  MOV R0, R4 ;  /* 0x0000000400007202 */ /* 0x000fe20000000f00 */
[----:B------:R-:W-:Y:S05]  /*d230*/  BRA `(.L_x_122) ;  /* 0xffff321000007947 */ /* 0x000fea000383ffff */
.L_x_23:
[----:B------:R-:W-:Y:S01]  /*d240*/  IMAD.MOV.U32 R0, RZ, RZ, R5 ;  /* 0x000000ffff007224 */ /* 0x000fe200078e0005 */
[----:B------:R-:W-:Y:S02]  /*d250*/  MOV R2, 0x2 ;  /* 0x0000000200027802 */ /* 0x000fe40000000f00 */
[----:B------:R-:W-:Y:S02]  /*d260*/  MOV R3, 0xd280 ;  /* 0x0000d28000037802 */ /* 0x000fe40000000f00 */
[----:B--2---:R-:W-:Y:S05]  /*d270*/  CALL.REL.NOINC `($__internal_2_$__cuda_sm70_shflsync_up_p) ;  /* 0x00001ec000007944 */ /* 0x004fea0003c00000 */
[----:B------:R-:W-:Y:S01]  /*d280*/  SEL R0, R4, RZ, P4 ;  /* 0x000000ff04007207 */ /* 0x000fe20002000000 */
[----:B------:R-:W-:Y:S01]  /*d290*/  IMAD.MOV.U32 R2, RZ, RZ, 0x4 ;  /* 0x00000004ff027424 */ /* 0x000fe200078e00ff */
[----:B------:R-:W-:-:S03]  /*d2a0*/  MOV R3, 0xd2d0 ;  /* 0x0000d2d000037802 */ /* 0x000fc60000000f00 */
[----:B------:R-:W-:Y:S02]  /*d2b0*/  IMAD.IADD R0, R5, 0x1, R0 ;  /* 0x0000000105007824 */ /* 0x000fe400078e0200 */
[----:B------:R-:W-:Y:S05]  /*d2c0*/  CALL.REL.NOINC `($__internal_2_$__cuda_sm70_shflsync_up_p) ;  /* 0x00001e7000007944 */ /* 0x000fea0003c00000 */
        /* <DEDUP_REMOVED lines=12> */
[----:B------:R-:W-:Y:S02]  /*d390*/  MOV R3, 0x1f ;  /* 0x0000001f00037802 */ /* 0x000fe40000000f00 */
[----:B------:R-:W-:Y:S01]  /*d3a0*/  MOV R2, 0xd3e0 ;  /* 0x0000d3e000027802 */ /* 0x000fe20000000f00 */
[----:B------:R-:W-:-:S04]  /*d3b0*/  IMAD.IADD R4, R0, 0x1, R4 ;  /* 0x0000000100047824 */ /* 0x000fc800078e0204 */
[----:B------:R-:W-:Y:S02]  /*d3c0*/  IMAD.MOV.U32 R21, RZ, RZ, R4 ;  /* 0x000000ffff157224 */ /* 0x000fe400078e0004 */
[----:B------:R-:W-:Y:S05]  /*d3d0*/  CALL.REL.NOINC `($__internal_1_$__cuda_sm70_shflsync_idx_p) ;  /* 0x00001d1000007944 */ /* 0x000fea0003c00000 */
[----:B------:R-:W-:Y:S01]  /*d3e0*/  MOV R0, R21 ;  /* 0x0000001500007202 */ /* 0x000fe20000000f00 */
[----:B------:R-:W-:Y:S05]  /*d3f0*/  BRA `(.L_x_123) ;  /* 0xffff315000007947 */ /* 0x000fea000383ffff */
.L_x_25:
[----:B------:R-:W-:Y:S02]  /*d400*/  SEL R0, RZ, 0x1, P0 ;  /* 0x00000001ff007807 */ /* 0x000fe40000000000 */
[----:B------:R-:W-:Y:S02]  /*d410*/  MOV R2, 0xd430 ;  /* 0x0000d43000027802 */ /* 0x000fe40000000f00 */
[----:B------:R-:W-:Y:S05]  /*d420*/  CALL.REL.NOINC `($__internal_3_$__cuda_sm70_votesync_ballot) ;  /* 0x00001d8000007944 */ /* 0x000fea0003c00000 */
[----:B------:R-:W-:Y:S05]  /*d430*/  BRA `(.L_x_124) ;  /* 0xffff31a000007947 */ /* 0x000fea000383ffff */
.L_x_26:
[----:B------:R-:W-:Y:S01]  /*d440*/  IMAD.MOV.U32 R21, RZ, RZ, R8 ;  /* 0x000000ffff157224 */ /* 0x000fe200078e0008 */
[----:B--2---:R-:W-:Y:S01]  /*d450*/  MOV R20, R215 ;  /* 0x000000d700147202 */ /* 0x004fe20000000f00 */
[----:B------:R-:W-:Y:S01]  /*d460*/  IMAD.MOV.U32 R3, RZ, RZ, 0x1f ;  /* 0x0000001fff037424 */ /* 0x000fe200078e00ff */
[----:B------:R-:W-:Y:S02]  /*d470*/  MOV R2, 0xd490 ;  /* 0x0000d49000027802 */ /* 0x000fe40000000f00 */
[----:B-1----:R-:W-:Y:S05]  /*d480*/  CALL.REL.NOINC `($__internal_1_$__cuda_sm70_shflsync_idx_p) ;  /* 0x00001c6000007944 */ /* 0x002fea0003c00000 */
[----:B------:R-:W-:Y:S01]  /*d490*/  IMAD.MOV.U32 R11, RZ, RZ, R21 ;  /* 0x000000ffff0b7224 */ /* 0x000fe200078e0015 */
[----:B------:R-:W-:Y:S01]  /*d4a0*/  MOV R21, R7 ;  /* 0x0000000700157202 */ /* 0x000fe20000000f00 */
[----:B------:R-:W-:Y:S01]  /*d4b0*/  IMAD.MOV.U32 R6, RZ, RZ, RZ ;  /* 0x000000ffff067224 */ /* 0x000fe200078e00ff */
[----:B------:R-:W-:Y:S01]  /*d4c0*/  MOV R20, R215 ;  /* 0x000000d700147202 */ /* 0x000fe20000000f00 */
[----:B------:R-:W-:Y:S01]  /*d4d0*/  IMAD.MOV.U32 R3, RZ, RZ, 0x1f ;  /* 0x0000001fff037424 */ /* 0x000fe200078e00ff */
[----:B------:R-:W-:-:S02]  /*d4e0*/  MOV R2, 0xd500 ;  /* 0x0000d50000027802 */ /* 0x000fc40000000f00 */
[----:B------:R-:W-:Y:S05]  /*d4f0*/  CALL.REL.NOINC `($__internal_1_$__cuda_sm70_shflsync_idx_p) ;  /* 0x00001bf000007944 */ /* 0x000fea0003c00000 */
[----:B------:R-:W-:Y:S01]  /*d500*/  MOV R10, R21 ;  /* 0x00000015000a7202 */ /* 0x000fe20000000f00 */
[----:B------:R-:W-:Y:S05]  /*d510*/  BRA `(.L_x_125) ;  /* 0xffff311000007947 */ /* 0x000fea000383ffff */
.L_x_29:
[----:B------:R-:W-:Y:S01]  /*d520*/  IMAD.MOV.U32 R21, RZ, RZ, R4 ;  /* 0x000000ffff157224 */ /* 0x000fe200078e0004 */
[----:B------:R-:W-:-:S02]  /*d530*/  MOV R3, 0x1f ;  /* 0x0000001f00037802 */ /* 0x000fc40000000f00 */
[----:B------:R-:W-:Y:S02]  /*d540*/  MOV R2, 0xd560 ;  /* 0x0000d56000027802 */ /* 0x000fe40000000f00 */
[----:B-1234-:R-:W-:Y:S05]  /*d550*/  CALL.REL.NOINC `($__internal_1_$__cuda_sm70_shflsync_idx_p) ;  /* 0x00001b9000007944 */ /* 0x01efea0003c00000 */
[----:B------:R-:W-:Y:S01]  /*d560*/  MOV R6, R21 ;  /* 0x0000001500067202 */ /* 0x000fe20000000f00 */
[----:B------:R-:W-:Y:S05]  /*d570*/  BRA `(.L_x_28) ;  /* 0xffff311000007947 */ /* 0x000fea000383ffff */
.L_x_37:
[----:B------:R-:W-:Y:S01]  /*d580*/  IMAD.MOV.U32 R21, RZ, RZ, R9 ;  /* 0x000000ffff157224 */ /* 0x000fe200078e0009 */
[----:B------:R-:W-:Y:S01]  /*d590*/  MOV R20, RZ ;  /* 0x000000ff00147202 */ /* 0x000fe20000000f00 */
[----:B------:R-:W-:Y:S01]  /*d5a0*/  IMAD.MOV.U32 R3, RZ, RZ, 0x181f ;  /* 0x0000181fff037424 */ /* 0x000fe200078e00ff */
[----:B------:R-:W-:Y:S02]  /*d5b0*/  MOV R2, 0xd5d0 ;  /* 0x0000d5d000027802 */ /* 0x000fe40000000f00 */
[----:B-----5:R-:W-:Y:S05]  /*d5c0*/  CALL.REL.NOINC `($__internal_1_$__cuda_sm70_shflsync_idx_p) ;  /* 0x00001b2000007944 */ /* 0x020fea0003c00000 */
[----:B------:R-:W-:Y:S01]  /*d5d0*/  MOV R8, R21 ;  /* 0x0000001500087202 */ /* 0x000fe20000000f00 */
[----:B------:R-:W-:Y:S05]  /*d5e0*/  BRA `(.L_x_126) ;  /* 0xffff4b9000007947 */ /* 0x000fea000383ffff */
.L_x_38:
[----:B------:R-:W-:Y:S01]  /*d5f0*/  IMAD.MOV.U32 R21, RZ, RZ, R12 ;  /* 0x000000ffff157224 */ /* 0x000fe200078e000c */
[----:B------:R-:W-:Y:S01]  /*d600*/  MOV R20, RZ ;  /* 0x000000ff00147202 */ /* 0x000fe20000000f00 */
[----:B------:R-:W-:Y:S01]  /*d610*/  IMAD.MOV.U32 R3, RZ, RZ, 0x181f ;  /* 0x0000181fff037424 */ /* 0x000fe200078e00ff */
[----:B------:R-:W-:Y:S02]  /*d620*/  MOV R2, 0xd640 ;  /* 0x0000d64000027802 */ /* 0x000fe40000000f00 */
[----:B-12--5:R-:W-:Y:S05]  /*d630*/  CALL.REL.NOINC `($__internal_1_$__cuda_sm70_shflsync_idx_p) ;  /* 0x00001ab000007944 */ /* 0x026fea0003c00000 */
[----:B------:R-:W-:Y:S01]  /*d640*/  MOV R0, R21 ;  /* 0x0000001500007202 */ /* 0x000fe20000000f00 */
[----:B------:R-:W-:Y:S05]  /*d650*/  BRA `(.L_x_127) ;  /* 0xffff4b4000007947 */ /* 0x000fea000383ffff */
.L_x_41:
[----:B------:R-:W-:Y:S01]  /*d660*/  IMAD.MOV.U32 R21, RZ, RZ, R9 ;  /* 0x000000ffff157224 */ /* 0x000fe200078e0009 */
[----:B------:R-:W-:Y:S01]  /*d670*/  MOV R20, 0x1 ;  /* 0x0000000100147802 */ /* 0x000fe20000000f00 */
[----:B--2---:R-:W-:Y:S01]  /*d680*/  IMAD.MOV.U32 R3, RZ, RZ, 0x181f ;  /* 0x0000181fff037424 */ /* 0x004fe200078e00ff */
[----:B------:R-:W-:-:S02]  /*d690*/  MOV R2, 0xd6b0 ;  /* 0x0000d6b000027802 */ /* 0x000fc40000000f00 */
[----:B-1-345:R-:W-:Y:S05]  /*d6a0*/  CALL.REL.NOINC `($__internal_1_$__cuda_sm70_shflsync_idx_p) ;  /* 0x00001a4000007944 */ /* 0x03afea0003c00000 */
[----:B------:R-:W-:Y:S01]  /*d6b0*/  IMAD.MOV.U32 R8, RZ, RZ, R21 ;  /* 0x000000ffff087224 */ /* 0x000fe200078e0015 */
[----:B------:R-:W-:Y:S01]  /*d6c0*/  MOV R20, 0x1 ;  /* 0x0000000100147802 */ /* 0x000fe20000000f00 */
[----:B------:R-:W-:Y:S01]  /*d6d0*/  IMAD.MOV.U32 R21, RZ, RZ, R12 ;  /* 0x000000ffff157224 */ /* 0x000fe200078e000c */
[----:B------:R-:W-:-:S02]  /*d6e0*/  MOV R3, 0x181f ;  /* 0x0000181f00037802 */ /* 0x000fc40000000f00 */
[----:B------:R-:W-:Y:S02]  /*d6f0*/  MOV R2, 0xd710 ;  /* 0x0000d71000027802 */ /* 0x000fe40000000f00 */
[----:B------:R-:W-:Y:S05]  /*d700*/  CALL.REL.NOINC `($__internal_1_$__cuda_sm70_shflsync_idx_p) ;  /* 0x000019e000007944 */ /* 0x000fea0003c00000 */
[----:B------:R-:W-:Y:S01]  /*d710*/  MOV R0, R21 ;  /* 0x0000001500007202 */ /* 0x000fe20000000f00 */
[----:B------:R-:W-:Y:S05]  /*d720*/  BRA `(.L_x_128) ;  /* 0xffff4bf000007947 */ /* 0x000fea000383ffff */
.L_x_44:
[----:B------:R-:W-:Y:S01]  /*d730*/  IMAD.MOV.U32 R21, RZ, RZ, R9 ;  /* 0x000000ffff157224 */ /* 0x000fe200078e0009 */
[----:B------:R-:W-:Y:S01]  /*d740*/  MOV R20, 0x2 ;  /* 0x0000000200147802 */ /* 0x000fe20000000f00 */
[----:B-1----:R-:W-:Y:S01]  /*d750*/  IMAD.MOV.U32 R3, RZ, RZ, 0x181f ;  /* 0x0000181fff037424 */ /* 0x002fe200078e00ff */
[----:B------:R-:W-:Y:S02]  /*d760*/  MOV R2, 0xd780 ;  /* 0x0000d78000027802 */ /* 0x000fe40000000f00 */
[----:B--2345:R-:W-:Y:S05]  /*d770*/  CALL.REL.NOINC `($__internal_1_$__cuda_sm70_shflsync_idx_p) ;  /* 0x0000197000007944 */ /* 0x03cfea0003c00000 */
[----:B------:R-:W-:Y:S01]  /*d780*/  MOV R8, R21 ;  /* 0x0000001500087202 */ /* 0x000fe20000000f00 */
[----:B------:R-:W-:Y:S05]  /*d790*/  BRA `(.L_x_129) ;  /* 0xffff4ce000007947 */ /* 0x000fea000383ffff */
.L_x_45:
[----:B------:R-:W-:Y:S01]  /*d7a0*/  IMAD.MOV.U32 R21, RZ, RZ, R12 ;  /* 0x000000ffff157224 */ /* 0x000fe200078e000c */
[----:B------:R-:W-:Y:S01]  /*d7b0*/  MOV R20, 0x2 ;  /* 0x0000000200147802 */ /* 0x000fe20000000f00 */
[----:B------:R-:W-:Y:S01]  /*d7c0*/  IMAD.MOV.U32 R3, RZ, RZ, 0x181f ;  /* 0x0000181fff037424 */ /* 0x000fe200078e00ff */
[----:B------:R-:W-:Y:S02]  /*d7d0*/  MOV R2, 0xd7f0 ;  /* 0x0000d7f000027802 */ /* 0x000fe40000000f00 */
[----:B-12345:R-:W-:Y:S05]  /*d7e0*/  CALL.REL.NOINC `($__internal_1_$__cuda_sm70_shflsync_idx_p) ;  /* 0x0000190000007944 */ /* 0x03efea0003c00000 */
[----:B------:R-:W-:Y:S01]  /*d7f0*/  MOV R0, R21 ;  /* 0x0000001500007202 */ /* 0x000fe20000000f00 */
[----:B------:R-:W-:Y:S05]  /*d800*/  BRA `(.L_x_130) ;  /* 0xffff4c9000007947 */ /* 0x000fea000383ffff */
.L_x_48:
[----:B------:R-:W-:Y:S01]  /*d810*/  IMAD.MOV.U32 R21, RZ, RZ, R9 ;  /* 0x000000ffff157224 */ /* 0x000fe200078e0009 */
[----:B------:R-:W-:Y:S01]  /*d820*/  MOV R20, 0x3 ;  /* 0x0000000300147802 */ /* 0x000fe20000000f00 */
[----:B-1----:R-:W-:Y:S01]  /*d830*/  IMAD.MOV.U32 R3, RZ, RZ, 0x181f ;  /* 0x0000181fff037424 */ /* 0x002fe200078e00ff */
[----:B------:R-:W-:-:S02]  /*d840*/  MOV R2, 0xd860 ;  /* 0x0000d86000027802 */ /* 0x000fc40000000f00 */
[----:B--2345:R-:W-:Y:S05]  /*d850*/  CALL.REL.NOINC `($__internal_1_$__cuda_sm70_shflsync_idx_p) ;  /* 0x0000189000007944 */ /* 0x03cfea0003c00000 */
        /* <DEDUP_REMOVED lines=8> */
.L_x_51:
[----:B------:R-:W-:Y:S01]  /*d8e0*/  IMAD.MOV.U32 R21, RZ, RZ, R5 ;  /* 0x000000ffff157224 */ /* 0x000fe200078e0005 */
[----:B------:R-:W-:Y:S01]  /*d8f0*/  MOV R20, RZ ;  /* 0x000000ff00147202 */ /* 0x000fe20000000f00 */
[----:B------:R-:W-:Y:S01]  /*d900*/  IMAD.MOV.U32 R3, RZ, RZ, 0x181f ;  /* 0x0000181fff037424 */ /* 0x000fe200078e00ff */
[----:B------:R-:W-:Y:S02]  /*d910*/  MOV R2, 0xd930 ;  /* 0x0000d93000027802 */ /* 0x000fe40000000f00 */
[----:B------:R-:W-:Y:S05]  /*d920*/  CALL.REL.NOINC `($__internal_1_$__cuda_sm70_shflsync_idx_p) ;  /* 0x000017c000007944 */ /* 0x000fea0003c00000 */
[----:B------:R-:W-:Y:S01]  /*d930*/  MOV R4, R21 ;  /* 0x0000001500047202 */ /* 0x000fe20000000f00 */
[----:B------:R-:W-:Y:S05]  /*d940*/  BRA `(.L_x_132) ;  /* 0xffff668000007947 */ /* 0x000fea000383ffff */
.L_x_52:
[----:B------:R-:W-:Y:S01]  /*d950*/  IMAD.MOV.U32 R21, RZ, RZ, R10 ;  /* 0x000000ffff157224 */ /* 0x000fe200078e000a */
[----:B------:R-:W-:Y:S01]  /*d960*/  MOV R20, RZ ;  /* 0x000000ff00147202 */ /* 0x000fe20000000f00 */
[----:B------:R-:W-:Y:S01]  /*d970*/  IMAD.MOV.U32 R3, RZ, RZ, 0x181f ;  /* 0x0000181fff037424 */ /* 0x000fe200078e00ff */
[----:B------:R-:W-:Y:S02]  /*d980*/  MOV R2, 0xd9a0 ;  /* 0x0000d9a000027802 */ /* 0x000fe40000000f00 */
[----:B-12---:R-:W-:Y:S05]  /*d990*/  CALL.REL.NOINC `($__internal_1_$__cuda_sm70_shflsync_idx_p) ;  /* 0x0000175000007944 */ /* 0x006fea0003c00000 */
[C---:B------:R-:W-:Y:S01]  /*d9a0*/  IADD3 R14, P2, R21.reuse, R107, RZ ;  /* 0x0000006b150e7210 */ /* 0x040fe20007f5e0ff */
[----:B------:R-:W-:Y:S01]  /*d9b0*/  IMAD.MOV.U32 R20, RZ, RZ, 0x1 ;  /* 0x00000001ff147424 */ /* 0x000fe200078e00ff */
[----:B------:R-:W-:-:S02]  /*d9c0*/  IADD3 R6, P1, R21, R108, RZ ;  /* 0x0000006c15067210 */ /* 0x000fc40007f3e0ff */
[----:B------:R-:W-:Y:S01]  /*d9d0*/  IADD3 R2, P0, R21, R109, RZ ;  /* 0x0000006d15027210 */ /* 0x000fe20007f1e0ff */
[C---:B------:R-:W-:Y:S01]  /*d9e0*/  IMAD.X R15, R4.reuse, 0x1, R100, P2 ;  /* 0x00000001040f7824 */ /* 0x040fe200010e0664 */
[----:B------:R-:W-:Y:S01]  /*d9f0*/  MOV R9, R11 ;  /* 0x0000000b00097202 */ /* 0x000fe20000000f00 */
[C---:B------:R-:W-:Y:S02]  /*da00*/  IMAD.X R7, R4.reuse, 0x1, R101, P1 ;  /* 0x0000000104077824 */ /* 0x040fe400008e0665 */
[----:B------:R-:W-:Y:S01]  /*da10*/  IMAD.X R3, R4, 0x1, R102, P0 ;  /* 0x0000000104037824 */ /* 0x000fe200000e0666 */
[----:B------:R-:W-:Y:S01]  /*da20*/  @!PT LDS RZ, [RZ] ;  /* 0x00000000fffff984 */ /* 0x000fe20000000800 */
[----:B------:R-:W-:Y:S01]  /*da30*/  @!PT LDS RZ, [RZ] ;  /* 0x00000000fffff984 */ /* 0x000fe20000000800 */
[----:B------:R-:W-:Y:S01]  /*da40*/  @!PT LDS RZ, [RZ] ;  /* 0x00000000fffff984 */ /* 0x000fe20000000800 */
[----:B------:R1:W-:Y:S01]  /*da50*/  LDGSTS.E.BYPASS.LTC128B.128 [R187+0x6100], [R14.64], !P5 ;  /* 0x061000000ebb7fae */ /* 0x0003e2000e901d46 */
[----:B------:R-:W-:Y:S01]  /*da60*/  IMAD.MOV.U32 R21, RZ, RZ, R5 ;  /* 0x000000ffff157224 */ /* 0x000fe200078e0005 */
[----:B------:R-:W-:Y:S02]  /*da70*/  SEL R5, RZ, 0x10, P4 ;  /* 0x00000010ff057807 */ /* 0x000fe40002000000 */
[----:B------:R1:W-:Y:S01]  /*da80*/  LDGSTS.E.BYPASS.LTC128B.128 [R187+0x8100], [R6.64], !P4 ;  /* 0x0810000006bb7fae */ /* 0x0003e2000e101d46 */
[----:B------:R-:W-:-:S03]  /*da90*/  SEL R4, RZ, 0x10, P5 ;  /* 0x00000010ff047807 */ /* 0x000fc60002800000 */
[----:B------:R2:W-:Y:S02]  /*daa0*/  LDGSTS.E.BYPASS.LTC128B.128 [R187+0xa100], [R2.64], !P3 ;  /* 0x0a10000002bb7fae */ /* 0x0005e4000d901d46 */
[----:B--2---:R-:W-:Y:S02]  /*dab0*/  MOV R3, 0x181f ;  /* 0x0000181f00037802 */ /* 0x004fe40000000f00 */
[----:B------:R-:W-:Y:S02]  /*dac0*/  MOV R2, 0xdae0 ;  /* 0x0000dae000027802 */ /* 0x000fe40000000f00 */
[----:B-1----:R-:W-:Y:S05]  /*dad0*/  CALL.REL.NOINC `($__internal_1_$__cuda_sm70_shflsync_idx_p) ;  /* 0x0000161000007944 */ /* 0x002fea0003c00000 */
[----:B------:R-:W-:Y:S01]  /*dae0*/  IMAD.MOV.U32 R8, RZ, RZ, R21 ;  /* 0x000000ffff087224 */ /* 0x000fe200078e0015 */
[----:B------:R-:W-:Y:S01]  /*daf0*/  MOV R20, 0x1 ;  /* 0x0000000100147802 */ /* 0x000fe20000000f00 */
[----:B------:R-:W-:Y:S01]  /*db00*/  IMAD.MOV.U32 R21, RZ, RZ, R10 ;  /* 0x000000ffff157224 */ /* 0x000fe200078e000a */
[----:B------:R-:W-:Y:S02]  /*db10*/  MOV R3, 0x181f ;  /* 0x0000181f00037802 */ /* 0x000fe40000000f00 */
[----:B------:R-:W-:Y:S02]  /*db20*/  MOV R2, 0xdb40 ;  /* 0x0000db4000027802 */ /* 0x000fe40000000f00 */
[----:B------:R-:W-:Y:S05]  /*db30*/  CALL.REL.NOINC `($__internal_1_$__cuda_sm70_shflsync_idx_p) ;  /* 0x000015b000007944 */ /* 0x000fea0003c00000 */
[----:B------:R-:W-:Y:S01]  /*db40*/  MOV R0, R21 ;  /* 0x0000001500007202 */ /* 0x000fe20000000f00 */
[----:B------:R-:W-:Y:S05]  /*db50*/  BRA `(.L_x_133) ;  /* 0xffff658000007947 */ /* 0x000fea000383ffff */
.L_x_53:
[----:B------:R-:W-:Y:S02]  /*db60*/  MOV R0, 0x2 ;  /* 0x0000000200007802 */ /* 0x000fe40000000f00 */
[----:B------:R-:W-:-:S02]  /*db70*/  MOV R2, 0xdb90 ;  /* 0x0000db9000027802 */ /* 0x000fc40000000f00 */
[----:B------:R-:W-:Y:S05]  /*db80*/  CALL.REL.NOINC `($__internal_0_$__cuda_sm70_shflsync_bfly_p) ;  /* 0x0000150000007944 */ /* 0x000fea0003c00000 */
[----:B------:R-:W-:Y:S01]  /*db90*/  FMNMX.FTZ R4, R4, R0, !PT ;  /* 0x0000000004047209 */ /* 0x000fe20007810000 */
[----:B------:R-:W-:Y:S01]  /*dba0*/  IMAD.MOV.U32 R0, RZ, RZ, 0x1 ;  /* 0x00000001ff007424 */ /* 0x000fe200078e00ff */
[----:B------:R-:W-:-:S02]  /*dbb0*/  MOV R2, 0xdbd0 ;  /* 0x0000dbd000027802 */ /* 0x000fc40000000f00 */
[----:B------:R-:W-:Y:S05]  /*dbc0*/  CALL.REL.NOINC `($__internal_0_$__cuda_sm70_shflsync_bfly_p) ;  /* 0x000014c000007944 */ /* 0x000fea0003c00000 */
[----:B------:R-:W-:Y:S01]  /*dbd0*/  FMNMX.FTZ R100, R4, R0, !PT ;  /* 0x0000000004647209 */ /* 0x000fe20007810000 */
[----:B------:R-:W-:Y:S01]  /*dbe0*/  IMAD.MOV.U32 R4, RZ, RZ, R5 ;  /* 0x000000ffff047224 */ /* 0x000fe200078e0005 */
[----:B------:R-:W-:Y:S01]  /*dbf0*/  MOV R2, 0xdc20 ;  /* 0x0000dc2000027802 */ /* 0x000fe20000000f00 */
[----:B------:R-:W-:-:S02]  /*dc00*/  IMAD.MOV.U32 R0, RZ, RZ, 0x2 ;  /* 0x00000002ff007424 */ /* 0x000fc400078e00ff */
[----:B------:R-:W-:Y:S05]  /*dc10*/  CALL.REL.NOINC `($__internal_0_$__cuda_sm70_shflsync_bfly_p) ;  /* 0x0000147000007944 */ /* 0x000fea0003c00000 */
[----:B------:R-:W-:Y:S01]  /*dc20*/  FMNMX.FTZ R5, R5, R0, !PT ;  /* 0x0000000005057209 */ /* 0x000fe20007810000 */
[----:B------:R-:W-:Y:S01]  /*dc30*/  IMAD.MOV.U32 R0, RZ, RZ, 0x1 ;  /* 0x00000001ff007424 */ /* 0x000fe200078e00ff */
[----:B------:R-:W-:-:S03]  /*dc40*/  MOV R2, 0xdc70 ;  /* 0x0000dc7000027802 */ /* 0x000fc60000000f00 */
[----:B------:R-:W-:Y:S02]  /*dc50*/  IMAD.MOV.U32 R4, RZ, RZ, R5 ;  /* 0x000000ffff047224 */ /* 0x000fe400078e0005 */
[----:B------:R-:W-:Y:S05]  /*dc60*/  CALL.REL.NOINC `($__internal_0_$__cuda_sm70_shflsync_bfly_p) ;  /* 0x0000142000007944 */ /* 0x000fea0003c00000 */
[----:B------:R-:W-:Y:S01]  /*dc70*/  MOV R3, R0 ;  /* 0x0000000000037202 */ /* 0x000fe20000000f00 */
[----:B------:R-:W-:Y:S05]  /*dc80*/  BRA `(.L_x_134) ;  /* 0xffff6b3000007947 */ /* 0x000fea000383ffff */
.L_x_55:
[----:B--234-:R-:W-:Y:S01]  /*dc90*/  MOV R20, RZ ;  /* 0x000000ff00147202 */ /* 0x01cfe20000000f00 */
[----:B------:R-:W-:Y:S01]  /*dca0*/  IMAD.MOV.U32 R21, RZ, RZ, R7 ;  /* 0x000000ffff157224 */ /* 0x000fe200078e0007 */
[----:B------:R-:W-:Y:S01]  /*dcb0*/  MOV R2, 0xdce0 ;  /* 0x0000dce000027802 */ /* 0x000fe20000000f00 */
[----:B------:R-:W-:Y:S02]  /*dcc0*/  IMAD.MOV.U32 R3, RZ, RZ, 0x181f ;  /* 0x0000181fff037424 */ /* 0x000fe400078e00ff */
[----:B-1----:R-:W-:Y:S05]  /*dcd0*/  CALL.REL.NOINC `($__internal_1_$__cuda_sm70_shflsync_idx_p) ;  /* 0x0000141000007944 */ /* 0x002fea0003c00000 */
[----:B------:R-:W-:Y:S01]  /*dce0*/  MOV R2, R21 ;  /* 0x0000001500027202 */ /* 0x000fe20000000f00 */
[----:B------:R-:W-:-:S05]  /*dcf0*/  BRA `(.L_x_135) ;  /* 0xffff7f8000007947 */ /* 0x000fca000383ffff */
.L_x_58:
[----:B------:R-:W-:Y:S01]  /*dd00*/  MOV R20, RZ ;  /* 0x000000ff00147202 */ /* 0x000fe20000000f00 */
[----:B------:R-:W-:Y:S01]  /*dd10*/  IMAD.MOV.U32 R21, RZ, RZ, R5 ;  /* 0x000000ffff157224 */ /* 0x000fe200078e0005 */
[----:B------:R-:W-:Y:S01]  /*dd20*/  MOV R2, 0xdd50 ;  /* 0x0000dd5000027802 */ /* 0x000fe20000000f00 */
[----:B------:R-:W-:Y:S02]  /*dd30*/  IMAD.MOV.U32 R3, RZ, RZ, 0x181f ;  /* 0x0000181fff037424 */ /* 0x000fe400078e00ff */
[----:B------:R-:W-:Y:S05]  /*dd40*/  CALL.REL.NOINC `($__internal_1_$__cuda_sm70_shflsync_idx_p) ;  /* 0x000013a000007944 */ /* 0x000fea0003c00000 */
[----:B------:R-:W-:Y:S01]  /*dd50*/  MOV R4, R21 ;  /* 0x0000001500047202 */ /* 0x000fe20000000f00 */
[----:B------:R-:W-:-:S05]  /*dd60*/  BRA `(.L_x_136) ;  /* 0xffff912000007947 */ /* 0x000fca000383ffff */
.L_x_59:
[----:B------:R-:W-:Y:S01]  /*dd70*/  MOV R20, RZ ;  /* 0x000000ff00147202 */ /* 0x000fe20000000f00 */
[----:B------:R-:W-:Y:S01]  /*dd80*/  IMAD.MOV.U32 R21, RZ, RZ, R8 ;  /* 0x000000ffff157224 */ /* 0x000fe200078e0008 */
[----:B------:R-:W-:Y:S01]  /*dd90*/  MOV R2, 0xddc0 ;  /* 0x0000ddc000027802 */ /* 0x000fe20000000f00 */
[----:B------:R-:W-:Y:S02]  /*dda0*/  IMAD.MOV.U32 R3, RZ, RZ, 0x181f ;  /* 0x0000181fff037424 */ /* 0x000fe400078e00ff */
[----:B-12---:R-:W-:Y:S05]  /*ddb0*/  CALL.REL.NOINC `($__internal_1_$__cuda_sm70_shflsync_idx_p) ;  /* 0x0000133000007944 */ /* 0x006fea0003c00000 */
[C---:B------:R-:W-:Y:S01]  /*ddc0*/  IADD3 R2, -R190.reuse, 0x10, RZ ;  /* 0x00000010be027810 */ /* 0x040fe20007ffe1ff */
[----:B------:R-:W-:Y:S01]  /*ddd0*/  IMAD.MOV.U32 R20, RZ, RZ, 0x1 ;  /* 0x00000001ff147424 */ /* 0x000fe200078e00ff */
[----:B------:R-:W-:Y:S02]  /*dde0*/  ISETP.NE.U32.AND P2, PT, R190, RZ, PT ;  /* 0x000000ffbe00720c */ /* 0x000fe40003f45070 */
[----:B------:R-:W-:Y:S04]  /*ddf0*/  LOP3.LUT R2, R2, 0xf, RZ, 0xc0, !PT ;  /* 0x0000000f02027812 */ /* 0x000fe800078ec0ff */
[----:B------:R-:W-:Y:S04]  /*de00*/  IADD3 R2, P4, P3, R2, R21, R12 ;  /* 0x0000001502027210 */ /* 0x000fe80007b9e00c */
[----:B------:R-:W-:Y:S05]  /*de10*/  IADD3.X R3, RZ, R4, R10, P4, P3 ;  /* 0x00000004ff037210 */ /* 0x000fea00027e640a */
[----:B------:R-:W-:Y:S01]  /*de20*/  @!PT LDS RZ, [RZ] ;  /* 0x00000000fffff984 */ /* 0x000fe20000000800 */
[----:B------:R-:W-:Y:S01]  /*de30*/  @!PT LDS RZ, [RZ] ;  /* 0x00000000fffff984 */ /* 0x000fe20000000800 */
[----:B------:R-:W-:Y:S01]  /*de40*/  @!PT LDS RZ, [RZ] ;  /* 0x00000000fffff984 */ /* 0x000fe20000000800 */
[----:B------:R1:W-:Y:S01]  /*de50*/  LDGSTS.E.BYPASS.LTC128B.128.ZFILL [R187+0x6100], [R2.64], P2 ;  /* 0x0610000002bb7fae */ /* 0x0003e20009141d46 */
[C---:B------:R-:W-:Y:S05]  /*de60*/  IADD3 R6, P2, R21.reuse, R13, RZ ;  /* 0x0000000d15067210 */ /* 0x040fea0007f5e0ff */
[C---:B------:R-:W-:Y:S05]  /*de70*/  IMAD.X R7, R4.reuse, 0x1, R9, P2 ;  /* 0x0000000104077824 */ /* 0x040fea00010e0609 */
[----:B------:R2:W-:Y:S01]  /*de80*/  LDGSTS.E.BYPASS.LTC128B.128 [R187+0x8100], [R6.64], !P0 ;  /* 0x0810000006bb7fae */ /* 0x0005e2000c101d46 */
[----:B-1----:R-:W-:Y:S01]  /*de90*/  IADD3 R2, P2, R21, R14, RZ ;  /* 0x0000000e15027210 */ /* 0x002fe20007f5e0ff */
[----:B------:R-:W-:Y:S04]  /*dea0*/  IMAD.MOV.U32 R21, RZ, RZ, R5 ;  /* 0x000000ffff157224 */ /* 0x000fe800078e0005 */
[----:B------:R-:W-:Y:S05]  /*deb0*/  IMAD.X R3, R4, 0x1, R11, P2 ;  /* 0x0000000104037824 */ /* 0x000fea00010e060b */
[----:B------:R1:W-:Y:S02]  /*dec0*/  LDGSTS.E.BYPASS.LTC128B.128 [R187+0xa100], [R2.64], !P1 ;  /* 0x0a10000002bb7fae */ /* 0x0003e4000c901d46 */
[----:B-1----:R-:W-:Y:S01]  /*ded0*/  MOV R2, 0xdf00 ;  /* 0x0000df0000027802 */ /* 0x002fe20000000f00 */
[----:B------:R-:W-:Y:S02]  /*dee0*/  IMAD.MOV.U32 R3, RZ, RZ, 0x181f ;  /* 0x0000181fff037424 */ /* 0x000fe400078e00ff */
[----:B--2---:R-:W-:Y:S05]  /*def0*/  CALL.REL.NOINC `($__internal_1_$__cuda_sm70_shflsync_idx_p) ;  /* 0x000011f000007944 */ /* 0x004fea0003c00000 */
[----:B------:R-:W-:Y:S01]  /*df00*/  MOV R20, 0x1 ;  /* 0x0000000100147802 */ /* 0x000fe20000000f00 */
[----:B------:R-:W-:Y:S01]  /*df10*/  IMAD.MOV.U32 R4, RZ, RZ, R21 ;  /* 0x000000ffff047224 */ /* 0x000fe200078e0015 */
[----:B------:R-:W-:Y:S01]  /*df20*/  MOV R3, 0x181f ;  /* 0x0000181f00037802 */ /* 0x000fe20000000f00 */
[----:B------:R-:W-:Y:S01]  /*df30*/  IMAD.MOV.U32 R21, RZ, RZ, R8 ;  /* 0x000000ffff157224 */ /* 0x000fe200078e0008 */
[----:B------:R-:W-:Y:S02]  /*df40*/  MOV R2, 0xdf60 ;  /* 0x0000df6000027802 */ /* 0x000fe40000000f00 */
[----:B------:R-:W-:Y:S05]  /*df50*/  CALL.REL.NOINC `($__internal_1_$__cuda_sm70_shflsync_idx_p) ;  /* 0x0000119000007944 */ /* 0x000fea0003c00000 */
[----:B------:R-:W-:Y:S01]  /*df60*/  MOV R0, R21 ;  /* 0x0000001500007202 */ /* 0x000fe20000000f00 */
[----:B------:R-:W-:-:S05]  /*df70*/  BRA `(.L_x_137) ;  /* 0xffff903000007947 */ /* 0x000fca000383ffff */
.L_x_60:
[----:B------:R-:W-:Y:S02]  /*df80*/  MOV R0, 0x2 ;  /* 0x0000000200007802 */ /* 0x000fe40000000f00 */
[----:B------:R-:W-:Y:S02]  /*df90*/  MOV R2, 0xdfb0 ;  /* 0x0000dfb000027802 */ /* 0x000fe40000000f00 */
[----:B------:R-:W-:Y:S05]  /*dfa0*/  CALL.REL.NOINC `($__internal_0_$__cuda_sm70_shflsync_bfly_p) ;  /* 0x000010e000007944 */ /* 0x000fea0003c00000 */
[----:B------:R-:W-:Y:S01]  /*dfb0*/  FMNMX.FTZ R4, R4, R0, !PT ;  /* 0x0000000004047209 */ /* 0x000fe20007810000 */
[----:B------:R-:W-:Y:S01]  /*dfc0*/  IMAD.MOV.U32 R0, RZ, RZ, 0x1 ;  /* 0x00000001ff007424 */ /* 0x000fe200078e00ff */
[----:B------:R-:W-:Y:S02]  /*dfd0*/  MOV R2, 0xdff0 ;  /* 0x0000dff000027802 */ /* 0x000fe40000000f00 */
[----:B------:R-:W-:Y:S05]  /*dfe0*/  CALL.REL.NOINC `($__internal_0_$__cuda_sm70_shflsync_bfly_p) ;  /* 0x000010a000007944 */ /* 0x000fea0003c00000 */
[----:B------:R-:W-:Y:S01]  /*dff0*/  FMNMX.FTZ R100, R4, R0, !PT ;  /* 0x0000000004647209 */ /* 0x000fe20007810000 */
[----:B------:R-:W-:Y:S01]  /*e000*/  IMAD.MOV.U32 R4, RZ, RZ, R5 ;  /* 0x000000ffff047224 */ /* 0x000fe200078e0005 */
[----:B------:R-:W-:Y:S01]  /*e010*/  MOV R2, 0xe040 ;  /* 0x0000e04000027802 */ /* 0x000fe20000000f00 */
[----:B------:R-:W-:Y:S02]  /*e020*/  IMAD.MOV.U32 R0, RZ, RZ, 0x2 ;  /* 0x00000002ff007424 */ /* 0x000fe400078e00ff */
[----:B------:R-:W-:Y:S05]  /*e030*/  CALL.REL.NOINC `($__internal_0_$__cuda_sm70_shflsync_bfly_p) ;  /* 0x0000105000007944 */ /* 0x000fea0003c00000 */
[----:B------:R-:W-:Y:S01]  /*e040*/  FMNMX.FTZ R4, R5, R0, !PT ;  /* 0x0000000005047209 */ /* 0x000fe20007810000 */
[----:B------:R-:W-:Y:S01]  /*e050*/  IMAD.MOV.U32 R0, RZ, RZ, 0x1 ;  /* 0x00000001ff007424 */ /* 0x000fe200078e00ff */
[----:B------:R-:W-:Y:S02]  /*e060*/  MOV R2, 0xe080 ;  /* 0x0000e08000027802 */ /* 0x000fe40000000f00 */
[----:B------:R-:W-:Y:S05]  /*e070*/  CALL.REL.NOINC `($__internal_0_$__cuda_sm70_shflsync_bfly_p) ;  /* 0x0000101000007944 */ /* 0x000fea0003c00000 */
[----:B------:R-:W-:-:S05]  /*e080*/  BRA `(.L_x_138) ;  /* 0xffff92c000007947 */ /* 0x000fca000383ffff */
.L_x_62:
[----:B------:R-:W-:Y:S01]  /*e090*/  IMAD.MOV.U32 R4, RZ, RZ, R193 ;  /* 0x000000ffff047224 */ /* 0x000fe200078e00c1 */
[----:B------:R-:W-:-:S02]  /*e0a0*/  MOV R0, 0x2 ;  /* 0x0000000200007802 */ /* 0x000fc40000000f00 */
[----:B------:R-:W-:Y:S02]  /*e0b0*/  MOV R2, 0xe0d0 ;  /* 0x0000e0d000027802 */ /* 0x000fe40000000f00 */
[----:B------:R-:W-:Y:S05]  /*e0c0*/  CALL.REL.NOINC `($__internal_0_$__cuda_sm70_shflsync_bfly_p) ;  /* 0x00000fc000007944 */ /* 0x000fea0003c00000 */
[----:B------:R-:W-:Y:S05]  /*e0d0*/  BRA `(.L_x_139) ;  /* 0xffffa9b000007947 */ /* 0x000fea000383ffff */
.L_x_63:
[----:B------:R-:W-:Y:S01]  /*e0e0*/  IMAD.MOV.U32 R4, RZ, RZ, R5 ;  /* 0x000000ffff047224 */ /* 0x000fe200078e0005 */
[----:B------:R-:W-:Y:S02]  /*e0f0*/  MOV R0, 0x1 ;  /* 0x0000000100007802 */ /* 0x000fe40000000f00 */
[----:B------:R-:W-:Y:S02]  /*e100*/  MOV R2, 0xe120 ;  /* 0x0000e12000027802 */ /* 0x000fe40000000f00 */
[----:B-1----:R-:W-:Y:S05]  /*e110*/  CALL.REL.NOINC `($__internal_0_$__cuda_sm70_shflsync_bfly_p) ;  /* 0x00000f7000007944 */ /* 0x002fea0003c00000 */
[----:B------:R-:W-:Y:S01]  /*e120*/  FADD.FTZ R5, R5, R0 ;  /* 0x0000000005057221 */ /* 0x000fe20000010000 */
[----:B------:R-:W-:Y:S02]  /*e130*/  MOV R4, R194 ;  /* 0x000000c200047202 */ /* 0x000fe40000000f00 */
[----:B------:R-:W-:Y:S02]  /*e140*/  MOV R0, 0x2 ;  /* 0x0000000200007802 */ /* 0x000fe40000000f00 */
[----:B------:R-:W-:Y:S02]  /*e150*/  MOV R2, 0xe170 ;  /* 0x0000e17000027802 */ /* 0x000fe40000000f00 */
[----:B------:R-:W-:Y:S05]  /*e160*/  CALL.REL.NOINC `($__internal_0_$__cuda_sm70_shflsync_bfly_p) ;  /* 0x00000f2000007944 */ /* 0x000fea0003c00000 */
[----:B------:R-:W-:Y:S01]  /*e170*/  FADD.FTZ R4, R194, R0 ;  /* 0x00000000c2047221 */ /* 0x000fe20000010000 */
[----:B------:R-:W-:Y:S02]  /*e180*/  MOV R0, 0x1 ;  /* 0x0000000100007802 */ /* 0x000fe40000000f00 */
[----:B------:R-:W-:-:S02]  /*e190*/  MOV R2, 0xe1b0 ;  /* 0x0000e1b000027802 */ /* 0x000fc40000000f00 */
[----:B------:R-:W-:Y:S05]  /*e1a0*/  CALL.REL.NOINC `($__internal_0_$__cuda_sm70_shflsync_bfly_p) ;  /* 0x00000ee000007944 */ /* 0x000fea0003c00000 */
[----:B------:R-:W-:Y:S01]  /*e1b0*/  MOV R3, R0 ;  /* 0x0000000000037202 */ /* 0x000fe20000000f00 */
[----:B------:R-:W-:Y:S05]  /*e1c0*/  BRA `(.L_x_140) ;  /* 0xffffa93000007947 */ /* 0x000fea000383ffff */
.L_x_70:
[----:B--234-:R-:W-:Y:S01]  /*e1d0*/  IMAD.MOV.U32 R21, RZ, RZ, R9 ;  /* 0x000000ffff157224 */ /* 0x01cfe200078e0009 */
[----:B------:R-:W-:Y:S01]  /*e1e0*/  MOV R20, RZ ;  /* 0x000000ff00147202 */ /* 0x000fe20000000f00 */
[----:B------:R-:W-:Y:S01]  /*e1f0*/  IMAD.MOV.U32 R3, RZ, RZ, 0x181f ;  /* 0x0000181fff037424 */ /* 0x000fe200078e00ff */
[----:B------:R-:W-:-:S02]  /*e200*/  MOV R2, 0xe220 ;  /* 0x0000e22000027802 */ /* 0x000fc40000000f00 */
[----:B-1----:R-:W-:Y:S05]  /*e210*/  CALL.REL.NOINC `($__internal_1_$__cuda_sm70_shflsync_idx_p) ;  /* 0x00000ed000007944 */ /* 0x002fea0003c00000 */
[----:B------:R-:W-:Y:S01]  /*e220*/  MOV R8, R21 ;  /* 0x0000001500087202 */ /* 0x000fe20000000f00 */
[----:B------:R-:W-:Y:S05]  /*e230*/  BRA `(.L_x_141) ;  /* 0xffffc01000007947 */ /* 0x000fea000383ffff */
.L_x_71:
[----:B------:R-:W-:Y:S01]  /*e240*/  IMAD.MOV.U32 R21, RZ, RZ, R12 ;  /* 0x000000ffff157224 */ /* 0x000fe200078e000c */
[----:B------:R-:W-:Y:S01]  /*e250*/  MOV R20, RZ ;  /* 0x000000ff00147202 */ /* 0x000fe20000000f00 */
[----:B------:R-:W-:Y:S01]  /*e260*/  IMAD.MOV.U32 R3, RZ, RZ, 0x181f ;  /* 0x0000181fff037424 */ /* 0x000fe200078e00ff */
[----:B------:R-:W-:-:S02]  /*e270*/  MOV R2, 0xe290 ;  /* 0x0000e29000027802 */ /* 0x000fc40000000f00 */
[----:B-123--:R-:W-:Y:S05]  /*e280*/  CALL.REL.NOINC `($__internal_1_$__cuda_sm70_shflsync_idx_p) ;  /* 0x00000e6000007944 */ /* 0x00efea0003c00000 */
[----:B------:R-:W-:Y:S01]  /*e290*/  MOV R0, R21 ;  /* 0x0000001500007202 */ /* 0x000fe20000000f00 */
[----:B------:R-:W-:Y:S05]  /*e2a0*/  BRA `(.L_x_142) ;  /* 0xffffbfc000007947 */ /* 0x000fea000383ffff */
.L_x_74:
[----:B------:R-:W-:Y:S01]  /*e2b0*/  IMAD.MOV.U32 R21, RZ, RZ, R9 ;  /* 0x000000ffff157224 */ /* 0x000fe200078e0009 */
[----:B------:R-:W-:Y:S01]  /*e2c0*/  MOV R20, 0x1 ;  /* 0x0000000100147802 */ /* 0x000fe20000000f00 */
[----:B--2---:R-:W-:Y:S01]  /*e2d0*/  IMAD.MOV.U32 R3, RZ, RZ, 0x181f ;  /* 0x0000181fff037424 */ /* 0x004fe200078e00ff */
[----:B------:R-:W-:-:S02]  /*e2e0*/  MOV R2, 0xe300 ;  /* 0x0000e30000027802 */ /* 0x000fc40000000f00 */
[----:B-1-34-:R-:W-:Y:S05]  /*e2f0*/  CALL.REL.NOINC `($__internal_1_$__cuda_sm70_shflsync_idx_p) ;  /* 0x00000df000007944 */ /* 0x01afea0003c00000 */
        /* <DEDUP_REMOVED lines=8> */
.L_x_77:
[----:B------:R-:W-:Y:S01]  /*e380*/  IMAD.MOV.U32 R21, RZ, RZ, R9 ;  /* 0x000000ffff157224 */ /* 0x000fe200078e0009 */
[----:B------:R-:W-:Y:S01]  /*e390*/  MOV R20, 0x2 ;  /* 0x0000000200147802 */ /* 0x000fe20000000f00 */
[----:B--2---:R-:W-:Y:S01]  /*e3a0*/  IMAD.MOV.U32 R3, RZ, RZ, 0x181f ;  /* 0x0000181fff037424 */ /* 0x004fe200078e00ff */
[----:B------:R-:W-:Y:S02]  /*e3b0*/  MOV R2, 0xe3d0 ;  /* 0x0000e3d000027802 */ /* 0x000fe40000000f00 */
[----:B-1-34-:R-:W-:Y:S05]  /*e3c0*/  CALL.REL.NOINC `($__internal_1_$__cuda_sm70_shflsync_idx_p) ;  /* 0x00000d2000007944 */ /* 0x01afea0003c00000 */
[----:B------:R-:W-:Y:S01]  /*e3d0*/  MOV R8, R21 ;  /* 0x0000001500087202 */ /* 0x000fe20000000f00 */
[----:B------:R-:W-:Y:S05]  /*e3e0*/  BRA `(.L_x_144) ;  /* 0xffffc15000007947 */ /* 0x000fea000383ffff */
.L_x_78:
[----:B------:R-:W-:Y:S01]  /*e3f0*/  IMAD.MOV.U32 R21, RZ, RZ, R12 ;  /* 0x000000ffff157224 */ /* 0x000fe200078e000c */
[----:B------:R-:W-:Y:S01]  /*e400*/  MOV R20, 0x2 ;  /* 0x0000000200147802 */ /* 0x000fe20000000f00 */
[----:B--2---:R-:W-:Y:S01]  /*e410*/  IMAD.MOV.U32 R3, RZ, RZ, 0x181f ;  /* 0x0000181fff037424 */ /* 0x004fe200078e00ff */
[----:B------:R-:W-:Y:S02]  /*e420*/  MOV R2, 0xe440 ;  /* 0x0000e44000027802 */ /* 0x000fe40000000f00 */
[----:B-1-34-:R-:W-:Y:S05]  /*e430*/  CALL.REL.NOINC `($__internal_1_$__cuda_sm70_shflsync_idx_p) ;  /* 0x00000cb000007944 */ /* 0x01afea0003c00000 */
[----:B------:R-:W-:Y:S01]  /*e440*/  MOV R0, R21 ;  /* 0x0000001500007202 */ /* 0x000fe20000000f00 */
[----:B------:R-:W-:Y:S05]  /*e450*/  BRA `(.L_x_145) ;  /* 0xffffc10000007947 */ /* 0x000fea000383ffff */
.L_x_81:
[----:B------:R-:W-:Y:S01]  /*e460*/  IMAD.MOV.U32 R21, RZ, RZ, R9 ;  /* 0x000000ffff157224 */ /* 0x000fe200078e0009 */
[----:B------:R-:W-:Y:S01]  /*e470*/  MOV R20, 0x3 ;  /* 0x0000000300147802 */ /* 0x000fe20000000f00 */
[----:B---3--:R-:W-:Y:S01]  /*e480*/  IMAD.MOV.U32 R3, RZ, RZ, 0x181f ;  /* 0x0000181fff037424 */ /* 0x008fe200078e00ff */
        /* <DEDUP_REMOVED lines=10> */
.L_x_83:
[----:B------:R-:W-:Y:S01]  /*e530*/  IMAD.MOV.U32 R21, RZ, RZ, R5 ;  /* 0x000000ffff157224 */ /* 0x000fe200078e0005 */
[----:B------:R-:W-:Y:S01]  /*e540*/  MOV R20, RZ ;  /* 0x000000ff00147202 */ /* 0x000fe20000000f00 */
[----:B------:R-:W-:Y:S01]  /*e550*/  IMAD.MOV.U32 R3, RZ, RZ, 0x1c1f ;  /* 0x00001c1fff037424 */ /* 0x000fe200078e00ff */
[----:B------:R-:W-:Y:S02]  /*e560*/  MOV R2, 0xe580 ;  /* 0x0000e58000027802 */ /* 0x000fe40000000f00 */
[----:B------:R-:W-:Y:S05]  /*e570*/  CALL.REL.NOINC `($__internal_1_$__cuda_sm70_shflsync_idx_p) ;  /* 0x00000b7000007944 */ /* 0x000fea0003c00000 */
[----:B------:R-:W-:Y:S01]  /*e580*/  MOV R4, R21 ;  /* 0x0000001500047202 */ /* 0x000fe20000000f00 */
[----:B------:R-:W-:Y:S05]  /*e590*/  BRA `(.L_x_147) ;  /* 0xffffc47000007947 */ /* 0x000fea000383ffff */
.L_x_84:
[----:B------:R-:W-:Y:S01]  /*e5a0*/  IMAD.MOV.U32 R21, RZ, RZ, R12 ;  /* 0x000000ffff157224 */ /* 0x000fe200078e000c */
[----:B------:R-:W-:Y:S01]  /*e5b0*/  MOV R20, RZ ;  /* 0x000000ff00147202 */ /* 0x000fe20000000f00 */
[----:B------:R-:W-:Y:S01]  /*e5c0*/  IMAD.MOV.U32 R3, RZ, RZ, 0x1c1f ;  /* 0x00001c1fff037424 */ /* 0x000fe200078e00ff */
[----:B------:R-:W-:Y:S02]  /*e5d0*/  MOV R2, 0xe5f0 ;  /* 0x0000e5f000027802 */ /* 0x000fe40000000f00 */
[----:B-12---:R-:W-:Y:S05]  /*e5e0*/  CALL.REL.NOINC `($__internal_1_$__cuda_sm70_shflsync_idx_p) ;  /* 0x00000b0000007944 */ /* 0x006fea0003c00000 */
[----:B------:R-:W-:Y:S01]  /*e5f0*/  MOV R0, R21 ;  /* 0x0000001500007202 */ /* 0x000fe20000000f00 */
[----:B------:R-:W-:Y:S05]  /*e600*/  BRA `(.L_x_148) ;  /* 0xffffc42000007947 */ /* 0x000fea000383ffff */
.L_x_87:
[----:B------:R-:W-:Y:S01]  /*e610*/  IMAD.MOV.U32 R21, RZ, RZ, R5 ;  /* 0x000000ffff157224 */ /* 0x000fe200078e0005 */
[----:B------:R-:W-:Y:S01]  /*e620*/  MOV R20, 0x1 ;  /* 0x0000000100147802 */ /* 0x000fe20000000f00 */
[----:B----4-:R-:W-:Y:S01]  /*e630*/  IMAD.MOV.U32 R3, RZ, RZ, 0x1c1f ;  /* 0x00001c1fff037424 */ /* 0x010fe200078e00ff */
[----:B------:R-:W-:-:S02]  /*e640*/  MOV R2, 0xe660 ;  /* 0x0000e66000027802 */ /* 0x000fc40000000f00 */
[----:B-123--:R-:W-:Y:S05]  /*e650*/  CALL.REL.NOINC `($__internal_1_$__cuda_sm70_shflsync_idx_p) ;  /* 0x00000a9000007944 */ /* 0x00efea0003c00000 */
        /* <DEDUP_REMOVED lines=8> */
.L_x_91:
[----:B------:R-:W-:Y:S01]  /*e6e0*/  IMAD.MOV.U32 R21, RZ, RZ, R9 ;  /* 0x000000ffff157224 */ /* 0x000fe200078e0009 */
[----:B------:R-:W-:Y:S01]  /*e6f0*/  MOV R20, RZ ;  /* 0x000000ff00147202 */ /* 0x000fe20000000f00 */
[----:B------:R-:W-:Y:S01]  /*e700*/  IMAD.MOV.U32 R3, RZ, RZ, 0x181f ;  /* 0x0000181fff037424 */ /* 0x000fe200078e00ff */
[----:B------:R-:W-:Y:S02]  /*e710*/  MOV R2, 0xe730 ;  /* 0x0000e73000027802 */ /* 0x000fe40000000f00 */
[----:B------:R-:W-:Y:S05]  /*e720*/  CALL.REL.NOINC `($__internal_1_$__cuda_sm70_shflsync_idx_p) ;  /* 0x000009c000007944 */ /* 0x000fea0003c00000 */
[----:B------:R-:W-:Y:S01]  /*e730*/  MOV R8, R21 ;  /* 0x0000001500087202 */ /* 0x000fe20000000f00 */
[----:B------:R-:W-:Y:S05]  /*e740*/  BRA `(.L_x_150) ;  /* 0xffffd95000007947 */ /* 0x000fea000383ffff */
.L_x_92:
[----:B------:R-:W-:Y:S01]  /*e750*/  IMAD.MOV.U32 R21, RZ, RZ, R12 ;  /* 0x000000ffff157224 */ /* 0x000fe200078e000c */
[----:B------:R-:W-:Y:S01]  /*e760*/  MOV R20, RZ ;  /* 0x000000ff00147202 */ /* 0x000fe20000000f00 */
[----:B------:R-:W-:Y:S01]  /*e770*/  IMAD.MOV.U32 R3, RZ, RZ, 0x181f ;  /* 0x0000181fff037424 */ /* 0x000fe200078e00ff */
[----:B------:R-:W-:Y:S02]  /*e780*/  MOV R2, 0xe7a0 ;  /* 0x0000e7a000027802 */ /* 0x000fe40000000f00 */
[----:B-12---:R-:W-:Y:S05]  /*e790*/  CALL.REL.NOINC `($__internal_1_$__cuda_sm70_shflsync_idx_p) ;  /* 0x0000095000007944 */ /* 0x006fea0003c00000 */
[----:B------:R-:W-:Y:S01]  /*e7a0*/  MOV R0, R21 ;  /* 0x0000001500007202 */ /* 0x000fe20000000f00 */
[----:B------:R-:W-:Y:S05]  /*e7b0*/  BRA `(.L_x_151) ;  /* 0xffffd90000007947 */ /* 0x000fea000383ffff */
.L_x_95:
        /* <DEDUP_REMOVED lines=13> */
.L_x_98:
[----:B------:R-:W-:Y:S01]  /*e890*/  IMAD.MOV.U32 R21, RZ, RZ, R9 ;  /* 0x000000ffff157224 */ /* 0x000fe200078e0009 */
[----:B------:R-:W-:Y:S01]  /*e8a0*/  MOV R20, 0x2 ;  /* 0x0000000200147802 */ /* 0x000fe20000000f00 */
[----:B-1----:R-:W-:Y:S01]  /*e8b0*/  IMAD.MOV.U32 R3, RZ, RZ, 0x181f ;  /* 0x0000181fff037424 */ /* 0x002fe200078e00ff */
[----:B------:R-:W-:Y:S02]  /*e8c0*/  MOV R2, 0xe8e0 ;  /* 0x0000e8e000027802 */ /* 0x000fe40000000f00 */
[----:B--234-:R-:W-:Y:S05]  /*e8d0*/  CALL.REL.NOINC `($__internal_1_$__cuda_sm70_shflsync_idx_p) ;  /* 0x0000081000007944 */ /* 0x01cfea0003c00000 */
[----:B------:R-:W-:Y:S01]  /*e8e0*/  MOV R8, R21 ;  /* 0x0000001500087202 */ /* 0x000fe20000000f00 */
[----:B------:R-:W-:Y:S05]  /*e8f0*/  BRA `(.L_x_153) ;  /* 0xffffdaa000007947 */ /* 0x000fea000383ffff */
.L_x_99:
[----:B------:R-:W-:Y:S01]  /*e900*/  IMAD.MOV.U32 R21, RZ, RZ, R12 ;  /* 0x000000ffff157224 */ /* 0x000fe200078e000c */
[----:B------:R-:W-:Y:S01]  /*e910*/  MOV R20, 0x2 ;  /* 0x0000000200147802 */ /* 0x000fe20000000f00 */
[----:B------:R-:W-:Y:S01]  /*e920*/  IMAD.MOV.U32 R3, RZ, RZ, 0x181f ;  /* 0x0000181fff037424 */ /* 0x000fe200078e00ff */
[----:B------:R-:W-:Y:S02]  /*e930*/  MOV R2, 0xe950 ;  /* 0x0000e95000027802 */ /* 0x000fe40000000f00 */
[----:B-1234-:R-:W-:Y:S05]  /*e940*/  CALL.REL.NOINC `($__internal_1_$__cuda_sm70_shflsync_idx_p) ;  /* 0x000007a000007944 */ /* 0x01efea0003c00000 */
[----:B------:R-:W-:Y:S01]  /*e950*/  MOV R0, R21 ;  /* 0x0000001500007202 */ /* 0x000fe20000000f00 */
[----:B------:R-:W-:Y:S05]  /*e960*/  BRA `(.L_x_154) ;  /* 0xffffda5000007947 */ /* 0x000fea000383ffff */
.L_x_102:
[----:B------:R-:W-:Y:S01]  /*e970*/  IMAD.MOV.U32 R21, RZ, RZ, R9 ;  /* 0x000000ffff157224 */ /* 0x000fe200078e0009 */
[----:B------:R-:W-:Y:S01]  /*e980*/  MOV R20, 0x3 ;  /* 0x0000000300147802 */ /* 0x000fe20000000f00 */
[----:B-1----:R-:W-:Y:S01]  /*e990*/  IMAD.MOV.U32 R3, RZ, RZ, 0x181f ;  /* 0x0000181fff037424 */ /* 0x002fe200078e00ff */
[----:B------:R-:W-:-:S02]  /*e9a0*/  MOV R2, 0xe9c0 ;  /* 0x0000e9c000027802 */ /* 0x000fc40000000f00 */
[----:B--234-:R-:W-:Y:S05]  /*e9b0*/  CALL.REL.NOINC `($__internal_1_$__cuda_sm70_shflsync_idx_p) ;  /* 0x0000073000007944 */ /* 0x01cfea0003c00000 */
        /* <DEDUP_REMOVED lines=8> */
.L_x_104:
[----:B------:R-:W-:Y:S01]  /*ea40*/  IMAD.MOV.U32 R21, RZ, RZ, R78 ;  /* 0x000000ffff157224 */ /* 0x000fe200078e004e */
[----:B------:R-:W-:Y:S01]  /*ea50*/  MOV R20, RZ ;  /* 0x000000ff00147202 */ /* 0x000fe20000000f00 */
[----:B------:R-:W-:Y:S01]  /*ea60*/  IMAD.MOV.U32 R3, RZ, RZ, 0x1f ;  /* 0x0000001fff037424 */ /* 0x000fe200078e00ff */
[----:B------:R-:W-:Y:S02]  /*ea70*/  MOV R2, 0xea90 ;  /* 0x0000ea9000027802 */ /* 0x000fe40000000f00 */
[----:B-12---:R-:W-:Y:S05]  /*ea80*/  CALL.REL.NOINC `($__internal_1_$__cuda_sm70_shflsync_idx_p) ;  /* 0x0000066000007944 */ /* 0x006fea0003c00000 */
[----:B------:R-:W-:Y:S01]  /*ea90*/  MOV R9, R21 ;  /* 0x0000001500097202 */ /* 0x000fe20000000f00 */
[----:B------:R-:W-:Y:S05]  /*eaa0*/  BRA `(.L_x_156) ;  /* 0xffffdc8000007947 */ /* 0x000fea000383ffff */
.L_x_105:
[----:B------:R-:W-:Y:S01]  /*eab0*/  IMAD.MOV.U32 R21, RZ, RZ, R78 ;  /* 0x000000ffff157224 */ /* 0x000fe200078e004e */
[----:B------:R-:W-:Y:S01]  /*eac0*/  MOV R20, 0x1 ;  /* 0x0000000100147802 */ /* 0x000fe20000000f00 */
[----:B------:R-:W-:Y:S01]  /*ead0*/  IMAD.MOV.U32 R3, RZ, RZ, 0x1f ;  /* 0x0000001fff037424 */ /* 0x000fe200078e00ff */
[----:B------:R-:W-:Y:S02]  /*eae0*/  MOV R2, 0xeb00 ;  /* 0x0000eb0000027802 */ /* 0x000fe40000000f00 */
[----:B-123--:R-:W-:Y:S05]  /*eaf0*/  CALL.REL.NOINC `($__internal_1_$__cuda_sm70_shflsync_idx_p) ;  /* 0x000005f000007944 */ /* 0x00efea0003c00000 */
[----:B------:R-:W-:Y:S01]  /*eb00*/  MOV R8, R21 ;  /* 0x0000001500087202 */ /* 0x000fe20000000f00 */
[----:B------:R-:W-:Y:S05]  /*eb10*/  BRA `(.L_x_157) ;  /* 0xffffdc3000007947 */ /* 0x000fea000383ffff */
.L_x_106:
[----:B------:R-:W-:Y:S02]  /*eb20*/  MOV R2, 0x1 ;  /* 0x0000000100027802 */ /* 0x000fe40000000f00 */
[----:B------:R-:W-:-:S02]  /*eb30*/  MOV R3, 0xeb50 ;  /* 0x0000eb5000037802 */ /* 0x000fc40000000f00 */
[----:B--234-:R-:W-:Y:S05]  /*eb40*/  CALL.REL.NOINC `($__internal_2_$__cuda_sm70_shflsync_up_p) ;  /* 0x000005f000007944 */ /* 0x01cfea0003c00000 */
[----:B------:R-:W-:Y:S05]  /*eb50*/  BRA `(.L_x_158) ;  /* 0xffffdd1000007947 */ /* 0x000fea000383ffff */
.L_x_107:
[----:B------:R-:W-:Y:S02]  /*eb60*/  MOV R2, 0x2 ;  /* 0x0000000200027802 */ /* 0x000fe40000000f00 */
[----:B------:R-:W-:-:S02]  /*eb70*/  MOV R3, 0xeb90 ;  /* 0x0000eb9000037802 */ /* 0x000fc40000000f00 */
[----:B--23--:R-:W-:Y:S05]  /*eb80*/  CALL.REL.NOINC `($__internal_2_$__cuda_sm70_shflsync_up_p) ;  /* 0x000005b000007944 */ /* 0x00cfea0003c00000 */
        /* <DEDUP_REMOVED lines=24> */
.L_x_111:
[----:B------:R-:W-:Y:S02]  /*ed10*/  MOV R2, 0x1 ;  /* 0x0000000100027802 */ /* 0x000fe40000000f00 */
[----:B------:R-:W-:Y:S02]  /*ed20*/  MOV R3, 0xed40 ;  /* 0x0000ed4000037802 */ /* 0x000fe40000000f00 */
[----:B------:R-:W-:Y:S05]  /*ed30*/  CALL.REL.NOINC `($__internal_2_$__cuda_sm70_shflsync_up_p) ;  /* 0x0000040000007944 */ /* 0x000fea0003c00000 */
[----:B------:R-:W-:Y:S01]  /*ed40*/  MOV R2, R4 ;  /* 0x0000000400027202 */ /* 0x000fe20000000f00 */
[----:B------:R-:W-:Y:S05]  /*ed50*/  BRA `(.L_x_160) ;  /* 0xffffdd6000007947 */ /* 0x000fea000383ffff */
.L_x_112:
[----:B------:R-:W-:Y:S02]  /*ed60*/  MOV R2, 0x2 ;  /* 0x0000000200027802 */ /* 0x000fe40000000f00 */
[----:B------:R-:W-:Y:S02]  /*ed70*/  MOV R3, 0xed90 ;  /* 0x0000ed9000037802 */ /* 0x000fe40000000f00 */
        /* <DEDUP_REMOVED lines=25> */
.L_x_114:
[----:B------:R-:W-:Y:S02]  /*ef10*/  SEL R0, RZ, 0x1, P0 ;  /* 0x00000001ff007807 */ /* 0x000fe40000000000 */
[----:B------:R-:W-:Y:S02]  /*ef20*/  MOV R2, 0xef40 ;  /* 0x0000ef4000027802 */ /* 0x000fe40000000f00 */
[----:B-1----:R-:W-:Y:S05]  /*ef30*/  CALL.REL.NOINC `($__internal_3_$__cuda_sm70_votesync_ballot) ;  /* 0x0000027000007944 */ /* 0x002fea0003c00000 */
[----:B------:R-:W-:Y:S05]  /*ef40*/  BRA `(.L_x_162) ;  /* 0xffffdd0000007947 */ /* 0x000fea000383ffff */
.L_x_115:
[----:B------:R-:W-:Y:S01]  /*ef50*/  IMAD.MOV.U32 R21, RZ, RZ, R6 ;  /* 0x000000ffff157224 */ /* 0x000fe200078e0006 */
[----:B---3--:R-:W-:Y:S01]  /*ef60*/  MOV R20, R11 ;  /* 0x0000000b00147202 */ /* 0x008fe20000000f00 */
[----:B------:R-:W-:Y:S01]  /*ef70*/  IMAD.MOV.U32 R3, RZ, RZ, 0x1f ;  /* 0x0000001fff037424 */ /* 0x000fe200078e00ff */
[----:B------:R-:W-:Y:S02]  /*ef80*/  MOV R2, 0xefa0 ;  /* 0x0000efa000027802 */ /* 0x000fe40000000f00 */
[----:B-12---:R-:W-:Y:S05]  /*ef90*/  CALL.REL.NOINC `($__internal_1_$__cuda_sm70_shflsync_idx_p) ;  /* 0x0000015000007944 */ /* 0x006fea0003c00000 */
[----:B------:R-:W-:Y:S01]  /*efa0*/  IMAD.MOV.U32 R6, RZ, RZ, R21 ;  /* 0x000000ffff067224 */ /* 0x000fe200078e0015 */
[----:B------:R-:W-:Y:S01]  /*efb0*/  MOV R20, R11 ;  /* 0x0000000b00147202 */ /* 0x000fe20000000f00 */
[----:B------:R-:W-:Y:S01]  /*efc0*/  IMAD.MOV.U32 R21, RZ, RZ, R7 ;  /* 0x000000ffff157224 */ /* 0x000fe200078e0007 */
[----:B------:R-:W-:Y:S02]  /*efd0*/  MOV R3, 0x1f ;  /* 0x0000001f00037802 */ /* 0x000fe40000000f00 */
[----:B------:R-:W-:-:S02]  /*efe0*/  MOV R2, 0xf000 ;  /* 0x0000f00000027802 */ /* 0x000fc40000000f00 */
[----:B------:R-:W-:Y:S05]  /*eff0*/  CALL.REL.NOINC `($__internal_1_$__cuda_sm70_shflsync_idx_p) ;  /* 0x000000f000007944 */ /* 0x000fea0003c00000 */
[----:B------:R-:W-:Y:S01]  /*f000*/  MOV R7, R21 ;  /* 0x0000001500077202 */ /* 0x000fe20000000f00 */
[----:B------:R-:W-:Y:S05]  /*f010*/  BRA `(.L_x_163) ;  /* 0xffffdc7000007947 */ /* 0x000fea000383ffff */
.L_x_118:
[----:B------:R-:W-:Y:S01]  /*f020*/  IMAD.MOV.U32 R21, RZ, RZ, R4 ;  /* 0x000000ffff157224 */ /* 0x000fe200078e0004 */
[----:B------:R-:W-:Y:S01]  /*f030*/  MOV R20, R0 ;  /* 0x0000000000147202 */ /* 0x000fe20000000f00 */
[----:B------:R-:W-:Y:S01]  /*f040*/  IMAD.MOV.U32 R3, RZ, RZ, 0x1f ;  /* 0x0000001fff037424 */ /* 0x000fe200078e00ff */
[----:B------:R-:W-:-:S02]  /*f050*/  MOV R2, 0xf070 ;  /* 0x0000f07000027802 */ /* 0x000fc40000000f00 */
[----:B-1-34-:R-:W-:Y:S05]  /*f060*/  CALL.REL.NOINC `($__internal_1_$__cuda_sm70_shflsync_idx_p) ;  /* 0x0000008000007944 */ /* 0x01afea0003c00000 */
[----:B------:R-:W-:Y:S01]  /*f070*/  MOV R10, R21 ;  /* 0x00000015000a7202 */ /* 0x000fe20000000f00 */
[----:B------:R-:W-:Y:S05]  /*f080*/  BRA `(.L_x_117) ;  /* 0xffffdc6000007947 */ /* 0x000fea000383ffff */
        .weak           $__internal_0_$__cuda_sm70_shflsync_bfly_p
        .type           $__internal_0_$__cuda_sm70_shflsync_bfly_p,@function
        .size           $__internal_0_$__cuda_sm70_shflsync_bfly_p,($__internal_1_$__cuda_sm70_shflsync_idx_p - $__internal_0_$__cuda_sm70_shflsync_bfly_p)
$__internal_0_$__cuda_sm70_shflsync_bfly_p:
[----:B------:R-:W-:Y:S02]  /*f090*/  MOV R16, 0xffffffff ;  /* 0xffffffff00107802 */ /* 0x000fe40000000f00 */
[----:B------:R-:W-:-:S02]  /*f0a0*/  MOV R3, 0x1f ;  /* 0x0000001f00037802 */ /* 0x000fc40000000f00 */
[----:B------:R-:W-:Y:S04]  /*f0b0*/  WARPSYNC R16 ;  /* 0x0000001000007348 */ /* 0x000fe80003800000 */
[----:B------:R1:W2:Y:S02]  /*f0c0*/  SHFL.BFLY PT, R0, R4, R0, R3 ;  /* 0x0c00000004007389 */ /* 0x0002a400000e0003 */
[----:B-1----:R-:W-:-:S04]  /*f0d0*/  MOV R3, 0x0 ;  /* 0x0000000000037802 */ /* 0x002fc80000000f00 */
[----:B--2---:R-:W-:Y:S05]  /*f0e0*/  RET.REL.NODEC R2 `(_ZN7cutlass13device_kernelIN5flash19enable_sm80_to_sm89INS1_16FlashAttnFwdSm80INS1_25CollectiveMainloopFwdSm80ILi8ELi1ELb0EN4cute5tupleIJNS5_1CILi128EEENS7_ILi64EEENS7_ILi192EEEEEELi192ENS_10bfloat16_tEfNS_4arch4Sm80ELb0ELb0ELb1ELb1ELb1ELb0ELb1ELb1EEENS1_21CollectiveEpilogueFwdINS6_IJS8_SA_S9_EEENS6_IJNS7_ILi1EEESI_SI_EEESC_SE_Li256ELb1ELb1ELb1ELb0EEENS1_36VarlenDynamicPersistentTileSchedulerILi128ELi64ELi256ELi256ELb1ELb1ELb0ELb0ELb1ELb1EEEEEEEEEvNT_6ParamsE) ;  /* 0xffff0f1002007950 */ /* 0x004fea0003c3ffff */
        .weak           $__internal_1_$__cuda_sm70_shflsync_idx_p
        .type           $__internal_1_$__cuda_sm70_shflsync_idx_p,@function
        .size           $__internal_1_$__cuda_sm70_shflsync_idx_p,($__internal_2_$__cuda_sm70_shflsync_up_p - $__internal_1_$__cuda_sm70_shflsync_idx_p)
$__internal_1_$__cuda_sm70_shflsync_idx_p:
[----:B------:R-:W-:-:S04]  /*f0f0*/  MOV R23, 0xffffffff ;  /* 0xffffffff00177802 */ /* 0x000fc80000000f00 */
[----:B------:R-:W-:Y:S04]  /*f100*/  WARPSYNC R23 ;  /* 0x0000001700007348 */ /* 0x000fe80003800000 */
[----:B------:R1:W2:Y:S02]  /*f110*/  SHFL.IDX PT, R21, R21, R20, R3 ;  /* 0x0000001415157389 */ /* 0x0002a400000e0003 */
[----:B-1----:R-:W-:-:S04]  /*f120*/  MOV R3, 0x0 ;  /* 0x0000000000037802 */ /* 0x002fc80000000f00 */
[----:B--2---:R-:W-:Y:S05]  /*f130*/  RET.REL.NODEC R2 `(_ZN7cutlass13device_kernelIN5flash19enable_sm80_to_sm89INS1_16FlashAttnFwdSm80INS1_25CollectiveMainloopFwdSm80ILi8ELi1ELb0EN4cute5tupleIJNS5_1CILi128EEENS7_ILi64EEENS7_ILi192EEEEEELi192ENS_10bfloat16_tEfNS_4arch4Sm80ELb0ELb0ELb1ELb1ELb1ELb0ELb1ELb1EEENS1_21CollectiveEpilogueFwdINS6_IJS8_SA_S9_EEENS6_IJNS7_ILi1EEESI_SI_EEESC_SE_Li256ELb1ELb1ELb1ELb0EEENS1_36VarlenDynamicPersistentTileSchedulerILi128ELi64ELi256ELi256ELb1ELb1ELb0ELb0ELb1ELb1EEEEEEEEEvNT_6ParamsE) ;  /* 0xffff0ec002007950 */ /* 0x004fea0003c3ffff */
        .weak           $__internal_2_$__cuda_sm70_shflsync_up_p
        .type           $__internal_2_$__cuda_sm70_shflsync_up_p,@function
        .size           $__internal_2_$__cuda_sm70_shflsync_up_p,($__internal_3_$__cuda_sm70_votesync_ballot - $__internal_2_$__cuda_sm70_shflsync_up_p)
$__internal_2_$__cuda_sm70_shflsync_up_p:
[----:B------:R-:W-:Y:S02]  /*f140*/  IMAD.MOV.U32 R4, RZ, RZ, RZ ;  /* 0x000000ffff047224 */ /* 0x000fe400078e00ff */
[----:B------:R-:W-:-:S04]  /*f150*/  IMAD.MOV.U32 R11, RZ, RZ, -0x1 ;  /* 0xffffffffff0b7424 */ /* 0x000fc800078e00ff */
[----:B------:R-:W-:Y:S04]  /*f160*/  WARPSYNC R11 ;  /* 0x0000000b00007348 */ /* 0x000fe80003800000 */
[----:B------:R1:W2:Y:S02]  /*f170*/  SHFL.UP PT, R4, R0, R2, R4 ;  /* 0x0400000200047389 */ /* 0x0002a400000e0004 */
[----:B-1----:R-:W-:Y:S02]  /*f180*/  MOV R2, R3 ;  /* 0x0000000300027202 */ /* 0x002fe40000000f00 */
[----:B------:R-:W-:-:S04]  /*f190*/  MOV R3, 0x0 ;  /* 0x0000000000037802 */ /* 0x000fc80000000f00 */
[----:B--2---:R-:W-:Y:S05]  /*f1a0*/  RET.REL.NODEC R2 `(_ZN7cutlass13device_kernelIN5flash19enable_sm80_to_sm89INS1_16FlashAttnFwdSm80INS1_25CollectiveMainloopFwdSm80ILi8ELi1ELb0EN4cute5tupleIJNS5_1CILi128EEENS7_ILi64EEENS7_ILi192EEEEEELi192ENS_10bfloat16_tEfNS_4arch4Sm80ELb0ELb0ELb1ELb1ELb1ELb0ELb1ELb1EEENS1_21CollectiveEpilogueFwdINS6_IJS8_SA_S9_EEENS6_IJNS7_ILi1EEESI_SI_EEESC_SE_Li256ELb1ELb1ELb1ELb0EEENS1_36VarlenDynamicPersistentTileSchedulerILi128ELi64ELi256ELi256ELb1ELb1ELb0ELb0ELb1ELb1EEEEEEEEEvNT_6ParamsE) ;  /* 0xffff0e5002007950 */ /* 0x004fea0003c3ffff */
        .weak           $__internal_3_$__cuda_sm70_votesync_ballot
        .type           $__internal_3_$__cuda_sm70_votesync_ballot,@function
        .size           $__internal_3_$__cuda_sm70_votesync_ballot,(.L_x_3106 - $__internal_3_$__cuda_sm70_votesync_ballot)
$__internal_3_$__cuda_sm70_votesync_ballot:
[----:B------:R-:W-:Y:S01]  /*f1b0*/  ISETP.NE.U32.AND P0, PT, R0, 0x1, PT ;  /* 0x000000010000780c */ /* 0x000fe20003f05070 */
[----:B------:R-:W-:-:S04]  /*f1c0*/  IMAD.MOV.U32 R3, RZ, RZ, -0x1 ;  /* 0xffffffffff037424 */ /* 0x000fc800078e00ff */
[----:B------:R-:W-:Y:S08]  /*f1d0*/  WARPSYNC R3 ;  /* 0x0000000300007348 */ /* 0x000ff00003800000 */
[----:B------:R-:W-:-:S04]  /*f1e0*/  VOTE.ANY R0, PT, !P0 ;  /* 0x0000000000007806 */ /* 0x000fc800040e0100 */
[----:B------:R-:W-:Y:S01]  /*f1f0*/  LOP3.LUT R0, R0, R3, RZ, 0xc0, !PT ;  /* 0x0000000300007212 */ /* 0x000fe200078ec0ff */
[----:B------:R-:W-:-:S04]  /*f200*/  IMAD.MOV.U32 R3, RZ, RZ, 0x0 ;  /* 0x00000000ff037424 */ /* 0x000fc800078e00ff */
[----:B------:R-:W-:Y:S05]  /*f210*/  RET.REL.NODEC R2 `(_ZN7cutlass13device_kernelIN5flash19enable_sm80_to_sm89INS1_16FlashAttnFwdSm80INS1_25CollectiveMainloopFwdSm80ILi8ELi1ELb0EN4cute5tupleIJNS5_1CILi128EEENS7_ILi64EEENS7_ILi192EEEEEELi192ENS_10bfloat16_tEfNS_4arch4Sm80ELb0ELb0ELb1ELb1ELb1ELb0ELb1ELb1EEENS1_21CollectiveEpilogueFwdINS6_IJS8_SA_S9_EEENS6_IJNS7_ILi1EEESI_SI_EEESC_SE_Li256ELb1ELb1ELb1ELb0EEENS1_36VarlenDynamicPersistentTileSchedulerILi128ELi64ELi256ELi256ELb1ELb1ELb0ELb0ELb1ELb1EEEEEEEEEvNT_6ParamsE) ;  /* 0xffff0de002007950 */ /* 0x000fea0003c3ffff */
.L_x_164:
        /* <DEDUP_REMOVED lines=14> */
.L_x_3106:


//--------------------- .text._ZN7cutlass13device_kernelIN5flash19enable_sm80_to_sm89INS1_16FlashAttnFwdSm80INS1_25CollectiveMainloopFwdSm80ILi8ELi1ELb0EN4cute5tupleIJNS5_1CILi128EEENS7_ILi64EEENS7_ILi192EEEEEELi192ENS_10bfloat16_tEfNS_4arch4Sm80ELb0ELb0ELb1ELb1ELb1ELb1ELb1ELb1EEENS1_21CollectiveEpilogueFwdINS6_IJS8_SA_S9_EEENS6_IJNS7_ILi1EEESI_SI_EEESC_SE_Li256ELb1ELb1ELb1ELb0EEENS1_36VarlenDynamicPersistentTileSchedulerILi128ELi64ELi256ELi256ELb1ELb1ELb0ELb0ELb1ELb1EEEEEEEEEvNT_6ParamsE --------------------------
	.section	.text._ZN7cutlass13device_kernelIN5flash19enable_sm80_to_sm89INS1_16FlashAttnFwdSm80INS1_25CollectiveMainloopFwdSm80ILi8ELi1ELb0EN4cute5tupleIJNS5_1CILi128EEENS7_ILi64EEENS7_ILi192EEEEEELi192ENS_10bfloat16_tEfNS_4arch4Sm80ELb0ELb0ELb1ELb1ELb1ELb1ELb1ELb1EEENS1_21CollectiveEpilogueFwdINS6_IJS8_SA_S9_EEENS6_IJNS7_ILi1EEESI_SI_EEESC_SE_Li256ELb1ELb1ELb1ELb0EEENS1_36VarlenDynamicPersistentTileSchedulerILi128ELi64ELi256ELi256ELb1ELb1ELb0ELb0ELb1ELb1EEEEEEEEEvNT_6ParamsE,"ax",@progbits
	.sectioninfo	@"SHI_REGISTERS=255"
	.align	128
.text._ZN7cutlass13device_kernelIN5flash19enable_sm80_to_sm89INS1_16FlashAttnFwdSm80INS1_25CollectiveMainloopFwdSm80ILi8ELi1ELb0EN4cute5tupleIJNS5_1CILi128EEENS7_ILi64EEENS7_ILi192EEEEEELi192ENS_10bfloat16_tEfNS_4arch4Sm80ELb0ELb0ELb1ELb1ELb1ELb1ELb1ELb1EEENS1_21CollectiveEpilogueFwdINS6_IJS8_SA_S9_EEENS6_IJNS7_ILi1EEESI_SI_EEESC_SE_Li256ELb1ELb1ELb1ELb0EEENS1_36VarlenDynamicPersistentTileSchedulerILi128ELi64ELi256ELi256ELb1ELb1ELb0ELb0ELb1ELb1EEEEEEEEEvNT_6ParamsE:
        .type           _ZN7cutlass13device_kernelIN5flash19enable_sm80_to_sm89INS1_16FlashAttnFwdSm80INS1_25CollectiveMainloopFwdSm80ILi8ELi1ELb0EN4cute5tupleIJNS5_1CILi128EEENS7_ILi64EEENS7_ILi192EEEEEELi192ENS_10bfloat16_tEfNS_4arch4Sm80ELb0ELb0ELb1ELb1ELb1ELb1ELb1ELb1EEENS1_21CollectiveEpilogueFwdINS6_IJS8_SA_S9_EEENS6_IJNS7_ILi1EEESI_SI_EEESC_SE_Li256ELb1ELb1ELb1ELb0EEENS1_36VarlenDynamicPersistentTileSchedulerILi128ELi64ELi256ELi256ELb1ELb1ELb0ELb0ELb1ELb1EEEEEEEEEvNT_6ParamsE,@function
        .size           _ZN7cutlass13device_kernelIN5flash19enable_sm80_to_sm89INS1_16FlashAttnFwdSm80INS1_25CollectiveMainloopFwdSm80ILi8ELi1ELb0EN4cute5tupleIJNS5_1CILi128EEENS7_ILi64EEENS7_ILi192EEEEEELi192ENS_10bfloat16_tEfNS_4arch4Sm80ELb0ELb0ELb1ELb1ELb1ELb1ELb1ELb1EEENS1_21CollectiveEpilogueFwdINS6_IJS8_SA_S9_EEENS6_IJNS7_ILi1EEESI_SI_EEESC_SE_Li256ELb1ELb1ELb1ELb0EEENS1_36VarlenDynamicPersistentTileSchedulerILi128ELi64ELi256ELi256ELb1ELb1ELb0ELb0ELb1ELb1EEEEEEEEEvNT_6ParamsE,(.L_x_3111 - _ZN7cutlass13device_kernelIN5flash19enable_sm80_to_sm89INS1_16FlashAttnFwdSm80INS1_25CollectiveMainloopFwdSm80ILi8ELi1ELb0EN4cute5tupleIJNS5_1CILi128EEENS7_ILi64EEENS7_ILi192EEEEEELi192ENS_10bfloat16_tEfNS_4arch4Sm80ELb0ELb0ELb1ELb1ELb1ELb1ELb1ELb1EEENS1_21CollectiveEpilogueFwdINS6_IJS8_SA_S9_EEENS6_IJNS7_ILi1EEESI_SI_EEESC_SE_Li256ELb1ELb1ELb1ELb0EEENS1_36VarlenDynamicPersistentTileSchedulerILi128ELi64ELi256ELi256ELb1ELb1ELb0ELb0ELb1ELb1EEEEEEEEEvNT_6ParamsE)
        .other          _ZN7cutlass13device_kernelIN5flash19enable_sm80_to_sm89INS1_16FlashAttnFwdSm80INS1_25CollectiveMainloopFwdSm80ILi8ELi1ELb0EN4cute5tupleIJNS5_1CILi128EEENS7_ILi64EEENS7_ILi192EEEEEELi192ENS_10bfloat16_tEfNS_4arch4Sm80ELb0ELb0ELb1ELb1ELb1ELb1ELb1ELb1EEENS1_21CollectiveEpilogueFwdINS6_IJS8_SA_S9_EEENS6_IJNS7_ILi1EEESI_SI_EEESC_SE_Li256ELb1ELb1ELb1ELb0EEENS1_36VarlenDynamicPersistentTileSchedulerILi128ELi64ELi256ELi256ELb1ELb1ELb0ELb0ELb1ELb1EEEEEEEEEvNT_6ParamsE,@"STO_CUDA_ENTRY STV_DEFAULT"
_ZN7cutlass13device_kernelIN5flash19enable_sm80_to_sm89INS1_16FlashAttnFwdSm80INS1_25CollectiveMainloopFwdSm80ILi8ELi1ELb0EN4cute5tupleIJNS5_1CILi128EEENS7_ILi64EEENS7_ILi192EEEEEELi192ENS_10bfloat16_tEfNS_4arch4Sm80ELb0ELb0ELb1ELb1ELb1ELb1ELb1ELb1EEENS1_21CollectiveEpilogueFwdINS6_IJS8_SA_S9_EEENS6_IJNS7_ILi1EEESI_SI_EEESC_SE_Li256ELb1ELb1ELb1ELb0EEENS1_36VarlenDynamicPersistentTileSchedulerILi128ELi64ELi256ELi256ELb1ELb1ELb0ELb0ELb1ELb1EEEEEEEEEvNT_6ParamsE:
[----:B------:R-:W-:Y:S02]  /*0000*/  MOV R1, c[0x0][0x28] ;  /* 0x00000a0000017a02 */ /* 0x000fe40000000f00 */
[----:B------:R-:W1:Y:S01]  /*0010*/  S2R R2, SR_TID.X ;  /* 0x0000000000027919 */ /* 0x000e620000002100 */
[----:B------:R-:W-:Y:S01]  /*0020*/  ULDC.64 UR10, c[0x0][0x118] ;  /* 0x00004600000a7ab9 */ /* 0x000fe20000000a00 */
[----:B------:R-:W-:Y:S02]  /*0030*/  IADD3 R1, R1, -0x60, RZ ;  /* 0xffffffa001017810 */ /* 0x000fe40007ffe0ff */
[----:B-1----:R-:W-:-:S06]  /*0040*/  SHF.R.U32.HI R0, RZ, 0x5, R2 ;  /* 0x00000005ff007819 */ /* 0x002fcc0000011602 */
[----:B------:R-:W1:Y:S02]  /*0050*/  SHFL.IDX PT, R0, R0, RZ, 0x1f ;  /* 0x00001fff00007589 */ /* 0x000e6400000e0000 */
[----:B-1----:R-:W1:Y:S02]  /*0060*/  R2UR UR9, R0 ;  /* 0x00000000000973c2 */ /* 0x002e6400000e0000 */
[----:B-1----:R-:W-:-:S13]  /*0070*/  ISETP.NE.AND P0, PT, RZ, UR9, PT ;  /* 0x00000009ff007c0c */ /* 0x002fda000bf05270 */
[----:B------:R-:W-:Y:S06]  /*0080*/  @P0 BAR.SYNC.DEFER_BLOCKING 0x5, 0x100 ;  /* 0x0144000000000b1d */ /* 0x000fec0000010000 */
[----:B------:R-:W1:Y:S04]  /*0090*/  @P0 LDS.128 R236, [0x18100] ;  /* 0x01810000ffec0984 */ /* 0x000e680000000c00 */
[----:B------:R-:W-:Y:S06]  /*00a0*/  @P0 BAR.ARV 0x4, 0x100 ;  /* 0x0104000000000b1d */ /* 0x000fec0000002000 */
[----:B------:R-:W-:Y:S05]  /*00b0*/  @P0 BRA `(.L_x_165) ;  /* 0x00000a7000000947 */ /* 0x000fea0003800000 */
[----:B------:R-:W-:Y:S01]  /*00c0*/  LOP3.LUT R14, R2, 0x1f, RZ, 0xc0, !PT ;  /* 0x0000001f020e7812 */ /* 0x000fe200078ec0ff */
        /* <DEDUP_REMOVED lines=8> */
[----:B------:R-:W2:Y:S04]  /*0150*/  @!P0 LDG.E R8, [R4.64] ;  /* 0x0000000a04088981 */ /* 0x000ea8000c1e1900 */
[----:B------:R-:W2:Y:S01]  /*0160*/  @!P0 LDG.E R7, [R2.64] ;  /* 0x0000000a02078981 */ /* 0x000ea2000c1e1900 */
[C---:B------:R-:W-:Y:S01]  /*0170*/  ISETP.NE.AND P5, PT, R14.reuse, RZ, PT ;  /* 0x000000ff0e00720c */ /* 0x040fe20003fa5270 */
[----:B------:R-:W3:Y:S01]  /*0180*/  S2UR UR4, SR_CTAID.X ;  /* 0x00000000000479c3 */ /* 0x000ee20000002500 */
[C---:B------:R-:W-:Y:S02]  /*0190*/  ISETP.GE.U32.AND P4, PT, R14.reuse, 0x2, PT ;  /* 0x000000020e00780c */ /* 0x040fe40003f86070 */
[----:B------:R-:W-:-:S02]  /*01a0*/  ISETP.GE.U32.AND P3, PT, R14, 0x4, PT ;  /* 0x000000040e00780c */ /* 0x000fc40003f66070 */
[C---:B------:R-:W-:Y:S02]  /*01b0*/  ISETP.GE.U32.AND P2, PT, R14.reuse, 0x8, PT ;  /* 0x000000080e00780c */ /* 0x040fe40003f46070 */
[----:B------:R-:W-:Y:S01]  /*01c0*/  ISETP.GE.U32.AND P1, PT, R14, 0x10, PT ;  /* 0x000000100e00780c */ /* 0x000fe20003f26070 */
[----:B--2---:R-:W-:-:S05]  /*01d0*/  IMAD R4, R8, R7, RZ ;  /* 0x0000000708047224 */ /* 0x004fca00078e02ff */
[----:B------:R-:W2:Y:S02]  /*01e0*/  SHFL.UP PT, R0, R4, 0x1, RZ ;  /* 0x0420000004007989 */ /* 0x000ea400000e00ff */
[----:B--2---:R-:W-:-:S05]  /*01f0*/  SEL R0, R0, RZ, P5 ;  /* 0x000000ff00007207 */ /* 0x004fca0002800000 */
[----:B------:R-:W-:-:S05]  /*0200*/  IMAD.IADD R4, R4, 0x1, R0 ;  /* 0x0000000104047824 */ /* 0x000fca00078e0200 */
        /* <DEDUP_REMOVED lines=12> */
[----:B------:R-:W2:Y:S02]  /*02d0*/  SHFL.IDX PT, R6, R4, 0x1f, 0x1f ;  /* 0x03e01f0004067f89 */ /* 0x000ea400000e0000 */
[----:B--2---:R-:W-:-:S04]  /*02e0*/  IMAD R6, R6, c[0x0][0x538], RZ ;  /* 0x00014e0006067a24 */ /* 0x004fc800078e02ff */
[----:B------:R-:W-:Y:S01]  /*02f0*/  IMAD.MOV.U32 R0, RZ, RZ, R6 ;  /* 0x000000ffff007224 */ /* 0x000fe200078e0006 */
[----:B---3--:R-:W-:-:S13]  /*0300*/  ISETP.GT.AND P0, PT, R6, UR4, PT ;  /* 0x0000000406007c0c */ /* 0x008fda000bf04270 */
[----:B------:R-:W-:Y:S05]  /*0310*/  @P0 BRA `(.L_x_166) ;  /* 0x0000027000000947 */ /* 0x000fea0003800000 */
[----:B------:R-:W-:Y:S02]  /*0320*/  MOV R6, R0 ;  /* 0x0000000000067202 */ /* 0x000fe40000000f00 */
[----:B------:R-:W-:-:S04]  /*0330*/  MOV R9, RZ ;  /* 0x000000ff00097202 */ /* 0x000fc80000000f00 */
.L_x_170:
        /* <DEDUP_REMOVED lines=12> */
[----:B------:R-:W2:Y:S04]  /*0400*/  @!P0 LDG.E R8, [R4.64] ;  /* 0x0000000a04088981 */ /* 0x000ea8000c1e1900 */
[----:B------:R-:W2:Y:S02]  /*0410*/  @!P0 LDG.E R7, [R2.64] ;  /* 0x0000000a02078981 */ /* 0x000ea4000c1e1900 */
[----:B--2---:R-:W-:Y:S01]  /*0420*/  IMAD R5, R8, R7, RZ ;  /* 0x0000000708057224 */ /* 0x004fe200078e02ff */
[----:B------:R-:W-:Y:S05]  /*0430*/  BRA.DIV ~URZ, `(.L_x_168) ;  /* 0x000183827f007947 */ /* 0x000fea000b800000 */
[----:B------:R2:W3:Y:S02]  /*0440*/  SHFL.UP PT, R0, R5, 0x1, RZ ;  /* 0x0420000005007989 */ /* 0x0004e400000e00ff */
.L_x_336:
[----:B---3--:R-:W-:-:S04]  /*0450*/  SEL R0, R0, RZ, P5 ;  /* 0x000000ff00007207 */ /* 0x008fc80002800000 */
[----:B--2---:R-:W-:Y:S01]  /*0460*/  IADD3 R5, R5, R0, RZ ;  /* 0x0000000005057210 */ /* 0x004fe20007ffe0ff */
[----:B------:R-:W-:Y:S05]  /*0470*/  BRA.DIV ~URZ, `(.L_x_169) ;  /* 0x000183a27f007947 */ /* 0x000fea000b800000 */
        /* <DEDUP_REMOVED lines=12> */
[----:B------:R2:W3:Y:S02]  /*0540*/  SHFL.IDX PT, R0, R4, 0x1f, 0x1f ;  /* 0x03e01f0004007f89 */ /* 0x0004e400000e0000 */
.L_x_337:
[----:B---3--:R-:W-:-:S05]  /*0550*/  IMAD R0, R0, c[0x0][0x538], RZ ;  /* 0x00014e0000007a24 */ /* 0x008fca00078e02ff */
[----:B------:R-:W-:-:S04]  /*0560*/  IADD3 R6, R0, R6, RZ ;  /* 0x0000000600067210 */ /* 0x000fc80007ffe0ff */
[----:B------:R-:W-:-:S13]  /*0570*/  ISETP.GT.AND P0, PT, R6, UR4, PT ;  /* 0x0000000406007c0c */ /* 0x000fda000bf04270 */
[----:B-12---:R-:W-:Y:S05]  /*0580*/  @!P0 BRA `(.L_x_170) ;  /* 0xfffffdb000008947 */ /* 0x006fea000383ffff */
.L_x_166:
[----:B------:R-:W-:-:S05]  /*0590*/  IADD3 R12, -R0, R6, RZ ;  /* 0x00000006000c7210 */ /* 0x000fca0007ffe1ff */
[----:B------:R-:W-:-:S05]  /*05a0*/  IMAD R0, R4, c[0x0][0x538], R12 ;  /* 0x00014e0004007a24 */ /* 0x000fca00078e020c */
[----:B------:R-:W-:Y:S01]  /*05b0*/  ISETP.GT.AND P0, PT, R0, UR4, PT ;  /* 0x0000000400007c0c */ /* 0x000fe2000bf04270 */
[----:B------:R-:W-:-:S12]  /*05c0*/  BRA.DIV ~URZ, `(.L_x_171) ;  /* 0x000184027f007947 */ /* 0x000fd8000b800000 */
[----:B------:R-:W-:-:S04]  /*05d0*/  VOTE.ANY R5, PT, !P0 ;  /* 0x0000000000057806 */ /* 0x000fc800040e0100 */
.L_x_338:
[----:B------:R2:W3:Y:S01]  /*05e0*/  POPC R13, R5 ;  /* 0x00000005000d7309 */ /* 0x0004e20000000000 */
[----:B------:R-:W-:Y:S05]  /*05f0*/  BRA.DIV ~URZ, `(.L_x_172) ;  /* 0x000184227f007947 */ /* 0x000fea000b800000 */
[----:B---3--:R3:W4:Y:S01]  /*0600*/  SHFL.IDX PT, R11, R8, R13, 0x1f ;  /* 0x00001f0d080b7589 */ /* 0x00872200000e0000 */
[----:B------:R-:W-:-:S03]  /*0610*/  MOV R6, RZ ;  /* 0x000000ff00067202 */ /* 0x000fc60000000f00 */
[----:B------:R3:W2:Y:S04]  /*0620*/  SHFL.IDX PT, R10, R7, R13, 0x1f ;  /* 0x00001f0d070a7589 */ /* 0x0006a800000e0000 */
.L_x_339:
[----:B------:R-:W-:Y:S01]  /*0630*/  ISETP.NE.AND P0, PT, R5, RZ, PT ;  /* 0x000000ff0500720c */ /* 0x000fe20003f05270 */
[----:B------:R-:W-:-:S12]  /*0640*/  BSSY B0, `(.L_x_173) ;  /* 0x0000005000007945 */ /* 0x000fd80003800000 */
[----:B------:R-:W-:Y:S05]  /*0650*/  @!P0 BRA `(.L_x_174) ;  /* 0x0000003000008947 */ /* 0x000fea0003800000 */
[----:B------:R-:W-:Y:S01]  /*0660*/  IADD3 R28, R13, -0x1, RZ ;  /* 0xffffffff0d1c7810 */ /* 0x000fe20007ffe0ff */
[----:B------:R-:W-:Y:S05]  /*0670*/  BRA.DIV ~URZ, `(.L_x_175) ;  /* 0x000184827f007947 */ /* 0x000fea000b800000 */
[----:B------:R3:W4:Y:S02]  /*0680*/  SHFL.IDX PT, R6, R4, R28, 0x1f ;  /* 0x00001f1c04067589 */ /* 0x00072400000e0000 */
.L_x_174:
[----:B------:R-:W-:Y:S05]  /*0690*/  BSYNC B0 ;  /* 0x0000000000007941 */ /* 0x000fea0003800000 */
.L_x_173:
[----:B----4-:R-:W-:Y:S01]  /*06a0*/  IABS R0, R11 ;  /* 0x0000000b00007213 */ /* 0x010fe20000000000 */
[----:B-1----:R-:W-:Y:S02]  /*06b0*/  IMAD R236, R6, c[0x0][0x538], R12 ;  /* 0x00014e0006ec7a24 */ /* 0x002fe400078e020c */
[----:B------:R-:W-:Y:S02]  /*06c0*/  IMAD.IADD R239, R13, 0x1, R9 ;  /* 0x000000010def7824 */ /* 0x000fe400078e0209 */
[----:B--2---:R-:W-:Y:S01]  /*06d0*/  IMAD.MOV.U32 R5, RZ, RZ, R0 ;  /* 0x000000ffff057224 */ /* 0x004fe200078e0000 */
[----:B------:R-:W-:Y:S02]  /*06e0*/  IABS R0, R10 ;  /* 0x0000000a00007213 */ /* 0x000fe40000000000 */
[----:B------:R-:W-:Y:S01]  /*06f0*/  IADD3 R12, -R236, UR4, RZ ;  /* 0x00000004ec0c7c10 */ /* 0x000fe2000fffe1ff */
[----:B------:R-:W1:Y:S02]  /*0700*/  I2F.RP R2, R5 ;  /* 0x0000000500027306 */ /* 0x000e640000209400 */
[----:B---3--:R-:W-:Y:S01]  /*0710*/  IMAD.MOV.U32 R7, RZ, RZ, R0 ;  /* 0x000000ffff077224 */ /* 0x008fe200078e0000 */
        /* <DEDUP_REMOVED lines=57> */
.L_x_167:
[----:B-1----:R-:W-:Y:S01]  /*0ab0*/  IMAD.MOV.U32 R237, RZ, RZ, RZ ;  /* 0x000000ffffed7224 */ /* 0x002fe200078e00ff */
[----:B------:R-:W-:Y:S01]  /*0ac0*/  MOV R238, RZ ;  /* 0x000000ff00ee7202 */ /* 0x000fe20000000f00 */
[----:B------:R-:W-:Y:S01]  /*0ad0*/  IMAD.U32 R236, RZ, RZ, UR4 ;  /* 0x00000004ffec7e24 */ /* 0x000fe2000f8e00ff */
[----:B------:R-:W-:Y:S02]  /*0ae0*/  MOV R239, c[0x0][0x53c] ;  /* 0x00014f0000ef7a02 */ /* 0x000fe40000000f00 */
.L_x_176:
[----:B------:R-:W-:Y:S01]  /*0af0*/  ISETP.NE.AND P0, PT, R14, RZ, PT ;  /* 0x000000ff0e00720c */ /* 0x000fe20003f05270 */
[----:B------:R-:W-:-:S12]  /*0b00*/  WARPSYNC 0xffffffff ;  /* 0xffffffff00007948 */ /* 0x000fd80003800000 */
[----:B------:R1:W-:Y:S04]  /*0b10*/  @!P0 STS.128 [0x18100], R236 ;  /* 0x018100ecff008388 */ /* 0x0003e80000000c00 */
[----:B------:R-:W-:Y:S06]  /*0b20*/  BAR.ARV 0x5, 0x100 ;  /* 0x0144000000007b1d */ /* 0x000fec0000002000 */
.L_x_165:
[----:B-1----:R-:W-:-:S13]  /*0b30*/  ISETP.GE.AND P0, PT, R239, c[0x0][0x53c], PT ;  /* 0x00014f00ef007a0c */ /* 0x002fda0003f06270 */
[----:B------:R-:W-:Y:S05]  /*0b40*/  @P0 EXIT ;  /* 0x000000000000094d */ /* 0x000fea0003800000 */
[----:B------:R-:W1:Y:S01]  /*0b50*/  S2R R13, SR_TID.X ;  /* 0x00000000000d7919 */ /* 0x000e620000002100 */
[----:B------:R-:W-:Y:S01]  /*0b60*/  IMAD.MOV.U32 R20, RZ, RZ, 0x20 ;  /* 0x00000020ff147424 */ /* 0x000fe200078e00ff */
[----:B------:R-:W-:Y:S02]  /*0b70*/  ULDC UR4, c[0x0][0x2ac] ;  /* 0x0000ab0000047ab9 */ /* 0x000fe40000000800 */
[----:B------:R-:W-:Y:S02]  /*0b80*/  ULDC UR8, c[0x0][0x1d0] ;  /* 0x0000740000087ab9 */ /* 0x000fe40000000800 */
[----:B------:R-:W-:Y:S01]  /*0b90*/  UIMAD UR8, UR4, UR8, URZ ;  /* 0x00000008040872a4 */ /* 0x000fe2000f8e023f */
[----:B-1----:R-:W-:-:S04]  /*0ba0*/  SHF.R.S32.HI R12, RZ, 0x1f, R13 ;  /* 0x0000001fff0c7819 */ /* 0x002fc8000001140d */
[CC--:B------:R-:W-:Y:S02]  /*0bb0*/  LEA.HI R9, R12.reuse, R13.reuse, RZ, 0x3 ;  /* 0x0000000d0c097211 */ /* 0x0c0fe400078f18ff */
[----:B------:R-:W-:Y:S02]  /*0bc0*/  LEA.HI R2, R12, R13, RZ, 0x4 ;  /* 0x0000000d0c027211 */ /* 0x000fe400078f20ff */
[----:B------:R-:W-:Y:S02]  /*0bd0*/  SHF.R.S32.HI R246, RZ, 0x3, R9 ;  /* 0x00000003fff67819 */ /* 0x000fe40000011409 */
[----:B------:R-:W-:Y:S02]  /*0be0*/  LOP3.LUT R4, R9, 0xfffffff8, RZ, 0xc0, !PT ;  /* 0xfffffff809047812 */ /* 0x000fe400078ec0ff */
[----:B------:R-:W-:Y:S01]  /*0bf0*/  SHF.R.S32.HI R3, RZ, 0x4, R2 ;  /* 0x00000004ff037819 */ /* 0x000fe20000011402 */
[----:B------:R-:W-:Y:S01]  /*0c00*/  IMAD.SHL.U32 R6, R246, 0x40, RZ ;  /* 0x00000040f6067824 */ /* 0x000fe200078e00ff */
[C---:B------:R-:W-:Y:S01]  /*0c10*/  LOP3.LUT R0, R2.reuse, 0xfffffff0, RZ, 0xc0, !PT ;  /* 0xfffffff002007812 */ /* 0x040fe200078ec0ff */
[----:B------:R-:W-:Y:S01]  /*0c20*/  IMAD.IADD R10, R13, 0x1, -R4 ;  /* 0x000000010d0a7824 */ /* 0x000fe200078e0a04 */
[----:B------:R-:W-:-:S03]  /*0c30*/  LEA.HI R5, R2, R3, RZ, 0x1 ;  /* 0x0000000302057211 */ /* 0x000fc600078f08ff */
[----:B------:R-:W-:Y:S01]  /*0c40*/  IMAD.IADD R2, R13, 0x1, -R0 ;  /* 0x000000010d027824 */ /* 0x000fe200078e0a00 */
[----:B------:R-:W-:Y:S01]  /*0c50*/  LOP3.LUT R0, R6, 0x1c0, RZ, 0xc0, !PT ;  /* 0x000001c006007812 */ /* 0x000fe200078ec0ff */
[C---:B------:R-:W-:Y:S01]  /*0c60*/  IMAD.SHL.U32 R210, R10.reuse, 0x8, RZ ;  /* 0x000000080ad27824 */ /* 0x040fe200078e00ff */
[----:B------:R-:W-:Y:S01]  /*0c70*/  LOP3.LUT R5, R5, 0xfffffffe, RZ, 0xc0, !PT ;  /* 0xfffffffe05057812 */ /* 0x000fe200078ec0ff */
[C---:B------:R-:W-:Y:S01]  /*0c80*/  IMAD.SHL.U32 R7, R10.reuse, 0x40, RZ ;  /* 0x000000400a077824 */ /* 0x040fe200078e00ff */
[----:B------:R-:W-:Y:S01]  /*0c90*/  SHF.R.S32.HI R8, RZ, 0x1f, R2 ;  /* 0x0000001fff087819 */ /* 0x000fe20000011402 */
[----:B------:R-:W-:Y:S01]  /*0ca0*/  IMAD R213, R10, 0x20, R246 ;  /* 0x000000200ad57824 */ /* 0x000fe200078e02f6 */
[----:B------:R-:W-:Y:S01]  /*0cb0*/  LOP3.LUT R6, R0, 0x38, R210, 0xf8, !PT ;  /* 0x0000003800067812 */ /* 0x000fe200078ef8d2 */
[----:B------:R-:W-:Y:S01]  /*0cc0*/  IMAD.IADD R11, R3, 0x1, -R5 ;  /* 0x00000001030b7824 */ /* 0x000fe200078e0a05 */
[----:B------:R-:W-:Y:S02]  /*0cd0*/  SHF.R.U32.HI R4, RZ, 0x3, R0 ;  /* 0x00000003ff047819 */ /* 0x000fe40000011600 */
[----:B------:R-:W-:-:S02]  /*0ce0*/  LEA.HI R14, R8, R2, RZ, 0x3 ;  /* 0x00000002080e7211 */ /* 0x000fc400078f18ff */
[----:B------:R-:W-:Y:S02]  /*0cf0*/  LOP3.LUT R0, R7, 0x1c0, RZ, 0xc0, !PT ;  /* 0x000001c007007812 */ /* 0x000fe400078ec0ff */
[----:B------:R-:W-:Y:S02]  /*0d00*/  LOP3.LUT R4, R6, R4, RZ, 0x3c, !PT ;  /* 0x0000000406047212 */ /* 0x000fe400078e3cff */
[-C--:B------:R-:W-:Y:S02]  /*0d10*/  LEA.HI R7, R12, R13.reuse, RZ, 0x6 ;  /* 0x0000000d0c077211 */ /* 0x080fe400078f30ff */
[----:B------:R-:W-:Y:S02]  /*0d20*/  LOP3.LUT R6, R14, 0xfffffff8, RZ, 0xc0, !PT ;  /* 0xfffffff80e067812 */ /* 0x000fe400078ec0ff */
[----:B------:R-:W-:Y:S02]  /*0d30*/  LOP3.LUT R5, R0, 0x8, R9, 0xf8, !PT ;  /* 0x0000000800057812 */ /* 0x000fe400078ef809 */
[----:B------:R-:W-:Y:S01]  /*0d40*/  SHF.R.U32.HI R3, RZ, 0x3, R0 ;  /* 0x00000003ff037819 */ /* 0x000fe20000011600 */
[----:B------:R-:W-:Y:S01]  /*0d50*/  IMAD.SHL.U32 R0, R7, 0x8, RZ ;  /* 0x0000000807007824 */ /* 0x000fe200078e00ff */
[----:B------:R-:W-:Y:S01]  /*0d60*/  IADD3 R207, R210, 0x40, RZ ;  /* 0x00000040d2cf7810 */ /* 0x000fe20007ffe0ff */
[----:B------:R-:W-:Y:S01]  /*0d70*/  IMAD.IADD R9, R2, 0x1, -R6 ;  /* 0x0000000102097824 */ /* 0x000fe200078e0a06 */
[----:B------:R-:W-:-:S02]  /*0d80*/  LEA.HI R6, R12, R13, RZ, 0x2 ;  /* 0x0000000d0c067211 */ /* 0x000fc400078f10ff */
[----:B------:R-:W-:Y:S02]  /*0d90*/  LOP3.LUT R15, R5, R3, RZ, 0x3c, !PT ;  /* 0x00000003050f7212 */ /* 0x000fe400078e3cff */
[----:B------:R-:W-:Y:S02]  /*0da0*/  LOP3.LUT R191, R4, 0x7ffffe00, R0, 0xf8, !PT ;  /* 0x7ffffe0004bf7812 */ /* 0x000fe400078ef800 */
[----:B------:R-:W-:Y:S02]  /*0db0*/  LEA.HI R2, R12, R13, RZ, 0x5 ;  /* 0x0000000d0c027211 */ /* 0x000fe400078f28ff */
[--C-:B------:R-:W-:Y:S01]  /*0dc0*/  SHF.R.S32.HI R209, RZ, 0x2, R6.reuse ;  /* 0x00000002ffd17819 */ /* 0x100fe20000011406 */
[----:B------:R-:W-:Y:S01]  /*0dd0*/  IMAD.SHL.U32 R191, R191, 0x2, RZ ;  /* 0x00000002bfbf7824 */ /* 0x000fe200078e00ff */
[----:B------:R-:W-:Y:S02]  /*0de0*/  SHF.R.S32.HI R0, RZ, 0x1f, R6 ;  /* 0x0000001fff007819 */ /* 0x000fe40000011406 */
[----:B------:R-:W-:-:S02]  /*0df0*/  LOP3.LUT R5, R6, 0xfffffffc, RZ, 0xc0, !PT ;  /* 0xfffffffc06057812 */ /* 0x000fc400078ec0ff */
[--C-:B------:R-:W-:Y:S02]  /*0e00*/  SHF.R.S32.HI R4, RZ, 0x5, R2.reuse ;  /* 0x00000005ff047819 */ /* 0x100fe40000011402 */
[----:B------:R-:W-:Y:S01]  /*0e10*/  SHF.R.S32.HI R3, RZ, 0x1f, R2 ;  /* 0x0000001fff037819 */ /* 0x000fe20000011402 */
[----:B------:R-:W-:Y:S01]  /*0e20*/  IMAD.IADD R235, R13, 0x1, -R5 ;  /* 0x000000010deb7824 */ /* 0x000fe200078e0a05 */
[----:B------:R-:W-:Y:S01]  /*0e30*/  LEA.HI R0, R0, R209, RZ, 0x3 ;  /* 0x000000d100007211 */ /* 0x000fe200078f18ff */
[----:B------:R-:W-:Y:S01]  /*0e40*/  IMAD.SHL.U32 R219, R4, 0x200, RZ ;  /* 0x0000020004db7824 */ /* 0x000fe200078e00ff */
[----:B------:R-:W-:Y:S01]  /*0e50*/  LOP3.LUT R2, R2, 0xffffffe0, RZ, 0xc0, !PT ;  /* 0xffffffe002027812 */ /* 0x000fe200078ec0ff */
[----:B------:R-:W-:Y:S01]  /*0e60*/  IMAD.SHL.U32 R106, R235, 0x4, RZ ;  /* 0x00000004eb6a7824 */ /* 0x000fe200078e00ff */
[----:B------:R-:W-:Y:S01]  /*0e70*/  LEA.HI R3, R3, R4, RZ, 0x3 ;  /* 0x0000000403037211 */ /* 0x000fe200078f18ff */
[----:B------:R-:W-:Y:S01]  /*0e80*/  IMAD.SHL.U32 R100, R235, 0x8, RZ ;  /* 0x00000008eb647824 */ /* 0x000fe200078e00ff */
[----:B------:R-:W-:Y:S01]  /*0e90*/  LOP3.LUT R0, R0, 0xfffffff8, RZ, 0xc0, !PT ;  /* 0xfffffff800007812 */ /* 0x000fe200078ec0ff */
[----:B------:R-:W-:Y:S01]  /*0ea0*/  IMAD.IADD R24, R13, 0x1, -R2 ;  /* 0x000000010d187824 */ /* 0x000fe200078e0a02 */
[----:B------:R-:W-:Y:S01]  /*0eb0*/  LOP3.LUT R2, R3, 0xffffff8, RZ, 0xc0, !PT ;  /* 0x0ffffff803027812 */ /* 0x000fe200078ec0ff */
[----:B------:R-:W-:Y:S01]  /*0ec0*/  IMAD.SHL.U32 R13, R4, 0x400, RZ ;  /* 0x00000400040d7824 */ /* 0x000fe200078e00ff */
[----:B------:R-:W-:Y:S01]  /*0ed0*/  IADD3 R140, R106, 0x20, RZ ;  /* 0x000000206a8c7810 */ /* 0x000fe20007ffe0ff */
[----:B------:R-:W-:Y:S01]  /*0ee0*/  IMAD.IADD R3, R209, 0x1, -R0 ;  /* 0x00000001d1037824 */ /* 0x000fe200078e0a00 */
[----:B------:R-:W-:Y:S01]  /*0ef0*/  SHF.R.S32.HI R5, RZ, 0x1f, R24 ;  /* 0x0000001fff057819 */ /* 0x000fe20000011418 */
[----:B------:R-:W-:Y:S01]  /*0f00*/  IMAD.IADD R7, R4, 0x1, -R2 ;  /* 0x0000000104077824 */ /* 0x000fe200078e0a02 */
[C---:B------:R-:W-:Y:S01]  /*0f10*/  IADD3 R105, R106.reuse, 0x40, RZ ;  /* 0x000000406a697810 */ /* 0x040fe20007ffe0ff */
[----:B------:R-:W-:Y:S01]  /*0f20*/  IMAD.IADD R2, R106, 0x1, R140 ;  /* 0x000000016a027824 */ /* 0x000fe200078e028c */
[----:B------:R-:W-:-:S02]  /*0f30*/  LOP3.LUT R8, R3, 0x1, RZ, 0xc0, !PT ;  /* 0x0000000103087812 */ /* 0x000fc400078ec0ff */
[----:B------:R-:W-:Y:S01]  /*0f40*/  LEA.HI R16, R5, R24, RZ, 0x2 ;  /* 0x0000001805107211 */ /* 0x000fe200078f10ff */
[----:B------:R-:W-:Y:S01]  /*0f50*/  IMAD.IADD R0, R106, 0x1, R105 ;  /* 0x000000016a007824 */ /* 0x000fe200078e0269 */
[----:B------:R-:W-:Y:S02]  /*0f60*/  ISETP.NE.U32.AND P0, PT, R8, 0x1, PT ;  /* 0x000000010800780c */ /* 0x000fe40003f05070 */
[----:B------:R-:W-:Y:S02]  /*0f70*/  SHF.R.S32.HI R6, RZ, 0x1f, R2 ;  /* 0x0000001fff067819 */ /* 0x000fe40000011402 */
[C---:B------:R-:W-:Y:S01]  /*0f80*/  R2P PR, R3.reuse, 0x6 ;  /* 0x0000000603007804 */ /* 0x040fe20000000000 */
[----:B------:R-:W-:Y:S01]  /*0f90*/  IMAD.SHL.U32 R3, R3, 0x40, RZ ;  /* 0x0000004003037824 */ /* 0x000fe200078e00ff */
[----:B------:R-:W-:Y:S02]  /*0fa0*/  SHF.R.S32.HI R5, RZ, 0x2, R16 ;  /* 0x00000002ff057819 */ /* 0x000fe40000011410 */
[----:B------:R-:W-:-:S02]  /*0fb0*/  LEA.HI R215, R6, R2, RZ, 0x3 ;  /* 0x0000000206d77211 */ /* 0x000fc400078f18ff */
[----:B------:R-:W-:Y:S01]  /*0fc0*/  LEA.HI R12, R6, R2, RZ, 0x6 ;  /* 0x00000002060c7211 */ /* 0x000fe200078f30ff */
[----:B------:R-:W-:Y:S01]  /*0fd0*/  IMAD.SHL.U32 R2, R9, 0x40, RZ ;  /* 0x0000004009027824 */ /* 0x000fe200078e00ff */
[----:B------:R-:W-:Y:S01]  /*0fe0*/  IADD3 R17, R209, 0x40, RZ ;  /* 0x00000040d1117810 */ /* 0x000fe20007ffe0ff */
[----:B------:R-:W-:Y:S01]  /*0ff0*/  IMAD R23, R7, 0x10, R5 ;  /* 0x0000001007177824 */ /* 0x000fe200078e0205 */
[----:B------:R-:W-:Y:S01]  /*1000*/  LOP3.LUT R216, R3, 0x1c0, RZ, 0xc0, !PT ;  /* 0x000001c003d87812 */ /* 0x000fe200078ec0ff */
[----:B------:R-:W-:Y:S01]  /*1010*/  IMAD.SHL.U32 R3, R11, 0x8, RZ ;  /* 0x000000080b037824 */ /* 0x000fe200078e00ff */
[----:B------:R-:W-:Y:S02]  /*1020*/  SHF.R.S32.HI R5, RZ, 0x1f, R0 ;  /* 0x0000001fff057819 */ /* 0x000fe40000011400 */
[----:B------:R-:W-:Y:S01]  /*1030*/  LOP3.LUT R2, R2, 0x1c0, RZ, 0xc0, !PT ;  /* 0x000001c002027812 */ /* 0x000fe200078ec0ff */
[----:B------:R-:W-:Y:S01]  /*1040*/  STL [R1+0x54], R23 ;  /* 0x0000541701007387 */ /* 0x000fe20000100800 */
[----:B------:R-:W-:-:S02]  /*1050*/  LOP3.LUT P6, RZ, R9, 0x2, RZ, 0xc0, !PT ;  /* 0x0000000209ff7812 */ /* 0x000fc400078cc0ff */
[----:B------:R-:W-:Y:S02]  /*1060*/  LOP3.LUT P5, RZ, R9, 0x4, RZ, 0xc0, !PT ;  /* 0x0000000409ff7812 */ /* 0x000fe400078ac0ff */
[----:B------:R-:W-:Y:S02]  /*1070*/  SHF.R.S32.HI R9, RZ, 0x1f, R17 ;  /* 0x0000001fff097819 */ /* 0x000fe40000011411 */
[----:B------:R-:W-:Y:S02]  /*1080*/  SHF.R.U32.HI R218, RZ, 0x3, R216 ;  /* 0x00000003ffda7819 */ /* 0x000fe400000116d8 */
[CC--:B------:R-:W-:Y:S02]  /*1090*/  LEA.HI R214, R5.reuse, R0.reuse, RZ, 0x3 ;  /* 0x0000000005d67211 */ /* 0x0c0fe400078f18ff */
[----:B------:R-:W-:Y:S01]  /*10a0*/  LEA.HI R8, R5, R0, RZ, 0x6 ;  /* 0x0000000005087211 */ /* 0x000fe200078f30ff */
[----:B------:R-:W-:Y:S01]  /*10b0*/  IMAD R0, R11, 0x200, R15 ;  /* 0x000002000b007824 */ /* 0x000fe200078e020f */
[----:B------:R-:W-:Y:S01]  /*10c0*/  LOP3.LUT R6, R2, 0x8, R3, 0xf8, !PT ;  /* 0x0000000802067812 */ /* 0x000fe200078ef803 */
[----:B------:R-:W-:Y:S01]  /*10d0*/  IMAD.SHL.U32 R3, R17, 0x40, RZ ;  /* 0x0000004011037824 */ /* 0x000fe200078e00ff */
[----:B------:R-:W-:Y:S01]  /*10e0*/  SHF.R.U32.HI R5, RZ, 0x3, R2 ;  /* 0x00000003ff057819 */ /* 0x000fe20000011602 */
[----:B------:R-:W-:Y:S01]  /*10f0*/  IMAD R11, R235, 0x2, R13 ;  /* 0x00000002eb0b7824 */ /* 0x000fe200078e020d */
[----:B------:R-:W-:-:S02]  /*1100*/  LEA.HI R2, R9, R17, RZ, 0x3 ;  /* 0x0000001109027211 */ /* 0x000fc400078f18ff */
[----:B------:R-:W-:Y:S02]  /*1110*/  LOP3.LUT R7, R218, R216, RZ, 0xfc, !PT ;  /* 0x000000d8da077212 */ /* 0x000fe400078efcff */
[----:B------:R-:W-:Y:S01]  /*1120*/  LOP3.LUT R25, R3, 0x1c0, RZ, 0xc0, !PT ;  /* 0x000001c003197812 */ /* 0x000fe200078ec0ff */
[----:B------:R-:W-:Y:S01]  /*1130*/  IMAD.SHL.U32 R2, R2, 0x40, RZ ;  /* 0x0000004002027824 */ /* 0x000fe200078e00ff */
[----:B------:R-:W-:Y:S01]  /*1140*/  IADD3 R143, R106, 0x10, RZ ;  /* 0x000000106a8f7810 */ /* 0x000fe20007ffe0ff */
[----:B------:R-:W-:Y:S01]  /*1150*/  IMAD.IADD R19, R11, 0x1, R7 ;  /* 0x000000010b137824 */ /* 0x000fe200078e0207 */
[----:B------:R-:W-:Y:S01]  /*1160*/  LOP3.LUT R7, R6, R5, RZ, 0x3c, !PT ;  /* 0x0000000506077212 */ /* 0x000fe200078e3cff */
[----:B------:R-:W-:Y:S01]  /*1170*/  IMAD.SHL.U32 R3, R12, 0x80, RZ ;  /* 0x000000800c037824 */ /* 0x000fe200078e00ff */
[----:B------:R-:W-:Y:S01]  /*1180*/  SHF.R.U32.HI R22, RZ, 0x3, R25 ;  /* 0x00000003ff167819 */ /* 0x000fe20000011619 */
[----:B------:R-:W-:Y:S01]  /*1190*/  IMAD.SHL.U32 R11, R14, 0x40, RZ ;  /* 0x000000400e0b7824 */ /* 0x000fe200078e00ff */
[----:B------:R-:W-:-:S02]  /*11a0*/  LOP3.LUT R5, R216, 0x38, R215, 0xf8, !PT ;  /* 0x00000038d8057812 */ /* 0x000fc400078ef8d7 */
[C---:B------:R-:W-:Y:S02]  /*11b0*/  LOP3.LUT R4, R25.reuse, 0x38, R215, 0xf8, !PT ;  /* 0x0000003819047812 */ /* 0x040fe400078ef8d7 */
[----:B------:R-:W-:Y:S01]  /*11c0*/  LOP3.LUT R21, R2, 0xfffffe00, RZ, 0xc0, !PT ;  /* 0xfffffe0002157812 */ /* 0x000fe200078ec0ff */
[----:B------:R-:W-:Y:S01]  /*11d0*/  IMAD.SHL.U32 R2, R8, 0x80, RZ ;  /* 0x0000008008027824 */ /* 0x000fe200078e00ff */
[--C-:B------:R-:W-:Y:S02]  /*11e0*/  LOP3.LUT R6, R216, 0x38, R214.reuse, 0xf8, !PT ;  /* 0x00000038d8067812 */ /* 0x100fe400078ef8d6 */
[----:B------:R-:W-:Y:S01]  /*11f0*/  LOP3.LUT R9, R25, 0x38, R214, 0xf8, !PT ;  /* 0x0000003819097812 */ /* 0x000fe200078ef8d6 */
[----:B------:R-:W-:Y:S01]  /*1200*/  STL [R1+0x10], R21 ;  /* 0x0000101501007387 */ /* 0x000fe20000100800 */
[----:B------:R-:W-:Y:S02]  /*1210*/  LOP3.LUT R3, R3, 0xffffe000, RZ, 0xc0, !PT ;  /* 0xffffe00003037812 */ /* 0x000fe400078ec0ff */
[----:B------:R-:W-:-:S02]  /*1220*/  LOP3.LUT R8, R5, R218, RZ, 0x3c, !PT ;  /* 0x000000da05087212 */ /* 0x000fc400078e3cff */
[----:B------:R-:W-:Y:S02]  /*1230*/  LOP3.LUT R4, R4, R22, RZ, 0x3c, !PT ;  /* 0x0000001604047212 */ /* 0x000fe400078e3cff */
[----:B------:R-:W-:Y:S02]  /*1240*/  LOP3.LUT R2, R2, 0xffffe000, RZ, 0xc0, !PT ;  /* 0xffffe00002027812 */ /* 0x000fe400078ec0ff */
[----:B------:R-:W-:Y:S02]  /*1250*/  LOP3.LUT R6, R6, R218, RZ, 0x3c, !PT ;  /* 0x000000da06067212 */ /* 0x000fe400078e3cff */
[----:B------:R-:W-:Y:S02]  /*1260*/  LOP3.LUT R5, R9, R22, RZ, 0x3c, !PT ;  /* 0x0000001609057212 */ /* 0x000fe400078e3cff */
[-C--:B------:R-:W-:Y:S02]  /*1270*/  IADD3 R18, R8, R3.reuse, R219 ;  /* 0x0000000308127210 */ /* 0x080fe40007ffe0db */
[----:B------:R-:W-:-:S02]  /*1280*/  IADD3 R17, R4, R3, R21 ;  /* 0x0000000304117210 */ /* 0x000fc40007ffe015 */
[----:B------:R-:W-:Y:S02]  /*1290*/  LOP3.LUT R3, R11, 0xfffffe00, RZ, 0xc0, !PT ;  /* 0xfffffe000b037812 */ /* 0x000fe400078ec0ff */
[C---:B------:R-:W-:Y:S02]  /*12a0*/  LOP3.LUT P4, RZ, R10.reuse, 0x2, RZ, 0xc0, !PT ;  /* 0x000000020aff7812 */ /* 0x040fe4000788c0ff */
[----:B------:R-:W-:Y:S02]  /*12b0*/  LOP3.LUT P3, RZ, R10, 0x4, RZ, 0xc0, !PT ;  /* 0x000000040aff7812 */ /* 0x000fe4000786c0ff */
[----:B------:R-:W-:Y:S01]  /*12c0*/  LOP3.LUT R11, R25, 0x38, R100, 0xf8, !PT ;  /* 0x00000038190b7812 */ /* 0x000fe200078ef864 */
[----:B------:R-:W-:Y:S01]  /*12d0*/  IMAD.SHL.U32 R25, R143, 0x2, RZ ;  /* 0x000000028f197824 */ /* 0x000fe200078e00ff */
[----:B------:R-:W-:Y:S02]  /*12e0*/  IADD3 R142, R106, 0x30, RZ ;  /* 0x000000306a8e7810 */ /* 0x000fe40007ffe0ff */
[----:B------:R-:W-:Y:S01]  /*12f0*/  LOP3.LUT R10, R16, 0x7ffffffc, RZ, 0xc0, !PT ;  /* 0x7ffffffc100a7812 */ /* 0x000fe200078ec0ff */
[----:B------:R-:W-:Y:S01]  /*1300*/  IMAD.SHL.U32 R16, R140, 0x2, RZ ;  /* 0x000000028c107824 */ /* 0x000fe200078e00ff */
[-C--:B------:R-:W-:Y:S01]  /*1310*/  IADD3 R15, R6, R2.reuse, R219 ;  /* 0x00000002060f7210 */ /* 0x080fe20007ffe0db */
[----:B------:R-:W-:Y:S01]  /*1320*/  IMAD.SHL.U32 R26, R142, 0x2, RZ ;  /* 0x000000028e1a7824 */ /* 0x000fe200078e00ff */
[----:B------:R-:W-:Y:S01]  /*1330*/  IADD3 R14, R5, R2, R21 ;  /* 0x00000002050e7210 */ /* 0x000fe20007ffe015 */
[----:B------:R1:W-:Y:S01]  /*1340*/  STL [R1+0x40], R25 ;  /* 0x0000401901007387 */ /* 0x0003e20000100800 */
[----:B------:R-:W-:Y:S01]  /*1350*/  LEA.HI R2, R235, R235, RZ, 0x1 ;  /* 0x000000ebeb027211 */ /* 0x000fe200078f08ff */
[----:B------:R-:W-:Y:S01]  /*1360*/  IMAD.IADD R10, R24, 0x1, -R10 ;  /* 0x00000001180a7824 */ /* 0x000fe200078e0a0a */
[----:B------:R-:W-:Y:S01]  /*1370*/  IADD3 R141, R106, 0x50, RZ ;  /* 0x000000506a8d7810 */ /* 0x000fe20007ffe0ff */
[----:B------:R2:W-:Y:S01]  /*1380*/  STL [R1+0x44], R16 ;  /* 0x0000441001007387 */ /* 0x0005e20000100800 */
[----:B------:R-:W-:Y:S01]  /*1390*/  SHF.R.S32.HI R9, RZ, 0x1f, R143 ;  /* 0x0000001fff097819 */ /* 0x000fe2000001148f */
[----:B------:R-:W-:Y:S01]  /*13a0*/  IMAD.SHL.U32 R247, R10, 0x2, RZ ;  /* 0x000000020af77824 */ /* 0x000fe200078e00ff */
[CC--:B------:R-:W-:Y:S01]  /*13b0*/  IADD3 R4, R7.reuse, R3.reuse, R13 ;  /* 0x0000000307047210 */ /* 0x0c0fe20007ffe00d */
[----:B------:R3:W-:Y:S01]  /*13c0*/  STL [R1+0x48], R26 ;  /* 0x0000481a01007387 */ /* 0x0007e20000100800 */
[----:B------:R-:W-:Y:S01]  /*13d0*/  LOP3.LUT R5, R7, R3, RZ, 0xfc, !PT ;  /* 0x0000000307057212 */ /* 0x000fe200078efcff */
[----:B------:R-:W-:Y:S01]  /*13e0*/  IMAD.MOV.U32 R13, RZ, RZ, 0x40 ;  /* 0x00000040ff0d7424 */ /* 0x000fe200078e00ff */
[----:B------:R-:W-:-:S02]  /*13f0*/  SHF.R.S32.HI R8, RZ, 0x1f, R140 ;  /* 0x0000001fff087819 */ /* 0x000fc4000001148c */
[----:B------:R-:W-:Y:S02]  /*1400*/  LOP3.LUT R3, R2, 0x1ffffffe, RZ, 0xc0, !PT ;  /* 0x1ffffffe02037812 */ /* 0x000fe400078ec0ff */
[----:B------:R-:W-:Y:S02]  /*1410*/  SHF.R.S32.HI R7, RZ, 0x1f, R142 ;  /* 0x0000001fff077819 */ /* 0x000fe4000001148e */
[----:B------:R-:W-:Y:S01]  /*1420*/  SHF.L.U64.HI R9, R143, 0x1, R9 ;  /* 0x000000018f097819 */ /* 0x000fe20000010209 */
[----:B------:R-:W-:Y:S01]  /*1430*/  IMAD.IADD R12, R235, 0x1, -R3 ;  /* 0x00000001eb0c7824 */ /* 0x000fe200078e0a03 */
[----:B------:R-:W-:Y:S02]  /*1440*/  SHF.L.U64.HI R8, R140, 0x1, R8 ;  /* 0x000000018c087819 */ /* 0x000fe40000010208 */
[----:B------:R-:W-:Y:S02]  /*1450*/  SHF.L.U64.HI R7, R142, 0x1, R7 ;  /* 0x000000018e077819 */ /* 0x000fe40000010207 */
[----:B------:R-:W-:Y:S01]  /*1460*/  SHF.R.S32.HI R6, RZ, 0x1f, R105 ;  /* 0x0000001fff067819 */ /* 0x000fe20000011469 */
[----:B-1----:R-:W-:Y:S01]  /*1470*/  IMAD.SHL.U32 R25, R105, 0x2, RZ ;  /* 0x0000000269197824 */ /* 0x002fe200078e00ff */
[----:B------:R-:W-:-:S02]  /*1480*/  SHF.R.S32.HI R3, RZ, 0x1f, R141 ;  /* 0x0000001fff037819 */ /* 0x000fc4000001148d */
[----:B------:R-:W-:Y:S01]  /*1490*/  SHF.L.U64.HI R6, R105, 0x1, R6 ;  /* 0x0000000169067819 */ /* 0x000fe20000010206 */
[C---:B--2---:R-:W-:Y:S01]  /*14a0*/  IMAD.SHL.U32 R16, R141.reuse, 0x2, RZ ;  /* 0x000000028d107824 */ /* 0x044fe200078e00ff */
[----:B------:R-:W-:Y:S01]  /*14b0*/  STL [R1+0x4c], R25 ;  /* 0x00004c1901007387 */ /* 0x000fe20000100800 */
[----:B------:R-:W-:Y:S02]  /*14c0*/  SHF.L.U64.HI R3, R141, 0x1, R3 ;  /* 0x000000018d037819 */ /* 0x000fe40000010203 */
[----:B------:R-:W-:Y:S01]  /*14d0*/  LOP3.LUT R11, R21, R11, R22, 0xf6, !PT ;  /* 0x0000000b150b7212 */ /* 0x000fe200078ef616 */
[----:B------:R-:W-:Y:S01]  /*14e0*/  STL [R1+0x50], R16 ;  /* 0x0000501001007387 */ /* 0x000fe20000100800 */
[C---:B------:R-:W-:Y:S02]  /*14f0*/  IADD3 R35, R247.reuse, 0x10, RZ ;  /* 0x00000010f7237810 */ /* 0x040fe40007ffe0ff */
[C---:B------:R-:W-:Y:S01]  /*1500*/  IADD3 R32, R247.reuse, 0x28, RZ ;  /* 0x00000028f7207810 */ /* 0x040fe20007ffe0ff */
[----:B------:R1:W-:Y:S01]  /*1510*/  STL [R1+0x3c], R9 ;  /* 0x00003c0901007387 */ /* 0x0003e20000100800 */
[----:B------:R-:W-:-:S02]  /*1520*/  IADD3 R29, R247, 0x40, RZ ;  /* 0x00000040f71d7810 */ /* 0x000fc40007ffe0ff */
[C---:B---3--:R-:W-:Y:S01]  /*1530*/  IADD3 R26, R247.reuse, 0x58, RZ ;  /* 0x00000058f71a7810 */ /* 0x048fe20007ffe0ff */
[----:B------:R2:W-:Y:S01]  /*1540*/  STL [R1+0x38], R8 ;  /* 0x0000380801007387 */ /* 0x0005e20000100800 */
[C---:B------:R-:W-:Y:S02]  /*1550*/  IADD3 R252, R247.reuse, 0xb8, RZ ;  /* 0x000000b8f7fc7810 */ /* 0x040fe40007ffe0ff */
[----:B------:R-:W-:Y:S01]  /*1560*/  LEA R168, R0, 0x6100, 0x1 ;  /* 0x0000610000a87811 */ /* 0x000fe200078e08ff */
[----:B------:R3:W-:Y:S01]  /*1570*/  STL [R1+0x34], R7 ;  /* 0x0000340701007387 */ /* 0x0007e20000100800 */
[----:B------:R-:W-:Y:S02]  /*1580*/  IADD3 R10, R247, 0xa8, RZ ;  /* 0x000000a8f70a7810 */ /* 0x000fe40007ffe0ff */
[----:B------:R-:W-:Y:S01]  /*1590*/  IADD3 R179, R168, 0x20, RZ ;  /* 0x00000020a8b37810 */ /* 0x000fe20007ffe0ff */
[----:B------:R4:W-:Y:S01]  /*15a0*/  STL [R1+0x30], R6 ;  /* 0x0000300601007387 */ /* 0x0009e20000100800 */
[----:B------:R-:W-:-:S02]  /*15b0*/  SEL R2, R13, 0xffffffc0, !P3 ;  /* 0xffffffc00d027807 */ /* 0x000fc40005800000 */
[C---:B------:R-:W-:Y:S01]  /*15c0*/  @P4 IADD3 R179, R168.reuse, -0x20, RZ ;  /* 0xffffffe0a8b34810 */ /* 0x040fe20007ffe0ff */
[----:B------:R5:W-:Y:S01]  /*15d0*/  STL [R1+0x2c], R3 ;  /* 0x00002c0301007387 */ /* 0x000be20000100800 */
[----:B------:R-:W-:Y:S01]  /*15e0*/  LEA R248, R19, 0x80, 0x1 ;  /* 0x0000008013f87811 */ /* 0x000fe200078e08ff */
[----:B------:R-:W-:Y:S01]  /*15f0*/  IMAD.IADD R174, R168, 0x1, R2 ;  /* 0x00000001a8ae7824 */ /* 0x000fe200078e0202 */
[----:B------:R-:W-:Y:S01]  /*1600*/  SHF.R.S32.HI R10, RZ, 0x1f, R10 ;  /* 0x0000001fff0a7819 */ /* 0x000fe2000001140a */
[----:B------:R-:W-:Y:S01]  /*1610*/  IMAD.IADD R171, R2, 0x1, R179 ;  /* 0x0000000102ab7824 */ /* 0x000fe200078e02b3 */
[----:B------:R-:W-:Y:S02]  /*1620*/  LEA R10, R17, 0xc100, 0x1 ;  /* 0x0000c100110a7811 */ /* 0x000fe400078e08ff */
[----:B------:R-:W-:Y:S02]  /*1630*/  IADD3 R249, R248, -0x10, RZ ;  /* 0xfffffff0f8f97810 */ /* 0x000fe40007ffe0ff */
[----:B-1----:R-:W-:-:S02]  /*1640*/  LEA R9, R11, 0xc100, 0x1 ;  /* 0x0000c1000b097811 */ /* 0x002fc400078e08ff */
[----:B------:R-:W-:Y:S02]  /*1650*/  LEA R175, R4, 0xc100, 0x1 ;  /* 0x0000c10004af7811 */ /* 0x000fe400078e08ff */
[----:B--2---:R-:W-:Y:S02]  /*1660*/  SEL R8, R20, 0xffffffe0, !P1 ;  /* 0xffffffe014087807 */ /* 0x004fe40004800000 */
[----:B------:R-:W-:Y:S02]  /*1670*/  LEA R169, R5, 0x100, 0x1 ;  /* 0x0000010005a97811 */ /* 0x000fe400078e08ff */
[----:B---3--:R-:W-:Y:S01]  /*1680*/  LOP3.LUT R7, R216, 0x38, R100, 0xf8, !PT ;  /* 0x00000038d8077812 */ /* 0x008fe200078ef864 */
[C---:B------:R-:W-:Y:S01]  /*1690*/  IMAD.IADD R251, R248.reuse, 0x1, R8 ;  /* 0x00000001f8fb7824 */ /* 0x040fe200078e0208 */
[----:B------:R-:W-:Y:S02]  /*16a0*/  @P0 IADD3 R249, R248, 0x10, RZ ;  /* 0x00000010f8f90810 */ /* 0x000fe40007ffe0ff */
[----:B------:R-:W-:-:S02]  /*16b0*/  LOP3.LUT R7, R219, R7, R218, 0xf6, !PT ;  /* 0x00000007db077212 */ /* 0x000fc400078ef6da */
[----:B----4-:R-:W-:Y:S01]  /*16c0*/  SEL R6, R13, 0xffffffc0, !P2 ;  /* 0xffffffc00d067807 */ /* 0x010fe20005000000 */
[----:B------:R-:W-:Y:S01]  /*16d0*/  IMAD.IADD R250, R8, 0x1, R249 ;  /* 0x0000000108fa7824 */ /* 0x000fe200078e02f9 */
[----:B------:R-:W-:Y:S01]  /*16e0*/  LEA R7, R7, 0xc100, 0x1 ;  /* 0x0000c10007077811 */ /* 0x000fe200078e08ff */
[----:B-----5:R-:W-:Y:S01]  /*16f0*/  IMAD R3, R12, 0x8, R23 ;  /* 0x000000080c037824 */ /* 0x020fe200078e0217 */
[C---:B------:R-:W-:Y:S01]  /*1700*/  IADD3 R23, R247.reuse, 0x70, RZ ;  /* 0x00000070f7177810 */ /* 0x040fe20007ffe0ff */
[----:B------:R-:W-:Y:S01]  /*1710*/  IMAD.IADD R2, R248, 0x1, R6 ;  /* 0x00000001f8027824 */ /* 0x000fe200078e0206 */
[----:B------:R-:W-:Y:S02]  /*1720*/  IADD3 R12, R247, 0xa0, RZ ;  /* 0x000000a0f70c7810 */ /* 0x000fe40007ffe0ff */
[----:B------:R1:W-:Y:S01]  /*1730*/  STL [R1+0x58], R3 ;  /* 0x0000580301007387 */ /* 0x0003e20000100800 */
[----:B------:R-:W-:Y:S02]  /*1740*/  SEL R0, R13, 0xffffffc0, !P5 ;  /* 0xffffffc00d007807 */ /* 0x000fe40006800000 */
[----:B------:R-:W-:Y:S01]  /*1750*/  LOP3.LUT R201, R216, 0x18, R100, 0xf8, !PT ;  /* 0x00000018d8c97812 */ /* 0x000fe200078ef864 */
[----:B------:R2:W-:Y:S01]  /*1760*/  STL [R1+0x28], R9 ;  /* 0x0000280901007387 */ /* 0x0005e20000100800 */
[----:B------:R-:W-:Y:S01]  /*1770*/  IADD3 R36, R247, 0x8, RZ ;  /* 0x00000008f7247810 */ /* 0x000fe20007ffe0ff */
[----:B------:R-:W-:Y:S01]  /*1780*/  IMAD.IADD R178, R175, 0x1, R0 ;  /* 0x00000001afb27824 */ /* 0x000fe200078e0200 */
[----:B------:R-:W-:Y:S01]  /*1790*/  LOP3.LUT R201, R219, R201, R218, 0xf6, !PT ;  /* 0x000000c9dbc97212 */ /* 0x000fe200078ef6da */
[----:B------:R3:W-:Y:S01]  /*17a0*/  STL [R1+0x24], R7 ;  /* 0x0000240701007387 */ /* 0x0007e20000100800 */
[----:B------:R-:W-:Y:S01]  /*17b0*/  IMAD.IADD R173, R0, 0x1, R169 ;  /* 0x0000000100ad7824 */ /* 0x000fe200078e02a9 */
[----:B------:R-:W-:-:S02]  /*17c0*/  IADD3 R33, R247, 0x20, RZ ;  /* 0x00000020f7217810 */ /* 0x000fc40007ffe0ff */
[C---:B------:R-:W-:Y:S02]  /*17d0*/  IADD3 R30, R247.reuse, 0x38, RZ ;  /* 0x00000038f71e7810 */ /* 0x040fe40007ffe0ff */
[C---:B------:R-:W-:Y:S02]  /*17e0*/  IADD3 R27, R247.reuse, 0x50, RZ ;  /* 0x00000050f71b7810 */ /* 0x040fe40007ffe0ff */
[C---:B------:R-:W-:Y:S02]  /*17f0*/  IADD3 R24, R247.reuse, 0x68, RZ ;  /* 0x00000068f7187810 */ /* 0x040fe40007ffe0ff */
[----:B------:R-:W-:Y:S02]  /*1800*/  SHF.R.S32.HI R11, RZ, 0x1f, R36 ;  /* 0x0000001fff0b7819 */ /* 0x000fe40000011424 */
[----:B------:R-:W-:Y:S02]  /*1810*/  IADD3 R21, R247, 0x80, RZ ;  /* 0x00000080f7157810 */ /* 0x000fe40007ffe0ff */
[----:B------:R-:W-:-:S02]  /*1820*/  LEA R201, R201, 0x100, 0x1 ;  /* 0x00000100c9c97811 */ /* 0x000fc400078e08ff */
[----:B------:R-:W-:Y:S02]  /*1830*/  SHF.R.S32.HI R11, RZ, 0x1f, R33 ;  /* 0x0000001fff0b7819 */ /* 0x000fe40000011421 */
[----:B-1----:R-:W-:Y:S01]  /*1840*/  SEL R3, R20, 0xffffffe0, !P6 ;  /* 0xffffffe014037807 */ /* 0x002fe20007000000 */
[----:B------:R-:W-:Y:S01]  /*1850*/  IMAD.IADD R202, R201, 0x1, R6 ;  /* 0x00000001c9ca7824 */ /* 0x000fe200078e0206 */
[C---:B------:R-:W-:Y:S02]  /*1860*/  IADD3 R20, R247.reuse, 0x88, RZ ;  /* 0x00000088f7147810 */ /* 0x040fe40007ffe0ff */
[----:B--2---:R-:W-:Y:S01]  /*1870*/  IADD3 R9, R247, 0xb0, RZ ;  /* 0x000000b0f7097810 */ /* 0x004fe20007ffe0ff */
[----:B------:R-:W-:Y:S01]  /*1880*/  IMAD.IADD R176, R175, 0x1, R3 ;  /* 0x00000001afb07824 */ /* 0x000fe200078e0203 */
[----:B------:R-:W-:Y:S01]  /*1890*/  IADD3 R208, R210, 0x80, RZ ;  /* 0x00000080d2d07810 */ /* 0x000fe20007ffe0ff */
[----:B------:R-:W-:Y:S01]  /*18a0*/  IMAD.IADD R170, R3, 0x1, R169 ;  /* 0x0000000103aa7824 */ /* 0x000fe200078e02a9 */
[----:B---3--:R-:W-:Y:S01]  /*18b0*/  SHF.R.S32.HI R7, RZ, 0x1f, R35 ;  /* 0x0000001fff077819 */ /* 0x008fe20000011423 */
[----:B------:R-:W-:Y:S01]  /*18c0*/  IMAD.IADD R177, R176, 0x1, R0 ;  /* 0x00000001b0b17824 */ /* 0x000fe200078e0200 */
[----:B------:R-:W-:Y:S01]  /*18d0*/  SHF.R.S32.HI R7, RZ, 0x1f, R32 ;  /* 0x0000001fff077819 */ /* 0x000fe20000011420 */
[----:B------:R-:W-:Y:S01]  /*18e0*/  IMAD.IADD R172, R0, 0x1, R170 ;  /* 0x0000000100ac7824 */ /* 0x000fe200078e02aa */
[----:B------:R-:W-:Y:S01]  /*18f0*/  SHF.R.S32.HI R7, RZ, 0x1f, R29 ;  /* 0x0000001fff077819 */ /* 0x000fe2000001141d */
[----:B------:R-:W-:Y:S01]  /*1900*/  IMAD.IADD R0, R6, 0x1, R250 ;  /* 0x0000000106007824 */ /* 0x000fe200078e02fa */
[----:B------:R-:W-:-:S02]  /*1910*/  SHF.R.S32.HI R7, RZ, 0x1f, R26 ;  /* 0x0000001fff077819 */ /* 0x000fc4000001141a */
[----:B------:R-:W-:Y:S02]  /*1920*/  SHF.R.S32.HI R7, RZ, 0x1f, R23 ;  /* 0x0000001fff077819 */ /* 0x000fe40000011417 */
[----:B------:R-:W-:Y:S02]  /*1930*/  SHF.R.S32.HI R7, RZ, 0x1f, R20 ;  /* 0x0000001fff077819 */ /* 0x000fe40000011414 */
[----:B------:R-:W-:Y:S02]  /*1940*/  SHF.R.S32.HI R7, RZ, 0x1f, R12 ;  /* 0x0000001fff077819 */ /* 0x000fe4000001140c */
[----:B------:R-:W-:Y:S02]  /*1950*/  SHF.R.S32.HI R7, RZ, 0x1f, R252 ;  /* 0x0000001fff077819 */ /* 0x000fe400000114fc */
[----:B------:R-:W-:Y:S02]  /*1960*/  LEA R7, R18, 0xc100, 0x1 ;  /* 0x0000c10012077811 */ /* 0x000fe400078e08ff */
[----:B------:R-:W-:-:S02]  /*1970*/  SHF.R.S32.HI R9, RZ, 0x1f, R9 ;  /* 0x0000001fff097819 */ /* 0x000fc40000011409 */
[----:B------:R-:W-:Y:S01]  /*1980*/  LEA R9, R15, 0xc100, 0x1 ;  /* 0x0000c1000f097811 */ /* 0x000fe200078e08ff */
[----:B------:R1:W-:Y:S01]  /*1990*/  STL [R1+0x20], R7 ;  /* 0x0000200701007387 */ /* 0x0003e20000100800 */
[C---:B------:R-:W-:Y:S02]  /*19a0*/  IADD3 R205, R100.reuse, 0x60, RZ ;  /* 0x0000006064cd7810 */ /* 0x040fe40007ffe0ff */
[C---:B------:R-:W-:Y:S01]  /*19b0*/  IADD3 R204, R100.reuse, 0x80, RZ ;  /* 0x0000008064cc7810 */ /* 0x040fe20007ffe0ff */
[----:B------:R-:W-:Y:S01]  /*19c0*/  STL [R1+0x1c], R10 ;  /* 0x00001c0a01007387 */ /* 0x000fe20000100800 */
[----:B------:R-:W-:Y:S02]  /*19d0*/  IADD3 R203, R100, 0xa0, RZ ;  /* 0x000000a064cb7810 */ /* 0x000fe40007ffe0ff */
[C---:B------:R-:W-:Y:S01]  /*19e0*/  IADD3 R34, R247.reuse, 0x18, RZ ;  /* 0x00000018f7227810 */ /* 0x040fe20007ffe0ff */
[----:B------:R-:W-:Y:S01]  /*19f0*/  STL [R1+0x18], R9 ;  /* 0x0000180901007387 */ /* 0x000fe20000100800 */
[----:B------:R-:W-:-:S02]  /*1a00*/  IADD3 R31, R247, 0x30, RZ ;  /* 0x00000030f71f7810 */ /* 0x000fc40007ffe0ff */
[C---:B------:R-:W-:Y:S02]  /*1a10*/  IADD3 R28, R247.reuse, 0x48, RZ ;  /* 0x00000048f71c7810 */ /* 0x040fe40007ffe0ff */
[C---:B------:R-:W-:Y:S02]  /*1a20*/  IADD3 R25, R247.reuse, 0x60, RZ ;  /* 0x00000060f7197810 */ /* 0x040fe40007ffe0ff */
[C---:B------:R-:W-:Y:S02]  /*1a30*/  IADD3 R22, R247.reuse, 0x78, RZ ;  /* 0x00000078f7167810 */ /* 0x040fe40007ffe0ff */
[C---:B------:R-:W-:Y:S02]  /*1a40*/  IADD3 R16, R247.reuse, 0x90, RZ ;  /* 0x00000090f7107810 */ /* 0x040fe40007ffe0ff */
[----:B------:R-:W-:Y:S02]  /*1a50*/  IADD3 R13, R247, 0x98, RZ ;  /* 0x00000098f70d7810 */ /* 0x000fe40007ffe0ff */
[----:B------:R-:W-:-:S02]  /*1a60*/  SHF.R.S32.HI R11, RZ, 0x1f, R30 ;  /* 0x0000001fff0b7819 */ /* 0x000fc4000001141e */
[----:B------:R-:W-:Y:S02]  /*1a70*/  SHF.R.S32.HI R11, RZ, 0x1f, R27 ;  /* 0x0000001fff0b7819 */ /* 0x000fe4000001141b */
[----:B-1----:R-:W-:Y:S02]  /*1a80*/  LEA R7, R14, 0xc100, 0x1 ;  /* 0x0000c1000e077811 */ /* 0x002fe400078e08ff */
[----:B------:R-:W-:Y:S02]  /*1a90*/  SHF.R.S32.HI R11, RZ, 0x1f, R24 ;  /* 0x0000001fff0b7819 */ /* 0x000fe40000011418 */
[----:B------:R-:W-:Y:S01]  /*1aa0*/  SHF.R.S32.HI R11, RZ, 0x1f, R21 ;  /* 0x0000001fff0b7819 */ /* 0x000fe20000011415 */
[----:B------:R-:W-:Y:S01]  /*1ab0*/  STL [R1+0x14], R7 ;  /* 0x0000140701007387 */ /* 0x000fe20000100800 */
[----:B------:R-:W-:Y:S02]  /*1ac0*/  SHF.R.S32.HI R211, RZ, 0x1f, R210 ;  /* 0x0000001fffd37819 */ /* 0x000fe400000114d2 */
[----:B------:R-:W-:Y:S01]  /*1ad0*/  SHF.R.S32.HI R101, RZ, 0x1f, R100 ;  /* 0x0000001fff657819 */ /* 0x000fe20000011464 */
[----:B------:R1:W-:Y:S01]  /*1ae0*/  STL [R1+0xc], R2 ;  /* 0x00000c0201007387 */ /* 0x0003e20000100800 */
[----:B------:R-:W-:-:S02]  /*1af0*/  SHF.R.S32.HI R222, RZ, 0x1f, R205 ;  /* 0x0000001fffde7819 */ /* 0x000fc400000114cd */
        /* <DEDUP_REMOVED lines=10> */
[----:B------:R-:W-:Y:S01]  /*1ba0*/  SHF.R.S32.HI R22, RZ, 0x1f, R22 ;  /* 0x0000001fff167819 */ /* 0x000fe20000011416 */
[----:B-1----:R-:W-:Y:S01]  /*1bb0*/  IMAD.IADD R2, R6, 0x1, R251 ;  /* 0x0000000106027824 */ /* 0x002fe200078e02fb */
[----:B------:R-:W-:-:S02]  /*1bc0*/  SHF.R.S32.HI R16, RZ, 0x1f, R16 ;  /* 0x0000001fff107819 */ /* 0x000fc40000011410 */
[----:B------:R-:W-:Y:S02]  /*1bd0*/  SHF.R.S32.HI R11, RZ, 0x1f, R13 ;  /* 0x0000001fff0b7819 */ /* 0x000fe4000001140d */
[----:B------:R1:W-:Y:S01]  /*1be0*/  STL [R1+0x8], R2 ;  /* 0x0000080201007387 */ /* 0x0003e20000100800 */
[C---:B------:R-:W-:Y:S02]  /*1bf0*/  IADD3 R190, R179.reuse, 0x800, RZ ;  /* 0x00000800b3be7810 */ /* 0x040fe40007ffe0ff */
[C---:B------:R-:W-:Y:S02]  /*1c00*/  IADD3 R189, R179.reuse, 0x1000, RZ ;  /* 0x00001000b3bd7810 */ /* 0x040fe40007ffe0ff */
[C---:B------:R-:W-:Y:S02]  /*1c10*/  IADD3 R188, R179.reuse, 0x1800, RZ ;  /* 0x00001800b3bc7810 */ /* 0x040fe40007ffe0ff */
[C---:B------:R-:W-:Y:S02]  /*1c20*/  IADD3 R187, R179.reuse, 0x2000, RZ ;  /* 0x00002000b3bb7810 */ /* 0x040fe40007ffe0ff */
[----:B------:R-:W-:-:S02]  /*1c30*/  IADD3 R186, R179, 0x2800, RZ ;  /* 0x00002800b3ba7810 */ /* 0x000fc40007ffe0ff */
[C---:B------:R-:W-:Y:S02]  /*1c40*/  IADD3 R185, R179.reuse, 0x3000, RZ ;  /* 0x00003000b3b97810 */ /* 0x040fe40007ffe0ff */
[C---:B------:R-:W-:Y:S02]  /*1c50*/  IADD3 R184, R179.reuse, 0x3800, RZ ;  /* 0x00003800b3b87810 */ /* 0x040fe40007ffe0ff */
[C---:B------:R-:W-:Y:S02]  /*1c60*/  IADD3 R183, R179.reuse, 0x4000, RZ ;  /* 0x00004000b3b77810 */ /* 0x040fe40007ffe0ff */
[C---:B------:R-:W-:Y:S02]  /*1c70*/  IADD3 R182, R179.reuse, 0x4800, RZ ;  /* 0x00004800b3b67810 */ /* 0x040fe40007ffe0ff */
[C---:B------:R-:W-:Y:S02]  /*1c80*/  IADD3 R181, R179.reuse, 0x5000, RZ ;  /* 0x00005000b3b57810 */ /* 0x040fe40007ffe0ff */
[----:B------:R-:W-:Y:S01]  /*1c90*/  IADD3 R180, R179, 0x5800, RZ ;  /* 0x00005800b3b47810 */ /* 0x000fe20007ffe0ff */
[----:B-1----:R-:W-:-:S05]  /*1ca0*/  IMAD.IADD R2, R6, 0x1, R249 ;  /* 0x0000000106027824 */ /* 0x002fca00078e02f9 */
[----:B------:R1:W-:Y:S04]  /*1cb0*/  STL [R1+0x4], R2 ;  /* 0x0000040201007387 */ /* 0x0003e80000100800 */
[----:B------:R1:W-:Y:S02]  /*1cc0*/  STL [R1], R0 ;  /* 0x0000000001007387 */ /* 0x0003e40000100800 */
.L_x_335:
[----:B-1----:R-:W-:-:S04]  /*1cd0*/  IMAD.MOV.U32 R2, RZ, RZ, 0x4 ;  /* 0x00000004ff027424 */ /* 0x002fc800078e00ff */
[----:B------:R-:W-:-:S05]  /*1ce0*/  IMAD.WIDE R2, R239, R2, c[0x0][0x588] ;  /* 0x00016200ef027625 */ /* 0x000fca00078e0202 */
[----:B------:R-:W2:Y:S01]  /*1cf0*/  LDG.E R242, [R2.64] ;  /* 0x0000000a02f27981 */ /* 0x000ea2000c1e1900 */
[----:B------:R-:W-:Y:S01]  /*1d00*/  ISETP.NE.U32.AND P0, PT, RZ, c[0x0][0x370], PT ;  /* 0x0000dc00ff007a0c */ /* 0x000fe20003f05070 */
[----:B------:R-:W-:Y:S01]  /*1d10*/  IMAD.MOV.U32 R234, RZ, RZ, RZ ;  /* 0x000000ffffea7224 */ /* 0x000fe200078e00ff */
[----:B------:R-:W-:Y:S02]  /*1d20*/  ISETP.NE.U32.AND P4, PT, RZ, c[0x0][0x360], PT ;  /* 0x0000d800ff007a0c */ /* 0x000fe40003f85070 */
[----:B------:R-:W-:Y:S02]  /*1d30*/  ISETP.NE.AND.EX P1, PT, RZ, c[0x0][0x374], PT, P0 ;  /* 0x0000dd00ff007a0c */ /* 0x000fe40003f25300 */
[----:B------:R-:W-:Y:S02]  /*1d40*/  ISETP.NE.AND.EX P4, PT, RZ, c[0x0][0x364], PT, P4 ;  /* 0x0000d900ff007a0c */ /* 0x000fe40003f85340 */
[----:B------:R-:W-:Y:S02]  /*1d50*/  ISETP.NE.U32.AND P3, PT, RZ, c[0x0][0x348], PT ;  /* 0x0000d200ff007a0c */ /* 0x000fe40003f65070 */
[----:B------:R-:W-:-:S02]  /*1d60*/  ISETP.NE.U32.AND P5, PT, RZ, c[0x0][0x350], PT ;  /* 0x0000d400ff007a0c */ /* 0x000fc40003fa5070 */
[----:B------:R-:W-:Y:S02]  /*1d70*/  ISETP.NE.U32.AND P6, PT, RZ, c[0x0][0x358], PT ;  /* 0x0000d600ff007a0c */ /* 0x000fe40003fc5070 */
[----:B------:R-:W-:Y:S02]  /*1d80*/  ISETP.NE.AND.EX P3, PT, RZ, c[0x0][0x34c], PT, P3 ;  /* 0x0000d300ff007a0c */ /* 0x000fe40003f65330 */
[----:B------:R-:W-:Y:S02]  /*1d90*/  ISETP.NE.AND.EX P5, PT, RZ, c[0x0][0x354], PT, P5 ;  /* 0x0000d500ff007a0c */ /* 0x000fe40003fa5350 */
[----:B------:R-:W-:Y:S01]  /*1da0*/  ISETP.NE.AND.EX P6, PT, RZ, c[0x0][0x35c], PT, P6 ;  /* 0x0000d700ff007a0c */ /* 0x000fe20003fc5360 */
[----:B------:R-:W-:Y:S02]  /*1db0*/  IMAD.MOV.U32 R134, RZ, RZ, RZ ;  /* 0x000000ffff867224 */ /* 0x000fe400078e00ff */
[----:B------:R-:W-:Y:S02]  /*1dc0*/  IMAD.MOV.U32 R12, RZ, RZ, RZ ;  /* 0x000000ffff0c7224 */ /* 0x000fe400078e00ff */
[----:B------:R-:W-:Y:S01]  /*1dd0*/  IMAD.MOV.U32 R11, RZ, RZ, RZ ;  /* 0x000000ffff0b7224 */ /* 0x000fe200078e00ff */
[----:B--2---:R-:W-:Y:S01]  /*1de0*/  SHF.R.S32.HI R243, RZ, 0x1f, R242 ;  /* 0x0000001ffff37819 */ /* 0x004fe200000114f2 */
[C---:B------:R-:W-:Y:S01]  /*1df0*/  IMAD.SHL.U32 R240, R242.reuse, 0x4, RZ ;  /* 0x00000004f2f07824 */ /* 0x040fe200078e00ff */
[----:B------:R-:W-:-:S02]  /*1e00*/  @P1 LEA R4, P0, R242, c[0x0][0x370], 0x2 ;  /* 0x0000dc00f2041a11 */ /* 0x000fc400078010ff */
[C-C-:B------:R-:W-:Y:S02]  /*1e10*/  SHF.L.U64.HI R241, R242.reuse, 0x2, R243.reuse ;  /* 0x00000002f2f17819 */ /* 0x140fe400000102f3 */
[----:B------:R-:W-:Y:S02]  /*1e20*/  @P1 LEA.HI.X R5, R242, c[0x0][0x374], R243, 0x2, P0 ;  /* 0x0000dd00f2051a11 */ /* 0x000fe400000f14f3 */
[C---:B------:R-:W-:Y:S02]  /*1e30*/  @P4 IADD3 R2, P0, R240.reuse, c[0x0][0x360], RZ ;  /* 0x0000d800f0024a10 */ /* 0x040fe40007f1e0ff */
[----:B------:R-:W-:Y:S01]  /*1e40*/  IADD3 R6, P2, R240, c[0x0][0x348], RZ ;  /* 0x0000d200f0067a10 */ /* 0x000fe20007f5e0ff */
[----:B------:R1:W5:Y:S01]  /*1e50*/  @P1 LDG.E R234, [R4.64] ;  /* 0x0000000a04ea1981 */ /* 0x000362000c1e1900 */
[----:B------:R-:W-:-:S05]  /*1e60*/  @P4 IADD3.X R3, R241, c[0x0][0x364], RZ, P0, !PT ;  /* 0x0000d900f1034a10 */ /* 0x000fca00007fe4ff */
[----:B------:R2:W5:Y:S01]  /*1e70*/  @P4 LDG.E R135, [R2.64] ;  /* 0x0000000a02874981 */ /* 0x000562000c1e1900 */
[----:B------:R-:W-:-:S05]  /*1e80*/  IADD3.X R7, R241, c[0x0][0x34c], RZ, P2, !PT ;  /* 0x0000d300f1077a10 */ /* 0x000fca00017fe4ff */
[----:B------:R3:W5:Y:S01]  /*1e90*/  @P3 LDG.E R134, [R6.64] ;  /* 0x0000000a06863981 */ /* 0x000762000c1e1900 */
[C---:B-1----:R-:W-:Y:S02]  /*1ea0*/  IADD3 R4, P1, R240.reuse, c[0x0][0x350], RZ ;  /* 0x0000d400f0047a10 */ /* 0x042fe40007f3e0ff */
[----:B--2---:R-:W-:Y:S02]  /*1eb0*/  IADD3 R2, P0, R240, c[0x0][0x358], RZ ;  /* 0x0000d600f0027a10 */ /* 0x004fe40007f1e0ff */
[C---:B------:R-:W-:Y:S02]  /*1ec0*/  IADD3.X R5, R241.reuse, c[0x0][0x354], RZ, P1, !PT ;  /* 0x0000d500f1057a10 */ /* 0x040fe40000ffe4ff */
[----:B------:R-:W-:-:S03]  /*1ed0*/  IADD3.X R3, R241, c[0x0][0x35c], RZ, P0, !PT ;  /* 0x0000d700f1037a10 */ /* 0x000fc600007fe4ff */
[----:B------:R3:W5:Y:S04]  /*1ee0*/  @P5 LDG.E R12, [R4.64] ;  /* 0x0000000a040c5981 */ /* 0x000768000c1e1900 */
[----:B------:R3:W5:Y:S01]  /*1ef0*/  @P6 LDG.E R11, [R2.64] ;  /* 0x0000000a020b6981 */ /* 0x000762000c1e1900 */
[----:B------:R-:W-:Y:S01]  /*1f00*/  YIELD ;  /* 0x0000000000007946 */ /* 0x000fe20003800000 */
[----:B------:R-:W-:Y:S05]  /*1f10*/  @P4 BRA `(.L_x_177) ;  /* 0x0000005000004947 */ /* 0x000fea0003800000 */
[----:B-----5:R-:W-:Y:S01]  /*1f20*/  MOV R135, c[0x0][0x168] ;  /* 0x00005a0000877a02 */ /* 0x020fe20000000f00 */
[----:B------:R-:W-:Y:S05]  /*1f30*/  @!P3 BRA `(.L_x_177) ;  /* 0x000000300000b947 */ /* 0x000fea0003800000 */
[----:B------:R-:W2:Y:S04]  /*1f40*/  LDG.E R8, [R6.64] ;  /* 0x0000000a06087981 */ /* 0x000ea8000c1e1900 */
[----:B------:R-:W2:Y:S02]  /*1f50*/  LDG.E R0, [R6.64+0x4] ;  /* 0x0000040a06007981 */ /* 0x000ea4000c1e1900 */
[----:B--2---:R-:W-:-:S02]  /*1f60*/  IADD3 R135, -R8, R0, RZ ;  /* 0x0000000008877210 */ /* 0x004fc40007ffe1ff */
.L_x_177:
[----:B------:R-:W-:-:S04]  /*1f70*/  ISETP.NE.U32.AND P0, PT, RZ, c[0x0][0x368], PT ;  /* 0x0000da00ff007a0c */ /* 0x000fc80003f05070 */
[----:B------:R-:W-:-:S13]  /*1f80*/  ISETP.NE.AND.EX P0, PT, RZ, c[0x0][0x36c], PT, P0 ;  /* 0x0000db00ff007a0c */ /* 0x000fda0003f05300 */
[----:B------:R-:W-:Y:S05]  /*1f90*/  @!P0 BRA `(.L_x_178) ;  /* 0x0000004000008947 */ /* 0x000fea0003800000 */
[----:B---3--:R-:W-:-:S04]  /*1fa0*/  IADD3 R4, P0, R240, c[0x0][0x368], RZ ;  /* 0x0000da00f0047a10 */ /* 0x008fc80007f1e0ff */
[----:B------:R-:W-:-:S05]  /*1fb0*/  IADD3.X R5, R241, c[0x0][0x36c], RZ, P0, !PT ;  /* 0x0000db00f1057a10 */ /* 0x000fca00007fe4ff */
[----:B------:R1:W5:Y:S01]  /*1fc0*/  LDG.E R8, [R4.64] ;  /* 0x0000000a04087981 */ /* 0x000362000c1e1900 */
[----:B------:R-:W-:Y:S05]  /*1fd0*/  BRA `(.L_x_179) ;  /* 0x0000005000007947 */ /* 0x000fea0003800000 */
.L_x_178:
[----:B------:R-:W-:Y:S01]  /*1fe0*/  MOV R8, UR8 ;  /* 0x0000000800087c02 */ /* 0x000fe20008000f00 */
[----:B------:R-:W-:Y:S05]  /*1ff0*/  @!P5 BRA `(.L_x_179) ;  /* 0x000000300000d947 */ /* 0x000fea0003800000 */
[----:B---3--:R-:W2:Y:S04]  /*2000*/  LDG.E R6, [R4.64] ;  /* 0x0000000a04067981 */ /* 0x008ea8000c1e1900 */
[----:B------:R-:W2:Y:S02]  /*2010*/  LDG.E R0, [R4.64+0x4] ;  /* 0x0000040a04007981 */ /* 0x000ea4000c1e1900 */
[----:B--2---:R-:W-:Y:S02]  /*2020*/  IADD3 R8, -R6, R0, RZ ;  /* 0x0000000006087210 */ /* 0x004fe40007ffe1ff */
.L_x_179:
[----:B-1-3--:R1:W2:Y:S04]  /*2030*/  @P6 LDG.E R4, [R2.64] ;  /* 0x0000000a02046981 */ /* 0x00a2a8000c1e1900 */
[----:B------:R1:W2:Y:S01]  /*2040*/  @P6 LDG.E R0, [R2.64+0x4] ;  /* 0x0000040a02006981 */ /* 0x0002a2000c1e1900 */
[----:B------:R-:W-:Y:S01]  /*2050*/  ISETP.NE.U32.AND P0, PT, RZ, c[0x0][0x378], PT ;  /* 0x0000de00ff007a0c */ /* 0x000fe20003f05070 */
[----:B-----5:R-:W-:-:S03]  /*2060*/  IMAD.MOV.U32 R126, RZ, RZ, R8 ;  /* 0x000000ffff7e7224 */ /* 0x020fc600078e0008 */
[----:B------:R-:W-:Y:S01]  /*2070*/  ISETP.NE.AND.EX P1, PT, RZ, c[0x0][0x37c], PT, P0 ;  /* 0x0000df00ff007a0c */ /* 0x000fe20003f25300 */
[----:B------:R-:W-:Y:S02]  /*2080*/  IMAD.MOV.U32 R60, RZ, RZ, c[0x0][0x228] ;  /* 0x00008a00ff3c7624 */ /* 0x000fe400078e00ff */
[----:B------:R-:W-:-:S10]  /*2090*/  IMAD.IADD R6, R8, 0x1, -R234 ;  /* 0x0000000108067824 */ /* 0x000fd400078e0aea */
[----:B-1----:R-:W-:-:S04]  /*20a0*/  @P1 IADD3 R2, P0, R240, c[0x0][0x378], RZ ;  /* 0x0000de00f0021a10 */ /* 0x002fc80007f1e0ff */
[----:B------:R-:W-:-:S05]  /*20b0*/  @P1 IADD3.X R3, R241, c[0x0][0x37c], RZ, P0, !PT ;  /* 0x0000df00f1031a10 */ /* 0x000fca00007fe4ff */
[----:B------:R1:W5:Y:S01]  /*20c0*/  @P1 LDG.E R126, [R2.64] ;  /* 0x0000000a027e1981 */ /* 0x000362000c1e1900 */
[----:B------:R-:W-:Y:S01]  /*20d0*/  BSSY B0, `(.L_x_180) ;  /* 0x000002e000007945 */ /* 0x000fe20003800000 */
[----:B-1----:R-:W-:-:S04]  /*20e0*/  LOP3.LUT R2, R238, 0xff000000, RZ, 0xc0, !PT ;  /* 0xff000000ee027812 */ /* 0x002fc800078ec0ff */
[----:B------:R-:W-:Y:S01]  /*20f0*/  SHF.R.U32.HI R2, RZ, 0x8, R2 ;  /* 0x00000008ff027819 */ /* 0x000fe20000011602 */
[----:B--2---:R-:W-:Y:S01]  /*2100*/  @P6 IMAD.IADD R60, R0, 0x1, -R4 ;  /* 0x00000001003c6824 */ /* 0x004fe200078e0a04 */
[----:B------:R-:W-:-:S03]  /*2110*/  LOP3.LUT R0, R238, 0xff0000, RZ, 0xc0, !PT ;  /* 0x00ff0000ee007812 */ /* 0x000fc600078ec0ff */
[----:B------:R-:W-:Y:S01]  /*2120*/  IMAD.IADD R127, R6, 0x1, R60 ;  /* 0x00000001067f7824 */ /* 0x000fe200078e023c */
[----:B------:R-:W-:-:S04]  /*2130*/  LEA.HI R2, R0, R2, RZ, 0x10 ;  /* 0x0000000200027211 */ /* 0x000fc800078f80ff */
[C---:B------:R-:W-:Y:S02]  /*2140*/  ISETP.GE.AND P0, PT, R127.reuse, 0x1, PT ;  /* 0x000000017f00780c */ /* 0x040fe40003f06270 */
[----:B------:R-:W-:Y:S02]  /*2150*/  IADD3 R0, R127, 0x3f, RZ ;  /* 0x0000003f7f007810 */ /* 0x000fe40007ffe0ff */
[----:B------:R-:W-:Y:S02]  /*2160*/  SHF.R.U32.HI R244, RZ, 0x10, R2 ;  /* 0x00000010fff47819 */ /* 0x000fe40000011602 */
[----:B------:R-:W-:Y:S02]  /*2170*/  SHF.R.S32.HI R3, RZ, 0x1f, R0 ;  /* 0x0000001fff037819 */ /* 0x000fe40000011400 */
[----:B------:R-:W-:Y:S02]  /*2180*/  ISETP.NE.AND P1, PT, R244, RZ, PT ;  /* 0x000000fff400720c */ /* 0x000fe40003f25270 */
[----:B------:R-:W-:Y:S01]  /*2190*/  LEA.HI R3, R3, R0, RZ, 0x6 ;  /* 0x0000000003037211 */ /* 0x000fe200078f30ff */
[----:B------:R-:W-:Y:S01]  /*21a0*/  IMAD.MOV.U32 R0, RZ, RZ, RZ ;  /* 0x000000ffff007224 */ /* 0x000fe200078e00ff */
[----:B------:R-:W-:-:S02]  /*21b0*/  LOP3.LUT R245, R2, 0xff, RZ, 0xc0, !PT ;  /* 0x000000ff02f57812 */ /* 0x000fc400078ec0ff */
[----:B------:R-:W-:Y:S02]  /*21c0*/  SEL R112, R244, c[0x0][0x338], P1 ;  /* 0x0000ce00f4707a07 */ /* 0x000fe40000800000 */
[----:B------:R-:W-:Y:S01]  /*21d0*/  SHF.R.S32.HI R113, RZ, 0x6, R3 ;  /* 0x00000006ff717819 */ /* 0x000fe20000011403 */
[----:B------:R-:W-:Y:S05]  /*21e0*/  @!P0 BRA `(.L_x_181) ;  /* 0x000001c000008947 */ /* 0x000fea0003800000 */
[----:B------:R-:W-:Y:S01]  /*21f0*/  IABS R2, R112 ;  /* 0x0000007000027213 */ /* 0x000fe20000000000 */
[----:B------:R-:W-:Y:S01]  /*2200*/  IMAD.MOV.U32 R4, RZ, RZ, RZ ;  /* 0x000000ffff047224 */ /* 0x000fe200078e00ff */
        /* <DEDUP_REMOVED lines=26> */
.L_x_181:
[----:B------:R-:W-:Y:S05]  /*23b0*/  BSYNC B0 ;  /* 0x0000000000007941 */ /* 0x000fea0003800000 */
.L_x_180:
[----:B------:R-:W-:-:S04]  /*23c0*/  IMAD R2, R245, R0, RZ ;  /* 0x00000000f5027224 */ /* 0x000fc800078e02ff */
[C---:B------:R-:W-:Y:S02]  /*23d0*/  IMAD.IADD R0, R2.reuse, 0x1, R0 ;  /* 0x0000000102007824 */ /* 0x040fe400078e0200 */
[----:B------:R-:W-:-:S03]  /*23e0*/  IMAD R3, R2, 0x40, -R6 ;  /* 0x0000004002037824 */ /* 0x000fc600078e0a06 */
[----:B------:R-:W-:Y:S02]  /*23f0*/  IMNMX R0, R113, R0, PT ;  /* 0x0000000071007217 */ /* 0x000fe40003800200 */
[----:B------:R-:W-:-:S03]  /*2400*/  IMNMX R3, RZ, R3, !PT ;  /* 0x00000003ff037217 */ /* 0x000fc60007800200 */
[----:B------:R-:W-:Y:S01]  /*2410*/  IMAD R0, R0, 0x40, -R6 ;  /* 0x0000004000007824 */ /* 0x000fe200078e0a06 */
[----:B------:R-:W-:-:S04]  /*2420*/  SHF.R.U32.HI R69, RZ, 0x6, R3 ;  /* 0x00000006ff457819 */ /* 0x000fc80000011603 */
[----:B------:R-:W-:-:S04]  /*2430*/  IMNMX R0, R0, R60, PT ;  /* 0x0000003c00007217 */ /* 0x000fc80003800200 */
[----:B------:R-:W-:-:S13]  /*2440*/  ISETP.GT.AND P0, PT, R0, R3, PT ;  /* 0x000000030000720c */ /* 0x000fda0003f04270 */
[----:B------:R-:W-:Y:S01]  /*2450*/  @P0 IADD3 R2, R0, 0x3f, RZ ;  /* 0x0000003f00020810 */ /* 0x000fe20007ffe0ff */
[----:B------:R-:W-:-:S03]  /*2460*/  IMAD.MOV.U32 R0, RZ, RZ, R69 ;  /* 0x000000ffff007224 */ /* 0x000fc600078e0045 */
[----:B------:R-:W-:-:S04]  /*2470*/  @P0 SHF.R.S32.HI R3, RZ, 0x1f, R2 ;  /* 0x0000001fff030819 */ /* 0x000fc80000011402 */
[----:B------:R-:W-:-:S04]  /*2480*/  @P0 LEA.HI R2, R3, R2, RZ, 0x6 ;  /* 0x0000000203020211 */ /* 0x000fc800078f30ff */
[----:B------:R-:W-:-:S04]  /*2490*/  @P0 SHF.R.S32.HI R0, RZ, 0x6, R2 ;  /* 0x00000006ff000819 */ /* 0x000fc80000011402 */
[----:B------:R-:W-:-:S13]  /*24a0*/  ISETP.GT.AND P0, PT, R0, R69, PT ;  /* 0x000000450000720c */ /* 0x000fda0003f04270 */
[----:B------:R-:W-:Y:S05]  /*24b0*/  @!P0 BRA `(.L_x_182) ;  /* 0x0000511000008947 */ /* 0x000fea0003800000 */
[----:B------:R-:W-:Y:S01]  /*24c0*/  SHF.R.S32.HI R2, RZ, 0x1f, R11 ;  /* 0x0000001fff027819 */ /* 0x000fe2000001140b */
[----:B------:R-:W-:Y:S01]  /*24d0*/  IMAD.IADD R109, R60, 0x1, -R246 ;  /* 0x000000013c6d7824 */ /* 0x000fe200078e0af6 */
[----:B------:R-:W-:Y:S01]  /*24e0*/  IADD3 R64, P0, R246, R11, RZ ;  /* 0x0000000bf6407210 */ /* 0x000fe20007f1e0ff */
[----:B------:R-:W-:Y:S01]  /*24f0*/  IMAD.MOV.U32 R5, RZ, RZ, c[0x0][0x238] ;  /* 0x00008e00ff057624 */ /* 0x000fe200078e00ff */
[----:B------:R-:W-:Y:S01]  /*2500*/  LOP3.LUT R22, R238, 0xffff, RZ, 0xc0, !PT ;  /* 0x0000ffffee167812 */ /* 0x000fe200078ec0ff */
[----:B------:R-:W-:Y:S01]  /*2510*/  IMAD.MOV.U32 R118, RZ, RZ, 0x6 ;  /* 0x00000006ff767424 */ /* 0x000fe200078e00ff */
[----:B------:R-:W-:Y:S01]  /*2520*/  LEA.HI.X.SX32 R65, R246, R2, 0x1, P0 ;  /* 0x00000002f6417211 */ /* 0x000fe200000f0eff */
[----:B------:R-:W-:Y:S01]  /*2530*/  IMAD.WIDE.U32 R2, R64, c[0x0][0x238], R210 ;  /* 0x00008e0040027a25 */ /* 0x000fe200078e00d2 */
[----:B------:R-:W-:Y:S02]  /*2540*/  IADD3 R53, R0, -0x1, RZ ;  /* 0xffffffff00357810 */ /* 0x000fe40007ffe0ff */
[----:B------:R-:W-:Y:S01]  /*2550*/  SEL R10, R243, RZ, !P6 ;  /* 0x000000fff30a7207 */ /* 0x000fe20007000000 */
[----:B------:R-:W-:Y:S01]  /*2560*/  IMAD R4, R65, c[0x0][0x238], RZ ;  /* 0x00008e0041047a24 */ /* 0x000fe200078e02ff */
[----:B------:R-:W-:Y:S01]  /*2570*/  SEL R11, R242, RZ, !P6 ;  /* 0x000000fff20b7207 */ /* 0x000fe20007000000 */
[----:B------:R-:W-:Y:S01]  /*2580*/  IMAD R0, R53, -0x40, R109 ;  /* 0xffffffc035007824 */ /* 0x000fe200078e026d */
[C---:B------:R-:W-:Y:S01]  /*2590*/  SHF.L.U64.HI R116, R5.reuse, R118, c[0x0][0x23c] ;  /* 0x00008f0005747619 */ /* 0x040fe20000010276 */
[----:B------:R-:W-:Y:S01]  /*25a0*/  IMAD R4, R64, c[0x0][0x23c], R4 ;  /* 0x00008f0040047a24 */ /* 0x000fe200078e0204 */
[----:B------:R-:W-:Y:S01]  /*25b0*/  ISETP.NE.U32.AND P2, PT, RZ, c[0x0][0x340], PT ;  /* 0x0000d000ff007a0c */ /* 0x000fe20003f45070 */
[----:B------:R-:W-:Y:S01]  /*25c0*/  IMAD.SHL.U32 R119, R5, 0x40, RZ ;  /* 0x0000004005777824 */ /* 0x000fe200078e00ff */
[C---:B------:R-:W-:Y:S01]  /*25d0*/  ISETP.GT.AND P0, PT, R0.reuse, 0x20, PT ;  /* 0x000000200000780c */ /* 0x040fe20003f04270 */
[----:B------:R-:W-:Y:S01]  /*25e0*/  IMAD.IADD R3, R3, 0x1, R4 ;  /* 0x0000000103037824 */ /* 0x000fe200078e0204 */
[----:B------:R-:W-:Y:S01]  /*25f0*/  ISETP.GE.AND P1, PT, R0, 0x1, PT ;  /* 0x000000010000780c */ /* 0x000fe20003f26270 */
[----:B------:R-:W-:Y:S01]  /*2600*/  IMAD R4, R10, c[0x0][0x248], RZ ;  /* 0x000092000a047a24 */ /* 0x000fe200078e02ff */
[----:B------:R-:W-:Y:S01]  /*2610*/  ISETP.NE.AND.EX P3, PT, RZ, c[0x0][0x344], PT, P2 ;  /* 0x0000d100ff007a0c */ /* 0x000fe20003f65320 */
[----:B------:R-:W-:Y:S01]  /*2620*/  IMAD.WIDE.U32 R2, R22, c[0x0][0x240], R2 ;  /* 0x0000900016027a25 */ /* 0x000fe200078e0002 */
[----:B------:R-:W-:-:S02]  /*2630*/  ISETP.GE.AND P6, PT, R210, c[0x0][0x1d4], PT ;  /* 0x00007500d2007a0c */ /* 0x000fc40003fc6270 */
[----:B------:R-:W-:Y:S01]  /*2640*/  ISETP.GE.AND P5, PT, R207, c[0x0][0x1d4], PT ;  /* 0x00007500cf007a0c */ /* 0x000fe20003fa6270 */
[----:B------:R-:W-:Y:S01]  /*2650*/  IMAD R3, R22, c[0x0][0x244], R3 ;  /* 0x0000910016037a24 */ /* 0x000fe200078e0203 */
[----:B------:R-:W-:Y:S01]  /*2660*/  ISETP.GE.AND P4, PT, R208, c[0x0][0x1d4], PT ;  /* 0x00007500d0007a0c */ /* 0x000fe20003f86270 */
[C---:B------:R-:W-:Y:S01]  /*2670*/  IMAD R4, R11.reuse, c[0x0][0x24c], R4 ;  /* 0x000093000b047a24 */ /* 0x040fe200078e0204 */
[----:B------:R-:W-:Y:S01]  /*2680*/  P2R R9, PR, RZ, 0x8 ;  /* 0x00000008ff097803 */ /* 0x000fe20000000000 */
[----:B------:R-:W-:Y:S01]  /*2690*/  IMAD.WIDE.U32 R72, R11, c[0x0][0x248], R2 ;  /* 0x000092000b487a25 */ /* 0x000fe200078e0002 */
[----:B------:R-:W-:-:S03]  /*26a0*/  SHF.R.S32.HI R3, RZ, 0x1f, R53 ;  /* 0x0000001fff037819 */ /* 0x000fc60000011435 */
[----:B------:R-:W-:Y:S02]  /*26b0*/  IMAD.IADD R71, R73, 0x1, R4 ;  /* 0x0000000149477824 */ /* 0x000fe400078e0204 */
[----:B------:R-:W-:Y:S02]  /*26c0*/  IMAD.MOV.U32 R70, RZ, RZ, R72 ;  /* 0x000000ffff467224 */ /* 0x000fe400078e0048 */
[----:B------:R-:W-:Y:S02]  /*26d0*/  IMAD R2, R116, R53, RZ ;  /* 0x0000003574027224 */ /* 0x000fe400078e02ff */
[----:B------:R-:W-:Y:S02]  /*26e0*/  IMAD.MOV.U32 R115, RZ, RZ, 0x5 ;  /* 0x00000005ff737424 */ /* 0x000fe400078e00ff */
[----:B------:R-:W-:-:S03]  /*26f0*/  IMAD.WIDE.U32 R6, R53, R119, R70 ;  /* 0x0000007735067225 */ /* 0x000fc600078e0046 */
[C---:B------:R-:W-:Y:S01]  /*2700*/  SHF.L.U64.HI R115, R5.reuse, R115, c[0x0][0x23c] ;  /* 0x00008f0005737619 */ /* 0x040fe20000010273 */
[----:B------:R-:W-:Y:S01]  /*2710*/  IMAD.SHL.U32 R120, R5, 0x20, RZ ;  /* 0x0000002005787824 */ /* 0x000fe200078e00ff */
[----:B------:R-:W-:Y:S01]  /*2720*/  @P1 LEA R4, P3, R6, c[0x0][0x220], 0x1 ;  /* 0x0000880006041a11 */ /* 0x000fe200078608ff */
[----:B------:R-:W-:-:S03]  /*2730*/  IMAD R0, R3, R119, R2 ;  /* 0x0000007703007224 */ /* 0x000fc600078e0202 */
[----:B------:R-:W-:Y:S01]  /*2740*/  @P0 IADD3 R3, P2, R120, R6, RZ ;  /* 0x0000000678030210 */ /* 0x000fe20007f5e0ff */
[----:B------:R-:W-:-:S04]  /*2750*/  IMAD.IADD R0, R7, 0x1, R0 ;  /* 0x0000000107007824 */ /* 0x000fc800078e0200 */
[----:B------:R-:W-:Y:S01]  /*2760*/  @P0 IMAD.X R7, R0, 0x1, R115, P2 ;  /* 0x0000000100070824 */ /* 0x000fe200010e0673 */
[----:B------:R-:W-:Y:S02]  /*2770*/  @P0 LEA R2, P2, R3, c[0x0][0x220], 0x1 ;  /* 0x0000880003020a11 */ /* 0x000fe400078408ff */
[----:B------:R-:W-:Y:S02]  /*2780*/  @P1 LEA.HI.X R5, R6, c[0x0][0x224], R0, 0x1, P3 ;  /* 0x0000890006051a11 */ /* 0x000fe400018f0c00 */
[----:B------:R-:W-:Y:S02]  /*2790*/  ISETP.NE.AND P3, PT, R9, RZ, PT ;  /* 0x000000ff0900720c */ /* 0x000fe40003f65270 */
[----:B------:R-:W-:Y:S01]  /*27a0*/  @P0 LEA.HI.X R3, R3, c[0x0][0x224], R7, 0x1, P2 ;  /* 0x0000890003030a11 */ /* 0x000fe200010f0c07 */
[----:B------:R-:W-:Y:S01]  /*27b0*/  @!PT LDS RZ, [RZ] ;  /* 0x00000000fffff984 */ /* 0x000fe20000000800 */
[----:B------:R-:W-:Y:S01]  /*27c0*/  @!PT LDS RZ, [RZ] ;  /* 0x00000000fffff984 */ /* 0x000fe20000000800 */
[----:B------:R-:W-:Y:S01]  /*27d0*/  @!PT LDS RZ, [RZ] ;  /* 0x00000000fffff984 */ /* 0x000fe20000000800 */
[----:B------:R1:W-:Y:S04]  /*27e0*/  @P1 LDGSTS.E.BYPASS.LTC128B.128 [R191+0x6100], [R4.64], !P6 ;  /* 0x0610000004bf1fae */ /* 0x0003e8000f101d4a */
[----:B------:R1:W-:Y:S04]  /*27f0*/  @P1 LDGSTS.E.BYPASS.LTC128B.128 [R191+0x8100], [R4.64+0x80], !P5 ;  /* 0x0810008004bf1fae */ /* 0x0003e8000e901d4a */
[----:B------:R1:W-:Y:S02]  /*2800*/  @P1 LDGSTS.E.BYPASS.LTC128B.128 [R191+0xa100], [R4.64+0x100], !P4 ;  /* 0x0a10010004bf1fae */ /* 0x0003e4000e101d4a */
[----:B------:R-:W-:-:S02]  /*2810*/  @P3 IADD3 R6, P2, R240, c[0x0][0x340], RZ ;  /* 0x0000d000f0063a10 */ /* 0x000fc40007f5e0ff */
[----:B------:R2:W-:Y:S02]  /*2820*/  @P0 LDGSTS.E.BYPASS.LTC128B.128 [R191+0x7100], [R2.64], !P6 ;  /* 0x0710000002bf0fae */ /* 0x0005e4000f101d4a */
[----:B------:R-:W-:Y:S02]  /*2830*/  @P3 IADD3.X R7, R241, c[0x0][0x344], RZ, P2, !PT ;  /* 0x0000d100f1073a10 */ /* 0x000fe400017fe4ff */
[----:B------:R2:W-:Y:S04]  /*2840*/  @P0 LDGSTS.E.BYPASS.LTC128B.128 [R191+0x9100], [R2.64+0x80], !P5 ;  /* 0x0910008002bf0fae */ /* 0x0005e8000e901d4a */
[----:B------:R2:W-:Y:S01]  /*2850*/  @P0 LDGSTS.E.BYPASS.LTC128B.128 [R191+0xb100], [R2.64+0x100], !P4 ;  /* 0x0b10010002bf0fae */ /* 0x0005e2000e101d4a */
[----:B------:R-:W-:Y:S02]  /*2860*/  ISETP.NE.AND P0, PT, R9, RZ, PT ;  /* 0x000000ff0900720c */ /* 0x000fe40003f05270 */
[----:B------:R-:W-:-:S02]  /*2870*/  ISETP.GE.AND P1, PT, R100, c[0x0][0x27c], PT ;  /* 0x00009f0064007a0c */ /* 0x000fc40003f26270 */
[C---:B------:R-:W-:Y:S02]  /*2880*/  IADD3 R25, R100.reuse, 0x20, RZ ;  /* 0x0000002064197810 */ /* 0x040fe40007ffe0ff */
[----:B------:R-:W-:Y:S01]  /*2890*/  IADD3 R24, R100, 0x40, RZ ;  /* 0x0000004064187810 */ /* 0x000fe20007ffe0ff */
[----:B------:R-:W-:Y:S01]  /*28a0*/  IMAD.MOV.U32 R114, RZ, RZ, c[0x0][0x27c] ;  /* 0x00009f00ff727624 */ /* 0x000fe200078e00ff */
[----:B------:R-:W-:Y:S01]  /*28b0*/  ISETP.GE.AND P2, PT, R25, c[0x0][0x27c], PT ;  /* 0x00009f0019007a0c */ /* 0x000fe20003f46270 */
[----:B------:R-:W0:Y:S04]  /*28c0*/  LDGDEPBAR ;  /* 0x00000000000079af */ /* 0x000e280000000000 */
[----:B------:R-:W3:Y:S01]  /*28d0*/  @P0 LDG.E R0, [R6.64] ;  /* 0x0000000a06000981 */ /* 0x000ee2000c1e1900 */
[----:B------:R-:W-:Y:S01]  /*28e0*/  LOP3.LUT R212, R212, 0xfffffffd, RZ, 0xc0, !PT ;  /* 0xfffffffdd4d47812 */ /* 0x000fe200078ec0ff */
[----:B------:R-:W-:Y:S01]  /*28f0*/  WARPSYNC 0xffffffff ;  /* 0xffffffff00007948 */ /* 0x000fe20003800000 */
[----:B------:R-:W-:Y:S01]  /*2900*/  ISETP.GE.AND P3, PT, R24, c[0x0][0x27c], PT ;  /* 0x00009f0018007a0c */ /* 0x000fe20003f66270 */
[----:B------:R-:W-:Y:S01]  /*2910*/  IMAD.SHL.U32 R114, R114, 0x2, RZ ;  /* 0x0000000272727824 */ /* 0x000fe200078e00ff */
[----:B------:R-:W-:-:S02]  /*2920*/  @P1 LOP3.LUT R212, R212, 0x2, RZ, 0xfc, !PT ;  /* 0x00000002d4d41812 */ /* 0x000fc400078efcff */
[----:B------:R-:W-:Y:S02]  /*2930*/  SHF.R.S32.HI R107, RZ, 0x1f, R106 ;  /* 0x0000001fff6b7819 */ /* 0x000fe4000001146a */
[----:B------:R-:W-:Y:S02]  /*2940*/  LOP3.LUT R212, R212, 0xfffffff7, RZ, 0xc0, !PT ;  /* 0xfffffff7d4d47812 */ /* 0x000fe400078ec0ff */
[----:B-1----:R-:W-:Y:S02]  /*2950*/  SHF.R.S32.HI R4, RZ, 0x1f, R209 ;  /* 0x0000001fff047819 */ /* 0x002fe400000114d1 */
[----:B------:R-:W-:Y:S02]  /*2960*/  LOP3.LUT R212, R212, 0xfffffffb, RZ, 0xc0, !PT ;  /* 0xfffffffbd4d47812 */ /* 0x000fe400078ec0ff */
[----:B-----5:R-:W-:Y:S02]  /*2970*/  SHF.R.S32.HI R18, RZ, 0x1f, R126 ;  /* 0x0000001fff127819 */ /* 0x020fe4000001147e */
[----:B------:R-:W-:-:S04]  /*2980*/  @P2 LOP3.LUT R212, R212, 0x4, RZ, 0xfc, !PT ;  /* 0x00000004d4d42812 */ /* 0x000fc800078efcff */
[----:B------:R-:W-:Y:S02]  /*2990*/  @P3 LOP3.LUT R212, R212, 0x8, RZ, 0xfc, !PT ;  /* 0x00000008d4d43812 */ /* 0x000fe400078efcff */
[----:B---3--:R-:W-:Y:S01]  /*29a0*/  @P0 SHF.R.S32.HI R17, RZ, 0x1f, R0 ;  /* 0x0000001fff110819 */ /* 0x008fe20000011400 */
[----:B------:R-:W-:Y:S02]  /*29b0*/  @!P0 IMAD.MOV.U32 R0, RZ, RZ, R242 ;  /* 0x000000ffff008224 */ /* 0x000fe400078e00f2 */
[----:B------:R-:W-:Y:S02]  /*29c0*/  @!P0 IMAD.MOV.U32 R17, RZ, RZ, R243 ;  /* 0x000000ffff118224 */ /* 0x000fe400078e00f3 */
[----:B--2---:R-:W-:Y:S01]  /*29d0*/  IMAD.MOV.U32 R117, RZ, RZ, c[0x0][0x280] ;  /* 0x0000a000ff757624 */ /* 0x004fe200078e00ff */
[----:B------:R-:W-:Y:S01]  /*29e0*/  BAR.SYNC.DEFER_BLOCKING 0x0 ;  /* 0x0000000000007b1d */ /* 0x000fe20000010000 */
[----:B------:R-:W-:Y:S01]  /*29f0*/  IMAD.MOV.U32 R5, RZ, RZ, c[0x0][0x290] ;  /* 0x0000a400ff057624 */ /* 0x000fe200078e00ff */
[----:B------:R-:W-:Y:S01]  /*2a00*/  MOV R122, c[0x0][0x27c] ;  /* 0x00009f00007a7a02 */ /* 0x000fe20000000f00 */
[----:B------:R-:W-:Y:S01]  /*2a10*/  IMAD.WIDE.U32 R2, R22, c[0x0][0x260], R210 ;  /* 0x0000980016027a25 */ /* 0x000fe200078e00d2 */
[----:B------:R-:W-:-:S02]  /*2a20*/  SHF.L.U64.HI R117, R117, R118, c[0x0][0x284] ;  /* 0x0000a10075757619 */ /* 0x000fc40000010276 */
[----:B------:R-:W-:Y:S01]  /*2a30*/  SHF.L.U64.HI R118, R5, R118, c[0x0][0x294] ;  /* 0x0000a50005767619 */ /* 0x000fe20000010276 */
[----:B------:R-:W-:Y:S01]  /*2a40*/  IMAD R6, R4, c[0x0][0x280], RZ ;  /* 0x0000a00004067a24 */ /* 0x000fe200078e02ff */
[----:B------:R-:W-:Y:S01]  /*2a50*/  ISETP.GE.AND P0, PT, R122, 0x1, PT ;  /* 0x000000017a00780c */ /* 0x000fe20003f06270 */
[----:B------:R-:W-:Y:S01]  /*2a60*/  IMAD.IADD R110, R8, 0x1, R12 ;  /* 0x00000001086e7824 */ /* 0x000fe200078e020c */
[----:B------:R-:W-:Y:S01]  /*2a70*/  LOP3.LUT R212, R212, 0xffffffef, RZ, 0xc0, !PT ;  /* 0xffffffefd4d47812 */ /* 0x000fe200078ec0ff */
[----:B------:R-:W-:Y:S01]  /*2a80*/  IMAD R8, R4, c[0x0][0x290], RZ ;  /* 0x0000a40004087a24 */ /* 0x000fe200078e02ff */
[----:B------:R-:W-:Y:S01]  /*2a90*/  ULDC UR6, c[0x0][0x280] ;  /* 0x0000a00000067ab9 */ /* 0x000fe20000000800 */
[----:B------:R-:W-:Y:S01]  /*2aa0*/  IMAD R3, R22, c[0x0][0x264], R3 ;  /* 0x0000990016037a24 */ /* 0x000fe200078e0203 */
[----:B------:R-:W-:Y:S01]  /*2ab0*/  LOP3.LUT R212, R212, 0xfffffffe, RZ, 0xc0, !PT ;  /* 0xfffffffed4d47812 */ /* 0x000fe200078ec0ff */
[C---:B------:R-:W-:Y:S01]  /*2ac0*/  IMAD R6, R209.reuse, c[0x0][0x284], R6 ;  /* 0x0000a100d1067a24 */ /* 0x040fe200078e0206 */
[----:B------:R-:W-:Y:S01]  /*2ad0*/  ULDC UR7, c[0x0][0x290] ;  /* 0x0000a40000077ab9 */ /* 0x000fe20000000800 */
[----:B------:R-:W-:Y:S01]  /*2ae0*/  IMAD.WIDE.U32 R4, R209, c[0x0][0x280], R106 ;  /* 0x0000a000d1047a25 */ /* 0x000fe200078e006a */
[----:B------:R-:W-:-:S02]  /*2af0*/  USHF.L.U32 UR6, UR6, 0x6, URZ ;  /* 0x0000000606067899 */ /* 0x000fc4000800063f */
[----:B------:R-:W-:Y:S01]  /*2b00*/  USHF.L.U32 UR7, UR7, 0x6, URZ ;  /* 0x0000000607077899 */ /* 0x000fe2000800063f */
[----:B------:R-:W-:Y:S01]  /*2b10*/  IMAD R7, R10, c[0x0][0x268], RZ ;  /* 0x00009a000a077a24 */ /* 0x000fe200078e02ff */
[----:B------:R-:W-:Y:S01]  /*2b20*/  IADD3 R9, R5, R6, RZ ;  /* 0x0000000605097210 */ /* 0x000fe20007ffe0ff */
[----:B------:R-:W-:Y:S01]  /*2b30*/  IMAD.WIDE.U32 R62, R11, c[0x0][0x268], R2 ;  /* 0x00009a000b3e7a25 */ /* 0x000fe200078e0002 */
[----:B------:R-:W-:Y:S01]  /*2b40*/  SEL R5, RZ, c[0x0][0x27c], !P1 ;  /* 0x00009f00ff057a07 */ /* 0x000fe20004800000 */
[----:B------:R-:W-:Y:S02]  /*2b50*/  ULDC.U8 UR5, c[0x0][0x298] ;  /* 0x0000a60000057ab9 */ /* 0x000fe40000000000 */
[----:B------:R-:W-:-:S04]  /*2b60*/  IMAD.WIDE.U32 R2, R209, c[0x0][0x290], R106 ;  /* 0x0000a400d1027a25 */ /* 0x000fc800078e006a */
[----:B------:R-:W-:Y:S02]  /*2b70*/  IMAD R15, R209, c[0x0][0x294], R8 ;  /* 0x0000a500d10f7a24 */ /* 0x000fe400078e0208 */
[----:B------:R-:W-:Y:S02]  /*2b80*/  IMAD R23, R11, c[0x0][0x26c], R7 ;  /* 0x00009b000b177a24 */ /* 0x000fe400078e0207 */
[----:B------:R-:W-:-:S03]  /*2b90*/  IMAD.WIDE.U32 R10, R209, c[0x0][0x280], R100 ;  /* 0x0000a000d10a7a25 */ /* 0x000fc600078e0064 */
[----:B------:R-:W-:Y:S01]  /*2ba0*/  IADD3 R61, R63, R23, RZ ;  /* 0x000000173f3d7210 */ /* 0x000fe20007ffe0ff */
[----:B------:R-:W-:Y:S01]  /*2bb0*/  IMAD.IADD R7, R3, 0x1, R15 ;  /* 0x0000000103077824 */ /* 0x000fe200078e020f */
[----:B------:R-:W-:Y:S01]  /*2bc0*/  IADD3 R3, R100, R5, RZ ;  /* 0x0000000564037210 */ /* 0x000fe20007ffe0ff */
[----:B------:R-:W-:Y:S01]  /*2bd0*/  IMAD.MOV.U32 R8, RZ, RZ, R4 ;  /* 0x000000ffff087224 */ /* 0x000fe200078e0004 */
[----:B------:R-:W-:Y:S01]  /*2be0*/  SEL R4, RZ, c[0x0][0x27c], !P2 ;  /* 0x00009f00ff047a07 */ /* 0x000fe20005000000 */
[----:B------:R-:W-:Y:S01]  /*2bf0*/  IMAD.IADD R5, R6, 0x1, R11 ;  /* 0x0000000106057824 */ /* 0x000fe200078e020b */
[----:B------:R-:W-:Y:S01]  /*2c00*/  SEL R11, RZ, c[0x0][0x27c], !P3 ;  /* 0x00009f00ff0b7a07 */ /* 0x000fe20005800000 */
[----:B------:R-:W-:Y:S01]  /*2c10*/  IMAD.MOV.U32 R6, RZ, RZ, R2 ;  /* 0x000000ffff067224 */ /* 0x000fe200078e0002 */
[----:B------:R-:W-:Y:S01]  /*2c20*/  IADD3 R14, R25, R4, RZ ;  /* 0x00000004190e7210 */ /* 0x000fe20007ffe0ff */
[----:B------:R-:W-:Y:S01]  /*2c30*/  IMAD.MOV.U32 R4, RZ, RZ, R10 ;  /* 0x000000ffff047224 */ /* 0x000fe200078e000a */
[----:B------:R-:W-:Y:S01]  /*2c40*/  SHF.R.S32.HI R2, RZ, 0x1f, R3 ;  /* 0x0000001fff027819 */ /* 0x000fe20000011403 */
[----:B------:R-:W-:Y:S01]  /*2c50*/  IMAD.IADD R13, R24, 0x1, R11 ;  /* 0x00000001180d7824 */ /* 0x000fe200078e020b */
[----:B------:R-:W-:Y:S01]  /*2c60*/  SHF.R.S32.HI R10, RZ, 0x1f, R14 ;  /* 0x0000001fff0a7819 */ /* 0x000fe2000001140e */
[----:B------:R-:W-:Y:S01]  /*2c70*/  IMAD.MOV.U32 R123, RZ, RZ, c[0x0][0x2b8] ;  /* 0x0000ae00ff7b7624 */ /* 0x000fe200078e00ff */
[-C--:B------:R-:W-:Y:S01]  /*2c80*/  LEA.HI R12, R2, R3.reuse, RZ, 0x3 ;  /* 0x00000003020c7211 */ /* 0x080fe200078f18ff */
[----:B------:R-:W-:Y:S01]  /*2c90*/  IMAD.WIDE.U32 R86, R0, c[0x0][0x2b0], RZ ;  /* 0x0000ac0000567a25 */ /* 0x000fe200078e00ff */
[----:B------:R-:W-:-:S02]  /*2ca0*/  LEA.HI R19, R2, R3, RZ, 0x6 ;  /* 0x0000000302137211 */ /* 0x000fc400078f30ff */
[----:B------:R-:W-:Y:S01]  /*2cb0*/  SHF.R.S32.HI R16, RZ, 0x1f, R13 ;  /* 0x0000001fff107819 */ /* 0x000fe2000001140d */
[----:B------:R-:W-:Y:S01]  /*2cc0*/  IMAD.WIDE.U32 R2, R209, c[0x0][0x290], R100 ;  /* 0x0000a400d1027a25 */ /* 0x000fe200078e0064 */
[CC--:B------:R-:W-:Y:S02]  /*2cd0*/  LEA.HI R11, R10.reuse, R14.reuse, RZ, 0x3 ;  /* 0x0000000e0a0b7211 */ /* 0x0c0fe400078f18ff */
[----:B------:R-:W-:Y:S01]  /*2ce0*/  LEA.HI R14, R10, R14, RZ, 0x6 ;  /* 0x0000000e0a0e7211 */ /* 0x000fe200078f30ff */
[----:B------:R-:W-:Y:S01]  /*2cf0*/  IMAD.SHL.U32 R19, R19, 0x40, RZ ;  /* 0x0000004013137824 */ /* 0x000fe200078e00ff */
[-C--:B------:R-:W-:Y:S01]  /*2d00*/  LEA.HI R10, R16, R13.reuse, RZ, 0x3 ;  /* 0x0000000d100a7211 */ /* 0x080fe200078f18ff */
[----:B------:R-:W-:Y:S01]  /*2d10*/  IMAD.WIDE.U32 R78, R126, c[0x0][0x290], R6 ;  /* 0x0000a4007e4e7a25 */ /* 0x000fe200078e0006 */
[----:B------:R-:W-:Y:S02]  /*2d20*/  LEA.HI R13, R16, R13, RZ, 0x6 ;  /* 0x0000000d100d7211 */ /* 0x000fe400078f30ff */
[----:B------:R-:W-:Y:S01]  /*2d30*/  IADD3 R3, R15, R3, RZ ;  /* 0x000000030f037210 */ /* 0x000fe20007ffe0ff */
[----:B------:R-:W-:Y:S01]  /*2d40*/  IMAD.SHL.U32 R16, R14, 0x40, RZ ;  /* 0x000000400e107824 */ /* 0x000fe200078e00ff */
[----:B------:R-:W-:Y:S01]  /*2d50*/  LOP3.LUT R15, R216, 0x38, R12, 0xf8, !PT ;  /* 0x00000038d80f7812 */ /* 0x000fe200078ef80c */
[----:B------:R-:W-:Y:S01]  /*2d60*/  IMAD.WIDE.U32 R84, R22, c[0x0][0x1e8], RZ ;  /* 0x00007a0016547a25 */ /* 0x000fe200078e00ff */
[----:B------:R-:W-:-:S02]  /*2d70*/  LOP3.LUT R14, R216, 0x38, R11, 0xf8, !PT ;  /* 0x00000038d80e7812 */ /* 0x000fc400078ef80b */
[----:B------:R-:W-:Y:S01]  /*2d80*/  SHF.L.U32 R13, R13, 0x6, RZ ;  /* 0x000000060d0d7819 */ /* 0x000fe200000006ff */
[----:B------:R-:W-:Y:S01]  /*2d90*/  IMAD.WIDE.U32 R82, R22, c[0x0][0x210], RZ ;  /* 0x0000840016527a25 */ /* 0x000fe200078e00ff */
[----:B------:R-:W-:Y:S02]  /*2da0*/  LOP3.LUT R20, R216, 0x38, R10, 0xf8, !PT ;  /* 0x00000038d8147812 */ /* 0x000fe400078ef80a */
[----:B------:R-:W-:Y:S01]  /*2db0*/  LOP3.LUT R21, R19, 0x7ffff000, RZ, 0xc0, !PT ;  /* 0x7ffff00013157812 */ /* 0x000fe200078ec0ff */
[----:B------:R-:W-:Y:S01]  /*2dc0*/  IMAD.WIDE.U32 R80, R126, c[0x0][0x280], R8 ;  /* 0x0000a0007e507a25 */ /* 0x000fe200078e0008 */
[-C--:B------:R-:W-:Y:S02]  /*2dd0*/  LOP3.LUT R19, R15, R218.reuse, RZ, 0x3c, !PT ;  /* 0x000000da0f137212 */ /* 0x080fe400078e3cff */
[----:B------:R-:W-:Y:S01]  /*2de0*/  LOP3.LUT R15, R14, R218, RZ, 0x3c, !PT ;  /* 0x000000da0e0f7212 */ /* 0x000fe200078e3cff */
[----:B------:R-:W-:Y:S01]  /*2df0*/  IMAD.WIDE.U32 R76, R126, c[0x0][0x280], R4 ;  /* 0x0000a0007e4c7a25 */ /* 0x000fe200078e0004 */
[----:B------:R-:W-:-:S02]  /*2e00*/  ISETP.NE.AND P1, PT, R123, 0x1, PT ;  /* 0x000000017b00780c */ /* 0x000fc40003f25270 */
[----:B------:R-:W-:Y:S01]  /*2e10*/  LOP3.LUT R14, R13, 0x7ffff000, RZ, 0xc0, !PT ;  /* 0x7ffff0000d0e7812 */ /* 0x000fe200078ec0ff */
[----:B------:R-:W-:Y:S01]  /*2e20*/  IMAD.WIDE.U32 R74, R126, c[0x0][0x290], R2 ;  /* 0x0000a4007e4a7a25 */ /* 0x000fe200078e0002 */
[----:B------:R-:W-:Y:S02]  /*2e30*/  LOP3.LUT R13, R20, R218, RZ, 0x3c, !PT ;  /* 0x000000da140d7212 */ /* 0x000fe400078e3cff */
[----:B------:R-:W-:Y:S01]  /*2e40*/  LOP3.LUT R16, R16, 0x7ffff000, RZ, 0xc0, !PT ;  /* 0x7ffff00010107812 */ /* 0x000fe200078ec0ff */
[----:B------:R-:W-:Y:S01]  /*2e50*/  IMAD R121, R235, 0x40, R209 ;  /* 0x00000040eb797824 */ /* 0x000fe200078e02d1 */
[----:B------:R-:W-:Y:S01]  /*2e60*/  IADD3 R21, R19, R21, R219 ;  /* 0x0000001513157210 */ /* 0x000fe20007ffe0db */
[----:B------:R-:W-:Y:S01]  /*2e70*/  IMAD R108, R22, c[0x0][0x1ec], R85 ;  /* 0x00007b00166c7a24 */ /* 0x000fe200078e0255 */
[--C-:B------:R-:W-:Y:S01]  /*2e80*/  IADD3 R19, R13, R14, R219.reuse ;  /* 0x0000000e0d137210 */ /* 0x100fe20007ffe0db */
[----:B------:R-:W-:Y:S01]  /*2e90*/  IMAD R13, R17, c[0x0][0x2b0], RZ ;  /* 0x0000ac00110d7a24 */ /* 0x000fe200078e02ff */
[----:B------:R-:W-:Y:S01]  /*2ea0*/  IADD3 R20, R15, R16, R219 ;  /* 0x000000100f147210 */ /* 0x000fe20007ffe0db */
[----:B------:R-:W-:Y:S01]  /*2eb0*/  IMAD R15, R18, c[0x0][0x290], RZ ;  /* 0x0000a400120f7a24 */ /* 0x000fe200078e02ff */
[----:B------:R-:W-:Y:S01]  /*2ec0*/  LOP3.LUT R68, R12, 0xfffffff8, RZ, 0xc0, !PT ;  /* 0xfffffff80c447812 */ /* 0x000fe200078ec0ff */
[----:B------:R-:W-:Y:S01]  /*2ed0*/  IMAD R16, R18, c[0x0][0x280], RZ ;  /* 0x0000a00012107a24 */ /* 0x000fe200078e02ff */
[----:B------:R-:W-:Y:S01]  /*2ee0*/  LOP3.LUT R67, R11, 0xfffffff8, RZ, 0xc0, !PT ;  /* 0xfffffff80b437812 */ /* 0x000fe200078ec0ff */
[----:B------:R-:W-:Y:S01]  /*2ef0*/  IMAD R14, R0, c[0x0][0x2b4], R13 ;  /* 0x0000ad00000e7a24 */ /* 0x000fe200078e020d */
[----:B------:R-:W-:Y:S01]  /*2f00*/  LOP3.LUT R66, R10, 0xfffffff8, RZ, 0xc0, !PT ;  /* 0xfffffff80a427812 */ /* 0x000fe200078ec0ff */
[----:B------:R-:W-:Y:S01]  /*2f10*/  IMAD R0, R126, c[0x0][0x294], R15 ;  /* 0x0000a5007e007a24 */ /* 0x000fe200078e020f */
[----:B------:R-:W-:Y:S01]  /*2f20*/  @P1 LOP3.LUT R212, R212, 0x1, RZ, 0xfc, !PT ;  /* 0x00000001d4d41812 */ /* 0x000fe200078efcff */
[----:B------:R-:W-:Y:S01]  /*2f30*/  IMAD R13, R126, c[0x0][0x284], R16 ;  /* 0x0000a1007e0d7a24 */ /* 0x000fe200078e0210 */
[----:B------:R-:W-:Y:S01]  /*2f40*/  SHF.R.S32.HI R102, RZ, 0x3, R12 ;  /* 0x00000003ff667819 */ /* 0x000fe2000001140c */
[----:B------:R-:W-:Y:S01]  /*2f50*/  IMAD R104, R22, c[0x0][0x214], R83 ;  /* 0x0000850016687a24 */ /* 0x000fe200078e0253 */
[----:B------:R-:W-:Y:S01]  /*2f60*/  SHF.R.S32.HI R99, RZ, 0x3, R11 ;  /* 0x00000003ff637819 */ /* 0x000fe2000001140b */
[----:B------:R-:W-:Y:S01]  /*2f70*/  IMAD.IADD R103, R87, 0x1, R14 ;  /* 0x0000000157677824 */ /* 0x000fe200078e020e */
[----:B------:R-:W-:Y:S01]  /*2f80*/  SHF.R.S32.HI R98, RZ, 0x3, R10 ;  /* 0x00000003ff627819 */ /* 0x000fe2000001140a */
[----:B------:R-:W-:Y:S01]  /*2f90*/  IMAD.IADD R97, R81, 0x1, R13 ;  /* 0x0000000151617824 */ /* 0x000fe200078e020d */
[----:B------:R-:W-:Y:S01]  /*2fa0*/  IADD3 R96, R79, R0, RZ ;  /* 0x000000004f607210 */ /* 0x000fe20007ffe0ff */
[----:B------:R-:W-:Y:S01]  /*2fb0*/  IMAD.IADD R95, R13, 0x1, R77 ;  /* 0x000000010d5f7824 */ /* 0x000fe200078e024d */
[----:B------:R-:W-:Y:S01]  /*2fc0*/  SHF.R.S32.HI R94, RZ, 0x1f, R68 ;  /* 0x0000001fff5e7819 */ /* 0x000fe20000011444 */
[----:B------:R-:W-:Y:S01]  /*2fd0*/  IMAD.IADD R91, R0, 0x1, R75 ;  /* 0x00000001005b7824 */ /* 0x000fe200078e024b */
[----:B------:R-:W-:Y:S01]  /*2fe0*/  SHF.R.S32.HI R93, RZ, 0x1f, R67 ;  /* 0x0000001fff5d7819 */ /* 0x000fe20000011443 */
[----:B------:R-:W-:Y:S01]  /*2ff0*/  IMAD.SHL.U32 R90, R21, 0x2, RZ ;  /* 0x00000002155a7824 */ /* 0x000fe200078e00ff */
[----:B------:R-:W-:Y:S01]  /*3000*/  SHF.R.S32.HI R92, RZ, 0x1f, R66 ;  /* 0x0000001fff5c7819 */ /* 0x000fe20000011442 */
[----:B------:R-:W-:Y:S01]  /*3010*/  IMAD.SHL.U32 R88, R19, 0x2, RZ ;  /* 0x0000000213587824 */ /* 0x000fe200078e00ff */
[----:B------:R-:W-:-:S02]  /*3020*/  SHF.L.U32 R89, R20, 0x1, RZ ;  /* 0x0000000114597819 */ /* 0x000fc400000006ff */
[----:B------:R-:W-:Y:S02]  /*3030*/  @P0 LOP3.LUT R212, R212, 0x10, RZ, 0xfc, !PT ;  /* 0x00000010d4d40812 */ /* 0x000fe400078efcff */
.L_x_207:
[----:B------:R-:W-:Y:S01]  /*3040*/  IMAD.SHL.U32 R57, R53, 0x40, RZ ;  /* 0x0000004035397824 */ /* 0x000fe200078e00ff */
[----:B------:R-:W-:Y:S04]  /*3050*/  DEPBAR.LE SB0, 0x0 ;  /* 0x000080000000791a */ /* 0x000fe80000000000 */
[----:B-1----:R-:W-:Y:S01]  /*3060*/  IMAD.IADD R2, R121, 0x1, R57 ;  /* 0x0000000179027824 */ /* 0x002fe200078e0239 */
[----:B------:R-:W-:Y:S01]  /*3070*/  ISETP.NE.AND P1, PT, R123, 0x1, PT ;  /* 0x000000017b00780c */ /* 0x000fe20003f25270 */
[----:B------:R-:W-:Y:S01]  /*3080*/  IMAD.MOV.U32 R54, RZ, RZ, RZ ;  /* 0x000000ffff367224 */ /* 0x000fe200078e00ff */
[----:B------:R-:W-:Y:S01]  /*3090*/  WARPSYNC 0xffffffff ;  /* 0xffffffff00007948 */ /* 0x000fe20003800000 */
[----:B------:R-:W-:Y:S01]  /*30a0*/  IMAD.IADD R0, R110, 0x1, R2 ;  /* 0x000000016e007824 */ /* 0x000fe200078e0202 */
[----:B------:R-:W-:Y:S01]  /*30b0*/  ISETP.GE.AND P0, PT, R2, R60, PT ;  /* 0x0000003c0200720c */ /* 0x000fe20003f06270 */
[----:B------:R-:W-:Y:S01]  /*30c0*/  BSSY B1, `(.L_x_183) ;  /* 0x00003e1000017945 */ /* 0x000fe20003800000 */
[----:B------:R-:W-:Y:S01]  /*30d0*/  ISETP.GE.AND P2, PT, R122, 0x1, PT ;  /* 0x000000017a00780c */ /* 0x000fe20003f46270 */
[----:B------:R-:W-:Y:S01]  /*30e0*/  IMAD.MOV.U32 R2, RZ, RZ, R0 ;  /* 0x000000ffff027224 */ /* 0x000fe200078e0000 */
[----:B------:R-:W-:Y:S05]  /*30f0*/  ISETP.GT.OR P0, PT, R121, 0x3f, P0 ;  /* 0x0000003f7900780c */ /* 0x000fea0000704670 */
        /* <DEDUP_REMOVED lines=11> */
[----:B------:R-:W-:Y:S01]  /*31b0*/  IMAD R0, R58, c[0x0][0x1e0], RZ ;  /* 0x000078003a007a24 */ /* 0x000fe200078e02ff */
[----:B------:R-:W-:Y:S03]  /*31c0*/  BAR.SYNC.DEFER_BLOCKING 0x0 ;  /* 0x0000000000007b1d */ /* 0x000fe60000010000 */
        /* <DEDUP_REMOVED lines=9> */
[----:B----4-:R-:W-:Y:S01]  /*3260*/  LEA.HI.X R46, R0, c[0x0][0x1cc], R2, 0x1, P0 ;  /* 0x00007300002e7a11 */ /* 0x010fe200000f0c02 */
[----:B------:R-:W-:-:S05]  /*3270*/  @!P2 BRA `(.L_x_184) ;  /* 0x000039e00000a947 */ /* 0x000fca0003800000 */
[-C--:B------:R-:W-:Y:S01]  /*3280*/  IMAD R3, R117, R53.reuse, RZ ;  /* 0x0000003575037224 */ /* 0x080fe200078e02ff */
[----:B------:R-:W-:Y:S01]  /*3290*/  ISETP.NE.AND P0, PT, RZ, UR5, PT ;  /* 0x00000005ff007c0c */ /* 0x000fe2000bf05270 */
[----:B------:R-:W-:Y:S01]  /*32a0*/  IMAD R2, R118, R53, RZ ;  /* 0x0000003576027224 */ /* 0x000fe200078e02ff */
[----:B------:R-:W-:Y:S01]  /*32b0*/  SHF.R.S32.HI R0, RZ, 0x1f, R53 ;  /* 0x0000001fff007819 */ /* 0x000fe20000011435 */
[----:B------:R-:W-:Y:S01]  /*32c0*/  IMAD.WIDE.U32 R26, R53, UR6, RZ ;  /* 0x00000006351a7c25 */ /* 0x000fe2000f8e00ff */
[----:B------:R-:W-:Y:S03]  /*32d0*/  IADD3 R4, -R57, R60, RZ ;  /* 0x0000003c39047210 */ /* 0x000fe60007ffe1ff */
[----:B------:R-:W-:Y:S01]  /*32e0*/  IMAD R3, R0, UR6, R3 ;  /* 0x0000000600037c24 */ /* 0x000fe2000f8e0203 */
[----:B------:R-:W-:Y:S01]  /*32f0*/  IMNMX R56, R4, 0x40, PT ;  /* 0x0000004004387817 */ /* 0x000fe20003800200 */
[----:B------:R-:W-:Y:S02]  /*3300*/  IMAD R2, R0, UR7, R2 ;  /* 0x0000000700027c24 */ /* 0x000fe4000f8e0202 */
[----:B------:R-:W-:Y:S01]  /*3310*/  IMAD.WIDE.U32 R44, R53, UR7, RZ ;  /* 0x00000007352c7c25 */ /* 0x000fe2000f8e00ff */
[----:B------:R-:W-:Y:S04]  /*3320*/  IADD3 R47, R27, R3, RZ ;  /* 0x000000031b2f7210 */ /* 0x000fe80007ffe0ff */
[----:B------:R-:W-:Y:S01]  /*3330*/  IADD3 R49, R45, R2, RZ ;  /* 0x000000022d317210 */ /* 0x000fe20007ffe0ff */
[----:B------:R-:W-:-:S05]  /*3340*/  @!P0 BRA `(.L_x_185) ;  /* 0x00001c7000008947 */ /* 0x000fca0003800000 */
[----:B------:R-:W-:Y:S01]  /*3350*/  ISETP.GE.AND P1, PT, R209, R56, PT ;  /* 0x00000038d100720c */ /* 0x000fe20003f26270 */
[----:B------:R-:W-:Y:S01]  /*3360*/  BSSY B0, `(.L_x_186) ;  /* 0x000003a000007945 */ /* 0x000fe20003800000 */
        /* <DEDUP_REMOVED lines=12> */
[----:B------:R-:W-:-:S05]  /*3430*/  @P1 BRA `(.L_x_187) ;  /* 0x000002c000001947 */ /* 0x000fca0003800000 */
[----:B------:R-:W-:Y:S01]  /*3440*/  IADD3 R0, P0, R80, R26, RZ ;  /* 0x0000001a50007210 */ /* 0x000fe20007f1e0ff */
[----:B------:R-:W-:Y:S01]  /*3450*/  CS2R R10, SRZ ;  /* 0x00000000000a7805 */ /* 0x000fe2000001ff00 */
[----:B------:R-:W-:Y:S01]  /*3460*/  CS2R R8, SRZ ;  /* 0x0000000000087805 */ /* 0x000fe2000001ff00 */
[----:B------:R-:W-:Y:S01]  /*3470*/  CS2R R28, SRZ ;  /* 0x00000000001c7805 */ /* 0x000fe2000001ff00 */
[----:B------:R-:W-:Y:S01]  /*3480*/  CS2R R12, SRZ ;  /* 0x00000000000c7805 */ /* 0x000fe2000001ff00 */
[----:B------:R-:W-:Y:S01]  /*3490*/  IMAD.X R3, R47, 0x1, R97, P0 ;  /* 0x000000012f037824 */ /* 0x000fe200000e0661 */
[----:B------:R-:W-:Y:S01]  /*34a0*/  IADD3 R2, P0, R78, R44, RZ ;  /* 0x0000002c4e027210 */ /* 0x000fe20007f1e0ff */
[----:B------:R-:W-:Y:S01]  /*34b0*/  CS2R R30, SRZ ;  /* 0x00000000001e7805 */ /* 0x000fe2000001ff00 */
[----:B------:R-:W-:Y:S01]  /*34c0*/  CS2R R14, SRZ ;  /* 0x00000000000e7805 */ /* 0x000fe2000001ff00 */
[----:B------:R-:W-:Y:S01]  /*34d0*/  CS2R R32, SRZ ;  /* 0x0000000000207805 */ /* 0x000fe2000001ff00 */
[----:B------:R-:W-:Y:S01]  /*34e0*/  CS2R R16, SRZ ;  /* 0x0000000000107805 */ /* 0x000fe2000001ff00 */
[----:B------:R-:W-:Y:S01]  /*34f0*/  IMAD.X R5, R49, 0x1, R96, P0 ;  /* 0x0000000131057824 */ /* 0x000fe200000e0660 */
[C---:B------:R-:W-:Y:S01]  /*3500*/  LEA R6, P0, R0.reuse, c[0x0][0x270], 0x1 ;  /* 0x00009c0000067a11 */ /* 0x040fe200078008ff */
[----:B------:R-:W-:Y:S01]  /*3510*/  CS2R R34, SRZ ;  /* 0x0000000000227805 */ /* 0x000fe2000001ff00 */
[----:B------:R-:W-:Y:S01]  /*3520*/  CS2R R18, SRZ ;  /* 0x0000000000127805 */ /* 0x000fe2000001ff00 */
[----:B------:R-:W-:Y:S01]  /*3530*/  CS2R R38, SRZ ;  /* 0x0000000000267805 */ /* 0x000fe2000001ff00 */
[----:B------:R-:W-:Y:S02]  /*3540*/  LEA.HI.X R7, R0, c[0x0][0x274], R3, 0x1, P0 ;  /* 0x00009d0000077a11 */ /* 0x000fe400000f0c03 */
[C---:B------:R-:W-:Y:S04]  /*3550*/  LEA R4, P0, R2.reuse, c[0x0][0x288], 0x1 ;  /* 0x0000a20002047a11 */ /* 0x040fe800078008ff */
[----:B------:R-:W-:Y:S02]  /*3560*/  LEA.HI.X R5, R2, c[0x0][0x28c], R5, 0x1, P0 ;  /* 0x0000a30002057a11 */ /* 0x000fe400000f0c05 */
[----:B------:R-:W-:Y:S01]  /*3570*/  ISETP.GE.AND P0, PT, R106, c[0x0][0x27c], PT ;  /* 0x00009f006a007a0c */ /* 0x000fe20003f06270 */
[----:B------:R-:W-:Y:S11]  /*3580*/  CS2R R2, SRZ ;  /* 0x0000000000027805 */ /* 0x000ff6000001ff00 */
[----:B------:R-:W-:Y:S01]  /*3590*/  @!UPT UIADD3 URZ, URZ, URZ, URZ ;  /* 0x0000003f3f3ff290 */ /* 0x000fe2000fffe03f */
[----:B------:R1:W5:Y:S04]  /*35a0*/  @!P0 LDG.E.64 R2, [R6.64] ;  /* 0x0000000a06028981 */ /* 0x000368000c1e1b00 */
[----:B------:R1:W5:Y:S01]  /*35b0*/  @!P0 LDG.E.64 R10, [R4.64] ;  /* 0x0000000a040a8981 */ /* 0x000362000c1e1b00 */
[----:B------:R-:W-:Y:S11]  /*35c0*/  ISETP.GE.AND P0, PT, R143, c[0x0][0x27c], PT ;  /* 0x00009f008f007a0c */ /* 0x000ff60003f06270 */
[----:B------:R-:W-:Y:S02]  /*35d0*/  @!UPT UIADD3 URZ, URZ, URZ, URZ ;  /* 0x0000003f3f3ff290 */ /* 0x000fe4000fffe03f */
[----:B------:R1:W5:Y:S04]  /*35e0*/  @!P0 LDG.E.64 R8, [R6.64+0x20] ;  /* 0x0000200a06088981 */ /* 0x000368000c1e1b00 */
[----:B------:R1:W5:Y:S01]  /*35f0*/  @!P0 LDG.E.64 R28, [R4.64+0x20] ;  /* 0x0000200a041c8981 */ /* 0x000362000c1e1b00 */
        /* <DEDUP_REMOVED lines=15> */
[----:B------:R1:W5:Y:S02]  /*36f0*/  @!P0 LDG.E.64 R38, [R4.64+0xa0] ;  /* 0x0000a00a04268981 */ /* 0x000364000c1e1b00 */
.L_x_187:
[----:B------:R-:W-:Y:S05]  /*3700*/  BSYNC B0 ;  /* 0x0000000000007941 */ /* 0x000fea0003800000 */
.L_x_186:
[----:B------:R2:W3:Y:S04]  /*3710*/  SHFL.IDX PT, R47, R46, RZ, 0x1c1f ;  /* 0x001c1fff2e2f7589 */ /* 0x0004e800000e0000 */
[----:B------:R2:W4:Y:S01]  /*3720*/  SHFL.IDX PT, R46, R48, RZ, 0x1c1f ;  /* 0x001c1fff302e7589 */ /* 0x00052200000e0000 */
[----:B------:R-:W-:-:S05]  /*3730*/  @P1 BRA `(.L_x_188) ;  /* 0x0000379000001947 */ /* 0x000fca0003800000 */
[----:B------:R-:W-:Y:S01]  /*3740*/  ISETP.GE.AND P0, PT, R100, c[0x0][0x1d4], PT ;  /* 0x0000750064007a0c */ /* 0x000fe20003f06270 */
[----:B-1---5:R-:W-:Y:S01]  /*3750*/  IMAD.MOV.U32 R4, RZ, RZ, R16 ;  /* 0x000000ffff047224 */ /* 0x022fe200078e0010 */
[----:B------:R-:W-:Y:S01]  /*3760*/  BSSY B0, `(.L_x_189) ;  /* 0x000005b000007945 */ /* 0x000fe20003800000 */
[----:B------:R-:W-:Y:S02]  /*3770*/  IMAD.MOV.U32 R0, RZ, RZ, R17 ;  /* 0x000000ffff007224 */ /* 0x000fe400078e0011 */
[----:B------:R-:W-:Y:S02]  /*3780*/  IMAD.MOV.U32 R6, RZ, RZ, R18 ;  /* 0x000000ffff067224 */ /* 0x000fe400078e0012 */
[----:B------:R-:W-:Y:S01]  /*3790*/  IMAD.MOV.U32 R5, RZ, RZ, R19 ;  /* 0x000000ffff057224 */ /* 0x000fe200078e0013 */
[----:B------:R-:W-:Y:S01]  /*37a0*/  PRMT R23, R0, 0x5410, R4 ;  /* 0x0000541000177816 */ /* 0x000fe20000000004 */
[----:B------:R-:W-:Y:S02]  /*37b0*/  IMAD.MOV.U32 R4, RZ, RZ, R12 ;  /* 0x000000ffff047224 */ /* 0x000fe400078e000c */
[----:B------:R-:W-:Y:S01]  /*37c0*/  IMAD.MOV.U32 R0, RZ, RZ, R13 ;  /* 0x000000ffff007224 */ /* 0x000fe200078e000d */
[----:B------:R-:W-:Y:S01]  /*37d0*/  PRMT R26, R5, 0x5410, R6 ;  /* 0x00005410051a7816 */ /* 0x000fe20000000006 */
[----:B------:R-:W-:Y:S01]  /*37e0*/  IMAD.MOV.U32 R6, RZ, RZ, R14 ;  /* 0x000000ffff067224 */ /* 0x000fe200078e000e */
[----:B------:R-:W-:Y:S02]  /*37f0*/  MOV R5, R15 ;  /* 0x0000000f00057202 */ /* 0x000fe40000000f00 */
[----:B------:R-:W-:Y:S01]  /*3800*/  PRMT R21, R4, 0x5410, R0 ;  /* 0x0000541004157816 */ /* 0x000fe20000000000 */
[----:B------:R-:W-:Y:S01]  /*3810*/  IMAD.MOV.U32 R4, RZ, RZ, R8 ;  /* 0x000000ffff047224 */ /* 0x000fe200078e0008 */
[----:B------:R-:W-:Y:S02]  /*3820*/  MOV R0, R9 ;  /* 0x0000000900007202 */ /* 0x000fe40000000f00 */
[----:B------:R-:W-:Y:S01]  /*3830*/  PRMT R22, R5, 0x5410, R6 ;  /* 0x0000541005167816 */ /* 0x000fe20000000006 */
[----:B------:R-:W-:Y:S01]  /*3840*/  IMAD.MOV.U32 R6, RZ, RZ, R38 ;  /* 0x000000ffff067224 */ /* 0x000fe200078e0026 */
[----:B------:R-:W-:Y:S01]  /*3850*/  PRMT R20, R0, 0x5410, R4 ;  /* 0x0000541000147816 */ /* 0x000fe20000000004 */
[----:B------:R-:W-:Y:S01]  /*3860*/  IMAD.MOV.U32 R4, RZ, RZ, R34 ;  /* 0x000000ffff047224 */ /* 0x000fe200078e0022 */
[----:B------:R-:W-:Y:S01]  /*3870*/  MOV R0, R35 ;  /* 0x0000002300007202 */ /* 0x000fe20000000f00 */
[----:B------:R-:W-:Y:S03]  /*3880*/  IMAD.MOV.U32 R5, RZ, RZ, R39 ;  /* 0x000000ffff057224 */ /* 0x000fe600078e0027 */
[----:B------:R-:W-:Y:S01]  /*3890*/  PRMT R43, R4, 0x5410, R0 ;  /* 0x00005410042b7816 */ /* 0x000fe20000000000 */
[----:B------:R-:W-:Y:S01]  /*38a0*/  IMAD.MOV.U32 R0, RZ, RZ, R32 ;  /* 0x000000ffff007224 */ /* 0x000fe200078e0020 */
[----:B------:R-:W-:Y:S04]  /*38b0*/  PRMT R44, R6, 0x5410, R5 ;  /* 0x00005410062c7816 */ /* 0x000fe80000000005 */
[----:B------:R-:W-:Y:S01]  /*38c0*/  PRMT R42, R0, 0x7610, R42 ;  /* 0x00007610002a7816 */ /* 0x000fe2000000002a */
[----:B------:R-:W-:Y:S05]  /*38d0*/  IMAD.MOV.U32 R0, RZ, RZ, R33 ;  /* 0x000000ffff007224 */ /* 0x000fea00078e0021 */
[----:B------:R-:W-:Y:S01]  /*38e0*/  PRMT R42, R42, 0x5410, R0 ;  /* 0x000054102a2a7816 */ /* 0x000fe20000000000 */
[----:B------:R-:W-:Y:S05]  /*38f0*/  IMAD.MOV.U32 R0, RZ, RZ, R30 ;  /* 0x000000ffff007224 */ /* 0x000fea00078e001e */
[----:B------:R-:W-:Y:S02]  /*3900*/  PRMT R41, R0, 0x7610, R41 ;  /* 0x0000761000297816 */ /* 0x000fe40000000029 */
[----:B------:R-:W-:Y:S04]  /*3910*/  MOV R0, R31 ;  /* 0x0000001f00007202 */ /* 0x000fe80000000f00 */
[----:B------:R-:W-:Y:S01]  /*3920*/  PRMT R41, R41, 0x5410, R0 ;  /* 0x0000541029297816 */ /* 0x000fe20000000000 */
[----:B------:R-:W-:Y:S05]  /*3930*/  IMAD.MOV.U32 R0, RZ, RZ, R28 ;  /* 0x000000ffff007224 */ /* 0x000fea00078e001c */
[----:B------:R-:W-:Y:S01]  /*3940*/  PRMT R40, R0, 0x7610, R40 ;  /* 0x0000761000287816 */ /* 0x000fe20000000028 */
[----:B------:R-:W-:Y:S05]  /*3950*/  IMAD.MOV.U32 R0, RZ, RZ, R29 ;  /* 0x000000ffff007224 */ /* 0x000fea00078e001d */
[----:B------:R-:W-:Y:S01]  /*3960*/  PRMT R40, R40, 0x5410, R0 ;  /* 0x0000541028287816 */ /* 0x000fe20000000000 */
[----:B------:R-:W-:-:S05]  /*3970*/  @P0 BRA `(.L_x_190) ;  /* 0x0000039000000947 */ /* 0x000fca0003800000 */
[----:B------:R-:W-:Y:S01]  /*3980*/  ISETP.GE.AND P0, PT, R106, c[0x0][0x27c], PT ;  /* 0x00009f006a007a0c */ /* 0x000fe20003f06270 */
[----:B------:R-:W-:Y:S01]  /*3990*/  IMAD.MOV.U32 R4, RZ, RZ, R10 ;  /* 0x000000ffff047224 */ /* 0x000fe200078e000a */
[----:B------:R-:W-:Y:S01]  /*39a0*/  MOV R36, R11 ;  /* 0x0000000b00247202 */ /* 0x000fe20000000f00 */
[----:B------:R-:W-:Y:S10]  /*39b0*/  IMAD.MOV.U32 R0, RZ, RZ, R2 ;  /* 0x000000ffff007224 */ /* 0x000ff400078e0002 */
[----:B------:R-:W-:Y:S01]  /*39c0*/  @!P0 SHF.R.U64 R5, R10, 0x10, R11 ;  /* 0x000000100a058819 */ /* 0x000fe2000000120b */
[--C-:B------:R-:W-:Y:S01]  /*39d0*/  IMAD.MOV.U32 R10, RZ, RZ, R3.reuse ;  /* 0x000000ffff0a7224 */ /* 0x100fe200078e0003 */
[----:B------:R-:W-:Y:S02]  /*39e0*/  @!P0 SHF.R.U64 R2, R2, 0x10, R3 ;  /* 0x0000001002028819 */ /* 0x000fe40000001203 */
[----:B------:R-:W-:Y:S02]  /*39f0*/  @!P0 PRMT R37, R4, 0x5410, R5 ;  /* 0x0000541004258816 */ /* 0x000fe40000000005 */
[----:B------:R-:W-:Y:S01]  /*3a00*/  @!P0 SHF.R.U32.HI R27, RZ, 0x10, R11 ;  /* 0x00000010ff1b8819 */ /* 0x000fe2000001160b */
[----:B------:R-:W1:Y:S01]  /*3a10*/  LDS.128 R4, [R201+0x6000] ;  /* 0x00600000c9047984 */ /* 0x000e620000000c00 */
[----:B------:R-:W-:Y:S02]  /*3a20*/  @!P0 PRMT R11, R0, 0x5410, R2 ;  /* 0x00005410000b8816 */ /* 0x000fe40000000002 */
[----:B------:R-:W-:Y:S02]  /*3a30*/  @!P0 SHF.R.U32.HI R3, RZ, 0x10, R3 ;  /* 0x00000010ff038819 */ /* 0x000fe40000011603 */
[----:B------:R-:W-:Y:S01]  /*3a40*/  @!P0 PRMT R36, R36, 0x5410, R27 ;  /* 0x0000541024248816 */ /* 0x000fe2000000001b */
[----:B------:R-:W-:Y:S01]  /*3a50*/  @!P0 IMAD.U32 R2, R11, 0x10000, RZ ;  /* 0x000100000b028824 */ /* 0x000fe200078e00ff */
[----:B------:R-:W-:Y:S01]  /*3a60*/  @!P0 PRMT R3, R10, 0x5410, R3 ;  /* 0x000054100a038816 */ /* 0x000fe20000000003 */
[----:B------:R-:W-:Y:S01]  /*3a70*/  @!P0 IMAD.U32 R10, R37, 0x10000, RZ ;  /* 0x00010000250a8824 */ /* 0x000fe200078e00ff */
[C---:B-1----:R-:W-:Y:S02]  /*3a80*/  @!P0 LOP3.LUT R0, R4.reuse, 0xffff0000, RZ, 0xc0, !PT ;  /* 0xffff000004008812 */ /* 0x042fe400078ec0ff */
[----:B------:R-:W-:Y:S03]  /*3a90*/  @!P0 SHF.L.U32 R27, R4, 0x10, RZ ;  /* 0x00000010041b8819 */ /* 0x000fe600000006ff */
[C---:B------:R-:W-:Y:S02]  /*3aa0*/  @!P0 FMUL.FTZ R45, R0.reuse, R10 ;  /* 0x0000000a002d8220 */ /* 0x040fe40000410000 */
[-C--:B------:R-:W-:Y:S02]  /*3ab0*/  @!P0 FMUL.FTZ R0, R0, R2.reuse ;  /* 0x0000000200008220 */ /* 0x080fe40000410000 */
[----:B------:R-:W-:Y:S01]  /*3ac0*/  @!P0 FFMA.FTZ R45, R27, R2, -R45 ;  /* 0x000000021b2d8223 */ /* 0x000fe2000001082d */
[----:B------:R-:W-:Y:S01]  /*3ad0*/  @!P0 LOP3.LUT R2, R11, 0xffff0000, RZ, 0xc0, !PT ;  /* 0xffff00000b028812 */ /* 0x000fe200078ec0ff */
[----:B------:R-:W-:Y:S01]  /*3ae0*/  @!P0 FFMA.FTZ R0, R10, R27, R0 ;  /* 0x0000001b0a008223 */ /* 0x000fe20000010000 */
[----:B------:R-:W-:Y:S01]  /*3af0*/  @!P0 LOP3.LUT R10, R37, 0xffff0000, RZ, 0xc0, !PT ;  /* 0xffff0000250a8812 */ /* 0x000fe200078ec0ff */
[C---:B------:R-:W-:Y:S03]  /*3b00*/  @!P0 IMAD.U32 R27, R5.reuse, 0x10000, RZ ;  /* 0x00010000051b8824 */ /* 0x040fe600078e00ff */
[----:B------:R-:W-:Y:S02]  /*3b10*/  @!P0 F2FP.BF16.PACK_AB R45, R0, R45 ;  /* 0x0000002d002d823e */ /* 0x000fe400000010ff */
[----:B------:R-:W-:Y:S03]  /*3b20*/  @!P0 LOP3.LUT R0, R5, 0xffff0000, RZ, 0xc0, !PT ;  /* 0xffff000005008812 */ /* 0x000fe600078ec0ff */
[----:B------:R-:W-:Y:S02]  /*3b30*/  @!P0 IMAD.MOV.U32 R4, RZ, RZ, R45 ;  /* 0x000000ffff048224 */ /* 0x000fe400078e002d */
[C---:B------:R-:W-:Y:S02]  /*3b40*/  @!P0 FMUL.FTZ R11, R0.reuse, R10 ;  /* 0x0000000a000b8220 */ /* 0x040fe40000410000 */
[-C--:B------:R-:W-:Y:S02]  /*3b50*/  @!P0 FMUL.FTZ R0, R0, R2.reuse ;  /* 0x0000000200008220 */ /* 0x080fe40000410000 */
[----:B------:R-:W-:Y:S02]  /*3b60*/  @!P0 FFMA.FTZ R11, R27, R2, -R11 ;  /* 0x000000021b0b8223 */ /* 0x000fe4000001080b */
[----:B------:R-:W-:Y:S01]  /*3b70*/  @!P0 FFMA.FTZ R0, R10, R27, R0 ;  /* 0x0000001b0a008223 */ /* 0x000fe20000010000 */
[----:B------:R-:W-:Y:S04]  /*3b80*/  @!P0 SHF.L.U32 R10, R36, 0x10, RZ ;  /* 0x00000010240a8819 */ /* 0x000fe800000006ff */
[----:B------:R-:W-:Y:S02]  /*3b90*/  @!P0 F2FP.BF16.PACK_AB R2, R0, R11 ;  /* 0x0000000b0002823e */ /* 0x000fe400000010ff */
[C---:B------:R-:W-:Y:S02]  /*3ba0*/  @!P0 LOP3.LUT R0, R6.reuse, 0xffff0000, RZ, 0xc0, !PT ;  /* 0xffff000006008812 */ /* 0x040fe400078ec0ff */
[----:B------:R-:W-:Y:S01]  /*3bb0*/  @!P0 SHF.L.U32 R11, R6, 0x10, RZ ;  /* 0x00000010060b8819 */ /* 0x000fe200000006ff */
[----:B------:R-:W-:Y:S02]  /*3bc0*/  @!P0 IMAD.MOV.U32 R5, RZ, RZ, R2 ;  /* 0x000000ffff058224 */ /* 0x000fe400078e0002 */
[C---:B------:R-:W-:Y:S01]  /*3bd0*/  @!P0 IMAD.U32 R2, R3.reuse, 0x10000, RZ ;  /* 0x0001000003028824 */ /* 0x040fe200078e00ff */
[----:B------:R-:W-:Y:S01]  /*3be0*/  @!P0 LOP3.LUT R3, R3, 0xffff0000, RZ, 0xc0, !PT ;  /* 0xffff000003038812 */ /* 0x000fe200078ec0ff */
[C---:B------:R-:W-:Y:S02]  /*3bf0*/  @!P0 FMUL.FTZ R27, R0.reuse, R10 ;  /* 0x0000000a001b8220 */ /* 0x040fe40000410000 */
[-C--:B------:R-:W-:Y:S02]  /*3c00*/  @!P0 FMUL.FTZ R0, R0, R2.reuse ;  /* 0x0000000200008220 */ /* 0x080fe40000410000 */
[----:B------:R-:W-:Y:S01]  /*3c10*/  @!P0 FFMA.FTZ R37, R11, R2, -R27 ;  /* 0x000000020b258223 */ /* 0x000fe2000001081b */
[C---:B------:R-:W-:Y:S01]  /*3c20*/  @!P0 LOP3.LUT R2, R7.reuse, 0xffff0000, RZ, 0xc0, !PT ;  /* 0xffff000007028812 */ /* 0x040fe200078ec0ff */
[----:B------:R-:W-:Y:S01]  /*3c30*/  @!P0 FFMA.FTZ R0, R10, R11, R0 ;  /* 0x0000000b0a008223 */ /* 0x000fe20000010000 */
[----:B------:R-:W-:Y:S02]  /*3c40*/  @!P0 LOP3.LUT R10, R36, 0xffff0000, RZ, 0xc0, !PT ;  /* 0xffff0000240a8812 */ /* 0x000fe400078ec0ff */
[----:B------:R-:W-:Y:S02]  /*3c50*/  @!P0 SHF.L.U32 R11, R7, 0x10, RZ ;  /* 0x00000010070b8819 */ /* 0x000fe400000006ff */
[----:B------:R-:W-:Y:S01]  /*3c60*/  @!P0 F2FP.BF16.PACK_AB R0, R0, R37 ;  /* 0x000000250000823e */ /* 0x000fe200000010ff */
[C---:B------:R-:W-:Y:S02]  /*3c70*/  @!P0 FMUL.FTZ R27, R2.reuse, R10 ;  /* 0x0000000a021b8220 */ /* 0x040fe40000410000 */
[-C--:B------:R-:W-:Y:S02]  /*3c80*/  @!P0 FMUL.FTZ R2, R2, R3.reuse ;  /* 0x0000000302028220 */ /* 0x080fe40000410000 */
[----:B------:R-:W-:Y:S02]  /*3c90*/  @!P0 FFMA.FTZ R27, R11, R3, -R27 ;  /* 0x000000030b1b8223 */ /* 0x000fe4000001081b */
[----:B------:R-:W-:Y:S01]  /*3ca0*/  @!P0 FFMA.FTZ R2, R10, R11, R2 ;  /* 0x0000000b0a028223 */ /* 0x000fe20000010002 */
[----:B----4-:R-:W-:Y:S01]  /*3cb0*/  LEA R10, P1, R100, R46, 0x1 ;  /* 0x0000002e640a7211 */ /* 0x010fe200078208ff */
[----:B------:R-:W-:Y:S03]  /*3cc0*/  @!P0 IMAD.MOV.U32 R6, RZ, RZ, R0 ;  /* 0x000000ffff068224 */ /* 0x000fe600078e0000 */
[----:B------:R-:W-:Y:S02]  /*3cd0*/  @!P0 F2FP.BF16.PACK_AB R2, R2, R27 ;  /* 0x0000001b0202823e */ /* 0x000fe400000010ff */
[----:B---3--:R-:W-:Y:S02]  /*3ce0*/  LEA.HI.X R11, R100, R47, R101, 0x1, P1 ;  /* 0x0000002f640b7211 */ /* 0x008fe400008f0c65 */
[----:B------:R-:W-:Y:S05]  /*3cf0*/  @!P0 MOV R7, R2 ;  /* 0x0000000200078202 */ /* 0x000fea0000000f00 */
[----:B------:R1:W-:Y:S02]  /*3d00*/  ST.E.128 [R10.64], R4 ;  /* 0x000000040a007985 */ /* 0x0003e4000c101d0a */
.L_x_190:
[----:B------:R-:W-:Y:S05]  /*3d10*/  BSYNC B0 ;  /* 0x0000000000007941 */ /* 0x000fea0003800000 */
.L_x_189:
[----:B------:R-:W-:Y:S01]  /*3d20*/  ISETP.GE.AND P0, PT, R25, c[0x0][0x1d4], PT ;  /* 0x0000750019007a0c */ /* 0x000fe20003f06270 */
[----:B------:R-:W-:Y:S01]  /*3d30*/  @!UPT UIADD3 URZ, URZ, URZ, URZ ;  /* 0x0000003f3f3ff290 */ /* 0x000fe2000fffe03f */
[----:B------:R-:W-:Y:S11]  /*3d40*/  BSSY B0, `(.L_x_191) ;  /* 0x0000039000007945 */ /* 0x000ff60003800000 */
[----:B------:R-:W-:-:S05]  /*3d50*/  @P0 BRA `(.L_x_192) ;  /* 0x0000037000000947 */ /* 0x000fca0003800000 */
[----:B------:R-:W-:Y:S01]  /*3d60*/  ISETP.GE.AND P0, PT, R143, c[0x0][0x27c], PT ;  /* 0x00009f008f007a0c */ /* 0x000fe20003f06270 */
[----:B-1----:R-:W1:Y:S11]  /*3d70*/  LDS.128 R4, [R202+0x6000] ;  /* 0x00600000ca047984 */ /* 0x002e760000000c00 */
[----:B------:R-:W-:Y:S01]  /*3d80*/  @!UPT UIADD3 URZ, URZ, URZ, URZ ;  /* 0x0000003f3f3ff290 */ /* 0x000fe2000fffe03f */
[----:B------:R-:W-:Y:S02]  /*3d90*/  @!P0 SHF.R.U64 R2, R28, 0x10, R29 ;  /* 0x000000101c028819 */ /* 0x000fe4000000121d */
[--C-:B------:R-:W-:Y:S02]  /*3da0*/  @!P0 SHF.R.U64 R0, R8, 0x10, R9.reuse ;  /* 0x0000001008008819 */ /* 0x100fe40000001209 */
[----:B------:R-:W-:Y:S02]  /*3db0*/  @!P0 PRMT R11, R40, 0x5410, R2 ;  /* 0x00005410280b8816 */ /* 0x000fe40000000002 */
[C---:B------:R-:W-:Y:S02]  /*3dc0*/  @!P0 PRMT R2, R20.reuse, 0x5432, R0 ;  /* 0x0000543214028816 */ /* 0x040fe40000000000 */
[----:B------:R-:W-:Y:S01]  /*3dd0*/  @!P0 SHF.R.U32.HI R3, RZ, 0x10, R9 ;  /* 0x00000010ff038819 */ /* 0x000fe20000011609 */
[C---:B------:R-:W-:Y:S01]  /*3de0*/  @!P0 IMAD.U32 R9, R11.reuse, 0x10000, RZ ;  /* 0x000100000b098824 */ /* 0x040fe200078e00ff */
[----:B------:R-:W-:Y:S02]  /*3df0*/  @!P0 SHF.R.U32.HI R10, RZ, 0x10, R29 ;  /* 0x00000010ff0a8819 */ /* 0x000fe4000001161d */
[----:B------:R-:W-:Y:S01]  /*3e00*/  @!P0 PRMT R8, R20, 0x5410, R3 ;  /* 0x0000541014088816 */ /* 0x000fe20000000003 */
[----:B------:R-:W-:Y:S01]  /*3e10*/  @!P0 IMAD.U32 R3, R2, 0x10000, RZ ;  /* 0x0001000002038824 */ /* 0x000fe200078e00ff */
[----:B------:R-:W-:Y:S02]  /*3e20*/  @!P0 PRMT R27, R40, 0x5432, R10 ;  /* 0x00005432281b8816 */ /* 0x000fe4000000000a */
[----:B------:R-:W-:Y:S01]  /*3e30*/  @!P0 LOP3.LUT R2, R2, 0xffff0000, RZ, 0xc0, !PT ;  /* 0xffff000002028812 */ /* 0x000fe200078ec0ff */
[C---:B-1----:R-:W-:Y:S01]  /*3e40*/  @!P0 IMAD.U32 R10, R4.reuse, 0x10000, RZ ;  /* 0x00010000040a8824 */ /* 0x042fe200078e00ff */
[----:B------:R-:W-:Y:S05]  /*3e50*/  @!P0 LOP3.LUT R0, R4, 0xffff0000, RZ, 0xc0, !PT ;  /* 0xffff000004008812 */ /* 0x000fea00078ec0ff */
[C---:B------:R-:W-:Y:S02]  /*3e60*/  @!P0 FMUL.FTZ R20, R0.reuse, R9 ;  /* 0x0000000900148220 */ /* 0x040fe40000410000 */
[-C--:B------:R-:W-:Y:S02]  /*3e70*/  @!P0 FMUL.FTZ R0, R0, R3.reuse ;  /* 0x0000000300008220 */ /* 0x080fe40000410000 */
[----:B------:R-:W-:Y:S01]  /*3e80*/  @!P0 FFMA.FTZ R20, R10, R3, -R20 ;  /* 0x000000030a148223 */ /* 0x000fe20000010814 */
[----:B------:R-:W-:Y:S01]  /*3e90*/  @!P0 LOP3.LUT R3, R11, 0xffff0000, RZ, 0xc0, !PT ;  /* 0xffff00000b038812 */ /* 0x000fe200078ec0ff */
[----:B------:R-:W-:Y:S01]  /*3ea0*/  @!P0 FFMA.FTZ R0, R9, R10, R0 ;  /* 0x0000000a09008223 */ /* 0x000fe20000010000 */
[C---:B------:R-:W-:Y:S04]  /*3eb0*/  @!P0 SHF.L.U32 R9, R5.reuse, 0x10, RZ ;  /* 0x0000001005098819 */ /* 0x040fe800000006ff */
[----:B------:R-:W-:Y:S02]  /*3ec0*/  @!P0 F2FP.BF16.PACK_AB R10, R0, R20 ;  /* 0x00000014000a823e */ /* 0x000fe400000010ff */
[----:B------:R-:W-:Y:S03]  /*3ed0*/  @!P0 LOP3.LUT R0, R5, 0xffff0000, RZ, 0xc0, !PT ;  /* 0xffff000005008812 */ /* 0x000fe600078ec0ff */
[----:B------:R-:W-:Y:S02]  /*3ee0*/  @!P0 IMAD.MOV.U32 R4, RZ, RZ, R10 ;  /* 0x000000ffff048224 */ /* 0x000fe400078e000a */
[C---:B------:R-:W-:Y:S02]  /*3ef0*/  @!P0 FMUL.FTZ R11, R0.reuse, R3 ;  /* 0x00000003000b8220 */ /* 0x040fe40000410000 */
[-C--:B------:R-:W-:Y:S02]  /*3f00*/  @!P0 FMUL.FTZ R0, R0, R2.reuse ;  /* 0x0000000200008220 */ /* 0x080fe40000410000 */
[----:B------:R-:W-:Y:S02]  /*3f10*/  @!P0 FFMA.FTZ R11, R9, R2, -R11 ;  /* 0x00000002090b8223 */ /* 0x000fe4000001080b */
[----:B------:R-:W-:Y:S02]  /*3f20*/  @!P0 FFMA.FTZ R0, R3, R9, R0 ;  /* 0x0000000903008223 */ /* 0x000fe40000010000 */
[----:B------:R-:W-:Y:S02]  /*3f30*/  @!P0 IMAD.U32 R3, R27, 0x10000, RZ ;  /* 0x000100001b038824 */ /* 0x000fe400078e00ff */
[----:B------:R-:W-:Y:S01]  /*3f40*/  @!P0 IMAD.U32 R9, R6, 0x10000, RZ ;  /* 0x0001000006098824 */ /* 0x000fe200078e00ff */
[----:B------:R-:W-:Y:S02]  /*3f50*/  @!P0 F2FP.BF16.PACK_AB R2, R0, R11 ;  /* 0x0000000b0002823e */ /* 0x000fe400000010ff */
[----:B------:R-:W-:Y:S02]  /*3f60*/  @!P0 LOP3.LUT R0, R6, 0xffff0000, RZ, 0xc0, !PT ;  /* 0xffff000006008812 */ /* 0x000fe400078ec0ff */
[----:B------:R-:W-:Y:S01]  /*3f70*/  @!P0 MOV R5, R2 ;  /* 0x0000000200058202 */ /* 0x000fe20000000f00 */
[----:B------:R-:W-:Y:S02]  /*3f80*/  @!P0 IMAD.U32 R2, R8, 0x10000, RZ ;  /* 0x0001000008028824 */ /* 0x000fe400078e00ff */
[C---:B------:R-:W-:Y:S02]  /*3f90*/  @!P0 FMUL.FTZ R10, R0.reuse, R3 ;  /* 0x00000003000a8220 */ /* 0x040fe40000410000 */
[-C--:B------:R-:W-:Y:S02]  /*3fa0*/  @!P0 FMUL.FTZ R0, R0, R2.reuse ;  /* 0x0000000200008220 */ /* 0x080fe40000410000 */
[----:B------:R-:W-:Y:S01]  /*3fb0*/  @!P0 FFMA.FTZ R20, R9, R2, -R10 ;  /* 0x0000000209148223 */ /* 0x000fe2000001080a */
[----:B------:R-:W-:Y:S01]  /*3fc0*/  @!P0 LOP3.LUT R2, R7, 0xffff0000, RZ, 0xc0, !PT ;  /* 0xffff000007028812 */ /* 0x000fe200078ec0ff */
[----:B------:R-:W-:Y:S01]  /*3fd0*/  @!P0 FFMA.FTZ R0, R3, R9, R0 ;  /* 0x0000000903008223 */ /* 0x000fe20000010000 */
[----:B------:R-:W-:Y:S02]  /*3fe0*/  @!P0 LOP3.LUT R9, R27, 0xffff0000, RZ, 0xc0, !PT ;  /* 0xffff00001b098812 */ /* 0x000fe400078ec0ff */
[----:B------:R-:W-:Y:S02]  /*3ff0*/  @!P0 LOP3.LUT R3, R8, 0xffff0000, RZ, 0xc0, !PT ;  /* 0xffff000008038812 */ /* 0x000fe400078ec0ff */
[----:B------:R-:W-:Y:S01]  /*4000*/  @!P0 SHF.L.U32 R10, R7, 0x10, RZ ;  /* 0x00000010070a8819 */ /* 0x000fe200000006ff */
[----:B------:R-:W-:Y:S01]  /*4010*/  @!P0 FMUL.FTZ R8, R2, R9 ;  /* 0x0000000902088220 */ /* 0x000fe20000410000 */
[----:B------:R-:W-:Y:S01]  /*4020*/  @!P0 F2FP.BF16.PACK_AB R0, R0, R20 ;  /* 0x000000140000823e */ /* 0x000fe200000010ff */
[-C--:B------:R-:W-:Y:S02]  /*4030*/  @!P0 FMUL.FTZ R2, R2, R3.reuse ;  /* 0x0000000302028220 */ /* 0x080fe40000410000 */
[----:B------:R-:W-:Y:S02]  /*4040*/  @!P0 FFMA.FTZ R11, R10, R3, -R8 ;  /* 0x000000030a0b8223 */ /* 0x000fe40000010808 */
[----:B------:R-:W-:Y:S02]  /*4050*/  @!P0 FFMA.FTZ R2, R9, R10, R2 ;  /* 0x0000000a09028223 */ /* 0x000fe40000010002 */
[----:B------:R-:W-:Y:S02]  /*4060*/  IMAD.SHL.U32 R3, R215, 0x8, RZ ;  /* 0x00000008d7037824 */ /* 0x000fe400078e00ff */
[----:B------:R-:W-:Y:S01]  /*4070*/  @!P0 IMAD.MOV.U32 R6, RZ, RZ, R0 ;  /* 0x000000ffff068224 */ /* 0x000fe200078e0000 */
[----:B------:R-:W-:Y:S02]  /*4080*/  @!P0 F2FP.BF16.PACK_AB R2, R2, R11 ;  /* 0x0000000b0202823e */ /* 0x000fe400000010ff */
[C---:B----4-:R-:W-:Y:S02]  /*4090*/  LEA R8, P1, R3.reuse, R46, 0x1 ;  /* 0x0000002e03087211 */ /* 0x050fe400078208ff */
[----:B------:R-:W-:Y:S02]  /*40a0*/  @!P0 MOV R7, R2 ;  /* 0x0000000200078202 */ /* 0x000fe40000000f00 */
[----:B---3--:R-:W-:Y:S05]  /*40b0*/  LEA.HI.X.SX32 R9, R3, R47, 0x1, P1 ;  /* 0x0000002f03097211 */ /* 0x008fea00008f0eff */
[----:B------:R1:W-:Y:S04]  /*40c0*/  ST.E.128 [R8.64], R4 ;  /* 0x0000000408007985 */ /* 0x0003e8000c101d0a */
.L_x_192:
[----:B------:R-:W-:Y:S05]  /*40d0*/  BSYNC B0 ;  /* 0x0000000000007941 */ /* 0x000fea0003800000 */
.L_x_191:
        /* <DEDUP_REMOVED lines=8> */
[----:B------:R-:W-:Y:S02]  /*4160*/  @!P0 SHF.R.U64 R0, R12, 0x10, R13 ;  /* 0x000000100c008819 */ /* 0x000fe4000000120d */
[----:B------:R-:W-:Y:S02]  /*4170*/  @!P0 PRMT R11, R41, 0x5410, R3 ;  /* 0x00005410290b8816 */ /* 0x000fe40000000003 */
[----:B------:R-:W-:Y:S02]  /*4180*/  @!P0 PRMT R3, R21, 0x5410, R0 ;  /* 0x0000541015038816 */ /* 0x000fe40000000000 */
[----:B------:R-:W-:Y:S01]  /*4190*/  @!P0 SHF.R.U32.HI R8, RZ, 0x10, R31 ;  /* 0x00000010ff088819 */ /* 0x000fe2000001161f */
[----:B------:R-:W-:Y:S01]  /*41a0*/  @!P0 IMAD.U32 R9, R11, 0x10000, RZ ;  /* 0x000100000b098824 */ /* 0x000fe200078e00ff */
[----:B------:R-:W-:Y:S02]  /*41b0*/  @!P0 SHF.R.U32.HI R2, RZ, 0x10, R13 ;  /* 0x00000010ff028819 */ /* 0x000fe4000001160d */
[----:B------:R-:W-:Y:S02]  /*41c0*/  @!P0 PRMT R12, R41, 0x5432, R8 ;  /* 0x00005432290c8816 */ /* 0x000fe40000000008 */
[----:B------:R-:W-:Y:S01]  /*41d0*/  @!P0 PRMT R8, R21, 0x5432, R2 ;  /* 0x0000543215088816 */ /* 0x000fe20000000002 */
[C---:B------:R-:W-:Y:S01]  /*41e0*/  @!P0 IMAD.U32 R2, R3.reuse, 0x10000, RZ ;  /* 0x0001000003028824 */ /* 0x040fe200078e00ff */
        /* <DEDUP_REMOVED lines=8> */
[----:B------:R-:W-:Y:S02]  /*4270*/  @!P0 LOP3.LUT R9, R11, 0xffff0000, RZ, 0xc0, !PT ;  /* 0xffff00000b098812 */ /* 0x000fe400078ec0ff */
[----:B------:R-:W-:Y:S03]  /*4280*/  @!P0 SHF.L.U32 R10, R5, 0x10, RZ ;  /* 0x00000010050a8819 */ /* 0x000fe600000006ff */
[C---:B------:R-:W-:Y:S02]  /*4290*/  @!P0 FMUL.FTZ R11, R2.reuse, R9 ;  /* 0x00000009020b8220 */ /* 0x040fe40000410000 */
[-C--:B------:R-:W-:Y:S02]  /*42a0*/  @!P0 FMUL.FTZ R2, R2, R3.reuse ;  /* 0x0000000302028220 */ /* 0x080fe40000410000 */
[----:B------:R-:W-:Y:S02]  /*42b0*/  @!P0 FFMA.FTZ R11, R10, R3, -R11 ;  /* 0x000000030a0b8223 */ /* 0x000fe4000001080b */
[----:B------:R-:W-:Y:S01]  /*42c0*/  @!P0 FFMA.FTZ R2, R9, R10, R2 ;  /* 0x0000000a09028223 */ /* 0x000fe20000010002 */
[----:B------:R-:W-:Y:S01]  /*42d0*/  @!P0 F2FP.BF16.PACK_AB R10, R0, R13 ;  /* 0x0000000d000a823e */ /* 0x000fe200000010ff */
[----:B------:R-:W-:Y:S01]  /*42e0*/  @!P0 IMAD.U32 R9, R12, 0x10000, RZ ;  /* 0x000100000c098824 */ /* 0x000fe200078e00ff */
[----:B------:R-:W-:Y:S01]  /*42f0*/  @!P0 LOP3.LUT R0, R6, 0xffff0000, RZ, 0xc0, !PT ;  /* 0xffff000006008812 */ /* 0x000fe200078ec0ff */
[----:B------:R-:W-:Y:S01]  /*4300*/  @!P0 IMAD.U32 R3, R8, 0x10000, RZ ;  /* 0x0001000008038824 */ /* 0x000fe200078e00ff */
[----:B------:R-:W-:Y:S02]  /*4310*/  @!P0 F2FP.BF16.PACK_AB R2, R2, R11 ;  /* 0x0000000b0202823e */ /* 0x000fe400000010ff */
[----:B------:R-:W-:Y:S01]  /*4320*/  @!P0 MOV R4, R10 ;  /* 0x0000000a00048202 */ /* 0x000fe20000000f00 */
[----:B------:R-:W-:Y:S01]  /*4330*/  @!P0 IMAD.U32 R10, R6, 0x10000, RZ ;  /* 0x00010000060a8824 */ /* 0x000fe200078e00ff */
[----:B------:R-:W-:Y:S01]  /*4340*/  @!P0 LOP3.LUT R11, R12, 0xffff0000, RZ, 0xc0, !PT ;  /* 0xffff00000c0b8812 */ /* 0x000fe200078ec0ff */
[C---:B------:R-:W-:Y:S02]  /*4350*/  @!P0 FMUL.FTZ R13, R0.reuse, R9 ;  /* 0x00000009000d8220 */ /* 0x040fe40000410000 */
[----:B------:R-:W-:Y:S01]  /*4360*/  @!P0 IMAD.MOV.U32 R5, RZ, RZ, R2 ;  /* 0x000000ffff058224 */ /* 0x000fe200078e0002 */
[----:B------:R-:W-:Y:S01]  /*4370*/  @!P0 LOP3.LUT R2, R7, 0xffff0000, RZ, 0xc0, !PT ;  /* 0xffff000007028812 */ /* 0x000fe200078ec0ff */
[-C--:B------:R-:W-:Y:S02]  /*4380*/  @!P0 FMUL.FTZ R0, R0, R3.reuse ;  /* 0x0000000300008220 */ /* 0x080fe40000410000 */
[----:B------:R-:W-:Y:S01]  /*4390*/  @!P0 FFMA.FTZ R20, R10, R3, -R13 ;  /* 0x000000030a148223 */ /* 0x000fe2000001080d */
[----:B------:R-:W-:Y:S01]  /*43a0*/  @!P0 LOP3.LUT R3, R8, 0xffff0000, RZ, 0xc0, !PT ;  /* 0xffff000008038812 */ /* 0x000fe200078ec0ff */
[----:B------:R-:W-:Y:S01]  /*43b0*/  @!P0 FFMA.FTZ R0, R9, R10, R0 ;  /* 0x0000000a09008223 */ /* 0x000fe20000010000 */
[----:B------:R-:W-:Y:S01]  /*43c0*/  @!P0 SHF.L.U32 R8, R7, 0x10, RZ ;  /* 0x0000001007088819 */ /* 0x000fe200000006ff */
[C---:B------:R-:W-:Y:S01]  /*43d0*/  @!P0 FMUL.FTZ R10, R2.reuse, R11 ;  /* 0x0000000b020a8220 */ /* 0x040fe20000410000 */
[----:B---3--:R-:W-:Y:S01]  /*43e0*/  MOV R13, R47 ;  /* 0x0000002f000d7202 */ /* 0x008fe20000000f00 */
[-C--:B------:R-:W-:Y:S01]  /*43f0*/  @!P0 FMUL.FTZ R2, R2, R3.reuse ;  /* 0x0000000302028220 */ /* 0x080fe20000410000 */
[----:B------:R-:W-:Y:S01]  /*4400*/  @!P0 F2FP.BF16.PACK_AB R0, R0, R20 ;  /* 0x000000140000823e */ /* 0x000fe200000010ff */
[----:B------:R-:W-:Y:S02]  /*4410*/  IMAD.SHL.U32 R9, R214, 0x8, RZ ;  /* 0x00000008d6097824 */ /* 0x000fe400078e00ff */
[----:B----4-:R-:W-:Y:S02]  /*4420*/  IMAD.MOV.U32 R12, RZ, RZ, R46 ;  /* 0x000000ffff0c7224 */ /* 0x010fe400078e002e */
[----:B------:R-:W-:Y:S02]  /*4430*/  @!P0 FFMA.FTZ R10, R8, R3, -R10 ;  /* 0x00000003080a8223 */ /* 0x000fe4000001080a */
[----:B------:R-:W-:Y:S01]  /*4440*/  @!P0 FFMA.FTZ R2, R11, R8, R2 ;  /* 0x000000080b028223 */ /* 0x000fe20000010002 */
[C---:B------:R-:W-:Y:S01]  /*4450*/  LEA R12, P1, R9.reuse, R12, 0x1 ;  /* 0x0000000c090c7211 */ /* 0x040fe200078208ff */
[----:B------:R-:W-:Y:S03]  /*4460*/  @!P0 IMAD.MOV.U32 R6, RZ, RZ, R0 ;  /* 0x000000ffff068224 */ /* 0x000fe600078e0000 */
[----:B------:R-:W-:Y:S02]  /*4470*/  @!P0 F2FP.BF16.PACK_AB R2, R2, R10 ;  /* 0x0000000a0202823e */ /* 0x000fe400000010ff */
[----:B------:R-:W-:Y:S02]  /*4480*/  LEA.HI.X.SX32 R13, R9, R13, 0x1, P1 ;  /* 0x0000000d090d7211 */ /* 0x000fe400008f0eff */
[----:B------:R-:W-:Y:S05]  /*4490*/  @!P0 MOV R7, R2 ;  /* 0x0000000200078202 */ /* 0x000fea0000000f00 */
[----:B------:R1:W-:Y:S02]  /*44a0*/  ST.E.128 [R12.64], R4 ;  /* 0x000000040c007985 */ /* 0x0003e4000c101d0a */
.L_x_194:
[----:B------:R-:W-:Y:S05]  /*44b0*/  BSYNC B0 ;  /* 0x0000000000007941 */ /* 0x000fea0003800000 */
.L_x_193:
[----:B------:R-:W-:Y:S01]  /*44c0*/  ISETP.GE.AND P0, PT, R205, c[0x0][0x1d4], PT ;  /* 0x00007500cd007a0c */ /* 0x000fe20003f06270 */
[----:B------:R-:W-:Y:S01]  /*44d0*/  @!UPT UIADD3 URZ, URZ, URZ, URZ ;  /* 0x0000003f3f3ff290 */ /* 0x000fe2000fffe03f */
[----:B------:R-:W-:Y:S11]  /*44e0*/  BSSY B0, `(.L_x_195) ;  /* 0x0000038000007945 */ /* 0x000ff60003800000 */
[----:B------:R-:W-:-:S05]  /*44f0*/  @P0 BRA `(.L_x_196) ;  /* 0x0000036000000947 */ /* 0x000fca0003800000 */
[C---:B----4-:R-:W-:Y:S01]  /*4500*/  LEA R20, P0, R205.reuse, R46, 0x1 ;  /* 0x0000002ecd147211 */ /* 0x050fe200078008ff */
[----:B-1----:R-:W1:Y:S03]  /*4510*/  LDS.128 R8, [R202+0x8000] ;  /* 0x00800000ca087984 */ /* 0x002e660000000c00 */
[----:B---3--:R-:W-:Y:S02]  /*4520*/  LEA.HI.X R21, R205, R47, R222, 0x1, P0 ;  /* 0x0000002fcd157211 */ /* 0x008fe400000f0cde */
[----:B------:R-:W-:Y:S11]  /*4530*/  ISETP.GE.AND P0, PT, R142, c[0x0][0x27c], PT ;  /* 0x00009f008e007a0c */ /* 0x000ff60003f06270 */
[----:B------:R-:W-:Y:S02]  /*4540*/  @!UPT UIADD3 URZ, URZ, URZ, URZ ;  /* 0x0000003f3f3ff290 */ /* 0x000fe4000fffe03f */
[----:B------:R-:W-:Y:S02]  /*4550*/  @!P0 SHF.R.U64 R0, R14, 0x10, R15 ;  /* 0x000000100e008819 */ /* 0x000fe4000000120f */
[----:B------:R-:W-:Y:S02]  /*4560*/  @!P0 SHF.R.U64 R3, R32, 0x10, R33 ;  /* 0x0000001020038819 */ /* 0x000fe40000001221 */
[----:B------:R-:W-:Y:S02]  /*4570*/  @!P0 SHF.R.U32.HI R2, RZ, 0x10, R15 ;  /* 0x00000010ff028819 */ /* 0x000fe4000001160f */
[----:B------:R-:W-:Y:S02]  /*4580*/  @!P0 SHF.R.U32.HI R5, RZ, 0x10, R33 ;  /* 0x00000010ff058819 */ /* 0x000fe40000011621 */
[----:B------:R-:W-:Y:S02]  /*4590*/  @!P0 PRMT R0, R22, 0x5432, R0 ;  /* 0x0000543216008816 */ /* 0x000fe40000000000 */
[C---:B------:R-:W-:Y:S02]  /*45a0*/  @!P0 PRMT R4, R42.reuse, 0x5410, R3 ;  /* 0x000054102a048816 */ /* 0x040fe40000000003 */
[----:B------:R-:W-:Y:S01]  /*45b0*/  @!P0 PRMT R15, R42, 0x5432, R5 ;  /* 0x000054322a0f8816 */ /* 0x000fe20000000005 */
[----:B------:R-:W-:Y:S01]  /*45c0*/  @!P0 IMAD.U32 R6, R0, 0x10000, RZ ;  /* 0x0001000000068824 */ /* 0x000fe200078e00ff */
[----:B------:R-:W-:Y:S01]  /*45d0*/  @!P0 PRMT R5, R22, 0x5410, R2 ;  /* 0x0000541016058816 */ /* 0x000fe20000000002 */
[C---:B------:R-:W-:Y:S01]  /*45e0*/  @!P0 IMAD.U32 R7, R4.reuse, 0x10000, RZ ;  /* 0x0001000004078824 */ /* 0x040fe200078e00ff */
[----:B------:R-:W-:Y:S02]  /*45f0*/  @!P0 LOP3.LUT R13, R4, 0xffff0000, RZ, 0xc0, !PT ;  /* 0xffff0000040d8812 */ /* 0x000fe400078ec0ff */
[----:B------:R-:W-:Y:S01]  /*4600*/  @!P0 LOP3.LUT R4, R0, 0xffff0000, RZ, 0xc0, !PT ;  /* 0xffff000000048812 */ /* 0x000fe200078ec0ff */
[C---:B-1----:R-:W-:Y:S01]  /*4610*/  @!P0 IMAD.U32 R12, R8.reuse, 0x10000, RZ ;  /* 0x00010000080c8824 */ /* 0x042fe200078e00ff */
[----:B------:R-:W-:Y:S02]  /*4620*/  @!P0 LOP3.LUT R2, R8, 0xffff0000, RZ, 0xc0, !PT ;  /* 0xffff000008028812 */ /* 0x000fe400078ec0ff */
[C---:B------:R-:W-:Y:S02]  /*4630*/  @!P0 LOP3.LUT R3, R9.reuse, 0xffff0000, RZ, 0xc0, !PT ;  /* 0xffff000009038812 */ /* 0x040fe400078ec0ff */
[----:B------:R-:W-:Y:S01]  /*4640*/  @!P0 SHF.L.U32 R14, R9, 0x10, RZ ;  /* 0x00000010090e8819 */ /* 0x000fe200000006ff */
[C---:B------:R-:W-:Y:S02]  /*4650*/  @!P0 FMUL.FTZ R0, R2.reuse, R6 ;  /* 0x0000000602008220 */ /* 0x040fe40000410000 */
[----:B------:R-:W-:Y:S02]  /*4660*/  @!P0 FMUL.FTZ R22, R2, R7 ;  /* 0x0000000702168220 */ /* 0x000fe40000410000 */
[C---:B------:R-:W-:Y:S02]  /*4670*/  @!P0 FMUL.FTZ R27, R3.reuse, R13 ;  /* 0x0000000d031b8220 */ /* 0x040fe40000410000 */
[----:B------:R-:W-:Y:S01]  /*4680*/  @!P0 FMUL.FTZ R2, R3, R4 ;  /* 0x0000000403028220 */ /* 0x000fe20000410000 */
[----:B------:R-:W-:Y:S01]  /*4690*/  @!P0 LOP3.LUT R3, R10, 0xffff0000, RZ, 0xc0, !PT ;  /* 0xffff00000a038812 */ /* 0x000fe200078ec0ff */
[----:B------:R-:W-:Y:S02]  /*46a0*/  @!P0 FFMA.FTZ R0, R7, R12, R0 ;  /* 0x0000000c07008223 */ /* 0x000fe40000010000 */
[----:B------:R-:W-:Y:S02]  /*46b0*/  @!P0 IMAD.U32 R7, R15, 0x10000, RZ ;  /* 0x000100000f078824 */ /* 0x000fe400078e00ff */
[----:B------:R-:W-:Y:S01]  /*46c0*/  @!P0 FFMA.FTZ R22, R12, R6, -R22 ;  /* 0x000000060c168223 */ /* 0x000fe20000010816 */
[----:B------:R-:W-:Y:S01]  /*46d0*/  @!P0 SHF.L.U32 R6, R5, 0x10, RZ ;  /* 0x0000001005068819 */ /* 0x000fe200000006ff */
[----:B------:R-:W-:Y:S01]  /*46e0*/  @!P0 FFMA.FTZ R27, R14, R4, -R27 ;  /* 0x000000040e1b8223 */ /* 0x000fe2000001081b */
[----:B------:R-:W-:Y:S01]  /*46f0*/  @!P0 LOP3.LUT R4, R11, 0xffff0000, RZ, 0xc0, !PT ;  /* 0xffff00000b048812 */ /* 0x000fe200078ec0ff */
[----:B------:R-:W-:Y:S01]  /*4700*/  @!P0 FFMA.FTZ R2, R13, R14, R2 ;  /* 0x0000000e0d028223 */ /* 0x000fe20000010002 */
[----:B------:R-:W-:Y:S01]  /*4710*/  @!P0 LOP3.LUT R5, R5, 0xffff0000, RZ, 0xc0, !PT ;  /* 0xffff000005058812 */ /* 0x000fe200078ec0ff */
[----:B------:R-:W-:Y:S01]  /*4720*/  @!P0 IMAD.U32 R12, R10, 0x10000, RZ ;  /* 0x000100000a0c8824 */ /* 0x000fe200078e00ff */
[----:B------:R-:W-:Y:S01]  /*4730*/  @!P0 LOP3.LUT R13, R15, 0xffff0000, RZ, 0xc0, !PT ;  /* 0xffff00000f0d8812 */ /* 0x000fe200078ec0ff */
[C---:B------:R-:W-:Y:S01]  /*4740*/  @!P0 FMUL.FTZ R14, R3.reuse, R7 ;  /* 0x00000007030e8220 */ /* 0x040fe20000410000 */
[----:B------:R-:W-:Y:S01]  /*4750*/  @!P0 F2FP.BF16.PACK_AB R2, R2, R27 ;  /* 0x0000001b0202823e */ /* 0x000fe200000010ff */
[-C--:B------:R-:W-:Y:S02]  /*4760*/  @!P0 FMUL.FTZ R3, R3, R6.reuse ;  /* 0x0000000603038220 */ /* 0x080fe40000410000 */
[----:B------:R-:W-:Y:S01]  /*4770*/  @!P0 FFMA.FTZ R15, R12, R6, -R14 ;  /* 0x000000060c0f8223 */ /* 0x000fe2000001080e */
[----:B------:R-:W-:Y:S01]  /*4780*/  @!P0 MOV R9, R2 ;  /* 0x0000000200098202 */ /* 0x000fe20000000f00 */
[----:B------:R-:W-:Y:S02]  /*4790*/  @!P0 IMAD.U32 R6, R11, 0x10000, RZ ;  /* 0x000100000b068824 */ /* 0x000fe400078e00ff */
[C---:B------:R-:W-:Y:S02]  /*47a0*/  @!P0 FMUL.FTZ R14, R4.reuse, R13 ;  /* 0x0000000d040e8220 */ /* 0x040fe40000410000 */
[-C--:B------:R-:W-:Y:S02]  /*47b0*/  @!P0 FMUL.FTZ R4, R4, R5.reuse ;  /* 0x0000000504048220 */ /* 0x080fe40000410000 */
[----:B------:R-:W-:Y:S02]  /*47c0*/  @!P0 FFMA.FTZ R3, R7, R12, R3 ;  /* 0x0000000c07038223 */ /* 0x000fe40000010003 */
[----:B------:R-:W-:Y:S01]  /*47d0*/  @!P0 FFMA.FTZ R14, R6, R5, -R14 ;  /* 0x00000005060e8223 */ /* 0x000fe2000001080e */
[----:B------:R-:W-:Y:S01]  /*47e0*/  @!P0 F2FP.BF16.PACK_AB R5, R0, R22 ;  /* 0x000000160005823e */ /* 0x000fe200000010ff */
[----:B------:R-:W-:Y:S01]  /*47f0*/  @!P0 FFMA.FTZ R4, R13, R6, R4 ;  /* 0x000000060d048223 */ /* 0x000fe20000010004 */
[----:B------:R-:W-:Y:S03]  /*4800*/  @!P0 F2FP.BF16.PACK_AB R3, R3, R15 ;  /* 0x0000000f0303823e */ /* 0x000fe600000010ff */
[----:B------:R-:W-:Y:S01]  /*4810*/  @!P0 IMAD.MOV.U32 R8, RZ, RZ, R5 ;  /* 0x000000ffff088224 */ /* 0x000fe200078e0005 */
[----:B------:R-:W-:Y:S01]  /*4820*/  @!P0 F2FP.BF16.PACK_AB R0, R4, R14 ;  /* 0x0000000e0400823e */ /* 0x000fe200000010ff */
[----:B------:R-:W-:Y:S03]  /*4830*/  @!P0 IMAD.MOV.U32 R10, RZ, RZ, R3 ;  /* 0x000000ffff0a8224 */ /* 0x000fe600078e0003 */
[----:B------:R-:W-:Y:S05]  /*4840*/  @!P0 MOV R11, R0 ;  /* 0x00000000000b8202 */ /* 0x000fea0000000f00 */
[----:B------:R1:W-:Y:S02]  /*4850*/  ST.E.128 [R20.64], R8 ;  /* 0x0000000814007985 */ /* 0x0003e4000c101d0a */
.L_x_196:
[----:B------:R-:W-:Y:S05]  /*4860*/  BSYNC B0 ;  /* 0x0000000000007941 */ /* 0x000fea0003800000 */
.L_x_195:
[----:B------:R-:W-:Y:S01]  /*4870*/  ISETP.GE.AND P0, PT, R204, c[0x0][0x1d4], PT ;  /* 0x00007500cc007a0c */ /* 0x000fe20003f06270 */
[----:B------:R-:W-:Y:S01]  /*4880*/  @!UPT UIADD3 URZ, URZ, URZ, URZ ;  /* 0x0000003f3f3ff290 */ /* 0x000fe2000fffe03f */
[----:B------:R-:W-:Y:S11]  /*4890*/  BSSY B0, `(.L_x_197) ;  /* 0x0000038000007945 */ /* 0x000ff60003800000 */
[----:B------:R-:W-:-:S05]  /*48a0*/  @P0 BRA `(.L_x_198) ;  /* 0x0000036000000947 */ /* 0x000fca0003800000 */
[C---:B-1--4-:R-:W-:Y:S01]  /*48b0*/  LEA R20, P0, R204.reuse, R46, 0x1 ;  /* 0x0000002ecc147211 */ /* 0x052fe200078008ff */
[----:B------:R-:W1:Y:S03]  /*48c0*/  LDS.128 R8, [R201+0xa000] ;  /* 0x00a00000c9087984 */ /* 0x000e660000000c00 */
[----:B---3--:R-:W-:Y:S02]  /*48d0*/  LEA.HI.X R21, R204, R47, R221, 0x1, P0 ;  /* 0x0000002fcc157211 */ /* 0x008fe400000f0cdd */
[----:B------:R-:W-:Y:S11]  /*48e0*/  ISETP.GE.AND P0, PT, R105, c[0x0][0x27c], PT ;  /* 0x00009f0069007a0c */ /* 0x000ff60003f06270 */
[----:B------:R-:W-:Y:S02]  /*48f0*/  @!UPT UIADD3 URZ, URZ, URZ, URZ ;  /* 0x0000003f3f3ff290 */ /* 0x000fe4000fffe03f */
[----:B------:R-:W-:Y:S02]  /*4900*/  @!P0 SHF.R.U64 R3, R34, 0x10, R35 ;  /* 0x0000001022038819 */ /* 0x000fe40000001223 */
[--C-:B------:R-:W-:Y:S02]  /*4910*/  @!P0 SHF.R.U64 R0, R16, 0x10, R17.reuse ;  /* 0x0000001010008819 */ /* 0x100fe40000001211 */
[----:B------:R-:W-:Y:S02]  /*4920*/  @!P0 SHF.R.U32.HI R2, RZ, 0x10, R17 ;  /* 0x00000010ff028819 */ /* 0x000fe40000011611 */
[----:B------:R-:W-:Y:S02]  /*4930*/  @!P0 PRMT R4, R43, 0x5410, R3 ;  /* 0x000054102b048816 */ /* 0x000fe40000000003 */
[----:B------:R-:W-:Y:S02]  /*4940*/  @!P0 SHF.R.U32.HI R5, RZ, 0x10, R35 ;  /* 0x00000010ff058819 */ /* 0x000fe40000011623 */
[----:B------:R-:W-:Y:S01]  /*4950*/  @!P0 PRMT R0, R23, 0x5432, R0 ;  /* 0x0000543217008816 */ /* 0x000fe20000000000 */
[----:B------:R-:W-:Y:S01]  /*4960*/  @!P0 IMAD.U32 R7, R4, 0x10000, RZ ;  /* 0x0001000004078824 */ /* 0x000fe200078e00ff */
[----:B------:R-:W-:Y:S02]  /*4970*/  @!P0 PRMT R15, R43, 0x5432, R5 ;  /* 0x000054322b0f8816 */ /* 0x000fe40000000005 */
[----:B------:R-:W-:Y:S01]  /*4980*/  @!P0 PRMT R5, R23, 0x5410, R2 ;  /* 0x0000541017058816 */ /* 0x000fe20000000002 */
[----:B------:R-:W-:Y:S01]  /*4990*/  @!P0 IMAD.U32 R6, R0, 0x10000, RZ ;  /* 0x0001000000068824 */ /* 0x000fe200078e00ff */
[----:B------:R-:W-:Y:S02]  /*49a0*/  @!P0 LOP3.LUT R13, R4, 0xffff0000, RZ, 0xc0, !PT ;  /* 0xffff0000040d8812 */ /* 0x000fe400078ec0ff */
[----:B------:R-:W-:Y:S01]  /*49b0*/  @!P0 LOP3.LUT R4, R0, 0xffff0000, RZ, 0xc0, !PT ;  /* 0xffff000000048812 */ /* 0x000fe200078ec0ff */
[C---:B-1----:R-:W-:Y:S01]  /*49c0*/  @!P0 IMAD.U32 R12, R8.reuse, 0x10000, RZ ;  /* 0x00010000080c8824 */ /* 0x042fe200078e00ff */
[----:B------:R-:W-:Y:S02]  /*49d0*/  @!P0 LOP3.LUT R2, R8, 0xffff0000, RZ, 0xc0, !PT ;  /* 0xffff000008028812 */ /* 0x000fe400078ec0ff */
[C---:B------:R-:W-:Y:S02]  /*49e0*/  @!P0 LOP3.LUT R3, R9.reuse, 0xffff0000, RZ, 0xc0, !PT ;  /* 0xffff000009038812 */ /* 0x040fe400078ec0ff */
[----:B------:R-:W-:Y:S01]  /*49f0*/  @!P0 SHF.L.U32 R14, R9, 0x10, RZ ;  /* 0x00000010090e8819 */ /* 0x000fe200000006ff */
[C---:B------:R-:W-:Y:S02]  /*4a00*/  @!P0 FMUL.FTZ R16, R2.reuse, R7 ;  /* 0x0000000702108220 */ /* 0x040fe40000410000 */
[-C--:B------:R-:W-:Y:S02]  /*4a10*/  @!P0 FMUL.FTZ R0, R2, R6.reuse ;  /* 0x0000000602008220 */ /* 0x080fe40000410000 */
[----:B------:R-:W-:Y:S02]  /*4a20*/  @!P0 FMUL.FTZ R17, R3, R13 ;  /* 0x0000000d03118220 */ /* 0x000fe40000410000 */
[----:B------:R-:W-:Y:S01]  /*4a30*/  @!P0 FFMA.FTZ R27, R12, R6, -R16 ;  /* 0x000000060c1b8223 */ /* 0x000fe20000010810 */
[----:B------:R-:W-:Y:S01]  /*4a40*/  @!P0 SHF.L.U32 R6, R5, 0x10, RZ ;  /* 0x0000001005068819 */ /* 0x000fe200000006ff */
[----:B------:R-:W-:Y:S01]  /*4a50*/  @!P0 FMUL.FTZ R2, R3, R4 ;  /* 0x0000000403028220 */ /* 0x000fe20000410000 */
[----:B------:R-:W-:Y:S01]  /*4a60*/  @!P0 LOP3.LUT R3, R10, 0xffff0000, RZ, 0xc0, !PT ;  /* 0xffff00000a038812 */ /* 0x000fe200078ec0ff */
[----:B------:R-:W-:Y:S01]  /*4a70*/  @!P0 FFMA.FTZ R0, R7, R12, R0 ;  /* 0x0000000c07008223 */ /* 0x000fe20000010000 */
[----:B------:R-:W-:Y:S01]  /*4a80*/  @!P0 LOP3.LUT R5, R5, 0xffff0000, RZ, 0xc0, !PT ;  /* 0xffff000005058812 */ /* 0x000fe200078ec0ff */
[C---:B------:R-:W-:Y:S01]  /*4a90*/  @!P0 IMAD.U32 R7, R15.reuse, 0x10000, RZ ;  /* 0x000100000f078824 */ /* 0x040fe200078e00ff */
[----:B------:R-:W-:Y:S01]  /*4aa0*/  @!P0 LOP3.LUT R15, R15, 0xffff0000, RZ, 0xc0, !PT ;  /* 0xffff00000f0f8812 */ /* 0x000fe200078ec0ff */
[----:B------:R-:W-:Y:S01]  /*4ab0*/  @!P0 FFMA.FTZ R23, R14, R4, -R17 ;  /* 0x000000040e178223 */ /* 0x000fe20000010811 */
[----:B------:R-:W-:Y:S01]  /*4ac0*/  @!P0 LOP3.LUT R4, R11, 0xffff0000, RZ, 0xc0, !PT ;  /* 0xffff00000b048812 */ /* 0x000fe200078ec0ff */
[----:B------:R-:W-:Y:S02]  /*4ad0*/  @!P0 IMAD.U32 R12, R10, 0x10000, RZ ;  /* 0x000100000a0c8824 */ /* 0x000fe400078e00ff */
[C---:B------:R-:W-:Y:S02]  /*4ae0*/  @!P0 FMUL.FTZ R17, R3.reuse, R7 ;  /* 0x0000000703118220 */ /* 0x040fe40000410000 */
[----:B------:R-:W-:Y:S02]  /*4af0*/  @!P0 FMUL.FTZ R3, R3, R6 ;  /* 0x0000000603038220 */ /* 0x000fe40000410000 */
[----:B------:R-:W-:Y:S02]  /*4b00*/  @!P0 IMAD.U32 R16, R11, 0x10000, RZ ;  /* 0x000100000b108824 */ /* 0x000fe400078e00ff */
[C---:B------:R-:W-:Y:S02]  /*4b10*/  @!P0 FMUL.FTZ R22, R4.reuse, R15 ;  /* 0x0000000f04168220 */ /* 0x040fe40000410000 */
[----:B------:R-:W-:Y:S02]  /*4b20*/  @!P0 FMUL.FTZ R4, R4, R5 ;  /* 0x0000000504048220 */ /* 0x000fe40000410000 */
[----:B------:R-:W-:Y:S02]  /*4b30*/  @!P0 FFMA.FTZ R2, R13, R14, R2 ;  /* 0x0000000e0d028223 */ /* 0x000fe40000010002 */
[----:B------:R-:W-:Y:S02]  /*4b40*/  @!P0 FFMA.FTZ R3, R7, R12, R3 ;  /* 0x0000000c07038223 */ /* 0x000fe40000010003 */
[----:B------:R-:W-:Y:S01]  /*4b50*/  @!P0 FFMA.FTZ R17, R12, R6, -R17 ;  /* 0x000000060c118223 */ /* 0x000fe20000010811 */
[----:B------:R-:W-:Y:S01]  /*4b60*/  @!P0 F2FP.BF16.PACK_AB R2, R2, R23 ;  /* 0x000000170202823e */ /* 0x000fe200000010ff */
[----:B------:R-:W-:Y:S01]  /*4b70*/  @!P0 FFMA.FTZ R22, R16, R5, -R22 ;  /* 0x0000000510168223 */ /* 0x000fe20000010816 */
[----:B------:R-:W-:Y:S01]  /*4b80*/  @!P0 F2FP.BF16.PACK_AB R5, R0, R27 ;  /* 0x0000001b0005823e */ /* 0x000fe200000010ff */
[----:B------:R-:W-:Y:S01]  /*4b90*/  @!P0 FFMA.FTZ R4, R15, R16, R4 ;  /* 0x000000100f048223 */ /* 0x000fe20000010004 */
[----:B------:R-:W-:Y:S02]  /*4ba0*/  @!P0 F2FP.BF16.PACK_AB R3, R3, R17 ;  /* 0x000000110303823e */ /* 0x000fe400000010ff */
[----:B------:R-:W-:Y:S01]  /*4bb0*/  @!P0 MOV R9, R2 ;  /* 0x0000000200098202 */ /* 0x000fe20000000f00 */
[----:B------:R-:W-:Y:S01]  /*4bc0*/  @!P0 IMAD.MOV.U32 R8, RZ, RZ, R5 ;  /* 0x000000ffff088224 */ /* 0x000fe200078e0005 */
[----:B------:R-:W-:Y:S01]  /*4bd0*/  @!P0 F2FP.BF16.PACK_AB R0, R4, R22 ;  /* 0x000000160400823e */ /* 0x000fe200000010ff */
[----:B------:R-:W-:Y:S03]  /*4be0*/  @!P0 IMAD.MOV.U32 R10, RZ, RZ, R3 ;  /* 0x000000ffff0a8224 */ /* 0x000fe600078e0003 */
[----:B------:R-:W-:Y:S05]  /*4bf0*/  @!P0 MOV R11, R0 ;  /* 0x00000000000b8202 */ /* 0x000fea0000000f00 */
[----:B------:R1:W-:Y:S02]  /*4c00*/  ST.E.128 [R20.64], R8 ;  /* 0x0000000814007985 */ /* 0x0003e4000c101d0a */
.L_x_198:
[----:B------:R-:W-:Y:S05]  /*4c10*/  BSYNC B0 ;  /* 0x0000000000007941 */ /* 0x000fea0003800000 */
.L_x_197:
[----:B------:R-:W-:Y:S11]  /*4c20*/  ISETP.GE.AND P0, PT, R203, c[0x0][0x1d4], PT ;  /* 0x00007500cb007a0c */ /* 0x000ff60003f06270 */
[----:B------:R-:W-:Y:S02]  /*4c30*/  @!UPT UIADD3 URZ, URZ, URZ, URZ ;  /* 0x0000003f3f3ff290 */ /* 0x000fe4000fffe03f */
        /* <DEDUP_REMOVED lines=54> */
[----:B------:R1:W-:Y:S01]  /*4fa0*/  ST.E.128 [R20.64], R8 ;  /* 0x0000000814007985 */ /* 0x0003e2000c101d0a */
[----:B------:R-:W-:-:S05]  /*4fb0*/  BRA `(.L_x_188) ;  /* 0x00001f1000007947 */ /* 0x000fca0003800000 */
.L_x_185:
        /* <DEDUP_REMOVED lines=37> */
[----:B------:R1:W5:Y:S04]  /*5210*/  @!P0 LDG.E.128 R4, [R8.64] ;  /* 0x0000000a08048981 */ /* 0x000368000c1e1d00 */
[----:B------:R1:W5:Y:S01]  /*5220*/  @!P0 LDG.E.128 R12, [R2.64] ;  /* 0x0000000a020c8981 */ /* 0x000362000c1e1d00 */
[----:B------:R-:W-:Y:S11]  /*5230*/  ISETP.GE.AND P0, PT, R25, c[0x0][0x27c], PT ;  /* 0x00009f0019007a0c */ /* 0x000ff60003f06270 */
[----:B------:R-:W-:Y:S02]  /*5240*/  @!UPT UIADD3 URZ, URZ, URZ, URZ ;  /* 0x0000003f3f3ff290 */ /* 0x000fe4000fffe03f */
[----:B------:R1:W5:Y:S04]  /*5250*/  @!P0 LDG.E.128 R16, [R8.64+0x40] ;  /* 0x0000400a08108981 */ /* 0x000368000c1e1d00 */
[----:B------:R1:W5:Y:S01]  /*5260*/  @!P0 LDG.E.128 R36, [R2.64+0x40] ;  /* 0x0000400a02248981 */ /* 0x000362000c1e1d00 */
[----:B------:R-:W-:Y:S11]  /*5270*/  ISETP.GE.AND P0, PT, R24, c[0x0][0x27c], PT ;  /* 0x00009f0018007a0c */ /* 0x000ff60003f06270 */
[----:B------:R-:W-:Y:S02]  /*5280*/  @!UPT UIADD3 URZ, URZ, URZ, URZ ;  /* 0x0000003f3f3ff290 */ /* 0x000fe4000fffe03f */
[----:B------:R1:W5:Y:S04]  /*5290*/  @!P0 LDG.E.128 R20, [R8.64+0x80] ;  /* 0x0000800a08148981 */ /* 0x000368000c1e1d00 */
[----:B------:R1:W5:Y:S02]  /*52a0*/  @!P0 LDG.E.128 R40, [R2.64+0x80] ;  /* 0x0000800a02288981 */ /* 0x000364000c1e1d00 */
.L_x_200:
[----:B------:R-:W-:Y:S05]  /*52b0*/  BSYNC B0 ;  /* 0x0000000000007941 */ /* 0x000fea0003800000 */
.L_x_199:
[----:B------:R2:W3:Y:S04]  /*52c0*/  SHFL.IDX PT, R51, R46, RZ, 0x1c1f ;  /* 0x001c1fff2e337589 */ /* 0x0004e800000e0000 */
[----:B------:R2:W4:Y:S01]  /*52d0*/  SHFL.IDX PT, R50, R48, RZ, 0x1c1f ;  /* 0x001c1fff30327589 */ /* 0x00052200000e0000 */
[----:B------:R-:W-:-:S05]  /*52e0*/  @P1 BRA `(.L_x_188) ;  /* 0x00001be000001947 */ /* 0x000fca0003800000 */
[----:B------:R-:W-:Y:S01]  /*52f0*/  ISETP.GE.AND P0, PT, R100, c[0x0][0x1d4], PT ;  /* 0x0000750064007a0c */ /* 0x000fe20003f06270 */
[----:B-1---5:R-:W-:Y:S01]  /*5300*/  IMAD.MOV.U32 R2, RZ, RZ, R20 ;  /* 0x000000ffff027224 */ /* 0x022fe200078e0014 */
[----:B------:R-:W-:Y:S01]  /*5310*/  IADD3 R111, -R114, c[0x0][0x1d4], RZ ;  /* 0x00007500726f7a10 */ /* 0x000fe20007ffe1ff */
[----:B------:R-:W-:Y:S01]  /*5320*/  IMAD.MOV.U32 R0, RZ, RZ, R21 ;  /* 0x000000ffff007224 */ /* 0x000fe200078e0015 */
[----:B------:R-:W-:Y:S01]  /*5330*/  BSSY B0, `(.L_x_201) ;  /* 0x0000098000007945 */ /* 0x000fe20003800000 */
        /* <DEDUP_REMOVED lines=13> */
[----:B--2---:R-:W-:Y:S01]  /*5410*/  PRMT R48, R2, 0x5410, R0 ;  /* 0x0000541002307816 */ /* 0x004fe20000000000 */
[----:B------:R-:W-:Y:S01]  /*5420*/  IMAD.MOV.U32 R2, RZ, RZ, R38 ;  /* 0x000000ffff027224 */ /* 0x000fe200078e0026 */
[----:B------:R-:W-:Y:S01]  /*5430*/  MOV R8, R42 ;  /* 0x0000002a00087202 */ /* 0x000fe20000000f00 */
[----:B------:R-:W-:Y:S03]  /*5440*/  IMAD.MOV.U32 R0, RZ, RZ, R39 ;  /* 0x000000ffff007224 */ /* 0x000fe600078e0027 */
[----:B------:R-:W-:Y:S02]  /*5450*/  PRMT R49, R8, 0x5410, R3 ;  /* 0x0000541008317816 */ /* 0x000fe40000000003 */
[----:B------:R-:W-:Y:S02]  /*5460*/  PRMT R47, R2, 0x5410, R0 ;  /* 0x00005410022f7816 */ /* 0x000fe40000000000 */
[----:B------:R-:W-:Y:S04]  /*5470*/  MOV R0, R36 ;  /* 0x0000002400007202 */ /* 0x000fe80000000f00 */
[----:B------:R-:W-:Y:S01]  /*5480*/  PRMT R46, R0, 0x7610, R46 ;  /* 0x00007610002e7816 */ /* 0x000fe2000000002e */
[----:B------:R-:W-:Y:S05]  /*5490*/  IMAD.MOV.U32 R0, RZ, RZ, R37 ;  /* 0x000000ffff007224 */ /* 0x000fea00078e0025 */
[----:B------:R-:W-:Y:S01]  /*54a0*/  PRMT R46, R46, 0x5410, R0 ;  /* 0x000054102e2e7816 */ /* 0x000fe20000000000 */
[----:B------:R-:W-:-:S05]  /*54b0*/  @P0 BRA `(.L_x_202) ;  /* 0x000007f000000947 */ /* 0x000fca0003800000 */
[----:B------:R-:W-:Y:S01]  /*54c0*/  LOP3.LUT P2, RZ, R212, 0x2, RZ, 0xc0, !PT ;  /* 0x00000002d4ff7812 */ /* 0x000fe2000784c0ff */
[----:B------:R-:W-:Y:S01]  /*54d0*/  IMAD.MOV.U32 R31, RZ, RZ, R14 ;  /* 0x000000ffff1f7224 */ /* 0x000fe200078e000e */
[----:B------:R-:W-:Y:S01]  /*54e0*/  ISETP.GE.AND P0, PT, R100, c[0x0][0x27c], PT ;  /* 0x00009f0064007a0c */ /* 0x000fe20003f06270 */
[----:B------:R-:W-:Y:S01]  /*54f0*/  IMAD.MOV.U32 R45, RZ, RZ, R15 ;  /* 0x000000ffff2d7224 */ /* 0x000fe200078e000f */
[----:B------:R-:W-:Y:S01]  /*5500*/  SEL R0, R114, R111, !P2 ;  /* 0x0000006f72007207 */ /* 0x000fe20005000000 */
[----:B------:R-:W-:Y:S01]  /*5510*/  IMAD.MOV.U32 R11, RZ, RZ, R12 ;  /* 0x000000ffff0b7224 */ /* 0x000fe200078e000c */
[----:B------:R-:W-:Y:S01]  /*5520*/  MOV R9, R5 ;  /* 0x0000000500097202 */ /* 0x000fe20000000f00 */
[----:B------:R-:W-:Y:S01]  /*5530*/  IMAD.MOV.U32 R30, RZ, RZ, R13 ;  /* 0x000000ffff1e7224 */ /* 0x000fe200078e000d */
[----:B------:R-:W-:Y:S01]  /*5540*/  SHF.R.S32.HI R2, RZ, 0x1f, R0 ;  /* 0x0000001fff027819 */ /* 0x000fe20000011400 */
[----:B------:R-:W-:Y:S03]  /*5550*/  IMAD.MOV.U32 R8, RZ, RZ, R7 ;  /* 0x000000ffff087224 */ /* 0x000fe600078e0007 */
[----:B------:R-:W-:Y:S03]  /*5560*/  LEA.HI R0, R2, R0, RZ, 0x4 ;  /* 0x0000000002007211 */ /* 0x000fe600078f20ff */
[----:B------:R-:W-:Y:S02]  /*5570*/  @!P0 SHF.R.U64 R12, R12, 0x10, R13 ;  /* 0x000000100c0c8819 */ /* 0x000fe4000000120d */
[----:B------:R-:W-:Y:S02]  /*5580*/  LEA.HI.SX32 R0, R0, R102, 0x1c ;  /* 0x0000006600007211 */ /* 0x000fe400078fe2ff */
[----:B------:R-:W-:Y:S02]  /*5590*/  @!P0 SHF.R.U64 R32, R14, 0x10, R15 ;  /* 0x000000100e208819 */ /* 0x000fe4000000120f */
[----:B------:R-:W-:Y:S01]  /*55a0*/  SHF.R.S32.HI R2, RZ, 0x1f, R0 ;  /* 0x0000001fff027819 */ /* 0x000fe20000011400 */
[----:B------:R-:W-:Y:S01]  /*55b0*/  IMAD.SHL.U32 R52, R0, 0x8, RZ ;  /* 0x0000000800347824 */ /* 0x000fe200078e00ff */
[----:B------:R-:W-:Y:S02]  /*55c0*/  @!P0 SHF.R.U32.HI R10, RZ, 0x10, R13 ;  /* 0x00000010ff0a8819 */ /* 0x000fe4000001160d */
[----:B------:R-:W-:Y:S01]  /*55d0*/  LEA.HI R3, R2, R0, RZ, 0x3 ;  /* 0x0000000002037211 */ /* 0x000fe200078f18ff */
[----:B------:R-:W-:Y:S01]  /*55e0*/  IMAD.MOV.U32 R0, RZ, RZ, R4 ;  /* 0x000000ffff007224 */ /* 0x000fe200078e0004 */
[----:B------:R-:W-:Y:S02]  /*55f0*/  @!P0 SHF.R.U32.HI R44, RZ, 0x10, R15 ;  /* 0x00000010ff2c8819 */ /* 0x000fe4000001160f */
[----:B------:R-:W-:Y:S01]  /*5600*/  @!P0 PRMT R11, R11, 0x5410, R12 ;  /* 0x000054100b0b8816 */ /* 0x000fe2000000000c */
[----:B------:R-:W-:Y:S01]  /*5610*/  IMAD.SHL.U32 R3, R3, 0x200, RZ ;  /* 0x0000020003037824 */ /* 0x000fe200078e00ff */
[----:B------:R-:W-:Y:S02]  /*5620*/  @!P0 SHF.R.U64 R2, R4, 0x10, R5 ;  /* 0x0000001004028819 */ /* 0x000fe40000001205 */
[----:B------:R-:W-:Y:S02]  /*5630*/  LOP3.LUT R4, R216, 0x38, R52, 0xf8, !PT ;  /* 0x00000038d8047812 */ /* 0x000fe400078ef834 */
[----:B------:R-:W-:Y:S02]  /*5640*/  LOP3.LUT R3, R3, 0x7ffff000, RZ, 0xc0, !PT ;  /* 0x7ffff00003037812 */ /* 0x000fe400078ec0ff */
[----:B------:R-:W-:Y:S02]  /*5650*/  LOP3.LUT R4, R4, R218, RZ, 0x3c, !PT ;  /* 0x000000da04047212 */ /* 0x000fe400078e3cff */
[----:B------:R-:W-:Y:S02]  /*5660*/  @!P0 PRMT R31, R31, 0x5410, R32 ;  /* 0x000054101f1f8816 */ /* 0x000fe40000000020 */
[----:B------:R-:W-:Y:S01]  /*5670*/  IADD3 R3, R4, R3, R219 ;  /* 0x0000000304037210 */ /* 0x000fe20007ffe0db */
[----:B------:R-:W1:Y:S01]  /*5680*/  LDS.128 R32, [R90+0x6100] ;  /* 0x006100005a207984 */ /* 0x000e620000000c00 */
[----:B------:R-:W-:Y:S02]  /*5690*/  @!P0 SHF.R.U32.HI R5, RZ, 0x10, R5 ;  /* 0x00000010ff058819 */ /* 0x000fe40000011605 */
[----:B------:R-:W-:Y:S01]  /*56a0*/  @!P0 PRMT R30, R30, 0x5410, R10 ;  /* 0x000054101e1e8816 */ /* 0x000fe2000000000a */
[----:B------:R-:W-:Y:S01]  /*56b0*/  IMAD.SHL.U32 R13, R3, 0x2, RZ ;  /* 0x00000002030d7824 */ /* 0x000fe200078e00ff */
[--C-:B------:R-:W-:Y:S02]  /*56c0*/  @!P0 SHF.R.U32.HI R3, RZ, 0x10, R7.reuse ;  /* 0x00000010ff038819 */ /* 0x100fe40000011607 */
[----:B------:R-:W-:Y:S02]  /*56d0*/  MOV R4, R6 ;  /* 0x0000000600047202 */ /* 0x000fe40000000f00 */
[----:B------:R-:W-:Y:S01]  /*56e0*/  @!P0 SHF.R.U64 R6, R6, 0x10, R7 ;  /* 0x0000001006068819 */ /* 0x000fe20000001207 */
[----:B------:R-:W2:Y:S01]  /*56f0*/  LDS.128 R12, [R13+0x6100] ;  /* 0x006100000d0c7984 */ /* 0x000ea20000000c00 */
[----:B------:R-:W-:Y:S02]  /*5700*/  @!P0 PRMT R7, R0, 0x5410, R2 ;  /* 0x0000541000078816 */ /* 0x000fe40000000002 */
[----:B------:R-:W-:Y:S02]  /*5710*/  @!P0 PRMT R5, R9, 0x5410, R5 ;  /* 0x0000541009058816 */ /* 0x000fe40000000005 */
[----:B------:R-:W-:Y:S01]  /*5720*/  @!P0 PRMT R9, R4, 0x5410, R6 ;  /* 0x0000541004098816 */ /* 0x000fe20000000006 */
[----:B------:R-:W-:Y:S01]  /*5730*/  @!P0 IMAD.U32 R4, R11, 0x10000, RZ ;  /* 0x000100000b048824 */ /* 0x000fe200078e00ff */
[----:B------:R-:W-:Y:S01]  /*5740*/  @!P0 PRMT R10, R8, 0x5410, R3 ;  /* 0x00005410080a8816 */ /* 0x000fe20000000003 */
[----:B------:R-:W-:Y:S01]  /*5750*/  @!P0 IMAD.U32 R2, R7, 0x10000, RZ ;  /* 0x0001000007028824 */ /* 0x000fe200078e00ff */
[----:B------:R-:W-:Y:S01]  /*5760*/  @!P0 PRMT R44, R45, 0x5410, R44 ;  /* 0x000054102d2c8816 */ /* 0x000fe2000000002c */
[----:B-1----:R-:W-:Y:S01]  /*5770*/  @!P0 IMAD.U32 R3, R32, 0x10000, RZ ;  /* 0x0001000020038824 */ /* 0x002fe200078e00ff */
[----:B--2---:R-:W-:Y:S05]  /*5780*/  @!P0 SHF.L.U32 R0, R12, 0x10, RZ ;  /* 0x000000100c008819 */ /* 0x004fea00000006ff */
[C---:B------:R-:W-:Y:S02]  /*5790*/  @!P0 FMUL.FTZ R6, R0.reuse, R4 ;  /* 0x0000000400068220 */ /* 0x040fe40000410000 */
[-C--:B------:R-:W-:Y:S02]  /*57a0*/  @!P0 FMUL.FTZ R0, R0, R2.reuse ;  /* 0x0000000200008220 */ /* 0x080fe40000410000 */
[----:B------:R-:W-:Y:S01]  /*57b0*/  @!P0 FFMA.FTZ R8, R3, R2, -R6 ;  /* 0x0000000203088223 */ /* 0x000fe20000010806 */
[----:B------:R-:W-:Y:S01]  /*57c0*/  @!P0 LOP3.LUT R2, R12, 0xffff0000, RZ, 0xc0, !PT ;  /* 0xffff00000c028812 */ /* 0x000fe200078ec0ff */
[----:B------:R-:W-:Y:S01]  /*57d0*/  @!P0 FFMA.FTZ R0, R4, R3, R0 ;  /* 0x0000000304008223 */ /* 0x000fe20000010000 */
[----:B------:R-:W-:Y:S02]  /*57e0*/  @!P0 LOP3.LUT R4, R11, 0xffff0000, RZ, 0xc0, !PT ;  /* 0xffff00000b048812 */ /* 0x000fe400078ec0ff */
[----:B------:R-:W-:Y:S02]  /*57f0*/  @!P0 LOP3.LUT R3, R7, 0xffff0000, RZ, 0xc0, !PT ;  /* 0xffff000007038812 */ /* 0x000fe400078ec0ff */
[----:B------:R-:W-:Y:S01]  /*5800*/  @!P0 LOP3.LUT R6, R32, 0xffff0000, RZ, 0xc0, !PT ;  /* 0xffff000020068812 */ /* 0x000fe200078ec0ff */
[C---:B------:R-:W-:Y:S02]  /*5810*/  @!P0 FMUL.FTZ R7, R2.reuse, R4 ;  /* 0x0000000402078220 */ /* 0x040fe40000410000 */
[-C--:B------:R-:W-:Y:S02]  /*5820*/  @!P0 FMUL.FTZ R2, R2, R3.reuse ;  /* 0x0000000302028220 */ /* 0x080fe40000410000 */
[----:B------:R-:W-:Y:S01]  /*5830*/  @!P0 FFMA.FTZ R7, R6, R3, -R7 ;  /* 0x0000000306078223 */ /* 0x000fe20000010807 */
[----:B------:R-:W-:Y:S01]  /*5840*/  @!P0 SHF.L.U32 R3, R13, 0x10, RZ ;  /* 0x000000100d038819 */ /* 0x000fe200000006ff */
[----:B------:R-:W-:Y:S02]  /*5850*/  @!P0 FFMA.FTZ R2, R4, R6, R2 ;  /* 0x0000000604028223 */ /* 0x000fe40000010002 */
[----:B------:R-:W-:Y:S01]  /*5860*/  @!P0 IMAD.U32 R6, R30, 0x10000, RZ ;  /* 0x000100001e068824 */ /* 0x000fe200078e00ff */
[----:B------:R-:W-:Y:S01]  /*5870*/  @!P0 F2FP.BF16.PACK_AB R8, R7, R8 ;  /* 0x000000080708823e */ /* 0x000fe200000010ff */
[C---:B------:R-:W-:Y:S01]  /*5880*/  @!P0 IMAD.U32 R4, R5.reuse, 0x10000, RZ ;  /* 0x0001000005048824 */ /* 0x040fe200078e00ff */
[----:B------:R-:W-:Y:S01]  /*5890*/  @!P0 LOP3.LUT R5, R5, 0xffff0000, RZ, 0xc0, !PT ;  /* 0xffff000005058812 */ /* 0x000fe200078ec0ff */
[----:B------:R-:W-:Y:S02]  /*58a0*/  @!P0 IMAD.U32 R7, R33, 0x10000, RZ ;  /* 0x0001000021078824 */ /* 0x000fe400078e00ff */
[C---:B------:R-:W-:Y:S02]  /*58b0*/  @!P0 FMUL.FTZ R11, R3.reuse, R6 ;  /* 0x00000006030b8220 */ /* 0x040fe40000410000 */
[-C--:B------:R-:W-:Y:S02]  /*58c0*/  @!P0 FMUL.FTZ R3, R3, R4.reuse ;  /* 0x0000000403038220 */ /* 0x080fe40000410000 */
[----:B------:R-:W-:Y:S01]  /*58d0*/  @!P0 FFMA.FTZ R45, R7, R4, -R11 ;  /* 0x00000004072d8223 */ /* 0x000fe2000001080b */
[----:B------:R-:W-:Y:S01]  /*58e0*/  @!P0 LOP3.LUT R4, R13, 0xffff0000, RZ, 0xc0, !PT ;  /* 0xffff00000d048812 */ /* 0x000fe200078ec0ff */
[----:B------:R-:W-:Y:S01]  /*58f0*/  @!P0 FFMA.FTZ R3, R6, R7, R3 ;  /* 0x0000000706038223 */ /* 0x000fe20000010003 */
[----:B------:R-:W-:Y:S01]  /*5900*/  @!P0 LOP3.LUT R6, R30, 0xffff0000, RZ, 0xc0, !PT ;  /* 0xffff00001e068812 */ /* 0x000fe200078ec0ff */
[----:B------:R-:W-:Y:S01]  /*5910*/  @!P0 IMAD.MOV.U32 R32, RZ, RZ, R8 ;  /* 0x000000ffff208224 */ /* 0x000fe200078e0008 */
[----:B------:R-:W-:Y:S01]  /*5920*/  @!P0 LOP3.LUT R7, R33, 0xffff0000, RZ, 0xc0, !PT ;  /* 0xffff000021078812 */ /* 0x000fe200078ec0ff */
[----:B------:R-:W-:Y:S02]  /*5930*/  @!P0 IMAD.U32 R8, R34, 0x10000, RZ ;  /* 0x0001000022088824 */ /* 0x000fe400078e00ff */
[C---:B------:R-:W-:Y:S02]  /*5940*/  @!P0 FMUL.FTZ R11, R4.reuse, R6 ;  /* 0x00000006040b8220 */ /* 0x040fe40000410000 */
[-C--:B------:R-:W-:Y:S02]  /*5950*/  @!P0 FMUL.FTZ R4, R4, R5.reuse ;  /* 0x0000000504048220 */ /* 0x080fe40000410000 */
[----:B------:R-:W-:Y:S02]  /*5960*/  @!P0 FFMA.FTZ R11, R7, R5, -R11 ;  /* 0x00000005070b8223 */ /* 0x000fe4000001080b */
[----:B------:R-:W-:Y:S01]  /*5970*/  @!P0 FFMA.FTZ R4, R6, R7, R4 ;  /* 0x0000000706048223 */ /* 0x000fe20000010004 */
[----:B------:R-:W-:Y:S01]  /*5980*/  @!P0 SHF.L.U32 R6, R9, 0x10, RZ ;  /* 0x0000001009068819 */ /* 0x000fe200000006ff */
[----:B------:R-:W-:Y:S01]  /*5990*/  @!P0 IMAD.U32 R7, R31, 0x10000, RZ ;  /* 0x000100001f078824 */ /* 0x000fe200078e00ff */
[----:B------:R-:W-:Y:S02]  /*59a0*/  @!P0 F2FP.BF16.PACK_AB R5, R11, R45 ;  /* 0x0000002d0b05823e */ /* 0x000fe400000010ff */
[----:B------:R-:W-:Y:S02]  /*59b0*/  @!P0 F2FP.BF16.PACK_AB R3, R4, R3 ;  /* 0x000000030403823e */ /* 0x000fe400000010ff */
[----:B------:R-:W-:Y:S01]  /*59c0*/  @!P0 MOV R33, R5 ;  /* 0x0000000500218202 */ /* 0x000fe20000000f00 */
[----:B------:R-:W-:Y:S01]  /*59d0*/  @!P0 IMAD.U32 R5, R14, 0x10000, RZ ;  /* 0x000100000e058824 */ /* 0x000fe200078e00ff */
[----:B------:R-:W-:Y:S03]  /*59e0*/  @!P0 MOV R13, R3 ;  /* 0x00000003000d8202 */ /* 0x000fe60000000f00 */
        /* <DEDUP_REMOVED lines=8> */
[C---:B------:R-:W-:Y:S04]  /*5a70*/  @!P0 FMUL.FTZ R9, R6.reuse, R8 ;  /* 0x0000000806098220 */ /* 0x040fe80000410000 */
[-C--:B------:R-:W-:Y:S02]  /*5a80*/  @!P0 FFMA.FTZ R9, R11, R7.reuse, -R9 ;  /* 0x000000070b098223 */ /* 0x080fe40000010809 */
[----:B------:R-:W-:Y:S02]  /*5a90*/  @!P0 FMUL.FTZ R6, R6, R7 ;  /* 0x0000000706068220 */ /* 0x000fe40000410000 */
[----:B------:R-:W-:Y:S01]  /*5aa0*/  @!P0 IMAD.U32 R7, R15, 0x10000, RZ ;  /* 0x000100000f078824 */ /* 0x000fe200078e00ff */
[----:B------:R-:W-:Y:S01]  /*5ab0*/  @!P0 F2FP.BF16.PACK_AB R31, R9, R30 ;  /* 0x0000001e091f823e */ /* 0x000fe200000010ff */
[----:B------:R-:W-:Y:S01]  /*5ac0*/  @!P0 FFMA.FTZ R6, R8, R11, R6 ;  /* 0x0000000b08068223 */ /* 0x000fe20000010006 */
[----:B------:R-:W-:Y:S01]  /*5ad0*/  @!P0 SHF.L.U32 R8, R10, 0x10, RZ ;  /* 0x000000100a088819 */ /* 0x000fe200000006ff */
[C---:B------:R-:W-:Y:S02]  /*5ae0*/  @!P0 IMAD.U32 R9, R44.reuse, 0x10000, RZ ;  /* 0x000100002c098824 */ /* 0x040fe400078e00ff */
        /* <DEDUP_REMOVED lines=8> */
[----:B------:R-:W-:Y:S02]  /*5b70*/  @!P0 LOP3.LUT R9, R10, 0xffff0000, RZ, 0xc0, !PT ;  /* 0xffff00000a098812 */ /* 0x000fe400078ec0ff */
[----:B------:R-:W-:Y:S01]  /*5b80*/  @!P0 LOP3.LUT R30, R35, 0xffff0000, RZ, 0xc0, !PT ;  /* 0xffff0000231e8812 */ /* 0x000fe200078ec0ff */
[C---:B------:R-:W-:Y:S02]  /*5b90*/  @!P0 FMUL.FTZ R10, R8.reuse, R11 ;  /* 0x0000000b080a8220 */ /* 0x040fe40000410000 */
[-C--:B------:R-:W-:Y:S02]  /*5ba0*/  @!P0 FMUL.FTZ R8, R8, R9.reuse ;  /* 0x0000000908088220 */ /* 0x080fe40000410000 */
[----:B------:R-:W-:Y:S01]  /*5bb0*/  @!P0 FFMA.FTZ R10, R30, R9, -R10 ;  /* 0x000000091e0a8223 */ /* 0x000fe2000001080a */
[----:B------:R-:W-:Y:S01]  /*5bc0*/  @!P0 F2FP.BF16.PACK_AB R9, R2, R0 ;  /* 0x000000000209823e */ /* 0x000fe200000010ff */
[----:B------:R-:W-:Y:S01]  /*5bd0*/  @!P0 FFMA.FTZ R8, R11, R30, R8 ;  /* 0x0000001e0b088223 */ /* 0x000fe20000010008 */
[----:B------:R-:W-:Y:S02]  /*5be0*/  @!P0 F2FP.BF16.PACK_AB R2, R6, R5 ;  /* 0x000000050602823e */ /* 0x000fe400000010ff */
[----:B------:R-:W-:Y:S01]  /*5bf0*/  @!P0 F2FP.BF16.PACK_AB R10, R10, R45 ;  /* 0x0000002d0a0a823e */ /* 0x000fe200000010ff */
[----:B------:R-:W-:Y:S01]  /*5c00*/  @!P0 IMAD.MOV.U32 R12, RZ, RZ, R9 ;  /* 0x000000ffff0c8224 */ /* 0x000fe200078e0009 */
[----:B------:R-:W-:Y:S01]  /*5c10*/  @!P0 F2FP.BF16.PACK_AB R0, R8, R7 ;  /* 0x000000070800823e */ /* 0x000fe200000010ff */
[----:B------:R-:W-:Y:S02]  /*5c20*/  @!P0 IMAD.MOV.U32 R14, RZ, RZ, R2 ;  /* 0x000000ffff0e8224 */ /* 0x000fe400078e0002 */
[----:B------:R-:W-:Y:S02]  /*5c30*/  @!P0 IMAD.MOV.U32 R35, RZ, RZ, R10 ;  /* 0x000000ffff238224 */ /* 0x000fe400078e000a */
[----:B------:R-:W-:Y:S01]  /*5c40*/  @!P0 IMAD.MOV.U32 R15, RZ, RZ, R0 ;  /* 0x000000ffff0f8224 */ /* 0x000fe200078e0000 */
[C---:B----4-:R-:W-:Y:S04]  /*5c50*/  LEA R2, P0, R68.reuse, R50, 0x1 ;  /* 0x0000003244027211 */ /* 0x050fe800078008ff */
[----:B---3--:R-:W-:Y:S02]  /*5c60*/  LEA.HI.X R3, R68, R51, R94, 0x1, P0 ;  /* 0x0000003344037211 */ /* 0x008fe400000f0c5e */
[C---:B------:R-:W-:Y:S03]  /*5c70*/  ISETP.GE.AND P0, PT, R52.reuse, c[0x0][0x1d4], PT ;  /* 0x0000750034007a0c */ /* 0x040fe60003f06270 */
[----:B------:R1:W-:Y:S10]  /*5c80*/  ST.E.128 [R2.64], R32 ;  /* 0x0000002002007985 */ /* 0x0003f4000c101d0a */
[----:B------:R-:W-:Y:S05]  /*5c90*/  @!P0 IMAD.WIDE R4, R52, 0x2, R50 ;  /* 0x0000000234048825 */ /* 0x000fea00078e0232 */
[----:B------:R1:W-:Y:S02]  /*5ca0*/  @!P0 ST.E.128 [R4.64], R12 ;  /* 0x0000000c04008985 */ /* 0x0003e4000c101d0a */
.L_x_202:
[----:B------:R-:W-:Y:S05]  /*5cb0*/  BSYNC B0 ;  /* 0x0000000000007941 */ /* 0x000fea0003800000 */
.L_x_201:
[----:B------:R-:W-:Y:S01]  /*5cc0*/  ISETP.GE.AND P0, PT, R25, c[0x0][0x1d4], PT ;  /* 0x0000750019007a0c */ /* 0x000fe20003f06270 */
[----:B------:R-:W-:Y:S01]  /*5cd0*/  @!UPT UIADD3 URZ, URZ, URZ, URZ ;  /* 0x0000003f3f3ff290 */ /* 0x000fe2000fffe03f */
[----:B------:R-:W-:Y:S11]  /*5ce0*/  BSSY B0, `(.L_x_203) ;  /* 0x0000079000007945 */ /* 0x000ff60003800000 */
[----:B------:R-:W-:-:S05]  /*5cf0*/  @P0 BRA `(.L_x_204) ;  /* 0x0000077000000947 */ /* 0x000fca0003800000 */
[----:B------:R-:W-:Y:S01]  /*5d00*/  LOP3.LUT P1, RZ, R212, 0x4, RZ, 0xc0, !PT ;  /* 0x00000004d4ff7812 */ /* 0x000fe2000782c0ff */
[----:B-1----:R-:W1:Y:S01]  /*5d10*/  LDS.128 R32, [R89+0x6100] ;  /* 0x0061000059207984 */ /* 0x002e620000000c00 */
[----:B------:R-:W-:Y:S02]  /*5d20*/  ISETP.GE.AND P0, PT, R25, c[0x0][0x27c], PT ;  /* 0x00009f0019007a0c */ /* 0x000fe40003f06270 */
[----:B------:R-:W-:Y:S04]  /*5d30*/  SEL R0, R114, R111, !P1 ;  /* 0x0000006f72007207 */ /* 0x000fe80004800000 */
[----:B------:R-:W-:Y:S04]  /*5d40*/  SHF.R.S32.HI R2, RZ, 0x1f, R0 ;  /* 0x0000001fff027819 */ /* 0x000fe80000011400 */
[----:B------:R-:W-:Y:S03]  /*5d50*/  LEA.HI R0, R2, R0, RZ, 0x4 ;  /* 0x0000000002007211 */ /* 0x000fe600078f20ff */
[--C-:B------:R-:W-:Y:S02]  /*5d60*/  @!P0 SHF.R.U64 R3, R36, 0x10, R37.reuse ;  /* 0x0000001024038819 */ /* 0x100fe40000001225 */
[----:B------:R-:W-:Y:S02]  /*5d70*/  LEA.HI.SX32 R0, R0, R99, 0x1c ;  /* 0x0000006300007211 */ /* 0x000fe400078fe2ff */
[----:B------:R-:W-:Y:S02]  /*5d80*/  @!P0 SHF.R.U32.HI R6, RZ, 0x10, R37 ;  /* 0x00000010ff068819 */ /* 0x000fe40000011625 */
[----:B------:R-:W-:Y:S01]  /*5d90*/  SHF.R.S32.HI R2, RZ, 0x1f, R0 ;  /* 0x0000001fff027819 */ /* 0x000fe20000011400 */
[----:B------:R-:W-:Y:S01]  /*5da0*/  IMAD.SHL.U32 R30, R0, 0x8, RZ ;  /* 0x00000008001e7824 */ /* 0x000fe200078e00ff */
[----:B------:R-:W-:Y:S02]  /*5db0*/  @!P0 PRMT R13, R46, 0x5410, R3 ;  /* 0x000054102e0d8816 */ /* 0x000fe40000000003 */
[----:B------:R-:W-:Y:S02]  /*5dc0*/  LEA.HI R0, R2, R0, RZ, 0x3 ;  /* 0x0000000002007211 */ /* 0x000fe400078f18ff */
[----:B------:R-:W-:Y:S02]  /*5dd0*/  @!P0 PRMT R14, R46, 0x5432, R6 ;  /* 0x000054322e0e8816 */ /* 0x000fe40000000006 */
[----:B------:R-:W-:Y:S01]  /*5de0*/  @!P0 SHF.R.U64 R7, R38, 0x10, R39 ;  /* 0x0000001026078819 */ /* 0x000fe20000001227 */
[----:B------:R-:W-:Y:S01]  /*5df0*/  IMAD.SHL.U32 R0, R0, 0x200, RZ ;  /* 0x0000020000007824 */ /* 0x000fe200078e00ff */
[----:B------:R-:W-:Y:S02]  /*5e00*/  LOP3.LUT R2, R216, 0x38, R30, 0xf8, !PT ;  /* 0x00000038d8027812 */ /* 0x000fe400078ef81e */
[----:B------:R-:W-:Y:S02]  /*5e10*/  @!P0 SHF.R.U32.HI R5, RZ, 0x10, R19 ;  /* 0x00000010ff058819 */ /* 0x000fe40000011613 */
[----:B------:R-:W-:Y:S02]  /*5e20*/  LOP3.LUT R2, R2, R218, RZ, 0x3c, !PT ;  /* 0x000000da02027212 */ /* 0x000fe400078e3cff */
[----:B------:R-:W-:Y:S02]  /*5e30*/  LOP3.LUT R0, R0, 0x7ffff000, RZ, 0xc0, !PT ;  /* 0x7ffff00000007812 */ /* 0x000fe400078ec0ff */
[----:B------:R-:W-:Y:S02]  /*5e40*/  @!P0 SHF.R.U32.HI R15, RZ, 0x10, R39 ;  /* 0x00000010ff0f8819 */ /* 0x000fe40000011627 */
[----:B------:R-:W-:Y:S02]  /*5e50*/  IADD3 R0, R2, R0, R219 ;  /* 0x0000000002007210 */ /* 0x000fe40007ffe0db */
[----:B------:R-:W-:Y:S02]  /*5e60*/  @!P0 SHF.R.U32.HI R2, RZ, 0x10, R17 ;  /* 0x00000010ff028819 */ /* 0x000fe40000011611 */
[C---:B------:R-:W-:Y:S01]  /*5e70*/  @!P0 PRMT R15, R47.reuse, 0x5432, R15 ;  /* 0x000054322f0f8816 */ /* 0x040fe2000000000f */
[----:B------:R-:W-:Y:S01]  /*5e80*/  IMAD.SHL.U32 R4, R0, 0x2, RZ ;  /* 0x0000000200047824 */ /* 0x000fe200078e00ff */
[----:B------:R-:W-:Y:S02]  /*5e90*/  @!P0 SHF.R.U64 R0, R16, 0x10, R17 ;  /* 0x0000001010008819 */ /* 0x000fe40000001211 */
[C---:B------:R-:W-:Y:S02]  /*5ea0*/  @!P0 PRMT R6, R26.reuse, 0x5410, R2 ;  /* 0x000054101a068816 */ /* 0x040fe40000000002 */
[----:B------:R2:W5:Y:S01]  /*5eb0*/  LDS.128 R8, [R4+0x6100] ;  /* 0x0061000004087984 */ /* 0x0005620000000c00 */
[----:B------:R-:W-:Y:S02]  /*5ec0*/  @!P0 PRMT R3, R26, 0x5432, R0 ;  /* 0x000054321a038816 */ /* 0x000fe40000000000 */
[----:B------:R-:W-:Y:S02]  /*5ed0*/  @!P0 PRMT R17, R47, 0x5410, R7 ;  /* 0x000054102f118816 */ /* 0x000fe40000000007 */
[----:B------:R-:W-:Y:S02]  /*5ee0*/  @!P0 SHF.L.U32 R2, R3, 0x10, RZ ;  /* 0x0000001003028819 */ /* 0x000fe400000006ff */
[----:B------:R-:W-:Y:S01]  /*5ef0*/  @!P0 PRMT R7, R27, 0x5432, R5 ;  /* 0x000054321b078816 */ /* 0x000fe20000000005 */
[----:B-1----:R-:W-:Y:S01]  /*5f00*/  @!P0 IMAD.U32 R5, R32, 0x10000, RZ ;  /* 0x0001000020058824 */ /* 0x002fe200078e00ff */
[----:B------:R-:W-:Y:S02]  /*5f10*/  @!P0 LOP3.LUT R3, R3, 0xffff0000, RZ, 0xc0, !PT ;  /* 0xffff000003038812 */ /* 0x000fe400078ec0ff */
[----:B--2---:R-:W-:Y:S04]  /*5f20*/  @!P0 SHF.R.U64 R4, R18, 0x10, R19 ;  /* 0x0000001012048819 */ /* 0x004fe80000001213 */
[----:B------:R-:W-:Y:S01]  /*5f30*/  @!P0 PRMT R12, R27, 0x5410, R4 ;  /* 0x000054101b0c8816 */ /* 0x000fe20000000004 */
[----:B------:R-:W-:Y:S02]  /*5f40*/  @!P0 IMAD.U32 R4, R13, 0x10000, RZ ;  /* 0x000100000d048824 */ /* 0x000fe400078e00ff */
[----:B-----5:R-:W-:Y:S04]  /*5f50*/  @!P0 IMAD.U32 R0, R8, 0x10000, RZ ;  /* 0x0001000008008824 */ /* 0x020fe800078e00ff */
[C---:B------:R-:W-:Y:S02]  /*5f60*/  @!P0 FMUL.FTZ R16, R0.reuse, R4 ;  /* 0x0000000400108220 */ /* 0x040fe40000410000 */
[-C--:B------:R-:W-:Y:S02]  /*5f70*/  @!P0 FMUL.FTZ R0, R0, R2.reuse ;  /* 0x0000000200008220 */ /* 0x080fe40000410000 */
[----:B------:R-:W-:Y:S01]  /*5f80*/  @!P0 FFMA.FTZ R19, R5, R2, -R16 ;  /* 0x0000000205138223 */ /* 0x000fe20000010810 */
[----:B------:R-:W-:Y:S01]  /*5f90*/  @!P0 LOP3.LUT R2, R8, 0xffff0000, RZ, 0xc0, !PT ;  /* 0xffff000008028812 */ /* 0x000fe200078ec0ff */
[----:B------:R-:W-:Y:S01]  /*5fa0*/  @!P0 FFMA.FTZ R0, R4, R5, R0 ;  /* 0x0000000504008223 */ /* 0x000fe20000010000 */
[----:B------:R-:W-:Y:S02]  /*5fb0*/  @!P0 LOP3.LUT R4, R13, 0xffff0000, RZ, 0xc0, !PT ;  /* 0xffff00000d048812 */ /* 0x000fe400078ec0ff */
[----:B------:R-:W-:Y:S03]  /*5fc0*/  @!P0 LOP3.LUT R5, R32, 0xffff0000, RZ, 0xc0, !PT ;  /* 0xffff000020058812 */ /* 0x000fe600078ec0ff */
[C---:B------:R-:W-:Y:S02]  /*5fd0*/  @!P0 FMUL.FTZ R13, R2.reuse, R4 ;  /* 0x00000004020d8220 */ /* 0x040fe40000410000 */
[-C--:B------:R-:W-:Y:S02]  /*5fe0*/  @!P0 FMUL.FTZ R2, R2, R3.reuse ;  /* 0x0000000302028220 */ /* 0x080fe40000410000 */
[----:B------:R-:W-:Y:S02]  /*5ff0*/  @!P0 FFMA.FTZ R18, R5, R3, -R13 ;  /* 0x0000000305128223 */ /* 0x000fe4000001080d */
[----:B------:R-:W-:Y:S02]  /*6000*/  @!P0 FFMA.FTZ R2, R4, R5, R2 ;  /* 0x0000000504028223 */ /* 0x000fe40000010002 */
[----:B------:R-:W-:Y:S02]  /*6010*/  @!P0 IMAD.U32 R5, R14, 0x10000, RZ ;  /* 0x000100000e058824 */ /* 0x000fe400078e00ff */
[----:B------:R-:W-:Y:S02]  /*6020*/  @!P0 IMAD.U32 R3, R9, 0x10000, RZ ;  /* 0x0001000009038824 */ /* 0x000fe400078e00ff */
[----:B------:R-:W-:Y:S02]  /*6030*/  @!P0 IMAD.U32 R4, R6, 0x10000, RZ ;  /* 0x0001000006048824 */ /* 0x000fe400078e00ff */
        /* <DEDUP_REMOVED lines=9> */
[----:B------:R-:W-:Y:S04]  /*60d0*/  @!P0 FMUL.FTZ R6, R4, R13 ;  /* 0x0000000d04068220 */ /* 0x000fe80000410000 */
[-C--:B------:R-:W-:Y:S02]  /*60e0*/  @!P0 FFMA.FTZ R6, R14, R5.reuse, -R6 ;  /* 0x000000050e068223 */ /* 0x080fe40000010806 */
[----:B------:R-:W-:Y:S01]  /*60f0*/  @!P0 FMUL.FTZ R4, R4, R5 ;  /* 0x0000000504048220 */ /* 0x000fe20000410000 */
[----:B------:R-:W-:Y:S03]  /*6100*/  @!P0 SHF.L.U32 R5, R10, 0x10, RZ ;  /* 0x000000100a058819 */ /* 0x000fe600000006ff */
[----:B------:R-:W-:Y:S01]  /*6110*/  @!P0 FFMA.FTZ R4, R13, R14, R4 ;  /* 0x0000000e0d048223 */ /* 0x000fe20000010004 */
[----:B------:R-:W-:Y:S01]  /*6120*/  @!P0 F2FP.BF16.PACK_AB R14, R6, R16 ;  /* 0x00000010060e823e */ /* 0x000fe200000010ff */
[----:B------:R-:W-:Y:S01]  /*6130*/  @!P0 IMAD.U32 R6, R17, 0x10000, RZ ;  /* 0x0001000011068824 */ /* 0x000fe200078e00ff */
[----:B------:R-:W-:Y:S02]  /*6140*/  @!P0 F2FP.BF16.PACK_AB R13, R18, R19 ;  /* 0x00000013120d823e */ /* 0x000fe400000010ff */
[----:B------:R-:W-:Y:S01]  /*6150*/  @!P0 F2FP.BF16.PACK_AB R16, R2, R0 ;  /* 0x000000000210823e */ /* 0x000fe200000010ff */
[----:B------:R-:W-:Y:S01]  /*6160*/  @!P0 IMAD.MOV.U32 R33, RZ, RZ, R14 ;  /* 0x000000ffff218224 */ /* 0x000fe200078e000e */
[----:B------:R-:W-:Y:S01]  /*6170*/  @!P0 F2FP.BF16.PACK_AB R4, R4, R3 ;  /* 0x000000030404823e */ /* 0x000fe200000010ff */
[----:B------:R-:W-:Y:S01]  /*6180*/  @!P0 IMAD.MOV.U32 R32, RZ, RZ, R13 ;  /* 0x000000ffff208224 */ /* 0x000fe200078e000d */
[----:B------:R-:W-:Y:S01]  /*6190*/  @!P0 SHF.L.U32 R3, R11, 0x10, RZ ;  /* 0x000000100b038819 */ /* 0x000fe200000006ff */
[----:B------:R-:W-:Y:S02]  /*61a0*/  @!P0 IMAD.U32 R2, R12, 0x10000, RZ ;  /* 0x000100000c028824 */ /* 0x000fe400078e00ff */
[----:B------:R-:W-:Y:S02]  /*61b0*/  @!P0 IMAD.U32 R13, R34, 0x10000, RZ ;  /* 0x00010000220d8824 */ /* 0x000fe400078e00ff */
[C---:B------:R-:W-:Y:S02]  /*61c0*/  @!P0 FMUL.FTZ R14, R5.reuse, R6 ;  /* 0x00000006050e8220 */ /* 0x040fe40000410000 */
[-C--:B------:R-:W-:Y:S02]  /*61d0*/  @!P0 FMUL.FTZ R0, R5, R2.reuse ;  /* 0x0000000205008220 */ /* 0x080fe40000410000 */
[----:B------:R-:W-:Y:S01]  /*61e0*/  @!P0 FFMA.FTZ R19, R13, R2, -R14 ;  /* 0x000000020d138223 */ /* 0x000fe2000001080e */
[----:B------:R-:W-:Y:S01]  /*61f0*/  @!P0 LOP3.LUT R2, R11, 0xffff0000, RZ, 0xc0, !PT ;  /* 0xffff00000b028812 */ /* 0x000fe200078ec0ff */
[C---:B------:R-:W-:Y:S01]  /*6200*/  @!P0 IMAD.U32 R14, R15.reuse, 0x10000, RZ ;  /* 0x000100000f0e8824 */ /* 0x040fe200078e00ff */
[----:B------:R-:W-:Y:S01]  /*6210*/  @!P0 LOP3.LUT R15, R15, 0xffff0000, RZ, 0xc0, !PT ;  /* 0xffff00000f0f8812 */ /* 0x000fe200078ec0ff */
[----:B------:R-:W-:Y:S02]  /*6220*/  @!P0 FFMA.FTZ R0, R6, R13, R0 ;  /* 0x0000000d06008223 */ /* 0x000fe40000010000 */
[----:B------:R-:W-:Y:S02]  /*6230*/  @!P0 IMAD.MOV.U32 R9, RZ, RZ, R4 ;  /* 0x000000ffff098224 */ /* 0x000fe400078e0004 */
[----:B------:R-:W-:Y:S02]  /*6240*/  @!P0 IMAD.U32 R4, R7, 0x10000, RZ ;  /* 0x0001000007048824 */ /* 0x000fe400078e00ff */
[----:B------:R-:W-:Y:S02]  /*6250*/  @!P0 IMAD.U32 R13, R35, 0x10000, RZ ;  /* 0x00010000230d8824 */ /* 0x000fe400078e00ff */
[----:B------:R-:W-:Y:S02]  /*6260*/  @!P0 FMUL.FTZ R5, R3, R14 ;  /* 0x0000000e03058220 */ /* 0x000fe40000410000 */
[----:B------:R-:W-:Y:S01]  /*6270*/  @!P0 IMAD.MOV.U32 R8, RZ, RZ, R16 ;  /* 0x000000ffff088224 */ /* 0x000fe200078e0010 */
[----:B------:R-:W-:Y:S01]  /*6280*/  @!P0 LOP3.LUT R16, R35, 0xffff0000, RZ, 0xc0, !PT ;  /* 0xffff000023108812 */ /* 0x000fe200078ec0ff */
[-C--:B------:R-:W-:Y:S02]  /*6290*/  @!P0 FMUL.FTZ R3, R3, R4.reuse ;  /* 0x0000000403038220 */ /* 0x080fe40000410000 */
[----:B------:R-:W-:Y:S01]  /*62a0*/  @!P0 FFMA.FTZ R6, R13, R4, -R5 ;  /* 0x000000040d068223 */ /* 0x000fe20000010805 */
[----:B------:R-:W-:Y:S01]  /*62b0*/  @!P0 LOP3.LUT R4, R7, 0xffff0000, RZ, 0xc0, !PT ;  /* 0xffff000007048812 */ /* 0x000fe200078ec0ff */
[----:B------:R-:W-:Y:S01]  /*62c0*/  @!P0 FMUL.FTZ R5, R2, R15 ;  /* 0x0000000f02058220 */ /* 0x000fe20000410000 */
[----:B------:R-:W-:Y:S03]  /*62d0*/  @!P0 LOP3.LUT R7, R34, 0xffff0000, RZ, 0xc0, !PT ;  /* 0xffff000022078812 */ /* 0x000fe600078ec0ff */
[-C--:B------:R-:W-:Y:S02]  /*62e0*/  @!P0 FFMA.FTZ R5, R16, R4.reuse, -R5 ;  /* 0x0000000410058223 */ /* 0x080fe40000010805 */
[----:B------:R-:W-:Y:S01]  /*62f0*/  @!P0 FMUL.FTZ R4, R2, R4 ;  /* 0x0000000402048220 */ /* 0x000fe20000410000 */
[----:B------:R-:W-:Y:S02]  /*6300*/  @!P0 LOP3.LUT R2, R10, 0xffff0000, RZ, 0xc0, !PT ;  /* 0xffff00000a028812 */ /* 0x000fe400078ec0ff */
[----:B------:R-:W-:Y:S02]  /*6310*/  @!P0 F2FP.BF16.PACK_AB R18, R5, R6 ;  /* 0x000000060512823e */ /* 0x000fe400000010ff */
[----:B------:R-:W-:Y:S02]  /*6320*/  @!P0 LOP3.LUT R6, R17, 0xffff0000, RZ, 0xc0, !PT ;  /* 0xffff000011068812 */ /* 0x000fe400078ec0ff */
[----:B------:R-:W-:Y:S01]  /*6330*/  @!P0 LOP3.LUT R5, R12, 0xffff0000, RZ, 0xc0, !PT ;  /* 0xffff00000c058812 */ /* 0x000fe200078ec0ff */
[----:B------:R-:W-:Y:S02]  /*6340*/  @!P0 IMAD.MOV.U32 R35, RZ, RZ, R18 ;  /* 0x000000ffff238224 */ /* 0x000fe400078e0012 */
[C---:B------:R-:W-:Y:S02]  /*6350*/  @!P0 FMUL.FTZ R12, R2.reuse, R6 ;  /* 0x00000006020c8220 */ /* 0x040fe40000410000 */
[-C--:B------:R-:W-:Y:S02]  /*6360*/  @!P0 FMUL.FTZ R2, R2, R5.reuse ;  /* 0x0000000502028220 */ /* 0x080fe40000410000 */
[----:B------:R-:W-:Y:S02]  /*6370*/  @!P0 FFMA.FTZ R12, R7, R5, -R12 ;  /* 0x00000005070c8223 */ /* 0x000fe4000001080c */
[----:B------:R-:W-:Y:S02]  /*6380*/  @!P0 FFMA.FTZ R2, R6, R7, R2 ;  /* 0x0000000706028223 */ /* 0x000fe40000010002 */
[----:B------:R-:W-:Y:S01]  /*6390*/  @!P0 FFMA.FTZ R3, R14, R13, R3 ;  /* 0x0000000d0e038223 */ /* 0x000fe20000010003 */
[----:B------:R-:W-:Y:S01]  /*63a0*/  @!P0 F2FP.BF16.PACK_AB R5, R12, R19 ;  /* 0x000000130c05823e */ /* 0x000fe200000010ff */
[----:B------:R-:W-:Y:S01]  /*63b0*/  @!P0 FFMA.FTZ R4, R15, R16, R4 ;  /* 0x000000100f048223 */ /* 0x000fe20000010004 */
[----:B------:R-:W-:Y:S02]  /*63c0*/  @!P0 F2FP.BF16.PACK_AB R0, R2, R0 ;  /* 0x000000000200823e */ /* 0x000fe400000010ff */
[----:B------:R-:W-:Y:S02]  /*63d0*/  @!P0 MOV R34, R5 ;  /* 0x0000000500228202 */ /* 0x000fe40000000f00 */
[----:B------:R-:W-:Y:S01]  /*63e0*/  @!P0 F2FP.BF16.PACK_AB R3, R4, R3 ;  /* 0x000000030403823e */ /* 0x000fe200000010ff */
[----:B------:R-:W-:Y:S04]  /*63f0*/  @!P0 IMAD.MOV.U32 R10, RZ, RZ, R0 ;  /* 0x000000ffff0a8224 */ /* 0x000fe800078e0000 */
[----:B------:R-:W-:Y:S01]  /*6400*/  @!P0 IMAD.MOV.U32 R11, RZ, RZ, R3 ;  /* 0x000000ffff0b8224 */ /* 0x000fe200078e0003 */
[C---:B----4-:R-:W-:Y:S04]  /*6410*/  LEA R2, P0, R67.reuse, R50, 0x1 ;  /* 0x0000003243027211 */ /* 0x050fe800078008ff */
[----:B---3--:R-:W-:Y:S02]  /*6420*/  LEA.HI.X R3, R67, R51, R93, 0x1, P0 ;  /* 0x0000003343037211 */ /* 0x008fe400000f0c5d */
[C---:B------:R-:W-:Y:S03]  /*6430*/  ISETP.GE.AND P0, PT, R30.reuse, c[0x0][0x1d4], PT ;  /* 0x000075001e007a0c */ /* 0x040fe60003f06270 */
[----:B------:R1:W-:Y:S10]  /*6440*/  ST.E.128 [R2.64], R32 ;  /* 0x0000002002007985 */ /* 0x0003f4000c101d0a */
[----:B------:R-:W-:Y:S05]  /*6450*/  @!P0 IMAD.WIDE R4, R30, 0x2, R50 ;  /* 0x000000021e048825 */ /* 0x000fea00078e0232 */
[----:B------:R1:W-:Y:S02]  /*6460*/  @!P0 ST.E.128 [R4.64], R8 ;  /* 0x0000000804008985 */ /* 0x0003e4000c101d0a */
.L_x_204:
[----:B------:R-:W-:Y:S05]  /*6470*/  BSYNC B0 ;  /* 0x0000000000007941 */ /* 0x000fea0003800000 */
.L_x_203:
[----:B------:R-:W-:Y:S11]  /*6480*/  ISETP.GE.AND P0, PT, R24, c[0x0][0x1d4], PT ;  /* 0x0000750018007a0c */ /* 0x000ff60003f06270 */
[----:B------:R-:W-:Y:S02]  /*6490*/  @!UPT UIADD3 URZ, URZ, URZ, URZ ;  /* 0x0000003f3f3ff290 */ /* 0x000fe4000fffe03f */
[----:B------:R-:W-:-:S05]  /*64a0*/  @P0 BRA `(.L_x_188) ;  /* 0x00000a2000000947 */ /* 0x000fca0003800000 */
[----:B------:R-:W-:Y:S01]  /*64b0*/  LOP3.LUT P1, RZ, R212, 0x8, RZ, 0xc0, !PT ;  /* 0x00000008d4ff7812 */ /* 0x000fe2000782c0ff */
[----:B-1----:R-:W1:Y:S01]  /*64c0*/  LDS.128 R32, [R88+0x6100] ;  /* 0x0061000058207984 */ /* 0x002e620000000c00 */
[----:B------:R-:W-:Y:S02]  /*64d0*/  ISETP.GE.AND P0, PT, R24, c[0x0][0x27c], PT ;  /* 0x00009f0018007a0c */ /* 0x000fe40003f06270 */
[----:B------:R-:W-:Y:S04]  /*64e0*/  SEL R0, R114, R111, !P1 ;  /* 0x0000006f72007207 */ /* 0x000fe80004800000 */
[----:B------:R-:W-:Y:S04]  /*64f0*/  SHF.R.S32.HI R2, RZ, 0x1f, R0 ;  /* 0x0000001fff027819 */ /* 0x000fe80000011400 */
[----:B------:R-:W-:Y:S03]  /*6500*/  LEA.HI R0, R2, R0, RZ, 0x4 ;  /* 0x0000000002007211 */ /* 0x000fe600078f20ff */
[----:B------:R-:W-:Y:S02]  /*6510*/  @!P0 SHF.R.U32.HI R6, RZ, 0x10, R23 ;  /* 0x00000010ff068819 */ /* 0x000fe40000011617 */
[----:B------:R-:W-:Y:S02]  /*6520*/  LEA.HI.SX32 R0, R0, R98, 0x1c ;  /* 0x0000006200007211 */ /* 0x000fe400078fe2ff */
[----:B------:R-:W-:Y:S02]  /*6530*/  @!P0 SHF.R.U64 R4, R40, 0x10, R41 ;  /* 0x0000001028048819 */ /* 0x000fe40000001229 */
[----:B------:R-:W-:Y:S01]  /*6540*/  SHF.R.S32.HI R2, RZ, 0x1f, R0 ;  /* 0x0000001fff027819 */ /* 0x000fe20000011400 */
[----:B------:R-:W-:Y:S01]  /*6550*/  IMAD.SHL.U32 R27, R0, 0x8, RZ ;  /* 0x00000008001b7824 */ /* 0x000fe200078e00ff */
[----:B------:R-:W-:Y:S02]  /*6560*/  @!P0 PRMT R10, R48, 0x5410, R4 ;  /* 0x00005410300a8816 */ /* 0x000fe40000000004 */
[----:B------:R-:W-:Y:S02]  /*6570*/  LEA.HI R0, R2, R0, RZ, 0x3 ;  /* 0x0000000002007211 */ /* 0x000fe400078f18ff */
[----:B------:R-:W-:Y:S02]  /*6580*/  LOP3.LUT R2, R216, 0x38, R27, 0xf8, !PT ;  /* 0x00000038d8027812 */ /* 0x000fe400078ef81b */
[--C-:B------:R-:W-:Y:S01]  /*6590*/  @!P0 SHF.R.U64 R7, R42, 0x10, R43.reuse ;  /* 0x000000102a078819 */ /* 0x100fe2000000122b */
[----:B------:R-:W-:Y:S01]  /*65a0*/  IMAD.SHL.U32 R0, R0, 0x200, RZ ;  /* 0x0000020000007824 */ /* 0x000fe200078e00ff */
[----:B------:R-:W-:Y:S02]  /*65b0*/  LOP3.LUT R2, R2, R218, RZ, 0x3c, !PT ;  /* 0x000000da02027212 */ /* 0x000fe400078e3cff */
[----:B------:R-:W-:Y:S02]  /*65c0*/  @!P0 SHF.R.U32.HI R8, RZ, 0x10, R43 ;  /* 0x00000010ff088819 */ /* 0x000fe4000001162b */
[----:B------:R-:W-:Y:S02]  /*65d0*/  LOP3.LUT R0, R0, 0x7ffff000, RZ, 0xc0, !PT ;  /* 0x7ffff00000007812 */ /* 0x000fe400078ec0ff */
[----:B------:R-:W-:Y:S02]  /*65e0*/  @!P0 PRMT R19, R49, 0x5432, R8 ;  /* 0x0000543231138816 */ /* 0x000fe40000000008 */
[----:B------:R-:W-:Y:S02]  /*65f0*/  IADD3 R0, R2, R0, R219 ;  /* 0x0000000002007210 */ /* 0x000fe40007ffe0db */
[----:B------:R-:W-:Y:S02]  /*6600*/  @!P0 SHF.R.U32.HI R2, RZ, 0x10, R21 ;  /* 0x00000010ff028819 */ /* 0x000fe40000011615 */
[C---:B------:R-:W-:Y:S01]  /*6610*/  @!P0 PRMT R8, R29.reuse, 0x5432, R6 ;  /* 0x000054321d088816 */ /* 0x040fe20000000006 */
[----:B------:R-:W-:Y:S01]  /*6620*/  IMAD.SHL.U32 R0, R0, 0x2, RZ ;  /* 0x0000000200007824 */ /* 0x000fe200078e00ff */
[----:B------:R-:W-:Y:S01]  /*6630*/  @!P0 SHF.R.U64 R3, R22, 0x10, R23 ;  /* 0x0000001016038819 */ /* 0x000fe20000001217 */
[----:B-1----:R-:W-:Y:S01]  /*6640*/  @!P0 IMAD.U32 R6, R32, 0x10000, RZ ;  /* 0x0001000020068824 */ /* 0x002fe200078e00ff */
[----:B------:R-:W-:Y:S02]  /*6650*/  @!P0 SHF.R.U32.HI R5, RZ, 0x10, R41 ;  /* 0x00000010ff058819 */ /* 0x000fe40000011629 */
[----:B------:R1:W2:Y:S01]  /*6660*/  LDS.128 R12, [R0+0x6100] ;  /* 0x00610000000c7984 */ /* 0x0002a20000000c00 */
[----:B------:R-:W-:Y:S02]  /*6670*/  @!P0 PRMT R9, R29, 0x5410, R3 ;  /* 0x000054101d098816 */ /* 0x000fe40000000003 */
[----:B------:R-:W-:Y:S02]  /*6680*/  @!P0 PRMT R17, R48, 0x5432, R5 ;  /* 0x0000543230118816 */ /* 0x000fe40000000005 */
[----:B------:R-:W-:Y:S03]  /*6690*/  @!P0 PRMT R5, R28, 0x5410, R2 ;  /* 0x000054101c058816 */ /* 0x000fe60000000002 */
[C---:B------:R-:W-:Y:S01]  /*66a0*/  @!P0 IMAD.U32 R11, R17.reuse, 0x10000, RZ ;  /* 0x00010000110b8824 */ /* 0x040fe200078e00ff */
[----:B------:R-:W-:Y:S02]  /*66b0*/  @!P0 LOP3.LUT R17, R17, 0xffff0000, RZ, 0xc0, !PT ;  /* 0xffff000011118812 */ /* 0x000fe400078ec0ff */
[----:B-1----:R-:W-:Y:S02]  /*66c0*/  @!P0 SHF.R.U64 R0, R20, 0x10, R21 ;  /* 0x0000001014008819 */ /* 0x002fe40000001215 */
[----:B------:R-:W-:Y:S01]  /*66d0*/  @!P0 PRMT R20, R49, 0x5410, R7 ;  /* 0x0000541031148816 */ /* 0x000fe20000000007 */
[----:B------:R-:W-:Y:S01]  /*66e0*/  @!P0 IMAD.U32 R7, R10, 0x10000, RZ ;  /* 0x000100000a078824 */ /* 0x000fe200078e00ff */
[----:B------:R-:W-:Y:S05]  /*66f0*/  @!P0 PRMT R4, R28, 0x5432, R0 ;  /* 0x000054321c048816 */ /* 0x000fea0000000000 */
[----:B------:R-:W-:Y:S02]  /*6700*/  @!P0 IMAD.U32 R2, R4, 0x10000, RZ ;  /* 0x0001000004028824 */ /* 0x000fe400078e00ff */
[----:B--2---:R-:W-:Y:S02]  /*6710*/  @!P0 IMAD.U32 R0, R12, 0x10000, RZ ;  /* 0x000100000c008824 */ /* 0x004fe400078e00ff */
[----:B------:R-:W-:Y:S02]  /*6720*/  @!P0 IMAD.U32 R3, R13, 0x10000, RZ ;  /* 0x000100000d038824 */ /* 0x000fe400078e00ff */
[C---:B------:R-:W-:Y:S02]  /*6730*/  @!P0 FMUL.FTZ R16, R0.reuse, R7 ;  /* 0x0000000700108220 */ /* 0x040fe40000410000 */
[-C--:B------:R-:W-:Y:S02]  /*6740*/  @!P0 FMUL.FTZ R0, R0, R2.reuse ;  /* 0x0000000200008220 */ /* 0x080fe40000410000 */
[----:B------:R-:W-:Y:S01]  /*6750*/  @!P0 FFMA.FTZ R30, R6, R2, -R16 ;  /* 0x00000002061e8223 */ /* 0x000fe20000010810 */
[----:B------:R-:W-:Y:S01]  /*6760*/  @!P0 LOP3.LUT R2, R12, 0xffff0000, RZ, 0xc0, !PT ;  /* 0xffff00000c028812 */ /* 0x000fe200078ec0ff */
[----:B------:R-:W-:Y:S01]  /*6770*/  @!P0 FFMA.FTZ R0, R7, R6, R0 ;  /* 0x0000000607008223 */ /* 0x000fe20000010000 */
[----:B------:R-:W-:Y:S01]  /*6780*/  @!P0 LOP3.LUT R7, R10, 0xffff0000, RZ, 0xc0, !PT ;  /* 0xffff00000a078812 */ /* 0x000fe200078ec0ff */
[----:B------:R-:W-:Y:S01]  /*6790*/  @!P0 IMAD.U32 R16, R33, 0x10000, RZ ;  /* 0x0001000021108824 */ /* 0x000fe200078e00ff */
[----:B------:R-:W-:Y:S01]  /*67a0*/  @!P0 SHF.L.U32 R6, R5, 0x10, RZ ;  /* 0x0000001005068819 */ /* 0x000fe200000006ff */
[----:B------:R-:W-:Y:S01]  /*67b0*/  @!P0 FMUL.FTZ R18, R3, R11 ;  /* 0x0000000b03128220 */ /* 0x000fe20000410000 */
[----:B------:R-:W-:Y:S02]  /*67c0*/  @!P0 LOP3.LUT R10, R32, 0xffff0000, RZ, 0xc0, !PT ;  /* 0xffff0000200a8812 */ /* 0x000fe400078ec0ff */
[----:B------:R-:W-:Y:S01]  /*67d0*/  @!P0 LOP3.LUT R5, R5, 0xffff0000, RZ, 0xc0, !PT ;  /* 0xffff000005058812 */ /* 0x000fe200078ec0ff */
[-C--:B------:R-:W-:Y:S02]  /*67e0*/  @!P0 FMUL.FTZ R3, R3, R6.reuse ;  /* 0x0000000603038220 */ /* 0x080fe40000410000 */
[----:B------:R-:W-:Y:S01]  /*67f0*/  @!P0 FFMA.FTZ R23, R16, R6, -R18 ;  /* 0x0000000610178223 */ /* 0x000fe20000010812 */
[----:B------:R-:W-:Y:S01]  /*6800*/  @!P0 LOP3.LUT R6, R4, 0xffff0000, RZ, 0xc0, !PT ;  /* 0xffff000004068812 */ /* 0x000fe200078ec0ff */
[----:B------:R-:W-:Y:S01]  /*6810*/  @!P0 FMUL.FTZ R18, R2, R7 ;  /* 0x0000000702128220 */ /* 0x000fe20000410000 */
[----:B------:R-:W-:Y:S03]  /*6820*/  @!P0 LOP3.LUT R4, R13, 0xffff0000, RZ, 0xc0, !PT ;  /* 0xffff00000d048812 */ /* 0x000fe600078ec0ff */
[-C--:B------:R-:W-:Y:S01]  /*6830*/  @!P0 FFMA.FTZ R28, R10, R6.reuse, -R18 ;  /* 0x000000060a1c8223 */ /* 0x080fe20000010812 */
[----:B------:R-:W-:Y:S01]  /*6840*/  @!P0 LOP3.LUT R18, R33, 0xffff0000, RZ, 0xc0, !PT ;  /* 0xffff000021128812 */ /* 0x000fe200078ec0ff */
[----:B------:R-:W-:Y:S02]  /*6850*/  @!P0 FMUL.FTZ R2, R2, R6 ;  /* 0x0000000602028220 */ /* 0x000fe40000410000 */
[C---:B------:R-:W-:Y:S02]  /*6860*/  @!P0 FMUL.FTZ R6, R4.reuse, R17 ;  /* 0x0000001104068220 */ /* 0x040fe40000410000 */
[-C--:B------:R-:W-:Y:S02]  /*6870*/  @!P0 FMUL.FTZ R4, R4, R5.reuse ;  /* 0x0000000504048220 */ /* 0x080fe40000410000 */
[----:B------:R-:W-:Y:S02]  /*6880*/  @!P0 FFMA.FTZ R21, R18, R5, -R6 ;  /* 0x0000000512158223 */ /* 0x000fe40000010806 */
[----:B------:R-:W-:Y:S01]  /*6890*/  @!P0 FFMA.FTZ R2, R7, R10, R2 ;  /* 0x0000000a07028223 */ /* 0x000fe20000010002 */
[----:B------:R-:W-:Y:S01]  /*68a0*/  @!P0 SHF.L.U32 R7, R15, 0x10, RZ ;  /* 0x000000100f078819 */ /* 0x000fe200000006ff */
[----:B------:R-:W-:Y:S01]  /*68b0*/  @!P0 IMAD.U32 R10, R20, 0x10000, RZ ;  /* 0x00010000140a8824 */ /* 0x000fe200078e00ff */
[----:B------:R-:W-:Y:S01]  /*68c0*/  @!P0 F2FP.BF16.PACK_AB R26, R21, R23 ;  /* 0x00000017151a823e */ /* 0x000fe200000010ff */
[----:B------:R-:W-:Y:S01]  /*68d0*/  @!P0 IMAD.U32 R5, R14, 0x10000, RZ ;  /* 0x000100000e058824 */ /* 0x000fe200078e00ff */
[----:B------:R-:W-:Y:S01]  /*68e0*/  @!P0 F2FP.BF16.PACK_AB R23, R28, R30 ;  /* 0x0000001e1c17823e */ /* 0x000fe200000010ff */
[C---:B------:R-:W-:Y:S01]  /*68f0*/  @!P0 IMAD.U32 R6, R9.reuse, 0x10000, RZ ;  /* 0x0001000009068824 */ /* 0x040fe200078e00ff */
[----:B------:R-:W-:Y:S01]  /*6900*/  @!P0 LOP3.LUT R9, R9, 0xffff0000, RZ, 0xc0, !PT ;  /* 0xffff000009098812 */ /* 0x000fe200078ec0ff */
[----:B------:R-:W-:Y:S02]  /*6910*/  @!P0 FFMA.FTZ R3, R11, R16, R3 ;  /* 0x000000100b038223 */ /* 0x000fe40000010003 */
[----:B------:R-:W-:Y:S01]  /*6920*/  @!P0 FFMA.FTZ R4, R17, R18, R4 ;  /* 0x0000001211048223 */ /* 0x000fe20000010004 */
[----:B------:R-:W-:Y:S01]  /*6930*/  @!P0 LOP3.LUT R18, R19, 0xffff0000, RZ, 0xc0, !PT ;  /* 0xffff000013128812 */ /* 0x000fe200078ec0ff */
[----:B------:R-:W-:Y:S02]  /*6940*/  @!P0 IMAD.U32 R11, R34, 0x10000, RZ ;  /* 0x00010000220b8824 */ /* 0x000fe400078e00ff */
[C---:B------:R-:W-:Y:S01]  /*6950*/  @!P0 FMUL.FTZ R17, R5.reuse, R10 ;  /* 0x0000000a05118220 */ /* 0x040fe20000410000 */
[----:B------:R-:W-:Y:S01]  /*6960*/  @!P0 F2FP.BF16.PACK_AB R3, R4, R3 ;  /* 0x000000030403823e */ /* 0x000fe200000010ff */
[-C--:B------:R-:W-:Y:S02]  /*6970*/  @!P0 FMUL.FTZ R5, R5, R6.reuse ;  /* 0x0000000605058220 */ /* 0x080fe40000410000 */
[----:B------:R-:W-:Y:S01]  /*6980*/  @!P0 IMAD.U32 R16, R19, 0x10000, RZ ;  /* 0x0001000013108824 */ /* 0x000fe200078e00ff */
[----:B------:R-:W-:Y:S01]  /*6990*/  @!P0 LOP3.LUT R19, R35, 0xffff0000, RZ, 0xc0, !PT ;  /* 0xffff000023138812 */ /* 0x000fe200078ec0ff */
[----:B------:R-:W-:Y:S02]  /*69a0*/  @!P0 FFMA.FTZ R29, R11, R6, -R17 ;  /* 0x000000060b1d8223 */ /* 0x000fe40000010811 */
[----:B------:R-:W-:Y:S02]  /*69b0*/  @!P0 FFMA.FTZ R5, R10, R11, R5 ;  /* 0x0000000b0a058223 */ /* 0x000fe40000010005 */
[C---:B------:R-:W-:Y:S01]  /*69c0*/  @!P0 IMAD.U32 R6, R8.reuse, 0x10000, RZ ;  /* 0x0001000008068824 */ /* 0x040fe200078e00ff */
[----:B------:R-:W-:Y:S01]  /*69d0*/  @!P0 LOP3.LUT R8, R8, 0xffff0000, RZ, 0xc0, !PT ;  /* 0xffff000008088812 */ /* 0x000fe200078ec0ff */
[----:B------:R-:W-:Y:S02]  /*69e0*/  @!P0 IMAD.U32 R17, R35, 0x10000, RZ ;  /* 0x0001000023118824 */ /* 0x000fe400078e00ff */
[C---:B------:R-:W-:Y:S02]  /*69f0*/  @!P0 FMUL.FTZ R10, R7.reuse, R16 ;  /* 0x00000010070a8220 */ /* 0x040fe40000410000 */
[-C--:B------:R-:W-:Y:S02]  /*6a00*/  @!P0 FMUL.FTZ R7, R7, R6.reuse ;  /* 0x0000000607078220 */ /* 0x080fe40000410000 */
[----:B------:R-:W-:Y:S01]  /*6a10*/  @!P0 FFMA.FTZ R22, R17, R6, -R10 ;  /* 0x0000000611168223 */ /* 0x000fe2000001080a */
[----:B------:R-:W-:Y:S01]  /*6a20*/  @!P0 LOP3.LUT R6, R15, 0xffff0000, RZ, 0xc0, !PT ;  /* 0xffff00000f068812 */ /* 0x000fe200078ec0ff */
[----:B------:R-:W-:Y:S02]  /*6a30*/  @!P0 IMAD.MOV.U32 R32, RZ, RZ, R23 ;  /* 0x000000ffff208224 */ /* 0x000fe400078e0017 */
[----:B------:R-:W-:Y:S02]  /*6a40*/  @!P0 IMAD.MOV.U32 R33, RZ, RZ, R26 ;  /* 0x000000ffff218224 */ /* 0x000fe400078e001a */
[----:B------:R-:W-:Y:S02]  /*6a50*/  @!P0 FMUL.FTZ R10, R6, R18 ;  /* 0x00000012060a8220 */ /* 0x000fe40000410000 */
[----:B------:R-:W-:Y:S02]  /*6a60*/  @!P0 IMAD.MOV.U32 R13, RZ, RZ, R3 ;  /* 0x000000ffff0d8224 */ /* 0x000fe400078e0003 */
[-C--:B------:R-:W-:Y:S01]  /*6a70*/  @!P0 FFMA.FTZ R11, R19, R8.reuse, -R10 ;  /* 0x00000008130b8223 */ /* 0x080fe2000001080a */
[----:B------:R-:W-:Y:S01]  /*6a80*/  @!P0 LOP3.LUT R10, R20, 0xffff0000, RZ, 0xc0, !PT ;  /* 0xffff0000140a8812 */ /* 0x000fe200078ec0ff */
[----:B------:R-:W-:Y:S01]  /*6a90*/  @!P0 FMUL.FTZ R8, R6, R8 ;  /* 0x0000000806088220 */ /* 0x000fe20000410000 */
[----:B------:R-:W-:Y:S02]  /*6aa0*/  @!P0 LOP3.LUT R6, R14, 0xffff0000, RZ, 0xc0, !PT ;  /* 0xffff00000e068812 */ /* 0x000fe400078ec0ff */
[----:B------:R-:W-:Y:S02]  /*6ab0*/  @!P0 F2FP.BF16.PACK_AB R22, R11, R22 ;  /* 0x000000160b16823e */ /* 0x000fe400000010ff */
[----:B------:R-:W-:Y:S01]  /*6ac0*/  @!P0 LOP3.LUT R11, R34, 0xffff0000, RZ, 0xc0, !PT ;  /* 0xffff0000220b8812 */ /* 0x000fe200078ec0ff */
[C---:B------:R-:W-:Y:S01]  /*6ad0*/  @!P0 FMUL.FTZ R20, R6.reuse, R10 ;  /* 0x0000000a06148220 */ /* 0x040fe20000410000 */
[----:B------:R-:W-:Y:S01]  /*6ae0*/  @!P0 MOV R35, R22 ;  /* 0x0000001600238202 */ /* 0x000fe20000000f00 */
[-C--:B------:R-:W-:Y:S02]  /*6af0*/  @!P0 FMUL.FTZ R6, R6, R9.reuse ;  /* 0x0000000906068220 */ /* 0x080fe40000410000 */
[----:B------:R-:W-:Y:S01]  /*6b00*/  @!P0 FFMA.FTZ R28, R11, R9, -R20 ;  /* 0x000000090b1c8223 */ /* 0x000fe20000010814 */
[----:B----4-:R-:W-:Y:S01]  /*6b10*/  LEA R20, P1, R66, R50, 0x1 ;  /* 0x0000003242147211 */ /* 0x010fe200078208ff */
[----:B------:R-:W-:Y:S01]  /*6b20*/  @!P0 FFMA.FTZ R6, R10, R11, R6 ;  /* 0x0000000b0a068223 */ /* 0x000fe20000010006 */
[----:B------:R-:W-:Y:S01]  /*6b30*/  @!P0 F2FP.BF16.PACK_AB R9, R2, R0 ;  /* 0x000000000209823e */ /* 0x000fe200000010ff */
[----:B------:R-:W-:Y:S01]  /*6b40*/  @!P0 FFMA.FTZ R7, R16, R17, R7 ;  /* 0x0000001110078223 */ /* 0x000fe20000010007 */
[----:B------:R-:W-:Y:S01]  /*6b50*/  @!P0 F2FP.BF16.PACK_AB R10, R28, R29 ;  /* 0x0000001d1c0a823e */ /* 0x000fe200000010ff */
[----:B------:R-:W-:Y:S01]  /*6b60*/  @!P0 FFMA.FTZ R8, R18, R19, R8 ;  /* 0x0000001312088223 */ /* 0x000fe20000010008 */
[----:B---3--:R-:W-:Y:S01]  /*6b70*/  LEA.HI.X R21, R66, R51, R92, 0x1, P1 ;  /* 0x0000003342157211 */ /* 0x008fe200008f0c5c */
[----:B------:R-:W-:Y:S01]  /*6b80*/  @!P0 IMAD.MOV.U32 R12, RZ, RZ, R9 ;  /* 0x000000ffff0c8224 */ /* 0x000fe200078e0009 */
[----:B------:R-:W-:Y:S01]  /*6b90*/  @!P0 F2FP.BF16.PACK_AB R2, R6, R5 ;  /* 0x000000050602823e */ /* 0x000fe200000010ff */
[----:B------:R-:W-:Y:S01]  /*6ba0*/  @!P0 IMAD.MOV.U32 R34, RZ, RZ, R10 ;  /* 0x000000ffff228224 */ /* 0x000fe200078e000a */
[----:B------:R-:W-:Y:S03]  /*6bb0*/  @!P0 F2FP.BF16.PACK_AB R0, R8, R7 ;  /* 0x000000070800823e */ /* 0x000fe600000010ff */
[----:B------:R-:W-:Y:S01]  /*6bc0*/  @!P0 IMAD.MOV.U32 R14, RZ, RZ, R2 ;  /* 0x000000ffff0e8224 */ /* 0x000fe200078e0002 */
[----:B------:R1:W-:Y:S01]  /*6bd0*/  ST.E.128 [R20.64], R32 ;  /* 0x0000002014007985 */ /* 0x0003e2000c101d0a */
[----:B------:R-:W-:Y:S01]  /*6be0*/  @!P0 IMAD.MOV.U32 R15, RZ, RZ, R0 ;  /* 0x000000ffff0f8224 */ /* 0x000fe200078e0000 */
[----:B------:R-:W-:Y:S11]  /*6bf0*/  ISETP.GE.AND P0, PT, R27, c[0x0][0x1d4], PT ;  /* 0x000075001b007a0c */ /* 0x000ff60003f06270 */
[----:B------:R-:W-:Y:S02]  /*6c00*/  @!UPT UIADD3 URZ, URZ, URZ, URZ ;  /* 0x0000003f3f3ff290 */ /* 0x000fe4000fffe03f */
[----:B------:R-:W-:-:S05]  /*6c10*/  @P0 BRA `(.L_x_188) ;  /* 0x000002b000000947 */ /* 0x000fca0003800000 */
[C---:B------:R-:W-:Y:S04]  /*6c20*/  LEA R2, P0, R27.reuse, R50, 0x1 ;  /* 0x000000321b027211 */ /* 0x040fe800078008ff */
[----:B------:R-:W-:Y:S05]  /*6c30*/  LEA.HI.X.SX32 R3, R27, R51, 0x1, P0 ;  /* 0x000000331b037211 */ /* 0x000fea00000f0eff */
[----:B------:R2:W-:Y:S01]  /*6c40*/  ST.E.128 [R2.64], R12 ;  /* 0x0000000c02007985 */ /* 0x0005e2000c101d0a */
[----:B------:R-:W-:-:S05]  /*6c50*/  BRA `(.L_x_188) ;  /* 0x0000027000007947 */ /* 0x000fca0003800000 */
.L_x_184:
[----:B------:R1:W2:Y:S01]  /*6c60*/  SHFL.IDX PT, R3, R46, RZ, 0x1c1f ;  /* 0x001c1fff2e037589 */ /* 0x0002a200000e0000 */
[----:B------:R-:W-:Y:S03]  /*6c70*/  IMAD.IADD R0, R60, 0x1, -R57 ;  /* 0x000000013c007824 */ /* 0x000fe600078e0a39 */
[----:B------:R1:W3:Y:S02]  /*6c80*/  SHFL.IDX PT, R2, R48, RZ, 0x1c1f ;  /* 0x001c1fff30027589 */ /* 0x0002e400000e0000 */
[----:B------:R-:W-:Y:S04]  /*6c90*/  IMNMX R56, R0, 0x40, PT ;  /* 0x0000004000387817 */ /* 0x000fe80003800200 */
[----:B------:R-:W-:Y:S11]  /*6ca0*/  ISETP.GT.AND P0, PT, R56, R209, PT ;  /* 0x000000d13800720c */ /* 0x000ff60003f04270 */
[----:B------:R-:W-:Y:S02]  /*6cb0*/  @!UPT UIADD3 URZ, URZ, URZ, URZ ;  /* 0x0000003f3f3ff290 */ /* 0x000fe4000fffe03f */
[----:B------:R-:W-:-:S05]  /*6cc0*/  @!P0 BRA `(.L_x_188) ;  /* 0x0000020000008947 */ /* 0x000fca0003800000 */
[----:B------:R-:W-:Y:S02]  /*6cd0*/  ISETP.GE.AND P1, PT, R100, c[0x0][0x1d4], PT ;  /* 0x0000750064007a0c */ /* 0x000fe40003f26270 */
[C---:B------:R-:W-:Y:S02]  /*6ce0*/  ISETP.GE.AND P3, PT, R205.reuse, c[0x0][0x1d4], PT ;  /* 0x00007500cd007a0c */ /* 0x040fe40003f66270 */
[----:B------:R-:W-:Y:S09]  /*6cf0*/  ISETP.GE.AND P2, PT, R204, c[0x0][0x1d4], PT ;  /* 0x00007500cc007a0c */ /* 0x000ff20003f46270 */
[----:B------:R-:W4:Y:S01]  /*6d00*/  @!P1 LDS.128 R12, [R201+0x6000] ;  /* 0x00600000c90c9984 */ /* 0x000f220000000c00 */
[CC--:B---3--:R-:W-:Y:S04]  /*6d10*/  @!P1 LEA R4, P0, R100.reuse, R2.reuse, 0x1 ;  /* 0x0000000264049211 */ /* 0x0c8fe800078008ff */
[-C--:B--2---:R-:W-:Y:S02]  /*6d20*/  @!P1 LEA.HI.X R5, R100, R3.reuse, R101, 0x1, P0 ;  /* 0x0000000364059211 */ /* 0x084fe400000f0c65 */
[CC--:B------:R-:W-:Y:S04]  /*6d30*/  @!P3 LEA R8, P0, R205.reuse, R2.reuse, 0x1 ;  /* 0x00000002cd08b211 */ /* 0x0c0fe800078008ff */
[-C--:B------:R-:W-:Y:S02]  /*6d40*/  @!P3 LEA.HI.X R9, R205, R3.reuse, R222, 0x1, P0 ;  /* 0x00000003cd09b211 */ /* 0x080fe400000f0cde */
[CC--:B------:R-:W-:Y:S04]  /*6d50*/  @!P2 LEA R6, P0, R204.reuse, R2.reuse, 0x1 ;  /* 0x00000002cc06a211 */ /* 0x0c0fe800078008ff */
[-C--:B------:R-:W-:Y:S02]  /*6d60*/  @!P2 LEA.HI.X R7, R204, R3.reuse, R221, 0x1, P0 ;  /* 0x00000003cc07a211 */ /* 0x080fe400000f0cdd */
[----:B------:R-:W-:Y:S11]  /*6d70*/  ISETP.GE.AND P0, PT, R25, c[0x0][0x1d4], PT ;  /* 0x0000750019007a0c */ /* 0x000ff60003f06270 */
[----:B------:R-:W-:Y:S02]  /*6d80*/  @!UPT UIADD3 URZ, URZ, URZ, URZ ;  /* 0x0000003f3f3ff290 */ /* 0x000fe4000fffe03f */
[----:B------:R-:W-:Y:S01]  /*6d90*/  @!P0 IMAD.SHL.U32 R0, R215, 0x8, RZ ;  /* 0x00000008d7008824 */ /* 0x000fe200078e00ff */
[----:B----4-:R2:W-:Y:S04]  /*6da0*/  @!P1 ST.E.128 [R4.64], R12 ;  /* 0x0000000c04009985 */ /* 0x0105e8000c101d0a */
[----:B------:R-:W3:Y:S01]  /*6db0*/  @!P0 LDS.128 R12, [R202+0x6000] ;  /* 0x00600000ca0c8984 */ /* 0x000ee20000000c00 */
[--C-:B--2---:R-:W-:Y:S05]  /*6dc0*/  @!P0 IMAD.WIDE R4, R0, 0x2, R2.reuse ;  /* 0x0000000200048825 */ /* 0x104fea00078e0202 */
[----:B---3--:R2:W-:Y:S01]  /*6dd0*/  @!P0 ST.E.128 [R4.64], R12 ;  /* 0x0000000c04008985 */ /* 0x0085e2000c101d0a */
[----:B------:R-:W-:Y:S11]  /*6de0*/  ISETP.GE.AND P0, PT, R24, c[0x0][0x1d4], PT ;  /* 0x0000750018007a0c */ /* 0x000ff60003f06270 */
[----:B------:R-:W-:Y:S02]  /*6df0*/  @!UPT UIADD3 URZ, URZ, URZ, URZ ;  /* 0x0000003f3f3ff290 */ /* 0x000fe4000fffe03f */
[----:B------:R-:W3:Y:S01]  /*6e00*/  @!P0 LDS.128 R16, [R201+0x8000] ;  /* 0x00800000c9108984 */ /* 0x000ee20000000c00 */
[----:B------:R-:W-:Y:S04]  /*6e10*/  @!P0 IMAD.SHL.U32 R0, R214, 0x8, RZ ;  /* 0x00000008d6008824 */ /* 0x000fe800078e00ff */
[----:B--2---:R-:W-:Y:S05]  /*6e20*/  @!P0 IMAD.WIDE R4, R0, 0x2, R2 ;  /* 0x0000000200048825 */ /* 0x004fea00078e0202 */
[----:B---3--:R-:W-:Y:S01]  /*6e30*/  @!P0 ST.E.128 [R4.64], R16 ;  /* 0x0000001004008985 */ /* 0x008fe2000c101d0a */
[C---:B------:R-:W-:Y:S03]  /*6e40*/  ISETP.GE.AND P0, PT, R203.reuse, c[0x0][0x1d4], PT ;  /* 0x00007500cb007a0c */ /* 0x040fe60003f06270 */
[----:B------:R-:W2:Y:S10]  /*6e50*/  @!P3 LDS.128 R12, [R202+0x8000] ;  /* 0x00800000ca0cb984 */ /* 0x000eb40000000c00 */
[C---:B------:R-:W-:Y:S04]  /*6e60*/  @!P0 LEA R2, P1, R203.reuse, R2, 0x1 ;  /* 0x00000002cb028211 */ /* 0x040fe800078208ff */
[----:B------:R-:W-:Y:S01]  /*6e70*/  @!P0 LEA.HI.X R3, R203, R3, R220, 0x1, P1 ;  /* 0x00000003cb038211 */ /* 0x000fe200008f0cdc */
[----:B--2---:R-:W-:Y:S04]  /*6e80*/  @!P3 ST.E.128 [R8.64], R12 ;  /* 0x0000000c0800b985 */ /* 0x004fe8000c101d0a */
[----:B------:R-:W2:Y:S04]  /*6e90*/  @!P2 LDS.128 R8, [R201+0xa000] ;  /* 0x00a00000c908a984 */ /* 0x000ea80000000c00 */
[----:B--2---:R-:W-:Y:S04]  /*6ea0*/  @!P2 ST.E.128 [R6.64], R8 ;  /* 0x000000080600a985 */ /* 0x004fe8000c101d0a */
[----:B------:R-:W2:Y:S04]  /*6eb0*/  @!P0 LDS.128 R4, [R202+0xa000] ;  /* 0x00a00000ca048984 */ /* 0x000ea80000000c00 */
[----:B--2---:R2:W-:Y:S02]  /*6ec0*/  @!P0 ST.E.128 [R2.64], R4 ;  /* 0x0000000402008985 */ /* 0x0045e4000c101d0a */
.L_x_188:
[----:B------:R-:W-:Y:S05]  /*6ed0*/  BSYNC B1 ;  /* 0x0000000000017941 */ /* 0x000fea0003800000 */
.L_x_183:
[----:B------:R-:W-:Y:S01]  /*6ee0*/  IMAD.IADD R0, R109, 0x1, -R57 ;  /* 0x000000016d007824 */ /* 0x000fe200078e0a39 */
[----:B-123-5:R-:W-:Y:S01]  /*6ef0*/  LEA R2, P0, R53, R64, 0x6 ;  /* 0x0000004035027211 */ /* 0x02efe200078030ff */
[----:B------:R-:W-:Y:S01]  /*6f00*/  IMAD R6, R58, c[0x0][0x208], RZ ;  /* 0x000082003a067a24 */ /* 0x000fe200078e02ff */
[----:B------:R-:W-:Y:S01]  /*6f10*/  BSSY B0, `(.L_x_205) ;  /* 0x0000051000007945 */ /* 0x000fe20003800000 */
[----:B------:R-:W-:Y:S01]  /*6f20*/  IMAD.WIDE.U32 R4, R55, c[0x0][0x208], RZ ;  /* 0x0000820037047a25 */ /* 0x000fe200078e00ff */
[----:B------:R-:W-:Y:S02]  /*6f30*/  LEA.HI.X.SX32 R3, R53, R65, 0x6, P0 ;  /* 0x0000004135037211 */ /* 0x000fe400000f36ff */
[----:B------:R-:W-:Y:S01]  /*6f40*/  ISETP.GE.AND P0, PT, R0, 0x21, PT ;  /* 0x000000210000780c */ /* 0x000fe20003f06270 */
[----:B------:R-:W-:Y:S04]  /*6f50*/  IMAD R6, R55, c[0x0][0x20c], R6 ;  /* 0x0000830037067a24 */ /* 0x000fe800078e0206 */
[----:B------:R-:W-:Y:S02]  /*6f60*/  IMAD.IADD R5, R5, 0x1, R6 ;  /* 0x0000000105057824 */ /* 0x000fe400078e0206 */
[----:B------:R-:W-:Y:S02]  /*6f70*/  IMAD R6, R59, c[0x0][0x218], RZ ;  /* 0x000086003b067a24 */ /* 0x000fe400078e02ff */
[----:B------:R-:W-:Y:S04]  /*6f80*/  IMAD.WIDE.U32 R4, R54, c[0x0][0x218], R4 ;  /* 0x0000860036047a25 */ /* 0x000fe800078e0004 */
[----:B------:R-:W-:Y:S01]  /*6f90*/  @P0 IADD3 R9, P1, R2, 0x20, RZ ;  /* 0x0000002002090810 */ /* 0x000fe20007f3e0ff */
[----:B------:R-:W-:Y:S03]  /*6fa0*/  IMAD R6, R54, c[0x0][0x21c], R6 ;  /* 0x0000870036067a24 */ /* 0x000fe600078e0206 */
[----:B------:R-:W-:Y:S02]  /*6fb0*/  @P0 IADD3.X R12, RZ, R3, RZ, P1, !PT ;  /* 0x00000003ff0c0210 */ /* 0x000fe40000ffe4ff */
[----:B------:R-:W-:Y:S04]  /*6fc0*/  IADD3 R8, P1, R82, R4, RZ ;  /* 0x0000000452087210 */ /* 0x000fe80007f3e0ff */
[----:B------:R-:W-:Y:S02]  /*6fd0*/  IADD3.X R11, R104, R5, R6, P1, !PT ;  /* 0x00000005680b7210 */ /* 0x000fe40000ffe406 */
[----:B------:R-:W-:Y:S11]  /*6fe0*/  ISETP.GE.AND P1, PT, R0, 0x1, PT ;  /* 0x000000010000780c */ /* 0x000ff60003f26270 */
[----:B------:R-:W-:Y:S02]  /*6ff0*/  @!UPT UIADD3 URZ, URZ, URZ, URZ ;  /* 0x0000003f3f3ff290 */ /* 0x000fe4000fffe03f */
[----:B------:R-:W-:Y:S01]  /*7000*/  @P1 MOV R4, R62 ;  /* 0x0000003e00041202 */ /* 0x000fe20000000f00 */
[----:B------:R-:W-:Y:S02]  /*7010*/  @P1 IMAD.MOV.U32 R5, RZ, RZ, R61 ;  /* 0x000000ffff051224 */ /* 0x000fe400078e003d */
[----:B------:R-:W-:Y:S01]  /*7020*/  @P1 IMAD R0, R3, c[0x0][0x258], RZ ;  /* 0x0000960003001a24 */ /* 0x000fe200078e02ff */
[----:B------:R-:W-:Y:S01]  /*7030*/  @P0 MOV R3, R61 ;  /* 0x0000003d00030202 */ /* 0x000fe20000000f00 */
[C---:B------:R-:W-:Y:S04]  /*7040*/  @P1 IMAD.WIDE.U32 R4, R2.reuse, c[0x0][0x258], R4 ;  /* 0x0000960002041a25 */ /* 0x040fe800078e0004 */
[----:B------:R-:W-:Y:S01]  /*7050*/  @P1 IMAD R2, R2, c[0x0][0x25c], R0 ;  /* 0x0000970002021a24 */ /* 0x000fe200078e0200 */
[----:B------:R-:W-:Y:S01]  /*7060*/  @P1 LEA R6, P2, R4, c[0x0][0x250], 0x1 ;  /* 0x0000940004061a11 */ /* 0x000fe200078408ff */
[----:B------:R-:W-:Y:S03]  /*7070*/  @P0 IMAD R0, R12, c[0x0][0x258], RZ ;  /* 0x000096000c000a24 */ /* 0x000fe600078e02ff */
[----:B------:R-:W-:Y:S01]  /*7080*/  @P1 IADD3 R2, R5, R2, RZ ;  /* 0x0000000205021210 */ /* 0x000fe20007ffe0ff */
[C---:B------:R-:W-:Y:S03]  /*7090*/  @P0 IMAD R0, R9.reuse, c[0x0][0x25c], R0 ;  /* 0x0000970009000a24 */ /* 0x040fe600078e0200 */
[----:B------:R-:W-:Y:S01]  /*70a0*/  @P1 LEA.HI.X R7, R4, c[0x0][0x254], R2, 0x1, P2 ;  /* 0x0000950004071a11 */ /* 0x000fe200010f0c02 */
[----:B------:R-:W-:Y:S01]  /*70b0*/  @P0 IMAD.MOV.U32 R2, RZ, RZ, R62 ;  /* 0x000000ffff020224 */ /* 0x000fe200078e003e */
[C---:B------:R-:W-:Y:S03]  /*70c0*/  LEA R10, P2, R8.reuse, c[0x0][0x1f8], 0x1 ;  /* 0x00007e00080a7a11 */ /* 0x040fe600078408ff */
[----:B------:R-:W-:Y:S01]  /*70d0*/  @!PT LDS RZ, [RZ] ;  /* 0x00000000fffff984 */ /* 0x000fe20000000800 */
[----:B------:R-:W-:Y:S01]  /*70e0*/  @!PT LDS RZ, [RZ] ;  /* 0x00000000fffff984 */ /* 0x000fe20000000800 */
[----:B------:R-:W-:Y:S01]  /*70f0*/  @!PT LDS RZ, [RZ] ;  /* 0x00000000fffff984 */ /* 0x000fe20000000800 */
[----:B------:R1:W-:Y:S01]  /*7100*/  @P1 LDGSTS.E.BYPASS.LTC128B.128 [R191+0x100], [R6.64], !P6 ;  /* 0x0010000006bf1fae */ /* 0x0003e2000f101d4a */
[----:B------:R-:W-:Y:S01]  /*7110*/  @P0 IMAD.WIDE.U32 R2, R9, c[0x0][0x258], R2 ;  /* 0x0000960009020a25 */ /* 0x000fe200078e0002 */
[----:B------:R-:W-:Y:S02]  /*7120*/  LEA.HI.X R11, R8, c[0x0][0x1fc], R11, 0x1, P2 ;  /* 0x00007f00080b7a11 */ /* 0x000fe400010f0c0b */
[----:B------:R1:W-:Y:S01]  /*7130*/  @P1 LDGSTS.E.BYPASS.LTC128B.128 [R191+0x2100], [R6.64+0x80], !P5 ;  /* 0x0210008006bf1fae */ /* 0x0003e2000e901d4a */
[----:B------:R-:W-:Y:S01]  /*7140*/  @P0 IMAD.IADD R0, R3, 0x1, R0 ;  /* 0x0000000103000824 */ /* 0x000fe200078e0200 */
[C---:B------:R-:W-:Y:S02]  /*7150*/  @P0 LEA R4, P2, R2.reuse, c[0x0][0x250], 0x1 ;  /* 0x0000940002040a11 */ /* 0x040fe400078408ff */
[----:B------:R1:W-:Y:S02]  /*7160*/  @P1 LDGSTS.E.BYPASS.LTC128B.128 [R191+0x4100], [R6.64+0x100], !P4 ;  /* 0x0410010006bf1fae */ /* 0x0003e4000e101d4a */
[----:B------:R-:W-:Y:S02]  /*7170*/  @P0 LEA.HI.X R5, R2, c[0x0][0x254], R0, 0x1, P2 ;  /* 0x0000950002050a11 */ /* 0x000fe400010f0c00 */
[----:B------:R1:W2:Y:S04]  /*7180*/  SHFL.IDX PT, R2, R10, RZ, 0x1c1f ;  /* 0x001c1fff0a027589 */ /* 0x0002a800000e0000 */
[----:B------:R1:W-:Y:S04]  /*7190*/  @P0 LDGSTS.E.BYPASS.LTC128B.128 [R191+0x1100], [R4.64], !P6 ;  /* 0x0110000004bf0fae */ /* 0x0003e8000f101d4a */
[----:B------:R1:W-:Y:S04]  /*71a0*/  @P0 LDGSTS.E.BYPASS.LTC128B.128 [R191+0x3100], [R4.64+0x80], !P5 ;  /* 0x0310008004bf0fae */ /* 0x0003e8000e901d4a */
[----:B------:R1:W-:Y:S01]  /*71b0*/  @P0 LDGSTS.E.BYPASS.LTC128B.128 [R191+0x5100], [R4.64+0x100], !P4 ;  /* 0x0510010004bf0fae */ /* 0x0003e2000e101d4a */
[----:B------:R-:W-:Y:S03]  /*71c0*/  ISETP.GT.AND P0, PT, R56, R209, PT ;  /* 0x000000d13800720c */ /* 0x000fe60003f04270 */
[----:B------:R-:W0:Y:S04]  /*71d0*/  LDGDEPBAR ;  /* 0x00000000000079af */ /* 0x000e280000000000 */
[----:B------:R1:W3:Y:S01]  /*71e0*/  SHFL.IDX PT, R3, R11, RZ, 0x1c1f ;  /* 0x001c1fff0b037589 */ /* 0x0002e200000e0000 */
[----:B------:R-:W-:Y:S04]  /*71f0*/  DEPBAR.LE SB0, 0x0 ;  /* 0x000080000000791a */ /* 0x000fe80000000000 */
[----:B------:R-:W-:Y:S06]  /*7200*/  BAR.SYNC.DEFER_BLOCKING 0x0 ;  /* 0x0000000000007b1d */ /* 0x000fec0000010000 */
[----:B------:R-:W-:-:S05]  /*7210*/  @!P0 BRA `(.L_x_206) ;  /* 0x0000020000008947 */ /* 0x000fca0003800000 */
[----:B-123--:R-:W-:Y:S02]  /*7220*/  ISETP.GE.AND P1, PT, R100, c[0x0][0x1d4], PT ;  /* 0x0000750064007a0c */ /* 0x00efe40003f26270 */
[C---:B------:R-:W-:Y:S02]  /*7230*/  ISETP.GE.AND P3, PT, R205.reuse, c[0x0][0x1d4], PT ;  /* 0x00007500cd007a0c */ /* 0x040fe40003f66270 */
[----:B------:R-:W-:Y:S09]  /*7240*/  ISETP.GE.AND P2, PT, R204, c[0x0][0x1d4], PT ;  /* 0x00007500cc007a0c */ /* 0x000ff20003f46270 */
[----:B------:R-:W1:Y:S01]  /*7250*/  @!P1 LDS.128 R12, [R201] ;  /* 0x00000000c90c9984 */ /* 0x000e620000000c00 */
[CC--:B------:R-:W-:Y:S04]  /*7260*/  @!P1 LEA R4, P0, R100.reuse, R2.reuse, 0x1 ;  /* 0x0000000264049211 */ /* 0x0c0fe800078008ff */
[-C--:B------:R-:W-:Y:S02]  /*7270*/  @!P1 LEA.HI.X R5, R100, R3.reuse, R101, 0x1, P0 ;  /* 0x0000000364059211 */ /* 0x080fe400000f0c65 */
[CC--:B------:R-:W-:Y:S04]  /*7280*/  @!P3 LEA R8, P0, R205.reuse, R2.reuse, 0x1 ;  /* 0x00000002cd08b211 */ /* 0x0c0fe800078008ff */
[-C--:B------:R-:W-:Y:S02]  /*7290*/  @!P3 LEA.HI.X R9, R205, R3.reuse, R222, 0x1, P0 ;  /* 0x00000003cd09b211 */ /* 0x080fe400000f0cde */
[CC--:B------:R-:W-:Y:S04]  /*72a0*/  @!P2 LEA R6, P0, R204.reuse, R2.reuse, 0x1 ;  /* 0x00000002cc06a211 */ /* 0x0c0fe800078008ff */
[-C--:B------:R-:W-:Y:S02]  /*72b0*/  @!P2 LEA.HI.X R7, R204, R3.reuse, R221, 0x1, P0 ;  /* 0x00000003cc07a211 */ /* 0x080fe400000f0cdd */
[----:B------:R-:W-:Y:S11]  /*72c0*/  ISETP.GE.AND P0, PT, R25, c[0x0][0x1d4], PT ;  /* 0x0000750019007a0c */ /* 0x000ff60003f06270 */
[----:B------:R-:W-:Y:S02]  /*72d0*/  @!UPT UIADD3 URZ, URZ, URZ, URZ ;  /* 0x0000003f3f3ff290 */ /* 0x000fe4000fffe03f */
[----:B------:R-:W-:Y:S01]  /*72e0*/  @!P0 IMAD.SHL.U32 R0, R215, 0x8, RZ ;  /* 0x00000008d7008824 */ /* 0x000fe200078e00ff */
[----:B-1----:R1:W-:Y:S04]  /*72f0*/  @!P1 ST.E.128 [R4.64], R12 ;  /* 0x0000000c04009985 */ /* 0x0023e8000c101d0a */
[----:B------:R-:W2:Y:S01]  /*7300*/  @!P0 LDS.128 R12, [R202] ;  /* 0x00000000ca0c8984 */ /* 0x000ea20000000c00 */
[--C-:B-1----:R-:W-:Y:S05]  /*7310*/  @!P0 IMAD.WIDE R4, R0, 0x2, R2.reuse ;  /* 0x0000000200048825 */ /* 0x102fea00078e0202 */
[----:B--2---:R1:W-:Y:S01]  /*7320*/  @!P0 ST.E.128 [R4.64], R12 ;  /* 0x0000000c04008985 */ /* 0x0043e2000c101d0a */
[----:B------:R-:W-:Y:S11]  /*7330*/  ISETP.GE.AND P0, PT, R24, c[0x0][0x1d4], PT ;  /* 0x0000750018007a0c */ /* 0x000ff60003f06270 */
[----:B------:R-:W-:Y:S02]  /*7340*/  @!UPT UIADD3 URZ, URZ, URZ, URZ ;  /* 0x0000003f3f3ff290 */ /* 0x000fe4000fffe03f */
[----:B------:R-:W2:Y:S01]  /*7350*/  @!P0 LDS.128 R16, [R201+0x2000] ;  /* 0x00200000c9108984 */ /* 0x000ea20000000c00 */
[----:B------:R-:W-:Y:S04]  /*7360*/  @!P0 IMAD.SHL.U32 R0, R214, 0x8, RZ ;  /* 0x00000008d6008824 */ /* 0x000fe800078e00ff */
[----:B-1----:R-:W-:Y:S05]  /*7370*/  @!P0 IMAD.WIDE R4, R0, 0x2, R2 ;  /* 0x0000000200048825 */ /* 0x002fea00078e0202 */
[----:B--2---:R-:W-:Y:S01]  /*7380*/  @!P0 ST.E.128 [R4.64], R16 ;  /* 0x0000001004008985 */ /* 0x004fe2000c101d0a */
[C---:B------:R-:W-:Y:S03]  /*7390*/  ISETP.GE.AND P0, PT, R203.reuse, c[0x0][0x1d4], PT ;  /* 0x00007500cb007a0c */ /* 0x040fe60003f06270 */
[----:B------:R-:W1:Y:S10]  /*73a0*/  @!P3 LDS.128 R12, [R202+0x2000] ;  /* 0x00200000ca0cb984 */ /* 0x000e740000000c00 */
[C---:B------:R-:W-:Y:S04]  /*73b0*/  @!P0 LEA R2, P1, R203.reuse, R2, 0x1 ;  /* 0x00000002cb028211 */ /* 0x040fe800078208ff */
[----:B------:R-:W-:Y:S01]  /*73c0*/  @!P0 LEA.HI.X R3, R203, R3, R220, 0x1, P1 ;  /* 0x00000003cb038211 */ /* 0x000fe200008f0cdc */
[----:B-1----:R-:W-:Y:S04]  /*73d0*/  @!P3 ST.E.128 [R8.64], R12 ;  /* 0x0000000c0800b985 */ /* 0x002fe8000c101d0a */
[----:B------:R-:W1:Y:S04]  /*73e0*/  @!P2 LDS.128 R8, [R201+0x4000] ;  /* 0x00400000c908a984 */ /* 0x000e680000000c00 */
[----:B-1----:R-:W-:Y:S04]  /*73f0*/  @!P2 ST.E.128 [R6.64], R8 ;  /* 0x000000080600a985 */ /* 0x002fe8000c101d0a */
[----:B------:R-:W1:Y:S04]  /*7400*/  @!P0 LDS.128 R4, [R202+0x4000] ;  /* 0x00400000ca048984 */ /* 0x000e680000000c00 */
[----:B-1----:R1:W-:Y:S02]  /*7410*/  @!P0 ST.E.128 [R2.64], R4 ;  /* 0x0000000402008985 */ /* 0x0023e4000c101d0a */
.L_x_206:
[----:B-123--:R-:W-:Y:S05]  /*7420*/  BSYNC B0 ;  /* 0x0000000000007941 */ /* 0x00efea0003800000 */
.L_x_205:
[C---:B------:R-:W-:Y:S02]  /*7430*/  ISETP.GT.AND P0, PT, R53.reuse, R69, PT ;  /* 0x000000453500720c */ /* 0x040fe40003f04270 */
[----:B------:R-:W-:Y:S11]  /*7440*/  IADD3 R53, R53, -0x1, RZ ;  /* 0xffffffff35357810 */ /* 0x000ff60007ffe0ff */
[----:B------:R-:W-:Y:S01]  /*7450*/  @P0 SHF.R.S32.HI R4, RZ, 0x1f, R53 ;  /* 0x0000001fff040819 */ /* 0x000fe20000011435 */
[----:B------:R-:W-:Y:S02]  /*7460*/  @P0 IMAD R0, R116, R53, RZ ;  /* 0x0000003574000224 */ /* 0x000fe400078e02ff */
[----:B------:R-:W-:Y:S02]  /*7470*/  @P0 IMAD.MOV.U32 R2, RZ, RZ, R72 ;  /* 0x000000ffff020224 */ /* 0x000fe400078e0048 */
[----:B------:R-:W-:Y:S02]  /*7480*/  @P0 IMAD.MOV.U32 R3, RZ, RZ, R71 ;  /* 0x000000ffff030224 */ /* 0x000fe400078e0047 */
[-C--:B------:R-:W-:Y:S02]  /*7490*/  @P0 IMAD R0, R4, R119.reuse, R0 ;  /* 0x0000007704000224 */ /* 0x080fe400078e0200 */
[----:B------:R-:W-:Y:S04]  /*74a0*/  @P0 IMAD.WIDE.U32 R2, R53, R119, R2 ;  /* 0x0000007735020225 */ /* 0x000fe800078e0002 */
[----:B------:R-:W-:Y:S01]  /*74b0*/  @P0 IMAD.IADD R0, R3, 0x1, R0 ;  /* 0x0000000103000824 */ /* 0x000fe200078e0200 */
[C---:B------:R-:W-:Y:S04]  /*74c0*/  @P0 LEA R4, P1, R2.reuse, c[0x0][0x220], 0x1 ;  /* 0x0000880002040a11 */ /* 0x040fe800078208ff */
[----:B------:R-:W-:Y:S02]  /*74d0*/  @P0 LEA.HI.X R5, R2, c[0x0][0x224], R0, 0x1, P1 ;  /* 0x0000890002050a11 */ /* 0x000fe400008f0c00 */
[C---:B------:R-:W-:Y:S03]  /*74e0*/  @P0 LEA R2, P1, R120.reuse, R4, 0x1 ;  /* 0x0000000478020211 */ /* 0x040fe600078208ff */
[----:B------:R-:W-:Y:S01]  /*74f0*/  @!PT LDS RZ, [RZ] ;  /* 0x00000000fffff984 */ /* 0x000fe20000000800 */
[----:B------:R-:W-:Y:S01]  /*7500*/  @!PT LDS RZ, [RZ] ;  /* 0x00000000fffff984 */ /* 0x000fe20000000800 */
[----:B------:R-:W-:Y:S01]  /*7510*/  @!PT LDS RZ, [RZ] ;  /* 0x00000000fffff984 */ /* 0x000fe20000000800 */
[----:B------:R1:W-:Y:S01]  /*7520*/  @P0 LDGSTS.E.BYPASS.LTC128B.128 [R191+0x6100], [R4.64], !P6 ;  /* 0x0610000004bf0fae */ /* 0x0003e2000f101d4a */
[----:B------:R-:W-:Y:S03]  /*7530*/  @P0 LEA.HI.X R3, R120, R5, R115, 0x1, P1 ;  /* 0x0000000578030211 */ /* 0x000fe600008f0c73 */
[----:B------:R1:W-:Y:S04]  /*7540*/  @P0 LDGSTS.E.BYPASS.LTC128B.128 [R191+0x8100], [R4.64+0x80], !P5 ;  /* 0x0810008004bf0fae */ /* 0x0003e8000e901d4a */
[----:B------:R1:W-:Y:S04]  /*7550*/  @P0 LDGSTS.E.BYPASS.LTC128B.128 [R191+0xa100], [R4.64+0x100], !P4 ;  /* 0x0a10010004bf0fae */ /* 0x0003e8000e101d4a */
[----:B------:R1:W-:Y:S04]  /*7560*/  @P0 LDGSTS.E.BYPASS.LTC128B.128 [R191+0x7100], [R2.64], !P6 ;  /* 0x0710000002bf0fae */ /* 0x0003e8000f101d4a */
[----:B------:R1:W-:Y:S04]  /*7570*/  @P0 LDGSTS.E.BYPASS.LTC128B.128 [R191+0x9100], [R2.64+0x80], !P5 ;  /* 0x0910008002bf0fae */ /* 0x0003e8000e901d4a */
[----:B------:R1:W-:Y:S04]  /*7580*/  @P0 LDGSTS.E.BYPASS.LTC128B.128 [R191+0xb100], [R2.64+0x100], !P4 ;  /* 0x0b10010002bf0fae */ /* 0x0003e8000e101d4a */
[----:B------:R-:W0:Y:S01]  /*7590*/  LDGDEPBAR ;  /* 0x00000000000079af */ /* 0x000e220000000000 */
[----:B------:R-:W-:-:S05]  /*75a0*/  @P0 BRA `(.L_x_207) ;  /* 0xffffba9000000947 */ /* 0x000fca000383ffff */
[----:B------:R-:W-:Y:S01]  /*75b0*/  WARPSYNC 0xffffffff ;  /* 0xffffffff00007948 */ /* 0x000fe20003800000 */
[----:B------:R-:W-:Y:S06]  /*75c0*/  BAR.SYNC.DEFER_BLOCKING 0x0 ;  /* 0x0000000000007b1d */ /* 0x000fec0000010000 */
.L_x_182:
[----:B------:R-:W-:Y:S01]  /*75d0*/  ISETP.GE.AND P0, PT, R127, 0x1, PT ;  /* 0x000000017f00780c */ /* 0x000fe20003f06270 */
[----:B------:R-:W-:Y:S01]  /*75e0*/  BSSY B0, `(.L_x_208) ;  /* 0x000001f000007945 */ /* 0x000fe20003800000 */
[----:B------:R-:W-:-:S11]  /*75f0*/  MOV R0, RZ ;  /* 0x000000ff00007202 */ /* 0x000fd60000000f00 */
[----:B------:R-:W-:Y:S05]  /*7600*/  @!P0 BRA `(.L_x_209) ;  /* 0x000001c000008947 */ /* 0x000fea0003800000 */
[----:B-1----:R-:W-:Y:S01]  /*7610*/  IABS R2, R112 ;  /* 0x0000007000027213 */ /* 0x002fe20000000000 */
        /* <DEDUP_REMOVED lines=27> */
.L_x_209:
[----:B------:R-:W-:Y:S05]  /*77d0*/  BSYNC B0 ;  /* 0x0000000000007941 */ /* 0x000fea0003800000 */
.L_x_208:
[----:B------:R-:W-:Y:S01]  /*77e0*/  IMAD R217, R245, R0, RZ ;  /* 0x00000000f5d97224 */ /* 0x000fe200078e02ff */
[----:B------:R-:W-:Y:S01]  /*77f0*/  MOV R15, RZ ;  /* 0x000000ff000f7202 */ /* 0x000fe20000000f00 */
[----:B------:R-:W-:Y:S01]  /*7800*/  IMAD.MOV.U32 R18, RZ, RZ, RZ ;  /* 0x000000ffff127224 */ /* 0x000fe200078e00ff */
[----:B----4-:R-:W-:Y:S01]  /*7810*/  CS2R R50, SRZ ;  /* 0x0000000000327805 */ /* 0x010fe2000001ff00 */
[--C-:B-1----:R-:W-:Y:S01]  /*7820*/  IMAD.IADD R2, R217, 0x1, R0.reuse ;  /* 0x00000001d9027824 */ /* 0x102fe200078e0200 */
[----:B------:R-:W-:Y:S01]  /*7830*/  PRMT R0, RZ, 0x7610, R0 ;  /* 0x00007610ff007816 */ /* 0x000fe20000000000 */
        /* <DEDUP_REMOVED lines=55> */
[----:B------:R-:W-:Y:S01]  /*7bb0*/  IMAD.MOV.U32 R4, RZ, RZ, c[0x0][0x2c4] ;  /* 0x0000b100ff047624 */ /* 0x000fe200078e00ff */
[----:B------:R-:W-:Y:S02]  /*7bc0*/  SHF.R.S32.HI R0, RZ, 0x1f, R134 ;  /* 0x0000001fff007819 */ /* 0x000fe40000011486 */
[----:B------:R-:W-:Y:S02]  /*7bd0*/  ISETP.NE.U32.AND P0, PT, RZ, c[0x0][0x348], PT ;  /* 0x0000d200ff007a0c */ /* 0x000fe40003f05070 */
[----:B------:R-:W-:Y:S01]  /*7be0*/  ISETP.NE.AND P1, PT, R4, 0x1, PT ;  /* 0x000000010400780c */ /* 0x000fe20003f25270 */
[----:B------:R-:W-:Y:S01]  /*7bf0*/  IMAD R0, R0, c[0x0][0x178], RZ ;  /* 0x00005e0000007a24 */ /* 0x000fe200078e02ff */
[----:B------:R-:W-:Y:S02]  /*7c00*/  LEA R4, R237, R213, 0x7 ;  /* 0x000000d5ed047211 */ /* 0x000fe400078e38ff */
[----:B------:R-:W-:Y:S01]  /*7c10*/  LOP3.LUT R55, R238, 0xffff, RZ, 0xc0, !PT ;  /* 0x0000ffffee377812 */ /* 0x000fe200078ec0ff */
[----:B------:R-:W-:Y:S01]  /*7c20*/  IMAD R0, R134, c[0x0][0x17c], R0 ;  /* 0x00005f0086007a24 */ /* 0x000fe200078e0200 */
[----:B------:R-:W-:-:S02]  /*7c30*/  ISETP.NE.AND.EX P0, PT, RZ, c[0x0][0x34c], PT, P0 ;  /* 0x0000d300ff007a0c */ /* 0x000fc40003f05300 */
[----:B------:R-:W-:Y:S02]  /*7c40*/  ISETP.GE.AND P6, PT, R210, c[0x0][0x198], PT ;  /* 0x00006600d2007a0c */ /* 0x000fe40003fc6270 */
[----:B------:R-:W-:Y:S02]  /*7c50*/  SEL R6, R243, RZ, !P0 ;  /* 0x000000fff3067207 */ /* 0x000fe40004000000 */
[----:B------:R-:W-:Y:S01]  /*7c60*/  SEL R5, R242, RZ, !P0 ;  /* 0x000000fff2057207 */ /* 0x000fe20004000000 */
[----:B------:R-:W-:Y:S01]  /*7c70*/  @P1 IMAD.HI.U32 R7, R4, c[0x0][0x2c8], RZ ;  /* 0x0000b20004071a27 */ /* 0x000fe200078e00ff */
[----:B------:R-:W-:Y:S02]  /*7c80*/  ISETP.GE.AND P5, PT, R207, c[0x0][0x198], PT ;  /* 0x00006600cf007a0c */ /* 0x000fe40003fa6270 */
[----:B------:R-:W-:Y:S01]  /*7c90*/  ISETP.GE.AND P4, PT, R208, c[0x0][0x198], PT ;  /* 0x00006600d0007a0c */ /* 0x000fe20003f86270 */
[----:B------:R-:W-:Y:S01]  /*7ca0*/  IMAD R6, R6, c[0x0][0x1c0], RZ ;  /* 0x0000700006067a24 */ /* 0x000fe200078e02ff */
[----:B------:R-:W-:Y:S01]  /*7cb0*/  IADD3 R91, R104, -0x1, RZ ;  /* 0xffffffff685b7810 */ /* 0x000fe20007ffe0ff */
[----:B-1----:R-:W-:-:S04]  /*7cc0*/  IMAD.WIDE.U32 R2, R134, c[0x0][0x178], RZ ;  /* 0x00005e0086027a25 */ /* 0x002fc800078e00ff */
[----:B------:R-:W-:Y:S02]  /*7cd0*/  IMAD.IADD R3, R3, 0x1, R0 ;  /* 0x0000000103037824 */ /* 0x000fe400078e0200 */
[----:B------:R-:W-:Y:S01]  /*7ce0*/  IMAD.MOV.U32 R0, RZ, RZ, R4 ;  /* 0x000000ffff007224 */ /* 0x000fe200078e0004 */
[----:B------:R-:W-:Y:S01]  /*7cf0*/  @P1 SHF.R.U32.HI R0, RZ, c[0x0][0x2cc], R7 ;  /* 0x0000b300ff001a19 */ /* 0x000fe20000011607 */
[----:B------:R-:W-:-:S03]  /*7d00*/  IMAD.WIDE.U32 R2, R55, c[0x0][0x1b8], R2 ;  /* 0x00006e0037027a25 */ /* 0x000fc600078e0002 */
[----:B------:R-:W-:Y:S01]  /*7d10*/  SHF.R.S32.HI R7, RZ, 0x1f, R0 ;  /* 0x0000001fff077819 */ /* 0x000fe20000011400 */
[----:B------:R-:W-:Y:S02]  /*7d20*/  IMAD R3, R55, c[0x0][0x1bc], R3 ;  /* 0x00006f0037037a24 */ /* 0x000fe400078e0203 */
[C---:B------:R-:W-:Y:S02]  /*7d30*/  IMAD R6, R5.reuse, c[0x0][0x1c4], R6 ;  /* 0x0000710005067a24 */ /* 0x040fe400078e0206 */
        /* <DEDUP_REMOVED lines=12> */
[----:B------:R-:W-:Y:S01]  /*7e00*/  LEA R7, P0, R2, c[0x0][0x160], 0x1 ;  /* 0x0000580002077a11 */ /* 0x000fe200078008ff */
[----:B------:R-:W-:-:S03]  /*7e10*/  IMAD R4, R237, 0x80, R246 ;  /* 0x00000080ed047824 */ /* 0x000fc600078e02f6 */
[----:B------:R-:W-:-:S04]  /*7e20*/  IADD3 R0, R3, R0, RZ ;  /* 0x0000000003007210 */ /* 0x000fc80007ffe0ff */
[----:B------:R-:W-:Y:S02]  /*7e30*/  LEA.HI.X R5, R2, c[0x0][0x164], R0, 0x1, P0 ;  /* 0x0000590002057a11 */ /* 0x000fe400000f0c00 */
[----:B------:R-:W-:Y:S01]  /*7e40*/  @!P2 MOV R12, R242 ;  /* 0x000000f2000ca202 */ /* 0x000fe20000000f00 */
[----:B------:R-:W-:Y:S05]  /*7e50*/  BRA.DIV ~URZ, `(.L_x_211) ;  /* 0x00010d027f007947 */ /* 0x000fea000b800000 */
[----:B------:R1:W2:Y:S02]  /*7e60*/  SHFL.IDX PT, R6, R5, RZ, 0x181f ;  /* 0x00181fff05067589 */ /* 0x0002a400000e0000 */
.L_x_340:
[----:B------:R-:W-:Y:S05]  /*7e70*/  BRA.DIV ~URZ, `(.L_x_212) ;  /* 0x00010d527f007947 */ /* 0x000fea000b800000 */
[----:B------:R3:W4:Y:S02]  /*7e80*/  SHFL.IDX PT, R0, R7, RZ, 0x181f ;  /* 0x00181fff07007589 */ /* 0x00072400000e0000 */
.L_x_341:
[----:B------:R-:W-:Y:S01]  /*7e90*/  IMAD R34, R135, c[0x0][0x2c4], RZ ;  /* 0x0000b10087227a24 */ /* 0x000fe200078e02ff */
[----:B------:R-:W-:Y:S04]  /*7ea0*/  BSSY B0, `(.L_x_213) ;  /* 0x000000f000007945 */ /* 0x000fe80003800000 */
[----:B------:R-:W-:-:S13]  /*7eb0*/  ISETP.GE.AND P0, PT, R4, R34, PT ;  /* 0x000000220400720c */ /* 0x000fda0003f06270 */
[----:B------:R-:W-:Y:S05]  /*7ec0*/  @P0 BRA `(.L_x_214) ;  /* 0x000000c000000947 */ /* 0x000fea0003800000 */
[-C--:B----4-:R-:W-:Y:S02]  /*7ed0*/  LEA R10, P2, R210, R0.reuse, 0x1 ;  /* 0x00000000d20a7211 */ /* 0x090fe400078408ff */
[CC--:B------:R-:W-:Y:S02]  /*7ee0*/  LEA R8, P1, R207.reuse, R0.reuse, 0x1 ;  /* 0x00000000cf087211 */ /* 0x0c0fe400078208ff */
[----:B------:R-:W-:Y:S02]  /*7ef0*/  LEA R2, P0, R208, R0, 0x1 ;  /* 0x00000000d0027211 */ /* 0x000fe400078008ff */
        /* <DEDUP_REMOVED lines=9> */
.L_x_214:
[----:B------:R-:W-:Y:S05]  /*7f90*/  BSYNC B0 ;  /* 0x0000000000007941 */ /* 0x000fea0003800000 */
.L_x_213:
[----:B------:R-:W-:Y:S05]  /*7fa0*/  BRA.DIV ~URZ, `(.L_x_215) ;  /* 0x00010c827f007947 */ /* 0x000fea000b800000 */
[----:B--2---:R2:W1:Y:S04]  /*7fb0*/  SHFL.IDX PT, R6, R5, 0x1, 0x181f ;  /* 0x00381f0005067f89 */ /* 0x00446800000e0000 */
[----:B----4-:R2:W4:Y:S02]  /*7fc0*/  SHFL.IDX PT, R0, R7, 0x1, 0x181f ;  /* 0x00381f0007007f89 */ /* 0x01052400000e0000 */
.L_x_342:
[----:B------:R-:W-:Y:S01]  /*7fd0*/  IADD3 R2, R4, 0x20, RZ ;  /* 0x0000002004027810 */ /* 0x000fe20007ffe0ff */
[----:B------:R-:W-:Y:S03]  /*7fe0*/  BSSY B0, `(.L_x_216) ;  /* 0x000000f000007945 */ /* 0x000fe60003800000 */
[----:B------:R-:W-:-:S13]  /*7ff0*/  ISETP.GE.AND P0, PT, R2, R34, PT ;  /* 0x000000220200720c */ /* 0x000fda0003f06270 */
[----:B------:R-:W-:Y:S05]  /*8000*/  @P0 BRA `(.L_x_217) ;  /* 0x000000c000000947 */ /* 0x000fea0003800000 */
[-C--:B----4-:R-:W-:Y:S02]  /*8010*/  LEA R10, P2, R210, R0.reuse, 0x1 ;  /* 0x00000000d20a7211 */ /* 0x090fe400078408ff */
[CC--:B------:R-:W-:Y:S02]  /*8020*/  LEA R8, P1, R207.reuse, R0.reuse, 0x1 ;  /* 0x00000000cf087211 */ /* 0x0c0fe400078208ff */
[----:B------:R-:W-:Y:S02]  /*8030*/  LEA R2, P0, R208, R0, 0x1 ;  /* 0x00000000d0027211 */ /* 0x000fe400078008ff */
        /* <DEDUP_REMOVED lines=9> */
.L_x_217:
[----:B------:R-:W-:Y:S05]  /*80d0*/  BSYNC B0 ;  /* 0x0000000000007941 */ /* 0x000fea0003800000 */
.L_x_216:
[----:B------:R-:W-:Y:S05]  /*80e0*/  BRA.DIV ~URZ, `(.L_x_218) ;  /* 0x00010c027f007947 */ /* 0x000fea000b800000 */
[----:B-1----:R1:W2:Y:S02]  /*80f0*/  SHFL.IDX PT, R6, R5, 0x2, 0x181f ;  /* 0x00581f0005067f89 */ /* 0x0022a400000e0000 */
.L_x_343:
[----:B------:R-:W-:Y:S05]  /*8100*/  BRA.DIV ~URZ, `(.L_x_219) ;  /* 0x00010c527f007947 */ /* 0x000fea000b800000 */
[----:B----4-:R4:W1:Y:S02]  /*8110*/  SHFL.IDX PT, R0, R7, 0x2, 0x181f ;  /* 0x00581f0007007f89 */ /* 0x01086400000e0000 */
.L_x_344:
[----:B------:R-:W-:Y:S01]  /*8120*/  IADD3 R2, R4, 0x40, RZ ;  /* 0x0000004004027810 */ /* 0x000fe20007ffe0ff */
[----:B------:R-:W-:Y:S03]  /*8130*/  BSSY B0, `(.L_x_220) ;  /* 0x000000f000007945 */ /* 0x000fe60003800000 */
[----:B------:R-:W-:-:S13]  /*8140*/  ISETP.GE.AND P0, PT, R2, R34, PT ;  /* 0x000000220200720c */ /* 0x000fda0003f06270 */
[----:B------:R-:W-:Y:S05]  /*8150*/  @P0 BRA `(.L_x_221) ;  /* 0x000000c000000947 */ /* 0x000fea0003800000 */
[-C--:B-1----:R-:W-:Y:S02]  /*8160*/  LEA R10, P2, R210, R0.reuse, 0x1 ;  /* 0x00000000d20a7211 */ /* 0x082fe400078408ff */
        /* <DEDUP_REMOVED lines=11> */
.L_x_221:
[----:B------:R-:W-:Y:S05]  /*8220*/  BSYNC B0 ;  /* 0x0000000000007941 */ /* 0x000fea0003800000 */
.L_x_220:
[----:B------:R-:W-:Y:S05]  /*8230*/  BRA.DIV ~URZ, `(.L_x_222) ;  /* 0x00010b827f007947 */ /* 0x000fea000b800000 */
[----:B-12---:R-:W1:Y:S04]  /*8240*/  SHFL.IDX PT, R5, R5, 0x3, 0x181f ;  /* 0x00781f0005057f89 */ /* 0x006e6800000e0000 */
[----:B------:R2:W3:Y:S02]  /*8250*/  SHFL.IDX PT, R0, R7, 0x3, 0x181f ;  /* 0x00781f0007007f89 */ /* 0x0004e400000e0000 */
.L_x_345:
[----:B------:R-:W-:Y:S01]  /*8260*/  IADD3 R2, R4, 0x60, RZ ;  /* 0x0000006004027810 */ /* 0x000fe20007ffe0ff */
[----:B-----5:R-:W-:Y:S01]  /*8270*/  IMAD.WIDE.U32 R230, R12, c[0x0][0x2b0], RZ ;  /* 0x0000ac000ce67a25 */ /* 0x020fe200078e00ff */
[----:B------:R-:W-:-:S02]  /*8280*/  LOP3.LUT R212, R212, 0xffffffef, RZ, 0xc0, !PT ;  /* 0xffffffefd4d47812 */ /* 0x000fc400078ec0ff */
[----:B------:R-:W-:-:S13]  /*8290*/  ISETP.GE.AND P0, PT, R2, R34, PT ;  /* 0x000000220200720c */ /* 0x000fda0003f06270 */
[-C--:B---3--:R-:W-:Y:S02]  /*82a0*/  @!P0 LEA R8, P3, R210, R0.reuse, 0x1 ;  /* 0x00000000d2088211 */ /* 0x088fe400078608ff */
[CC--:B------:R-:W-:Y:S02]  /*82b0*/  @!P0 LEA R6, P2, R207.reuse, R0.reuse, 0x1 ;  /* 0x00000000cf068211 */ /* 0x0c0fe400078408ff */
[----:B------:R-:W-:Y:S02]  /*82c0*/  @!P0 LEA R2, P1, R208, R0, 0x1 ;  /* 0x00000000d0028211 */ /* 0x000fe400078208ff */
[CC--:B-1----:R-:W-:Y:S02]  /*82d0*/  @!P0 LEA.HI.X R9, R210.reuse, R5.reuse, R211, 0x1, P3 ;  /* 0x00000005d2098211 */ /* 0x0c2fe400018f0cd3 */
[----:B------:R-:W-:Y:S02]  /*82e0*/  SHF.R.S32.HI R0, RZ, 0x1f, R12 ;  /* 0x0000001fff007819 */ /* 0x000fe4000001140c */
[----:B------:R-:W-:Y:S01]  /*82f0*/  ISETP.GE.AND P3, PT, R210, c[0x0][0x1d4], PT ;  /* 0x00007500d2007a0c */ /* 0x000fe20003f66270 */
[----:B------:R-:W-:Y:S01]  /*8300*/  @!PT LDS RZ, [RZ] ;  /* 0x00000000fffff984 */ /* 0x000fe20000000800 */
[----:B------:R-:W-:Y:S01]  /*8310*/  @!PT LDS RZ, [RZ] ;  /* 0x00000000fffff984 */ /* 0x000fe20000000800 */
[----:B------:R-:W-:Y:S01]  /*8320*/  @!PT LDS RZ, [RZ] ;  /* 0x00000000fffff984 */ /* 0x000fe20000000800 */
[----:B------:R1:W-:Y:S01]  /*8330*/  @!P0 LDGSTS.E.BYPASS.LTC128B.128 [R191+0xf100], [R8.64], !P6 ;  /* 0x0f10000008bf8fae */ /* 0x0003e2000f101d4a */
[-C--:B--2-4-:R-:W-:Y:S01]  /*8340*/  @!P0 LEA.HI.X R7, R207, R5.reuse, R224, 0x1, P2 ;  /* 0x00000005cf078211 */ /* 0x094fe200010f0ce0 */
[----:B------:R-:W-:Y:S01]  /*8350*/  IMAD R0, R0, c[0x0][0x2b0], RZ ;  /* 0x0000ac0000007a24 */ /* 0x000fe200078e02ff */
[----:B------:R-:W-:-:S03]  /*8360*/  @!P0 LEA.HI.X R3, R208, R5, R223, 0x1, P1 ;  /* 0x00000005d0038211 */ /* 0x000fc600008f0cdf */
[----:B------:R1:W-:Y:S01]  /*8370*/  @!P0 LDGSTS.E.BYPASS.LTC128B.128 [R191+0x13100], [R6.64], !P5 ;  /* 0x1310000006bf8fae */ /* 0x0003e2000e901d4a */
[----:B------:R-:W-:Y:S01]  /*8380*/  ISETP.GE.AND P5, PT, R208, c[0x0][0x1d4], PT ;  /* 0x00007500d0007a0c */ /* 0x000fe20003fa6270 */
[----:B------:R-:W-:Y:S02]  /*8390*/  IMAD R0, R12, c[0x0][0x2b4], R0 ;  /* 0x0000ad000c007a24 */ /* 0x000fe400078e0200 */
[----:B------:R1:W-:Y:S01]  /*83a0*/  @!P0 LDGSTS.E.BYPASS.LTC128B.128 [R191+0x17100], [R2.64], !P4 ;  /* 0x1710000002bf8fae */ /* 0x0003e2000e101d4a */
[----:B------:R-:W-:Y:S01]  /*83b0*/  ISETP.GE.AND P4, PT, R207, c[0x0][0x1d4], PT ;  /* 0x00007500cf007a0c */ /* 0x000fe20003f86270 */
[----:B------:R-:W-:Y:S01]  /*83c0*/  IMAD.IADD R233, R231, 0x1, R0 ;  /* 0x00000001e7e97824 */ /* 0x000fe200078e0200 */
[----:B------:R-:W-:Y:S01]  /*83d0*/  @P3 LOP3.LUT R212, R212, 0x10, RZ, 0xfc, !PT ;  /* 0x00000010d4d43812 */ /* 0x000fe200078efcff */
[----:B------:R-:W0:Y:S01]  /*83e0*/  LDGDEPBAR ;  /* 0x00000000000079af */ /* 0x000e220000000000 */
[----:B------:R-:W-:Y:S01]  /*83f0*/  WARPSYNC 0xffffffff ;  /* 0xffffffff00007948 */ /* 0x000fe20003800000 */
[----:B------:R-:W-:-:S02]  /*8400*/  SEL R92, RZ, 0x10, P5 ;  /* 0x00000010ff5c7807 */ /* 0x000fc40002800000 */
[----:B------:R-:W-:Y:S01]  /*8410*/  IMAD.MOV.U32 R0, RZ, RZ, c[0x0][0x2b8] ;  /* 0x0000ae00ff007624 */ /* 0x000fe200078e00ff */
[----:B------:R-:W-:Y:S01]  /*8420*/  BAR.SYNC.DEFER_BLOCKING 0x0 ;  /* 0x0000000000007b1d */ /* 0x000fe20000010000 */
[----:B-1----:R-:W-:-:S02]  /*8430*/  IMAD R2, R91, 0x40, R213 ;  /* 0x000000405b027824 */ /* 0x002fc400078e02d5 */
[----:B------:R-:W-:Y:S01]  /*8440*/  IMAD.MOV.U32 R192, RZ, RZ, RZ ;  /* 0x000000ffffc07224 */ /* 0x000fe200078e00ff */
[----:B------:R-:W-:Y:S02]  /*8450*/  ISETP.NE.AND P6, PT, R0, 0x1, PT ;  /* 0x000000010000780c */ /* 0x000fe40003fc5270 */
[C---:B------:R-:W-:Y:S01]  /*8460*/  ISETP.GE.AND P0, PT, R2.reuse, R127, PT ;  /* 0x0000007f0200720c */ /* 0x040fe20003f06270 */
[----:B------:R-:W-:-:S03]  /*8470*/  IMAD.IADD R2, R2, 0x1, R234 ;  /* 0x0000000102027824 */ /* 0x000fc600078e02ea */
[----:B------:R-:W-:Y:S01]  /*8480*/  ISETP.GT.OR P0, PT, R213, 0x3f, P0 ;  /* 0x0000003fd500780c */ /* 0x000fe20000704670 */
[----:B------:R-:W-:-:S06]  /*8490*/  IMAD.MOV.U32 R0, RZ, RZ, R2 ;  /* 0x000000ffff007224 */ /* 0x000fcc00078e0002 */
[----:B------:R-:W-:-:S05]  /*84a0*/  @P6 IMAD.HI.U32 R3, R2, c[0x0][0x2bc], RZ ;  /* 0x0000af0002036a27 */ /* 0x000fca00078e00ff */
[----:B------:R-:W-:-:S04]  /*84b0*/  @P6 SHF.R.U32.HI R0, RZ, c[0x0][0x2c0], R3 ;  /* 0x0000b000ff006a19 */ /* 0x000fc80000011603 */
[----:B------:R-:W-:-:S04]  /*84c0*/  @!P0 IADD3 R3, P1, R0, R230, RZ ;  /* 0x000000e600038210 */ /* 0x000fc80007f3e0ff */
[----:B------:R-:W-:Y:S02]  /*84d0*/  @!P0 LEA.HI.X.SX32 R5, R0, R233, 0x1, P1 ;  /* 0x000000e900058211 */ /* 0x000fe400008f0eff */
[----:B------:R-:W-:-:S04]  /*84e0*/  @!P0 LEA R4, P1, R3, c[0x0][0x2a0], 0x2 ;  /* 0x0000a80003048a11 */ /* 0x000fc800078210ff */
[----:B------:R-:W-:-:S05]  /*84f0*/  @!P0 LEA.HI.X R5, R3, c[0x0][0x2a4], R5, 0x2, P1 ;  /* 0x0000a90003058a11 */ /* 0x000fca00008f1405 */
[----:B------:R-:W2:Y:S01]  /*8500*/  @!P0 LDG.E R192, [R4.64] ;  /* 0x0000000a04c08981 */ /* 0x000ea2000c1e1900 */
[----:B------:R-:W-:Y:S02]  /*8510*/  IMAD.MOV R0, RZ, RZ, -R0 ;  /* 0x000000ffff007224 */ /* 0x000fe400078e0a00 */
[----:B------:R-:W-:-:S04]  /*8520*/  IMAD.WIDE.U32 R228, R55, c[0x0][0x1e8], RZ ;  /* 0x00007a0037e47a25 */ /* 0x000fc800078e00ff */
[----:B------:R-:W-:Y:S02]  /*8530*/  IMAD R195, R0, c[0x0][0x2b8], R2 ;  /* 0x0000ae0000c37a24 */ /* 0x000fe400078e0202 */
[----:B------:R-:W-:Y:S02]  /*8540*/  IMAD R232, R55, c[0x0][0x1ec], R229 ;  /* 0x00007b0037e87a24 */ /* 0x000fe400078e02e5 */
[----:B------:R-:W-:Y:S01]  /*8550*/  IMAD.WIDE.U32 R2, R195, c[0x0][0x1e0], RZ ;  /* 0x00007800c3027a25 */ /* 0x000fe200078e00ff */
[----:B------:R-:W-:-:S03]  /*8560*/  SHF.R.S32.HI R57, RZ, 0x1f, R195 ;  /* 0x0000001fff397819 */ /* 0x000fc600000114c3 */
[----:B------:R-:W-:Y:S02]  /*8570*/  IMAD R127, R91, -0x40, R127 ;  /* 0xffffffc05b7f7824 */ /* 0x000fe400078e027f */
[----:B------:R-:W-:Y:S02]  /*8580*/  IMAD R0, R57, c[0x0][0x1e0], RZ ;  /* 0x0000780039007a24 */ /* 0x000fe400078e02ff */
[----:B------:R-:W-:Y:S02]  /*8590*/  IMAD.IADD R56, R127, 0x1, -R246 ;  /* 0x000000017f387824 */ /* 0x000fe400078e0af6 */
[----:B------:R-:W-:-:S03]  /*85a0*/  IMAD R0, R195, c[0x0][0x1e4], R0 ;  /* 0x00007900c3007a24 */ /* 0x000fc600078e0200 */
[C---:B------:R-:W-:Y:S01]  /*85b0*/  ISETP.GE.AND P2, PT, R56.reuse, 0x1, PT ;  /* 0x000000013800780c */ /* 0x040fe20003f46270 */
[----:B------:R-:W-:Y:S01]  /*85c0*/  IMAD.IADD R3, R3, 0x1, R0 ;  /* 0x0000000103037824 */ /* 0x000fe200078e0200 */
[----:B------:R-:W-:Y:S02]  /*85d0*/  ISETP.GE.AND P1, PT, R56, 0x21, PT ;  /* 0x000000213800780c */ /* 0x000fe40003f26270 */
[----:B--2---:R-:W-:Y:S01]  /*85e0*/  SHF.R.S32.HI R58, RZ, 0x1f, R192 ;  /* 0x0000001fff3a7819 */ /* 0x004fe200000114c0 */
[----:B------:R-:W-:-:S04]  /*85f0*/  IMAD.WIDE.U32 R2, R192, c[0x0][0x1f0], R2 ;  /* 0x00007c00c0027a25 */ /* 0x000fc800078e0002 */
[----:B------:R-:W-:Y:S01]  /*8600*/  IMAD R0, R58, c[0x0][0x1f0], RZ ;  /* 0x00007c003a007a24 */ /* 0x000fe200078e02ff */
[----:B------:R-:W-:-:S03]  /*8610*/  IADD3 R2, P0, R2, R228, RZ ;  /* 0x000000e402027210 */ /* 0x000fc60007f1e0ff */
[----:B------:R-:W-:-:S05]  /*8620*/  IMAD R0, R192, c[0x0][0x1f4], R0 ;  /* 0x00007d00c0007a24 */ /* 0x000fca00078e0200 */
[----:B------:R-:W-:Y:S02]  /*8630*/  IADD3.X R3, R232, R3, R0, P0, !PT ;  /* 0x00000003e8037210 */ /* 0x000fe400007fe400 */
[----:B------:R-:W-:-:S04]  /*8640*/  LEA R0, P0, R2, c[0x0][0x1c8], 0x1 ;  /* 0x0000720002007a11 */ /* 0x000fc800078008ff */
[----:B------:R-:W-:Y:S02]  /*8650*/  LEA.HI.X R2, R2, c[0x0][0x1cc], R3, 0x1, P0 ;  /* 0x0000730002027a11 */ /* 0x000fe400000f0c03 */
[----:B------:R-:W1:Y:S04]  /*8660*/  SHFL.IDX PT, R3, R0, RZ, 0x181f ;  /* 0x00181fff00037589 */ /* 0x000e6800000e0000 */
[----:B------:R-:W2:Y:S04]  /*8670*/  SHFL.IDX PT, R4, R2, RZ, 0x181f ;  /* 0x00181fff02047589 */ /* 0x000ea800000e0000 */
[----:B------:R-:W3:Y:S04]  /*8680*/  SHFL.IDX PT, R0, R0, 0x1, 0x181f ;  /* 0x00381f0000007f89 */ /* 0x000ee800000e0000 */
[----:B------:R-:W4:Y:S01]  /*8690*/  SHFL.IDX PT, R2, R2, 0x1, 0x181f ;  /* 0x00381f0002027f89 */ /* 0x000f2200000e0000 */
[----:B-1----:R-:W-:-:S04]  /*86a0*/  @P2 LEA R14, P0, R210, R3, 0x1 ;  /* 0x00000003d20e2211 */ /* 0x002fc800078008ff */
[----:B--2---:R-:W-:Y:S02]  /*86b0*/  @P2 LEA.HI.X R15, R210, R4, R211, 0x1, P0 ;  /* 0x00000004d20f2211 */ /* 0x004fe400000f0cd3 */
[----:B------:R-:W-:-:S03]  /*86c0*/  @P2 LEA R12, P0, R207, R3, 0x1 ;  /* 0x00000003cf0c2211 */ /* 0x000fc600078008ff */
[----:B------:R1:W-:Y:S01]  /*86d0*/  @P2 LDGSTS.E.BYPASS.LTC128B.128 [R191+0x6100], [R14.64], !P3 ;  /* 0x061000000ebf2fae */ /* 0x0003e2000d901d4a */
[----:B------:R-:W-:Y:S02]  /*86e0*/  @P2 LEA.HI.X R13, R207, R4, R224, 0x1, P0 ;  /* 0x00000004cf0d2211 */ /* 0x000fe400000f0ce0 */
[----:B------:R-:W-:-:S03]  /*86f0*/  @P2 LEA R10, P0, R208, R3, 0x1 ;  /* 0x00000003d00a2211 */ /* 0x000fc600078008ff */
[----:B------:R1:W-:Y:S01]  /*8700*/  @P2 LDGSTS.E.BYPASS.LTC128B.128 [R191+0x8100], [R12.64], !P4 ;  /* 0x081000000cbf2fae */ /* 0x0003e2000e101d4a */
[----:B------:R-:W-:Y:S02]  /*8710*/  @P2 LEA.HI.X R11, R208, R4, R223, 0x1, P0 ;  /* 0x00000004d00b2211 */ /* 0x000fe400000f0cdf */
[----:B---3--:R-:W-:-:S03]  /*8720*/  @P1 LEA R8, P0, R210, R0, 0x1 ;  /* 0x00000000d2081211 */ /* 0x008fc600078008ff */
[----:B------:R1:W-:Y:S01]  /*8730*/  @P2 LDGSTS.E.BYPASS.LTC128B.128 [R191+0xa100], [R10.64], !P5 ;  /* 0x0a1000000abf2fae */ /* 0x0003e2000e901d4a */
[----:B----4-:R-:W-:Y:S02]  /*8740*/  @P1 LEA.HI.X R9, R210, R2, R211, 0x1, P0 ;  /* 0x00000002d2091211 */ /* 0x010fe400000f0cd3 */
[----:B------:R-:W-:-:S03]  /*8750*/  @P1 LEA R6, P0, R207, R0, 0x1 ;  /* 0x00000000cf061211 */ /* 0x000fc600078008ff */
[----:B------:R1:W-:Y:S01]  /*8760*/  @P1 LDGSTS.E.BYPASS.LTC128B.128 [R191+0x7100], [R8.64], !P3 ;  /* 0x0710000008bf1fae */ /* 0x0003e2000d901d4a */
[----:B------:R-:W-:Y:S02]  /*8770*/  @P1 LEA.HI.X R7, R207, R2, R224, 0x1, P0 ;  /* 0x00000002cf071211 */ /* 0x000fe400000f0ce0 */
[----:B------:R-:W-:-:S03]  /*8780*/  @P1 LEA R4, P0, R208, R0, 0x1 ;  /* 0x00000000d0041211 */ /* 0x000fc600078008ff */
[----:B------:R1:W-:Y:S01]  /*8790*/  @P1 LDGSTS.E.BYPASS.LTC128B.128 [R191+0x9100], [R6.64], !P4 ;  /* 0x0910000006bf1fae */ /* 0x0003e2000e101d4a */
[----:B------:R-:W-:Y:S02]  /*87a0*/  @P1 LEA.HI.X R5, R208, R2, R223, 0x1, P0 ;  /* 0x00000002d0051211 */ /* 0x000fe400000f0cdf */
[----:B------:R-:W-:-:S03]  /*87b0*/  ISETP.LT.AND P0, PT, RZ, c[0x0][0x27c], PT ;  /* 0x00009f00ff007a0c */ /* 0x000fc60003f01270 */
[----:B------:R1:W-:Y:S04]  /*87c0*/  @P1 LDGSTS.E.BYPASS.LTC128B.128 [R191+0xb100], [R4.64], !P5 ;  /* 0x0b10000004bf1fae */ /* 0x0003e8000e901d4a */
[----:B------:R-:W0:Y:S06]  /*87d0*/  LDGDEPBAR ;  /* 0x00000000000079af */ /* 0x000e2c0000000000 */
[----:B------:R-:W-:Y:S05]  /*87e0*/  @P0 BRA `(.L_x_223) ;  /* 0x0000002000000947 */ /* 0x000fea0003800000 */
[----:B------:R-:W-:-:S04]  /*87f0*/  DEPBAR.LE SB0, 0x1 ;  /* 0x000080400000791a */ /* 0x000fc80000000000 */
[----:B------:R-:W-:Y:S05]  /*8800*/  BRA `(.L_x_224) ;  /* 0x0000567000007947 */ /* 0x000fea0003800000 */
.L_x_223:
[----:B------:R-:W-:Y:S01]  /*8810*/  SHF.R.S32.HI R0, RZ, 0x1f, R126 ;  /* 0x0000001fff007819 */ /* 0x000fe2000001147e */
[----:B------:R-:W-:Y:S01]  /*8820*/  ULDC.U8 UR4, c[0x0][0x298] ;  /* 0x0000a60000047ab9 */ /* 0x000fe20000000000 */
[----:B------:R-:W-:Y:S01]  /*8830*/  IMAD.WIDE.U32 R2, R126, c[0x0][0x280], RZ ;  /* 0x0000a0007e027a25 */ /* 0x000fe200078e00ff */
[----:B------:R-:W-:Y:S01]  /*8840*/  ISETP.NE.AND P2, PT, RZ, UR4, PT ;  /* 0x00000004ff007c0c */ /* 0x000fe2000bf45270 */
[----:B------:R-:W-:Y:S02]  /*8850*/  BSSY B2, `(.L_x_224) ;  /* 0x0000562000027945 */ /* 0x000fe40003800000 */
[----:B-1----:R-:W-:Y:S01]  /*8860*/  IMAD R6, R0, c[0x0][0x280], RZ ;  /* 0x0000a00000067a24 */ /* 0x002fe200078e02ff */
[----:B------:R-:W-:Y:S01]  /*8870*/  LEA R7, P1, R2, c[0x0][0x270], 0x1 ;  /* 0x00009c0002077a11 */ /* 0x000fe200078208ff */
[----:B------:R-:W-:Y:S02]  /*8880*/  IMAD R0, R0, c[0x0][0x290], RZ ;  /* 0x0000a40000007a24 */ /* 0x000fe400078e02ff */
[----:B------:R-:W-:-:S02]  /*8890*/  IMAD R6, R126, c[0x0][0x284], R6 ;  /* 0x0000a1007e067a24 */ /* 0x000fc400078e0206 */
[----:B------:R-:W-:-:S03]  /*88a0*/  IMAD.WIDE.U32 R4, R126, c[0x0][0x290], RZ ;  /* 0x0000a4007e047a25 */ /* 0x000fc600078e00ff */
[----:B------:R-:W-:Y:S01]  /*88b0*/  IADD3 R3, R6, R3, RZ ;  /* 0x0000000306037210 */ /* 0x000fe20007ffe0ff */
[----:B------:R-:W-:Y:S01]  /*88c0*/  IMAD R0, R126, c[0x0][0x294], R0 ;  /* 0x0000a5007e007a24 */ /* 0x000fe200078e0200 */
[----:B------:R-:W-:Y:S02]  /*88d0*/  LEA R8, P0, R4, c[0x0][0x288], 0x1 ;  /* 0x0000a20004087a11 */ /* 0x000fe400078008ff */
[----:B------:R-:W-:Y:S02]  /*88e0*/  LEA R6, R237, R209, 0x7 ;  /* 0x000000d1ed067211 */ /* 0x000fe400078e38ff */
[----:B------:R-:W-:Y:S02]  /*88f0*/  IADD3 R5, R0, R5, RZ ;  /* 0x0000000500057210 */ /* 0x000fe40007ffe0ff */
[----:B------:R-:W-:Y:S02]  /*8900*/  LEA.HI.X R0, R2, c[0x0][0x274], R3, 0x1, P1 ;  /* 0x00009d0002007a11 */ /* 0x000fe400008f0c03 */
[----:B------:R-:W-:Y:S01]  /*8910*/  LEA.HI.X R2, R4, c[0x0][0x28c], R5, 0x1, P0 ;  /* 0x0000a30004027a11 */ /* 0x000fe200000f0c05 */
[----:B------:R-:W-:Y:S05]  /*8920*/  @!P2 BRA `(.L_x_225) ;  /* 0x000029a00000a947 */ /* 0x000fea0003800000 */
[----:B------:R-:W-:Y:S01]  /*8930*/  ISETP.GE.AND P0, PT, R6, R34, PT ;  /* 0x000000220600720c */ /* 0x000fe20003f06270 */
[----:B------:R-:W1:Y:S01]  /*8940*/  SHFL.IDX PT, R3, R2, RZ, 0x1c1f ;  /* 0x001c1fff02037589 */ /* 0x000e6200000e0000 */
[----:B------:R-:W-:Y:S01]  /*8950*/  BSSY B0, `(.L_x_226) ;  /* 0x000004f000007945 */ /* 0x000fe20003800000 */
[----:B------:R-:W-:Y:S01]  /*8960*/  CS2R R28, SRZ ;  /* 0x00000000001c7805 */ /* 0x000fe2000001ff00 */
[----:B------:R-:W-:Y:S01]  /*8970*/  CS2R R26, SRZ ;  /* 0x00000000001a7805 */ /* 0x000fe2000001ff00 */
[----:B------:R-:W2:Y:S01]  /*8980*/  SHFL.IDX PT, R5, R0, RZ, 0x1c1f ;  /* 0x001c1fff00057589 */ /* 0x000ea200000e0000 */
[----:B------:R-:W-:Y:S01]  /*8990*/  CS2R R24, SRZ ;  /* 0x0000000000187805 */ /* 0x000fe2000001ff00 */
[----:B------:R-:W-:Y:S01]  /*89a0*/  CS2R R22, SRZ ;  /* 0x0000000000167805 */ /* 0x000fe2000001ff00 */
[----:B------:R-:W-:Y:S01]  /*89b0*/  CS2R R20, SRZ ;  /* 0x0000000000147805 */ /* 0x000fe2000001ff00 */
[----:B------:R3:W4:Y:S01]  /*89c0*/  SHFL.IDX PT, R4, R7, RZ, 0x1c1f ;  /* 0x001c1fff07047589 */ /* 0x00072200000e0000 */
[----:B------:R-:W-:Y:S01]  /*89d0*/  CS2R R18, SRZ ;  /* 0x0000000000127805 */ /* 0x000fe2000001ff00 */
[----:B------:R-:W-:Y:S01]  /*89e0*/  CS2R R16, SRZ ;  /* 0x0000000000107805 */ /* 0x000fe2000001ff00 */
[----:B------:R-:W-:Y:S01]  /*89f0*/  CS2R R14, SRZ ;  /* 0x00000000000e7805 */ /* 0x000fe2000001ff00 */
[----:B------:R5:W1:Y:S01]  /*8a00*/  SHFL.IDX PT, R2, R8, RZ, 0x1c1f ;  /* 0x001c1fff08027589 */ /* 0x000a6200000e0000 */
[----:B------:R-:W-:Y:S01]  /*8a10*/  CS2R R12, SRZ ;  /* 0x00000000000c7805 */ /* 0x000fe2000001ff00 */
[----:B------:R-:W-:Y:S01]  /*8a20*/  CS2R R10, SRZ ;  /* 0x00000000000a7805 */ /* 0x000fe2000001ff00 */
[----:B---3--:R-:W-:Y:S01]  /*8a30*/  CS2R R6, SRZ ;  /* 0x0000000000067805 */ /* 0x008fe2000001ff00 */
[----:B-----5:R-:W-:Y:S01]  /*8a40*/  CS2R R8, SRZ ;  /* 0x0000000000087805 */ /* 0x020fe2000001ff00 */
[----:B------:R-:W-:Y:S05]  /*8a50*/  @P0 BRA `(.L_x_227) ;  /* 0x000003e000000947 */ /* 0x000fea0003800000 */
[----:B-12-4-:R-:W2:Y:S04]  /*8a60*/  LDL R38, [R1+0x40] ;  /* 0x0000400001267983 */ /* 0x016ea80000100800 */
[----:B------:R-:W3:Y:S04]  /*8a70*/  LDL R37, [R1+0x3c] ;  /* 0x00003c0001257983 */ /* 0x000ee80000100800 */
[----:B------:R-:W4:Y:S04]  /*8a80*/  LDL R36, [R1+0x44] ;  /* 0x0000440001247983 */ /* 0x000f280000100800 */
[----:B------:R-:W4:Y:S04]  /*8a90*/  LDL R35, [R1+0x38] ;  /* 0x0000380001237983 */ /* 0x000f280000100800 */
[----:B------:R-:W4:Y:S04]  /*8aa0*/  LDL R33, [R1+0x48] ;  /* 0x0000480001217983 */ /* 0x000f280000100800 */
[----:B------:R-:W4:Y:S04]  /*8ab0*/  LDL R31, [R1+0x34] ;  /* 0x00003400011f7983 */ /* 0x000f280000100800 */
[----:B------:R-:W4:Y:S04]  /*8ac0*/  LDL R30, [R1+0x4c] ;  /* 0x00004c00011e7983 */ /* 0x000f280000100800 */
[----:B------:R-:W4:Y:S01]  /*8ad0*/  LDL R32, [R1+0x30] ;  /* 0x0000300001207983 */ /* 0x000f220000100800 */
[----:B------:R-:W-:Y:S01]  /*8ae0*/  ISETP.GE.AND P1, PT, R106, c[0x0][0x27c], PT ;  /* 0x00009f006a007a0c */ /* 0x000fe20003f26270 */
[----:B------:R-:W-:Y:S01]  /*8af0*/  CS2R R18, SRZ ;  /* 0x0000000000127805 */ /* 0x000fe2000001ff00 */
[----:B------:R-:W-:Y:S01]  /*8b00*/  ISETP.GE.AND P0, PT, R143, c[0x0][0x27c], PT ;  /* 0x00009f008f007a0c */ /* 0x000fe20003f06270 */
[----:B------:R-:W4:Y:S01]  /*8b10*/  LDL R28, [R1+0x50] ;  /* 0x00005000011c7983 */ /* 0x000f220000100800 */
[----:B------:R-:W-:-:S03]  /*8b20*/  CS2R R6, SRZ ;  /* 0x0000000000067805 */ /* 0x000fc6000001ff00 */
[----:B------:R-:W4:Y:S01]  /*8b30*/  LDL R0, [R1+0x2c] ;  /* 0x00002c0001007983 */ /* 0x000f220000100800 */
[----:B------:R-:W-:-:S05]  /*8b40*/  ISETP.GE.AND P3, PT, R140, c[0x0][0x27c], PT ;  /* 0x00009f008c007a0c */ /* 0x000fca0003f66270 */
[----:B------:R-:W-:-:S04]  /*8b50*/  @!P1 IMAD.WIDE R10, R106, 0x2, R4 ;  /* 0x000000026a0a9825 */ /* 0x000fc800078e0204 */
[----:B------:R-:W-:Y:S01]  /*8b60*/  @!P1 IMAD.WIDE R8, R106, 0x2, R2 ;  /* 0x000000026a089825 */ /* 0x000fe200078e0202 */
[----:B------:R1:W5:Y:S04]  /*8b70*/  @!P1 LD.E.64 R18, [R10.64] ;  /* 0x0000000a0a129980 */ /* 0x000368000c101b00 */
[----:B------:R1:W5:Y:S01]  /*8b80*/  @!P1 LD.E.64 R6, [R8.64] ;  /* 0x0000000a08069980 */ /* 0x000362000c101b00 */
[----:B------:R-:W-:Y:S01]  /*8b90*/  CS2R R20, SRZ ;  /* 0x0000000000147805 */ /* 0x000fe2000001ff00 */
[----:B------:R-:W-:Y:S01]  /*8ba0*/  CS2R R22, SRZ ;  /* 0x0000000000167805 */ /* 0x000fe2000001ff00 */
[----:B-1----:R-:W-:Y:S01]  /*8bb0*/  CS2R R8, SRZ ;  /* 0x0000000000087805 */ /* 0x002fe2000001ff00 */
[----:B------:R-:W-:Y:S01]  /*8bc0*/  CS2R R24, SRZ ;  /* 0x0000000000187805 */ /* 0x000fe2000001ff00 */
[----:B------:R-:W-:Y:S01]  /*8bd0*/  CS2R R26, SRZ ;  /* 0x00000000001a7805 */ /* 0x000fe2000001ff00 */
[----:B--2---:R-:W-:-:S02]  /*8be0*/  @!P0 IADD3 R12, P2, R4, R38, RZ ;  /* 0x00000026040c8210 */ /* 0x004fc40007f5e0ff */
[----:B------:R-:W-:-:S03]  /*8bf0*/  @!P0 IADD3 R10, P1, R2, R38, RZ ;  /* 0x00000026020a8210 */ /* 0x000fc60007f3e0ff */
[--C-:B---3--:R-:W-:Y:S02]  /*8c00*/  @!P0 IMAD.X R13, R5, 0x1, R37.reuse, P2 ;  /* 0x00000001050d8824 */ /* 0x108fe400010e0625 */
[----:B------:R-:W-:Y:S01]  /*8c10*/  @!P0 IMAD.X R11, R3, 0x1, R37, P1 ;  /* 0x00000001030b8824 */ /* 0x000fe200008e0625 */
[----:B------:R-:W-:Y:S02]  /*8c20*/  ISETP.GE.AND P2, PT, R142, c[0x0][0x27c], PT ;  /* 0x00009f008e007a0c */ /* 0x000fe40003f46270 */
[----:B------:R1:W5:Y:S04]  /*8c30*/  @!P0 LD.E.64 R20, [R12.64] ;  /* 0x0000000a0c148980 */ /* 0x000368000c101b00 */
[----:B------:R2:W5:Y:S01]  /*8c40*/  @!P0 LD.E.64 R8, [R10.64] ;  /* 0x0000000a0a088980 */ /* 0x000562000c101b00 */
[----:B----4-:R-:W-:-:S05]  /*8c50*/  @!P3 IADD3 R14, P0, R4, R36, RZ ;  /* 0x00000024040eb210 */ /* 0x010fca0007f1e0ff */
[----:B------:R-:W-:-:S05]  /*8c60*/  @!P3 IMAD.X R15, R5, 0x1, R35, P0 ;  /* 0x00000001050fb824 */ /* 0x000fca00000e0623 */
[----:B------:R3:W5:Y:S01]  /*8c70*/  @!P3 LD.E.64 R22, [R14.64] ;  /* 0x0000000a0e16b980 */ /* 0x000762000c101b00 */
[----:B-1----:R-:W-:Y:S01]  /*8c80*/  @!P3 IADD3 R12, P0, R2, R36, RZ ;  /* 0x00000024020cb210 */ /* 0x002fe20007f1e0ff */
[----:B--2---:R-:W-:-:S04]  /*8c90*/  CS2R R10, SRZ ;  /* 0x00000000000a7805 */ /* 0x004fc8000001ff00 */
[----:B------:R-:W-:Y:S01]  /*8ca0*/  @!P3 IMAD.X R13, R3, 0x1, R35, P0 ;  /* 0x00000001030db824 */ /* 0x000fe200000e0623 */
[----:B------:R-:W-:-:S04]  /*8cb0*/  @!P2 IADD3 R16, P0, R4, R33, RZ ;  /* 0x000000210410a210 */ /* 0x000fc80007f1e0ff */
[----:B------:R1:W5:Y:S01]  /*8cc0*/  @!P3 LD.E.64 R10, [R12.64] ;  /* 0x0000000a0c0ab980 */ /* 0x000362000c101b00 */
[----:B------:R-:W-:Y:S01]  /*8cd0*/  ISETP.GE.AND P3, PT, R105, c[0x0][0x27c], PT ;  /* 0x00009f0069007a0c */ /* 0x000fe20003f66270 */
[--C-:B------:R-:W-:Y:S01]  /*8ce0*/  @!P2 IMAD.X R17, R5, 0x1, R31.reuse, P0 ;  /* 0x000000010511a824 */ /* 0x100fe200000e061f */
[----:B---3--:R-:W-:Y:S02]  /*8cf0*/  @!P2 IADD3 R14, P0, R2, R33, RZ ;  /* 0x00000021020ea210 */ /* 0x008fe40007f1e0ff */
[----:B------:R-:W-:Y:S02]  /*8d00*/  ISETP.GE.AND P1, PT, R141, c[0x0][0x27c], PT ;  /* 0x00009f008d007a0c */ /* 0x000fe40003f26270 */
[----:B------:R2:W5:Y:S01]  /*8d10*/  @!P2 LD.E.64 R24, [R16.64] ;  /* 0x0000000a1018a980 */ /* 0x000562000c101b00 */
[----:B------:R-:W-:Y:S01]  /*8d20*/  @!P2 IMAD.X R15, R3, 0x1, R31, P0 ;  /* 0x00000001030fa824 */ /* 0x000fe200000e061f */
[----:B-1----:R-:W-:-:S06]  /*8d30*/  CS2R R12, SRZ ;  /* 0x00000000000c7805 */ /* 0x002fcc000001ff00 */
[----:B------:R1:W5:Y:S01]  /*8d40*/  @!P2 LD.E.64 R12, [R14.64] ;  /* 0x0000000a0e0ca980 */ /* 0x000362000c101b00 */
[----:B--2---:R-:W-:Y:S01]  /*8d50*/  CS2R R16, SRZ ;  /* 0x0000000000107805 */ /* 0x004fe2000001ff00 */
[----:B-1----:R-:W-:-:S05]  /*8d60*/  @!P3 IADD3 R14, P0, R4, R30, RZ ;  /* 0x0000001e040eb210 */ /* 0x002fca0007f1e0ff */
[----:B------:R-:W-:Y:S01]  /*8d70*/  @!P3 IMAD.X R15, R5, 0x1, R32, P0 ;  /* 0x00000001050fb824 */ /* 0x000fe200000e0620 */
[----:B------:R-:W-:-:S04]  /*8d80*/  @!P3 IADD3 R30, P0, R2, R30, RZ ;  /* 0x0000001e021eb210 */ /* 0x000fc80007f1e0ff */
[----:B------:R1:W5:Y:S01]  /*8d90*/  @!P3 LD.E.64 R26, [R14.64] ;  /* 0x0000000a0e1ab980 */ /* 0x000362000c101b00 */
[----:B------:R-:W-:Y:S01]  /*8da0*/  @!P3 IMAD.X R31, R3, 0x1, R32, P0 ;  /* 0x00000001031fb824 */ /* 0x000fe200000e0620 */
[----:B------:R-:W-:-:S05]  /*8db0*/  @!P1 IADD3 R4, P0, R4, R28, RZ ;  /* 0x0000001c04049210 */ /* 0x000fca0007f1e0ff */
[----:B------:R-:W-:Y:S01]  /*8dc0*/  @!P1 IMAD.X R5, R5, 0x1, R0, P0 ;  /* 0x0000000105059824 */ /* 0x000fe200000e0600 */
[----:B------:R-:W-:Y:S02]  /*8dd0*/  @!P1 IADD3 R2, P0, R2, R28, RZ ;  /* 0x0000001c02029210 */ /* 0x000fe40007f1e0ff */
[----:B------:R-:W-:-:S03]  /*8de0*/  CS2R R28, SRZ ;  /* 0x00000000001c7805 */ /* 0x000fc6000001ff00 */
[----:B------:R-:W-:-:S03]  /*8df0*/  @!P1 IMAD.X R3, R3, 0x1, R0, P0 ;  /* 0x0000000103039824 */ /* 0x000fc600000e0600 */
[----:B------:R2:W5:Y:S04]  /*8e00*/  @!P1 LD.E.64 R28, [R4.64] ;  /* 0x0000000a041c9980 */ /* 0x000568000c101b00 */
[----:B------:R2:W5:Y:S01]  /*8e10*/  @!P1 LD.E.64 R16, [R2.64] ;  /* 0x0000000a02109980 */ /* 0x000562000c101b00 */
[----:B-1----:R-:W-:-:S06]  /*8e20*/  CS2R R14, SRZ ;  /* 0x00000000000e7805 */ /* 0x002fcc000001ff00 */
[----:B------:R2:W5:Y:S02]  /*8e30*/  @!P3 LD.E.64 R14, [R30.64] ;  /* 0x0000000a1e0eb980 */ /* 0x000564000c101b00 */
.L_x_227:
[----:B-12-4-:R-:W-:Y:S05]  /*8e40*/  BSYNC B0 ;  /* 0x0000000000007941 */ /* 0x016fea0003800000 */
.L_x_226:
[--C-:B-----5:R-:W-:Y:S01]  /*8e50*/  IMAD.MOV.U32 R42, RZ, RZ, R25.reuse ;  /* 0x000000ffff2a7224 */ /* 0x120fe200078e0019 */
[----:B------:R-:W-:Y:S01]  /*8e60*/  SHF.R.U32.HI R2, RZ, 0x10, R25 ;  /* 0x00000010ff027819 */ /* 0x000fe20000011619 */
[----:B------:R-:W-:Y:S01]  /*8e70*/  IMAD.MOV.U32 R36, RZ, RZ, R28 ;  /* 0x000000ffff247224 */ /* 0x000fe200078e001c */
[--C-:B------:R-:W-:Y:S01]  /*8e80*/  SHF.R.U64 R33, R28, 0x10, R29.reuse ;  /* 0x000000101c217819 */ /* 0x100fe2000000121d */
[--C-:B------:R-:W-:Y:S01]  /*8e90*/  IMAD.MOV.U32 R35, RZ, RZ, R29.reuse ;  /* 0x000000ffff237224 */ /* 0x100fe200078e001d */
[----:B------:R-:W-:Y:S01]  /*8ea0*/  SHF.R.U32.HI R28, RZ, 0x10, R29 ;  /* 0x00000010ff1c7819 */ /* 0x000fe2000001161d */
[----:B------:R-:W-:Y:S01]  /*8eb0*/  IMAD.MOV.U32 R31, RZ, RZ, R6 ;  /* 0x000000ffff1f7224 */ /* 0x000fe200078e0006 */
[----:B------:R-:W-:Y:S01]  /*8ec0*/  PRMT R42, R42, 0x5410, R2 ;  /* 0x000054102a2a7816 */ /* 0x000fe20000000002 */
[----:B------:R-:W-:Y:S01]  /*8ed0*/  IMAD R2, R237, -0x80, R34 ;  /* 0xffffff80ed027824 */ /* 0x000fe200078e0222 */
[----:B------:R-:W-:Y:S01]  /*8ee0*/  SHF.R.U64 R29, R6, 0x10, R7 ;  /* 0x00000010061d7819 */ /* 0x000fe20000001207 */
[--C-:B------:R-:W-:Y:S01]  /*8ef0*/  IMAD.MOV.U32 R5, RZ, RZ, R17.reuse ;  /* 0x000000ffff057224 */ /* 0x100fe200078e0011 */
[--C-:B------:R-:W-:Y:S01]  /*8f00*/  SHF.R.U64 R4, R16, 0x10, R17.reuse ;  /* 0x0000001010047819 */ /* 0x100fe20000001211 */
[----:B------:R-:W-:Y:S01]  /*8f10*/  IMAD.MOV.U32 R51, RZ, RZ, R20 ;  /* 0x000000ffff337224 */ /* 0x000fe200078e0014 */
[----:B------:R-:W-:Y:S01]  /*8f20*/  SHF.R.U32.HI R0, RZ, 0x10, R17 ;  /* 0x00000010ff007819 */ /* 0x000fe20000011611 */
[----:B------:R-:W-:Y:S01]  /*8f30*/  IMAD.MOV.U32 R50, RZ, RZ, R21 ;  /* 0x000000ffff327224 */ /* 0x000fe200078e0015 */
[----:B------:R-:W-:Y:S01]  /*8f40*/  PRMT R17, R31, 0x5410, R29 ;  /* 0x000054101f117816 */ /* 0x000fe2000000001d */
[----:B------:R-:W-:Y:S01]  /*8f50*/  IMAD.MOV.U32 R46, RZ, RZ, R23 ;  /* 0x000000ffff2e7224 */ /* 0x000fe200078e0017 */
[----:B------:R-:W-:Y:S01]  /*8f60*/  IMNMX R29, R2, 0x80, PT ;  /* 0x00000080021d7817 */ /* 0x000fe20003800200 */
[----:B------:R-:W-:Y:S01]  /*8f70*/  IMAD.MOV.U32 R38, RZ, RZ, R26 ;  /* 0x000000ffff267224 */ /* 0x000fe200078e001a */
[----:B------:R-:W-:Y:S01]  /*8f80*/  SHF.R.U64 R49, R20, 0x10, R21 ;  /* 0x0000001014317819 */ /* 0x000fe20000001215 */
[----:B------:R-:W-:Y:S01]  /*8f90*/  IMAD.MOV.U32 R39, RZ, RZ, R27 ;  /* 0x000000ffff277224 */ /* 0x000fe200078e001b */
[----:B------:R-:W-:Y:S01]  /*8fa0*/  ISETP.GE.AND P0, PT, R209, R29, PT ;  /* 0x0000001dd100720c */ /* 0x000fe20003f06270 */
[----:B------:R-:W-:Y:S01]  /*8fb0*/  IMAD.MOV.U32 R54, RZ, RZ, R18 ;  /* 0x000000ffff367224 */ /* 0x000fe200078e0012 */
[----:B------:R-:W-:Y:S01]  /*8fc0*/  SHF.R.U32.HI R44, RZ, 0x10, R21 ;  /* 0x00000010ff2c7819 */ /* 0x000fe20000011615 */
[----:B------:R-:W-:Y:S01]  /*8fd0*/  IMAD.MOV.U32 R53, RZ, RZ, R19 ;  /* 0x000000ffff357224 */ /* 0x000fe200078e0013 */
[--C-:B------:R-:W-:Y:S01]  /*8fe0*/  SHF.R.U64 R45, R22, 0x10, R23.reuse ;  /* 0x00000010162d7819 */ /* 0x100fe20000001217 */
[----:B------:R-:W-:Y:S01]  /*8ff0*/  IMAD.MOV.U32 R47, RZ, RZ, R22 ;  /* 0x000000ffff2f7224 */ /* 0x000fe200078e0016 */
[----:B------:R-:W-:Y:S01]  /*9000*/  SHF.R.U32.HI R40, RZ, 0x10, R23 ;  /* 0x00000010ff287819 */ /* 0x000fe20000011617 */
[----:B------:R-:W-:Y:S01]  /*9010*/  IMAD.MOV.U32 R43, RZ, RZ, R24 ;  /* 0x000000ffff2b7224 */ /* 0x000fe200078e0018 */
[----:B------:R-:W-:Y:S01]  /*9020*/  SHF.R.U64 R41, R24, 0x10, R25 ;  /* 0x0000001018297819 */ /* 0x000fe20000001219 */
[----:B------:R-:W-:Y:S01]  /*9030*/  IMAD.MOV.U32 R23, RZ, RZ, R10 ;  /* 0x000000ffff177224 */ /* 0x000fe200078e000a */
[----:B------:R-:W-:Y:S01]  /*9040*/  SHF.R.U64 R37, R26, 0x10, R27 ;  /* 0x000000101a257819 */ /* 0x000fe2000000121b */
[----:B------:R-:W-:Y:S01]  /*9050*/  IMAD.MOV.U32 R26, RZ, RZ, R9 ;  /* 0x000000ffff1a7224 */ /* 0x000fe200078e0009 */
[----:B------:R-:W-:Y:S01]  /*9060*/  SHF.R.U32.HI R32, RZ, 0x10, R27 ;  /* 0x00000010ff207819 */ /* 0x000fe2000001161b */
[----:B------:R-:W-:Y:S01]  /*9070*/  IMAD.MOV.U32 R27, RZ, RZ, R8 ;  /* 0x000000ffff1b7224 */ /* 0x000fe200078e0008 */
[----:B------:R-:W-:Y:S01]  /*9080*/  SHF.R.U64 R52, R18, 0x10, R19 ;  /* 0x0000001012347819 */ /* 0x000fe20000001213 */
        /* <DEDUP_REMOVED lines=9> */
[----:B------:R-:W-:Y:S01]  /*9120*/  SHF.R.U32.HI R24, RZ, 0x10, R7 ;  /* 0x00000010ff187819 */ /* 0x000fe20000011607 */
[----:B------:R-:W-:Y:S01]  /*9130*/  IMAD.MOV.U32 R9, RZ, RZ, R15 ;  /* 0x000000ffff097224 */ /* 0x000fe200078e000f */
[----:B------:R-:W-:Y:S01]  /*9140*/  SHF.R.U32.HI R11, RZ, 0x10, R11 ;  /* 0x00000010ff0b7819 */ /* 0x000fe2000001160b */
[----:B------:R-:W-:Y:S01]  /*9150*/  IMAD.MOV.U32 R6, RZ, RZ, R16 ;  /* 0x000000ffff067224 */ /* 0x000fe200078e0010 */
[----:B------:R-:W-:Y:S01]  /*9160*/  SHF.R.U64 R12, R12, 0x10, R13 ;  /* 0x000000100c0c7819 */ /* 0x000fe2000000120d */
[----:B------:R-:W-:-:S04]  /*9170*/  DEPBAR.LE SB0, 0x1 ;  /* 0x000080400000791a */ /* 0x000fc80000000000 */
[----:B------:R-:W-:Y:S01]  /*9180*/  SHF.R.U32.HI R7, RZ, 0x10, R13 ;  /* 0x00000010ff077819 */ /* 0x000fe2000001160d */
[----:B------:R-:W-:Y:S01]  /*9190*/  BSSY B1, `(.L_x_228) ;  /* 0x0000115000017945 */ /* 0x000fe20003800000 */
[--C-:B------:R-:W-:Y:S02]  /*91a0*/  SHF.R.U64 R8, R14, 0x10, R15.reuse ;  /* 0x000000100e087819 */ /* 0x100fe4000000120f */
[----:B------:R-:W-:Y:S02]  /*91b0*/  SHF.R.U32.HI R3, RZ, 0x10, R15 ;  /* 0x00000010ff037819 */ /* 0x000fe4000001160f */
[----:B------:R-:W-:Y:S02]  /*91c0*/  PRMT R35, R35, 0x5410, R28 ;  /* 0x0000541023237816 */ /* 0x000fe4000000001c */
[----:B------:R-:W-:Y:S02]  /*91d0*/  PRMT R25, R27, 0x5410, R25 ;  /* 0x000054101b197816 */ /* 0x000fe40000000019 */
[----:B------:R-:W-:-:S02]  /*91e0*/  PRMT R20, R26, 0x5410, R20 ;  /* 0x000054101a147816 */ /* 0x000fc40000000014 */
[----:B------:R-:W-:Y:S02]  /*91f0*/  PRMT R21, R23, 0x5410, R21 ;  /* 0x0000541017157816 */ /* 0x000fe40000000015 */
[----:B------:R-:W-:Y:S02]  /*9200*/  PRMT R52, R54, 0x5410, R52 ;  /* 0x0000541036347816 */ /* 0x000fe40000000034 */
[----:B------:R-:W-:Y:S02]  /*9210*/  PRMT R48, R53, 0x5410, R48 ;  /* 0x0000541035307816 */ /* 0x000fe40000000030 */
        /* <DEDUP_REMOVED lines=15> */
[----:B------:R-:W-:Y:S01]  /*9310*/  PRMT R28, R5, 0x5410, R0 ;  /* 0x00005410051c7816 */ /* 0x000fe20000000000 */
[----:B------:R-:W-:Y:S06]  /*9320*/  BAR.SYNC.DEFER_BLOCKING 0x0 ;  /* 0x0000000000007b1d */ /* 0x000fec0000010000 */
[----:B------:R-:W-:Y:S05]  /*9330*/  @P0 BRA `(.L_x_229) ;  /* 0x00000fa000000947 */ /* 0x000fea0003800000 */
[----:B------:R-:W-:Y:S01]  /*9340*/  ISETP.GE.AND P0, PT, R106, c[0x0][0x27c], PT ;  /* 0x00009f006a007a0c */ /* 0x000fe20003f06270 */
[----:B------:R-:W-:-:S12]  /*9350*/  BSSY B0, `(.L_x_230) ;  /* 0x0000028000007945 */ /* 0x000fd80003800000 */
[----:B------:R-:W-:Y:S05]  /*9360*/  @P0 BRA `(.L_x_231) ;  /* 0x0000026000000947 */ /* 0x000fea0003800000 */
[----:B------:R-:W1:Y:S01]  /*9370*/  LDS.128 R4, [R201+0xc000] ;  /* 0x00c00000c9047984 */ /* 0x000e620000000c00 */
[C---:B------:R-:W-:Y:S01]  /*9380*/  SHF.L.U32 R3, R52.reuse, 0x10, RZ ;  /* 0x0000001034037819 */ /* 0x040fe200000006ff */
[----:B------:R-:W-:Y:S01]  /*9390*/  IMAD.U32 R0, R17, 0x10000, RZ ;  /* 0x0001000011007824 */ /* 0x000fe200078e00ff */
[----:B------:R-:W-:Y:S02]  /*93a0*/  LOP3.LUT R2, R52, 0xffff0000, RZ, 0xc0, !PT ;  /* 0xffff000034027812 */ /* 0x000fe400078ec0ff */
[C---:B-1----:R-:W-:Y:S01]  /*93b0*/  SHF.L.U32 R9, R4.reuse, 0x10, RZ ;  /* 0x0000001004097819 */ /* 0x042fe200000006ff */
[----:B------:R-:W-:Y:S01]  /*93c0*/  IMAD.U32 R10, R7, 0x10000, RZ ;  /* 0x00010000070a7824 */ /* 0x000fe200078e00ff */
[----:B------:R-:W-:Y:S02]  /*93d0*/  LOP3.LUT R8, R4, 0xffff0000, RZ, 0xc0, !PT ;  /* 0xffff000004087812 */ /* 0x000fe400078ec0ff */
[C---:B------:R-:W-:Y:S02]  /*93e0*/  SHF.L.U32 R13, R5.reuse, 0x10, RZ ;  /* 0x00000010050d7819 */ /* 0x040fe400000006ff */
[----:B------:R-:W-:Y:S01]  /*93f0*/  LOP3.LUT R4, R5, 0xffff0000, RZ, 0xc0, !PT ;  /* 0xffff000005047812 */ /* 0x000fe200078ec0ff */
[CC--:B------:R-:W-:Y:S01]  /*9400*/  FMUL.FTZ R15, R8.reuse, R0.reuse ;  /* 0x00000000080f7220 */ /* 0x0c0fe20000410000 */
[----:B------:R-:W-:Y:S01]  /*9410*/  LOP3.LUT R5, R17, 0xffff0000, RZ, 0xc0, !PT ;  /* 0xffff000011057812 */ /* 0x000fe200078ec0ff */
[-C--:B------:R-:W-:Y:S01]  /*9420*/  FMUL.FTZ R14, R8, R3.reuse ;  /* 0x00000003080e7220 */ /* 0x080fe20000410000 */
[C---:B------:R-:W-:Y:S01]  /*9430*/  SHF.L.U32 R12, R6.reuse, 0x10, RZ ;  /* 0x00000010060c7819 */ /* 0x040fe200000006ff */
[----:B------:R-:W-:Y:S01]  /*9440*/  FFMA.FTZ R16, R9, R3, -R15 ;  /* 0x0000000309107223 */ /* 0x000fe2000001080f */
[----:B------:R-:W-:Y:S01]  /*9450*/  LOP3.LUT R11, R6, 0xffff0000, RZ, 0xc0, !PT ;  /* 0xffff0000060b7812 */ /* 0x000fe200078ec0ff */
[-C--:B------:R-:W-:Y:S01]  /*9460*/  FMUL.FTZ R8, R4, R5.reuse ;  /* 0x0000000504087220 */ /* 0x080fe20000410000 */
[----:B------:R-:W-:Y:S01]  /*9470*/  LOP3.LUT R6, R7, 0xffff0000, RZ, 0xc0, !PT ;  /* 0xffff000007067812 */ /* 0x000fe200078ec0ff */
[----:B------:R-:W-:Y:S01]  /*9480*/  FFMA.FTZ R15, R9, R0, R14 ;  /* 0x00000000090f7223 */ /* 0x000fe2000001000e */
[----:B------:R-:W-:Y:S01]  /*9490*/  LOP3.LUT R0, R24, 0xffff0000, RZ, 0xc0, !PT ;  /* 0xffff000018007812 */ /* 0x000fe200078ec0ff */
[-C--:B------:R-:W-:Y:S01]  /*94a0*/  FMUL.FTZ R7, R4, R2.reuse ;  /* 0x0000000204077220 */ /* 0x080fe20000410000 */
[----:B------:R-:W-:Y:S01]  /*94b0*/  SHF.L.U32 R4, R48, 0x10, RZ ;  /* 0x0000001030047819 */ /* 0x000fe200000006ff */
[C---:B------:R-:W-:Y:S01]  /*94c0*/  FFMA.FTZ R14, R13.reuse, R2, -R8 ;  /* 0x000000020d0e7223 */ /* 0x040fe20000010808 */
[----:B------:R-:W-:Y:S01]  /*94d0*/  SHF.L.U32 R2, R24, 0x10, RZ ;  /* 0x0000001018027819 */ /* 0x000fe200000006ff */
[----:B------:R-:W-:Y:S01]  /*94e0*/  FFMA.FTZ R9, R13, R5, R7 ;  /* 0x000000050d097223 */ /* 0x000fe20000010007 */
[----:B------:R-:W-:Y:S01]  /*94f0*/  LOP3.LUT R3, R48, 0xffff0000, RZ, 0xc0, !PT ;  /* 0xffff000030037812 */ /* 0x000fe200078ec0ff */
[----:B------:R-:W-:-:S02]  /*9500*/  FMUL.FTZ R7, R6, R0 ;  /* 0x0000000006077220 */ /* 0x000fc40000410000 */
[C---:B------:R-:W-:Y:S02]  /*9510*/  FMUL.FTZ R8, R11.reuse, R2 ;  /* 0x000000020b087220 */ /* 0x040fe40000410000 */
[-C--:B------:R-:W-:Y:S02]  /*9520*/  FMUL.FTZ R5, R11, R4.reuse ;  /* 0x000000040b057220 */ /* 0x080fe40000410000 */
[-C--:B------:R-:W-:Y:S02]  /*9530*/  FMUL.FTZ R6, R6, R3.reuse ;  /* 0x0000000306067220 */ /* 0x080fe40000410000 */
[C---:B------:R-:W-:Y:S01]  /*9540*/  FFMA.FTZ R8, R12.reuse, R4, -R8 ;  /* 0x000000040c087223 */ /* 0x040fe20000010808 */
[----:B------:R-:W-:Y:S01]  /*9550*/  F2FP.BF16.PACK_AB R4, R15, R16 ;  /* 0x000000100f04723e */ /* 0x000fe200000010ff */
[----:B------:R-:W-:Y:S01]  /*9560*/  FFMA.FTZ R2, R12, R2, R5 ;  /* 0x000000020c027223 */ /* 0x000fe20000010005 */
[----:B------:R-:W-:Y:S01]  /*9570*/  F2FP.BF16.PACK_AB R5, R9, R14 ;  /* 0x0000000e0905723e */ /* 0x000fe200000010ff */
[----:B------:R-:W-:-:S02]  /*9580*/  FFMA.FTZ R3, R10, R3, -R7 ;  /* 0x000000030a037223 */ /* 0x000fc40000010807 */
[----:B------:R-:W-:Y:S01]  /*9590*/  FFMA.FTZ R0, R10, R0, R6 ;  /* 0x000000000a007223 */ /* 0x000fe20000010006 */
[----:B------:R-:W-:-:S04]  /*95a0*/  F2FP.BF16.PACK_AB R6, R2, R8 ;  /* 0x000000080206723e */ /* 0x000fc800000010ff */
[----:B------:R-:W-:-:S05]  /*95b0*/  F2FP.BF16.PACK_AB R7, R0, R3 ;  /* 0x000000030007723e */ /* 0x000fca00000010ff */
[----:B------:R1:W-:Y:S02]  /*95c0*/  STS.128 [R201+0xc000], R4 ;  /* 0x00c00004c9007388 */ /* 0x0003e40000000c00 */
.L_x_231:
[----:B------:R-:W-:Y:S05]  /*95d0*/  BSYNC B0 ;  /* 0x0000000000007941 */ /* 0x000fea0003800000 */
.L_x_230:
[----:B------:R-:W-:Y:S01]  /*95e0*/  ISETP.GE.AND P0, PT, R143, c[0x0][0x27c], PT ;  /* 0x00009f008f007a0c */ /* 0x000fe20003f06270 */
[----:B------:R-:W-:-:S12]  /*95f0*/  BSSY B0, `(.L_x_232) ;  /* 0x0000028000007945 */ /* 0x000fd80003800000 */
[----:B------:R-:W-:Y:S05]  /*9600*/  @P0 BRA `(.L_x_233) ;  /* 0x0000026000000947 */ /* 0x000fea0003800000 */
[----:B-1----:R-:W1:Y:S01]  /*9610*/  LDS.128 R4, [R202+0xc000] ;  /* 0x00c00000ca047984 */ /* 0x002e620000000c00 */
[----:B------:R-:W-:Y:S01]  /*9620*/  SHF.L.U32 R3, R49, 0x10, RZ ;  /* 0x0000001031037819 */ /* 0x000fe200000006ff */
        /* <DEDUP_REMOVED lines=36> */
.L_x_233:
[----:B------:R-:W-:Y:S05]  /*9870*/  BSYNC B0 ;  /* 0x0000000000007941 */ /* 0x000fea0003800000 */
.L_x_232:
        /* <DEDUP_REMOVED lines=41> */
.L_x_235:
[----:B------:R-:W-:Y:S05]  /*9b10*/  BSYNC B0 ;  /* 0x0000000000007941 */ /* 0x000fea0003800000 */
.L_x_234:
        /* <DEDUP_REMOVED lines=41> */
.L_x_237:
[----:B------:R-:W-:Y:S05]  /*9db0*/  BSYNC B0 ;  /* 0x0000000000007941 */ /* 0x000fea0003800000 */
.L_x_236:
        /* <DEDUP_REMOVED lines=41> */
.L_x_239:
[----:B------:R-:W-:Y:S05]  /*a050*/  BSYNC B0 ;  /* 0x0000000000007941 */ /* 0x000fea0003800000 */
.L_x_238:
[----:B------:R-:W-:-:S13]  /*a060*/  ISETP.GE.AND P0, PT, R141, c[0x0][0x27c], PT ;  /* 0x00009f008d007a0c */ /* 0x000fda0003f06270 */
        /* <DEDUP_REMOVED lines=39> */
.L_x_229:
[----:B------:R-:W-:Y:S05]  /*a2e0*/  BSYNC B1 ;  /* 0x0000000000017941 */ /* 0x000fea0003800000 */
.L_x_228:
[----:B------:R-:W-:-:S04]  /*a2f0*/  IADD3 R0, R209, 0x40, RZ ;  /* 0x00000040d1007810 */ /* 0x000fc80007ffe0ff */
[----:B------:R-:W-:-:S13]  /*a300*/  ISETP.GE.AND P0, PT, R0, R29, PT ;  /* 0x0000001d0000720c */ /* 0x000fda0003f06270 */
[----:B------:R-:W-:Y:S05]  /*a310*/  @P0 BRA `(.L_x_240) ;  /* 0x00003b5000000947 */ /* 0x000fea0003800000 */
[----:B------:R-:W-:Y:S01]  /*a320*/  ISETP.GE.AND P0, PT, R106, c[0x0][0x27c], PT ;  /* 0x00009f006a007a0c */ /* 0x000fe20003f06270 */
[----:B------:R-:W-:-:S12]  /*a330*/  BSSY B0, `(.L_x_241) ;  /* 0x0000028000007945 */ /* 0x000fd80003800000 */
[----:B------:R-:W-:Y:S05]  /*a340*/  @P0 BRA `(.L_x_242) ;  /* 0x0000026000000947 */ /* 0x000fea0003800000 */
[----:B-1----:R-:W1:Y:S01]  /*a350*/  LDS.128 R4, [R201+0xe000] ;  /* 0x00e00000c9047984 */ /* 0x002e620000000c00 */
        /* <DEDUP_REMOVED lines=8> */
[-C--:B------:R-:W-:Y:S01]  /*a3e0*/  FMUL.FTZ R15, R0, R8.reuse ;  /* 0x00000008000f7220 */ /* 0x080fe20000410000 */
[----:B------:R-:W-:Y:S01]  /*a3f0*/  LOP3.LUT R5, R17, 0xffff0000, RZ, 0xc0, !PT ;  /* 0xffff000011057812 */ /* 0x000fe200078ec0ff */
[C---:B------:R-:W-:Y:S01]  /*a400*/  FMUL.FTZ R14, R3.reuse, R8 ;  /* 0x00000008030e7220 */ /* 0x040fe20000410000 */
[C---:B------:R-:W-:Y:S01]  /*a410*/  SHF.L.U32 R12, R6.reuse, 0x10, RZ ;  /* 0x00000010060c7819 */ /* 0x040fe200000006ff */
[-C--:B------:R-:W-:Y:S01]  /*a420*/  FFMA.FTZ R16, R3, R9.reuse, -R15 ;  /* 0x0000000903107223 */ /* 0x080fe2000001080f */
[----:B------:R-:W-:Y:S01]  /*a430*/  LOP3.LUT R11, R6, 0xffff0000, RZ, 0xc0, !PT ;  /* 0xffff0000060b7812 */ /* 0x000fe200078ec0ff */
[-C--:B------:R-:W-:Y:S01]  /*a440*/  FMUL.FTZ R8, R5, R4.reuse ;  /* 0x0000000405087220 */ /* 0x080fe20000410000 */
[----:B------:R-:W-:Y:S01]  /*a450*/  LOP3.LUT R6, R7, 0xffff0000, RZ, 0xc0, !PT ;  /* 0xffff000007067812 */ /* 0x000fe200078ec0ff */
[----:B------:R-:W-:Y:S01]  /*a460*/  FFMA.FTZ R15, R0, R9, R14 ;  /* 0x00000009000f7223 */ /* 0x000fe2000001000e */
[----:B------:R-:W-:Y:S01]  /*a470*/  LOP3.LUT R0, R24, 0xffff0000, RZ, 0xc0, !PT ;  /* 0xffff000018007812 */ /* 0x000fe200078ec0ff */
[----:B------:R-:W-:Y:S01]  /*a480*/  FMUL.FTZ R7, R2, R4 ;  /* 0x0000000402077220 */ /* 0x000fe20000410000 */
[----:B------:R-:W-:Y:S01]  /*a490*/  SHF.L.U32 R4, R48, 0x10, RZ ;  /* 0x0000001030047819 */ /* 0x000fe200000006ff */
[-C--:B------:R-:W-:Y:S01]  /*a4a0*/  FFMA.FTZ R14, R2, R13.reuse, -R8 ;  /* 0x0000000d020e7223 */ /* 0x080fe20000010808 */
[----:B------:R-:W-:Y:S01]  /*a4b0*/  SHF.L.U32 R2, R24, 0x10, RZ ;  /* 0x0000001018027819 */ /* 0x000fe200000006ff */
[----:B------:R-:W-:Y:S01]  /*a4c0*/  FFMA.FTZ R9, R5, R13, R7 ;  /* 0x0000000d05097223 */ /* 0x000fe20000010007 */
[----:B------:R-:W-:Y:S01]  /*a4d0*/  LOP3.LUT R3, R48, 0xffff0000, RZ, 0xc0, !PT ;  /* 0xffff000030037812 */ /* 0x000fe200078ec0ff */
[----:B------:R-:W-:-:S02]  /*a4e0*/  FMUL.FTZ R7, R0, R6 ;  /* 0x0000000600077220 */ /* 0x000fc40000410000 */
[-C--:B------:R-:W-:Y:S02]  /*a4f0*/  FMUL.FTZ R8, R2, R11.reuse ;  /* 0x0000000b02087220 */ /* 0x080fe40000410000 */
[C---:B------:R-:W-:Y:S02]  /*a500*/  FMUL.FTZ R5, R4.reuse, R11 ;  /* 0x0000000b04057220 */ /* 0x040fe40000410000 */
[----:B------:R-:W-:Y:S02]  /*a510*/  FMUL.FTZ R6, R3, R6 ;  /* 0x0000000603067220 */ /* 0x000fe40000410000 */
[----:B------:R-:W-:Y:S01]  /*a520*/  FFMA.FTZ R8, R4, R12, -R8 ;  /* 0x0000000c04087223 */ /* 0x000fe20000010808 */
        /* <DEDUP_REMOVED lines=8> */
.L_x_242:
[----:B------:R-:W-:Y:S05]  /*a5b0*/  BSYNC B0 ;  /* 0x0000000000007941 */ /* 0x000fea0003800000 */
.L_x_241:
        /* <DEDUP_REMOVED lines=41> */
.L_x_244:
[----:B------:R-:W-:Y:S05]  /*a850*/  BSYNC B0 ;  /* 0x0000000000007941 */ /* 0x000fea0003800000 */
.L_x_243:
        /* <DEDUP_REMOVED lines=41> */
.L_x_246:
[----:B------:R-:W-:Y:S05]  /*aaf0*/  BSYNC B0 ;  /* 0x0000000000007941 */ /* 0x000fea0003800000 */
.L_x_245:
        /* <DEDUP_REMOVED lines=41> */
.L_x_248:
[----:B------:R-:W-:Y:S05]  /*ad90*/  BSYNC B0 ;  /* 0x0000000000007941 */ /* 0x000fea0003800000 */
.L_x_247:
        /* <DEDUP_REMOVED lines=41> */
.L_x_250:
[----:B------:R-:W-:Y:S05]  /*b030*/  BSYNC B0 ;  /* 0x0000000000007941 */ /* 0x000fea0003800000 */
.L_x_249:
        /* <DEDUP_REMOVED lines=21> */
[C---:B------:R-:W-:Y:S01]  /*b190*/  FMUL.FTZ R7, R2.reuse, R4 ;  /* 0x0000000402077220 */ /* 0x040fe20000410000 */
        /* <DEDUP_REMOVED lines=17> */
[----:B------:R1:W-:Y:S01]  /*b2b0*/  STS.128 [R202+0x16000], R4 ;  /* 0x01600004ca007388 */ /* 0x0003e20000000c00 */
[----:B------:R-:W-:Y:S05]  /*b2c0*/  BRA `(.L_x_240) ;  /* 0x00002ba000007947 */ /* 0x000fea0003800000 */
.L_x_225:
        /* <DEDUP_REMOVED lines=19> */
[C---:B-12-4-:R-:W-:Y:S01]  /*b400*/  ISETP.GE.AND P0, PT, R100.reuse, c[0x0][0x27c], PT ;  /* 0x00009f0064007a0c */ /* 0x056fe20003f06270 */
[----:B------:R-:W-:Y:S01]  /*b410*/  CS2R R22, SRZ ;  /* 0x0000000000167805 */ /* 0x000fe2000001ff00 */
[----:B------:R-:W-:Y:S01]  /*b420*/  IADD3 R5, R100, 0x20, RZ ;  /* 0x0000002064057810 */ /* 0x000fe20007ffe0ff */
[----:B------:R-:W-:Y:S01]  /*b430*/  CS2R R20, SRZ ;  /* 0x0000000000147805 */ /* 0x000fe2000001ff00 */
[----:B------:R-:W-:Y:S01]  /*b440*/  CS2R R10, SRZ ;  /* 0x00000000000a7805 */ /* 0x000fe2000001ff00 */
[----:B------:R-:W-:Y:S01]  /*b450*/  CS2R R8, SRZ ;  /* 0x0000000000087805 */ /* 0x000fe2000001ff00 */
[----:B------:R-:W-:Y:S01]  /*b460*/  ISETP.GE.AND P2, PT, R5, c[0x0][0x27c], PT ;  /* 0x00009f0005007a0c */ /* 0x000fe20003f46270 */
[----:B------:R-:W-:Y:S01]  /*b470*/  CS2R R26, SRZ ;  /* 0x00000000001a7805 */ /* 0x000fe2000001ff00 */
[----:B------:R-:W-:-:S05]  /*b480*/  CS2R R24, SRZ ;  /* 0x0000000000187805 */ /* 0x000fca000001ff00 */
[C---:B------:R-:W-:Y:S01]  /*b490*/  @!P0 IMAD.SHL.U32 R4, R100.reuse, 0x2, RZ ;  /* 0x0000000264048824 */ /* 0x040fe200078e00ff */
[----:B------:R-:W-:-:S04]  /*b4a0*/  @!P0 SHF.L.U64.HI R0, R100, 0x1, R101 ;  /* 0x0000000164008819 */ /* 0x000fc80000010265 */
[-C--:B------:R-:W-:Y:S02]  /*b4b0*/  @!P0 IADD3 R32, P1, R28, R4.reuse, RZ ;  /* 0x000000041c208210 */ /* 0x080fe40007f3e0ff */
[----:B------:R-:W-:Y:S02]  /*b4c0*/  @!P0 IADD3 R30, P3, R2, R4, RZ ;  /* 0x00000004021e8210 */ /* 0x000fe40007f7e0ff */
[----:B------:R-:W-:Y:S01]  /*b4d0*/  IADD3 R4, R100, 0x40, RZ ;  /* 0x0000004064047810 */ /* 0x000fe20007ffe0ff */
[----:B------:R-:W-:Y:S01]  /*b4e0*/  @!P0 IMAD.X R33, R29, 0x1, R0, P1 ;  /* 0x000000011d218824 */ /* 0x000fe200008e0600 */
[----:B------:R-:W-:Y:S02]  /*b4f0*/  @!P0 IADD3.X R31, R3, R0, RZ, P3, !PT ;  /* 0x00000000031f8210 */ /* 0x000fe40001ffe4ff */
[----:B------:R-:W-:Y:S01]  /*b500*/  ISETP.GE.AND P1, PT, R4, c[0x0][0x27c], PT ;  /* 0x00009f0004007a0c */ /* 0x000fe20003f26270 */
[----:B------:R-:W-:-:S04]  /*b510*/  @!P2 IMAD.SHL.U32 R4, R215, 0x8, RZ ;  /* 0x00000008d704a824 */ /* 0x000fc800078e00ff */
[----:B------:R-:W-:-:S04]  /*b520*/  @!P2 IMAD.WIDE R12, R4, 0x2, R28 ;  /* 0x00000002040ca825 */ /* 0x000fc800078e021c */
[----:B------:R-:W-:Y:S01]  /*b530*/  @!P2 IMAD.WIDE R6, R4, 0x2, R2 ;  /* 0x000000020406a825 */ /* 0x000fe200078e0202 */
[----:B------:R1:W5:Y:S03]  /*b540*/  @!P2 LD.E.128 R20, [R12.64] ;  /* 0x0000000a0c14a980 */ /* 0x000366000c101d00 */
[----:B------:R-:W-:Y:S01]  /*b550*/  @!P1 SHF.L.U32 R0, R214, 0x3, RZ ;  /* 0x00000003d6009819 */ /* 0x000fe200000006ff */
[----:B------:R2:W5:Y:S04]  /*b560*/  @!P2 LD.E.128 R8, [R6.64] ;  /* 0x0000000a0608a980 */ /* 0x000568000c101d00 */
[C---:B------:R-:W-:Y:S01]  /*b570*/  @!P1 IMAD.WIDE R4, R0.reuse, 0x2, R28 ;  /* 0x0000000200049825 */ /* 0x040fe200078e021c */
[----:B------:R-:W-:Y:S01]  /*b580*/  CS2R R14, SRZ ;  /* 0x00000000000e7805 */ /* 0x000fe2000001ff00 */
[----:B------:R-:W-:Y:S01]  /*b590*/  CS2R R18, SRZ ;  /* 0x0000000000127805 */ /* 0x000fe2000001ff00 */
[----:B------:R-:W-:Y:S01]  /*b5a0*/  CS2R R16, SRZ ;  /* 0x0000000000107805 */ /* 0x000fe2000001ff00 */
[----:B------:R-:W-:Y:S01]  /*b5b0*/  @!P1 IMAD.WIDE R2, R0, 0x2, R2 ;  /* 0x0000000200029825 */ /* 0x000fe200078e0202 */
[----:B------:R3:W5:Y:S04]  /*b5c0*/  @!P1 LD.E.128 R24, [R4.64] ;  /* 0x0000000a04189980 */ /* 0x000768000c101d00 */
[----:B------:R4:W5:Y:S01]  /*b5d0*/  @!P0 LD.E.128 R16, [R32.64] ;  /* 0x0000000a20108980 */ /* 0x000962000c101d00 */
[----:B-1----:R-:W-:Y:S01]  /*b5e0*/  CS2R R12, SRZ ;  /* 0x00000000000c7805 */ /* 0x002fe2000001ff00 */
[----:B--2---:R-:W-:-:S05]  /*b5f0*/  CS2R R6, SRZ ;  /* 0x0000000000067805 */ /* 0x004fca000001ff00 */
[----:B------:R4:W5:Y:S01]  /*b600*/  @!P1 LD.E.128 R12, [R2.64] ;  /* 0x0000000a020c9980 */ /* 0x000962000c101d00 */
[----:B---3--:R-:W-:-:S06]  /*b610*/  CS2R R4, SRZ ;  /* 0x0000000000047805 */ /* 0x008fcc000001ff00 */
[----:B------:R4:W5:Y:S02]  /*b620*/  @!P0 LD.E.128 R4, [R30.64] ;  /* 0x0000000a1e048980 */ /* 0x000964000c101d00 */
.L_x_252:
[----:B-12-4-:R-:W-:Y:S05]  /*b630*/  BSYNC B0 ;  /* 0x0000000000007941 */ /* 0x016fea0003800000 */
.L_x_251:
[--C-:B-----5:R-:W-:Y:S01]  /*b640*/  IMAD.MOV.U32 R42, RZ, RZ, R23.reuse ;  /* 0x000000ffff2a7224 */ /* 0x120fe200078e0017 */
[----:B------:R-:W-:Y:S01]  /*b650*/  SHF.R.U32.HI R0, RZ, 0x10, R23 ;  /* 0x00000010ff007819 */ /* 0x000fe20000011617 */
[----:B------:R-:W-:Y:S01]  /*b660*/  IMAD.MOV.U32 R54, RZ, RZ, R16 ;  /* 0x000000ffff367224 */ /* 0x000fe200078e0010 */
[--C-:B------:R-:W-:Y:S01]  /*b670*/  SHF.R.U64 R52, R16, 0x10, R17.reuse ;  /* 0x0000001010347819 */ /* 0x100fe20000001211 */
[--C-:B------:R-:W-:Y:S01]  /*b680*/  IMAD.MOV.U32 R53, RZ, RZ, R17.reuse ;  /* 0x000000ffff357224 */ /* 0x100fe200078e0011 */
[----:B------:R-:W-:Y:S01]  /*b690*/  PRMT R42, R42, 0x5410, R0 ;  /* 0x000054102a2a7816 */ /* 0x000fe20000000000 */
[----:B------:R-:W-:Y:S01]  /*b6a0*/  IMAD R0, R237, -0x80, R34 ;  /* 0xffffff80ed007824 */ /* 0x000fe200078e0222 */
[----:B------:R-:W-:Y:S01]  /*b6b0*/  PRMT R52, R54, 0x5410, R52 ;  /* 0x0000541036347816 */ /* 0x000fe20000000034 */
[----:B------:R-:W-:Y:S01]  /*b6c0*/  IMAD.MOV.U32 R51, RZ, RZ, R18 ;  /* 0x000000ffff337224 */ /* 0x000fe200078e0012 */
[----:B------:R-:W-:Y:S01]  /*b6d0*/  SHF.R.U32.HI R48, RZ, 0x10, R17 ;  /* 0x00000010ff307819 */ /* 0x000fe20000011611 */
[----:B------:R-:W-:Y:S01]  /*b6e0*/  IMAD.MOV.U32 R50, RZ, RZ, R19 ;  /* 0x000000ffff327224 */ /* 0x000fe200078e0013 */
[----:B------:R-:W-:Y:S01]  /*b6f0*/  IMNMX R54, R0, 0x80, PT ;  /* 0x0000008000367817 */ /* 0x000fe20003800200 */
[----:B------:R-:W-:Y:S01]  /*b700*/  IMAD.MOV.U32 R46, RZ, RZ, R21 ;  /* 0x000000ffff2e7224 */ /* 0x000fe200078e0015 */
[--C-:B------:R-:W-:Y:S01]  /*b710*/  SHF.R.U64 R49, R18, 0x10, R19.reuse ;  /* 0x0000001012317819 */ /* 0x100fe20000001213 */
[----:B------:R-:W-:Y:S01]  /*b720*/  IMAD.MOV.U32 R43, RZ, RZ, R22 ;  /* 0x000000ffff2b7224 */ /* 0x000fe200078e0016 */
[----:B------:R-:W-:Y:S01]  /*b730*/  ISETP.GE.AND P0, PT, R209, R54, PT ;  /* 0x00000036d100720c */ /* 0x000fe20003f06270 */
[----:B------:R-:W-:Y:S01]  /*b740*/  IMAD.MOV.U32 R38, RZ, RZ, R24 ;  /* 0x000000ffff267224 */ /* 0x000fe200078e0018 */
[----:B------:R-:W-:Y:S01]  /*b750*/  SHF.R.U32.HI R44, RZ, 0x10, R19 ;  /* 0x00000010ff2c7819 */ /* 0x000fe20000011613 */
[----:B------:R-:W-:Y:S01]  /*b760*/  IMAD.MOV.U32 R39, RZ, RZ, R25 ;  /* 0x000000ffff277224 */ /* 0x000fe200078e0019 */
[----:B------:R-:W-:Y:S01]  /*b770*/  SHF.R.U64 R45, R20, 0x10, R21 ;  /* 0x00000010142d7819 */ /* 0x000fe20000001215 */
        /* <DEDUP_REMOVED lines=13> */
[--C-:B------:R-:W-:Y:S01]  /*b850*/  SHF.R.U64 R29, R4, 0x10, R5.reuse ;  /* 0x00000010041d7819 */ /* 0x100fe20000001205 */
[----:B------:R-:W-:Y:S01]  /*b860*/  IMAD.MOV.U32 R31, RZ, RZ, R4 ;  /* 0x000000ffff1f7224 */ /* 0x000fe200078e0004 */
[----:B------:R-:W-:Y:S01]  /*b870*/  SHF.R.U32.HI R24, RZ, 0x10, R5 ;  /* 0x00000010ff187819 */ /* 0x000fe20000011605 */
[--C-:B------:R-:W-:Y:S01]  /*b880*/  IMAD.MOV.U32 R26, RZ, RZ, R7.reuse ;  /* 0x000000ffff1a7224 */ /* 0x100fe200078e0007 */
        /* <DEDUP_REMOVED lines=45> */
[----:B------:R-:W2:Y:S01]  /*bb60*/  LDL R59, [R1+0x24] ;  /* 0x00002400013b7983 */ /* 0x000ea20000100800 */
[----:B------:R-:W-:-:S04]  /*bb70*/  MOV R0, c[0x0][0x27c] ;  /* 0x00009f0000007a02 */ /* 0x000fc80000000f00 */
[----:B------:R-:W-:-:S04]  /*bb80*/  LEA.HI R0, R0, R235, RZ, 0x1d ;  /* 0x000000eb00007211 */ /* 0x000fc800078fe8ff */
[----:B------:R-:W-:Y:S01]  /*bb90*/  SHF.R.S32.HI R3, RZ, 0x1f, R0 ;  /* 0x0000001fff037819 */ /* 0x000fe20000011400 */
[----:B------:R-:W-:-:S03]  /*bba0*/  IMAD.SHL.U32 R2, R0, 0x8, RZ ;  /* 0x0000000800027824 */ /* 0x000fc600078e00ff */
[----:B------:R-:W-:Y:S02]  /*bbb0*/  LEA.HI R0, R3, R0, RZ, 0x3 ;  /* 0x0000000003007211 */ /* 0x000fe400078f18ff */
[----:B------:R-:W-:Y:S02]  /*bbc0*/  LOP3.LUT R2, R216, 0x38, R2, 0xf8, !PT ;  /* 0x00000038d8027812 */ /* 0x000fe400078ef802 */
[----:B------:R-:W-:Y:S02]  /*bbd0*/  SHF.L.U32 R0, R0, 0xa, RZ ;  /* 0x0000000a00007819 */ /* 0x000fe400000006ff */
[----:B------:R-:W-:Y:S02]  /*bbe0*/  LOP3.LUT R2, R2, R218, RZ, 0x3c, !PT ;  /* 0x000000da02027212 */ /* 0x000fe400078e3cff */
[----:B------:R-:W-:-:S04]  /*bbf0*/  LOP3.LUT R0, R0, 0x7fffe000, RZ, 0xc0, !PT ;  /* 0x7fffe00000007812 */ /* 0x000fc800078ec0ff */
[----:B------:R-:W-:Y:S02]  /*bc00*/  IADD3 R0, R2, R0, R219 ;  /* 0x0000000002007210 */ /* 0x000fe40007ffe0db */
[----:B------:R-:W-:-:S03]  /*bc10*/  SHF.L.U32 R2, R31, 0x10, RZ ;  /* 0x000000101f027819 */ /* 0x000fc600000006ff */
[----:B------:R-:W-:Y:S02]  /*bc20*/  IMAD.SHL.U32 R23, R0, 0x2, RZ ;  /* 0x0000000200177824 */ /* 0x000fe400078e00ff */
[----:B------:R-:W-:-:S03]  /*bc30*/  IMAD.U32 R0, R52, 0x10000, RZ ;  /* 0x0001000034007824 */ /* 0x000fc600078e00ff */
[----:B------:R-:W1:Y:S02]  /*bc40*/  LDS.128 R4, [R23+0xc100] ;  /* 0x00c1000017047984 */ /* 0x000e640000000c00 */
[----:B-1----:R-:W-:Y:S02]  /*bc50*/  SHF.L.U32 R3, R4, 0x10, RZ ;  /* 0x0000001004037819 */ /* 0x002fe400000006ff */
[----:B------:R-:W-:Y:S02]  /*bc60*/  LOP3.LUT R18, R5, 0xffff0000, RZ, 0xc0, !PT ;  /* 0xffff000005127812 */ /* 0x000fe400078ec0ff */
[----:B------:R-:W-:Y:S01]  /*bc70*/  LOP3.LUT R17, R7, 0xffff0000, RZ, 0xc0, !PT ;  /* 0xffff000007117812 */ /* 0x000fe200078ec0ff */
[----:B------:R-:W-:Y:S01]  /*bc80*/  FMUL.FTZ R20, R3, R2 ;  /* 0x0000000203147220 */ /* 0x000fe20000410000 */
[----:B--2---:R-:W1:Y:S02]  /*bc90*/  LDS.128 R8, [R59] ;  /* 0x000000003b087984 */ /* 0x004e640000000c00 */
[C---:B-1----:R-:W-:Y:S01]  /*bca0*/  SHF.L.U32 R12, R8.reuse, 0x10, RZ ;  /* 0x00000010080c7819 */ /* 0x042fe200000006ff */
[----:B------:R-:W-:Y:S01]  /*bcb0*/  IMAD.U32 R14, R9, 0x10000, RZ ;  /* 0x00010000090e7824 */ /* 0x000fe200078e00ff */
[----:B------:R-:W-:Y:S01]  /*bcc0*/  LOP3.LUT R13, R8, 0xffff0000, RZ, 0xc0, !PT ;  /* 0xffff0000080d7812 */ /* 0x000fe200078ec0ff */
[----:B------:R-:W-:Y:S01]  /*bcd0*/  IMAD.U32 R19, R11, 0x10000, RZ ;  /* 0x000100000b137824 */ /* 0x000fe200078e00ff */
[----:B------:R-:W-:Y:S01]  /*bce0*/  LOP3.LUT R8, R4, 0xffff0000, RZ, 0xc0, !PT ;  /* 0xffff000004087812 */ /* 0x000fe200078ec0ff */
[----:B------:R-:W-:Y:S01]  /*bcf0*/  FFMA.FTZ R29, R12, R0, -R20 ;  /* 0x000000000c1d7223 */ /* 0x000fe20000010814 */
[----:B------:R-:W-:Y:S01]  /*bd00*/  LOP3.LUT R22, R9, 0xffff0000, RZ, 0xc0, !PT ;  /* 0xffff000009167812 */ /* 0x000fe200078ec0ff */
[----:B------:R-:W-:Y:S01]  /*bd10*/  IMAD.U32 R9, R5, 0x10000, RZ ;  /* 0x0001000005097824 */ /* 0x000fe200078e00ff */
[----:B------:R-:W-:-:S02]  /*bd20*/  LOP3.LUT R4, R31, 0xffff0000, RZ, 0xc0, !PT ;  /* 0xffff00001f047812 */ /* 0x000fc400078ec0ff */
[----:B------:R-:W-:Y:S02]  /*bd30*/  LOP3.LUT R21, R11, 0xffff0000, RZ, 0xc0, !PT ;  /* 0xffff00000b157812 */ /* 0x000fe400078ec0ff */
[C---:B------:R-:W-:Y:S02]  /*bd40*/  SHF.L.U32 R5, R6.reuse, 0x10, RZ ;  /* 0x0000001006057819 */ /* 0x040fe400000006ff */
[----:B------:R-:W-:Y:S01]  /*bd50*/  LOP3.LUT R11, R6, 0xffff0000, RZ, 0xc0, !PT ;  /* 0xffff0000060b7812 */ /* 0x000fe200078ec0ff */
[----:B------:R-:W-:Y:S01]  /*bd60*/  FMUL.FTZ R6, R3, R0 ;  /* 0x0000000003067220 */ /* 0x000fe20000410000 */
[C---:B------:R-:W-:Y:S02]  /*bd70*/  SHF.L.U32 R15, R10.reuse, 0x10, RZ ;  /* 0x000000100a0f7819 */ /* 0x040fe400000006ff */
[----:B------:R-:W-:Y:S01]  /*bd80*/  LOP3.LUT R16, R10, 0xffff0000, RZ, 0xc0, !PT ;  /* 0xffff00000a107812 */ /* 0x000fe200078ec0ff */
[----:B------:R-:W-:Y:S01]  /*bd90*/  IMAD.U32 R10, R7, 0x10000, RZ ;  /* 0x00010000070a7824 */ /* 0x000fe200078e00ff */
[----:B------:R-:W-:Y:S01]  /*bda0*/  LOP3.LUT R3, R52, 0xffff0000, RZ, 0xc0, !PT ;  /* 0xffff000034037812 */ /* 0x000fe200078ec0ff */
[----:B------:R-:W-:Y:S01]  /*bdb0*/  FMUL.FTZ R7, R8, R4 ;  /* 0x0000000408077220 */ /* 0x000fe20000410000 */
[----:B------:R-:W-:Y:S01]  /*bdc0*/  SHF.L.U32 R0, R32, 0x10, RZ ;  /* 0x0000001020007819 */ /* 0x000fe200000006ff */
[----:B------:R-:W-:Y:S01]  /*bdd0*/  FFMA.FTZ R28, R12, R2, R6 ;  /* 0x000000020c1c7223 */ /* 0x000fe20000010006 */
[----:B------:R-:W-:Y:S01]  /*bde0*/  SHF.L.U32 R6, R30, 0x10, RZ ;  /* 0x000000101e067819 */ /* 0x000fe200000006ff */
[----:B------:R-:W-:-:S02]  /*bdf0*/  FFMA.FTZ R27, R13, R3, -R7 ;  /* 0x000000030d1b7223 */ /* 0x000fc40000010807 */
[----:B------:R-:W-:Y:S02]  /*be00*/  IMAD.U32 R2, R48, 0x10000, RZ ;  /* 0x0001000030027824 */ /* 0x000fe400078e00ff */
[C---:B------:R-:W-:Y:S02]  /*be10*/  FMUL.FTZ R7, R9.reuse, R0 ;  /* 0x0000000009077220 */ /* 0x040fe40000410000 */
[----:B------:R-:W-:Y:S02]  /*be20*/  FMUL.FTZ R8, R8, R3 ;  /* 0x0000000308087220 */ /* 0x000fe40000410000 */
[-C--:B------:R-:W-:Y:S02]  /*be30*/  FMUL.FTZ R3, R9, R2.reuse ;  /* 0x0000000209037220 */ /* 0x080fe40000410000 */
[----:B------:R-:W-:Y:S02]  /*be40*/  FFMA.FTZ R25, R14, R2, -R7 ;  /* 0x000000020e197223 */ /* 0x000fe40000010807 */
[----:B------:R-:W-:-:S02]  /*be50*/  IMAD.U32 R2, R49, 0x10000, RZ ;  /* 0x0001000031027824 */ /* 0x000fc400078e00ff */
[----:B------:R-:W-:Y:S02]  /*be60*/  FFMA.FTZ R26, R13, R4, R8 ;  /* 0x000000040d1a7223 */ /* 0x000fe40000010008 */
[----:B------:R-:W-:Y:S01]  /*be70*/  FFMA.FTZ R24, R14, R0, R3 ;  /* 0x000000000e187223 */ /* 0x000fe20000010003 */
[----:B------:R-:W-:Y:S01]  /*be80*/  LOP3.LUT R3, R49, 0xffff0000, RZ, 0xc0, !PT ;  /* 0xffff000031037812 */ /* 0x000fe200078ec0ff */
[C---:B------:R-:W-:Y:S01]  /*be90*/  FMUL.FTZ R4, R5.reuse, R6 ;  /* 0x0000000605047220 */ /* 0x040fe20000410000 */
[----:B------:R-:W-:Y:S01]  /*bea0*/  LOP3.LUT R0, R30, 0xffff0000, RZ, 0xc0, !PT ;  /* 0xffff00001e007812 */ /* 0x000fe200078ec0ff */
[-C--:B------:R-:W-:Y:S01]  /*beb0*/  FMUL.FTZ R9, R5, R2.reuse ;  /* 0x0000000205097220 */ /* 0x080fe20000410000 */
[----:B------:R-:W-:Y:S01]  /*bec0*/  SHF.L.U32 R5, R33, 0x10, RZ ;  /* 0x0000001021057819 */ /* 0x000fe200000006ff */
[----:B------:R-:W-:Y:S01]  /*bed0*/  FFMA.FTZ R20, R15, R2, -R4 ;  /* 0x000000020f147223 */ /* 0x000fe20000010804 */
[----:B------:R-:W-:Y:S01]  /*bee0*/  SHF.L.U32 R2, R44, 0x10, RZ ;  /* 0x000000102c027819 */ /* 0x000fe200000006ff */
[----:B------:R-:W-:-:S02]  /*bef0*/  FMUL.FTZ R7, R11, R3 ;  /* 0x000000030b077220 */ /* 0x000fc40000410000 */
[----:B------:R-:W-:Y:S02]  /*bf00*/  FMUL.FTZ R4, R10, R5 ;  /* 0x000000050a047220 */ /* 0x000fe40000410000 */
[----:B------:R-:W-:Y:S02]  /*bf10*/  FMUL.FTZ R8, R11, R0 ;  /* 0x000000000b087220 */ /* 0x000fe40000410000 */
[----:B------:R-:W-:Y:S02]  /*bf20*/  FFMA.FTZ R15, R15, R6, R9 ;  /* 0x000000060f0f7223 */ /* 0x000fe40000010009 */
[----:B------:R-:W-:Y:S01]  /*bf30*/  FFMA.FTZ R11, R16, R0, R7 ;  /* 0x00000000100b7223 */ /* 0x000fe20000010007 */
[----:B------:R-:W-:Y:S01]  /*bf40*/  LOP3.LUT R0, R33, 0xffff0000, RZ, 0xc0, !PT ;  /* 0xffff000021007812 */ /* 0x000fe200078ec0ff */
[-C--:B------:R-:W-:Y:S02]  /*bf50*/  FMUL.FTZ R6, R10, R2.reuse ;  /* 0x000000020a067220 */ /* 0x080fe40000410000 */
[C---:B------:R-:W-:Y:S01]  /*bf60*/  FFMA.FTZ R13, R19.reuse, R2, -R4 ;  /* 0x00000002130d7223 */ /* 0x040fe20000010804 */
[----:B------:R-:W-:Y:S01]  /*bf70*/  LOP3.LUT R2, R32, 0xffff0000, RZ, 0xc0, !PT ;  /* 0xffff000020027812 */ /* 0x000fe200078ec0ff */
[----:B------:R-:W-:Y:S01]  /*bf80*/  FFMA.FTZ R14, R16, R3, -R8 ;  /* 0x00000003100e7223 */ /* 0x000fe20000010808 */
[----:B------:R-:W-:Y:S01]  /*bf90*/  LOP3.LUT R4, R48, 0xffff0000, RZ, 0xc0, !PT ;  /* 0xffff000030047812 */ /* 0x000fe200078ec0ff */
[----:B------:R-:W-:Y:S01]  /*bfa0*/  FFMA.FTZ R12, R19, R5, R6 ;  /* 0x00000005130c7223 */ /* 0x000fe20000010006 */
[----:B------:R-:W-:Y:S01]  /*bfb0*/  LOP3.LUT R3, R44, 0xffff0000, RZ, 0xc0, !PT ;  /* 0xffff00002c037812 */ /* 0x000fe200078ec0ff */
[----:B------:R-:W-:Y:S01]  /*bfc0*/  FMUL.FTZ R8, R18, R2 ;  /* 0x0000000212087220 */ /* 0x000fe20000410000 */
[----:B------:R-:W-:Y:S01]  /*bfd0*/  F2FP.BF16.PACK_AB R10, R14, R20 ;  /* 0x000000140e0a723e */ /* 0x000fe200000010ff */
[----:B------:R-:W-:-:S02]  /*bfe0*/  FMUL.FTZ R6, R17, R0 ;  /* 0x0000000011067220 */ /* 0x000fc40000410000 */
[-C--:B------:R-:W-:Y:S02]  /*bff0*/  FMUL.FTZ R7, R18, R4.reuse ;  /* 0x0000000412077220 */ /* 0x080fe40000410000 */
[----:B------:R-:W-:Y:S02]  /*c000*/  FMUL.FTZ R5, R17, R3 ;  /* 0x0000000311057220 */ /* 0x000fe40000410000 */
[C---:B------:R-:W-:Y:S01]  /*c010*/  FFMA.FTZ R9, R22.reuse, R4, -R8 ;  /* 0x0000000416097223 */ /* 0x040fe20000010808 */
[----:B------:R-:W-:Y:S01]  /*c020*/  F2FP.BF16.PACK_AB R8, R27, R29 ;  /* 0x0000001d1b08723e */ /* 0x000fe200000010ff */
[----:B------:R-:W-:Y:S01]  /*c030*/  FFMA.FTZ R3, R21, R3, -R6 ;  /* 0x0000000315037223 */ /* 0x000fe20000010806 */
[----:B------:R-:W-:Y:S01]  /*c040*/  F2FP.BF16.PACK_AB R6, R11, R15 ;  /* 0x0000000f0b06723e */ /* 0x000fe200000010ff */
[----:B------:R-:W-:Y:S01]  /*c050*/  FFMA.FTZ R2, R22, R2, R7 ;  /* 0x0000000216027223 */ /* 0x000fe20000010007 */
[----:B------:R-:W-:Y:S01]  /*c060*/  F2FP.BF16.PACK_AB R9, R9, R25 ;  /* 0x000000190909723e */ /* 0x000fe200000010ff */
[----:B------:R-:W-:Y:S01]  /*c070*/  FFMA.FTZ R0, R21, R0, R5 ;  /* 0x0000000015007223 */ /* 0x000fe20000010005 */
[----:B------:R-:W-:-:S02]  /*c080*/  F2FP.BF16.PACK_AB R11, R3, R13 ;  /* 0x0000000d030b723e */ /* 0x000fc400000010ff */
[----:B------:R-:W-:Y:S02]  /*c090*/  F2FP.BF16.PACK_AB R4, R26, R28 ;  /* 0x0000001c1a04723e */ /* 0x000fe400000010ff */
[----:B------:R-:W-:Y:S01]  /*c0a0*/  F2FP.BF16.PACK_AB R5, R2, R24 ;  /* 0x000000180205723e */ /* 0x000fe200000010ff */
[----:B------:R1:W-:Y:S01]  /*c0b0*/  STS.128 [R59], R8 ;  /* 0x000000083b007388 */ /* 0x0003e20000000c00 */
[----:B------:R-:W-:-:S05]  /*c0c0*/  F2FP.BF16.PACK_AB R7, R0, R12 ;  /* 0x0000000c0007723e */ /* 0x000fca00000010ff */
[----:B------:R1:W-:Y:S02]  /*c0d0*/  STS.128 [R23+0xc100], R4 ;  /* 0x00c1000417007388 */ /* 0x0003e40000000c00 */
.L_x_256:
[----:B------:R-:W-:Y:S05]  /*c0e0*/  BSYNC B0 ;  /* 0x0000000000007941 */ /* 0x000fea0003800000 */
.L_x_255:
[----:B------:R-:W-:Y:S01]  /*c0f0*/  IADD3 R0, R100, 0x20, RZ ;  /* 0x0000002064007810 */ /* 0x000fe20007ffe0ff */
[----:B------:R-:W-:Y:S03]  /*c100*/  BSSY B0, `(.L_x_257) ;  /* 0x000005b000007945 */ /* 0x000fe60003800000 */
[----:B------:R-:W-:-:S13]  /*c110*/  ISETP.GE.AND P0, PT, R0, c[0x0][0x27c], PT ;  /* 0x00009f0000007a0c */ /* 0x000fda0003f06270 */
[----:B------:R-:W-:Y:S05]  /*c120*/  @P0 BRA `(.L_x_258) ;  /* 0x0000058000000947 */ /* 0x000fea0003800000 */
[----:B-1----:R-:W2:Y:S01]  /*c130*/  LDL R59, [R1+0x20] ;  /* 0x00002000013b7983 */ /* 0x002ea20000100800 */
        /* <DEDUP_REMOVED lines=50> */
[----:B------:R-:W-:Y:S01]  /*c460*/  FMUL.FTZ R4, R5, R6 ;  /* 0x0000000605047220 */ /* 0x000fe20000410000 */
        /* <DEDUP_REMOVED lines=36> */
.L_x_258:
[----:B------:R-:W-:Y:S05]  /*c6b0*/  BSYNC B0 ;  /* 0x0000000000007941 */ /* 0x000fea0003800000 */
.L_x_257:
[----:B------:R-:W-:-:S04]  /*c6c0*/  IADD3 R0, R100, 0x40, RZ ;  /* 0x0000004064007810 */ /* 0x000fc80007ffe0ff */
        /* <DEDUP_REMOVED lines=66> */
[----:B------:R-:W-:Y:S01]  /*caf0*/  FFMA.FTZ R13, R19, R2, -R4 ;  /* 0x00000002130d7223 */ /* 0x000fe20000010804 */
        /* <DEDUP_REMOVED lines=23> */
.L_x_254:
[----:B------:R-:W-:Y:S05]  /*cc70*/  BSYNC B1 ;  /* 0x0000000000017941 */ /* 0x000fea0003800000 */
.L_x_253:
[----:B------:R-:W-:-:S04]  /*cc80*/  IADD3 R0, R209, 0x40, RZ ;  /* 0x00000040d1007810 */ /* 0x000fc80007ffe0ff */
[----:B------:R-:W-:-:S13]  /*cc90*/  ISETP.GE.AND P0, PT, R0, R54, PT ;  /* 0x000000360000720c */ /* 0x000fda0003f06270 */
[----:B------:R-:W-:Y:S05]  /*cca0*/  @P0 BRA `(.L_x_240) ;  /* 0x000011c000000947 */ /* 0x000fea0003800000 */
[----:B-1----:R1:W5:Y:S01]  /*ccb0*/  LDL R59, [R1+0x10] ;  /* 0x00001000013b7983 */ /* 0x0023620000100800 */
[----:B------:R-:W-:Y:S01]  /*ccc0*/  ISETP.GE.AND P0, PT, R100, c[0x0][0x27c], PT ;  /* 0x00009f0064007a0c */ /* 0x000fe20003f06270 */
[----:B------:R-:W-:Y:S01]  /*ccd0*/  BSSY B0, `(.L_x_259) ;  /* 0x0000061000007945 */ /* 0x000fe20003800000 */
[C---:B------:R-:W-:Y:S02]  /*cce0*/  IADD3 R60, R209.reuse, 0x40, RZ ;  /* 0x00000040d13c7810 */ /* 0x040fe40007ffe0ff */
[----:B------:R-:W-:-:S03]  /*ccf0*/  IADD3 R61, R209, 0x40, RZ ;  /* 0x00000040d13d7810 */ /* 0x000fc60007ffe0ff */
[----:B------:R-:W-:Y:S02]  /*cd00*/  IMAD.SHL.U32 R60, R60, 0x40, RZ ;  /* 0x000000403c3c7824 */ /* 0x000fe400078e00ff */
[----:B------:R-:W-:-:S03]  /*cd10*/  IMAD.SHL.U32 R61, R61, 0x40, RZ ;  /* 0x000000403d3d7824 */ /* 0x000fc600078e00ff */
[----:B------:R-:W-:Y:S02]  /*cd20*/  LOP3.LUT R60, R60, 0x1c0, RZ, 0xc0, !PT ;  /* 0x000001c03c3c7812 */ /* 0x000fe400078ec0ff */
[----:B------:R-:W-:Y:S02]  /*cd30*/  LOP3.LUT R61, R61, 0x1c0, RZ, 0xc0, !PT ;  /* 0x000001c03d3d7812 */ /* 0x000fe400078ec0ff */
[----:B------:R-:W-:Y:S01]  /*cd40*/  SHF.R.U32.HI R60, RZ, 0x3, R60 ;  /* 0x00000003ff3c7819 */ /* 0x000fe2000001163c */
        /* <DEDUP_REMOVED lines=11> */
[----:B-----5:R-:W-:Y:S02]  /*ce00*/  IADD3 R0, R2, R0, R59 ;  /* 0x0000000002007210 */ /* 0x020fe40007ffe03b */
[----:B------:R-:W-:-:S03]  /*ce10*/  SHF.L.U32 R2, R31, 0x10, RZ ;  /* 0x000000101f027819 */ /* 0x000fc600000006ff */
[----:B------:R-:W-:Y:S02]  /*ce20*/  IMAD.SHL.U32 R23, R0, 0x2, RZ ;  /* 0x0000000200177824 */ /* 0x000fe400078e00ff */
[----:B------:R-:W-:-:S03]  /*ce30*/  IMAD.U32 R0, R52, 0x10000, RZ ;  /* 0x0001000034007824 */ /* 0x000fc600078e00ff */
[----:B------:R-:W3:Y:S02]  /*ce40*/  LDS.128 R4, [R23+0xc100] ;  /* 0x00c1000017047984 */ /* 0x000ee40000000c00 */
[----:B---3--:R-:W-:Y:S02]  /*ce50*/  SHF.L.U32 R3, R4, 0x10, RZ ;  /* 0x0000001004037819 */ /* 0x008fe400000006ff */
[----:B------:R-:W-:Y:S02]  /*ce60*/  LOP3.LUT R18, R5, 0xffff0000, RZ, 0xc0, !PT ;  /* 0xffff000005127812 */ /* 0x000fe400078ec0ff */
[----:B------:R-:W-:Y:S01]  /*ce70*/  LOP3.LUT R17, R7, 0xffff0000, RZ, 0xc0, !PT ;  /* 0xffff000007117812 */ /* 0x000fe200078ec0ff */
[----:B------:R-:W-:Y:S01]  /*ce80*/  FMUL.FTZ R20, R2, R3 ;  /* 0x0000000302147220 */ /* 0x000fe20000410000 */
[----:B--2---:R-:W2:Y:S02]  /*ce90*/  LDS.128 R8, [R62] ;  /* 0x000000003e087984 */ /* 0x004ea40000000c00 */
[C---:B--2---:R-:W-:Y:S01]  /*cea0*/  SHF.L.U32 R12, R8.reuse, 0x10, RZ ;  /* 0x00000010080c7819 */ /* 0x044fe200000006ff */
        /* <DEDUP_REMOVED lines=22> */
[-C--:B------:R-:W-:Y:S02]  /*d010*/  FMUL.FTZ R7, R0, R9.reuse ;  /* 0x0000000900077220 */ /* 0x080fe40000410000 */
[----:B------:R-:W-:Y:S02]  /*d020*/  FMUL.FTZ R8, R3, R8 ;  /* 0x0000000803087220 */ /* 0x000fe40000410000 */
[C---:B------:R-:W-:Y:S02]  /*d030*/  FMUL.FTZ R3, R2.reuse, R9 ;  /* 0x0000000902037220 */ /* 0x040fe40000410000 */
[----:B------:R-:W-:Y:S02]  /*d040*/  FFMA.FTZ R25, R2, R14, -R7 ;  /* 0x0000000e02197223 */ /* 0x000fe40000010807 */
[----:B------:R-:W-:-:S02]  /*d050*/  IMAD.U32 R2, R49, 0x10000, RZ ;  /* 0x0001000031027824 */ /* 0x000fc400078e00ff */
[----:B------:R-:W-:Y:S02]  /*d060*/  FFMA.FTZ R26, R4, R13, R8 ;  /* 0x0000000d041a7223 */ /* 0x000fe40000010008 */
[----:B------:R-:W-:Y:S01]  /*d070*/  FFMA.FTZ R24, R0, R14, R3 ;  /* 0x0000000e00187223 */ /* 0x000fe20000010003 */
[----:B------:R-:W-:Y:S01]  /*d080*/  LOP3.LUT R3, R49, 0xffff0000, RZ, 0xc0, !PT ;  /* 0xffff000031037812 */ /* 0x000fe200078ec0ff */
[-C--:B------:R-:W-:Y:S01]  /*d090*/  FMUL.FTZ R4, R6, R5.reuse ;  /* 0x0000000506047220 */ /* 0x080fe20000410000 */
[----:B------:R-:W-:Y:S01]  /*d0a0*/  LOP3.LUT R0, R30, 0xffff0000, RZ, 0xc0, !PT ;  /* 0xffff00001e007812 */ /* 0x000fe200078ec0ff */
[C---:B------:R-:W-:Y:S01]  /*d0b0*/  FMUL.FTZ R9, R2.reuse, R5 ;  /* 0x0000000502097220 */ /* 0x040fe20000410000 */
        /* <DEDUP_REMOVED lines=9> */
[C---:B------:R-:W-:Y:S02]  /*d150*/  FMUL.FTZ R6, R2.reuse, R10 ;  /* 0x0000000a02067220 */ /* 0x040fe40000410000 */
[-C--:B------:R-:W-:Y:S01]  /*d160*/  FFMA.FTZ R13, R2, R19.reuse, -R4 ;  /* 0x00000013020d7223 */ /* 0x080fe20000010804 */
        /* <DEDUP_REMOVED lines=8> */
[C---:B------:R-:W-:Y:S02]  /*d1f0*/  FMUL.FTZ R7, R4.reuse, R18 ;  /* 0x0000001204077220 */ /* 0x040fe40000410000 */
[----:B------:R-:W-:Y:S02]  /*d200*/  FMUL.FTZ R5, R3, R17 ;  /* 0x0000001103057220 */ /* 0x000fe40000410000 */
[-C--:B------:R-:W-:Y:S01]  /*d210*/  FFMA.FTZ R9, R4, R22.reuse, -R8 ;  /* 0x0000001604097223 */ /* 0x080fe20000010808 */
        /* <DEDUP_REMOVED lines=12> */
.L_x_260:
[----:B------:R-:W-:Y:S05]  /*d2e0*/  BSYNC B0 ;  /* 0x0000000000007941 */ /* 0x000fea0003800000 */
.L_x_259:
[----:B------:R-:W-:Y:S01]  /*d2f0*/  IADD3 R0, R100, 0x20, RZ ;  /* 0x0000002064007810 */ /* 0x000fe20007ffe0ff */
[----:B------:R-:W-:Y:S03]  /*d300*/  BSSY B0, `(.L_x_261) ;  /* 0x000005b000007945 */ /* 0x000fe60003800000 */
[----:B------:R-:W-:-:S13]  /*d310*/  ISETP.GE.AND P0, PT, R0, c[0x0][0x27c], PT ;  /* 0x00009f0000007a0c */ /* 0x000fda0003f06270 */
[----:B------:R-:W-:Y:S05]  /*d320*/  @P0 BRA `(.L_x_262) ;  /* 0x0000058000000947 */ /* 0x000fea0003800000 */
[----:B------:R-:W3:Y:S01]  /*d330*/  LDL R30, [R1+0x1c] ;  /* 0x00001c00011e7983 */ /* 0x000ee20000100800 */
        /* <DEDUP_REMOVED lines=11> */
[----:B--2---:R-:W-:Y:S02]  /*d3f0*/  IMAD.SHL.U32 R23, R0, 0x2, RZ ;  /* 0x0000000200177824 */ /* 0x004fe400078e00ff */
[----:B------:R-:W-:-:S03]  /*d400*/  IMAD.U32 R0, R45, 0x10000, RZ ;  /* 0x000100002d007824 */ /* 0x000fc600078e00ff */
[----:B------:R-:W2:Y:S02]  /*d410*/  LDS.128 R4, [R23+0xc100] ;  /* 0x00c1000017047984 */ /* 0x000ea40000000c00 */
[----:B--2---:R-:W-:Y:S02]  /*d420*/  SHF.L.U32 R3, R4, 0x10, RZ ;  /* 0x0000001004037819 */ /* 0x004fe400000006ff */
[----:B------:R-:W-:Y:S02]  /*d430*/  LOP3.LUT R18, R5, 0xffff0000, RZ, 0xc0, !PT ;  /* 0xffff000005127812 */ /* 0x000fe400078ec0ff */
[----:B------:R-:W-:Y:S01]  /*d440*/  LOP3.LUT R17, R7, 0xffff0000, RZ, 0xc0, !PT ;  /* 0xffff000007117812 */ /* 0x000fe200078ec0ff */
[----:B------:R-:W-:Y:S01]  /*d450*/  FMUL.FTZ R20, R2, R3 ;  /* 0x0000000302147220 */ /* 0x000fe20000410000 */
[----:B---3--:R-:W2:Y:S02]  /*d460*/  LDS.128 R8, [R30] ;  /* 0x000000001e087984 */ /* 0x008ea40000000c00 */
        /* <DEDUP_REMOVED lines=68> */
.L_x_262:
[----:B------:R-:W-:Y:S05]  /*d8b0*/  BSYNC B0 ;  /* 0x0000000000007941 */ /* 0x000fea0003800000 */
.L_x_261:
[----:B------:R-:W-:-:S04]  /*d8c0*/  IADD3 R0, R100, 0x40, RZ ;  /* 0x0000004064007810 */ /* 0x000fc80007ffe0ff */
[----:B------:R-:W-:-:S13]  /*d8d0*/  ISETP.GE.AND P0, PT, R0, c[0x0][0x27c], PT ;  /* 0x00009f0000007a0c */ /* 0x000fda0003f06270 */
[----:B------:R-:W-:Y:S05]  /*d8e0*/  @P0 BRA `(.L_x_240) ;  /* 0x0000058000000947 */ /* 0x000fea0003800000 */
[----:B--2---:R-:W2:Y:S01]  /*d8f0*/  LDL R30, [R1+0x14] ;  /* 0x00001400011e7983 */ /* 0x004ea20000100800 */
        /* <DEDUP_REMOVED lines=87> */
.L_x_240:
[----:B------:R-:W-:Y:S05]  /*de70*/  BSYNC B2 ;  /* 0x0000000000027941 */ /* 0x000fea0003800000 */
.L_x_224:
[----:B------:R-:W-:Y:S01]  /*de80*/  IMAD R0, R57, c[0x0][0x208], RZ ;  /* 0x0000820039007a24 */ /* 0x000fe200078e02ff */
[C---:B------:R-:W-:Y:S01]  /*de90*/  SHF.L.U32 R85, R210.reuse, 0x1, RZ ;  /* 0x00000001d2557819 */ /* 0x040fe200000006ff */
[----:B------:R-:W-:Y:S01]  /*dea0*/  IMAD.WIDE.U32 R2, R195, c[0x0][0x208], RZ ;  /* 0x00008200c3027a25 */ /* 0x000fe200078e00ff */
[----:B------:R-:W-:Y:S01]  /*deb0*/  SHF.L.U64.HI R87, R210, 0x1, R211 ;  /* 0x00000001d2577819 */ /* 0x000fe200000102d3 */
[----:B------:R-:W-:-:S04]  /*dec0*/  DEPBAR.LE SB0, 0x0 ;  /* 0x000080000000791a */ /* 0x000fc80000000000 */
[----:B------:R-:W-:Y:S01]  /*ded0*/  IMAD R0, R195, c[0x0][0x20c], R0 ;  /* 0x00008300c3007a24 */ /* 0x000fe200078e0200 */
[----:B------:R-:W-:Y:S01]  /*dee0*/  BAR.SYNC.DEFER_BLOCKING 0x0 ;  /* 0x0000000000007b1d */ /* 0x000fe20000010000 */
[----:B------:R-:W-:Y:S01]  /*def0*/  IMAD.WIDE.U32 R226, R55, c[0x0][0x210], RZ ;  /* 0x0000840037e27a25 */ /* 0x000fe200078e00ff */
[----:B------:R-:W-:Y:S02]  /*df00*/  SHF.L.U32 R86, R207, 0x1, RZ ;  /* 0x00000001cf567819 */ /* 0x000fe400000006ff */
[----:B------:R-:W-:Y:S01]  /*df10*/  IADD3 R3, R3, R0, RZ ;  /* 0x0000000003037210 */ /* 0x000fe20007ffe0ff */
[----:B------:R-:W-:Y:S01]  /*df20*/  IMAD R0, R58, c[0x0][0x218], RZ ;  /* 0x000086003a007a24 */ /* 0x000fe200078e02ff */
[----:B------:R-:W-:Y:S01]  /*df30*/  SHF.L.U64.HI R88, R207, 0x1, R224 ;  /* 0x00000001cf587819 */ /* 0x000fe200000102e0 */
[----:B------:R-:W-:Y:S01]  /*df40*/  IMAD R225, R55, c[0x0][0x214], R227 ;  /* 0x0000850037e17a24 */ /* 0x000fe200078e02e3 */
[----:B------:R-:W-:Y:S01]  /*df50*/  ISETP.GE.AND P3, PT, R210, c[0x0][0x1d4], PT ;  /* 0x00007500d2007a0c */ /* 0x000fe20003f66270 */
[----:B------:R-:W-:Y:S01]  /*df60*/  IMAD.WIDE.U32 R2, R192, c[0x0][0x218], R2 ;  /* 0x00008600c0027a25 */ /* 0x000fe200078e0002 */
[C---:B------:R-:W-:Y:S01]  /*df70*/  SHF.L.U32 R89, R208.reuse, 0x1, RZ ;  /* 0x00000001d0597819 */ /* 0x040fe200000006ff */
[----:B------:R-:W-:Y:S01]  /*df80*/  BSSY B0, `(.L_x_263) ;  /* 0x000014e000007945 */ /* 0x000fe20003800000 */
[----:B------:R-:W-:Y:S01]  /*df90*/  SHF.L.U64.HI R90, R208, 0x1, R223 ;  /* 0x00000001d05a7819 */ /* 0x000fe200000102df */
[----:B-12---:R-:W-:Y:S01]  /*dfa0*/  IMAD R4, R192, c[0x0][0x21c], R0 ;  /* 0x00008700c0047a24 */ /* 0x006fe200078e0200 */
[----:B------:R-:W-:-:S04]  /*dfb0*/  IADD3 R0, P0, R2, R226, RZ ;  /* 0x000000e202007210 */ /* 0x000fc80007f1e0ff */
[----:B------:R-:W-:Y:S02]  /*dfc0*/  IADD3.X R2, R225, R3, R4, P0, !PT ;  /* 0x00000003e1027210 */ /* 0x000fe400007fe404 */
[----:B------:R-:W-:-:S04]  /*dfd0*/  LEA R3, P0, R0, c[0x0][0x1f8], 0x1 ;  /* 0x00007e0000037a11 */ /* 0x000fc800078008ff */
[----:B------:R-:W-:Y:S01]  /*dfe0*/  LEA.HI.X R4, R0, c[0x0][0x1fc], R2, 0x1, P0 ;  /* 0x00007f0000047a11 */ /* 0x000fe200000f0c02 */
[----:B------:R-:W-:Y:S04]  /*dff0*/  LDSM.16.M88.4 R8, [R175] ;  /* 0x00000000af08783b */ /* 0x000fe80000000200 */
[----:B------:R-:W1:Y:S04]  /*e000*/  SHFL.IDX PT, R0, R3, RZ, 0x181f ;  /* 0x00181fff03007589 */ /* 0x000e6800000e0000 */
[----:B------:R-:W2:Y:S04]  /*e010*/  SHFL.IDX PT, R2, R4, RZ, 0x181f ;  /* 0x00181fff04027589 */ /* 0x000ea800000e0000 */
[----:B------:R-:W3:Y:S04]  /*e020*/  SHFL.IDX PT, R3, R3, 0x1, 0x181f ;  /* 0x00381f0003037f89 */ /* 0x000ee800000e0000 */
[----:B------:R-:W4:Y:S04]  /*e030*/  SHFL.IDX PT, R12, R4, 0x1, 0x181f ;  /* 0x00381f00040c7f89 */ /* 0x000f2800000e0000 */
[----:B------:R-:W4:Y:S04]  /*e040*/  LDSM.16.M88.4 R28, [R168] ;  /* 0x00000000a81c783b */ /* 0x000f280000000200 */
[----:B------:R-:W4:Y:S01]  /*e050*/  LDSM.16.M88.4 R24, [R168+0x800] ;  /* 0x00080000a818783b */ /* 0x000f220000000200 */
[----:B-1----:R-:W-:-:S03]  /*e060*/  IADD3 R22, P0, R0, R85, RZ ;  /* 0x0000005500167210 */ /* 0x002fc60007f1e0ff */
[----:B------:R-:W1:Y:S01]  /*e070*/  LDSM.16.M88.4 R32, [R168+0x1000] ;  /* 0x00100000a820783b */ /* 0x000e620000000200 */
[----:B------:R-:W-:Y:S02]  /*e080*/  IADD3 R16, P1, R0, R89, RZ ;  /* 0x0000005900107210 */ /* 0x000fe40007f3e0ff */
[C---:B--2---:R-:W-:Y:S01]  /*e090*/  IADD3.X R23, R2.reuse, R87, RZ, P0, !PT ;  /* 0x0000005702177210 */ /* 0x044fe200007fe4ff */
[----:B------:R-:W-:Y:S01]  /*e0a0*/  LDSM.16.M88.4 R48, [R168+0x1800] ;  /* 0x00180000a830783b */ /* 0x000fe20000000200 */
[----:B------:R-:W-:Y:S02]  /*e0b0*/  IADD3.X R17, R2, R90, RZ, P1, !PT ;  /* 0x0000005a02117210 */ /* 0x000fe40000ffe4ff */
[----:B---3--:R-:W-:Y:S01]  /*e0c0*/  IADD3 R18, P0, R3, R85, RZ ;  /* 0x0000005503127210 */ /* 0x008fe20007f1e0ff */
[----:B------:R-:W-:Y:S01]  /*e0d0*/  LDSM.16.M88.4 R4, [R176] ;  /* 0x00000000b004783b */ /* 0x000fe20000000200 */
[----:B------:R-:W-:Y:S02]  /*e0e0*/  ISETP.GE.AND P1, PT, R207, c[0x0][0x1d4], PT ;  /* 0x00007500cf007a0c */ /* 0x000fe40003f26270 */
[----:B----4-:R-:W-:Y:S01]  /*e0f0*/  IADD3.X R19, R12, R87, RZ, P0, !PT ;  /* 0x000000570c137210 */ /* 0x010fe200007fe4ff */
[----:B------:R-:W2:Y:S01]  /*e100*/  LDSM.16.M88.4 R52, [R179] ;  /* 0x00000000b334783b */ /* 0x000ea20000000200 */
[----:B------:R-:W-:-:S02]  /*e110*/  IADD3 R14, P0, R3, R86, RZ ;  /* 0x00000056030e7210 */ /* 0x000fc40007f1e0ff */
[----:B------:R-:W-:Y:S01]  /*e120*/  IADD3 R20, P2, R0, R86, RZ ;  /* 0x0000005600147210 */ /* 0x000fe20007f5e0ff */
[----:B------:R-:W3:Y:S01]  /*e130*/  LDSM.16.M88.4 R64, [R190] ;  /* 0x00000000be40783b */ /* 0x000ee20000000200 */
[-C--:B------:R-:W-:Y:S02]  /*e140*/  IADD3.X R15, R12, R88.reuse, RZ, P0, !PT ;  /* 0x000000580c0f7210 */ /* 0x080fe400007fe4ff */
[----:B------:R-:W-:Y:S01]  /*e150*/  ISETP.LT.OR P0, PT, R56, 0x1, P3 ;  /* 0x000000013800780c */ /* 0x000fe20001f01670 */
[----:B------:R-:W4:Y:S01]  /*e160*/  LDSM.16.M88.4 R68, [R189] ;  /* 0x00000000bd44783b */ /* 0x000f220000000200 */
[----:B------:R-:W-:Y:S02]  /*e170*/  IADD3.X R21, R2, R88, RZ, P2, !PT ;  /* 0x0000005802157210 */ /* 0x000fe400017fe4ff */
[----:B------:R-:W-:Y:S01]  /*e180*/  ISETP.GE.AND P2, PT, R208, c[0x0][0x1d4], PT ;  /* 0x00007500d0007a0c */ /* 0x000fe20003f46270 */
[----:B------:R-:W1:Y:S01]  /*e190*/  LDSM.16.M88.4 R72, [R188] ;  /* 0x00000000bc48783b */ /* 0x000e620000000200 */
[C---:B------:R-:W-:Y:S01]  /*e1a0*/  ISETP.LT.OR P3, PT, R56.reuse, 0x21, P3 ;  /* 0x000000213800780c */ /* 0x040fe20001f61670 */
[----:B------:R-:W-:Y:S06]  /*e1b0*/  HMMA.16816.F32.BF16 R44, R8, R28, RZ ;  /* 0x0000001c082c723c */ /* 0x000fec00000418ff */
[----:B------:R-:W-:Y:S01]  /*e1c0*/  @!PT LDS RZ, [RZ] ;  /* 0x00000000fffff984 */ /* 0x000fe20000000800 */
[----:B------:R-:W-:Y:S01]  /*e1d0*/  @!PT LDS RZ, [RZ] ;  /* 0x00000000fffff984 */ /* 0x000fe20000000800 */
[----:B------:R-:W-:Y:S01]  /*e1e0*/  @!PT LDS RZ, [RZ] ;  /* 0x00000000fffff984 */ /* 0x000fe20000000800 */
[----:B------:R1:W-:Y:S01]  /*e1f0*/  LDGSTS.E.BYPASS.LTC128B.128 [R191+0x100], [R22.64], !P0 ;  /* 0x0010000016bf7fae */ /* 0x0003e2000c101d4a */
[----:B------:R-:W-:-:S02]  /*e200*/  ISETP.LT.OR P0, PT, R56, 0x1, P1 ;  /* 0x000000013800780c */ /* 0x000fc40000f01670 */
[C---:B------:R-:W-:Y:S01]  /*e210*/  ISETP.LT.OR P1, PT, R56.reuse, 0x21, P1 ;  /* 0x000000213800780c */ /* 0x040fe20000f21670 */
[C---:B------:R-:W-:Y:S10]  /*e220*/  HMMA.16816.F32.BF16 R36, R8.reuse, R24, RZ ;  /* 0x000000180824723c */ /* 0x040ff400000418ff */
[----:B------:R2:W-:Y:S01]  /*e230*/  LDGSTS.E.BYPASS.LTC128B.128 [R191+0x2100], [R20.64], !P0 ;  /* 0x0210000014bf7fae */ /* 0x0005e2000c101d4a */
[----:B------:R-:W-:Y:S01]  /*e240*/  ISETP.LT.OR P0, PT, R56, 0x1, P2 ;  /* 0x000000013800780c */ /* 0x000fe20001701670 */
[C---:B------:R-:W-:Y:S08]  /*e250*/  HMMA.16816.F32.BF16 R40, R8.reuse, R30, RZ ;  /* 0x0000001e0828723c */ /* 0x040ff000000418ff */
[----:B------:R-:W-:Y:S04]  /*e260*/  HMMA.16816.F32.BF16 R28, R8, R26, RZ ;  /* 0x0000001a081c723c */ /* 0x000fe800000418ff */
[----:B------:R3:W-:Y:S01]  /*e270*/  LDGSTS.E.BYPASS.LTC128B.128 [R191+0x4100], [R16.64], !P0 ;  /* 0x0410000010bf7fae */ /* 0x0007e2000c101d4a */
[----:B------:R-:W-:-:S03]  /*e280*/  IADD3 R2, P0, R3, R89, RZ ;  /* 0x0000005903027210 */ /* 0x000fc60007f1e0ff */
[----:B------:R4:W-:Y:S01]  /*e290*/  LDGSTS.E.BYPASS.LTC128B.128 [R191+0x1100], [R18.64], !P3 ;  /* 0x0110000012bf7fae */ /* 0x0009e2000d901d4a */
[----:B------:R-:W-:Y:S01]  /*e2a0*/  IADD3.X R3, R12, R90, RZ, P0, !PT ;  /* 0x0000005a0c037210 */ /* 0x000fe200007fe4ff */
[C---:B-1----:R-:W-:Y:S01]  /*e2b0*/  HMMA.16816.F32.BF16 R24, R8.reuse, R32, RZ ;  /* 0x000000200818723c */ /* 0x042fe200000418ff */
[----:B------:R-:W-:Y:S01]  /*e2c0*/  ISETP.LT.OR P0, PT, R56, 0x21, P2 ;  /* 0x000000213800780c */ /* 0x000fe20001701670 */
[----:B------:R1:W-:Y:S06]  /*e2d0*/  LDGSTS.E.BYPASS.LTC128B.128 [R191+0x3100], [R14.64], !P1 ;  /* 0x031000000ebf7fae */ /* 0x0003ec000c901d4a */
[----:B--2---:R-:W-:Y:S06]  /*e2e0*/  HMMA.16816.F32.BF16 R20, R8, R34, RZ ;  /* 0x000000220814723c */ /* 0x004fec00000418ff */
[----:B------:R2:W-:Y:S01]  /*e2f0*/  LDGSTS.E.BYPASS.LTC128B.128 [R191+0x5100], [R2.64], !P0 ;  /* 0x0510000002bf7fae */ /* 0x0005e2000c101d4a */
[----:B------:R-:W-:Y:S01]  /*e300*/  ISETP.GT.AND P0, PT, R91, R217, PT ;  /* 0x000000d95b00720c */ /* 0x000fe20003f04270 */
[C---:B------:R-:W-:Y:S02]  /*e310*/  HMMA.16816.F32.BF16 R60, R4.reuse, R52, R44 ;  /* 0x00000034043c723c */ /* 0x040fe4000004182c */
[----:B------:R-:W-:Y:S04]  /*e320*/  LDSM.16.M88.4 R76, [R174] ;  /* 0x00000000ae4c783b */ /* 0x000fe80000000200 */
[----:B------:R-:W-:Y:S02]  /*e330*/  LDSM.16.M88.4 R80, [R174+0x800] ;  /* 0x00080000ae50783b */ /* 0x000fe40000000200 */
[----:B---3-5:R-:W-:Y:S02]  /*e340*/  HMMA.16816.F32.BF16 R56, R4, R64, R36 ;  /* 0x000000400438723c */ /* 0x028fe40000041824 */
[----:B------:R-:W-:Y:S04]  /*e350*/  LDSM.16.M88.4 R36, [R174+0x1000] ;  /* 0x00100000ae24783b */ /* 0x000fe80000000200 */
[----:B-1----:R-:W1:Y:S02]  /*e360*/  LDSM.16.M88.4 R12, [R178] ;  /* 0x00000000b20c783b */ /* 0x002e640000000200 */
[C---:B----4-:R-:W-:Y:S02]  /*e370*/  HMMA.16816.F32.BF16 R16, R8.reuse, R48, RZ ;  /* 0x000000300810723c */ /* 0x050fe400000418ff */
[----:B------:R-:W0:Y:S06]  /*e380*/  LDGDEPBAR ;  /* 0x00000000000079af */ /* 0x000e2c0000000000 */
[----:B------:R-:W-:Y:S08]  /*e390*/  HMMA.16816.F32.BF16 R8, R8, R50, RZ ;  /* 0x000000320808723c */ /* 0x000ff000000418ff */
[C---:B------:R-:W-:Y:S08]  /*e3a0*/  HMMA.16816.F32.BF16 R52, R4.reuse, R54, R40 ;  /* 0x000000360434723c */ /* 0x040ff00000041828 */
[C---:B------:R-:W-:Y:S01]  /*e3b0*/  HMMA.16816.F32.BF16 R48, R4.reuse, R66, R28 ;  /* 0x000000420430723c */ /* 0x040fe2000004181c */
[----:B------:R-:W3:Y:S07]  /*e3c0*/  LDSM.16.M88.4 R28, [R174+0x1800] ;  /* 0x00180000ae1c783b */ /* 0x000eee0000000200 */
[C---:B------:R-:W-:Y:S08]  /*e3d0*/  HMMA.16816.F32.BF16 R44, R4.reuse, R68, R24 ;  /* 0x00000044042c723c */ /* 0x040ff00000041818 */
[C---:B------:R-:W-:Y:S01]  /*e3e0*/  HMMA.16816.F32.BF16 R40, R4.reuse, R70, R20 ;  /* 0x000000460428723c */ /* 0x040fe20000041814 */
[----:B------:R-:W-:Y:S07]  /*e3f0*/  LDSM.16.M88.4 R20, [R171] ;  /* 0x00000000ab14783b */ /* 0x000fee0000000200 */
[C---:B------:R-:W-:Y:S01]  /*e400*/  HMMA.16816.F32.BF16 R24, R4.reuse, R74, R8 ;  /* 0x0000004a0418723c */ /* 0x040fe20000041808 */
[----:B------:R-:W4:Y:S07]  /*e410*/  LDSM.16.M88.4 R8, [R177] ;  /* 0x00000000b108783b */ /* 0x000f2e0000000200 */
[----:B------:R-:W-:Y:S01]  /*e420*/  HMMA.16816.F32.BF16 R32, R4, R72, R16 ;  /* 0x000000480420723c */ /* 0x000fe20000041810 */
[----:B------:R-:W2:Y:S07]  /*e430*/  LDSM.16.M88.4 R72, [R171+0x800] ;  /* 0x00080000ab48783b */ /* 0x000eae0000000200 */
[C---:B-1----:R-:W-:Y:S08]  /*e440*/  HMMA.16816.F32.BF16 R16, R12.reuse, R76, R60 ;  /* 0x0000004c0c10723c */ /* 0x042ff0000004183c */
[C---:B------:R-:W-:Y:S01]  /*e450*/  HMMA.16816.F32.BF16 R4, R12.reuse, R78, R52 ;  /* 0x0000004e0c04723c */ /* 0x040fe20000041834 */
[----:B------:R-:W1:Y:S07]  /*e460*/  LDSM.16.M88.4 R76, [R171+0x1000] ;  /* 0x00100000ab4c783b */ /* 0x000e6e0000000200 */
[C---:B------:R-:W-:Y:S08]  /*e470*/  HMMA.16816.F32.BF16 R56, R12.reuse, R80, R56 ;  /* 0x000000500c38723c */ /* 0x040ff00000041838 */
[C---:B------:R-:W-:Y:S01]  /*e480*/  HMMA.16816.F32.BF16 R52, R12.reuse, R82, R48 ;  /* 0x000000520c34723c */ /* 0x040fe20000041830 */
[----:B------:R-:W1:Y:S07]  /*e490*/  LDSM.16.M88.4 R80, [R171+0x1800] ;  /* 0x00180000ab50783b */ /* 0x000e6e0000000200 */
[C---:B------:R-:W-:Y:S01]  /*e4a0*/  HMMA.16816.F32.BF16 R64, R12.reuse, R36, R44 ;  /* 0x000000240c40723c */ /* 0x040fe2000004182c */
[----:B------:R-:W-:Y:S07]  /*e4b0*/  LDSM.16.M88.4 R44, [R168+0x2000] ;  /* 0x00200000a82c783b */ /* 0x000fee0000000200 */
[C---:B------:R-:W-:Y:S01]  /*e4c0*/  HMMA.16816.F32.BF16 R36, R12.reuse, R38, R40 ;  /* 0x000000260c24723c */ /* 0x040fe20000041828 */
[----:B------:R-:W-:Y:S07]  /*e4d0*/  LDSM.16.M88.4 R40, [R168+0x2800] ;  /* 0x00280000a828783b */ /* 0x000fee0000000200 */
[----:B---3--:R-:W-:Y:S08]  /*e4e0*/  HMMA.16816.F32.BF16 R60, R12, R28, R32 ;  /* 0x0000001c0c3c723c */ /* 0x008ff00000041820 */
[----:B----4-:R-:W-:Y:S01]  /*e4f0*/  HMMA.16816.F32.BF16 R32, R8, R22, R4 ;  /* 0x000000160820723c */ /* 0x010fe20000041804 */
[----:B------:R-:W3:Y:S07]  /*e500*/  LDSM.16.M88.4 R4, [R175+0x4000] ;  /* 0x00400000af04783b */ /* 0x000eee0000000200 */
[----:B------:R-:W-:Y:S01]  /*e510*/  HMMA.16816.F32.BF16 R68, R12, R30, R24 ;  /* 0x0000001e0c44723c */ /* 0x000fe20000041818 */
[----:B------:R-:W-:Y:S07]  /*e520*/  LDSM.16.M88.4 R12, [R176+0x4000] ;  /* 0x00400000b00c783b */ /* 0x000fee0000000200 */
[C---:B------:R-:W-:Y:S08]  /*e530*/  HMMA.16816.F32.BF16 R48, R8.reuse, R20, R16 ;  /* 0x000000140830723c */ /* 0x040ff00000041810 */
[C---:B--2---:R-:W-:Y:S01]  /*e540*/  HMMA.16816.F32.BF16 R28, R8.reuse, R72, R56 ;  /* 0x00000048081c723c */ /* 0x044fe20000041838 */
[----:B------:R-:W-:Y:S07]  /*e550*/  LDSM.16.M88.4 R56, [R168+0x3800] ;  /* 0x00380000a838783b */ /* 0x000fee0000000200 */
[C---:B-1----:R-:W-:Y:S01]  /*e560*/  HMMA.16816.F32.BF16 R16, R8.reuse, R78, R36 ;  /* 0x0000004e0810723c */ /* 0x042fe20000041824 */
[----:B------:R-:W1:Y:S07]  /*e570*/  LDSM.16.M88.4 R36, [R168+0x3000] ;  /* 0x00300000a824783b */ /* 0x000e6e0000000200 */
[C---:B------:R-:W-:Y:S01]  /*e580*/  HMMA.16816.F32.BF16 R24, R8.reuse, R74, R52 ;  /* 0x0000004a0818723c */ /* 0x040fe20000041834 */
[----:B------:R-:W2:Y:S07]  /*e590*/  LDSM.16.M88.4 R72, [R187] ;  /* 0x00000000bb48783b */ /* 0x000eae0000000200 */
[C---:B------:R-:W-:Y:S01]  /*e5a0*/  HMMA.16816.F32.BF16 R20, R8.reuse, R76, R64 ;  /* 0x0000004c0814723c */ /* 0x040fe20000041840 */
[----:B------:R-:W-:Y:S07]  /*e5b0*/  LDSM.16.M88.4 R76, [R185] ;  /* 0x00000000b94c783b */ /* 0x000fee0000000200 */
[C---:B------:R-:W-:Y:S08]  /*e5c0*/  HMMA.16816.F32.BF16 R52, R8.reuse, R80, R60 ;  /* 0x000000500834723c */ /* 0x040ff0000004183c */
[----:B------:R-:W-:Y:S01]  /*e5d0*/  HMMA.16816.F32.BF16 R8, R8, R82, R68 ;  /* 0x000000520808723c */ /* 0x000fe20000041844 */
[----:B------:R-:W4:Y:S04]  /*e5e0*/  LDSM.16.M88.4 R68, [R186] ;  /* 0x00000000ba44783b */ /* 0x000f280000000200 */
[----:B------:R-:W-:Y:S03]  /*e5f0*/  LDSM.16.M88.4 R80, [R174+0x3800] ;  /* 0x00380000ae50783b */ /* 0x000fe60000000200 */
[C---:B---3--:R-:W-:Y:S08]  /*e600*/  HMMA.16816.F32.BF16 R64, R4.reuse, R46, R32 ;  /* 0x0000002e0440723c */ /* 0x048ff00000041820 */
[C---:B------:R-:W-:Y:S08]  /*e610*/  HMMA.16816.F32.BF16 R48, R4.reuse, R44, R48 ;  /* 0x0000002c0430723c */ /* 0x040ff00000041830 */
[C---:B------:R-:W-:Y:S01]  /*e620*/  HMMA.16816.F32.BF16 R60, R4.reuse, R40, R28 ;  /* 0x00000028043c723c */ /* 0x040fe2000004181c */
[----:B------:R-:W3:Y:S07]  /*e630*/  LDSM.16.M88.4 R28, [R184] ;  /* 0x00000000b81c783b */ /* 0x000eee0000000200 */
[C---:B------:R-:W-:Y:S08]  /*e640*/  HMMA.16816.F32.BF16 R44, R4.reuse, R42, R24 ;  /* 0x0000002a042c723c */ /* 0x040ff00000041818 */
[C---:B-1----:R-:W-:Y:S01]  /*e650*/  HMMA.16816.F32.BF16 R40, R4.reuse, R36, R20 ;  /* 0x000000240428723c */ /* 0x042fe20000041814 */
[----:B------:R-:W-:Y:S07]  /*e660*/  LDSM.16.M88.4 R20, [R174+0x2000] ;  /* 0x00200000ae14783b */ /* 0x000fee0000000200 */
[C---:B------:R-:W-:Y:S01]  /*e670*/  HMMA.16816.F32.BF16 R24, R4.reuse, R58, R8 ;  /* 0x0000003a0418723c */ /* 0x040fe20000041808 */
[----:B------:R-:W1:Y:S07]  /*e680*/  LDSM.16.M88.4 R8, [R178+0x4000] ;  /* 0x00400000b208783b */ /* 0x000e6e0000000200 */
[C---:B------:R-:W-:Y:S08]  /*e690*/  HMMA.16816.F32.BF16 R36, R4.reuse, R38, R16 ;  /* 0x000000260424723c */ /* 0x040ff00000041810 */
[----:B------:R-:W-:Y:S08]  /*e6a0*/  HMMA.16816.F32.BF16 R32, R4, R56, R52 ;  /* 0x000000380420723c */ /* 0x000ff00000041834 */
[C---:B--2---:R-:W-:Y:S01]  /*e6b0*/  HMMA.16816.F32.BF16 R4, R12.reuse, R74, R64 ;  /* 0x0000004a0c04723c */ /* 0x044fe20000041840 */
[----:B------:R-:W2:Y:S07]  /*e6c0*/  LDSM.16.M88.4 R64, [R174+0x2800] ;  /* 0x00280000ae40783b */ /* 0x000eae0000000200 */
[C---:B------:R-:W-:Y:S01]  /*e6d0*/  HMMA.16816.F32.BF16 R16, R12.reuse, R72, R48 ;  /* 0x000000480c10723c */ /* 0x040fe20000041830 */
[----:B------:R-:W-:Y:S07]  /*e6e0*/  LDSM.16.M88.4 R72, [R168+0x4000] ;  /* 0x00400000a848783b */ /* 0x000fee0000000200 */
[C---:B----4-:R-:W-:Y:S08]  /*e6f0*/  HMMA.16816.F32.BF16 R60, R12.reuse, R68, R60 ;  /* 0x000000440c3c723c */ /* 0x050ff0000004183c */
[C---:B------:R-:W-:Y:S01]  /*e700*/  HMMA.16816.F32.BF16 R56, R12.reuse, R70, R44 ;  /* 0x000000460c38723c */ /* 0x040fe2000004182c */
[----:B------:R-:W4:Y:S07]  /*e710*/  LDSM.16.M88.4 R68, [R174+0x3000] ;  /* 0x00300000ae44783b */ /* 0x000f2e0000000200 */
[C---:B------:R-:W-:Y:S08]  /*e720*/  HMMA.16816.F32.BF16 R44, R12.reuse, R76, R40 ;  /* 0x0000004c0c2c723c */ /* 0x040ff00000041828 */
[C---:B---3--:R-:W-:Y:S08]  /*e730*/  HMMA.16816.F32.BF16 R40, R12.reuse, R30, R24 ;  /* 0x0000001e0c28723c */ /* 0x048ff00000041818 */
[----:B------:R-:W-:Y:S01]  /*e740*/  HMMA.16816.F32.BF16 R48, R12, R28, R32 ;  /* 0x0000001c0c30723c */ /* 0x000fe20000041820 */
[----:B------:R-:W-:Y:S04]  /*e750*/  LDSM.16.M88.4 R32, [R171+0x2000] ;  /* 0x00200000ab20783b */ /* 0x000fe80000000200 */
[----:B------:R-:W-:Y:S03]  /*e760*/  LDSM.16.M88.4 R28, [R171+0x2800] ;  /* 0x00280000ab1c783b */ /* 0x000fe60000000200 */
[----:B-1----:R-:W-:Y:S01]  /*e770*/  HMMA.16816.F32.BF16 R24, R8, R22, R4 ;  /* 0x000000160818723c */ /* 0x002fe20000041804 */
[----:B------:R-:W1:Y:S07]  /*e780*/  LDSM.16.M88.4 R4, [R177+0x4000] ;  /* 0x00400000b104783b */ /* 0x000e6e0000000200 */
[----:B------:R-:W-:Y:S08]  /*e790*/  HMMA.16816.F32.BF16 R52, R12, R78, R36 ;  /* 0x0000004e0c34723c */ /* 0x000ff00000041824 */
[C---:B------:R-:W-:Y:S01]  /*e7a0*/  HMMA.16816.F32.BF16 R36, R8.reuse, R20, R16 ;  /* 0x000000140824723c */ /* 0x040fe20000041810 */
[----:B------:R-:W-:Y:S07]  /*e7b0*/  LDSM.16.M88.4 R16, [R175+0x8000] ;  /* 0x00800000af10783b */ /* 0x000fee0000000200 */
[C---:B--2---:R-:W-:Y:S01]  /*e7c0*/  HMMA.16816.F32.BF16 R20, R8.reuse, R64, R60 ;  /* 0x000000400814723c */ /* 0x044fe2000004183c */
[----:B------:R-:W2:Y:S07]  /*e7d0*/  LDSM.16.M88.4 R60, [R171+0x3000] ;  /* 0x00300000ab3c783b */ /* 0x000eae0000000200 */
[C---:B------:R-:W-:Y:S08]  /*e7e0*/  HMMA.16816.F32.BF16 R12, R8.reuse, R66, R56 ;  /* 0x00000042080c723c */ /* 0x040ff00000041838 */
[C---:B----4-:R-:W-:Y:S08]  /*e7f0*/  HMMA.16816.F32.BF16 R44, R8.reuse, R68, R44 ;  /* 0x00000044082c723c */ /* 0x050ff0000004182c */
[----:B------:R-:W-:Y:S01]  /*e800*/  HMMA.16816.F32.BF16 R52, R8, R70, R52 ;  /* 0x000000460834723c */ /* 0x000fe20000041834 */
[----:B------:R-:W3:Y:S07]  /*e810*/  LDSM.16.M88.4 R68, [R171+0x3800] ;  /* 0x00380000ab44783b */ /* 0x000eee0000000200 */
[----:B-1----:R-:W-:Y:S08]  /*e820*/  HMMA.16816.F32.BF16 R36, R4, R32, R36 ;  /* 0x000000200424723c */ /* 0x002ff00000041824 */
[C---:B------:R-:W-:Y:S08]  /*e830*/  HMMA.16816.F32.BF16 R56, R8.reuse, R80, R48 ;  /* 0x000000500838723c */ /* 0x040ff00000041830 */
[----:B------:R-:W-:Y:S08]  /*e840*/  HMMA.16816.F32.BF16 R8, R8, R82, R40 ;  /* 0x000000520808723c */ /* 0x000ff00000041828 */
[C---:B------:R-:W-:Y:S08]  /*e850*/  HMMA.16816.F32.BF16 R40, R4.reuse, R34, R24 ;  /* 0x000000220428723c */ /* 0x040ff00000041818 */
[C---:B------:R-:W-:Y:S08]  /*e860*/  HMMA.16816.F32.BF16 R32, R4.reuse, R28, R20 ;  /* 0x0000001c0420723c */ /* 0x040ff00000041814 */
[C---:B------:R-:W-:Y:S01]  /*e870*/  HMMA.16816.F32.BF16 R24, R4.reuse, R30, R12 ;  /* 0x0000001e0418723c */ /* 0x040fe2000004180c */
[----:B------:R-:W1:Y:S04]  /*e880*/  LDSM.16.M88.4 R28, [R168+0x4800] ;  /* 0x00480000a81c783b */ /* 0x000e680000000200 */
[----:B------:R-:W-:Y:S03]  /*e890*/  LDSM.16.M88.4 R12, [R176+0x8000] ;  /* 0x00800000b00c783b */ /* 0x000fe60000000200 */
[C---:B--2---:R-:W-:Y:S01]  /*e8a0*/  HMMA.16816.F32.BF16 R48, R4.reuse, R60, R44 ;  /* 0x0000003c0430723c */ /* 0x044fe2000004182c */
[----:B------:R-:W2:Y:S07]  /*e8b0*/  LDSM.16.M88.4 R44, [R183] ;  /* 0x00000000b72c783b */ /* 0x000eae0000000200 */
[----:B------:R-:W-:Y:S01]  /*e8c0*/  HMMA.16816.F32.BF16 R64, R4, R62, R52 ;  /* 0x0000003e0440723c */ /* 0x000fe20000041834 */
[----:B------:R-:W4:Y:S04]  /*e8d0*/  LDSM.16.M88.4 R52, [R168+0x5000] ;  /* 0x00500000a834783b */ /* 0x000f280000000200 */
[----:B------:R-:W-:Y:S03]  /*e8e0*/  LDSM.16.M88.4 R60, [R174+0x4000] ;  /* 0x00400000ae3c783b */ /* 0x000fe60000000200 */
[----:B------:R-:W-:Y:S08]  /*e8f0*/  HMMA.16816.F32.BF16 R20, R16, R72, R36 ;  /* 0x000000481014723c */ /* 0x000ff00000041824 */
[----:B---3--:R-:W-:Y:S01]  /*e900*/  HMMA.16816.F32.BF16 R80, R4, R70, R8 ;  /* 0x000000460450723c */ /* 0x008fe20000041808 */
[----:B------:R-:W3:Y:S07]  /*e910*/  LDSM.16.M88.4 R8, [R178+0x8000] ;  /* 0x00800000b208783b */ /* 0x000eee0000000200 */
[C---:B------:R-:W-:Y:S08]  /*e920*/  HMMA.16816.F32.BF16 R40, R16.reuse, R74, R40 ;  /* 0x0000004a1028723c */ /* 0x040ff00000041828 */
[C---:B-1----:R-:W-:Y:S08]  /*e930*/  HMMA.16816.F32.BF16 R32, R16.reuse, R28, R32 ;  /* 0x0000001c1020723c */ /* 0x042ff00000041820 */
[----:B------:R-:W-:Y:S01]  /*e940*/  HMMA.16816.F32.BF16 R36, R16, R30, R24 ;  /* 0x0000001e1024723c */ /* 0x000fe20000041818 */
[----:B------:R-:W1:Y:S07]  /*e950*/  LDSM.16.M88.4 R28, [R182] ;  /* 0x00000000b61c783b */ /* 0x000e6e0000000200 */
[----:B--2---:R-:W-:Y:S08]  /*e960*/  HMMA.16816.F32.BF16 R20, R12, R44, R20 ;  /* 0x0000002c0c14723c */ /* 0x004ff00000041814 */
[----:B------:R-:W-:Y:S01]  /*e970*/  HMMA.16816.F32.BF16 R76, R4, R68, R56 ;  /* 0x00000044044c723c */ /* 0x000fe20000041838 */
[----:B------:R-:W-:Y:S07]  /*e980*/  LDSM.16.M88.4 R4, [R177+0x8000] ;  /* 0x00800000b104783b */ /* 0x000fee0000000200 */
[----:B----4-:R-:W-:Y:S01]  /*e990*/  HMMA.16816.F32.BF16 R56, R16, R52, R48 ;  /* 0x000000341038723c */ /* 0x010fe20000041830 */
[----:B------:R-:W2:Y:S07]  /*e9a0*/  LDSM.16.M88.4 R48, [R171+0x4000] ;  /* 0x00400000ab30783b */ /* 0x000eae0000000200 */
[----:B------:R-:W-:Y:S01]  /*e9b0*/  HMMA.16816.F32.BF16 R24, R12, R46, R40 ;  /* 0x0000002e0c18723c */ /* 0x000fe20000041828 */
[----:B------:R-:W-:Y:S04]  /*e9c0*/  LDSM.16.M88.4 R40, [R174+0x4800] ;  /* 0x00480000ae28783b */ /* 0x000fe80000000200 */
[----:B------:R-:W-:Y:S03]  /*e9d0*/  LDSM.16.M88.4 R44, [R171+0x4800] ;  /* 0x00480000ab2c783b */ /* 0x000fe60000000200 */
[----:B------:R-:W-:Y:S01]  /*e9e0*/  HMMA.16816.F32.BF16 R72, R16, R54, R64 ;  /* 0x000000361048723c */ /* 0x000fe20000041840 */
[----:B------:R-:W4:Y:S04]  /*e9f0*/  LDSM.16.M88.4 R64, [R181] ;  /* 0x00000000b540783b */ /* 0x000f280000000200 */
[----:B------:R-:W4:Y:S03]  /*ea00*/  LDSM.16.M88.4 R52, [R168+0x5800] ;  /* 0x00580000a834783b */ /* 0x000f260000000200 */
[----:B---3--:R-:W-:Y:S08]  /*ea10*/  HMMA.16816.F32.BF16 R20, R8, R60, R20 ;  /* 0x0000003c0814723c */ /* 0x008ff00000041814 */
[C---:B-1----:R-:W-:Y:S08]  /*ea20*/  HMMA.16816.F32.BF16 R32, R12.reuse, R28, R32 ;  /* 0x0000001c0c20723c */ /* 0x042ff00000041820 */
[----:B------:R-:W-:Y:S08]  /*ea30*/  HMMA.16816.F32.BF16 R36, R12, R30, R36 ;  /* 0x0000001e0c24723c */ /* 0x000ff00000041824 */
[----:B------:R-:W-:Y:S08]  /*ea40*/  HMMA.16816.F32.BF16 R28, R8, R62, R24 ;  /* 0x0000003e081c723c */ /* 0x000ff00000041818 */
[----:B--2---:R-:W-:Y:S08]  /*ea50*/  HMMA.16816.F32.BF16 R20, R4, R48, R20 ;  /* 0x000000300414723c */ /* 0x004ff00000041814 */
[----:B----4-:R-:W-:Y:S01]  /*ea60*/  HMMA.16816.F32.BF16 R60, R12, R64, R56 ;  /* 0x000000400c3c723c */ /* 0x010fe20000041838 */
[----:B------:R-:W1:Y:S07]  /*ea70*/  LDSM.16.M88.4 R56, [R174+0x5000] ;  /* 0x00500000ae38783b */ /* 0x000e6e0000000200 */
[----:B------:R-:W-:Y:S08]  /*ea80*/  HMMA.16816.F32.BF16 R24, R8, R40, R32 ;  /* 0x000000280818723c */ /* 0x000ff00000041820 */
[----:B------:R-:W-:Y:S01]  /*ea90*/  HMMA.16816.F32.BF16 R28, R4, R50, R28 ;  /* 0x00000032041c723c */ /* 0x000fe2000004181c */
[----:B------:R-:W-:Y:S01]  /*eaa0*/  FMUL.FTZ R0, R20, c[0x0][0x320] ;  /* 0x0000c80014007a20 */ /* 0x000fe20000410000 */
[----:B------:R-:W-:Y:S03]  /*eab0*/  LDSM.16.M88.4 R48, [R171+0x5000] ;  /* 0x00500000ab30783b */ /* 0x000fe60000000200 */
[----:B------:R2:W3:Y:S03]  /*eac0*/  MUFU.TANH R84, R0 ;  /* 0x0000000000547308 */ /* 0x0004e60000002400 */
[----:B------:R-:W-:Y:S01]  /*ead0*/  HMMA.16816.F32.BF16 R32, R8, R42, R36 ;  /* 0x0000002a0820723c */ /* 0x000fe20000041824 */
[----:B------:R-:W4:Y:S07]  /*eae0*/  LDSM.16.M88.4 R40, [R180] ;  /* 0x00000000b428783b */ /* 0x000f2e0000000200 */
[----:B------:R-:W-:Y:S01]  /*eaf0*/  HMMA.16816.F32.BF16 R68, R16, R52, R76 ;  /* 0x000000341044723c */ /* 0x000fe2000004184c */
[----:B--2---:R-:W-:-:S07]  /*eb00*/  FMUL.FTZ R0, R21, c[0x0][0x320] ;  /* 0x0000c80015007a20 */ /* 0x004fce0000410000 */
[----:B------:R-:W-:Y:S01]  /*eb10*/  HMMA.16816.F32.BF16 R36, R4, R44, R24 ;  /* 0x0000002c0424723c */ /* 0x000fe20000041818 */
[----:B------:R2:W1:Y:S07]  /*eb20*/  MUFU.TANH R79, R0 ;  /* 0x00000000004f7308 */ /* 0x00046e0000002400 */
[----:B------:R-:W-:Y:S08]  /*eb30*/  HMMA.16816.F32.BF16 R52, R16, R54, R80 ;  /* 0x000000361034723c */ /* 0x000ff00000041850 */
[----:B------:R-:W-:Y:S01]  /*eb40*/  HMMA.16816.F32.BF16 R24, R4, R46, R32 ;  /* 0x0000002e0418723c */ /* 0x000fe20000041820 */
[----:B--2---:R-:W-:Y:S01]  /*eb50*/  FMUL.FTZ R0, R22, c[0x0][0x320] ;  /* 0x0000c80016007a20 */ /* 0x004fe20000410000 */
[----:B------:R-:W2:Y:S03]  /*eb60*/  LDSM.16.M88.4 R44, [R174+0x5800] ;  /* 0x00580000ae2c783b */ /* 0x000ea60000000200 */
[----:B------:R3:W2:Y:S03]  /*eb70*/  MUFU.TANH R78, R0 ;  /* 0x00000000004e7308 */ /* 0x0006a60000002400 */
[----:B-1----:R-:W-:Y:S08]  /*eb80*/  HMMA.16816.F32.BF16 R16, R8, R56, R60 ;  /* 0x000000380810723c */ /* 0x002ff0000004183c */
[----:B----4-:R-:W-:Y:S01]  /*eb90*/  HMMA.16816.F32.BF16 R32, R12, R40, R68 ;  /* 0x000000280c20723c */ /* 0x010fe20000041844 */
[----:B---3--:R-:W-:-:S07]  /*eba0*/  FMUL.FTZ R0, R23, c[0x0][0x320] ;  /* 0x0000c80017007a20 */ /* 0x008fce0000410000 */
[C---:B------:R-:W-:Y:S01]  /*ebb0*/  HMMA.16816.F32.BF16 R20, R12.reuse, R66, R72 ;  /* 0x000000420c14723c */ /* 0x040fe20000041848 */
[----:B------:R1:W3:Y:S07]  /*ebc0*/  MUFU.TANH R76, R0 ;  /* 0x00000000004c7308 */ /* 0x0002ee0000002400 */
[----:B------:R-:W-:Y:S01]  /*ebd0*/  HMMA.16816.F32.BF16 R12, R12, R42, R52 ;  /* 0x0000002a0c0c723c */ /* 0x000fe20000041834 */
[----:B-1----:R-:W-:-:S04]  /*ebe0*/  FMUL.FTZ R0, R28, c[0x0][0x320] ;  /* 0x0000c8001c007a20 */ /* 0x002fc80000410000 */
[----:B------:R1:W4:Y:S11]  /*ebf0*/  MUFU.TANH R77, R0 ;  /* 0x00000000004d7308 */ /* 0x0003360000002400 */
[----:B------:R-:W-:Y:S01]  /*ec00*/  HMMA.16816.F32.BF16 R20, R8, R58, R20 ;  /* 0x0000003a0814723c */ /* 0x000fe20000041814 */
[----:B-1----:R-:W-:-:S04]  /*ec10*/  FMUL.FTZ R0, R29, c[0x0][0x320] ;  /* 0x0000c8001d007a20 */ /* 0x002fc80000410000 */
[----:B------:R1:W1:Y:S11]  /*ec20*/  MUFU.TANH R65, R0 ;  /* 0x0000000000417308 */ /* 0x0002760000002400 */
[----:B------:R-:W-:Y:S08]  /*ec30*/  @!UPT UIADD3 URZ, URZ, URZ, URZ ;  /* 0x0000003f3f3ff290 */ /* 0x000ff0000fffe03f */
[----:B------:R-:W-:Y:S01]  /*ec40*/  HMMA.16816.F32.BF16 R20, R4, R50, R20 ;  /* 0x000000320414723c */ /* 0x000fe20000041814 */
[----:B-1----:R-:W-:-:S04]  /*ec50*/  FMUL.FTZ R0, R30, c[0x0][0x320] ;  /* 0x0000c8001e007a20 */ /* 0x002fc80000410000 */
[----:B------:R1:W1:Y:S02]  /*ec60*/  MUFU.TANH R64, R0 ;  /* 0x0000000000407308 */ /* 0x0002640000002400 */
[----:B-1----:R-:W-:Y:S02]  /*ec70*/  FMUL.FTZ R0, R31, c[0x0][0x320] ;  /* 0x0000c8001f007a20 */ /* 0x002fe40000410000 */
[----:B------:R-:W-:Y:S04]  /*ec80*/  HMMA.16816.F32.BF16 R28, R4, R48, R16 ;  /* 0x00000030041c723c */ /* 0x000fe80000041810 */
[----:B------:R1:W1:Y:S04]  /*ec90*/  MUFU.TANH R62, R0 ;  /* 0x00000000003e7308 */ /* 0x0002680000002400 */
[C---:B--2---:R-:W-:Y:S08]  /*eca0*/  HMMA.16816.F32.BF16 R16, R8.reuse, R44, R32 ;  /* 0x0000002c0810723c */ /* 0x044ff00000041820 */
[----:B------:R-:W-:Y:S01]  /*ecb0*/  HMMA.16816.F32.BF16 R8, R8, R46, R12 ;  /* 0x0000002e0808723c */ /* 0x000fe2000004180c */
[----:B-1----:R-:W-:-:S04]  /*ecc0*/  FMUL.FTZ R0, R36, c[0x0][0x320] ;  /* 0x0000c80024007a20 */ /* 0x002fc80000410000 */
[----:B------:R1:W2:Y:S02]  /*ecd0*/  MUFU.TANH R61, R0 ;  /* 0x00000000003d7308 */ /* 0x0002a40000002400 */
[----:B-1----:R-:W-:-:S06]  /*ece0*/  FMUL.FTZ R0, R37, c[0x0][0x320] ;  /* 0x0000c80025007a20 */ /* 0x002fcc0000410000 */
[----:B------:R1:W1:Y:S02]  /*ecf0*/  MUFU.TANH R60, R0 ;  /* 0x00000000003c7308 */ /* 0x0002640000002400 */
[----:B-1----:R-:W-:-:S06]  /*ed00*/  FMUL.FTZ R0, R38, c[0x0][0x320] ;  /* 0x0000c80026007a20 */ /* 0x002fcc0000410000 */
[----:B------:R1:W1:Y:S02]  /*ed10*/  MUFU.TANH R57, R0 ;  /* 0x0000000000397308 */ /* 0x0002640000002400 */
[----:B-1----:R-:W-:Y:S02]  /*ed20*/  FMUL.FTZ R0, R39, c[0x0][0x320] ;  /* 0x0000c80027007a20 */ /* 0x002fe40000410000 */
[----:B------:R-:W1:Y:S01]  /*ed30*/  LDSM.16.M88.4 R36, [R171+0x5800] ;  /* 0x00580000ab24783b */ /* 0x000e620000000200 */
[----:B------:R-:W-:-:S04]  /*ed40*/  DEPBAR.LE SB0, 0x0 ;  /* 0x000080000000791a */ /* 0x000fc80000000000 */
[----:B------:R2:W1:Y:S02]  /*ed50*/  MUFU.TANH R56, R0 ;  /* 0x0000000000387308 */ /* 0x0004640000002400 */
[----:B--2---:R-:W-:-:S06]  /*ed60*/  FMUL.FTZ R0, R24, c[0x0][0x320] ;  /* 0x0000c80018007a20 */ /* 0x004fcc0000410000 */
[----:B------:R2:W2:Y:S01]  /*ed70*/  MUFU.TANH R48, R0 ;  /* 0x0000000000307308 */ /* 0x0004a20000002400 */
[----:B-1----:R-:W-:Y:S01]  /*ed80*/  HMMA.16816.F32.BF16 R12, R4, R36, R16 ;  /* 0x00000024040c723c */ /* 0x002fe20000041810 */
[----:B--2---:R-:W-:-:S06]  /*ed90*/  FMUL.FTZ R0, R25, c[0x0][0x320] ;  /* 0x0000c80019007a20 */ /* 0x004fcc0000410000 */
[----:B------:R1:W2:Y:S01]  /*eda0*/  MUFU.TANH R49, R0 ;  /* 0x0000000000317308 */ /* 0x0002a20000002400 */
[----:B------:R-:W-:Y:S01]  /*edb0*/  HMMA.16816.F32.BF16 R4, R4, R38, R8 ;  /* 0x000000260404723c */ /* 0x000fe20000041808 */
        /* <DEDUP_REMOVED lines=38> */
[----:B--234-:R-:W-:Y:S01]  /*f020*/  IMAD R2, R91, 0x40, R234 ;  /* 0x000000405b027824 */ /* 0x01cfe200078e02ea */
[----:B------:R-:W-:Y:S01]  /*f030*/  ISETP.GT.AND P0, PT, R213, 0x3f, PT ;  /* 0x0000003fd500780c */ /* 0x000fe20003f04270 */
        /* <DEDUP_REMOVED lines=10> */
[----:B------:R-:W-:-:S04]  /*f0e0*/  IMAD.MOV R0, RZ, RZ, -R0 ;  /* 0x000000ffff007224 */ /* 0x000fc800078e0a00 */
        /* <DEDUP_REMOVED lines=16> */
.L_x_346:
[----:B------:R-:W-:Y:S05]  /*f1f0*/  BRA.DIV ~URZ, `(.L_x_266) ;  /* 0x00009cf27f007947 */ /* 0x000fea000b800000 */
[----:B------:R-:W3:Y:S01]  /*f200*/  SHFL.IDX PT, R0, R10, RZ, 0x181f ;  /* 0x00181fff0a007589 */ /* 0x000ee200000e0000 */
[----:B------:R-:W-:Y:S02]  /*f210*/  LOP3.LUT P3, RZ, R212, 0x10, RZ, 0xc0, !PT ;  /* 0x00000010d4ff7812 */ /* 0x000fe4000786c0ff */
[C---:B---3--:R-:W-:Y:S02]  /*f220*/  IADD3 R2, P2, R0.reuse, R85, RZ ;  /* 0x0000005500027210 */ /* 0x048fe40007f5e0ff */
[C---:B------:R-:W-:Y:S02]  /*f230*/  IADD3 R8, P1, R0.reuse, R86, RZ ;  /* 0x0000005600087210 */ /* 0x040fe40007f3e0ff */
[----:B------:R-:W-:Y:S01]  /*f240*/  IADD3 R6, P0, R0, R89, RZ ;  /* 0x0000005900067210 */ /* 0x000fe20007f1e0ff */
[C---:B--2---:R-:W-:Y:S01]  /*f250*/  IMAD.X R3, R4.reuse, 0x1, R87, P2 ;  /* 0x0000000104037824 */ /* 0x044fe200010e0657 */
[----:B------:R-:W2:Y:S01]  /*f260*/  SHFL.IDX PT, R0, R10, 0x1, 0x181f ;  /* 0x00381f000a007f89 */ /* 0x000ea200000e0000 */
[----:B------:R-:W-:-:S02]  /*f270*/  IMAD.X R9, R4, 0x1, R88, P1 ;  /* 0x0000000104097824 */ /* 0x000fc400008e0658 */
[----:B------:R-:W-:Y:S02]  /*f280*/  IMAD.X R7, R4, 0x1, R90, P0 ;  /* 0x0000000104077824 */ /* 0x000fe400000e065a */
[----:B------:R-:W-:Y:S01]  /*f290*/  @!PT LDS RZ, [RZ] ;  /* 0x00000000fffff984 */ /* 0x000fe20000000800 */
[----:B------:R3:W-:Y:S04]  /*f2a0*/  LDGSTS.E.BYPASS.LTC128B.128 [R191+0x6100], [R2.64], !P3 ;  /* 0x0610000002bf7fae */ /* 0x0007e8000d901d4a */
[----:B------:R3:W-:Y:S04]  /*f2b0*/  LDGSTS.E.BYPASS.LTC128B.128 [R191+0x8100], [R8.64], !P4 ;  /* 0x0810000008bf7fae */ /* 0x0007e8000e101d4a */
[----:B------:R4:W1:Y:S04]  /*f2c0*/  SHFL.IDX PT, R4, R5, 0x1, 0x181f ;  /* 0x00381f0005047f89 */ /* 0x00086800000e0000 */
[----:B------:R5:W-:Y:S01]  /*f2d0*/  LDGSTS.E.BYPASS.LTC128B.128 [R191+0xa100], [R6.64], !P5 ;  /* 0x0a10000006bf7fae */ /* 0x000be2000e901d4a */
[----:B-1--4-:R-:W-:Y:S01]  /*f2e0*/  SEL R5, RZ, 0x10, P3 ;  /* 0x00000010ff057807 */ /* 0x012fe20001800000 */
[----:B-----5:R-:W-:Y:S01]  /*f2f0*/  IMAD.MOV.U32 R7, RZ, RZ, R92 ;  /* 0x000000ffff077224 */ /* 0x020fe200078e005c */
[----:B------:R-:W-:-:S02]  /*f300*/  SEL R6, RZ, 0x10, P4 ;  /* 0x00000010ff067807 */ /* 0x000fc40002000000 */
.L_x_347:
[----:B--23--:R-:W-:Y:S02]  /*f310*/  IADD3 R3, -R5, 0x10, RZ ;  /* 0x0000001005037810 */ /* 0x00cfe40007ffe1ff */
[----:B------:R-:W-:-:S02]  /*f320*/  IADD3 R2, -R6, 0x10, RZ ;  /* 0x0000001006027810 */ /* 0x000fc40007ffe1ff */
[----:B------:R-:W-:Y:S02]  /*f330*/  LOP3.LUT R3, R3, 0xf, RZ, 0xc0, !PT ;  /* 0x0000000f03037812 */ /* 0x000fe400078ec0ff */
[----:B------:R-:W-:Y:S02]  /*f340*/  ISETP.NE.U32.AND P5, PT, R5, RZ, PT ;  /* 0x000000ff0500720c */ /* 0x000fe40003fa5070 */
[----:B------:R-:W-:Y:S02]  /*f350*/  LOP3.LUT R2, R2, 0xf, RZ, 0xc0, !PT ;  /* 0x0000000f02027812 */ /* 0x000fe400078ec0ff */
[----:B------:R-:W-:Y:S02]  /*f360*/  IADD3 R8, P3, P2, R3, R0, R85 ;  /* 0x0000000003087210 */ /* 0x000fe40007a7e055 */
[----:B------:R-:W-:Y:S02]  /*f370*/  IADD3 R5, -R7, 0x10, RZ ;  /* 0x0000001007057810 */ /* 0x000fe40007ffe1ff */
[----:B------:R-:W-:-:S02]  /*f380*/  ISETP.NE.U32.AND P4, PT, R6, RZ, PT ;  /* 0x000000ff0600720c */ /* 0x000fc40003f85070 */
[----:B------:R-:W-:Y:S02]  /*f390*/  IADD3 R6, P1, P0, R2, R0, R86 ;  /* 0x0000000002067210 */ /* 0x000fe4000783e056 */
[-C--:B------:R-:W-:Y:S02]  /*f3a0*/  IADD3.X R9, RZ, R4.reuse, R87, P3, P2 ;  /* 0x00000004ff097210 */ /* 0x080fe40001fe4457 */
[----:B------:R-:W-:Y:S02]  /*f3b0*/  LOP3.LUT R2, R5, 0xf, RZ, 0xc0, !PT ;  /* 0x0000000f05027812 */ /* 0x000fe400078ec0ff */
[----:B------:R-:W-:Y:S01]  /*f3c0*/  ISETP.NE.U32.AND P2, PT, R7, RZ, PT ;  /* 0x000000ff0700720c */ /* 0x000fe20003f45070 */
[----:B------:R-:W-:Y:S01]  /*f3d0*/  @!PT LDS RZ, [RZ] ;  /* 0x00000000fffff984 */ /* 0x000fe20000000800 */
[----:B------:R-:W-:Y:S01]  /*f3e0*/  @!PT LDS RZ, [RZ] ;  /* 0x00000000fffff984 */ /* 0x000fe20000000800 */
[----:B------:R-:W-:Y:S01]  /*f3f0*/  @!PT LDS RZ, [RZ] ;  /* 0x00000000fffff984 */ /* 0x000fe20000000800 */
[----:B------:R1:W-:Y:S01]  /*f400*/  LDGSTS.E.BYPASS.LTC128B.128.ZFILL [R191+0x7100], [R8.64], P5 ;  /* 0x0710000008bf7fae */ /* 0x0003e2000a941d4a */
[----:B------:R-:W-:Y:S02]  /*f410*/  IADD3.X R7, RZ, R4, R88, P1, P0 ;  /* 0x00000004ff077210 */ /* 0x000fe40000fe0458 */
[----:B------:R-:W-:-:S03]  /*f420*/  IADD3 R2, P1, P0, R2, R0, R89 ;  /* 0x0000000002027210 */ /* 0x000fc6000783e059 */
[----:B------:R1:W-:Y:S01]  /*f430*/  LDGSTS.E.BYPASS.LTC128B.128.ZFILL [R191+0x9100], [R6.64], P4 ;  /* 0x0910000006bf7fae */ /* 0x0003e2000a141d4a */
[----:B------:R-:W-:-:S05]  /*f440*/  IADD3.X R3, RZ, R4, R90, P1, P0 ;  /* 0x00000004ff037210 */ /* 0x000fca0000fe045a */
[----:B------:R1:W-:Y:S04]  /*f450*/  LDGSTS.E.BYPASS.LTC128B.128.ZFILL [R191+0xb100], [R2.64], P2 ;  /* 0x0b10000002bf7fae */ /* 0x0003e80009141d4a */
.L_x_264:
[----:B--234-:R-:W-:Y:S05]  /*f460*/  BSYNC B0 ;  /* 0x0000000000007941 */ /* 0x01cfea0003800000 */
.L_x_263:
[----:B-1----:R-:W-:Y:S01]  /*f470*/  IMAD.IADD R0, R127, 0x1, -R247 ;  /* 0x000000017f007824 */ /* 0x002fe200078e0af7 */
[----:B------:R-:W0:Y:S04]  /*f480*/  LDGDEPBAR ;  /* 0x00000000000079af */ /* 0x000e280000000000 */
[C---:B------:R-:W-:Y:S02]  /*f490*/  ISETP.GT.AND P4, PT, R0.reuse, RZ, PT ;  /* 0x000000ff0000720c */ /* 0x040fe40003f84270 */
[C---:B------:R-:W-:Y:S02]  /*f4a0*/  ISETP.GT.AND P3, PT, R0.reuse, 0x1, PT ;  /* 0x000000010000780c */ /* 0x040fe40003f64270 */
[----:B------:R-:W-:Y:S02]  /*f4b0*/  ISETP.GT.AND P2, PT, R0, 0x8, PT ;  /* 0x000000080000780c */ /* 0x000fe40003f44270 */
[----:B------:R-:W-:-:S02]  /*f4c0*/  FSEL R6, R84, -INF , P4 ;  /* 0xff80000054067808 */ /* 0x000fc40002000000 */
[----:B------:R-:W-:Y:S02]  /*f4d0*/  FSEL R7, R79, -INF , P3 ;  /* 0xff8000004f077808 */ /* 0x000fe40001800000 */
[----:B------:R-:W-:Y:S02]  /*f4e0*/  FSEL R10, R78, -INF , P4 ;  /* 0xff8000004e0a7808 */ /* 0x000fe40002000000 */
[----:B------:R-:W-:Y:S02]  /*f4f0*/  FSEL R12, R76, -INF , P3 ;  /* 0xff8000004c0c7808 */ /* 0x000fe40001800000 */
        /* <DEDUP_REMOVED lines=15> */
[----:B------:R-:W-:Y:S02]  /*f5f0*/  FSEL R17, R60, -INF , P4 ;  /* 0xff8000003c117808 */ /* 0x000fe40002000000 */
[----:B------:R-:W-:Y:S02]  /*f600*/  ISETP.GT.AND P3, PT, R0, 0x18, PT ;  /* 0x000000180000780c */ /* 0x000fe40003f64270 */
[----:B------:R-:W-:Y:S02]  /*f610*/  FMNMX.FTZ R2, R11, R2, !PT ;  /* 0x000000020b027209 */ /* 0x000fe40007810000 */
[----:B------:R-:W-:Y:S02]  /*f620*/  FSEL R20, R56, -INF , P4 ;  /* 0xff80000038147808 */ /* 0x000fe40002000000 */
[----:B------:R-:W-:Y:S02]  /*f630*/  FMNMX.FTZ R3, R19, R3, !PT ;  /* 0x0000000313037209 */ /* 0x000fe40007810000 */
[----:B------:R-:W-:-:S02]  /*f640*/  FSEL R14, R48, -INF , P3 ;  /* 0xff800000300e7808 */ /* 0x000fc40001800000 */
[----:B------:R-:W-:Y:S02]  /*f650*/  ISETP.GT.AND P2, PT, R0, 0x19, PT ;  /* 0x000000190000780c */ /* 0x000fe40003f44270 */
[----:B------:R-:W-:Y:S02]  /*f660*/  FMNMX.FTZ R2, R17, R2, !PT ;  /* 0x0000000211027209 */ /* 0x000fe40007810000 */
[----:B------:R-:W-:Y:S02]  /*f670*/  FSEL R21, R43, -INF , P3 ;  /* 0xff8000002b157808 */ /* 0x000fe40001800000 */
[----:B------:R-:W-:Y:S02]  /*f680*/  FMNMX.FTZ R3, R20, R3, !PT ;  /* 0x0000000314037209 */ /* 0x000fe40007810000 */
[----:B------:R-:W-:Y:S02]  /*f690*/  FSEL R18, R49, -INF , P2 ;  /* 0xff80000031127808 */ /* 0x000fe40001000000 */
[----:B------:R-:W-:-:S02]  /*f6a0*/  ISETP.GT.AND P1, PT, R0, 0x20, PT ;  /* 0x000000200000780c */ /* 0x000fc40003f24270 */
[----:B------:R-:W-:Y:S02]  /*f6b0*/  FMNMX.FTZ R2, R14, R2, !PT ;  /* 0x000000020e027209 */ /* 0x000fe40007810000 */
[----:B------:R-:W-:Y:S02]  /*f6c0*/  FSEL R52, R42, -INF , P2 ;  /* 0xff8000002a347808 */ /* 0x000fe40001000000 */
[----:B------:R-:W-:Y:S02]  /*f6d0*/  FMNMX.FTZ R3, R21, R3, !PT ;  /* 0x0000000315037209 */ /* 0x000fe40007810000 */
[----:B------:R-:W-:Y:S02]  /*f6e0*/  FSEL R75, R40, -INF , P1 ;  /* 0xff800000284b7808 */ /* 0x000fe40000800000 */
[----:B------:R-:W-:Y:S02]  /*f6f0*/  FMNMX.FTZ R2, R18, R2, !PT ;  /* 0x0000000212027209 */ /* 0x000fe40007810000 */
[----:B------:R-:W-:-:S02]  /*f700*/  ISETP.GT.AND P6, PT, R0, 0x21, PT ;  /* 0x000000210000780c */ /* 0x000fc40003fc4270 */
[----:B------:R-:W-:Y:S02]  /*f710*/  FSEL R83, R35, -INF , P1 ;  /* 0xff80000023537808 */ /* 0x000fe40000800000 */
[----:B------:R-:W-:Y:S02]  /*f720*/  FMNMX.FTZ R3, R52, R3, !PT ;  /* 0x0000000334037209 */ /* 0x000fe40007810000 */
[C---:B------:R-:W-:Y:S02]  /*f730*/  ISETP.GT.AND P5, PT, R0.reuse, 0x28, PT ;  /* 0x000000280000780c */ /* 0x040fe40003fa4270 */
[C---:B------:R-:W-:Y:S02]  /*f740*/  ISETP.GT.AND P4, PT, R0.reuse, 0x29, PT ;  /* 0x000000290000780c */ /* 0x040fe40003f84270 */
[C---:B------:R-:W-:Y:S02]  /*f750*/  ISETP.GT.AND P3, PT, R0.reuse, 0x30, PT ;  /* 0x000000300000780c */ /* 0x040fe40003f64270 */
[----:B------:R-:W-:-:S02]  /*f760*/  ISETP.GT.AND P2, PT, R0, 0x31, PT ;  /* 0x000000310000780c */ /* 0x000fc40003f44270 */
[C---:B------:R-:W-:Y:S02]  /*f770*/  ISETP.GT.AND P1, PT, R0.reuse, 0x38, PT ;  /* 0x000000380000780c */ /* 0x040fe40003f24270 */
[----:B------:R-:W-:Y:S02]  /*f780*/  ISETP.GT.AND P0, PT, R0, 0x39, PT ;  /* 0x000000390000780c */ /* 0x000fe40003f04270 */
[----:B------:R-:W-:Y:S02]  /*f790*/  FMNMX.FTZ R0, R75, R2, !PT ;  /* 0x000000024b007209 */ /* 0x000fe40007810000 */
[----:B------:R-:W-:Y:S02]  /*f7a0*/  FSEL R82, R34, -INF , P6 ;  /* 0xff80000022527808 */ /* 0x000fe40003000000 */
[----:B------:R-:W-:Y:S02]  /*f7b0*/  FSEL R74, R41, -INF , P6 ;  /* 0xff800000294a7808 */ /* 0x000fe40003000000 */
        /* <DEDUP_REMOVED lines=25> */
[----:B------:R-:W-:Y:S02]  /*f950*/  FMNMX.FTZ R4, R68, R0, !PT ;  /* 0x0000000044047209 */ /* 0x000fe40007810000 */
[----:B------:R-:W-:Y:S01]  /*f960*/  FMNMX.FTZ R5, R76, R2, !PT ;  /* 0x000000024c057209 */ /* 0x000fe20007810000 */
[----:B------:R-:W-:Y:S05]  /*f970*/  BRA.DIV ~URZ, `(.L_x_267) ;  /* 0x000097827f007947 */ /* 0x000fea000b800000 */
[----:B------:R-:W1:Y:S04]  /*f980*/  SHFL.BFLY PT, R0, R4, 0x2, 0x1f ;  /* 0x0c401f0004007f89 */ /* 0x000e6800000e0000 */
[----:B------:R-:W2:Y:S01]  /*f990*/  SHFL.BFLY PT, R3, R5, 0x2, 0x1f ;  /* 0x0c401f0005037f89 */ /* 0x000ea200000e0000 */
[----:B-1----:R-:W-:Y:S02]  /*f9a0*/  FMNMX.FTZ R0, R4, R0, !PT ;  /* 0x0000000004007209 */ /* 0x002fe40007810000 */
[----:B--2---:R-:W-:-:S03]  /*f9b0*/  FMNMX.FTZ R4, R5, R3, !PT ;  /* 0x0000000305047209 */ /* 0x004fc60007810000 */
[----:B------:R-:W1:Y:S04]  /*f9c0*/  SHFL.BFLY PT, R2, R0, 0x1, 0x1f ;  /* 0x0c201f0000027f89 */ /* 0x000e6800000e0000 */
[----:B------:R2:W3:Y:S01]  /*f9d0*/  SHFL.BFLY PT, R3, R4, 0x1, 0x1f ;  /* 0x0c201f0004037f89 */ /* 0x0004e200000e0000 */
[----:B-1----:R-:W-:-:S05]  /*f9e0*/  FMNMX.FTZ R102, R0, R2, !PT ;  /* 0x0000000200667209 */ /* 0x002fca0007810000 */
.L_x_348:
[C---:B------:R-:W-:Y:S01]  /*f9f0*/  FMUL.FTZ R2, R102.reuse, c[0x0][0x2d0] ;  /* 0x0000b40066027a20 */ /* 0x040fe20000410000 */
[----:B------:R-:W-:Y:S01]  /*fa00*/  FSETP.NEU.FTZ.AND P0, PT, R102, -INF , PT ;  /* 0xff8000006600780b */ /* 0x000fe20003f1d000 */
[----:B------:R-:W-:Y:S01]  /*fa10*/  WARPSYNC 0xffffffff ;  /* 0xffffffff00007948 */ /* 0x000fe20003800000 */
[----:B---3--:R-:W-:Y:S01]  /*fa20*/  FMNMX.FTZ R16, R3, R4, !PT ;  /* 0x0000000403107209 */ /* 0x008fe20007810000 */
[----:B------:R-:W-:Y:S01]  /*fa30*/  LDSM.16.MT88.4 R32, [R170+0x800] ;  /* 0x00080000aa20783b */ /* 0x000fe20000004200 */
[----:B------:R-:W-:-:S02]  /*fa40*/  FSEL R2, R2, RZ, P0 ;  /* 0x000000ff02027208 */ /* 0x000fc40000000000 */
[----:B------:R-:W-:Y:S01]  /*fa50*/  FSETP.NEU.FTZ.AND P0, PT, R16, -INF , PT ;  /* 0xff8000001000780b */ /* 0x000fe20003f1d000 */
[----:B------:R-:W-:Y:S02]  /*fa60*/  LDSM.16.MT88.4 R40, [R172] ;  /* 0x00000000ac28783b */ /* 0x000fe40000004200 */
[--C-:B------:R-:W-:Y:S02]  /*fa70*/  FFMA.FTZ R0, R6, c[0x0][0x2d0], -R2.reuse ;  /* 0x0000b40006007a23 */ /* 0x100fe40000010802 */
[--C-:B------:R-:W-:Y:S01]  /*fa80*/  FFMA.FTZ R3, R9, c[0x0][0x2d0], -R2.reuse ;  /* 0x0000b40009037a23 */ /* 0x100fe20000010802 */
[----:B------:R-:W-:Y:S01]  /*fa90*/  LDSM.16.MT88.4 R48, [R173] ;  /* 0x00000000ad30783b */ /* 0x000fe20000004200 */
        /* <DEDUP_REMOVED lines=8> */
[----:B------:R2:W4:Y:S01]  /*fb20*/  MUFU.EX2 R84, R0 ;  /* 0x0000000000547308 */ /* 0x0005220000000800 */
[----:B---3--:R-:W-:-:S07]  /*fb30*/  FFMA.FTZ R3, R11, c[0x0][0x2d0], -R2 ;  /* 0x0000b4000b037a23 */ /* 0x008fce0000010802 */
[----:B------:R-:W-:Y:S01]  /*fb40*/  MUFU.EX2 R95, R3 ;  /* 0x00000003005f7308 */ /* 0x000fe20000000800 */
[----:B--2---:R-:W-:-:S07]  /*fb50*/  FFMA.FTZ R0, R8, c[0x0][0x2d0], -R2 ;  /* 0x0000b40008007a23 */ /* 0x004fce0000010802 */
[----:B------:R2:W-:Y:S02]  /*fb60*/  MUFU.EX2 R88, R0 ;  /* 0x0000000000587308 */ /* 0x0005e40000000800 */
[----:B--2---:R-:W-:-:S05]  /*fb70*/  FMUL.FTZ R0, R16, c[0x0][0x2d0] ;  /* 0x0000b40010007a20 */ /* 0x004fca0000410000 */
[----:B------:R-:W-:-:S05]  /*fb80*/  FSEL R0, R0, RZ, P0 ;  /* 0x000000ff00007208 */ /* 0x000fca0000000000 */
[--C-:B------:R-:W-:Y:S02]  /*fb90*/  FFMA.FTZ R3, R10, c[0x0][0x2d0], -R0.reuse ;  /* 0x0000b4000a037a23 */ /* 0x100fe40000010800 */
[----:B------:R-:W2:Y:S02]  /*fba0*/  LDSM.16.MT88.4 R8, [R169] ;  /* 0x00000000a908783b */ /* 0x000ea40000004200 */
[----:B------:R3:W-:Y:S02]  /*fbb0*/  MUFU.EX2 R87, R3 ;  /* 0x0000000300577308 */ /* 0x0007e40000000800 */
[----:B---3--:R-:W-:Y:S01]  /*fbc0*/  FFMA.FTZ R3, R12, c[0x0][0x2d0], -R0 ;  /* 0x0000b4000c037a23 */ /* 0x008fe20000010800 */
[----:B----4-:R-:W-:-:S05]  /*fbd0*/  F2FP.BF16.PACK_AB R12, R84, R86 ;  /* 0x00000056540c723e */ /* 0x010fca00000010ff */
[----:B------:R3:W4:Y:S02]  /*fbe0*/  MUFU.EX2 R85, R3 ;  /* 0x0000000300557308 */ /* 0x0007240000000800 */
[----:B---3--:R-:W-:Y:S01]  /*fbf0*/  FFMA.FTZ R3, R13, c[0x0][0x2d0], -R0 ;  /* 0x0000b4000d037a23 */ /* 0x008fe20000010800 */
[----:B----4-:R-:W-:-:S05]  /*fc00*/  F2FP.BF16.PACK_AB R13, R85, R87 ;  /* 0x00000057550d723e */ /* 0x010fca00000010ff */
[----:B------:R3:W-:Y:S02]  /*fc10*/  MUFU.EX2 R89, R3 ;  /* 0x0000000300597308 */ /* 0x0007e40000000800 */
[----:B---3--:R-:W-:-:S06]  /*fc20*/  FFMA.FTZ R3, R15, c[0x0][0x2d0], -R0 ;  /* 0x0000b4000f037a23 */ /* 0x008fcc0000010800 */
[----:B------:R3:W4:Y:S02]  /*fc30*/  MUFU.EX2 R92, R3 ;  /* 0x00000003005c7308 */ /* 0x0007240000000800 */
[----:B---3--:R-:W-:Y:S01]  /*fc40*/  FFMA.FTZ R3, R17, c[0x0][0x2d0], -R2 ;  /* 0x0000b40011037a23 */ /* 0x008fe20000010802 */
[----:B----4-:R-:W-:Y:S01]  /*fc50*/  F2FP.BF16.PACK_AB R15, R92, R89 ;  /* 0x000000595c0f723e */ /* 0x010fe200000010ff */
[----:B------:R-:W-:-:S04]  /*fc60*/  FADD.FTZ R17, R87, R85 ;  /* 0x0000005557117221 */ /* 0x000fc80000010000 */
[----:B------:R3:W4:Y:S01]  /*fc70*/  MUFU.EX2 R93, R3 ;  /* 0x00000003005d7308 */ /* 0x0007220000000800 */
[----:B------:R-:W-:Y:S02]  /*fc80*/  FADD.FTZ R17, R89, R17 ;  /* 0x0000001159117221 */ /* 0x000fe40000010000 */
[----:B---3--:R-:W-:Y:S01]  /*fc90*/  FFMA.FTZ R3, R14, c[0x0][0x2d0], -R2 ;  /* 0x0000b4000e037a23 */ /* 0x008fe20000010802 */
[----:B------:R-:W-:-:S04]  /*fca0*/  F2FP.BF16.PACK_AB R14, R90, R88 ;  /* 0x000000585a0e723e */ /* 0x000fc800000010ff */
[----:B------:R3:W-:Y:S03]  /*fcb0*/  MUFU.EX2 R96, R3 ;  /* 0x0000000300607308 */ /* 0x0007e60000000800 */
[C---:B-1----:R-:W-:Y:S08]  /*fcc0*/  HMMA.16816.F32.BF16 R24, R12.reuse, R4, RZ ;  /* 0x000000040c18723c */ /* 0x042ff000000418ff */
[----:B--2---:R-:W-:Y:S01]  /*fcd0*/  HMMA.16816.F32.BF16 R44, R12, R8, RZ ;  /* 0x000000080c2c723c */ /* 0x004fe200000418ff */
[----:B---3--:R-:W-:-:S02]  /*fce0*/  FFMA.FTZ R3, R18, c[0x0][0x2d0], -R2 ;  /* 0x0000b40012037a23 */ /* 0x008fc40000010802 */
[----:B------:R-:W-:-:S04]  /*fcf0*/  FFMA.FTZ R18, R73, c[0x0][0x2d0], -R2 ;  /* 0x0000b40049127a23 */ /* 0x000fc80000010802 */
[----:B----4-:R-:W-:Y:S01]  /*fd00*/  F2FP.BF16.PACK_AB R8, R93, R95 ;  /* 0x0000005f5d08723e */ /* 0x010fe200000010ff */
[----:B------:R1:W2:Y:S01]  /*fd10*/  MUFU.EX2 R99, R3 ;  /* 0x0000000300637308 */ /* 0x0002a20000000800 */
[----:B------:R-:W-:Y:S01]  /*fd20*/  HMMA.16816.F32.BF16 R28, R12, R10, RZ ;  /* 0x0000000a0c1c723c */ /* 0x000fe200000418ff */
[----:B-1----:R-:W-:-:S06]  /*fd30*/  FFMA.FTZ R3, R19, c[0x0][0x2d0], -R0 ;  /* 0x0000b40013037a23 */ /* 0x002fcc0000010800 */
[----:B--2---:R-:W-:Y:S01]  /*fd40*/  F2FP.BF16.PACK_AB R10, R99, R96 ;  /* 0x00000060630a723e */ /* 0x004fe200000010ff */
[----:B------:R-:W-:Y:S01]  /*fd50*/  FFMA.FTZ R19, R74, c[0x0][0x2d0], -R2 ;  /* 0x0000b4004a137a23 */ /* 0x000fe20000010802 */
[----:B------:R1:W-:Y:S02]  /*fd60*/  MUFU.EX2 R94, R3 ;  /* 0x00000003005e7308 */ /* 0x0003e40000000800 */
[----:B-1----:R-:W-:-:S06]  /*fd70*/  FFMA.FTZ R3, R20, c[0x0][0x2d0], -R0 ;  /* 0x0000b40014037a23 */ /* 0x002fcc0000010800 */
[----:B------:R1:W2:Y:S02]  /*fd80*/  MUFU.EX2 R97, R3 ;  /* 0x0000000300617308 */ /* 0x0002a40000000800 */
[--C-:B-1----:R-:W-:Y:S01]  /*fd90*/  FFMA.FTZ R3, R21, c[0x0][0x2d0], -R0.reuse ;  /* 0x0000b40015037a23 */ /* 0x102fe20000010800 */
[----:B--2---:R-:W-:Y:S01]  /*fda0*/  F2FP.BF16.PACK_AB R9, R97, R94 ;  /* 0x0000005e6109723e */ /* 0x004fe200000010ff */
[C---:B------:R-:W-:Y:S04]  /*fdb0*/  HMMA.16816.F32.BF16 R20, R12.reuse, R6, RZ ;  /* 0x000000060c14723c */ /* 0x040fe800000418ff */
[----:B------:R1:W-:Y:S04]  /*fdc0*/  MUFU.EX2 R98, R3 ;  /* 0x0000000300627308 */ /* 0x0003e80000000800 */
[----:B------:R-:W-:Y:S01]  /*fdd0*/  HMMA.16816.F32.BF16 R4, R12, R48, RZ ;  /* 0x000000300c04723c */ /* 0x000fe200000418ff */
[----:B-1----:R-:W-:-:S02]  /*fde0*/  FFMA.FTZ R3, R52, c[0x0][0x2d0], -R0 ;  /* 0x0000b40034037a23 */ /* 0x002fc40000010800 */
[----:B------:R-:W1:Y:S02]  /*fdf0*/  LDSM.16.MT88.4 R52, [R172+0x800] ;  /* 0x00080000ac34783b */ /* 0x000e640000004200 */
[----:B------:R-:W2:Y:S02]  /*fe00*/  MUFU.EX2 R103, R3 ;  /* 0x0000000300677308 */ /* 0x000ea40000000800 */
[----:B--2---:R-:W-:Y:S01]  /*fe10*/  F2FP.BF16.PACK_AB R11, R103, R98 ;  /* 0x00000062670b723e */ /* 0x004fe200000010ff */
[----:B------:R-:W-:-:S04]  /*fe20*/  FADD.FTZ R3, R86, R84 ;  /* 0x0000005456037221 */ /* 0x000fc80000010000 */
[----:B------:R-:W-:Y:S02]  /*fe30*/  FADD.FTZ R3, R88, R3 ;  /* 0x0000000358037221 */ /* 0x000fe40000010000 */
[----:B------:R-:W-:Y:S02]  /*fe40*/  HMMA.16816.F32.BF16 R160, R8, R32, R24 ;  /* 0x0000002008a0723c */ /* 0x000fe40000041818 */
[----:B------:R-:W-:-:S04]  /*fe50*/  FADD.FTZ R3, R90, R3 ;  /* 0x000000035a037221 */ /* 0x000fc80000010000 */
[----:B------:R-:W-:Y:S02]  /*fe60*/  FADD.FTZ R3, R95, R3 ;  /* 0x000000035f037221 */ /* 0x000fe40000010000 */
[----:B------:R-:W-:Y:S01]  /*fe70*/  HMMA.16816.F32.BF16 R120, R8, R34, R20 ;  /* 0x000000220878723c */ /* 0x000fe20000041814 */
[----:B------:R-:W-:Y:S01]  /*fe80*/  LDSM.16.MT88.4 R32, [R170+0x2800] ;  /* 0x00280000aa20783b */ /* 0x000fe20000004200 */
[----:B------:R-:W-:-:S06]  /*fe90*/  FADD.FTZ R3, R93, R3 ;  /* 0x000000035d037221 */ /* 0x000fcc0000010000 */
[C---:B------:R-:W-:Y:S08]  /*fea0*/  HMMA.16816.F32.BF16 R24, R12.reuse, R40, RZ ;  /* 0x000000280c18723c */ /* 0x040ff000000418ff */
[----:B------:R-:W-:Y:S01]  /*feb0*/  HMMA.16816.F32.BF16 R20, R12, R42, RZ ;  /* 0x0000002a0c14723c */ /* 0x000fe200000418ff */
[----:B------:R-:W2:Y:S07]  /*fec0*/  LDSM.16.MT88.4 R40, [R170+0x2000] ;  /* 0x00200000aa28783b */ /* 0x000eae0000004200 */
[C---:B------:R-:W-:Y:S01]  /*fed0*/  HMMA.16816.F32.BF16 R136, R8.reuse, R36, R44 ;  /* 0x000000240888723c */ /* 0x040fe2000004182c */
[----:B------:R-:W3:Y:S07]  /*fee0*/  LDSM.16.MT88.4 R44, [R173+0x2000] ;  /* 0x00200000ad2c783b */ /* 0x000eee0000004200 */
[----:B------:R-:W-:Y:S08]  /*fef0*/  HMMA.16816.F32.BF16 R156, R8, R56, R4 ;  /* 0x00000038089c723c */ /* 0x000ff00000041804 */
[----:B------:R-:W-:Y:S08]  /*ff00*/  HMMA.16816.F32.BF16 R4, R12, R60, RZ ;  /* 0x0000003c0c04723c */ /* 0x000ff000000418ff */
[----:B------:R-:W-:Y:S01]  /*ff10*/  HMMA.16816.F32.BF16 R128, R8, R38, R28 ;  /* 0x000000260880723c */ /* 0x000fe2000004181c */
[----:B------:R-:W4:Y:S07]  /*ff20*/  LDSM.16.MT88.4 R36, [R173+0x2800] ;  /* 0x00280000ad24783b */ /* 0x000f2e0000004200 */
[----:B------:R-:W-:Y:S08]  /*ff30*/  HMMA.16816.F32.BF16 R28, R12, R50, RZ ;  /* 0x000000320c1c723c */ /* 0x000ff000000418ff */
[C---:B-1----:R-:W-:Y:S08]  /*ff40*/  HMMA.16816.F32.BF16 R152, R8.reuse, R52, R24 ;  /* 0x000000340898723c */ /* 0x042ff00000041818 */
[----:B------:R-:W-:Y:S08]  /*ff50*/  HMMA.16816.F32.BF16 R132, R8, R54, R20 ;  /* 0x000000360884723c */ /* 0x000ff00000041814 */
[C---:B--2---:R-:W-:Y:S08]  /*ff60*/  HMMA.16816.F32.BF16 R24, R12.reuse, R40, RZ ;  /* 0x000000280c18723c */ /* 0x044ff000000418ff */
[----:B------:R-:W-:Y:S01]  /*ff70*/  HMMA.16816.F32.BF16 R20, R12, R42, RZ ;  /* 0x0000002a0c14723c */ /* 0x000fe200000418ff */
[----:B------:R-:W1:Y:S07]  /*ff80*/  LDSM.16.MT88.4 R40, [R172+0x2000] ;  /* 0x00200000ac28783b */ /* 0x000e6e0000004200 */
[----:B------:R-:W-:Y:S08]  /*ff90*/  HMMA.16816.F32.BF16 R148, R8, R64, R4 ;  /* 0x000000400894723c */ /* 0x000ff00000041804 */
[----:B---3--:R-:W-:Y:S08]  /*ffa0*/  HMMA.16816.F32.BF16 R4, R12, R44, RZ ;  /* 0x0000002c0c04723c */ /* 0x008ff000000418ff */
[C---:B------:R-:W-:Y:S08]  /*ffb0*/  HMMA.16816.F32.BF16 R112, R8.reuse, R58, R28 ;  /* 0x0000003a0870723c */ /* 0x040ff0000004181c */
[----:B------:R-:W-:Y:S01]  /*ffc0*/  HMMA.16816.F32.BF16 R56, R8, R32, R24 ;  /* 0x000000200838723c */ /* 0x000fe20000041818 */
[----:B------:R-:W2:Y:S06]  /*ffd0*/  LDSM.16.MT88.4 R24, [R172+0x2800] ;  /* 0x00280000ac18783b */ /* 0x000eac0000004200 */
[--C-:B------:R-:W-:Y:S01]  /*ffe0*/  FFMA.FTZ R32, R78, c[0x0][0x2d0], -R0.reuse ;  /* 0x0000b4004e207a23 */ /* 0x100fe20000010800 */
[----:B------:R-:W-:Y:S01]  /*fff0*/  HMMA.16816.F32.BF16 R28, R12, R62, RZ ;  /* 0x0000003e0c1c723c */ /* 0x000fe200000418ff */
[----:B------:R-:W-:-:S07]  /*10000*/  FFMA.FTZ R33, R76, c[0x0][0x2d0], -R0 ;  /* 0x0000b4004c217a23 */ /* 0x000fce0000010800 */
[----:B----4-:R-:W-:Y:S07]  /*10010*/  HMMA.16816.F32.BF16 R124, R8, R36, R4 ;  /* 0x00000024087c723c */ /* 0x010fee0000041804 */
[--C-:B------:R-:W-:Y:S01]  /*10020*/  FFMA.FTZ R36, R69, c[0x0][0x2d0], -R2.reuse ;  /* 0x0000b40045247a23 */ /* 0x100fe20000010802 */
[----:B-1----:R-:W-:Y:S08]  /*10030*/  HMMA.16816.F32.BF16 R4, R12, R40, RZ ;  /* 0x000000280c04723c */ /* 0x002ff000000418ff */
[C---:B------:R-:W-:Y:S07]  /*10040*/  HMMA.16816.F32.BF16 R60, R8.reuse, R34, R20 ;  /* 0x00000022083c723c */ /* 0x040fee0000041814 */
[----:B------:R-:W-:Y:S01]  /*10050*/  FFMA.FTZ R35, R68, c[0x0][0x2d0], -R2 ;  /* 0x0000b40044237a23 */ /* 0x000fe20000010802 */
[----:B------:R-:W-:Y:S01]  /*10060*/  HMMA.16816.F32.BF16 R52, R8, R66, R28 ;  /* 0x000000420834723c */ /* 0x000fe2000004181c */
[----:B------:R-:W1:Y:S01]  /*10070*/  LDSM.16.MT88.4 R28, [R169+0x4000] ;  /* 0x00400000a91c783b */ /* 0x000e620000004200 */
[----:B------:R-:W-:-:S06]  /*10080*/  FFMA.FTZ R34, R77, c[0x0][0x2d0], -R0 ;  /* 0x0000b4004d227a23 */ /* 0x000fcc0000010800 */
[----:B------:R-:W-:Y:S08]  /*10090*/  HMMA.16816.F32.BF16 R20, R12, R46, RZ ;  /* 0x0000002e0c14723c */ /* 0x000ff000000418ff */
[----:B--2---:R-:W-:Y:S08]  /*100a0*/  HMMA.16816.F32.BF16 R116, R8, R24, R4 ;  /* 0x000000180874723c */ /* 0x004ff00000041804 */
[----:B------:R-:W-:Y:S08]  /*100b0*/  HMMA.16816.F32.BF16 R4, R12, R42, RZ ;  /* 0x0000002a0c04723c */ /* 0x000ff000000418ff */
[C---:B------:R-:W-:Y:S01]  /*100c0*/  HMMA.16816.F32.BF16 R108, R8.reuse, R38, R20 ;  /* 0x00000026086c723c */ /* 0x040fe20000041814 */
[----:B------:R-:W2:Y:S11]  /*100d0*/  LDSM.16.MT88.4 R20, [R169+0x4800] ;  /* 0x00480000a914783b */ /* 0x000eb60000004200 */
[----:B------:R-:W-:Y:S04]  /*100e0*/  @!UPT UIADD3 URZ, URZ, URZ, URZ ;  /* 0x0000003f3f3ff290 */ /* 0x000fe8000fffe03f */
[----:B------:R-:W-:Y:S01]  /*100f0*/  HMMA.16816.F32.BF16 R64, R8, R26, R4 ;  /* 0x0000001a0840723c */ /* 0x000fe20000041804 */
[----:B------:R-:W-:Y:S07]  /*10100*/  LDSM.16.MT88.4 R24, [R170+0x4800] ;  /* 0x00480000aa18783b */ /* 0x000fee0000004200 */
[----:B-1----:R-:W-:Y:S07]  /*10110*/  HMMA.16816.F32.BF16 R4, R12, R28, RZ ;  /* 0x0000001c0c04723c */ /* 0x002fee00000418ff */
[--C-:B------:R-:W-:Y:S11]  /*10120*/  FFMA.FTZ R28, R75, c[0x0][0x2d0], -R2.reuse ;  /* 0x0000b4004b1c7a23 */ /* 0x100ff60000010802 */
[----:B------:R-:W-:Y:S06]  /*10130*/  @!UPT UIADD3 URZ, URZ, URZ, URZ ;  /* 0x0000003f3f3ff290 */ /* 0x000fec000fffe03f */
[----:B--2---:R-:W-:Y:S08]  /*10140*/  HMMA.16816.F32.BF16 R84, R8, R20, R4 ;  /* 0x000000140854723c */ /* 0x004ff00000041804 */
[----:B------:R-:W-:Y:S07]  /*10150*/  HMMA.16816.F32.BF16 R4, R12, R30, RZ ;  /* 0x0000001e0c04723c */ /* 0x000fee00000418ff */
[----:B------:R-:W-:-:S02]  /*10160*/  FFMA.FTZ R30, R71, c[0x0][0x2d0], -R2 ;  /* 0x0000b400471e7a23 */ /* 0x000fc40000010802 */
[--C-:B------:R-:W-:Y:S11]  /*10170*/  FFMA.FTZ R31, R70, c[0x0][0x2d0], -R2.reuse ;  /* 0x0000b400461f7a23 */ /* 0x100ff60000010802 */
[----:B------:R-:W-:Y:S04]  /*10180*/  @!UPT UIADD3 URZ, URZ, URZ, URZ ;  /* 0x0000003f3f3ff290 */ /* 0x000fe8000fffe03f */
[----:B------:R-:W-:Y:S01]  /*10190*/  HMMA.16816.F32.BF16 R88, R8, R22, R4 ;  /* 0x000000160858723c */ /* 0x000fe20000041804 */
[----:B------:R-:W1:Y:S06]  /*101a0*/  LDSM.16.MT88.4 R20, [R170+0x4000] ;  /* 0x00400000aa14783b */ /* 0x000e6c0000004200 */
[----:B------:R-:W-:Y:S02]  /*101b0*/  FADD.FTZ R4, R92, R17 ;  /* 0x000000115c047221 */ /* 0x000fe40000010000 */
[----:B------:R-:W-:Y:S02]  /*101c0*/  FFMA.FTZ R17, R72, c[0x0][0x2d0], -R2 ;  /* 0x0000b40048117a23 */ /* 0x000fe40000010802 */
[----:B------:R-:W-:-:S02]  /*101d0*/  FADD.FTZ R29, R94, R4 ;  /* 0x000000045e1d7221 */ /* 0x000fc40000010000 */
[----:B------:R-:W-:Y:S02]  /*101e0*/  FADD.FTZ R2, R96, R3 ;  /* 0x0000000360027221 */ /* 0x000fe40000010000 */
[----:B------:R-:W-:Y:S02]  /*101f0*/  FADD.FTZ R3, R97, R29 ;  /* 0x0000001d61037221 */ /* 0x000fe40000010000 */
[----:B------:R-:W-:Y:S02]  /*10200*/  FADD.FTZ R2, R99, R2 ;  /* 0x0000000263027221 */ /* 0x000fe40000010000 */
[----:B------:R-:W-:Y:S01]  /*10210*/  FADD.FTZ R3, R98, R3 ;  /* 0x0000000362037221 */ /* 0x000fe20000010000 */
[----:B-1----:R-:W-:Y:S01]  /*10220*/  HMMA.16816.F32.BF16 R4, R12, R20, RZ ;  /* 0x000000140c04723c */ /* 0x002fe200000418ff */
[----:B------:R-:W-:Y:S08]  /*10230*/  MUFU.EX2 R21, R30 ;  /* 0x0000001e00157308 */ /* 0x000ff00000000800 */
[----:B------:R-:W1:Y:S11]  /*10240*/  MUFU.EX2 R20, R31 ;  /* 0x0000001f00147308 */ /* 0x000e760000000800 */
[----:B------:R-:W-:Y:S04]  /*10250*/  @!UPT UIADD3 URZ, URZ, URZ, URZ ;  /* 0x0000003f3f3ff290 */ /* 0x000fe8000fffe03f */
[----:B------:R-:W-:Y:S01]  /*10260*/  HMMA.16816.F32.BF16 R92, R8, R24, R4 ;  /* 0x00000018085c723c */ /* 0x000fe20000041804 */
[----:B------:R2:W-:Y:S01]  /*10270*/  MUFU.EX2 R25, R28 ;  /* 0x0000001c00197308 */ /* 0x0005e20000000800 */
[----:B-1----:R-:W-:-:S06]  /*10280*/  F2FP.BF16.PACK_AB R96, R20, R21 ;  /* 0x000000151460723e */ /* 0x002fcc00000010ff */
[----:B------:R-:W-:Y:S01]  /*10290*/  HMMA.16816.F32.BF16 R4, R12, R22, RZ ;  /* 0x000000160c04723c */ /* 0x000fe200000418ff */
[----:B------:R1:W3:Y:S01]  /*102a0*/  MUFU.EX2 R23, R19 ;  /* 0x0000001300177308 */ /* 0x0002e20000000800 */
[----:B--2---:R-:W2:Y:S07]  /*102b0*/  LDSM.16.MT88.4 R28, [R173+0x4000] ;  /* 0x00400000ad1c783b */ /* 0x004eae0000004200 */
[----:B------:R4:W-:Y:S01]  /*102c0*/  MUFU.EX2 R24, R18 ;  /* 0x0000001200187308 */ /* 0x0009e20000000800 */
[----:B-1----:R-:W-:-:S07]  /*102d0*/  FFMA.FTZ R19, R83, c[0x0][0x2d0], -R0 ;  /* 0x0000b40053137a23 */ /* 0x002fce0000010800 */
[----:B------:R-:W1:Y:S07]  /*102e0*/  MUFU.EX2 R22, R17 ;  /* 0x0000001100167308 */ /* 0x000e6e0000000800 */
[----:B------:R-:W-:Y:S01]  /*102f0*/  HMMA.16816.F32.BF16 R144, R8, R26, R4 ;  /* 0x0000001a0890723c */ /* 0x000fe20000041804 */
[----:B----4-:R-:W-:-:S06]  /*10300*/  FFMA.FTZ R18, R82, c[0x0][0x2d0], -R0 ;  /* 0x0000b40052127a23 */ /* 0x010fcc0000010800 */
[--C-:B------:R-:W-:Y:S01]  /*10310*/  FFMA.FTZ R7, R80, c[0x0][0x2d0], -R0.reuse ;  /* 0x0000b40050077a23 */ /* 0x100fe20000010800 */
[----:B---3--:R-:W-:Y:S01]  /*10320*/  F2FP.BF16.PACK_AB R4, R23, R25 ;  /* 0x000000191704723e */ /* 0x008fe200000010ff */
[--C-:B------:R-:W-:Y:S01]  /*10330*/  FFMA.FTZ R5, R79, c[0x0][0x2d0], -R0.reuse ;  /* 0x0000b4004f057a23 */ /* 0x100fe20000010800 */
[----:B-1----:R-:W-:Y:S01]  /*10340*/  F2FP.BF16.PACK_AB R6, R22, R24 ;  /* 0x000000181606723e */ /* 0x002fe200000010ff */
[----:B------:R-:W-:Y:S01]  /*10350*/  FFMA.FTZ R17, R81, c[0x0][0x2d0], -R0 ;  /* 0x0000b40051117a23 */ /* 0x000fe20000010800 */
[----:B------:R-:W-:Y:S01]  /*10360*/  MUFU.EX2 R18, R18 ;  /* 0x0000001200127308 */ /* 0x000fe20000000800 */
[----:B------:R-:W-:Y:S02]  /*10370*/  FADD.FTZ R0, R25, R2 ;  /* 0x0000000219007221 */ /* 0x000fe40000010000 */
[----:B------:R-:W-:Y:S02]  /*10380*/  FADD.FTZ R2, R103, R3 ;  /* 0x0000000367027221 */ /* 0x000fe40000010000 */
[----:B------:R-:W-:-:S03]  /*10390*/  FADD.FTZ R0, R23, R0 ;  /* 0x0000000017007221 */ /* 0x000fc60000010000 */
[----:B------:R-:W-:Y:S01]  /*103a0*/  MUFU.EX2 R7, R7 ;  /* 0x0000000700077308 */ /* 0x000fe20000000800 */
[----:B------:R-:W-:Y:S02]  /*103b0*/  FADD.FTZ R0, R24, R0 ;  /* 0x0000000018007221 */ /* 0x000fe40000010000 */
[----:B------:R-:W1:Y:S02]  /*103c0*/  LDSM.16.MT88.4 R24, [R173+0x4800] ;  /* 0x00480000ad18783b */ /* 0x000e640000004200 */
[----:B------:R-:W-:-:S04]  /*103d0*/  FADD.FTZ R0, R22, R0 ;  /* 0x0000000016007221 */ /* 0x000fc80000010000 */
[----:B------:R-:W-:-:S04]  /*103e0*/  FADD.FTZ R0, R21, R0 ;  /* 0x0000000015007221 */ /* 0x000fc80000010000 */
[----:B------:R-:W-:Y:S02]  /*103f0*/  FADD.FTZ R3, R20, R0 ;  /* 0x0000000014037221 */ /* 0x000fe40000010000 */
[----:B--2---:R-:W-:Y:S01]  /*10400*/  HMMA.16816.F32.BF16 R20, R12, R28, RZ ;  /* 0x0000001c0c14723c */ /* 0x004fe200000418ff */
[----:B------:R-:W-:Y:S08]  /*10410*/  MUFU.EX2 R29, R36 ;  /* 0x00000024001d7308 */ /* 0x000ff00000000800 */
[----:B------:R-:W2:Y:S02]  /*10420*/  MUFU.EX2 R28, R35 ;  /* 0x00000023001c7308 */ /* 0x000ea40000000800 */
[----:B--2---:R-:W-:Y:S11]  /*10430*/  F2FP.BF16.PACK_AB R98, R28, R29 ;  /* 0x0000001d1c62723e */ /* 0x004ff600000010ff */
[----:B------:R-:W-:Y:S02]  /*10440*/  @!UPT UIADD3 URZ, URZ, URZ, URZ ;  /* 0x0000003f3f3ff290 */ /* 0x000fe4000fffe03f */
[----:B-1----:R-:W-:Y:S01]  /*10450*/  HMMA.16816.F32.BF16 R48, R8, R24, R20 ;  /* 0x000000180830723c */ /* 0x002fe20000041814 */
[----:B------:R-:W1:Y:S07]  /*10460*/  MUFU.EX2 R25, R19 ;  /* 0x0000001300197308 */ /* 0x000e6e0000000800 */
[----:B------:R-:W-:Y:S01]  /*10470*/  HMMA.16816.F32.BF16 R20, R12, R30, RZ ;  /* 0x0000001e0c14723c */ /* 0x000fe200000418ff */
[----:B------:R-:W2:Y:S01]  /*10480*/  MUFU.EX2 R24, R17 ;  /* 0x0000001100187308 */ /* 0x000ea20000000800 */
[----:B-1----:R-:W-:-:S07]  /*10490*/  FADD.FTZ R0, R25, R2 ;  /* 0x0000000219007221 */ /* 0x002fce0000010000 */
[----:B------:R1:W3:Y:S01]  /*104a0*/  MUFU.EX2 R19, R5 ;  /* 0x0000000500137308 */ /* 0x0002e20000000800 */
[----:B------:R-:W-:Y:S02]  /*104b0*/  FADD.FTZ R2, R18, R0 ;  /* 0x0000000012027221 */ /* 0x000fe40000010000 */
[----:B------:R-:W-:Y:S02]  /*104c0*/  FADD.FTZ R0, R29, R3 ;  /* 0x000000031d007221 */ /* 0x000fe40000010000 */
[----:B--2---:R-:W-:-:S03]  /*104d0*/  FADD.FTZ R2, R24, R2 ;  /* 0x0000000218027221 */ /* 0x004fc60000010000 */
[----:B------:R-:W2:Y:S01]  /*104e0*/  MUFU.EX2 R17, R32 ;  /* 0x0000002000117308 */ /* 0x000ea20000000800 */
[----:B------:R-:W-:Y:S02]  /*104f0*/  FADD.FTZ R206, R28, R0 ;  /* 0x000000001cce7221 */ /* 0x000fe40000010000 */
[C---:B------:R-:W-:Y:S01]  /*10500*/  FADD.FTZ R0, R7.reuse, R2 ;  /* 0x0000000207007221 */ /* 0x040fe20000010000 */
[----:B------:R-:W-:-:S03]  /*10510*/  F2FP.BF16.PACK_AB R7, R7, R24 ;  /* 0x000000180707723e */ /* 0x000fc600000010ff */
[----:B------:R-:W-:Y:S01]  /*10520*/  HMMA.16816.F32.BF16 R40, R8, R26, R20 ;  /* 0x0000001a0828723c */ /* 0x000fe20000041814 */
[----:B------:R-:W4:Y:S01]  /*10530*/  LDSM.16.MT88.4 R20, [R172+0x4000] ;  /* 0x00400000ac14783b */ /* 0x000f220000004200 */
[----:B-1----:R-:W-:Y:S01]  /*10540*/  F2FP.BF16.PACK_AB R5, R18, R25 ;  /* 0x000000191205723e */ /* 0x002fe200000010ff */
[----:B------:R-:W1:Y:S01]  /*10550*/  MUFU.EX2 R3, R34 ;  /* 0x0000002200037308 */ /* 0x000e620000000800 */
[----:B---3--:R-:W-:Y:S01]  /*10560*/  FADD.FTZ R0, R19, R0 ;  /* 0x0000000013007221 */ /* 0x008fe20000010000 */
[----:B--2---:R-:W-:-:S06]  /*10570*/  F2FP.BF16.PACK_AB R97, R17, R19 ;  /* 0x000000131161723e */ /* 0x004fcc00000010ff */
[----:B------:R-:W2:Y:S01]  /*10580*/  MUFU.EX2 R2, R33 ;  /* 0x0000002100027308 */ /* 0x000ea20000000800 */
[----:B------:R-:W-:-:S04]  /*10590*/  FADD.FTZ R0, R17, R0 ;  /* 0x0000000011007221 */ /* 0x000fc80000010000 */
[----:B-1----:R-:W-:Y:S01]  /*105a0*/  FADD.FTZ R0, R3, R0 ;  /* 0x0000000003007221 */ /* 0x002fe20000010000 */
[----:B--2---:R-:W-:-:S03]  /*105b0*/  F2FP.BF16.PACK_AB R99, R2, R3 ;  /* 0x000000030263723e */ /* 0x004fc600000010ff */
[----:B------:R-:W-:Y:S01]  /*105c0*/  FADD.FTZ R200, R2, R0 ;  /* 0x0000000002c87221 */ /* 0x000fe20000010000 */
[----:B------:R-:W-:-:S04]  /*105d0*/  IADD3 R0, R104, -0x2, RZ ;  /* 0xfffffffe68007810 */ /* 0x000fc80007ffe0ff */
[----:B------:R-:W-:Y:S01]  /*105e0*/  ISETP.GE.AND P0, PT, R0, R217, PT ;  /* 0x000000d90000720c */ /* 0x000fe20003f06270 */
[C---:B----4-:R-:W-:Y:S08]  /*105f0*/  HMMA.16816.F32.BF16 R24, R12.reuse, R20, RZ ;  /* 0x000000140c18723c */ /* 0x050ff000000418ff */
[----:B------:R-:W-:Y:S01]  /*10600*/  HMMA.16816.F32.BF16 R12, R12, R22, RZ ;  /* 0x000000160c0c723c */ /* 0x000fe200000418ff */
[----:B------:R-:W1:Y:S11]  /*10610*/  LDSM.16.MT88.4 R20, [R172+0x4800] ;  /* 0x00480000ac14783b */ /* 0x000e760000004200 */
[----:B------:R-:W-:Y:S04]  /*10620*/  @!UPT UIADD3 URZ, URZ, URZ, URZ ;  /* 0x0000003f3f3ff290 */ /* 0x000fe8000fffe03f */
[C---:B-1----:R-:W-:Y:S08]  /*10630*/  HMMA.16816.F32.BF16 R24, R8.reuse, R20, R24 ;  /* 0x000000140818723c */ /* 0x042ff00000041818 */
[----:B------:R-:W-:Y:S01]  /*10640*/  HMMA.16816.F32.BF16 R12, R8, R22, R12 ;  /* 0x00000016080c723c */ /* 0x000fe2000004180c */
        /* <DEDUP_REMOVED lines=13> */
[----:B------:R-:W2:Y:S03]  /*10720*/  LDSM.16.MT88.4 R132, [R169+0x1800] ;  /* 0x00180000a984783b */ /* 0x000ea60000004200 */
[C---:B-1----:R-:W-:Y:S08]  /*10730*/  HMMA.16816.F32.BF16 R44, R4.reuse, R8, R148 ;  /* 0x00000008042c723c */ /* 0x042ff00000041894 */
[----:B------:R-:W-:Y:S01]  /*10740*/  HMMA.16816.F32.BF16 R52, R4, R10, R52 ;  /* 0x0000000a0434723c */ /* 0x000fe20000041834 */
[----:B------:R-:W1:Y:S07]  /*10750*/  LDSM.16.MT88.4 R8, [R170+0x3000] ;  /* 0x00300000aa08783b */ /* 0x000e6e0000004200 */
[C---:B--2---:R-:W-:Y:S08]  /*10760*/  HMMA.16816.F32.BF16 R136, R96.reuse, R132, R136 ;  /* 0x000000846088723c */ /* 0x044ff00000041888 */
[----:B------:R-:W-:Y:S08]  /*10770*/  HMMA.16816.F32.BF16 R132, R96, R134, R20 ;  /* 0x000000866084723c */ /* 0x000ff00000041814 */
[C---:B-1----:R-:W-:Y:S08]  /*10780*/  HMMA.16816.F32.BF16 R56, R4.reuse, R8, R56 ;  /* 0x000000080438723c */ /* 0x042ff00000041838 */
[C---:B------:R-:W-:Y:S01]  /*10790*/  HMMA.16816.F32.BF16 R60, R4.reuse, R10, R60 ;  /* 0x0000000a043c723c */ /* 0x040fe2000004183c */
[----:B------:R-:W1:Y:S07]  /*107a0*/  LDSM.16.MT88.4 R8, [R173+0x3000] ;  /* 0x00300000ad08783b */ /* 0x000e6e0000004200 */
[C---:B-1----:R-:W-:Y:S01]  /*107b0*/  HMMA.16816.F32.BF16 R68, R4.reuse, R8, R124 ;  /* 0x000000080444723c */ /* 0x042fe2000004187c */
[----:B------:R-:W1:Y:S07]  /*107c0*/  LDSM.16.MT88.4 R124, [R170+0x1800] ;  /* 0x00180000aa7c783b */ /* 0x000e6e0000004200 */
[----:B------:R-:W-:Y:S01]  /*107d0*/  HMMA.16816.F32.BF16 R72, R4, R10, R108 ;  /* 0x0000000a0448723c */ /* 0x000fe2000004186c */
[----:B------:R-:W2:Y:S04]  /*107e0*/  LDSM.16.MT88.4 R8, [R172+0x3000] ;  /* 0x00300000ac08783b */ /* 0x000ea80000004200 */
[----:B------:R-:W3:Y:S03]  /*107f0*/  LDSM.16.MT88.4 R108, [R172+0x1800] ;  /* 0x00180000ac6c783b */ /* 0x000ee60000004200 */
[----:B-1----:R-:W-:Y:S08]  /*10800*/  HMMA.16816.F32.BF16 R128, R96, R124, R128 ;  /* 0x0000007c6080723c */ /* 0x002ff00000041880 */
[C---:B--2---:R-:W-:Y:S01]  /*10810*/  HMMA.16816.F32.BF16 R76, R4.reuse, R8, R116 ;  /* 0x00000008044c723c */ /* 0x044fe20000041874 */
[----:B------:R-:W1:Y:S07]  /*10820*/  LDSM.16.MT88.4 R116, [R173+0x1800] ;  /* 0x00180000ad74783b */ /* 0x000e6e0000004200 */
[----:B------:R-:W-:Y:S01]  /*10830*/  HMMA.16816.F32.BF16 R80, R4, R10, R64 ;  /* 0x0000000a0450723c */ /* 0x000fe20000041840 */
[----:B------:R-:W2:Y:S04]  /*10840*/  LDSM.16.MT88.4 R8, [R169+0x5000] ;  /* 0x00500000a908783b */ /* 0x000ea80000004200 */
[----:B------:R-:W-:Y:S03]  /*10850*/  LDSM.16.MT88.4 R64, [R172+0x3800] ;  /* 0x00380000ac40783b */ /* 0x000fe60000004200 */
[C---:B---3--:R-:W-:Y:S08]  /*10860*/  HMMA.16816.F32.BF16 R112, R96.reuse, R108, R112 ;  /* 0x0000006c6070723c */ /* 0x048ff00000041870 */
[C---:B------:R-:W-:Y:S08]  /*10870*/  HMMA.16816.F32.BF16 R108, R96.reuse, R110, R36 ;  /* 0x0000006e606c723c */ /* 0x040ff00000041824 */
[C---:B------:R-:W-:Y:S08]  /*10880*/  HMMA.16816.F32.BF16 R124, R96.reuse, R126, R28 ;  /* 0x0000007e607c723c */ /* 0x040ff0000004181c */
[----:B-1----:R-:W-:Y:S08]  /*10890*/  HMMA.16816.F32.BF16 R120, R96, R116, R120 ;  /* 0x000000746078723c */ /* 0x002ff00000041878 */
[C---:B--2---:R-:W-:Y:S08]  /*108a0*/  HMMA.16816.F32.BF16 R84, R4.reuse, R8, R84 ;  /* 0x000000080454723c */ /* 0x044ff00000041854 */
[----:B------:R-:W-:Y:S01]  /*108b0*/  HMMA.16816.F32.BF16 R88, R4, R10, R88 ;  /* 0x0000000a0458723c */ /* 0x000fe20000041858 */
[----:B------:R-:W1:Y:S07]  /*108c0*/  LDSM.16.MT88.4 R8, [R170+0x5000] ;  /* 0x00500000aa08783b */ /* 0x000e6e0000004200 */
        /* <DEDUP_REMOVED lines=9> */
[C---:B-1----:R-:W-:Y:S08]  /*10960*/  HMMA.16816.F32.BF16 R36, R96.reuse, R40, R44 ;  /* 0x000000286024723c */ /* 0x042ff0000004182c */
[C---:B--2---:R-:W-:Y:S01]  /*10970*/  HMMA.16816.F32.BF16 R44, R96.reuse, R48, R56 ;  /* 0x00000030602c723c */ /* 0x044fe20000041838 */
[----:B------:R-:W1:Y:S07]  /*10980*/  LDSM.16.MT88.4 R56, [R173+0x3800] ;  /* 0x00380000ad38783b */ /* 0x000e6e0000004200 */
[C---:B------:R-:W-:Y:S08]  /*10990*/  HMMA.16816.F32.BF16 R40, R96.reuse, R42, R52 ;  /* 0x0000002a6028723c */ /* 0x040ff00000041834 */
[C---:B------:R-:W-:Y:S08]  /*109a0*/  HMMA.16816.F32.BF16 R48, R96.reuse, R50, R60 ;  /* 0x000000326030723c */ /* 0x040ff0000004183c */
[C---:B------:R-:W-:Y:S08]  /*109b0*/  HMMA.16816.F32.BF16 R60, R96.reuse, R64, R76 ;  /* 0x00000040603c723c */ /* 0x040ff0000004184c */
[----:B------:R-:W-:Y:S01]  /*109c0*/  HMMA.16816.F32.BF16 R64, R96, R66, R80 ;  /* 0x000000426040723c */ /* 0x000fe20000041850 */
[----:B------:R-:W2:Y:S07]  /*109d0*/  LDSM.16.MT88.4 R80, [R170+0x5800] ;  /* 0x00580000aa50783b */ /* 0x000eae0000004200 */
[----:B---3--:R-:W-:Y:S08]  /*109e0*/  HMMA.16816.F32.BF16 R24, R4, R8, R24 ;  /* 0x000000080418723c */ /* 0x008ff00000041818 */
[C---:B-1----:R-:W-:Y:S08]  /*109f0*/  HMMA.16816.F32.BF16 R52, R96.reuse, R56, R68 ;  /* 0x000000386034723c */ /* 0x042ff00000041844 */
[----:B------:R-:W-:Y:S01]  /*10a00*/  HMMA.16816.F32.BF16 R56, R96, R58, R72 ;  /* 0x0000003a6038723c */ /* 0x000fe20000041848 */
[----:B------:R-:W1:Y:S07]  /*10a10*/  LDSM.16.MT88.4 R72, [R169+0x5800] ;  /* 0x00580000a948783b */ /* 0x000e6e0000004200 */
[----:B------:R-:W-:Y:S01]  /*10a20*/  HMMA.16816.F32.BF16 R12, R4, R10, R12 ;  /* 0x0000000a040c723c */ /* 0x000fe2000004180c */
[----:B------:R-:W3:Y:S07]  /*10a30*/  LDSM.16.MT88.4 R4, [R172+0x5800] ;  /* 0x00580000ac04783b */ /* 0x000eee0000004200 */
[C---:B--2---:R-:W-:Y:S08]  /*10a40*/  HMMA.16816.F32.BF16 R76, R96.reuse, R80, R92 ;  /* 0x00000050604c723c */ /* 0x044ff0000004185c */
[C---:B------:R-:W-:Y:S08]  /*10a50*/  HMMA.16816.F32.BF16 R80, R96.reuse, R82, R144 ;  /* 0x000000526050723c */ /* 0x040ff00000041890 */
[C---:B-1----:R-:W-:Y:S08]  /*10a60*/  HMMA.16816.F32.BF16 R68, R96.reuse, R72, R84 ;  /* 0x000000486044723c */ /* 0x042ff00000041854 */
[C---:B------:R-:W-:Y:S01]  /*10a70*/  HMMA.16816.F32.BF16 R72, R96.reuse, R74, R88 ;  /* 0x0000004a6048723c */ /* 0x040fe20000041858 */
[----:B------:R-:W1:Y:S07]  /*10a80*/  LDSM.16.MT88.4 R88, [R173+0x5800] ;  /* 0x00580000ad58783b */ /* 0x000e6e0000004200 */
[C---:B---3--:R-:W-:Y:S08]  /*10a90*/  HMMA.16816.F32.BF16 R92, R96.reuse, R4, R24 ;  /* 0x00000004605c723c */ /* 0x048ff00000041818 */
[C---:B-1----:R-:W-:Y:S08]  /*10aa0*/  HMMA.16816.F32.BF16 R84, R96.reuse, R88, R152 ;  /* 0x000000586054723c */ /* 0x042ff00000041898 */
[C---:B------:R-:W-:Y:S08]  /*10ab0*/  HMMA.16816.F32.BF16 R88, R96.reuse, R90, R148 ;  /* 0x0000005a6058723c */ /* 0x040ff00000041894 */
[----:B------:R-:W-:Y:S01]  /*10ac0*/  HMMA.16816.F32.BF16 R96, R96, R6, R12 ;  /* 0x000000066060723c */ /* 0x000fe2000004180c */
[----:B------:R-:W-:Y:S07]  /*10ad0*/  @!UPT UIADD3 URZ, URZ, URZ, URZ ;  /* 0x0000003f3f3ff290 */ /* 0x000fee000fffe03f */
[----:B------:R-:W-:Y:S11]  /*10ae0*/  @!P0 BRA `(.L_x_268) ;  /* 0x0000303000008947 */ /* 0x000ff60003800000 */
[----:B------:R-:W-:Y:S02]  /*10af0*/  MOV R194, R0 ;  /* 0x0000000000c27202 */ /* 0x000fe40000000f00 */
[----:B------:R-:W-:-:S02]  /*10b00*/  MOV R104, R16 ;  /* 0x0000001000687202 */ /* 0x000fc40000000f00 */
[----:B------:R-:W-:Y:S02]  /*10b10*/  MOV R103, R102 ;  /* 0x0000006600677202 */ /* 0x000fe40000000f00 */
.L_x_275:
[----:B------:R-:W-:Y:S04]  /*10b20*/  DEPBAR.LE SB0, 0x0 ;  /* 0x000080000000791a */ /* 0x000fe80000000000 */
[----:B------:R-:W-:Y:S01]  /*10b30*/  WARPSYNC 0xffffffff ;  /* 0xffffffff00007948 */ /* 0x000fe20003800000 */
[----:B------:R-:W-:Y:S01]  /*10b40*/  BAR.SYNC.DEFER_BLOCKING 0x0 ;  /* 0x0000000000007b1d */ /* 0x000fe20000010000 */
[----:B------:R-:W-:Y:S01]  /*10b50*/  SHF.R.S32.HI R0, RZ, 0x1f, R195 ;  /* 0x0000001fff007819 */ /* 0x000fe200000114c3 */
[----:B------:R-:W-:Y:S01]  /*10b60*/  IMAD.WIDE.U32 R2, R195, c[0x0][0x208], RZ ;  /* 0x00008200c3027a25 */ /* 0x000fe200078e00ff */
[----:B------:R-:W-:Y:S02]  /*10b70*/  ISETP.GE.AND P4, PT, R208, c[0x0][0x1d4], PT ;  /* 0x00007500d0007a0c */ /* 0x000fe40003f86270 */
[C---:B------:R-:W-:Y:S01]  /*10b80*/  ISETP.GE.AND P3, PT, R207.reuse, c[0x0][0x1d4], PT ;  /* 0x00007500cf007a0c */ /* 0x040fe20003f66270 */
[----:B------:R-:W-:Y:S01]  /*10b90*/  IMAD R0, R0, c[0x0][0x208], RZ ;  /* 0x0000820000007a24 */ /* 0x000fe200078e02ff */
[C---:B------:R-:W-:Y:S01]  /*10ba0*/  SHF.L.U64.HI R30, R208.reuse, 0x1, R223 ;  /* 0x00000001d01e7819 */ /* 0x040fe200000102df */
[----:B------:R-:W-:Y:S01]  /*10bb0*/  IMAD.SHL.U32 R23, R208, 0x2, RZ ;  /* 0x00000002d0177824 */ /* 0x000fe200078e00ff */
[----:B------:R-:W-:Y:S01]  /*10bc0*/  SHF.L.U64.HI R22, R207, 0x1, R224 ;  /* 0x00000001cf167819 */ /* 0x000fe200000102e0 */
[----:B------:R-:W-:Y:S01]  /*10bd0*/  IMAD R0, R195, c[0x0][0x20c], R0 ;  /* 0x00008300c3007a24 */ /* 0x000fe200078e0200 */
[C---:B------:R-:W-:Y:S01]  /*10be0*/  SHF.L.U64.HI R14, R210.reuse, 0x1, R211 ;  /* 0x00000001d20e7819 */ /* 0x040fe200000102d3 */
[----:B------:R-:W-:Y:S02]  /*10bf0*/  IMAD.SHL.U32 R15, R207, 0x2, RZ ;  /* 0x00000002cf0f7824 */ /* 0x000fe400078e00ff */
[----:B------:R-:W-:Y:S01]  /*10c00*/  IMAD.IADD R3, R3, 0x1, R0 ;  /* 0x0000000103037824 */ /* 0x000fe200078e0200 */
[----:B------:R-:W-:Y:S01]  /*10c10*/  SHF.R.S32.HI R0, RZ, 0x1f, R192 ;  /* 0x0000001fff007819 */ /* 0x000fe200000114c0 */
[----:B------:R-:W-:Y:S02]  /*10c20*/  IMAD.SHL.U32 R13, R210, 0x2, RZ ;  /* 0x00000002d20d7824 */ /* 0x000fe400078e00ff */
[----:B------:R-:W-:Y:S04]  /*10c30*/  IMAD.WIDE.U32 R2, R192, c[0x0][0x218], R2 ;  /* 0x00008600c0027a25 */ /* 0x000fe800078e0002 */
[----:B------:R-:W-:Y:S01]  /*10c40*/  IMAD R4, R0, c[0x0][0x218], RZ ;  /* 0x0000860000047a24 */ /* 0x000fe200078e02ff */
[----:B------:R-:W-:Y:S01]  /*10c50*/  IADD3 R0, P0, R226, R2, RZ ;  /* 0x00000002e2007210 */ /* 0x000fe20007f1e0ff */
[----:B------:R1:W2:Y:S02]  /*10c60*/  LDSM.16.M88.4 R32, [R175] ;  /* 0x00000000af20783b */ /* 0x0002a40000000200 */
[----:B------:R-:W-:Y:S02]  /*10c70*/  IMAD R4, R192, c[0x0][0x21c], R4 ;  /* 0x00008700c0047a24 */ /* 0x000fe400078e0204 */
[----:B------:R1:W3:Y:S03]  /*10c80*/  LDSM.16.M88.4 R8, [R168] ;  /* 0x00000000a808783b */ /* 0x0002e60000000200 */
[----:B------:R-:W-:Y:S01]  /*10c90*/  IADD3.X R2, R225, R3, R4, P0, !PT ;  /* 0x00000003e1027210 */ /* 0x000fe200007fe404 */
[----:B------:R1:W4:Y:S01]  /*10ca0*/  LDSM.16.M88.4 R16, [R168+0x800] ;  /* 0x00080000a810783b */ /* 0x0003220000000200 */
[C---:B------:R-:W-:Y:S03]  /*10cb0*/  LEA R5, P0, R0.reuse, c[0x0][0x1f8], 0x1 ;  /* 0x00007e0000057a11 */ /* 0x040fe600078008ff */
[----:B------:R1:W1:Y:S01]  /*10cc0*/  LDSM.16.M88.4 R24, [R168+0x1000] ;  /* 0x00100000a818783b */ /* 0x0002620000000200 */
[----:B------:R-:W-:Y:S03]  /*10cd0*/  LEA.HI.X R4, R0, c[0x0][0x1fc], R2, 0x1, P0 ;  /* 0x00007f0000047a11 */ /* 0x000fe600000f0c02 */
[----:B------:R1:W1:Y:S04]  /*10ce0*/  LDSM.16.M88.4 R144, [R168+0x1800] ;  /* 0x00180000a890783b */ /* 0x0002680000000200 */
[----:B------:R1:W1:Y:S04]  /*10cf0*/  LDSM.16.M88.4 R148, [R176] ;  /* 0x00000000b094783b */ /* 0x0002680000000200 */
[----:B------:R1:W1:Y:S04]  /*10d00*/  LDSM.16.M88.4 R152, [R179] ;  /* 0x00000000b398783b */ /* 0x0002680000000200 */
[----:B------:R1:W1:Y:S04]  /*10d10*/  LDSM.16.M88.4 R156, [R190] ;  /* 0x00000000be9c783b */ /* 0x0002680000000200 */
[----:B------:R1:W1:Y:S04]  /*10d20*/  LDSM.16.M88.4 R160, [R189] ;  /* 0x00000000bda0783b */ /* 0x0002680000000200 */
[----:B------:R1:W1:Y:S01]  /*10d30*/  LDSM.16.M88.4 R164, [R188] ;  /* 0x00000000bca4783b */ /* 0x0002620000000200 */
[----:B------:R-:W-:-:S05]  /*10d40*/  BRA.DIV ~URZ, `(.L_x_269) ;  /* 0x000084d27f007947 */ /* 0x000fca000b800000 */
[----:B------:R4:W3:Y:S02]  /*10d50*/  SHFL.IDX PT, R0, R4, RZ, 0x181f ;  /* 0x00181fff04007589 */ /* 0x0008e400000e0000 */
.L_x_349:
[----:B------:R-:W5:Y:S01]  /*10d60*/  SHFL.IDX PT, R3, R5, RZ, 0x181f ;  /* 0x00181fff05037589 */ /* 0x000f6200000e0000 */
[----:B------:R-:W-:Y:S01]  /*10d70*/  LOP3.LUT P1, RZ, R212, 0x10, RZ, 0xc0, !PT ;  /* 0x00000010d4ff7812 */ /* 0x000fe2000782c0ff */
[----:B------:R-:W-:Y:S03]  /*10d80*/  BSSY B0, `(.L_x_270) ;  /* 0x000013e000007945 */ /* 0x000fe60003800000 */
[----:B------:R-:W-:Y:S03]  /*10d90*/  SEL R102, RZ, 0x10, P1 ;  /* 0x00000010ff667807 */ /* 0x000fe60000800000 */
[----:B------:R4:W-:Y:S08]  /*10da0*/  SHFL.IDX PT, R12, R4, 0x1, 0x181f ;  /* 0x00381f00040c7f89 */ /* 0x0009f000000e0000 */
[----:B------:R3:W2:Y:S01]  /*10db0*/  SHFL.IDX PT, R2, R5, 0x1, 0x181f ;  /* 0x00381f0005027f89 */ /* 0x0006a200000e0000 */
[C---:B-----5:R-:W-:Y:S04]  /*10dc0*/  IADD3 R6, P0, R3.reuse, R13, RZ ;  /* 0x0000000d03067210 */ /* 0x060fe80007f1e0ff */
[C---:B---3--:R-:W-:Y:S02]  /*10dd0*/  IADD3.X R7, R0.reuse, R14, RZ, P0, !PT ;  /* 0x0000000e00077210 */ /* 0x048fe400007fe4ff */
[----:B----4-:R-:W-:Y:S03]  /*10de0*/  IADD3 R4, P0, R3, R15, RZ ;  /* 0x0000000f03047210 */ /* 0x010fe60007f1e0ff */
[----:B------:R3:W-:Y:S01]  /*10df0*/  LDGSTS.E.BYPASS.LTC128B.128 [R191+0x100], [R6.64], !P1 ;  /* 0x0010000006bf7fae */ /* 0x0007e2000c901d4a */
[----:B------:R-:W-:Y:S07]  /*10e00*/  IADD3.X R5, R0, R22, RZ, P0, !PT ;  /* 0x0000001600057210 */ /* 0x000fee00007fe4ff */
[----:B------:R4:W-:Y:S02]  /*10e10*/  LDGSTS.E.BYPASS.LTC128B.128 [R191+0x2100], [R4.64], !P3 ;  /* 0x0210000004bf7fae */ /* 0x0009e4000d901d4a */
[----:B----4-:R-:W-:Y:S02]  /*10e20*/  IADD3 R5, -R102, 0x10, RZ ;  /* 0x0000001066057810 */ /* 0x010fe40007ffe1ff */
[----:B------:R-:W-:Y:S02]  /*10e30*/  SEL R4, RZ, 0x10, P3 ;  /* 0x00000010ff047807 */ /* 0x000fe40001800000 */
[----:B------:R-:W-:Y:S02]  /*10e40*/  LOP3.LUT R5, R5, 0xf, RZ, 0xc0, !PT ;  /* 0x0000000f05057812 */ /* 0x000fe400078ec0ff */
[C---:B------:R-:W-:Y:S02]  /*10e50*/  ISETP.NE.U32.AND P5, PT, R4.reuse, RZ, PT ;  /* 0x000000ff0400720c */ /* 0x040fe40003fa5070 */
[----:B--2---:R-:W-:Y:S02]  /*10e60*/  IADD3 R20, P1, P0, R5, R2, R13 ;  /* 0x0000000205147210 */ /* 0x004fe4000783e00d */
[----:B------:R-:W-:Y:S02]  /*10e70*/  IADD3 R4, -R4, 0x10, RZ ;  /* 0x0000001004047810 */ /* 0x000fe40007ffe1ff */
[----:B------:R-:W-:Y:S02]  /*10e80*/  IADD3.X R21, RZ, R12, R14, P1, P0 ;  /* 0x0000000cff157210 */ /* 0x000fe40000fe040e */
[----:B------:R-:W-:Y:S02]  /*10e90*/  IADD3 R14, P2, R3, R23, RZ ;  /* 0x00000017030e7210 */ /* 0x000fe40007f5e0ff */
[----:B------:R-:W-:Y:S02]  /*10ea0*/  LOP3.LUT R4, R4, 0xf, RZ, 0xc0, !PT ;  /* 0x0000000f04047812 */ /* 0x000fe400078ec0ff */
[----:B------:R-:W-:Y:S02]  /*10eb0*/  SEL R13, RZ, 0x10, P4 ;  /* 0x00000010ff0d7807 */ /* 0x000fe40002000000 */
[----:B------:R-:W-:Y:S02]  /*10ec0*/  IADD3 R28, P1, P0, R4, R2, R15 ;  /* 0x00000002041c7210 */ /* 0x000fe4000783e00f */
[----:B------:R-:W-:Y:S02]  /*10ed0*/  IADD3.X R15, R0, R30, RZ, P2, !PT ;  /* 0x0000001e000f7210 */ /* 0x000fe400017fe4ff */
[C---:B------:R-:W-:Y:S02]  /*10ee0*/  IADD3 R4, -R13.reuse, 0x10, RZ ;  /* 0x000000100d047810 */ /* 0x040fe40007ffe1ff */
[----:B------:R-:W-:Y:S01]  /*10ef0*/  ISETP.NE.U32.AND P2, PT, R102, RZ, PT ;  /* 0x000000ff6600720c */ /* 0x000fe20003f45070 */
[----:B------:R2:W-:Y:S01]  /*10f00*/  LDGSTS.E.BYPASS.LTC128B.128 [R191+0x4100], [R14.64], !P4 ;  /* 0x041000000ebf7fae */ /* 0x0005e2000e101d4a */
[----:B------:R-:W-:Y:S02]  /*10f10*/  LOP3.LUT R4, R4, 0xf, RZ, 0xc0, !PT ;  /* 0x0000000f04047812 */ /* 0x000fe400078ec0ff */
[----:B------:R-:W-:Y:S02]  /*10f20*/  IADD3.X R29, RZ, R12, R22, P1, P0 ;  /* 0x0000000cff1d7210 */ /* 0x000fe40000fe0416 */
[----:B------:R-:W-:Y:S02]  /*10f30*/  IADD3 R2, P1, P0, R4, R2, R23 ;  /* 0x0000000204027210 */ /* 0x000fe4000783e017 */
[C---:B---3--:R-:W-:Y:S03]  /*10f40*/  HMMA.16816.F32.BF16 R4, R32.reuse, R8, RZ ;  /* 0x000000082004723c */ /* 0x048fe600000418ff */
[----:B------:R-:W-:Y:S02]  /*10f50*/  IADD3.X R3, RZ, R12, R30, P1, P0 ;  /* 0x0000000cff037210 */ /* 0x000fe40000fe041e */
[----:B------:R3:W-:Y:S01]  /*10f60*/  LDGSTS.E.BYPASS.LTC128B.128.ZFILL [R191+0x1100], [R20.64], P2 ;  /* 0x0110000014bf7fae */ /* 0x0007e20009141d4a */
[----:B------:R-:W-:Y:S02]  /*10f70*/  ISETP.NE.U32.AND P0, PT, R13, RZ, PT ;  /* 0x000000ff0d00720c */ /* 0x000fe40003f05070 */
[C---:B------:R-:W-:Y:S05]  /*10f80*/  HMMA.16816.F32.BF16 R8, R32.reuse, R10, RZ ;  /* 0x0000000a2008723c */ /* 0x040fea00000418ff */
[----:B------:R4:W-:Y:S03]  /*10f90*/  LDGSTS.E.BYPASS.LTC128B.128.ZFILL [R191+0x3100], [R28.64], P5 ;  /* 0x031000001cbf7fae */ /* 0x0009e6000a941d4a */
[C---:B--2---:R-:W-:Y:S05]  /*10fa0*/  HMMA.16816.F32.BF16 R12, R32.reuse, R16, RZ ;  /* 0x00000010200c723c */ /* 0x044fea00000418ff */
[----:B------:R2:W-:Y:S01]  /*10fb0*/  LDGSTS.E.BYPASS.LTC128B.128.ZFILL [R191+0x5100], [R2.64], P0 ;  /* 0x0510000002bf7fae */ /* 0x0005e20008141d4a */
[----:B------:R-:W-:Y:S02]  /*10fc0*/  ISETP.GT.AND P0, PT, R194, R217, PT ;  /* 0x000000d9c200720c */ /* 0x000fe40003f04270 */
[C---:B------:R-:W-:Y:S05]  /*10fd0*/  HMMA.16816.F32.BF16 R16, R32.reuse, R18, RZ ;  /* 0x000000122010723c */ /* 0x040fea00000418ff */
[----:B------:R-:W0:Y:S03]  /*10fe0*/  LDGDEPBAR ;  /* 0x00000000000079af */ /* 0x000e260000000000 */
[C---:B-1-3--:R-:W-:Y:S08]  /*10ff0*/  HMMA.16816.F32.BF16 R20, R32.reuse, R24, RZ ;  /* 0x000000182014723c */ /* 0x04aff000000418ff */
[C---:B------:R-:W-:Y:S08]  /*11000*/  HMMA.16816.F32.BF16 R24, R32.reuse, R26, RZ ;  /* 0x0000001a2018723c */ /* 0x040ff000000418ff */
[C---:B----4-:R-:W-:Y:S08]  /*11010*/  HMMA.16816.F32.BF16 R28, R32.reuse, R144, RZ ;  /* 0x00000090201c723c */ /* 0x050ff000000418ff */
[----:B------:R-:W-:Y:S01]  /*11020*/  HMMA.16816.F32.BF16 R32, R32, R146, RZ ;  /* 0x000000922020723c */ /* 0x000fe200000418ff */
[----:B------:R-:W-:Y:S07]  /*11030*/  LDSM.16.M88.4 R144, [R178] ;  /* 0x00000000b290783b */ /* 0x000fee0000000200 */
[C---:B------:R-:W-:Y:S08]  /*11040*/  HMMA.16816.F32.BF16 R4, R148.reuse, R152, R4 ;  /* 0x000000989404723c */ /* 0x040ff00000041804 */
[C---:B------:R-:W-:Y:S01]  /*11050*/  HMMA.16816.F32.BF16 R8, R148.reuse, R154, R8 ;  /* 0x0000009a9408723c */ /* 0x040fe20000041808 */
[----:B------:R-:W1:Y:S07]  /*11060*/  LDSM.16.M88.4 R152, [R174] ;  /* 0x00000000ae98783b */ /* 0x000e6e0000000200 */
[C---:B------:R-:W-:Y:S08]  /*11070*/  HMMA.16816.F32.BF16 R12, R148.reuse, R156, R12 ;  /* 0x0000009c940c723c */ /* 0x040ff0000004180c */
[C---:B------:R-:W-:Y:S01]  /*11080*/  HMMA.16816.F32.BF16 R16, R148.reuse, R158, R16 ;  /* 0x0000009e9410723c */ /* 0x040fe20000041810 */
[----:B------:R-:W3:Y:S07]  /*11090*/  LDSM.16.M88.4 R156, [R174+0x800] ;  /* 0x00080000ae9c783b */ /* 0x000eee0000000200 */
[C---:B------:R-:W-:Y:S08]  /*110a0*/  HMMA.16816.F32.BF16 R20, R148.reuse, R160, R20 ;  /* 0x000000a09414723c */ /* 0x040ff00000041814 */
[C---:B------:R-:W-:Y:S01]  /*110b0*/  HMMA.16816.F32.BF16 R24, R148.reuse, R162, R24 ;  /* 0x000000a29418723c */ /* 0x040fe20000041818 */
[----:B------:R-:W-:Y:S07]  /*110c0*/  LDSM.16.M88.4 R160, [R174+0x1800] ;  /* 0x00180000aea0783b */ /* 0x000fee0000000200 */
[C---:B------:R-:W-:Y:S08]  /*110d0*/  HMMA.16816.F32.BF16 R28, R148.reuse, R164, R28 ;  /* 0x000000a4941c723c */ /* 0x040ff0000004181c */
[----:B------:R-:W-:Y:S01]  /*110e0*/  HMMA.16816.F32.BF16 R32, R148, R166, R32 ;  /* 0x000000a69420723c */ /* 0x000fe20000041820 */
[----:B------:R-:W4:Y:S07]  /*110f0*/  LDSM.16.M88.4 R148, [R174+0x1000] ;  /* 0x00100000ae94783b */ /* 0x000f2e0000000200 */
[C---:B-1----:R-:W-:Y:S08]  /*11100*/  HMMA.16816.F32.BF16 R4, R144.reuse, R152, R4 ;  /* 0x000000989004723c */ /* 0x042ff00000041804 */
[C---:B------:R-:W-:Y:S01]  /*11110*/  HMMA.16816.F32.BF16 R8, R144.reuse, R154, R8 ;  /* 0x0000009a9008723c */ /* 0x040fe20000041808 */
[----:B------:R-:W-:Y:S07]  /*11120*/  LDSM.16.M88.4 R152, [R171] ;  /* 0x00000000ab98783b */ /* 0x000fee0000000200 */
[C---:B---3--:R-:W-:Y:S08]  /*11130*/  HMMA.16816.F32.BF16 R12, R144.reuse, R156, R12 ;  /* 0x0000009c900c723c */ /* 0x048ff0000004180c */
[C---:B------:R-:W-:Y:S01]  /*11140*/  HMMA.16816.F32.BF16 R16, R144.reuse, R158, R16 ;  /* 0x0000009e9010723c */ /* 0x040fe20000041810 */
[----:B------:R-:W-:Y:S07]  /*11150*/  LDSM.16.M88.4 R156, [R171+0x800] ;  /* 0x00080000ab9c783b */ /* 0x000fee0000000200 */
[C---:B----4-:R-:W-:Y:S08]  /*11160*/  HMMA.16816.F32.BF16 R20, R144.reuse, R148, R20 ;  /* 0x000000949014723c */ /* 0x050ff00000041814 */
[C---:B------:R-:W-:Y:S01]  /*11170*/  HMMA.16816.F32.BF16 R24, R144.reuse, R150, R24 ;  /* 0x000000969018723c */ /* 0x040fe20000041818 */
[----:B------:R-:W1:Y:S07]  /*11180*/  LDSM.16.M88.4 R148, [R177] ;  /* 0x00000000b194783b */ /* 0x000e6e0000000200 */
[C---:B------:R-:W-:Y:S08]  /*11190*/  HMMA.16816.F32.BF16 R28, R144.reuse, R160, R28 ;  /* 0x000000a0901c723c */ /* 0x040ff0000004181c */
[----:B------:R-:W-:Y:S01]  /*111a0*/  HMMA.16816.F32.BF16 R32, R144, R162, R32 ;  /* 0x000000a29020723c */ /* 0x000fe20000041820 */
[----:B------:R-:W3:Y:S08]  /*111b0*/  LDSM.16.M88.4 R144, [R171+0x1000] ;  /* 0x00100000ab90783b */ /* 0x000ef00000000200 */
[----:B------:R-:W4:Y:S01]  /*111c0*/  LDSM.16.M88.4 R160, [R171+0x1800] ;  /* 0x00180000aba0783b */ /* 0x000f220000000200 */
[C---:B-1----:R-:W-:Y:S08]  /*111d0*/  HMMA.16816.F32.BF16 R4, R148.reuse, R152, R4 ;  /* 0x000000989404723c */ /* 0x042ff00000041804 */
[C---:B------:R-:W-:Y:S01]  /*111e0*/  HMMA.16816.F32.BF16 R8, R148.reuse, R154, R8 ;  /* 0x0000009a9408723c */ /* 0x040fe20000041808 */
[----:B------:R-:W-:Y:S07]  /*111f0*/  LDSM.16.M88.4 R152, [R168+0x2000] ;  /* 0x00200000a898783b */ /* 0x000fee0000000200 */
[C---:B------:R-:W-:Y:S08]  /*11200*/  HMMA.16816.F32.BF16 R12, R148.reuse, R156, R12 ;  /* 0x0000009c940c723c */ /* 0x040ff0000004180c */
[C---:B------:R-:W-:Y:S01]  /*11210*/  HMMA.16816.F32.BF16 R16, R148.reuse, R158, R16 ;  /* 0x0000009e9410723c */ /* 0x040fe20000041810 */
[----:B------:R-:W-:Y:S07]  /*11220*/  LDSM.16.M88.4 R156, [R168+0x2800] ;  /* 0x00280000a89c783b */ /* 0x000fee0000000200 */
[C---:B---3--:R-:W-:Y:S08]  /*11230*/  HMMA.16816.F32.BF16 R20, R148.reuse, R144, R20 ;  /* 0x000000909414723c */ /* 0x048ff00000041814 */
[C---:B------:R-:W-:Y:S01]  /*11240*/  HMMA.16816.F32.BF16 R24, R148.reuse, R146, R24 ;  /* 0x000000929418723c */ /* 0x040fe20000041818 */
[----:B------:R-:W1:Y:S07]  /*11250*/  LDSM.16.M88.4 R144, [R175+0x4000] ;  /* 0x00400000af90783b */ /* 0x000e6e0000000200 */
[C---:B----4-:R-:W-:Y:S08]  /*11260*/  HMMA.16816.F32.BF16 R28, R148.reuse, R160, R28 ;  /* 0x000000a0941c723c */ /* 0x050ff0000004181c */
[----:B------:R-:W-:Y:S01]  /*11270*/  HMMA.16816.F32.BF16 R32, R148, R162, R32 ;  /* 0x000000a29420723c */ /* 0x000fe20000041820 */
[----:B------:R-:W3:Y:S08]  /*11280*/  LDSM.16.M88.4 R148, [R168+0x3000] ;  /* 0x00300000a894783b */ /* 0x000ef00000000200 */
[----:B------:R-:W4:Y:S01]  /*11290*/  LDSM.16.M88.4 R160, [R168+0x3800] ;  /* 0x00380000a8a0783b */ /* 0x000f220000000200 */
[C---:B-1----:R-:W-:Y:S08]  /*112a0*/  HMMA.16816.F32.BF16 R4, R144.reuse, R152, R4 ;  /* 0x000000989004723c */ /* 0x042ff00000041804 */
[C---:B------:R-:W-:Y:S01]  /*112b0*/  HMMA.16816.F32.BF16 R8, R144.reuse, R154, R8 ;  /* 0x0000009a9008723c */ /* 0x040fe20000041808 */
[----:B------:R-:W-:Y:S07]  /*112c0*/  LDSM.16.M88.4 R152, [R187] ;  /* 0x00000000bb98783b */ /* 0x000fee0000000200 */
[C---:B------:R-:W-:Y:S08]  /*112d0*/  HMMA.16816.F32.BF16 R12, R144.reuse, R156, R12 ;  /* 0x0000009c900c723c */ /* 0x040ff0000004180c */
[C---:B------:R-:W-:Y:S01]  /*112e0*/  HMMA.16816.F32.BF16 R16, R144.reuse, R158, R16 ;  /* 0x0000009e9010723c */ /* 0x040fe20000041810 */
[----:B------:R-:W-:Y:S07]  /*112f0*/  LDSM.16.M88.4 R156, [R186] ;  /* 0x00000000ba9c783b */ /* 0x000fee0000000200 */
[C---:B---3--:R-:W-:Y:S08]  /*11300*/  HMMA.16816.F32.BF16 R20, R144.reuse, R148, R20 ;  /* 0x000000949014723c */ /* 0x048ff00000041814 */
[C---:B------:R-:W-:Y:S01]  /*11310*/  HMMA.16816.F32.BF16 R24, R144.reuse, R150, R24 ;  /* 0x000000969018723c */ /* 0x040fe20000041818 */
[----:B------:R-:W1:Y:S07]  /*11320*/  LDSM.16.M88.4 R148, [R176+0x4000] ;  /* 0x00400000b094783b */ /* 0x000e6e0000000200 */
[C---:B----4-:R-:W-:Y:S08]  /*11330*/  HMMA.16816.F32.BF16 R28, R144.reuse, R160, R28 ;  /* 0x000000a0901c723c */ /* 0x050ff0000004181c */
[----:B------:R-:W-:Y:S01]  /*11340*/  HMMA.16816.F32.BF16 R32, R144, R162, R32 ;  /* 0x000000a29020723c */ /* 0x000fe20000041820 */
[----:B------:R-:W3:Y:S08]  /*11350*/  LDSM.16.M88.4 R144, [R185] ;  /* 0x00000000b990783b */ /* 0x000ef00000000200 */
[----:B------:R-:W4:Y:S01]  /*11360*/  LDSM.16.M88.4 R160, [R184] ;  /* 0x00000000b8a0783b */ /* 0x000f220000000200 */
        /* <DEDUP_REMOVED lines=51> */
[----:B------:R-:W-:Y:S01]  /*116a0*/  LDSM.16.M88.4 R160, [R174+0x4000] ;  /* 0x00400000aea0783b */ /* 0x000fe20000000200 */
[C---:B-1----:R-:W-:Y:S08]  /*116b0*/  HMMA.16816.F32.BF16 R4, R148.reuse, R152, R4 ;  /* 0x000000989404723c */ /* 0x042ff00000041804 */
[C---:B------:R-:W-:Y:S01]  /*116c0*/  HMMA.16816.F32.BF16 R8, R148.reuse, R154, R8 ;  /* 0x0000009a9408723c */ /* 0x040fe20000041808 */
[----:B------:R-:W1:Y:S07]  /*116d0*/  LDSM.16.M88.4 R152, [R180] ;  /* 0x00000000b498783b */ /* 0x000e6e0000000200 */
[C---:B------:R-:W-:Y:S08]  /*116e0*/  HMMA.16816.F32.BF16 R12, R148.reuse, R156, R12 ;  /* 0x0000009c940c723c */ /* 0x040ff0000004180c */
[C---:B------:R-:W-:Y:S01]  /*116f0*/  HMMA.16816.F32.BF16 R16, R148.reuse, R158, R16 ;  /* 0x0000009e9410723c */ /* 0x040fe20000041810 */
[----:B------:R-:W4:Y:S07]  /*11700*/  LDSM.16.M88.4 R156, [R178+0x8000] ;  /* 0x00800000b29c783b */ /* 0x000f2e0000000200 */
[C---:B---3--:R-:W-:Y:S08]  /*11710*/  HMMA.16816.F32.BF16 R20, R148.reuse, R144, R20 ;  /* 0x000000909414723c */ /* 0x048ff00000041814 */
[C---:B------:R-:W-:Y:S01]  /*11720*/  HMMA.16816.F32.BF16 R24, R148.reuse, R146, R24 ;  /* 0x000000929418723c */ /* 0x040fe20000041818 */
[----:B------:R-:W3:Y:S07]  /*11730*/  LDSM.16.M88.4 R144, [R174+0x4800] ;  /* 0x00480000ae90783b */ /* 0x000eee0000000200 */
[C---:B-1----:R-:W-:Y:S08]  /*11740*/  HMMA.16816.F32.BF16 R28, R148.reuse, R152, R28 ;  /* 0x00000098941c723c */ /* 0x042ff0000004181c */
[----:B------:R-:W-:Y:S01]  /*11750*/  HMMA.16816.F32.BF16 R32, R148, R154, R32 ;  /* 0x0000009a9420723c */ /* 0x000fe20000041820 */
[----:B------:R-:W1:Y:S07]  /*11760*/  LDSM.16.M88.4 R148, [R174+0x5000] ;  /* 0x00500000ae94783b */ /* 0x000e6e0000000200 */
[C---:B----4-:R-:W-:Y:S01]  /*11770*/  HMMA.16816.F32.BF16 R4, R156.reuse, R160, R4 ;  /* 0x000000a09c04723c */ /* 0x050fe20000041804 */
[----:B------:R-:W4:Y:S07]  /*11780*/  LDSM.16.M88.4 R152, [R174+0x5800] ;  /* 0x00580000ae98783b */ /* 0x000f2e0000000200 */
[C---:B------:R-:W-:Y:S01]  /*11790*/  HMMA.16816.F32.BF16 R8, R156.reuse, R162, R8 ;  /* 0x000000a29c08723c */ /* 0x040fe20000041808 */
[----:B------:R-:W-:Y:S07]  /*117a0*/  LDSM.16.M88.4 R160, [R171+0x4000] ;  /* 0x00400000aba0783b */ /* 0x000fee0000000200 */
[C---:B---3--:R-:W-:Y:S08]  /*117b0*/  HMMA.16816.F32.BF16 R12, R156.reuse, R144, R12 ;  /* 0x000000909c0c723c */ /* 0x048ff0000004180c */
[C---:B------:R-:W-:Y:S01]  /*117c0*/  HMMA.16816.F32.BF16 R16, R156.reuse, R146, R16 ;  /* 0x000000929c10723c */ /* 0x040fe20000041810 */
[----:B------:R-:W3:Y:S07]  /*117d0*/  LDSM.16.M88.4 R144, [R177+0x8000] ;  /* 0x00800000b190783b */ /* 0x000eee0000000200 */
[C---:B-1----:R-:W-:Y:S08]  /*117e0*/  HMMA.16816.F32.BF16 R20, R156.reuse, R148, R20 ;  /* 0x000000949c14723c */ /* 0x042ff00000041814 */
[C---:B------:R-:W-:Y:S01]  /*117f0*/  HMMA.16816.F32.BF16 R24, R156.reuse, R150, R24 ;  /* 0x000000969c18723c */ /* 0x040fe20000041818 */
[----:B------:R-:W1:Y:S07]  /*11800*/  LDSM.16.M88.4 R148, [R171+0x4800] ;  /* 0x00480000ab94783b */ /* 0x000e6e0000000200 */
[C---:B----4-:R-:W-:Y:S08]  /*11810*/  HMMA.16816.F32.BF16 R28, R156.reuse, R152, R28 ;  /* 0x000000989c1c723c */ /* 0x050ff0000004181c */
[----:B------:R-:W-:Y:S08]  /*11820*/  HMMA.16816.F32.BF16 R32, R156, R154, R32 ;  /* 0x0000009a9c20723c */ /* 0x000ff00000041820 */
[C---:B---3--:R-:W-:Y:S08]  /*11830*/  HMMA.16816.F32.BF16 R4, R144.reuse, R160, R4 ;  /* 0x000000a09004723c */ /* 0x048ff00000041804 */
[C---:B------:R-:W-:Y:S08]  /*11840*/  HMMA.16816.F32.BF16 R8, R144.reuse, R162, R8 ;  /* 0x000000a29008723c */ /* 0x040ff00000041808 */
[C---:B-1----:R-:W-:Y:S08]  /*11850*/  HMMA.16816.F32.BF16 R12, R144.reuse, R148, R12 ;  /* 0x00000094900c723c */ /* 0x042ff0000004180c */
[----:B------:R-:W-:Y:S01]  /*11860*/  FMUL.FTZ R0, R4, c[0x0][0x320] ;  /* 0x0000c80004007a20 */ /* 0x000fe20000410000 */
[C---:B------:R-:W-:Y:S03]  /*11870*/  HMMA.16816.F32.BF16 R16, R144.reuse, R150, R16 ;  /* 0x000000969010723c */ /* 0x040fe60000041810 */
[----:B------:R1:W3:Y:S04]  /*11880*/  MUFU.TANH R161, R0 ;  /* 0x0000000000a17308 */ /* 0x0002e80000002400 */
[----:B------:R-:W-:Y:S02]  /*11890*/  FMUL.FTZ R10, R10, c[0x0][0x320] ;  /* 0x0000c8000a0a7a20 */ /* 0x000fe40000410000 */
[----:B--2---:R-:W-:Y:S04]  /*118a0*/  FMUL.FTZ R3, R11, c[0x0][0x320] ;  /* 0x0000c8000b037a20 */ /* 0x004fe80000410000 */
[----:B------:R-:W2:Y:S02]  /*118b0*/  MUFU.TANH R165, R10 ;  /* 0x0000000a00a57308 */ /* 0x000ea40000002400 */
[----:B------:R-:W-:Y:S08]  /*118c0*/  FMUL.FTZ R2, R12, c[0x0][0x320] ;  /* 0x0000c8000c027a20 */ /* 0x000ff00000410000 */
[----:B------:R-:W4:Y:S01]  /*118d0*/  MUFU.TANH R157, R2 ;  /* 0x00000002009d7308 */ /* 0x000f220000002400 */
[----:B-1----:R-:W-:Y:S09]  /*118e0*/  FMUL.FTZ R0, R5, c[0x0][0x320] ;  /* 0x0000c80005007a20 */ /* 0x002ff20000410000 */
[----:B------:R1:W1:Y:S10]  /*118f0*/  MUFU.TANH R164, R0 ;  /* 0x0000000000a47308 */ /* 0x0002740000002400 */
[----:B------:R5:W2:Y:S01]  /*11900*/  MUFU.TANH R163, R3 ;  /* 0x0000000300a37308 */ /* 0x000aa20000002400 */
[----:B-1----:R-:W-:Y:S09]  /*11910*/  FMUL.FTZ R0, R6, c[0x0][0x320] ;  /* 0x0000c80006007a20 */ /* 0x002ff20000410000 */
[----:B------:R1:W1:Y:S01]  /*11920*/  MUFU.TANH R166, R0 ;  /* 0x0000000000a67308 */ /* 0x0002620000002400 */
[----:B-----5:R-:W-:Y:S09]  /*11930*/  FMUL.FTZ R3, R19, c[0x0][0x320] ;  /* 0x0000c80013037a20 */ /* 0x020ff20000410000 */
[----:B------:R-:W2:Y:S01]  /*11940*/  MUFU.TANH R153, R3 ;  /* 0x0000000300997308 */ /* 0x000ea20000002400 */
[----:B-1----:R-:W-:Y:S02]  /*11950*/  FMUL.FTZ R0, R7, c[0x0][0x320] ;  /* 0x0000c80007007a20 */ /* 0x002fe40000410000 */
[----:B------:R-:W1:Y:S07]  /*11960*/  LDSM.16.M88.4 R4, [R171+0x5000] ;  /* 0x00500000ab04783b */ /* 0x000e6e0000000200 */
[----:B------:R5:W1:Y:S02]  /*11970*/  MUFU.TANH R167, R0 ;  /* 0x0000000000a77308 */ /* 0x000a640000002400 */
[----:B-----5:R-:W-:Y:S08]  /*11980*/  FMUL.FTZ R0, R8, c[0x0][0x320] ;  /* 0x0000c80008007a20 */ /* 0x020ff00000410000 */
[----:B------:R5:W2:Y:S01]  /*11990*/  MUFU.TANH R162, R0 ;  /* 0x0000000000a27308 */ /* 0x000aa20000002400 */
[C---:B-1----:R-:W-:Y:S07]  /*119a0*/  HMMA.16816.F32.BF16 R20, R144.reuse, R4, R20 ;  /* 0x000000049014723c */ /* 0x042fee0000041814 */
[----:B------:R-:W-:Y:S01]  /*119b0*/  FMUL.FTZ R4, R18, c[0x0][0x320] ;  /* 0x0000c80012047a20 */ /* 0x000fe20000410000 */
[C---:B------:R-:W-:Y:S03]  /*119c0*/  HMMA.16816.F32.BF16 R24, R144.reuse, R6, R24 ;  /* 0x000000069018723c */ /* 0x040fe60000041818 */
[----:B------:R-:W1:Y:S01]  /*119d0*/  MUFU.TANH R154, R4 ;  /* 0x00000004009a7308 */ /* 0x000e620000002400 */
[----:B-----5:R-:W-:Y:S02]  /*119e0*/  FMUL.FTZ R0, R9, c[0x0][0x320] ;  /* 0x0000c80009007a20 */ /* 0x020fe40000410000 */
[----:B------:R-:W5:Y:S02]  /*119f0*/  LDSM.16.M88.4 R8, [R171+0x5800] ;  /* 0x00580000ab08783b */ /* 0x000f640000000200 */
[----:B------:R-:W-:Y:S05]  /*11a00*/  DEPBAR.LE SB0, 0x0 ;  /* 0x000080000000791a */ /* 0x000fea0000000000 */
[----:B------:R1:W1:Y:S01]  /*11a10*/  MUFU.TANH R160, R0 ;  /* 0x0000000000a07308 */ /* 0x0002620000002400 */
[----:B------:R-:W-:Y:S02]  /*11a20*/  BAR.SYNC.DEFER_BLOCKING 0x0 ;  /* 0x0000000000007b1d */ /* 0x000fe40000010000 */
[----:B------:R-:W-:Y:S07]  /*11a30*/  FMUL.FTZ R2, R21, c[0x0][0x320] ;  /* 0x0000c80015027a20 */ /* 0x000fee0000410000 */
[----:B------:R-:W2:Y:S01]  /*11a40*/  MUFU.TANH R148, R2 ;  /* 0x0000000200947308 */ /* 0x000ea20000002400 */
[----:B-1----:R-:W-:Y:S09]  /*11a50*/  FMUL.FTZ R0, R13, c[0x0][0x320] ;  /* 0x0000c8000d007a20 */ /* 0x002ff20000410000 */
[----:B------:R1:W1:Y:S01]  /*11a60*/  MUFU.TANH R156, R0 ;  /* 0x00000000009c7308 */ /* 0x0002620000002400 */
[C---:B-----5:R-:W-:Y:S08]  /*11a70*/  HMMA.16816.F32.BF16 R28, R144.reuse, R8, R28 ;  /* 0x00000008901c723c */ /* 0x060ff0000004181c */
[----:B------:R-:W-:Y:S04]  /*11a80*/  HMMA.16816.F32.BF16 R32, R144, R10, R32 ;  /* 0x0000000a9020723c */ /* 0x000fe80000041820 */
[----:B-1----:R-:W-:Y:S04]  /*11a90*/  FMUL.FTZ R0, R14, c[0x0][0x320] ;  /* 0x0000c8000e007a20 */ /* 0x002fe80000410000 */
        /* <DEDUP_REMOVED lines=39> */
[----:B------:R-:W-:Y:S01]  /*11d10*/  ISETP.GT.AND P0, PT, R213, 0x3f, PT ;  /* 0x0000003fd500780c */ /* 0x000fe20003f04270 */
[----:B------:R-:W-:Y:S01]  /*11d20*/  IMAD R2, R194, 0x40, R234 ;  /* 0x00000040c2027824 */ /* 0x000fe200078e02ea */
[----:B------:R-:W-:Y:S01]  /*11d30*/  SHF.L.U64.HI R14, R208, 0x1, R223 ;  /* 0x00000001d00e7819 */ /* 0x000fe200000102df */
[----:B------:R-:W-:Y:S01]  /*11d40*/  IMAD.MOV.U32 R192, RZ, RZ, RZ ;  /* 0x000000ffffc07224 */ /* 0x000fe200078e00ff */
[----:B------:R-:W-:Y:S01]  /*11d50*/  ISETP.NE.AND P1, PT, R0, c[0x0][0x2b8], PT ;  /* 0x0000ae0000007a0c */ /* 0x000fe20003f25270 */
[----:B------:R-:W-:Y:S01]  /*11d60*/  IMAD.SHL.U32 R12, R208, 0x2, RZ ;  /* 0x00000002d00c7824 */ /* 0x000fe200078e00ff */
[----:B------:R-:W-:Y:S01]  /*11d70*/  IADD3 R2, R2, -0x40, R213 ;  /* 0xffffffc002027810 */ /* 0x000fe20007ffe0d5 */
[C---:B------:R-:W-:Y:S01]  /*11d80*/  IMAD.SHL.U32 R11, R207.reuse, 0x2, RZ ;  /* 0x00000002cf0b7824 */ /* 0x040fe200078e00ff */
[----:B------:R-:W-:Y:S01]  /*11d90*/  SHF.L.U64.HI R13, R207, 0x1, R224 ;  /* 0x00000001cf0d7819 */ /* 0x000fe200000102e0 */
[C---:B------:R-:W-:Y:S01]  /*11da0*/  IMAD.SHL.U32 R9, R210.reuse, 0x2, RZ ;  /* 0x00000002d2097824 */ /* 0x040fe200078e00ff */
[----:B------:R-:W-:Y:S01]  /*11db0*/  SHF.L.U64.HI R10, R210, 0x1, R211 ;  /* 0x00000001d20a7819 */ /* 0x000fe200000102d3 */
[----:B------:R-:W-:Y:S06]  /*11dc0*/  IMAD.MOV.U32 R0, RZ, RZ, R2 ;  /* 0x000000ffff007224 */ /* 0x000fec00078e0002 */
        /* <DEDUP_REMOVED lines=24> */
.L_x_350:
        /* <DEDUP_REMOVED lines=18> */
.L_x_351:
[C---:B---3--:R-:W-:Y:S02]  /*12070*/  IADD3 R2, -R102.reuse, 0x10, RZ ;  /* 0x0000001066027810 */ /* 0x048fe40007ffe1ff */
[----:B------:R-:W-:Y:S02]  /*12080*/  ISETP.NE.U32.AND P0, PT, R102, RZ, PT ;  /* 0x000000ff6600720c */ /* 0x000fe40003f05070 */
[----:B------:R-:W-:Y:S04]  /*12090*/  LOP3.LUT R2, R2, 0xf, RZ, 0xc0, !PT ;  /* 0x0000000f02027812 */ /* 0x000fe800078ec0ff */
[----:B--2---:R-:W-:Y:S04]  /*120a0*/  IADD3 R2, P2, P1, R2, R0, R9 ;  /* 0x0000000002027210 */ /* 0x004fe8000795e009 */
[----:B----4-:R-:W-:Y:S02]  /*120b0*/  IADD3.X R3, RZ, R4, R10, P2, P1 ;  /* 0x00000004ff037210 */ /* 0x010fe400017e240a */
[----:B------:R-:W-:Y:S03]  /*120c0*/  IADD3 R6, P1, R0, R11, RZ ;  /* 0x0000000b00067210 */ /* 0x000fe60007f3e0ff */
[----:B------:R-:W-:Y:S01]  /*120d0*/  @!PT LDS RZ, [RZ] ;  /* 0x00000000fffff984 */ /* 0x000fe20000000800 */
[----:B------:R-:W-:Y:S01]  /*120e0*/  @!PT LDS RZ, [RZ] ;  /* 0x00000000fffff984 */ /* 0x000fe20000000800 */
[----:B------:R-:W-:Y:S01]  /*120f0*/  @!PT LDS RZ, [RZ] ;  /* 0x00000000fffff984 */ /* 0x000fe20000000800 */
[----:B------:R2:W-:Y:S02]  /*12100*/  LDGSTS.E.BYPASS.LTC128B.128.ZFILL [R191+0x7100], [R2.64], P0 ;  /* 0x0710000002bf7fae */ /* 0x0005e40008141d4a */
[----:B------:R-:W-:Y:S05]  /*12110*/  IMAD.X R7, R4, 0x1, R13, P1 ;  /* 0x0000000104077824 */ /* 0x000fea00008e060d */
[----:B------:R3:W-:Y:S01]  /*12120*/  LDGSTS.E.BYPASS.LTC128B.128 [R191+0x9100], [R6.64], !P3 ;  /* 0x0910000006bf7fae */ /* 0x0007e2000d901d4a */
[----:B--2---:R-:W-:Y:S05]  /*12130*/  IADD3 R2, P0, R0, R12, RZ ;  /* 0x0000000c00027210 */ /* 0x004fea0007f1e0ff */
[----:B------:R-:W-:Y:S05]  /*12140*/  IMAD.X R3, R4, 0x1, R14, P0 ;  /* 0x0000000104037824 */ /* 0x000fea00000e060e */
[----:B------:R3:W-:Y:S03]  /*12150*/  LDGSTS.E.BYPASS.LTC128B.128 [R191+0xb100], [R2.64], !P4 ;  /* 0x0b10000002bf7fae */ /* 0x0007e6000e101d4a */
.L_x_271:
[----:B--234-:R-:W-:Y:S05]  /*12160*/  BSYNC B0 ;  /* 0x0000000000007941 */ /* 0x01cfea0003800000 */
.L_x_270:
        /* <DEDUP_REMOVED lines=34> */
[----:B------:R-:W1:Y:S02]  /*12390*/  SHFL.BFLY PT, R0, R4, 0x2, 0x1f ;  /* 0x0c401f0004007f89 */ /* 0x000e6400000e0000 */
[----:B-1----:R-:W-:Y:S05]  /*123a0*/  FMNMX.FTZ R0, R4, R0, !PT ;  /* 0x0000000004007209 */ /* 0x002fea0007810000 */
[----:B------:R-:W1:Y:S02]  /*123b0*/  SHFL.BFLY PT, R2, R0, 0x1, 0x1f ;  /* 0x0c201f0000027f89 */ /* 0x000e6400000e0000 */
[----:B-1----:R-:W-:Y:S02]  /*123c0*/  FMNMX.FTZ R102, R0, R2, !PT ;  /* 0x0000000200667209 */ /* 0x002fe40007810000 */
[----:B------:R-:W1:Y:S02]  /*123d0*/  SHFL.BFLY PT, R0, R5, 0x2, 0x1f ;  /* 0x0c401f0005007f89 */ /* 0x000e6400000e0000 */
[----:B-1----:R-:W-:Y:S05]  /*123e0*/  FMNMX.FTZ R4, R5, R0, !PT ;  /* 0x0000000005047209 */ /* 0x002fea0007810000 */
[----:B------:R1:W2:Y:S02]  /*123f0*/  SHFL.BFLY PT, R0, R4, 0x1, 0x1f ;  /* 0x0c201f0004007f89 */ /* 0x0002a400000e0000 */
.L_x_352:
[----:B--2---:R-:W-:Y:S01]  /*12400*/  FMNMX.FTZ R3, R0, R4, !PT ;  /* 0x0000000400037209 */ /* 0x004fe20007810000 */
[C---:B------:R-:W-:Y:S01]  /*12410*/  FADD.FTZ R0, -R102.reuse, R103 ;  /* 0x0000006766007221 */ /* 0x040fe20000010100 */
[----:B------:R-:W-:Y:S01]  /*12420*/  WARPSYNC 0xffffffff ;  /* 0xffffffff00007948 */ /* 0x000fe20003800000 */
[----:B-1----:R-:W-:Y:S01]  /*12430*/  FMUL.FTZ R4, R102, c[0x0][0x2d0] ;  /* 0x0000b40066047a20 */ /* 0x002fe20000410000 */
[----:B------:R-:W-:Y:S01]  /*12440*/  ISETP.GT.AND P0, PT, R194, R217, PT ;  /* 0x000000d9c200720c */ /* 0x000fe20003f04270 */
[----:B------:R-:W-:Y:S02]  /*12450*/  FMUL.FTZ R0, R0, c[0x0][0x2d0] ;  /* 0x0000b40000007a20 */ /* 0x000fe40000410000 */
[--C-:B------:R-:W-:Y:S02]  /*12460*/  FFMA.FTZ R7, R161, c[0x0][0x2d0], -R4.reuse ;  /* 0x0000b400a1077a23 */ /* 0x100fe40000010804 */
[--C-:B------:R-:W-:Y:S01]  /*12470*/  FFMA.FTZ R155, R155, c[0x0][0x2d0], -R4.reuse ;  /* 0x0000b4009b9b7a23 */ /* 0x100fe20000010804 */
        /* <DEDUP_REMOVED lines=16> */
[----:B------:R-:W-:Y:S03]  /*12580*/  FFMA.FTZ R156, R156, c[0x0][0x2d0], -R4 ;  /* 0x0000b4009c9c7a23 */ /* 0x000fe60000010804 */
[----:B------:R-:W-:Y:S10]  /*12590*/  MUFU.EX2 R4, R7 ;  /* 0x0000000700047308 */ /* 0x000ff40000000800 */
[----:B------:R-:W1:Y:S02]  /*125a0*/  MUFU.EX2 R6, R6 ;  /* 0x0000000600067308 */ /* 0x000e640000000800 */
[----:B-1----:R-:W-:Y:S01]  /*125b0*/  F2FP.BF16.PACK_AB R144, R6, R4 ;  /* 0x000000040690723e */ /* 0x002fe200000010ff */
[----:B------:R-:W-:Y:S01]  /*125c0*/  FFMA.FTZ R0, R2, R206, R4 ;  /* 0x000000ce02007223 */ /* 0x000fe20000010004 */
[----:B------:R-:W-:Y:S01]  /*125d0*/  F2FP.BF16.PACK_AB R146, R8, R9 ;  /* 0x000000090892723e */ /* 0x000fe200000010ff */
[C---:B------:R-:W-:Y:S02]  /*125e0*/  FMUL.FTZ R4, R3.reuse, c[0x0][0x2d0] ;  /* 0x0000b40003047a20 */ /* 0x040fe40000410000 */
[----:B------:R-:W-:Y:S02]  /*125f0*/  FADD.FTZ R7, R6, R0 ;  /* 0x0000000006077221 */ /* 0x000fe40000010000 */
[----:B------:R-:W-:Y:S02]  /*12600*/  FADD.FTZ R0, -R3, R104 ;  /* 0x0000006803007221 */ /* 0x000fe40000010100 */
[----:B------:R-:W-:Y:S02]  /*12610*/  FMUL.FTZ R32, R2, R108 ;  /* 0x0000006c02207220 */ /* 0x000fe40000410000 */
[----:B------:R-:W-:Y:S02]  /*12620*/  FMUL.FTZ R0, R0, c[0x0][0x2d0] ;  /* 0x0000b40000007a20 */ /* 0x000fe40000410000 */
[----:B------:R-:W-:Y:S02]  /*12630*/  FMUL.FTZ R33, R2, R109 ;  /* 0x0000006d02217220 */ /* 0x000fe40000410000 */
[--C-:B------:R-:W-:Y:S02]  /*12640*/  FFMA.FTZ R5, R166, c[0x0][0x2d0], -R4.reuse ;  /* 0x0000b400a6057a23 */ /* 0x100fe40000010804 */
[----:B------:R-:W1:Y:S01]  /*12650*/  MUFU.EX2 R0, R0 ;  /* 0x0000000000007308 */ /* 0x000e620000000800 */
[--C-:B------:R-:W-:Y:S02]  /*12660*/  FFMA.FTZ R6, R167, c[0x0][0x2d0], -R4.reuse ;  /* 0x0000b400a7067a23 */ /* 0x100fe40000010804 */
[--C-:B------:R-:W-:Y:S02]  /*12670*/  FFMA.FTZ R103, R165, c[0x0][0x2d0], -R4.reuse ;  /* 0x0000b400a5677a23 */ /* 0x100fe40000010804 */
[--C-:B------:R-:W-:Y:S02]  /*12680*/  FFMA.FTZ R104, R163, c[0x0][0x2d0], -R4.reuse ;  /* 0x0000b400a3687a23 */ /* 0x100fe40000010804 */
[--C-:B------:R-:W-:Y:S02]  /*12690*/  FFMA.FTZ R160, R25, c[0x0][0x2d0], -R4.reuse ;  /* 0x0000b40019a07a23 */ /* 0x100fe40000010804 */
[--C-:B------:R-:W-:Y:S01]  /*126a0*/  FFMA.FTZ R163, R21, c[0x0][0x2d0], -R4.reuse ;  /* 0x0000b40015a37a23 */ /* 0x100fe20000010804 */
[----:B------:R2:W-:Y:S01]  /*126b0*/  MUFU.EX2 R10, R5 ;  /* 0x00000005000a7308 */ /* 0x0005e20000000800 */
[--C-:B------:R-:W-:Y:S02]  /*126c0*/  FFMA.FTZ R151, R159, c[0x0][0x2d0], -R4.reuse ;  /* 0x0000b4009f977a23 */ /* 0x100fe40000010804 */
[--C-:B------:R-:W-:Y:S02]  /*126d0*/  FFMA.FTZ R159, R26, c[0x0][0x2d0], -R4.reuse ;  /* 0x0000b4001a9f7a23 */ /* 0x100fe40000010804 */
[--C-:B------:R-:W-:Y:S02]  /*126e0*/  FFMA.FTZ R148, R158, c[0x0][0x2d0], -R4.reuse ;  /* 0x0000b4009e947a23 */ /* 0x100fe40000010804 */
[--C-:B------:R-:W-:Y:S02]  /*126f0*/  FFMA.FTZ R154, R154, c[0x0][0x2d0], -R4.reuse ;  /* 0x0000b4009a9a7a23 */ /* 0x100fe40000010804 */
[--C-:B------:R-:W-:Y:S02]  /*12700*/  FFMA.FTZ R153, R153, c[0x0][0x2d0], -R4.reuse ;  /* 0x0000b40099997a23 */ /* 0x100fe40000010804 */
[--C-:B------:R-:W-:Y:S02]  /*12710*/  FFMA.FTZ R158, R150, c[0x0][0x2d0], -R4.reuse ;  /* 0x0000b400969e7a23 */ /* 0x100fe40000010804 */
[--C-:B------:R-:W-:Y:S02]  /*12720*/  FFMA.FTZ R150, R149, c[0x0][0x2d0], -R4.reuse ;  /* 0x0000b40095967a23 */ /* 0x100fe40000010804 */
[C---:B-1----:R-:W-:Y:S02]  /*12730*/  FMUL.FTZ R34, R0.reuse, R110 ;  /* 0x0000006e00227220 */ /* 0x042fe40000410000 */
[----:B------:R-:W-:Y:S02]  /*12740*/  FMUL.FTZ R35, R0, R111 ;  /* 0x0000006f00237220 */ /* 0x000fe40000410000 */
[----:B------:R-:W1:Y:S01]  /*12750*/  LDSM.16.MT88.4 R108, [R169] ;  /* 0x00000000a96c783b */ /* 0x000e620000004200 */
[--C-:B------:R-:W-:Y:S02]  /*12760*/  FFMA.FTZ R165, R20, c[0x0][0x2d0], -R4.reuse ;  /* 0x0000b40014a57a23 */ /* 0x100fe40000010804 */
[--C-:B------:R-:W-:Y:S02]  /*12770*/  FFMA.FTZ R166, R19, c[0x0][0x2d0], -R4.reuse ;  /* 0x0000b40013a67a23 */ /* 0x100fe40000010804 */
[----:B------:R-:W-:Y:S02]  /*12780*/  FFMA.FTZ R167, R18, c[0x0][0x2d0], -R4 ;  /* 0x0000b40012a77a23 */ /* 0x000fe40000010804 */
[----:B------:R-:W-:Y:S02]  /*12790*/  FADD.FTZ R4, R9, R7 ;  /* 0x0000000709047221 */ /* 0x000fe40000010000 */
[----:B------:R-:W3:Y:S01]  /*127a0*/  MUFU.EX2 R7, R6 ;  /* 0x0000000600077308 */ /* 0x000ee20000000800 */
[C---:B------:R-:W-:Y:S02]  /*127b0*/  FMUL.FTZ R18, R0.reuse, R126 ;  /* 0x0000007e00127220 */ /* 0x040fe40000410000 */
[----:B------:R-:W-:Y:S02]  /*127c0*/  FMUL.FTZ R19, R0, R127 ;  /* 0x0000007f00137220 */ /* 0x000fe40000410000 */
[----:B------:R-:W-:Y:S02]  /*127d0*/  FADD.FTZ R149, R8, R4 ;  /* 0x0000000408957221 */ /* 0x000fe40000010000 */
[C---:B------:R-:W-:Y:S02]  /*127e0*/  FMUL.FTZ R4, R2.reuse, R136 ;  /* 0x0000008802047220 */ /* 0x040fe40000410000 */
[C---:B--2---:R-:W-:Y:S01]  /*127f0*/  FMUL.FTZ R5, R2.reuse, R137 ;  /* 0x0000008902057220 */ /* 0x044fe20000410000 */
[----:B------:R-:W-:Y:S01]  /*12800*/  MUFU.EX2 R126, R103 ;  /* 0x00000067007e7308 */ /* 0x000fe20000000800 */
[C---:B------:R-:W-:Y:S02]  /*12810*/  FMUL.FTZ R17, R2.reuse, R125 ;  /* 0x0000007d02117220 */ /* 0x040fe40000410000 */
[C---:B------:R-:W-:Y:S02]  /*12820*/  FMUL.FTZ R8, R2.reuse, R132 ;  /* 0x0000008402087220 */ /* 0x040fe40000410000 */
[----:B------:R-:W-:Y:S02]  /*12830*/  FMUL.FTZ R9, R2, R133 ;  /* 0x0000008502097220 */ /* 0x000fe40000410000 */
[----:B------:R-:W-:Y:S02]  /*12840*/  FMUL.FTZ R11, R0, R135 ;  /* 0x00000087000b7220 */ /* 0x000fe40000410000 */
[C---:B------:R-:W-:Y:S01]  /*12850*/  FMUL.FTZ R12, R2.reuse, R128 ;  /* 0x00000080020c7220 */ /* 0x040fe20000410000 */
[----:B------:R-:W2:Y:S01]  /*12860*/  MUFU.EX2 R127, R104 ;  /* 0x00000068007f7308 */ /* 0x000ea20000000800 */
[----:B------:R-:W-:Y:S02]  /*12870*/  FMUL.FTZ R13, R2, R129 ;  /* 0x00000081020d7220 */ /* 0x000fe40000410000 */
[C---:B------:R-:W-:Y:S01]  /*12880*/  FMUL.FTZ R14, R0.reuse, R130 ;  /* 0x00000082000e7220 */ /* 0x040fe20000410000 */
[C---:B---3--:R-:W-:Y:S01]  /*12890*/  F2FP.BF16.PACK_AB R145, R7.reuse, R10 ;  /* 0x0000000a0791723e */ /* 0x048fe200000010ff */
[C---:B------:R-:W-:Y:S02]  /*128a0*/  FFMA.FTZ R6, R0.reuse, R200, R10 ;  /* 0x000000c800067223 */ /* 0x040fe4000001000a */
[C---:B------:R-:W-:Y:S02]  /*128b0*/  FMUL.FTZ R10, R0.reuse, R134 ;  /* 0x00000086000a7220 */ /* 0x040fe40000410000 */
[----:B------:R-:W-:Y:S01]  /*128c0*/  FADD.FTZ R125, R7, R6 ;  /* 0x00000006077d7221 */ /* 0x000fe20000010000 */
[----:B------:R-:W-:Y:S01]  /*128d0*/  LDSM.16.MT88.4 R132, [R169+0x1800] ;  /* 0x00180000a984783b */ /* 0x000fe20000004200 */
[C---:B------:R-:W-:Y:S01]  /*128e0*/  FMUL.FTZ R6, R0.reuse, R138 ;  /* 0x0000008a00067220 */ /* 0x040fe20000410000 */
[----:B------:R-:W-:Y:S01]  /*128f0*/  MUFU.EX2 R104, R152 ;  /* 0x0000009800687308 */ /* 0x000fe20000000800 */
[C---:B------:R-:W-:Y:S02]  /*12900*/  FMUL.FTZ R7, R0.reuse, R139 ;  /* 0x0000008b00077220 */ /* 0x040fe40000410000 */
[----:B------:R-:W-:Y:S02]  /*12910*/  FMUL.FTZ R15, R0, R131 ;  /* 0x00000083000f7220 */ /* 0x000fe40000410000 */
[C---:B------:R-:W-:Y:S02]  /*12920*/  FMUL.FTZ R16, R2.reuse, R124 ;  /* 0x0000007c02107220 */ /* 0x040fe40000410000 */
[----:B------:R-:W-:Y:S02]  /*12930*/  FMUL.FTZ R21, R2, R121 ;  /* 0x0000007902157220 */ /* 0x000fe40000410000 */
[C---:B------:R-:W-:Y:S01]  /*12940*/  FMUL.FTZ R22, R0.reuse, R122 ;  /* 0x0000007a00167220 */ /* 0x040fe20000410000 */
[----:B------:R-:W-:Y:S01]  /*12950*/  MUFU.EX2 R124, R196 ;  /* 0x000000c4007c7308 */ /* 0x000fe20000000800 */
[----:B------:R-:W-:Y:S01]  /*12960*/  FMUL.FTZ R23, R0, R123 ;  /* 0x0000007b00177220 */ /* 0x000fe20000410000 */
[----:B--2---:R-:W-:Y:S01]  /*12970*/  F2FP.BF16.PACK_AB R147, R127, R126 ;  /* 0x0000007e7f93723e */ /* 0x004fe200000010ff */
[----:B------:R-:W-:Y:S02]  /*12980*/  FMUL.FTZ R25, R2, R117 ;  /* 0x0000007502197220 */ /* 0x000fe40000410000 */
[C---:B------:R-:W-:Y:S02]  /*12990*/  FMUL.FTZ R26, R0.reuse, R118 ;  /* 0x00000076001a7220 */ /* 0x040fe40000410000 */
[----:B------:R-:W-:Y:S02]  /*129a0*/  FMUL.FTZ R27, R0, R119 ;  /* 0x00000077001b7220 */ /* 0x000fe40000410000 */
[C---:B-1----:R-:W-:Y:S01]  /*129b0*/  HMMA.16816.F32.BF16 R4, R144.reuse, R108, R4 ;  /* 0x0000006c9004723c */ /* 0x042fe20000041804 */
[----:B------:R-:W-:Y:S04]  /*129c0*/  MUFU.EX2 R152, R150 ;  /* 0x0000009600987308 */ /* 0x000fe80000000800 */
[C---:B------:R-:W-:Y:S02]  /*129d0*/  FMUL.FTZ R28, R2.reuse, R112 ;  /* 0x00000070021c7220 */ /* 0x040fe40000410000 */
[----:B------:R-:W-:Y:S01]  /*129e0*/  FMUL.FTZ R29, R2, R113 ;  /* 0x00000071021d7220 */ /* 0x000fe20000410000 */
[C---:B------:R-:W-:Y:S01]  /*129f0*/  HMMA.16816.F32.BF16 R8, R144.reuse, R110, R8 ;  /* 0x0000006e9008723c */ /* 0x040fe20000041808 */
[----:B------:R-:W1:Y:S02]  /*12a00*/  LDSM.16.MT88.4 R108, [R170] ;  /* 0x00000000aa6c783b */ /* 0x000e640000004200 */
[----:B------:R-:W-:Y:S01]  /*12a10*/  MUFU.EX2 R150, R160 ;  /* 0x000000a000967308 */ /* 0x000fe20000000800 */
[C---:B------:R-:W-:Y:S02]  /*12a20*/  FMUL.FTZ R30, R0.reuse, R114 ;  /* 0x00000072001e7220 */ /* 0x040fe40000410000 */
[----:B------:R-:W-:Y:S02]  /*12a30*/  FMUL.FTZ R31, R0, R115 ;  /* 0x00000073001f7220 */ /* 0x000fe40000410000 */
[C---:B------:R-:W-:Y:S01]  /*12a40*/  FMUL.FTZ R20, R2.reuse, R120 ;  /* 0x0000007802147220 */ /* 0x040fe20000410000 */
[----:B------:R-:W-:Y:S03]  /*12a50*/  LDSM.16.MT88.4 R112, [R169+0x800] ;  /* 0x00080000a970783b */ /* 0x000fe60000004200 */
        /* <DEDUP_REMOVED lines=15> */
[----:B------:R-:W-:Y:S02]  /*12b50*/  FMUL.FTZ R47, R0, R47 ;  /* 0x0000002f002f7220 */ /* 0x000fe40000410000 */
[C---:B------:R-:W-:Y:S02]  /*12b60*/  FMUL.FTZ R48, R2.reuse, R48 ;  /* 0x0000003002307220 */ /* 0x040fe40000410000 */
[----:B------:R-:W-:Y:S01]  /*12b70*/  FMUL.FTZ R49, R2, R49 ;  /* 0x0000003102317220 */ /* 0x000fe20000410000 */
[C---:B-1----:R-:W-:Y:S02]  /*12b80*/  HMMA.16816.F32.BF16 R12, R144.reuse, R108, R12 ;  /* 0x0000006c900c723c */ /* 0x042fe4000004180c */
[----:B------:R-:W-:Y:S01]  /*12b90*/  MUFU.EX2 R157, R151 ;  /* 0x00000097009d7308 */ /* 0x000fe20000000800 */
[C---:B------:R-:W-:Y:S02]  /*12ba0*/  FMUL.FTZ R50, R0.reuse, R50 ;  /* 0x0000003200327220 */ /* 0x040fe40000410000 */
[----:B------:R-:W-:Y:S02]  /*12bb0*/  FMUL.FTZ R51, R0, R51 ;  /* 0x0000003300337220 */ /* 0x000fe40000410000 */
[C---:B------:R-:W-:Y:S01]  /*12bc0*/  FMUL.FTZ R52, R2.reuse, R52 ;  /* 0x0000003402347220 */ /* 0x040fe20000410000 */
[C---:B------:R-:W-:Y:S01]  /*12bd0*/  HMMA.16816.F32.BF16 R16, R144.reuse, R110, R16 ;  /* 0x0000006e9010723c */ /* 0x040fe20000041810 */
[----:B------:R-:W1:Y:S03]  /*12be0*/  LDSM.16.MT88.4 R108, [R173] ;  /* 0x00000000ad6c783b */ /* 0x000e660000004200 */
[----:B------:R-:W-:Y:S01]  /*12bf0*/  FMUL.FTZ R53, R2, R53 ;  /* 0x0000003502357220 */ /* 0x000fe20000410000 */
[----:B------:R-:W-:Y:S01]  /*12c00*/  MUFU.EX2 R151, R159 ;  /* 0x0000009f00977308 */ /* 0x000fe20000000800 */
[C---:B------:R-:W-:Y:S02]  /*12c10*/  FMUL.FTZ R54, R0.reuse, R54 ;  /* 0x0000003600367220 */ /* 0x040fe40000410000 */
[----:B------:R-:W-:Y:S04]  /*12c20*/  FMUL.FTZ R55, R0, R55 ;  /* 0x0000003700377220 */ /* 0x000fe80000410000 */
[C---:B------:R-:W-:Y:S02]  /*12c30*/  FMUL.FTZ R56, R2.reuse, R56 ;  /* 0x0000003802387220 */ /* 0x040fe40000410000 */
[----:B------:R-:W-:Y:S01]  /*12c40*/  FMUL.FTZ R57, R2, R57 ;  /* 0x0000003902397220 */ /* 0x000fe20000410000 */
        /* <DEDUP_REMOVED lines=12> */
[----:B------:R-:W-:Y:S01]  /*12d10*/  MUFU.EX2 R153, R158 ;  /* 0x0000009e00997308 */ /* 0x000fe20000000800 */
        /* <DEDUP_REMOVED lines=8> */
[----:B------:R-:W1:Y:S03]  /*12da0*/  LDSM.16.MT88.4 R108, [R172] ;  /* 0x00000000ac6c783b */ /* 0x000e660000004200 */
[C---:B------:R-:W-:Y:S02]  /*12db0*/  FMUL.FTZ R74, R0.reuse, R74 ;  /* 0x0000004a004a7220 */ /* 0x040fe40000410000 */
[----:B------:R-:W-:Y:S02]  /*12dc0*/  FMUL.FTZ R75, R0, R75 ;  /* 0x0000004b004b7220 */ /* 0x000fe40000410000 */
[C---:B------:R-:W-:Y:S04]  /*12dd0*/  FMUL.FTZ R76, R2.reuse, R76 ;  /* 0x0000004c024c7220 */ /* 0x040fe80000410000 */
[----:B------:R-:W-:Y:S02]  /*12de0*/  FMUL.FTZ R77, R2, R77 ;  /* 0x0000004d024d7220 */ /* 0x000fe40000410000 */
[C---:B------:R-:W-:Y:S02]  /*12df0*/  FMUL.FTZ R78, R0.reuse, R78 ;  /* 0x0000004e004e7220 */ /* 0x040fe40000410000 */
        /* <DEDUP_REMOVED lines=12> */
[----:B------:R-:W-:Y:S01]  /*12ec0*/  FMUL.FTZ R91, R0, R91 ;  /* 0x0000005b005b7220 */ /* 0x000fe20000410000 */
[C---:B-1----:R-:W-:Y:S03]  /*12ed0*/  HMMA.16816.F32.BF16 R28, R144.reuse, R108, R28 ;  /* 0x0000006c901c723c */ /* 0x042fe6000004181c */
[C---:B------:R-:W-:Y:S02]  /*12ee0*/  FMUL.FTZ R92, R2.reuse, R92 ;  /* 0x0000005c025c7220 */ /* 0x040fe40000410000 */
[C---:B------:R-:W-:Y:S02]  /*12ef0*/  FMUL.FTZ R93, R2.reuse, R93 ;  /* 0x0000005d025d7220 */ /* 0x040fe40000410000 */
[C---:B------:R-:W-:Y:S01]  /*12f00*/  FMUL.FTZ R96, R2.reuse, R96 ;  /* 0x0000006002607220 */ /* 0x040fe20000410000 */
[C---:B------:R-:W-:Y:S01]  /*12f10*/  HMMA.16816.F32.BF16 R32, R144.reuse, R110, R32 ;  /* 0x0000006e9020723c */ /* 0x040fe20000041820 */
[----:B------:R-:W1:Y:S03]  /*12f20*/  LDSM.16.MT88.4 R108, [R169+0x2000] ;  /* 0x00200000a96c783b */ /* 0x000e660000004200 */
[----:B------:R-:W-:Y:S02]  /*12f30*/  FMUL.FTZ R97, R2, R97 ;  /* 0x0000006102617220 */ /* 0x000fe40000410000 */
[----:B------:R-:W3:Y:S01]  /*12f40*/  MUFU.EX2 R2, R156 ;  /* 0x0000009c00027308 */ /* 0x000ee20000000800 */
[C---:B------:R-:W-:Y:S02]  /*12f50*/  FMUL.FTZ R94, R0.reuse, R94 ;  /* 0x0000005e005e7220 */ /* 0x040fe40000410000 */
[C---:B------:R-:W-:Y:S03]  /*12f60*/  FMUL.FTZ R95, R0.reuse, R95 ;  /* 0x0000005f005f7220 */ /* 0x040fe60000410000 */
[C---:B------:R-:W-:Y:S02]  /*12f70*/  FMUL.FTZ R98, R0.reuse, R98 ;  /* 0x0000006200627220 */ /* 0x040fe40000410000 */
[----:B------:R-:W-:Y:S02]  /*12f80*/  FMUL.FTZ R99, R0, R99 ;  /* 0x0000006300637220 */ /* 0x000fe40000410000 */
[----:B--2---:R-:W-:Y:S01]  /*12f90*/  FADD.FTZ R0, R103, R149 ;  /* 0x0000009567007221 */ /* 0x004fe20000010000 */
[----:B------:R-:W2:Y:S10]  /*12fa0*/  MUFU.EX2 R156, R148 ;  /* 0x00000094009c7308 */ /* 0x000eb40000000800 */
[----:B------:R-:W-:Y:S01]  /*12fb0*/  MUFU.EX2 R149, R163 ;  /* 0x000000a300957308 */ /* 0x000fe20000000800 */
[----:B---3--:R-:W-:Y:S04]  /*12fc0*/  FADD.FTZ R0, R2, R0 ;  /* 0x0000000002007221 */ /* 0x008fe80000010000 */
[----:B------:R-:W-:Y:S05]  /*12fd0*/  FADD.FTZ R0, R116, R0 ;  /* 0x0000000074007221 */ /* 0x000fea0000010000 */
[----:B------:R-:W3:Y:S01]  /*12fe0*/  MUFU.EX2 R148, R165 ;  /* 0x000000a500947308 */ /* 0x000ee20000000800 */
[----:B------:R-:W-:Y:S01]  /*12ff0*/  FADD.FTZ R0, R104, R0 ;  /* 0x0000000068007221 */ /* 0x000fe20000010000 */
        /* <DEDUP_REMOVED lines=21> */
[C---:B-1----:R-:W-:Y:S07]  /*13150*/  HMMA.16816.F32.BF16 R92, R144.reuse, R108, R92 ;  /* 0x0000006c905c723c */ /* 0x042fee000004185c */
[----:B------:R-:W-:Y:S01]  /*13160*/  F2FP.BF16.PACK_AB R108, R2, R103 ;  /* 0x00000067026c723e */ /* 0x000fe200000010ff */
[----:B------:R-:W-:Y:S01]  /*13170*/  HMMA.16816.F32.BF16 R96, R144, R110, R96 ;  /* 0x0000006e9060723c */ /* 0x000fe20000041860 */
[----:B------:R-:W1:Y:S03]  /*13180*/  MUFU.EX2 R103, R193 ;  /* 0x000000c100677308 */ /* 0x000e660000000800 */
[----:B--2---:R-:W-:Y:S03]  /*13190*/  F2FP.BF16.PACK_AB R109, R156, R157 ;  /* 0x0000009d9c6d723e */ /* 0x004fe600000010ff */
[----:B------:R-:W-:Y:S02]  /*131a0*/  F2FP.BF16.PACK_AB R110, R104, R116 ;  /* 0x00000074686e723e */ /* 0x000fe400000010ff */
[----:B------:R-:W2:Y:S02]  /*131b0*/  LDSM.16.MT88.4 R116, [R170+0x800] ;  /* 0x00080000aa74783b */ /* 0x000ea40000004200 */
[----:B------:R-:W4:Y:S01]  /*131c0*/  MUFU.EX2 R2, R164 ;  /* 0x000000a400027308 */ /* 0x000f220000000800 */
[----:B------:R-:W-:Y:S02]  /*131d0*/  F2FP.BF16.PACK_AB R111, R154, R155 ;  /* 0x0000009b9a6f723e */ /* 0x000fe400000010ff */
[----:B---3--:R-:W-:Y:S05]  /*131e0*/  F2FP.BF16.PACK_AB R145, R148, R149 ;  /* 0x000000959491723e */ /* 0x008fea00000010ff */
[C---:B------:R-:W-:Y:S02]  /*131f0*/  HMMA.16816.F32.BF16 R4, R108.reuse, R112, R4 ;  /* 0x000000706c04723c */ /* 0x040fe40000041804 */
[----:B------:R-:W3:Y:S03]  /*13200*/  MUFU.EX2 R104, R161 ;  /* 0x000000a100687308 */ /* 0x000ee60000000800 */
[----:B-1----:R-:W-:Y:S03]  /*13210*/  FADD.FTZ R0, R103, R0 ;  /* 0x0000000067007221 */ /* 0x002fe60000010000 */
[C---:B------:R-:W-:Y:S01]  /*13220*/  HMMA.16816.F32.BF16 R8, R108.reuse, R114, R8 ;  /* 0x000000726c08723c */ /* 0x040fe20000041808 */
[----:B------:R-:W1:Y:S03]  /*13230*/  LDSM.16.MT88.4 R112, [R173+0x800] ;  /* 0x00080000ad70783b */ /* 0x000e660000004200 */
[----:B----4-:R-:W-:Y:S04]  /*13240*/  FADD.FTZ R0, R2, R0 ;  /* 0x0000000002007221 */ /* 0x010fe80000010000 */
[----:B------:R-:W-:Y:S04]  /*13250*/  FADD.FTZ R0, R120, R0 ;  /* 0x0000000078007221 */ /* 0x000fe80000010000 */
[----:B---3--:R-:W-:Y:S01]  /*13260*/  FADD.FTZ R0, R104, R0 ;  /* 0x0000000068007221 */ /* 0x008fe20000010000 */
[C---:B--2---:R-:W-:Y:S03]  /*13270*/  HMMA.16816.F32.BF16 R12, R108.reuse, R116, R12 ;  /* 0x000000746c0c723c */ /* 0x044fe6000004180c */
[----:B------:R-:W-:Y:S05]  /*13280*/  FADD.FTZ R0, R124, R0 ;  /* 0x000000007c007221 */ /* 0x000fea0000010000 */
        /* <DEDUP_REMOVED lines=30> */
[----:B------:R-:W-:Y:S01]  /*13470*/  HMMA.16816.F32.BF16 R96, R108, R118, R96 ;  /* 0x000000766c60723c */ /* 0x000fe20000041860 */
[----:B------:R-:W2:Y:S06]  /*13480*/  LDSM.16.MT88.4 R116, [R170+0x1000] ;  /* 0x00100000aa74783b */ /* 0x000eac0000004200 */
[----:B------:R-:W-:Y:S02]  /*13490*/  F2FP.BF16.PACK_AB R110, R104, R120 ;  /* 0x00000078686e723e */ /* 0x000fe400000010ff */
[----:B------:R-:W3:Y:S01]  /*134a0*/  LDSM.16.MT88.4 R120, [R173+0x1000] ;  /* 0x00100000ad78783b */ /* 0x000ee20000004200 */
[----:B------:R-:W-:Y:S02]  /*134b0*/  MUFU.EX2 R104, R199 ;  /* 0x000000c700687308 */ /* 0x000fe40000000800 */
[----:B------:R-:W-:Y:S02]  /*134c0*/  F2FP.BF16.PACK_AB R108, R2, R103 ;  /* 0x00000067026c723e */ /* 0x000fe400000010ff */
[----:B------:R-:W-:Y:S02]  /*134d0*/  F2FP.BF16.PACK_AB R109, R152, R153 ;  /* 0x00000099986d723e */ /* 0x000fe400000010ff */
[----:B------:R-:W-:Y:S04]  /*134e0*/  F2FP.BF16.PACK_AB R111, R150, R151 ;  /* 0x00000097966f723e */ /* 0x000fe800000010ff */
[----:B------:R-:W4:Y:S03]  /*134f0*/  MUFU.EX2 R2, R197 ;  /* 0x000000c500027308 */ /* 0x000f260000000800 */
[C---:B-1----:R-:W-:Y:S07]  /*13500*/  HMMA.16816.F32.BF16 R4, R108.reuse, R112, R4 ;  /* 0x000000706c04723c */ /* 0x042fee0000041804 */
[----:B------:R-:W1:Y:S01]  /*13510*/  MUFU.EX2 R103, R198 ;  /* 0x000000c600677308 */ /* 0x000e620000000800 */
[C---:B------:R-:W-:Y:S01]  /*13520*/  HMMA.16816.F32.BF16 R8, R108.reuse, R114, R8 ;  /* 0x000000726c08723c */ /* 0x040fe20000041808 */
[----:B------:R-:W5:Y:S07]  /*13530*/  LDSM.16.MT88.4 R112, [R172+0x1000] ;  /* 0x00100000ac70783b */ /* 0x000f6e0000004200 */
[C---:B--2---:R-:W-:Y:S04]  /*13540*/  HMMA.16816.F32.BF16 R12, R108.reuse, R116, R12 ;  /* 0x000000746c0c723c */ /* 0x044fe8000004180c */
[C---:B----4-:R-:W-:Y:S01]  /*13550*/  F2FP.BF16.PACK_AB R144, R2.reuse, R124 ;  /* 0x0000007c0290723e */ /* 0x050fe200000010ff */
[----:B------:R-:W-:Y:S02]  /*13560*/  FADD.FTZ R0, R2, R0 ;  /* 0x0000000002007221 */ /* 0x000fe40000010000 */
[----:B------:R-:W-:Y:S01]  /*13570*/  FADD.FTZ R2, R126, R125 ;  /* 0x0000007d7e027221 */ /* 0x000fe20000010000 */
[C---:B------:R-:W-:Y:S01]  /*13580*/  HMMA.16816.F32.BF16 R16, R108.reuse, R118, R16 ;  /* 0x000000766c10723c */ /* 0x040fe20000041810 */
[----:B------:R-:W2:Y:S03]  /*13590*/  LDSM.16.MT88.4 R116, [R169+0x3000] ;  /* 0x00300000a974783b */ /* 0x000ea60000004200 */
[----:B------:R-:W-:Y:S01]  /*135a0*/  FADD.FTZ R0, R104, R0 ;  /* 0x0000000068007221 */ /* 0x000fe20000010000 */
[C---:B-1----:R-:W-:Y:S02]  /*135b0*/  F2FP.BF16.PACK_AB R146, R103.reuse, R104 ;  /* 0x000000686792723e */ /* 0x042fe400000010ff */
[----:B------:R-:W-:Y:S01]  /*135c0*/  MUFU.EX2 R104, R166 ;  /* 0x000000a600687308 */ /* 0x000fe20000000800 */
[C---:B---3--:R-:W-:Y:S04]  /*135d0*/  HMMA.16816.F32.BF16 R20, R108.reuse, R120, R20 ;  /* 0x000000786c14723c */ /* 0x048fe80000041814 */
[----:B------:R-:W-:Y:S02]  /*135e0*/  FADD.FTZ R206, R103, R0 ;  /* 0x0000000067ce7221 */ /* 0x000fe40000010000 */
[----:B------:R-:W-:Y:S02]  /*135f0*/  FADD.FTZ R0, R127, R2 ;  /* 0x000000027f007221 */ /* 0x000fe40000010000 */
[C---:B------:R-:W-:Y:S01]  /*13600*/  HMMA.16816.F32.BF16 R24, R108.reuse, R122, R24 ;  /* 0x0000007a6c18723c */ /* 0x040fe20000041818 */
[----:B------:R-:W1:Y:S01]  /*13610*/  LDSM.16.MT88.4 R120, [R170+0x3000] ;  /* 0x00300000aa78783b */ /* 0x000e620000004200 */
[----:B------:R-:W3:Y:S02]  /*13620*/  MUFU.EX2 R103, R167 ;  /* 0x000000a700677308 */ /* 0x000ee40000000800 */
[----:B------:R-:W-:Y:S04]  /*13630*/  FADD.FTZ R0, R157, R0 ;  /* 0x000000009d007221 */ /* 0x000fe80000010000 */
[C---:B-----5:R-:W-:Y:S01]  /*13640*/  HMMA.16816.F32.BF16 R28, R108.reuse, R112, R28 ;  /* 0x000000706c1c723c */ /* 0x060fe2000004181c */
[----:B------:R-:W-:Y:S03]  /*13650*/  LDSM.16.MT88.4 R124, [R170+0x1800] ;  /* 0x00180000aa7c783b */ /* 0x000fe60000004200 */
[----:B------:R-:W-:Y:S04]  /*13660*/  FADD.FTZ R0, R156, R0 ;  /* 0x000000009c007221 */ /* 0x000fe80000010000 */
[C---:B------:R-:W-:Y:S01]  /*13670*/  HMMA.16816.F32.BF16 R32, R108.reuse, R114, R32 ;  /* 0x000000726c20723c */ /* 0x040fe20000041820 */
[----:B------:R-:W4:Y:S03]  /*13680*/  LDSM.16.MT88.4 R112, [R173+0x3000] ;  /* 0x00300000ad70783b */ /* 0x000f260000004200 */
[----:B------:R-:W-:Y:S04]  /*13690*/  FADD.FTZ R0, R155, R0 ;  /* 0x000000009b007221 */ /* 0x000fe80000010000 */
[----:B------:R-:W-:Y:S01]  /*136a0*/  FADD.FTZ R0, R154, R0 ;  /* 0x000000009a007221 */ /* 0x000fe20000010000 */
[C---:B--2---:R-:W-:Y:S03]  /*136b0*/  HMMA.16816.F32.BF16 R36, R108.reuse, R116, R36 ;  /* 0x000000746c24723c */ /* 0x044fe60000041824 */
[----:B---3--:R-:W-:Y:S01]  /*136c0*/  F2FP.BF16.PACK_AB R147, R103, R104 ;  /* 0x000000686793723e */ /* 0x008fe200000010ff */
[----:B------:R-:W-:Y:S04]  /*136d0*/  FADD.FTZ R0, R153, R0 ;  /* 0x0000000099007221 */ /* 0x000fe80000010000 */
        /* <DEDUP_REMOVED lines=8> */
[C---:B----4-:R-:W-:Y:S04]  /*13760*/  HMMA.16816.F32.BF16 R52, R108.reuse, R112, R52 ;  /* 0x000000706c34723c */ /* 0x050fe80000041834 */
[----:B------:R-:W-:Y:S04]  /*13770*/  FADD.FTZ R0, R149, R0 ;  /* 0x0000000095007221 */ /* 0x000fe80000010000 */
[C---:B------:R-:W-:Y:S01]  /*13780*/  HMMA.16816.F32.BF16 R56, R108.reuse, R114, R56 ;  /* 0x000000726c38723c */ /* 0x040fe20000041838 */
[----:B------:R-:W3:Y:S03]  /*13790*/  LDSM.16.MT88.4 R112, [R170+0x5000] ;  /* 0x00500000aa70783b */ /* 0x000ee60000004200 */
[----:B------:R-:W-:Y:S04]  /*137a0*/  FADD.FTZ R0, R148, R0 ;  /* 0x0000000094007221 */ /* 0x000fe80000010000 */
[----:B------:R-:W-:Y:S01]  /*137b0*/  FADD.FTZ R2, R104, R0 ;  /* 0x0000000068027221 */ /* 0x000fe20000010000 */
[C---:B--2---:R-:W-:Y:S03]  /*137c0*/  HMMA.16816.F32.BF16 R60, R108.reuse, R116, R60 ;  /* 0x000000746c3c723c */ /* 0x044fe6000004183c */
[----:B------:R-:W-:Y:S01]  /*137d0*/  IADD3 R0, R194, -0x1, RZ ;  /* 0xffffffffc2007810 */ /* 0x000fe20007ffe0ff */
[----:B------:R-:W-:Y:S01]  /*137e0*/  FADD.FTZ R200, R103, R2 ;  /* 0x0000000267c87221 */ /* 0x000fe20000010000 */
[----:B------:R-:W-:Y:S02]  /*137f0*/  MOV R103, R102 ;  /* 0x0000006600677202 */ /* 0x000fe40000000f00 */
[----:B------:R-:W-:Y:S01]  /*13800*/  MOV R194, R0 ;  /* 0x0000000000c27202 */ /* 0x000fe20000000f00 */
[C---:B------:R-:W-:Y:S01]  /*13810*/  HMMA.16816.F32.BF16 R64, R108.reuse, R118, R64 ;  /* 0x000000766c40723c */ /* 0x040fe20000041840 */
[----:B------:R-:W2:Y:S03]  /*13820*/  LDSM.16.MT88.4 R116, [R173+0x5000] ;  /* 0x00500000ad74783b */ /* 0x000ea60000004200 */
[-C--:B------:R-:W-:Y:S04]  /*13830*/  MOV R104, R3.reuse ;  /* 0x0000000300687202 */ /* 0x080fe80000000f00 */
[C---:B-1----:R-:W-:Y:S08]  /*13840*/  HMMA.16816.F32.BF16 R68, R108.reuse, R120, R68 ;  /* 0x000000786c44723c */ /* 0x042ff00000041844 */
[C---:B------:R-:W-:Y:S01]  /*13850*/  HMMA.16816.F32.BF16 R72, R108.reuse, R122, R72 ;  /* 0x0000007a6c48723c */ /* 0x040fe20000041848 */
[----:B------:R-:W1:Y:S07]  /*13860*/  LDSM.16.MT88.4 R120, [R172+0x5000] ;  /* 0x00500000ac78783b */ /* 0x000e6e0000004200 */
[C---:B---3--:R-:W-:Y:S08]  /*13870*/  HMMA.16816.F32.BF16 R76, R108.reuse, R112, R76 ;  /* 0x000000706c4c723c */ /* 0x048ff0000004184c */
[C---:B------:R-:W-:Y:S08]  /*13880*/  HMMA.16816.F32.BF16 R80, R108.reuse, R114, R80 ;  /* 0x000000726c50723c */ /* 0x040ff00000041850 */
[C---:B--2---:R-:W-:Y:S08]  /*13890*/  HMMA.16816.F32.BF16 R84, R108.reuse, R116, R84 ;  /* 0x000000746c54723c */ /* 0x044ff00000041854 */
[C---:B------:R-:W-:Y:S01]  /*138a0*/  HMMA.16816.F32.BF16 R88, R108.reuse, R118, R88 ;  /* 0x000000766c58723c */ /* 0x040fe20000041858 */
[----:B------:R-:W2:Y:S07]  /*138b0*/  LDSM.16.MT88.4 R116, [R173+0x1800] ;  /* 0x00180000ad74783b */ /* 0x000eae0000004200 */
[C---:B-1----:R-:W-:Y:S08]  /*138c0*/  HMMA.16816.F32.BF16 R92, R108.reuse, R120, R92 ;  /* 0x000000786c5c723c */ /* 0x042ff0000004185c */
[----:B------:R-:W-:Y:S01]  /*138d0*/  HMMA.16816.F32.BF16 R96, R108, R122, R96 ;  /* 0x0000007a6c60723c */ /* 0x000fe20000041860 */
[----:B------:R-:W1:Y:S07]  /*138e0*/  LDSM.16.MT88.4 R108, [R172+0x1800] ;  /* 0x00180000ac6c783b */ /* 0x000e6e0000004200 */
        /* <DEDUP_REMOVED lines=8> */
[C---:B--2---:R-:W-:Y:S08]  /*13970*/  HMMA.16816.F32.BF16 R120, R144.reuse, R116, R20 ;  /* 0x000000749078723c */ /* 0x044ff00000041814 */
[C---:B------:R-:W-:Y:S08]  /*13980*/  HMMA.16816.F32.BF16 R116, R144.reuse, R118, R24 ;  /* 0x000000769074723c */ /* 0x040ff00000041818 */
[C---:B-1----:R-:W-:Y:S08]  /*13990*/  HMMA.16816.F32.BF16 R112, R144.reuse, R108, R28 ;  /* 0x0000006c9070723c */ /* 0x042ff0000004181c */
        /* <DEDUP_REMOVED lines=13> */
[C---:B-1----:R-:W-:Y:S08]  /*13a70*/  HMMA.16816.F32.BF16 R68, R144.reuse, R4, R68 ;  /* 0x000000049044723c */ /* 0x042ff00000041844 */
[C---:B------:R-:W-:Y:S08]  /*13a80*/  HMMA.16816.F32.BF16 R72, R144.reuse, R6, R72 ;  /* 0x000000069048723c */ /* 0x040ff00000041848 */
[C---:B--2---:R-:W-:Y:S08]  /*13a90*/  HMMA.16816.F32.BF16 R76, R144.reuse, R8, R76 ;  /* 0x00000008904c723c */ /* 0x044ff0000004184c */
[C---:B------:R-:W-:Y:S08]  /*13aa0*/  HMMA.16816.F32.BF16 R80, R144.reuse, R10, R80 ;  /* 0x0000000a9050723c */ /* 0x040ff00000041850 */
[C---:B---3--:R-:W-:Y:S08]  /*13ab0*/  HMMA.16816.F32.BF16 R84, R144.reuse, R12, R84 ;  /* 0x0000000c9054723c */ /* 0x048ff00000041854 */
[C---:B------:R-:W-:Y:S08]  /*13ac0*/  HMMA.16816.F32.BF16 R88, R144.reuse, R14, R88 ;  /* 0x0000000e9058723c */ /* 0x040ff00000041858 */
[C---:B----4-:R-:W-:Y:S07]  /*13ad0*/  HMMA.16816.F32.BF16 R92, R144.reuse, R16, R92 ;  /* 0x00000010905c723c */ /* 0x050fee000004185c */
[----:B------:R-:W-:Y:S01]  /*13ae0*/  MOV R16, R3 ;  /* 0x0000000300107202 */ /* 0x000fe20000000f00 */
[----:B------:R-:W-:Y:S01]  /*13af0*/  HMMA.16816.F32.BF16 R96, R144, R18, R96 ;  /* 0x000000129060723c */ /* 0x000fe20000041860 */
[----:B------:R-:W-:Y:S07]  /*13b00*/  @!UPT UIADD3 URZ, URZ, URZ, URZ ;  /* 0x0000003f3f3ff290 */ /* 0x000fee000fffe03f */
[----:B------:R-:W-:-:S11]  /*13b10*/  @P0 BRA `(.L_x_275) ;  /* 0xffffd00000000947 */ /* 0x000fd6000383ffff */
.L_x_268:
[----:B------:R-:W-:Y:S05]  /*13b20*/  BRA.DIV ~URZ, `(.L_x_276) ;  /* 0x00005ad27f007947 */ /* 0x000fea000b800000 */
[----:B------:R1:W2:Y:S02]  /*13b30*/  SHFL.BFLY PT, R0, R206, 0x2, 0x1f ;  /* 0x0c401f00ce007f89 */ /* 0x0002a400000e0000 */
.L_x_353:
[----:B--2---:R-:W-:Y:S01]  /*13b40*/  FADD.FTZ R5, R0, R206 ;  /* 0x000000ce00057221 */ /* 0x004fe20000010000 */
[----:B------:R-:W-:Y:S05]  /*13b50*/  BRA.DIV ~URZ, `(.L_x_277) ;  /* 0x00005af27f007947 */ /* 0x000fea000b800000 */
[----:B------:R-:W2:Y:S02]  /*13b60*/  SHFL.BFLY PT, R0, R5, 0x1, 0x1f ;  /* 0x0c201f0005007f89 */ /* 0x000ea400000e0000 */
[----:B--2---:R-:W-:-:S02]  /*13b70*/  FADD.FTZ R5, R5, R0 ;  /* 0x0000000005057221 */ /* 0x004fc40000010000 */
[----:B------:R-:W2:Y:S02]  /*13b80*/  SHFL.BFLY PT, R0, R200, 0x2, 0x1f ;  /* 0x0c401f00c8007f89 */ /* 0x000ea400000e0000 */
[----:B--2---:R-:W-:-:S05]  /*13b90*/  FADD.FTZ R4, R0, R200 ;  /* 0x000000c800047221 */ /* 0x004fca0000010000 */
[----:B------:R2:W3:Y:S02]  /*13ba0*/  SHFL.BFLY PT, R3, R4, 0x1, 0x1f ;  /* 0x0c201f0004037f89 */ /* 0x0004e400000e0000 */
.L_x_354:
[----:B------:R-:W-:Y:S01]  /*13bb0*/  FSETP.NE.FTZ.AND P0, PT, R5, RZ, PT ;  /* 0x000000ff0500720b */ /* 0x000fe20003f15000 */
[----:B---3--:R-:W-:Y:S01]  /*13bc0*/  FADD.FTZ R3, R3, R4 ;  /* 0x0000000403037221 */ /* 0x008fe20000010000 */
[----:B------:R-:W-:Y:S02]  /*13bd0*/  MOV R2, RZ ;  /* 0x000000ff00027202 */ /* 0x000fe40000000f00 */
[----:B------:R-:W-:Y:S02]  /*13be0*/  MOV R18, 0xff800000 ;  /* 0xff80000000127802 */ /* 0x000fe40000000f00 */
[----:B------:R-:W-:-:S07]  /*13bf0*/  MOV R15, 0xff800000 ;  /* 0xff800000000f7802 */ /* 0x000fce0000000f00 */
[----:B------:R-:W3:Y:S08]  /*13c00*/  @P0 MUFU.LG2 R0, R5 ;  /* 0x0000000500000308 */ /* 0x000ef00000000c00 */
[----:B------:R4:W5:Y:S01]  /*13c10*/  @P0 MUFU.RCP R2, R5 ;  /* 0x0000000500020308 */ /* 0x0009620000001000 */
[----:B--23--:R-:W-:Y:S01]  /*13c20*/  @P0 FMUL.FTZ R4, R0, 0.69314718246459960938 ;  /* 0x3f31721800040820 */ /* 0x00cfe20000410000 */
[----:B----4-:R-:W-:Y:S01]  /*13c30*/  @P0 MOV R5, 0x3f317218 ;  /* 0x3f31721800050802 */ /* 0x010fe20000000f00 */
[----:B-----5:R-:W-:-:S02]  /*13c40*/  FMUL.FTZ R34, R2, R116 ;  /* 0x0000007402227220 */ /* 0x020fc40000410000 */
[C---:B------:R-:W-:Y:S02]  /*13c50*/  FMUL.FTZ R35, R2.reuse, R117 ;  /* 0x0000007502237220 */ /* 0x040fe40000410000 */
[----:B------:R-:W-:Y:S02]  /*13c60*/  @P0 FMUL.FTZ R0, R5, c[0x0][0x2d0] ;  /* 0x0000b40005000a20 */ /* 0x000fe40000410000 */
[----:B------:R-:W-:Y:S02]  /*13c70*/  FMUL.FTZ R103, R2, R113 ;  /* 0x0000007102677220 */ /* 0x000fe40000410000 */
[----:B------:R-:W-:Y:S01]  /*13c80*/  @P0 FFMA.FTZ R18, R0, R102, R4 ;  /* 0x0000006600120223 */ /* 0x000fe20000010004 */
[----:B------:R-:W-:Y:S01]  /*13c90*/  FSETP.NE.FTZ.AND P0, PT, R3, RZ, PT ;  /* 0x000000ff0300720b */ /* 0x000fe20003f15000 */
[C---:B------:R-:W-:Y:S01]  /*13ca0*/  FMUL.FTZ R102, R2.reuse, R112 ;  /* 0x0000007002667220 */ /* 0x040fe20000410000 */
[----:B------:R-:W-:Y:S01]  /*13cb0*/  MOV R0, RZ ;  /* 0x000000ff00007202 */ /* 0x000fe20000000f00 */
[----:B------:R-:W-:-:S02]  /*13cc0*/  FMUL.FTZ R116, R2, R88 ;  /* 0x0000005802747220 */ /* 0x000fc40000410000 */
[C---:B------:R-:W-:Y:S02]  /*13cd0*/  FMUL.FTZ R117, R2.reuse, R89 ;  /* 0x0000005902757220 */ /* 0x040fe40000410000 */
[C---:B------:R-:W-:Y:S02]  /*13ce0*/  FMUL.FTZ R112, R2.reuse, R68 ;  /* 0x0000004402707220 */ /* 0x040fe40000410000 */
[C---:B------:R-:W-:Y:S02]  /*13cf0*/  FMUL.FTZ R113, R2.reuse, R69 ;  /* 0x0000004502717220 */ /* 0x040fe40000410000 */
[C---:B------:R-:W-:Y:S02]  /*13d00*/  FMUL.FTZ R24, R2.reuse, R132 ;  /* 0x0000008402187220 */ /* 0x040fe40000410000 */
[----:B------:R-:W2:Y:S01]  /*13d10*/  @P0 MUFU.RCP R0, R3 ;  /* 0x0000000300000308 */ /* 0x000ea20000001000 */
[----:B------:R-:W-:Y:S01]  /*13d20*/  @P0 MOV R4, 0x3f317218 ;  /* 0x3f31721800040802 */ /* 0x000fe20000000f00 */
[----:B------:R-:W-:-:S02]  /*13d30*/  FMUL.FTZ R25, R2, R133 ;  /* 0x0000008502197220 */ /* 0x000fc40000410000 */
[C---:B------:R-:W-:Y:S02]  /*13d40*/  FMUL.FTZ R68, R2.reuse, R72 ;  /* 0x0000004802447220 */ /* 0x040fe40000410000 */
[C---:B------:R-:W-:Y:S02]  /*13d50*/  FMUL.FTZ R69, R2.reuse, R73 ;  /* 0x0000004902457220 */ /* 0x040fe40000410000 */
[----:B------:R-:W3:Y:S01]  /*13d60*/  @P0 MUFU.LG2 R3, R3 ;  /* 0x0000000300030308 */ /* 0x000ee20000000c00 */
[C---:B------:R-:W-:Y:S02]  /*13d70*/  FMUL.FTZ R20, R2.reuse, R96 ;  /* 0x0000006002147220 */ /* 0x040fe40000410000 */
[----:B------:R-:W-:Y:S02]  /*13d80*/  FMUL.FTZ R21, R2, R97 ;  /* 0x0000006102157220 */ /* 0x000fe40000410000 */
[----:B------:R-:W-:Y:S02]  /*13d90*/  @P0 FMUL.FTZ R4, R4, c[0x0][0x2d0] ;  /* 0x0000b40004040a20 */ /* 0x000fe40000410000 */
[----:B------:R-:W-:-:S02]  /*13da0*/  FMUL.FTZ R72, R2, R76 ;  /* 0x0000004c02487220 */ /* 0x000fc40000410000 */
[C---:B--2---:R-:W-:Y:S02]  /*13db0*/  FMUL.FTZ R88, R0.reuse, R122 ;  /* 0x0000007a00587220 */ /* 0x044fe40000410000 */
[C---:B------:R-:W-:Y:S02]  /*13dc0*/  FMUL.FTZ R89, R0.reuse, R123 ;  /* 0x0000007b00597220 */ /* 0x040fe40000410000 */
[C---:B------:R-:W-:Y:S02]  /*13dd0*/  FMUL.FTZ R122, R0.reuse, R38 ;  /* 0x00000026007a7220 */ /* 0x040fe40000410000 */
[----:B------:R-:W-:Y:S02]  /*13de0*/  FMUL.FTZ R123, R0, R39 ;  /* 0x00000027007b7220 */ /* 0x000fe40000410000 */
[----:B---3--:R-:W-:Y:S02]  /*13df0*/  @P0 FMUL.FTZ R3, R3, 0.69314718246459960938 ;  /* 0x3f31721803030820 */ /* 0x008fe40000410000 */
        /* <DEDUP_REMOVED lines=58> */
[----:B------:R-:W-:Y:S02]  /*141a0*/  @P0 FFMA.FTZ R15, R4, R16, R3 ;  /* 0x00000010040f0223 */ /* 0x000fe40000010003 */
        /* <DEDUP_REMOVED lines=19> */
[----:B------:R-:W-:Y:S02]  /*142e0*/  FMUL.FTZ R65, R2, R65 ;  /* 0x0000004102417220 */ /* 0x000fe40000410000 */
.L_x_210:
[----:B------:R-:W2:Y:S01]  /*142f0*/  S2R R2, SR_TID.X ;  /* 0x0000000000027919 */ /* 0x000ea20000002100 */
[----:B------:R-:W-:Y:S01]  /*14300*/  BSSY B0, `(.L_x_278) ;  /* 0x0000010000007945 */ /* 0x000fe20003800000 */
[----:B--2---:R-:W-:-:S13]  /*14310*/  LOP3.LUT P0, RZ, R2, 0xff, RZ, 0xc0, !PT ;  /* 0x000000ff02ff7812 */ /* 0x004fda000780c0ff */
[----:B------:R-:W-:Y:S05]  /*14320*/  @P0 BRA `(.L_x_279) ;  /* 0x000000d000000947 */ /* 0x000fea0003800000 */
[----:B------:R-:W2:Y:S01]  /*14330*/  S2R R2, SR_LANEID ;  /* 0x0000000000027919 */ /* 0x000ea20000000000 */
[----:B------:R-:W-:Y:S01]  /*14340*/  VOTEU.ANY UR4, UPT, PT ;  /* 0x0000000000047886 */ /* 0x000fe200038e0100 */
[----:B------:R-:W-:Y:S01]  /*14350*/  IMAD.MOV.U32 R4, RZ, RZ, c[0x0][0x560] ;  /* 0x00015800ff047624 */ /* 0x000fe200078e00ff */
[----:B------:R-:W2:Y:S01]  /*14360*/  FLO.U32 R3, UR4 ;  /* 0x0000000400037d00 */ /* 0x000ea200080e0000 */
[----:B------:R-:W-:Y:S01]  /*14370*/  IMAD.MOV.U32 R5, RZ, RZ, c[0x0][0x564] ;  /* 0x00015900ff057624 */ /* 0x000fe200078e00ff */
[----:B--2---:R-:W-:-:S06]  /*14380*/  ISETP.EQ.U32.AND P0, PT, R3, R2, PT ;  /* 0x000000020300720c */ /* 0x004fcc0003f02070 */
[----:B------:R-:W2:Y:S07]  /*14390*/  POPC R2, UR4 ;  /* 0x0000000400027d09 */ /* 0x000eae0008000000 */
[----:B--2---:R2:W3:Y:S04]  /*143a0*/  @P0 ATOMG.E.ADD.STRONG.GPU PT, R2, [R4.64], R2 ;  /* 0x00000002040209a8 */ /* 0x0044e800081ee1ca */
[----:B--2---:R-:W2:Y:S04]  /*143b0*/  S2R R4, SR_LTMASK ;  /* 0x0000000000047919 */ /* 0x004ea80000003900 */
[----:B---3--:R2:W3:Y:S02]  /*143c0*/  SHFL.IDX PT, R3, R2, R3, 0x1f ;  /* 0x00001f0302037589 */ /* 0x0084e400000e0000 */
[----:B--2---:R-:W-:-:S06]  /*143d0*/  LOP3.LUT R2, R4, UR4, RZ, 0xc0, !PT ;  /* 0x0000000404027c12 */ /* 0x004fcc000f8ec0ff */
[----:B------:R-:W3:Y:S02]  /*143e0*/  POPC R2, R2 ;  /* 0x0000000200027309 */ /* 0x000ee40000000000 */
[----:B---3--:R-:W-:-:S06]  /*143f0*/  IADD3 R236, R3, c[0x0][0xc], R2 ;  /* 0x0000030003ec7a10 */ /* 0x008fcc0007ffe002 */
.L_x_279:
[----:B------:R-:W-:Y:S05]  /*14400*/  BSYNC B0 ;  /* 0x0000000000007941 */ /* 0x000fea0003800000 */
.L_x_278:
[----:B------:R-:W-:Y:S01]  /*14410*/  PRMT R0, R0, 0x9910, RZ ;  /* 0x0000991000007816 */ /* 0x000fe200000000ff */
[----:B------:R-:W-:Y:S01]  /*14420*/  BSSY B1, `(.L_x_280) ;  /* 0x0000381000017945 */ /* 0x000fe20003800000 */
[----:B------:R-:W-:Y:S02]  /*14430*/  IMAD.MOV.U32 R29, RZ, RZ, R236 ;  /* 0x000000ffff1d7224 */ /* 0x000fe400078e00ec */
[----:B------:R-:W-:-:S13]  /*14440*/  ISETP.NE.AND P0, PT, R0, RZ, PT ;  /* 0x000000ff0000720c */ /* 0x000fda0003f05270 */
[----:B------:R-:W-:Y:S05]  /*14450*/  @!P0 BRA `(.L_x_281) ;  /* 0x00002bf000008947 */ /* 0x000fea0003800000 */
[----:B------:R-:W2:Y:S04]  /*14460*/  LDL R6, [R1+0xc] ;  /* 0x00000c0001067983 */ /* 0x000ea80000100800 */
[----:B------:R-:W3:Y:S04]  /*14470*/  LDL R5, [R1+0x4] ;  /* 0x0000040001057983 */ /* 0x000ee80000100800 */
[----:B------:R-:W4:Y:S04]  /*14480*/  LDL R4, [R1+0x8] ;  /* 0x0000080001047983 */ /* 0x000f280000100800 */
[----:B------:R-:W3:Y:S01]  /*14490*/  LDL R3, [R1] ;  /* 0x0000000001037983 */ /* 0x000ee20000100800 */
[----:B------:R-:W-:Y:S01]  /*144a0*/  WARPSYNC 0xffffffff ;  /* 0xffffffff00007948 */ /* 0x000fe20003800000 */
[----:B------:R-:W-:Y:S01]  /*144b0*/  F2FP.BF16.PACK_AB R2, R23, R22 ;  /* 0x000000161702723e */ /* 0x000fe200000010ff */
[----:B------:R-:W-:Y:S01]  /*144c0*/  IMAD.MOV.U32 R14, RZ, RZ, c[0x0][0x388] ;  /* 0x0000e200ff0e7624 */ /* 0x000fe200078e00ff */
[----:B------:R-:W-:Y:S01]  /*144d0*/  BAR.SYNC.DEFER_BLOCKING 0x1, 0x100 ;  /* 0x0044000000007b1d */ /* 0x000fe20000010000 */
[----:B------:R-:W-:-:S02]  /*144e0*/  F2FP.BF16.PACK_AB R0, R93, R92 ;  /* 0x0000005c5d00723e */ /* 0x000fc400000010ff */
[----:B------:R-:W-:-:S04]  /*144f0*/  ISETP.NE.U32.AND P0, PT, RZ, c[0x0][0x508], PT ;  /* 0x00014200ff007a0c */ /* 0x000fc80003f05070 */
[----:B------:R-:W-:Y:S01]  /*14500*/  ISETP.NE.AND.EX P1, PT, RZ, c[0x0][0x50c], PT, P0 ;  /* 0x00014300ff007a0c */ /* 0x000fe20003f25300 */
[----:B------:R1:W-:Y:S04]  /*14510*/  STS [R248], R2 ;  /* 0x00000002f8007388 */ /* 0x0003e80000000800 */
[----:B------:R1:W-:Y:S02]  /*14520*/  STS [R248+0x400], R0 ;  /* 0x00040000f8007388 */ /* 0x0003e40000000800 */
[----:B-1----:R-:W-:Y:S02]  /*14530*/  F2FP.BF16.PACK_AB R2, R25, R24 ;  /* 0x000000181902723e */ /* 0x002fe400000010ff */
[----:B------:R-:W-:-:S03]  /*14540*/  F2FP.BF16.PACK_AB R0, R85, R84 ;  /* 0x000000545500723e */ /* 0x000fc600000010ff */
        /* <DEDUP_REMOVED lines=11> */
[----:B------:R-:W-:Y:S02]  /*14600*/  F2FP.BF16.PACK_AB R0, R89, R88 ;  /* 0x000000585900723e */ /* 0x000fe400000010ff */
[----:B------:R-:W-:-:S04]  /*14610*/  ISETP.NE.U32.AND P2, PT, RZ, c[0x0][0x500], PT ;  /* 0x00014000ff007a0c */ /* 0x000fc80003f45070 */
[----:B------:R-:W-:Y:S01]  /*14620*/  ISETP.NE.AND.EX P2, PT, RZ, c[0x0][0x504], PT, P2 ;  /* 0x00014100ff007a0c */ /* 0x000fe20003f45320 */
[----:B--2---:R1:W-:Y:S04]  /*14630*/  STS [R6], R2 ;  /* 0x0000000206007388 */ /* 0x0043e80000000800 */
[----:B------:R2:W-:Y:S01]  /*14640*/  STS [R6+0x400], R0 ;  /* 0x0004000006007388 */ /* 0x0005e20000000800 */
[----:B-1----:R-:W-:Y:S02]  /*14650*/  F2FP.BF16.PACK_AB R2, R35, R34 ;  /* 0x000000222302723e */ /* 0x002fe400000010ff */
[----:B--2---:R-:W-:-:S03]  /*14660*/  F2FP.BF16.PACK_AB R0, R119, R118 ;  /* 0x000000767700723e */ /* 0x004fc600000010ff */
[----:B---3--:R1:W-:Y:S04]  /*14670*/  STS [R5], R2 ;  /* 0x0000000205007388 */ /* 0x0083e80000000800 */
[----:B------:R2:W-:Y:S01]  /*14680*/  STS [R5+0x400], R0 ;  /* 0x0004000005007388 */ /* 0x0005e20000000800 */
[----:B-1----:R-:W-:Y:S02]  /*14690*/  F2FP.BF16.PACK_AB R2, R103, R102 ;  /* 0x000000666702723e */ /* 0x002fe400000010ff */
[----:B--2---:R-:W-:-:S03]  /*146a0*/  F2FP.BF16.PACK_AB R0, R115, R114 ;  /* 0x000000727300723e */ /* 0x004fc600000010ff */
[----:B----4-:R1:W-:Y:S04]  /*146b0*/  STS [R4], R2 ;  /* 0x0000000204007388 */ /* 0x0103e80000000800 */
[----:B------:R2:W-:Y:S01]  /*146c0*/  STS [R4+0x400], R0 ;  /* 0x0004000004007388 */ /* 0x0005e20000000800 */
[----:B-1----:R-:W-:Y:S02]  /*146d0*/  F2FP.BF16.PACK_AB R2, R109, R108 ;  /* 0x0000006c6d02723e */ /* 0x002fe400000010ff */
[----:B--2---:R-:W-:-:S03]  /*146e0*/  F2FP.BF16.PACK_AB R0, R97, R96 ;  /* 0x000000606100723e */ /* 0x004fc600000010ff */
[----:B------:R1:W-:Y:S04]  /*146f0*/  STS [R3], R2 ;  /* 0x0000000203007388 */ /* 0x0003e80000000800 */
[----:B------:R2:W-:Y:S01]  /*14700*/  STS [R3+0x400], R0 ;  /* 0x0004000003007388 */ /* 0x0005e20000000800 */
[----:B-1----:R-:W-:Y:S02]  /*14710*/  F2FP.BF16.PACK_AB R2, R37, R36 ;  /* 0x000000242502723e */ /* 0x002fe400000010ff */
[----:B--2---:R-:W-:-:S03]  /*14720*/  F2FP.BF16.PACK_AB R0, R123, R122 ;  /* 0x0000007a7b00723e */ /* 0x004fc600000010ff */
[----:B------:R1:W-:Y:S04]  /*14730*/  STS [R248+0x4000], R2 ;  /* 0x00400002f8007388 */ /* 0x0003e80000000800 */
        /* <DEDUP_REMOVED lines=60> */
[----:B------:R2:W-:Y:S04]  /*14b00*/  STS [R3+0x8400], R0 ;  /* 0x0084000003007388 */ /* 0x0005e80000000800 */
[----:B------:R-:W-:Y:S01]  /*14b10*/  BAR.SYNC.DEFER_BLOCKING 0x1, 0x100 ;  /* 0x0044000000007b1d */ /* 0x000fe20000010000 */
[----:B-1----:R-:W-:-:S04]  /*14b20*/  @P1 IADD3 R2, P0, R240, c[0x0][0x508], RZ ;  /* 0x00014200f0021a10 */ /* 0x002fc80007f1e0ff */
[----:B--2---:R-:W-:Y:S02]  /*14b30*/  @P1 IADD3.X R3, R241, c[0x0][0x50c], RZ, P0, !PT ;  /* 0x00014300f1031a10 */ /* 0x004fe400007fe4ff */
[----:B------:R-:W-:-:S03]  /*14b40*/  IADD3 R4, P0, R240, c[0x0][0x500], RZ ;  /* 0x00014000f0047a10 */ /* 0x000fc60007f1e0ff */
[----:B------:R1:W5:Y:S01]  /*14b50*/  @P1 LDG.E R14, [R2.64] ;  /* 0x0000000a020e1981 */ /* 0x000362000c1e1900 */
[----:B------:R-:W-:Y:S01]  /*14b60*/  IADD3.X R5, R241, c[0x0][0x504], RZ, P0, !PT ;  /* 0x00014100f1057a10 */ /* 0x000fe200007fe4ff */
[----:B-1----:R-:W-:-:S06]  /*14b70*/  IMAD.MOV.U32 R2, RZ, RZ, RZ ;  /* 0x000000ffff027224 */ /* 0x002fcc00078e00ff */
[----:B------:R1:W5:Y:S01]  /*14b80*/  @P2 LDG.E R2, [R4.64] ;  /* 0x0000000a04022981 */ /* 0x000362000c1e1900 */
[----:B------:R-:W-:-:S04]  /*14b90*/  ISETP.NE.AND P0, PT, R244, RZ, PT ;  /* 0x000000fff400720c */ /* 0x000fc80003f05270 */
[----:B------:R-:W-:Y:S01]  /*14ba0*/  SEL R0, R244, c[0x0][0x3d4], P0 ;  /* 0x0000f500f4007a07 */ /* 0x000fe20000000000 */
[----:B------:R-:W-:Y:S05]  /*14bb0*/  @P1 BRA `(.L_x_282) ;  /* 0x0000004000001947 */ /* 0x000fea0003800000 */
[----:B------:R-:W-:Y:S05]  /*14bc0*/  @!P2 BRA `(.L_x_282) ;  /* 0x000000300000a947 */ /* 0x000fea0003800000 */
[----:B-----5:R2:W3:Y:S04]  /*14bd0*/  LDG.E R14, [R4.64] ;  /* 0x0000000a040e7981 */ /* 0x0204e8000c1e1900 */
[----:B-12---:R-:W3:Y:S02]  /*14be0*/  LDG.E R4, [R4.64+0x4] ;  /* 0x0000040a04047981 */ /* 0x006ee4000c1e1900 */
[----:B---3--:R-:W-:Y:S02]  /*14bf0*/  IADD3 R14, -R14, R4, RZ ;  /* 0x000000040e0e7210 */ /* 0x008fe40007ffe1ff */
.L_x_282:
[----:B------:R-:W2:Y:S01]  /*14c00*/  LDL R19, [R1+0x58] ;  /* 0x0000580001137983 */ /* 0x000ea20000100800 */
[----:B------:R-:W-:Y:S01]  /*14c10*/  IMAD.MOV.U32 R13, RZ, RZ, 0x368 ;  /* 0x00000368ff0d7424 */ /* 0x000fe200078e00ff */
[----:B------:R-:W-:Y:S02]  /*14c20*/  ISETP.GT.AND P2, PT, R0, 0x1, PT ;  /* 0x000000010000780c */ /* 0x000fe40003f44270 */
[----:B------:R-:W-:-:S02]  /*14c30*/  ISETP.NE.U32.AND P0, PT, RZ, c[0x0][0x500], PT ;  /* 0x00014000ff007a0c */ /* 0x000fc40003f05070 */
[----:B------:R-:W-:Y:S02]  /*14c40*/  SEL R13, R13, 0x328, P2 ;  /* 0x000003280d0d7807 */ /* 0x000fe40001000000 */
[----:B------:R-:W-:Y:S02]  /*14c50*/  ISETP.NE.AND.EX P0, PT, RZ, c[0x0][0x504], PT, P0 ;  /* 0x00014100ff007a0c */ /* 0x000fe40003f05300 */
[----:B------:R-:W3:Y:S01]  /*14c60*/  LDC.64 R6, c[0x0][R13+0x170] ;  /* 0x00005c000d067b82 */ /* 0x000ee20000000a00 */
[----:B-1----:R-:W-:Y:S02]  /*14c70*/  LOP3.LUT R5, R238, 0xffff, RZ, 0xc0, !PT ;  /* 0x0000ffffee057812 */ /* 0x002fe400078ec0ff */
[----:B------:R-:W-:Y:S02]  /*14c80*/  SEL R0, R242, RZ, !P0 ;  /* 0x000000fff2007207 */ /* 0x000fe40004000000 */
[----:B------:R-:W-:-:S03]  /*14c90*/  SEL R4, R243, RZ, !P0 ;  /* 0x000000fff3047207 */ /* 0x000fc60004000000 */
[----:B------:R-:W1:Y:S08]  /*14ca0*/  LDC.64 R10, c[0x0][R13+0x168] ;  /* 0x00005a000d0a7b82 */ /* 0x000e700000000a00 */
[----:B------:R-:W4:Y:S01]  /*14cb0*/  LDC.64 R16, c[0x0][R13+0x178] ;  /* 0x00005e000d107b82 */ /* 0x000f220000000a00 */
[----:B---3--:R-:W-:-:S04]  /*14cc0*/  IMAD R3, R7, R0, RZ ;  /* 0x0000000007037224 */ /* 0x008fc800078e02ff */
[C---:B------:R-:W-:Y:S02]  /*14cd0*/  IMAD R4, R6.reuse, R4, R3 ;  /* 0x0000000406047224 */ /* 0x040fe400078e0203 */
[----:B------:R-:W-:-:S04]  /*14ce0*/  IMAD.WIDE.U32 R6, R6, R0, RZ ;  /* 0x0000000006067225 */ /* 0x000fc800078e00ff */
[----:B-1----:R-:W-:-:S04]  /*14cf0*/  IMAD.WIDE.U32 R8, R10, R5, RZ ;  /* 0x000000050a087225 */ /* 0x002fc800078e00ff */
[----:B------:R-:W-:Y:S01]  /*14d00*/  IMAD.IADD R4, R7, 0x1, R4 ;  /* 0x0000000107047824 */ /* 0x000fe200078e0204 */
[--C-:B-----5:R-:W-:Y:S01]  /*14d10*/  IADD3 R12, P1, P0, R6, R8, R2.reuse ;  /* 0x00000008060c7210 */ /* 0x120fe2000783e002 */
[----:B------:R-:W-:Y:S01]  /*14d20*/  IMAD R3, R11, R5, RZ ;  /* 0x000000050b037224 */ /* 0x000fe200078e02ff */
[----:B------:R-:W-:Y:S02]  /*14d30*/  SEL R6, R245, RZ, P2 ;  /* 0x000000fff5067207 */ /* 0x000fe40001000000 */
[----:B------:R-:W-:Y:S01]  /*14d40*/  SHF.R.S32.HI R8, RZ, 0x1f, R2 ;  /* 0x0000001fff087819 */ /* 0x000fe20000011402 */
[----:B------:R-:W-:Y:S02]  /*14d50*/  IMAD.IADD R9, R9, 0x1, R3 ;  /* 0x0000000109097824 */ /* 0x000fe400078e0203 */
[-C--:B----4-:R-:W-:Y:S02]  /*14d60*/  IMAD R10, R17, R6.reuse, RZ ;  /* 0x00000006110a7224 */ /* 0x090fe400078e02ff */
[----:B------:R-:W-:Y:S01]  /*14d70*/  IMAD.WIDE.U32 R6, R16, R6, RZ ;  /* 0x0000000610067225 */ /* 0x000fe200078e00ff */
[----:B------:R-:W-:Y:S01]  /*14d80*/  IADD3.X R11, R4, R9, R8, P1, P0 ;  /* 0x00000009040b7210 */ /* 0x000fe20000fe0408 */
[----:B------:R-:W3:Y:S02]  /*14d90*/  LDL R16, [R1+0x54] ;  /* 0x0000540001107983 */ /* 0x000ee40000100800 */
[----:B------:R-:W-:-:S05]  /*14da0*/  IMAD.MOV.U32 R3, RZ, RZ, c[0x0][0x4e8] ;  /* 0x00013a00ff037624 */ /* 0x000fca00078e00ff */
[----:B------:R-:W-:Y:S01]  /*14db0*/  ISETP.NE.AND P3, PT, R3, 0x1, PT ;  /* 0x000000010300780c */ /* 0x000fe20003f65270 */
[----:B------:R-:W-:Y:S01]  /*14dc0*/  IMAD.IADD R10, R7, 0x1, R10 ;  /* 0x00000001070a7824 */ /* 0x000fe200078e020a */
[----:B------:R-:W1:Y:S01]  /*14dd0*/  S2R R28, SR_TID.X ;  /* 0x00000000001c7919 */ /* 0x000e620000002100 */
[----:B--2---:R-:W-:-:S10]  /*14de0*/  IMAD R3, R237, 0x80, R19 ;  /* 0x00000080ed037824 */ /* 0x004fd400078e0213 */
[----:B------:R-:W-:-:S04]  /*14df0*/  @P3 IMAD.HI.U32 R9, R3, c[0x0][0x4ec], RZ ;  /* 0x00013b0003093a27 */ /* 0x000fc800078e00ff */
[----:B------:R-:W-:Y:S01]  /*14e00*/  IMAD.MOV.U32 R4, RZ, RZ, R3 ;  /* 0x000000ffff047224 */ /* 0x000fe200078e0003 */
[----:B------:R-:W-:-:S04]  /*14e10*/  @P3 SHF.R.U32.HI R4, RZ, c[0x0][0x4f0], R9 ;  /* 0x00013c00ff043a19 */ /* 0x000fc80000011609 */
[----:B------:R-:W-:Y:S02]  /*14e20*/  IADD3 R6, P1, P0, R4, R12, R6 ;  /* 0x0000000c04067210 */ /* 0x000fe4000783e006 */
[----:B------:R-:W-:-:S04]  /*14e30*/  SHF.R.S32.HI R7, RZ, 0x1f, R4 ;  /* 0x0000001fff077819 */ /* 0x000fc80000011404 */
[----:B------:R-:W-:Y:S02]  /*14e40*/  IADD3.X R7, R7, R11, R10, P1, P0 ;  /* 0x0000000b07077210 */ /* 0x000fe40000fe040a */
[----:B------:R-:W2:Y:S01]  /*14e50*/  LDC.64 R10, c[0x0][R13+0x160] ;  /* 0x000058000d0a7b82 */ /* 0x000ea20000000a00 */
[----:B------:R-:W-:-:S04]  /*14e60*/  IMAD.MOV R4, RZ, RZ, -R4 ;  /* 0x000000ffff047224 */ /* 0x000fc800078e0a04 */
[----:B------:R-:W-:-:S05]  /*14e70*/  IMAD R4, R4, c[0x0][0x4e8], R3 ;  /* 0x00013a0004047a24 */ /* 0x000fca00078e0203 */
[----:B------:R-:W-:Y:S02]  /*14e80*/  SHF.R.S32.HI R9, RZ, 0x1f, R4 ;  /* 0x0000001fff097819 */ /* 0x000fe40000011404 */
[----:B-1----:R-:W-:-:S04]  /*14e90*/  SHF.R.S32.HI R19, RZ, 0x1f, R28 ;  /* 0x0000001fff137819 */ /* 0x002fc8000001141c */
[----:B------:R-:W-:-:S04]  /*14ea0*/  LEA.HI R19, R19, R28, RZ, 0x5 ;  /* 0x0000001c13137211 */ /* 0x000fc800078f28ff */
[----:B------:R-:W-:Y:S01]  /*14eb0*/  LOP3.LUT R19, R19, 0xffffffe0, RZ, 0xc0, !PT ;  /* 0xffffffe013137812 */ /* 0x000fe200078ec0ff */
[----:B--2---:R-:W-:-:S04]  /*14ec0*/  IMAD.WIDE.U32 R6, R10, R4, R6 ;  /* 0x000000040a067225 */ /* 0x004fc800078e0006 */
[----:B------:R-:W-:-:S04]  /*14ed0*/  IMAD R4, R11, R4, RZ ;  /* 0x000000040b047224 */ /* 0x000fc800078e02ff */
[----:B------:R-:W-:Y:S02]  /*14ee0*/  IMAD R4, R10, R9, R4 ;  /* 0x000000090a047224 */ /* 0x000fe400078e0204 */
[----:B------:R-:W-:Y:S02]  /*14ef0*/  IMAD.MOV.U32 R10, RZ, RZ, c[0x0][0x4a8] ;  /* 0x00012a00ff0a7624 */ /* 0x000fe400078e00ff */
[----:B------:R-:W-:-:S03]  /*14f00*/  IMAD.MOV.U32 R9, RZ, RZ, c[0x0][0x4ac] ;  /* 0x00012b00ff097624 */ /* 0x000fc600078e00ff */
[----:B------:R-:W-:Y:S01]  /*14f10*/  SEL R10, R10, c[0x0][0x450], P2 ;  /* 0x000114000a0a7a07 */ /* 0x000fe20001000000 */
[----:B------:R-:W-:Y:S01]  /*14f20*/  IMAD.IADD R4, R7, 0x1, R4 ;  /* 0x0000000107047824 */ /* 0x000fe200078e0204 */
[----:B------:R-:W-:Y:S02]  /*14f30*/  SEL R9, R9, c[0x0][0x454], P2 ;  /* 0x0001150009097a07 */ /* 0x000fe40001000000 */
[----:B------:R-:W-:-:S04]  /*14f40*/  LEA R10, P0, R6, R10, 0x2 ;  /* 0x0000000a060a7211 */ /* 0x000fc800078010ff */
[----:B------:R-:W-:Y:S01]  /*14f50*/  LEA.HI.X R6, R6, R9, R4, 0x2, P0 ;  /* 0x0000000906067211 */ /* 0x000fe200000f1404 */
[----:B------:R-:W-:Y:S01]  /*14f60*/  SHFL.IDX PT, R12, R10, RZ, 0x1c1f ;  /* 0x001c1fff0a0c7589 */ /* 0x000fe200000e0000 */
[----:B------:R-:W-:-:S03]  /*14f70*/  IMAD.IADD R19, R28, 0x1, -R19 ;  /* 0x000000011c137824 */ /* 0x000fc600078e0a13 */
[----:B------:R-:W1:Y:S01]  /*14f80*/  SHFL.IDX PT, R13, R6, RZ, 0x1c1f ;  /* 0x001c1fff060d7589 */ /* 0x000e6200000e0000 */
[----:B------:R-:W-:-:S03]  /*14f90*/  IMAD R4, R14, c[0x0][0x4e8], RZ ;  /* 0x00013a000e047a24 */ /* 0x000fc600078e02ff */
[----:B------:R-:W-:Y:S01]  /*14fa0*/  SHFL.IDX PT, R10, R10, 0x1, 0x1c1f ;  /* 0x003c1f000a0a7f89 */ /* 0x000fe200000e0000 */
[----:B------:R-:W-:-:S03]  /*14fb0*/  LOP3.LUT P0, RZ, R19, 0x3, RZ, 0xc0, !PT ;  /* 0x0000000313ff7812 */ /* 0x000fc6000780c0ff */
[----:B------:R3:W2:Y:S02]  /*14fc0*/  SHFL.IDX PT, R11, R6, 0x1, 0x1c1f ;  /* 0x003c1f00060b7f89 */ /* 0x0006a400000e0000 */
[----:B---3--:R-:W-:-:S05]  /*14fd0*/  IMAD R6, R237, 0x80, R16 ;  /* 0x00000080ed067824 */ /* 0x008fca00078e0210 */
[C---:B------:R-:W-:Y:S02]  /*14fe0*/  IADD3 R7, R6.reuse, 0x8, RZ ;  /* 0x0000000806077810 */ /* 0x040fe40007ffe0ff */
[-C--:B------:R-:W-:Y:S02]  /*14ff0*/  ISETP.GE.OR P1, PT, R6, R4.reuse, P0 ;  /* 0x000000040600720c */ /* 0x080fe40000726670 */
[----:B------:R-:W-:-:S11]  /*15000*/  ISETP.GE.OR P0, PT, R7, R4, P0 ;  /* 0x000000040700720c */ /* 0x000fd60000706670 */
[----:B-1----:R1:W-:Y:S01]  /*15010*/  @!P1 ST.E [R12.64], R18 ;  /* 0x000000120c009985 */ /* 0x0023e2000c10190a */
[----:B------:R-:W-:-:S03]  /*15020*/  ISETP.GE.AND P1, PT, R7, R4, PT ;  /* 0x000000040700720c */ /* 0x000fc60003f26270 */
[----:B--2---:R2:W-:Y:S01]  /*15030*/  @!P0 ST.E [R10.64], R15 ;  /* 0x0000000f0a008985 */ /* 0x0045e2000c10190a */
[----:B------:R-:W-:Y:S02]  /*15040*/  ISETP.GE.AND P0, PT, R6, R4, PT ;  /* 0x000000040600720c */ /* 0x000fe40003f06270 */
[----:B-1----:R-:W-:Y:S01]  /*15050*/  P2R R13, PR, RZ, 0x2 ;  /* 0x00000002ff0d7803 */ /* 0x002fe20000000000 */
[----:B------:R-:W-:Y:S05]  /*15060*/  @P2 BRA `(.L_x_283) ;  /* 0x000007c000002947 */ /* 0x000fea0003800000 */
[----:B------:R-:W-:Y:S01]  /*15070*/  IMAD R8, R8, c[0x0][0x3a0], RZ ;  /* 0x0000e80008087a24 */ /* 0x000fe200078e02ff */
[----:B------:R-:W-:Y:S01]  /*15080*/  SHF.R.S32.HI R9, RZ, 0x1f, R0 ;  /* 0x0000001fff097819 */ /* 0x000fe20000011400 */
[C---:B------:R-:W-:Y:S01]  /*15090*/  IMAD.WIDE.U32 R6, R2.reuse, c[0x0][0x3a0], RZ ;  /* 0x0000e80002067a25 */ /* 0x040fe200078e00ff */
[----:B------:R1:W3:Y:S03]  /*150a0*/  LDS.128 R24, [R191+0x80] ;  /* 0x00008000bf187984 */ /* 0x0002e60000000c00 */
[----:B------:R-:W-:Y:S01]  /*150b0*/  IMAD R2, R2, c[0x0][0x3a4], R8 ;  /* 0x0000e90002027a24 */ /* 0x000fe200078e0208 */
[----:B------:R-:W-:Y:S01]  /*150c0*/  LEA R8, R237, R213, 0x7 ;  /* 0x000000d5ed087211 */ /* 0x000fe200078e38ff */
[----:B------:R1:W4:Y:S03]  /*150d0*/  LDS.128 R40, [R191+0x1080] ;  /* 0x00108000bf287984 */ /* 0x0003260000000c00 */
[----:B------:R-:W-:Y:S01]  /*150e0*/  IADD3 R3, R7, R2, RZ ;  /* 0x0000000207037210 */ /* 0x000fe20007ffe0ff */
[----:B------:R1:W2:Y:S01]  /*150f0*/  LDS.128 R52, [R191+0x2080] ;  /* 0x00208000bf347984 */ /* 0x0002a20000000c00 */
[----:B------:R-:W-:-:S03]  /*15100*/  MOV R2, R6 ;  /* 0x0000000600027202 */ /* 0x000fc60000000f00 */
[----:B------:R1:W1:Y:S02]  /*15110*/  LDS.128 R60, [R191+0x3080] ;  /* 0x00308000bf3c7984 */ /* 0x0002640000000c00 */
[----:B------:R-:W-:Y:S01]  /*15120*/  IMAD.WIDE.U32 R6, R5, c[0x0][0x3e8], R2 ;  /* 0x0000fa0005067a25 */ /* 0x000fe200078e0002 */
[----:B------:R-:W-:Y:S01]  /*15130*/  MOV R2, R8 ;  /* 0x0000000800027202 */ /* 0x000fe20000000f00 */
[----:B------:R1:W1:Y:S02]  /*15140*/  LDS.128 R20, [R191+0x4080] ;  /* 0x00408000bf147984 */ /* 0x0002640000000c00 */
[----:B------:R-:W-:Y:S02]  /*15150*/  IMAD R3, R9, c[0x0][0x3f0], RZ ;  /* 0x0000fc0009037a24 */ /* 0x000fe400078e02ff */
[----:B------:R-:W-:Y:S01]  /*15160*/  @P3 IMAD.HI.U32 R9, R8, c[0x0][0x4ec], RZ ;  /* 0x00013b0008093a27 */ /* 0x000fe200078e00ff */
[----:B------:R1:W1:Y:S03]  /*15170*/  LDS.128 R36, [R191+0x5080] ;  /* 0x00508000bf247984 */ /* 0x0002660000000c00 */
[----:B------:R-:W-:Y:S01]  /*15180*/  IMAD R7, R5, c[0x0][0x3ec], R7 ;  /* 0x0000fb0005077a24 */ /* 0x000fe200078e0207 */
[----:B------:R1:W1:Y:S01]  /*15190*/  LDS.128 R48, [R191+0x6080] ;  /* 0x00608000bf307984 */ /* 0x0002620000000c00 */
[----:B------:R-:W-:Y:S01]  /*151a0*/  @P3 SHF.R.U32.HI R2, RZ, c[0x0][0x4f0], R9 ;  /* 0x00013c00ff023a19 */ /* 0x000fe20000011609 */
[----:B------:R-:W-:-:S02]  /*151b0*/  IMAD R5, R0, c[0x0][0x3f4], R3 ;  /* 0x0000fd0000057a24 */ /* 0x000fc400078e0203 */
[----:B------:R1:W1:Y:S01]  /*151c0*/  LDS.128 R56, [R191+0x7080] ;  /* 0x00708000bf387984 */ /* 0x0002620000000c00 */
[----:B------:R-:W-:Y:S01]  /*151d0*/  IMAD.WIDE.U32 R6, R0, c[0x0][0x3f0], R6 ;  /* 0x0000fc0000067a25 */ /* 0x000fe200078e0006 */
[----:B------:R-:W-:Y:S02]  /*151e0*/  SHF.R.S32.HI R3, RZ, 0x1f, R2 ;  /* 0x0000001fff037819 */ /* 0x000fe40000011402 */
[----:B------:R1:W1:Y:S01]  /*151f0*/  LDS.128 R16, [R191+0x8080] ;  /* 0x00808000bf107984 */ /* 0x0002620000000c00 */
[----:B------:R-:W-:Y:S02]  /*15200*/  IADD3 R0, -R2, RZ, RZ ;  /* 0x000000ff02007210 */ /* 0x000fe40007ffe1ff */
[----:B------:R-:W-:Y:S01]  /*15210*/  IADD3 R7, R7, R5, RZ ;  /* 0x0000000507077210 */ /* 0x000fe20007ffe0ff */
[----:B------:R1:W1:Y:S01]  /*15220*/  LDS.128 R32, [R191+0x9080] ;  /* 0x00908000bf207984 */ /* 0x0002620000000c00 */
[----:B------:R-:W-:Y:S02]  /*15230*/  IMAD R3, R3, c[0x0][0x3e0], RZ ;  /* 0x0000f80003037a24 */ /* 0x000fe400078e02ff */
[----:B------:R-:W-:Y:S01]  /*15240*/  IMAD R0, R0, c[0x0][0x4e8], R8 ;  /* 0x00013a0000007a24 */ /* 0x000fe200078e0208 */
[----:B------:R1:W1:Y:S01]  /*15250*/  LDS.128 R44, [R191+0xa080] ;  /* 0x00a08000bf2c7984 */ /* 0x0002620000000c00 */
[----:B------:R-:W-:-:S02]  /*15260*/  IMAD R8, R2, c[0x0][0x3e4], R3 ;  /* 0x0000f90002087a24 */ /* 0x000fc400078e0203 */
[----:B------:R-:W-:Y:S01]  /*15270*/  IMAD.WIDE.U32 R2, R2, c[0x0][0x3e0], R6 ;  /* 0x0000f80002027a25 */ /* 0x000fe200078e0006 */
[----:B------:R1:W1:Y:S01]  /*15280*/  LDS.128 R64, [R191+0xb080] ;  /* 0x00b08000bf407984 */ /* 0x0002620000000c00 */
[----:B------:R-:W-:-:S03]  /*15290*/  SHF.R.S32.HI R5, RZ, 0x1f, R0 ;  /* 0x0000001fff057819 */ /* 0x000fc60000011400 */
[----:B------:R-:W-:Y:S02]  /*152a0*/  IADD3 R3, R3, R8, RZ ;  /* 0x0000000803037210 */ /* 0x000fe40007ffe0ff */
[----:B------:R-:W-:-:S03]  /*152b0*/  IMAD R5, R5, c[0x0][0x3d8], RZ ;  /* 0x0000f60005057a24 */ /* 0x000fc600078e02ff */
[----:B------:R-:W-:-:S04]  /*152c0*/  IMAD.WIDE.U32 R2, R0, c[0x0][0x3d8], R2 ;  /* 0x0000f60000027a25 */ /* 0x000fc800078e0002 */
[----:B------:R-:W-:Y:S01]  /*152d0*/  IMAD R0, R0, c[0x0][0x3dc], R5 ;  /* 0x0000f70000007a24 */ /* 0x000fe200078e0205 */
[----:B------:R-:W-:Y:S02]  /*152e0*/  LEA R12, P0, R2, c[0x0][0x380], 0x1 ;  /* 0x0000e000020c7a11 */ /* 0x000fe400078008ff */
[----:B------:R-:W-:Y:S02]  /*152f0*/  LEA R5, R237, R246, 0x7 ;  /* 0x000000f6ed057211 */ /* 0x000fe400078e38ff */
[----:B------:R-:W-:-:S04]  /*15300*/  IADD3 R0, R3, R0, RZ ;  /* 0x0000000003007210 */ /* 0x000fc80007ffe0ff */
[----:B------:R-:W-:Y:S01]  /*15310*/  LEA.HI.X R6, R2, c[0x0][0x384], R0, 0x1, P0 ;  /* 0x0000e10002067a11 */ /* 0x000fe200000f0c00 */
[----:B------:R-:W-:Y:S05]  /*15320*/  BRA.DIV ~URZ, `(.L_x_284) ;  /* 0x000044127f007947 */ /* 0x000fea000b800000 */
[----:B--234-:R2:W3:Y:S02]  /*15330*/  SHFL.IDX PT, R7, R6, RZ, 0x181f ;  /* 0x00181fff06077589 */ /* 0x01c4e400000e0000 */
.L_x_355:
[----:B------:R-:W-:Y:S05]  /*15340*/  BRA.DIV ~URZ, `(.L_x_285) ;  /* 0x000044627f007947 */ /* 0x000fea000b800000 */
[----:B------:R4:W2:Y:S02]  /*15350*/  SHFL.IDX PT, R0, R12, RZ, 0x181f ;  /* 0x00181fff0c007589 */ /* 0x0008a400000e0000 */
.L_x_356:
[----:B------:R-:W-:Y:S01]  /*15360*/  ISETP.GE.AND P0, PT, R5, R4, PT ;  /* 0x000000040500720c */ /* 0x000fe20003f06270 */
[----:B------:R-:W-:-:S12]  /*15370*/  BSSY B0, `(.L_x_286) ;  /* 0x000000e000007945 */ /* 0x000fd80003800000 */
[----:B------:R-:W-:Y:S05]  /*15380*/  @P0 BRA `(.L_x_287) ;  /* 0x000000c000000947 */ /* 0x000fea0003800000 */
[----:B------:R-:W-:Y:S02]  /*15390*/  ISETP.GE.AND P2, PT, R210, c[0x0][0x3c8], PT ;  /* 0x0000f200d2007a0c */ /* 0x000fe40003f46270 */
[----:B------:R-:W-:Y:S02]  /*153a0*/  ISETP.GE.AND P1, PT, R207, c[0x0][0x3c8], PT ;  /* 0x0000f200cf007a0c */ /* 0x000fe40003f26270 */
[----:B------:R-:W-:-:S09]  /*153b0*/  ISETP.GE.AND P0, PT, R208, c[0x0][0x3c8], PT ;  /* 0x0000f200d0007a0c */ /* 0x000fd20003f06270 */
        /* <DEDUP_REMOVED lines=9> */
.L_x_287:
[----:B------:R-:W-:Y:S05]  /*15450*/  BSYNC B0 ;  /* 0x0000000000007941 */ /* 0x000fea0003800000 */
.L_x_286:
[----:B------:R-:W-:Y:S05]  /*15460*/  BRA.DIV ~URZ, `(.L_x_288) ;  /* 0x000043a27f007947 */ /* 0x000fea000b800000 */
[----:B---3--:R3:W4:Y:S04]  /*15470*/  SHFL.IDX PT, R7, R6, 0x1, 0x181f ;  /* 0x00381f0006077f89 */ /* 0x00872800000e0000 */
[----:B--2---:R3:W2:Y:S02]  /*15480*/  SHFL.IDX PT, R0, R12, 0x1, 0x181f ;  /* 0x00381f000c007f89 */ /* 0x0046a400000e0000 */
.L_x_357:
[----:B------:R-:W-:Y:S01]  /*15490*/  IADD3 R2, R5, 0x20, RZ ;  /* 0x0000002005027810 */ /* 0x000fe20007ffe0ff */
[----:B------:R-:W-:Y:S03]  /*154a0*/  BSSY B0, `(.L_x_289) ;  /* 0x000000f000007945 */ /* 0x000fe60003800000 */
[----:B------:R-:W-:-:S13]  /*154b0*/  ISETP.GE.AND P0, PT, R2, R4, PT ;  /* 0x000000040200720c */ /* 0x000fda0003f06270 */
[----:B------:R-:W-:Y:S05]  /*154c0*/  @P0 BRA `(.L_x_290) ;  /* 0x000000c000000947 */ /* 0x000fea0003800000 */
[----:B------:R-:W-:Y:S02]  /*154d0*/  ISETP.GE.AND P2, PT, R210, c[0x0][0x3c8], PT ;  /* 0x0000f200d2007a0c */ /* 0x000fe40003f46270 */
[----:B------:R-:W-:Y:S02]  /*154e0*/  ISETP.GE.AND P1, PT, R207, c[0x0][0x3c8], PT ;  /* 0x0000f200cf007a0c */ /* 0x000fe40003f26270 */
[----:B------:R-:W-:-:S09]  /*154f0*/  ISETP.GE.AND P0, PT, R208, c[0x0][0x3c8], PT ;  /* 0x0000f200d0007a0c */ /* 0x000fd20003f06270 */
        /* <DEDUP_REMOVED lines=9> */
.L_x_290:
[----:B------:R-:W-:Y:S05]  /*15590*/  BSYNC B0 ;  /* 0x0000000000007941 */ /* 0x000fea0003800000 */
.L_x_289:
[----:B------:R-:W-:Y:S05]  /*155a0*/  BRA.DIV ~URZ, `(.L_x_291) ;  /* 0x000043227f007947 */ /* 0x000fea000b800000 */
[----:B----4-:R4:W3:Y:S02]  /*155b0*/  SHFL.IDX PT, R7, R6, 0x2, 0x181f ;  /* 0x00581f0006077f89 */ /* 0x0108e400000e0000 */
.L_x_358:
[----:B------:R-:W-:Y:S05]  /*155c0*/  BRA.DIV ~URZ, `(.L_x_292) ;  /* 0x000043727f007947 */ /* 0x000fea000b800000 */
[----:B--2---:R2:W4:Y:S02]  /*155d0*/  SHFL.IDX PT, R0, R12, 0x2, 0x181f ;  /* 0x00581f000c007f89 */ /* 0x00452400000e0000 */
.L_x_359:
[----:B------:R-:W-:Y:S01]  /*155e0*/  IADD3 R2, R5, 0x40, RZ ;  /* 0x0000004005027810 */ /* 0x000fe20007ffe0ff */
[----:B------:R-:W-:Y:S03]  /*155f0*/  BSSY B0, `(.L_x_293) ;  /* 0x000000f000007945 */ /* 0x000fe60003800000 */
[----:B------:R-:W-:-:S13]  /*15600*/  ISETP.GE.AND P0, PT, R2, R4, PT ;  /* 0x000000040200720c */ /* 0x000fda0003f06270 */
[----:B------:R-:W-:Y:S05]  /*15610*/  @P0 BRA `(.L_x_294) ;  /* 0x000000c000000947 */ /* 0x000fea0003800000 */
[----:B------:R-:W-:Y:S02]  /*15620*/  ISETP.GE.AND P2, PT, R210, c[0x0][0x3c8], PT ;  /* 0x0000f200d2007a0c */ /* 0x000fe40003f46270 */
[----:B------:R-:W-:Y:S02]  /*15630*/  ISETP.GE.AND P1, PT, R207, c[0x0][0x3c8], PT ;  /* 0x0000f200cf007a0c */ /* 0x000fe40003f26270 */
[----:B------:R-:W-:-:S09]  /*15640*/  ISETP.GE.AND P0, PT, R208, c[0x0][0x3c8], PT ;  /* 0x0000f200d0007a0c */ /* 0x000fd20003f06270 */
        /* <DEDUP_REMOVED lines=9> */
.L_x_294:
[----:B------:R-:W-:Y:S05]  /*156e0*/  BSYNC B0 ;  /* 0x0000000000007941 */ /* 0x000fea0003800000 */
.L_x_293:
[----:B------:R-:W-:Y:S05]  /*156f0*/  BRA.DIV ~URZ, `(.L_x_295) ;  /* 0x000042a27f007947 */ /* 0x000fea000b800000 */
[----:B---34-:R-:W3:Y:S04]  /*15700*/  SHFL.IDX PT, R6, R6, 0x3, 0x181f ;  /* 0x00781f0006067f89 */ /* 0x018ee800000e0000 */
[----:B------:R4:W2:Y:S02]  /*15710*/  SHFL.IDX PT, R0, R12, 0x3, 0x181f ;  /* 0x00781f000c007f89 */ /* 0x0008a400000e0000 */
.L_x_360:
[----:B------:R-:W-:-:S04]  /*15720*/  IADD3 R2, R5, 0x60, RZ ;  /* 0x0000006005027810 */ /* 0x000fc80007ffe0ff */
[----:B------:R-:W-:-:S13]  /*15730*/  ISETP.GE.AND P0, PT, R2, R4, PT ;  /* 0x000000040200720c */ /* 0x000fda0003f06270 */
[----:B------:R-:W-:Y:S05]  /*15740*/  @P0 BRA `(.L_x_296) ;  /* 0x000024e000000947 */ /* 0x000fea0003800000 */
[----:B------:R-:W-:Y:S02]  /*15750*/  ISETP.GE.AND P1, PT, R210, c[0x0][0x3c8], PT ;  /* 0x0000f200d2007a0c */ /* 0x000fe40003f26270 */
[----:B------:R-:W-:-:S11]  /*15760*/  ISETP.GE.AND P0, PT, R207, c[0x0][0x3c8], PT ;  /* 0x0000f200cf007a0c */ /* 0x000fd60003f06270 */
[CC--:B--2---:R-:W-:Y:S02]  /*15770*/  @!P1 LEA R4, P3, R210.reuse, R0.reuse, 0x1 ;  /* 0x00000000d2049211 */ /* 0x0c4fe400078608ff */
[C---:B------:R-:W-:Y:S02]  /*15780*/  @!P0 LEA R2, P2, R207.reuse, R0, 0x1 ;  /* 0x00000000cf028211 */ /* 0x040fe400078408ff */
[-C--:B---3--:R-:W-:Y:S02]  /*15790*/  @!P1 LEA.HI.X R5, R210, R6.reuse, R211, 0x1, P3 ;  /* 0x00000006d2059211 */ /* 0x088fe400018f0cd3 */
[----:B------:R-:W-:-:S03]  /*157a0*/  @!P0 LEA.HI.X R3, R207, R6, R224, 0x1, P2 ;  /* 0x00000006cf038211 */ /* 0x000fc600010f0ce0 */
[----:B-1----:R1:W-:Y:S04]  /*157b0*/  @!P1 ST.E.128 [R4.64], R60 ;  /* 0x0000003c04009985 */ /* 0x0023e8000c101d0a */
[----:B------:R1:W-:Y:S01]  /*157c0*/  @!P0 ST.E.128 [R2.64], R56 ;  /* 0x0000003802008985 */ /* 0x0003e2000c101d0a */
[----:B------:R-:W-:-:S13]  /*157d0*/  ISETP.GE.AND P0, PT, R208, c[0x0][0x3c8], PT ;  /* 0x0000f200d0007a0c */ /* 0x000fda0003f06270 */
[----:B------:R-:W-:Y:S05]  /*157e0*/  @P0 BRA `(.L_x_296) ;  /* 0x0000244000000947 */ /* 0x000fea0003800000 */
[----:B-1----:R-:W-:-:S04]  /*157f0*/  LEA R2, P0, R208, R0, 0x1 ;  /* 0x00000000d0027211 */ /* 0x002fc800078008ff */
[----:B------:R-:W-:-:S05]  /*15800*/  LEA.HI.X R3, R208, R6, R223, 0x1, P0 ;  /* 0x00000006d0037211 */ /* 0x000fca00000f0cdf */
[----:B------:R1:W-:Y:S01]  /*15810*/  ST.E.128 [R2.64], R64 ;  /* 0x0000004002007985 */ /* 0x0003e2000c101d0a */
[----:B------:R-:W-:Y:S05]  /*15820*/  BRA `(.L_x_296) ;  /* 0x0000240000007947 */ /* 0x000fea0003800000 */
.L_x_283:
[----:B------:R-:W-:Y:S02]  /*15830*/  IMAD R8, R8, c[0x0][0x408], RZ ;  /* 0x0001020008087a24 */ /* 0x000fe400078e02ff */
[----:B------:R-:W-:-:S04]  /*15840*/  IMAD.WIDE.U32 R6, R2, c[0x0][0x408], RZ ;  /* 0x0001020002067a25 */ /* 0x000fc800078e00ff */
[----:B------:R-:W-:Y:S01]  /*15850*/  IMAD R8, R2, c[0x0][0x40c], R8 ;  /* 0x0001030002087a24 */ /* 0x000fe200078e0208 */
[----:B------:R-:W-:-:S04]  /*15860*/  SHF.R.S32.HI R2, RZ, 0x1f, R0 ;  /* 0x0000001fff027819 */ /* 0x000fc80000011400 */
[----:B------:R-:W-:Y:S01]  /*15870*/  IADD3 R7, R7, R8, RZ ;  /* 0x0000000807077210 */ /* 0x000fe20007ffe0ff */
[----:B------:R-:W-:-:S04]  /*15880*/  IMAD R2, R2, c[0x0][0x440], RZ ;  /* 0x0001100002027a24 */ /* 0x000fc800078e02ff */
[----:B------:R-:W-:-:S04]  /*15890*/  IMAD.WIDE.U32 R6, R5, c[0x0][0x438], R6 ;  /* 0x00010e0005067a25 */ /* 0x000fc800078e0006 */
[----:B------:R-:W-:Y:S01]  /*158a0*/  IMAD R5, R5, c[0x0][0x43c], R7 ;  /* 0x00010f0005057a24 */ /* 0x000fe200078e0207 */
[----:B------:R-:W-:Y:S01]  /*158b0*/  MOV R4, R6 ;  /* 0x0000000600047202 */ /* 0x000fe20000000f00 */
[----:B------:R-:W-:-:S04]  /*158c0*/  IMAD R2, R0, c[0x0][0x444], R2 ;  /* 0x0001110000027a24 */ /* 0x000fc800078e0202 */
[----:B------:R-:W-:Y:S01]  /*158d0*/  IMAD.WIDE.U32 R4, R0, c[0x0][0x440], R4 ;  /* 0x0001100000047a25 */ /* 0x000fe200078e0004 */
[----:B------:R-:W-:-:S04]  /*158e0*/  MOV R0, R3 ;  /* 0x0000000300007202 */ /* 0x000fc80000000f00 */
[----:B------:R-:W-:Y:S01]  /*158f0*/  IADD3 R5, R5, R2, RZ ;  /* 0x0000000205057210 */ /* 0x000fe20007ffe0ff */
[----:B------:R-:W-:-:S04]  /*15900*/  @P3 IMAD.HI.U32 R2, R3, c[0x0][0x4ec], RZ ;  /* 0x00013b0003023a27 */ /* 0x000fc800078e00ff */
[----:B------:R-:W-:Y:S01]  /*15910*/  IMAD.WIDE.U32 R4, R245, c[0x0][0x448], R4 ;  /* 0x00011200f5047a25 */ /* 0x000fe200078e0004 */
[----:B------:R-:W-:-:S03]  /*15920*/  @P3 SHF.R.U32.HI R0, RZ, c[0x0][0x4f0], R2 ;  /* 0x00013c00ff003a19 */ /* 0x000fc60000011602 */
[----:B------:R-:W-:Y:S01]  /*15930*/  IMAD R5, R245, c[0x0][0x44c], R5 ;  /* 0x00011300f5057a24 */ /* 0x000fe200078e0205 */
[----:B------:R-:W-:-:S03]  /*15940*/  SHF.R.S32.HI R2, RZ, 0x1f, R0 ;  /* 0x0000001fff027819 */ /* 0x000fc60000011400 */
[----:B------:R-:W-:-:S04]  /*15950*/  IMAD.WIDE.U32 R4, R0, c[0x0][0x430], R4 ;  /* 0x00010c0000047a25 */ /* 0x000fc800078e0004 */
[----:B------:R-:W-:-:S04]  /*15960*/  IMAD R2, R2, c[0x0][0x430], RZ ;  /* 0x00010c0002027a24 */ /* 0x000fc800078e02ff */
[C---:B------:R-:W-:Y:S01]  /*15970*/  IMAD R2, R0.reuse, c[0x0][0x434], R2 ;  /* 0x00010d0000027a24 */ /* 0x040fe200078e0202 */
[----:B------:R-:W-:-:S05]  /*15980*/  IADD3 R0, -R0, RZ, RZ ;  /* 0x000000ff00007210 */ /* 0x000fca0007ffe1ff */
[----:B------:R-:W-:Y:S01]  /*15990*/  IMAD R0, R0, c[0x0][0x4e8], R3 ;  /* 0x00013a0000007a24 */ /* 0x000fe200078e0203 */
[----:B------:R-:W-:Y:S02]  /*159a0*/  IADD3 R3, R5, R2, RZ ;  /* 0x0000000205037210 */ /* 0x000fe40007ffe0ff */
[----:B------:R-:W-:Y:S02]  /*159b0*/  MOV R2, R4 ;  /* 0x0000000400027202 */ /* 0x000fe40000000f00 */
[----:B------:R-:W-:-:S03]  /*159c0*/  SHF.R.S32.HI R4, RZ, 0x1f, R0 ;  /* 0x0000001fff047819 */ /* 0x000fc60000011400 */
[----:B------:R-:W-:-:S04]  /*159d0*/  IMAD.WIDE.U32 R2, R0, c[0x0][0x428], R2 ;  /* 0x00010a0000027a25 */ /* 0x000fc800078e0002 */
[----:B------:R-:W-:Y:S01]  /*159e0*/  IMAD R4, R4, c[0x0][0x428], RZ ;  /* 0x00010a0004047a24 */ /* 0x000fe200078e02ff */
[----:B------:R-:W-:-:S03]  /*159f0*/  LEA R12, P1, R2, c[0x0][0x400], 0x2 ;  /* 0x00010000020c7a11 */ /* 0x000fc600078210ff */
[----:B------:R-:W-:-:S05]  /*15a00*/  IMAD R0, R0, c[0x0][0x42c], R4 ;  /* 0x00010b0000007a24 */ /* 0x000fca00078e0204 */
[----:B------:R-:W-:-:S04]  /*15a10*/  IADD3 R0, R3, R0, RZ ;  /* 0x0000000003007210 */ /* 0x000fc80007ffe0ff */
[----:B------:R-:W-:Y:S01]  /*15a20*/  LEA.HI.X R5, R2, c[0x0][0x404], R0, 0x2, P1 ;  /* 0x0001010002057a11 */ /* 0x000fe200008f1400 */
[----:B------:R-:W-:Y:S05]  /*15a30*/  BRA.DIV ~URZ, `(.L_x_297) ;  /* 0x000040227f007947 */ /* 0x000fea000b800000 */
[----:B------:R1:W3:Y:S02]  /*15a40*/  SHFL.IDX PT, R4, R5, RZ, 0x1c1f ;  /* 0x001c1fff05047589 */ /* 0x0002e400000e0000 */
.L_x_361:
[----:B------:R-:W-:Y:S05]  /*15a50*/  BRA.DIV ~URZ, `(.L_x_298) ;  /* 0x000040727f007947 */ /* 0x000fea000b800000 */
[----:B------:R4:W1:Y:S02]  /*15a60*/  SHFL.IDX PT, R0, R12, RZ, 0x1c1f ;  /* 0x001c1fff0c007589 */ /* 0x00086400000e0000 */
.L_x_362:
[----:B------:R-:W-:Y:S01]  /*15a70*/  BSSY B0, `(.L_x_299) ;  /* 0x00000a6000007945 */ /* 0x000fe20003800000 */
[----:B------:R-:W-:Y:S05]  /*15a80*/  @P0 BRA `(.L_x_300) ;  /* 0x00000a4000000947 */ /* 0x000fea0003800000 */
[C---:B------:R-:W-:Y:S02]  /*15a90*/  ISETP.GE.AND P0, PT, R247.reuse, c[0x0][0x3c8], PT ;  /* 0x0000f200f7007a0c */ /* 0x040fe40003f06270 */
[C---:B------:R-:W-:Y:S02]  /*15aa0*/  IADD3 R7, R247.reuse, 0x8, RZ ;  /* 0x00000008f7077810 */ /* 0x040fe40007ffe0ff */
[----:B------:R-:W-:Y:S02]  /*15ab0*/  IADD3 R6, R247, 0x10, RZ ;  /* 0x00000010f7067810 */ /* 0x000fe40007ffe0ff */
[----:B------:R-:W-:Y:S02]  /*15ac0*/  ISETP.GE.AND P1, PT, R7, c[0x0][0x3c8], PT ;  /* 0x0000f20007007a0c */ /* 0x000fe40003f26270 */
[----:B------:R-:W-:-:S02]  /*15ad0*/  IADD3 R9, R247, 0x8, RZ ;  /* 0x00000008f7097810 */ /* 0x000fc40007ffe0ff */
[----:B------:R-:W-:Y:S02]  /*15ae0*/  ISETP.GE.AND P2, PT, R6, c[0x0][0x3c8], PT ;  /* 0x0000f20006007a0c */ /* 0x000fe40003f46270 */
[----:B------:R-:W-:Y:S01]  /*15af0*/  SHF.R.S32.HI R9, RZ, 0x1f, R9 ;  /* 0x0000001fff097819 */ /* 0x000fe20000011409 */
[----:B-1----:R-:W-:Y:S01]  /*15b00*/  @!P0 IMAD.MOV.U32 R2, RZ, RZ, R0 ;  /* 0x000000ffff028224 */ /* 0x002fe200078e0000 */
[C---:B------:R-:W-:Y:S01]  /*15b10*/  IADD3 R8, R247.reuse, 0x18, RZ ;  /* 0x00000018f7087810 */ /* 0x040fe20007ffe0ff */
[----:B---3--:R-:W-:Y:S01]  /*15b20*/  @!P0 IMAD.MOV.U32 R3, RZ, RZ, R4 ;  /* 0x000000ffff038224 */ /* 0x008fe200078e0004 */
[C---:B--2---:R-:W-:Y:S02]  /*15b30*/  IADD3 R10, R247.reuse, 0x30, RZ ;  /* 0x00000030f70a7810 */ /* 0x044fe40007ffe0ff */
[C---:B------:R-:W-:Y:S01]  /*15b40*/  IADD3 R14, R247.reuse, 0x40, RZ ;  /* 0x00000040f70e7810 */ /* 0x040fe20007ffe0ff */
[----:B------:R-:W-:Y:S01]  /*15b50*/  @!P0 IMAD.WIDE R2, R247, 0x4, R2 ;  /* 0x00000004f7028825 */ /* 0x000fe200078e0202 */
[----:B------:R-:W-:-:S02]  /*15b60*/  ISETP.GE.AND P3, PT, R10, c[0x0][0x3c8], PT ;  /* 0x0000f2000a007a0c */ /* 0x000fc40003f66270 */
[C---:B------:R-:W-:Y:S02]  /*15b70*/  IADD3 R15, R247.reuse, 0x30, RZ ;  /* 0x00000030f70f7810 */ /* 0x040fe40007ffe0ff */
[----:B------:R1:W-:Y:S01]  /*15b80*/  @!P0 ST.E.64 [R2.64], R22 ;  /* 0x0000001602008985 */ /* 0x0003e2000c101b0a */
[----:B------:R-:W-:Y:S02]  /*15b90*/  ISETP.GE.AND P4, PT, R14, c[0x0][0x3c8], PT ;  /* 0x0000f2000e007a0c */ /* 0x000fe40003f86270 */
[C---:B------:R-:W-:Y:S02]  /*15ba0*/  IADD3 R11, R247.reuse, 0x38, RZ ;  /* 0x00000038f70b7810 */ /* 0x040fe40007ffe0ff */
[----:B------:R-:W-:Y:S02]  /*15bb0*/  SHF.R.S32.HI R15, RZ, 0x1f, R15 ;  /* 0x0000001fff0f7819 */ /* 0x000fe4000001140f */
[----:B------:R-:W-:Y:S02]  /*15bc0*/  SHF.R.S32.HI R11, RZ, 0x1f, R11 ;  /* 0x0000001fff0b7819 */ /* 0x000fe4000001140b */
[----:B------:R-:W-:-:S02]  /*15bd0*/  IADD3 R16, R247, 0x60, RZ ;  /* 0x00000060f7107810 */ /* 0x000fc40007ffe0ff */
[C---:B------:R-:W-:Y:S02]  /*15be0*/  IADD3 R17, R247.reuse, 0x80, RZ ;  /* 0x00000080f7117810 */ /* 0x040fe40007ffe0ff */
[----:B------:R-:W-:Y:S02]  /*15bf0*/  SHF.R.S32.HI R16, RZ, 0x1f, R16 ;  /* 0x0000001fff107819 */ /* 0x000fe40000011410 */
[----:B------:R-:W-:Y:S02]  /*15c00*/  SHF.R.S32.HI R17, RZ, 0x1f, R17 ;  /* 0x0000001fff117819 */ /* 0x000fe40000011411 */
[----:B------:R-:W-:-:S04]  /*15c10*/  IADD3 R18, R247, 0xa8, RZ ;  /* 0x000000a8f7127810 */ /* 0x000fc80007ffe0ff */
[----:B------:R-:W-:Y:S02]  /*15c20*/  SHF.R.S32.HI R18, RZ, 0x1f, R18 ;  /* 0x0000001fff127819 */ /* 0x000fe40000011412 */
[----:B-1----:R-:W-:-:S04]  /*15c30*/  @!P1 LEA R2, P0, R7, R0, 0x2 ;  /* 0x0000000007029211 */ /* 0x002fc800078010ff */
[----:B------:R-:W-:Y:S02]  /*15c40*/  @!P1 LEA.HI.X R3, R7, R4, R9, 0x2, P0 ;  /* 0x0000000407039211 */ /* 0x000fe400000f1409 */
[C---:B------:R-:W-:Y:S02]  /*15c50*/  IADD3 R9, R247.reuse, 0x10, RZ ;  /* 0x00000010f7097810 */ /* 0x040fe40007ffe0ff */
[----:B------:R-:W-:Y:S01]  /*15c60*/  IADD3 R7, R247, 0x20, RZ ;  /* 0x00000020f7077810 */ /* 0x000fe20007ffe0ff */
[----:B------:R1:W-:Y:S01]  /*15c70*/  @!P1 ST.E.64 [R2.64], R24 ;  /* 0x0000001802009985 */ /* 0x0003e2000c101b0a */
[----:B------:R-:W-:Y:S02]  /*15c80*/  ISETP.GE.AND P1, PT, R8, c[0x0][0x3c8], PT ;  /* 0x0000f20008007a0c */ /* 0x000fe40003f26270 */
[----:B------:R-:W-:Y:S02]  /*15c90*/  SHF.R.S32.HI R9, RZ, 0x1f, R9 ;  /* 0x0000001fff097819 */ /* 0x000fe40000011409 */
[----:B-1----:R-:W-:-:S04]  /*15ca0*/  @!P2 LEA R2, P0, R6, R0, 0x2 ;  /* 0x000000000602a211 */ /* 0x002fc800078010ff */
[----:B------:R-:W-:Y:S02]  /*15cb0*/  @!P2 LEA.HI.X R3, R6, R4, R9, 0x2, P0 ;  /* 0x000000040603a211 */ /* 0x000fe400000f1409 */
[C---:B------:R-:W-:Y:S02]  /*15cc0*/  IADD3 R9, R247.reuse, 0x18, RZ ;  /* 0x00000018f7097810 */ /* 0x040fe40007ffe0ff */
[----:B------:R-:W-:Y:S01]  /*15cd0*/  IADD3 R6, R247, 0x28, RZ ;  /* 0x00000028f7067810 */ /* 0x000fe20007ffe0ff */
[----:B------:R1:W-:Y:S01]  /*15ce0*/  @!P2 ST.E.64 [R2.64], R26 ;  /* 0x0000001a0200a985 */ /* 0x0003e2000c101b0a */
[----:B------:R-:W-:Y:S02]  /*15cf0*/  SHF.R.S32.HI R9, RZ, 0x1f, R9 ;  /* 0x0000001fff097819 */ /* 0x000fe40000011409 */
[----:B------:R-:W-:Y:S02]  /*15d00*/  ISETP.GE.AND P2, PT, R7, c[0x0][0x3c8], PT ;  /* 0x0000f20007007a0c */ /* 0x000fe40003f46270 */
        /* <DEDUP_REMOVED lines=16> */
[----:B------:R-:W-:-:S03]  /*15e10*/  @!P3 LEA R6, P5, R10, R0, 0x2 ;  /* 0x000000000a06b211 */ /* 0x000fc600078a10ff */
[----:B------:R1:W-:Y:S01]  /*15e20*/  @!P1 ST.E.64 [R2.64], R34 ;  /* 0x0000002202009985 */ /* 0x0003e2000c101b0a */
[----:B------:R-:W-:Y:S02]  /*15e30*/  ISETP.GE.AND P1, PT, R9, c[0x0][0x3c8], PT ;  /* 0x0000f20009007a0c */ /* 0x000fe40003f26270 */
[----:B------:R-:W-:Y:S02]  /*15e40*/  @!P3 LEA.HI.X R7, R10, R4, R15, 0x2, P5 ;  /* 0x000000040a07b211 */ /* 0x000fe400028f140f */
[C---:B------:R-:W-:Y:S02]  /*15e50*/  IADD3 R10, R247.reuse, 0x50, RZ ;  /* 0x00000050f70a7810 */ /* 0x040fe40007ffe0ff */
[----:B------:R-:W-:Y:S01]  /*15e60*/  IADD3 R15, R247, 0x40, RZ ;  /* 0x00000040f70f7810 */ /* 0x000fe20007ffe0ff */
[----:B------:R2:W-:Y:S01]  /*15e70*/  @!P3 ST.E.64 [R6.64], R102 ;  /* 0x000000660600b985 */ /* 0x0005e2000c101b0a */
[----:B------:R-:W-:Y:S02]  /*15e80*/  ISETP.GE.AND P3, PT, R10, c[0x0][0x3c8], PT ;  /* 0x0000f2000a007a0c */ /* 0x000fe40003f66270 */
[----:B------:R-:W-:-:S02]  /*15e90*/  SHF.R.S32.HI R15, RZ, 0x1f, R15 ;  /* 0x0000001fff0f7819 */ /* 0x000fc4000001140f */
[----:B-1----:R-:W-:-:S04]  /*15ea0*/  @!P2 LEA R2, P0, R8, R0, 0x2 ;  /* 0x000000000802a211 */ /* 0x002fc800078010ff */
[----:B------:R-:W-:Y:S02]  /*15eb0*/  @!P2 LEA.HI.X R3, R8, R4, R11, 0x2, P0 ;  /* 0x000000040803a211 */ /* 0x000fe400000f140b */
[C---:B------:R-:W-:Y:S02]  /*15ec0*/  IADD3 R8, R247.reuse, 0x58, RZ ;  /* 0x00000058f7087810 */ /* 0x040fe40007ffe0ff */
[----:B------:R-:W-:Y:S01]  /*15ed0*/  IADD3 R11, R247, 0x48, RZ ;  /* 0x00000048f70b7810 */ /* 0x000fe20007ffe0ff */
[----:B------:R1:W-:Y:S01]  /*15ee0*/  @!P2 ST.E.64 [R2.64], R108 ;  /* 0x0000006c0200a985 */ /* 0x0003e2000c101b0a */
[----:B--2---:R-:W-:Y:S02]  /*15ef0*/  @!P4 LEA R6, P5, R14, R0, 0x2 ;  /* 0x000000000e06c211 */ /* 0x004fe400078a10ff */
[----:B------:R-:W-:Y:S02]  /*15f00*/  ISETP.GE.AND P2, PT, R8, c[0x0][0x3c8], PT ;  /* 0x0000f20008007a0c */ /* 0x000fe40003f46270 */
[----:B------:R-:W-:-:S02]  /*15f10*/  SHF.R.S32.HI R11, RZ, 0x1f, R11 ;  /* 0x0000001fff0b7819 */ /* 0x000fc4000001140b */
        /* <DEDUP_REMOVED lines=11> */
[----:B------:R-:W-:Y:S02]  /*15fd0*/  ISETP.GE.AND P1, PT, R9, c[0x0][0x3c8], PT ;  /* 0x0000f20009007a0c */ /* 0x000fe40003f26270 */
[----:B--2---:R-:W-:Y:S02]  /*15fe0*/  @!P3 LEA R6, P5, R10, R0, 0x2 ;  /* 0x000000000a06b211 */ /* 0x004fe400078a10ff */
[----:B------:R-:W-:-:S02]  /*15ff0*/  SHF.R.S32.HI R11, RZ, 0x1f, R11 ;  /* 0x0000001fff0b7819 */ /* 0x000fc4000001140b */
[----:B------:R-:W-:Y:S02]  /*16000*/  @!P3 LEA.HI.X R7, R10, R4, R14, 0x2, P5 ;  /* 0x000000040a07b211 */ /* 0x000fe400028f140e */
[C---:B------:R-:W-:Y:S02]  /*16010*/  IADD3 R10, R247.reuse, 0x70, RZ ;  /* 0x00000070f70a7810 */ /* 0x040fe40007ffe0ff */
[----:B------:R-:W-:Y:S01]  /*16020*/  IADD3 R14, R247, 0x80, RZ ;  /* 0x00000080f70e7810 */ /* 0x000fe20007ffe0ff */
[----:B------:R2:W-:Y:S01]  /*16030*/  @!P3 ST.E.64 [R6.64], R44 ;  /* 0x0000002c0600b985 */ /* 0x0005e2000c101b0a */
[----:B------:R-:W-:Y:S02]  /*16040*/  ISETP.GE.AND P3, PT, R10, c[0x0][0x3c8], PT ;  /* 0x0000f2000a007a0c */ /* 0x000fe40003f66270 */
        /* <DEDUP_REMOVED lines=23> */
[----:B------:R-:W-:Y:S02]  /*161c0*/  ISETP.GE.AND P6, PT, R11, c[0x0][0x3c8], PT ;  /* 0x0000f2000b007a0c */ /* 0x000fe40003fc6270 */
[C---:B------:R-:W-:Y:S01]  /*161d0*/  IADD3 R16, R247.reuse, 0x88, RZ ;  /* 0x00000088f7107810 */ /* 0x040fe20007ffe0ff */
[----:B------:R2:W-:Y:S01]  /*161e0*/  @!P3 ST.E.64 [R6.64], R60 ;  /* 0x0000003c0600b985 */ /* 0x0005e2000c101b0a */
[----:B------:R-:W-:Y:S02]  /*161f0*/  IADD3 R10, R247, 0x98, RZ ;  /* 0x00000098f70a7810 */ /* 0x000fe40007ffe0ff */
[----:B------:R-:W-:Y:S02]  /*16200*/  SHF.R.S32.HI R16, RZ, 0x1f, R16 ;  /* 0x0000001fff107819 */ /* 0x000fe40000011410 */
[----:B------:R-:W-:-:S02]  /*16210*/  ISETP.GE.AND P5, PT, R10, c[0x0][0x3c8], PT ;  /* 0x0000f2000a007a0c */ /* 0x000fc40003fa6270 */
[----:B-1----:R-:W-:-:S04]  /*16220*/  @!P2 LEA R2, P0, R8, R0, 0x2 ;  /* 0x000000000802a211 */ /* 0x002fc800078010ff */
[----:B------:R-:W-:Y:S02]  /*16230*/  @!P2 LEA.HI.X R3, R8, R4, R9, 0x2, P0 ;  /* 0x000000040803a211 */ /* 0x000fe400000f1409 */
[----:B------:R-:W-:-:S03]  /*16240*/  @!P4 LEA R8, P0, R14, R0, 0x2 ;  /* 0x000000000e08c211 */ /* 0x000fc600078010ff */
[----:B------:R1:W-:Y:S01]  /*16250*/  @!P2 ST.E.64 [R2.64], R64 ;  /* 0x000000400200a985 */ /* 0x0003e2000c101b0a */
[----:B------:R-:W-:Y:S02]  /*16260*/  @!P4 LEA.HI.X R9, R14, R4, R17, 0x2, P0 ;  /* 0x000000040e09c211 */ /* 0x000fe400000f1411 */
[----:B------:R-:W-:Y:S02]  /*16270*/  IADD3 R14, R247, 0xa0, RZ ;  /* 0x000000a0f70e7810 */ /* 0x000fe40007ffe0ff */
[-C--:B--2---:R-:W-:Y:S01]  /*16280*/  @!P6 LEA R6, P0, R11, R0.reuse, 0x2 ;  /* 0x000000000b06e211 */ /* 0x084fe200078010ff */
[----:B------:R-:W-:Y:S01]  /*16290*/  @!P4 ST.E.64 [R8.64], R112 ;  /* 0x000000700800c985 */ /* 0x000fe2000c101b0a */
[----:B------:R-:W-:Y:S02]  /*162a0*/  ISETP.GE.AND P4, PT, R14, c[0x0][0x3c8], PT ;  /* 0x0000f2000e007a0c */ /* 0x000fe40003f86270 */
[----:B------:R-:W-:Y:S02]  /*162b0*/  IADD3 R17, R247, 0xa8, RZ ;  /* 0x000000a8f7117810 */ /* 0x000fe40007ffe0ff */
[----:B-1----:R-:W-:-:S04]  /*162c0*/  @!P1 LEA R2, P2, R15, R0, 0x2 ;  /* 0x000000000f029211 */ /* 0x002fc800078410ff */
[-C--:B------:R-:W-:Y:S02]  /*162d0*/  @!P1 LEA.HI.X R3, R15, R4.reuse, R16, 0x2, P2 ;  /* 0x000000040f039211 */ /* 0x080fe400010f1410 */
[C---:B------:R-:W-:Y:S02]  /*162e0*/  IADD3 R16, R247.reuse, 0x90, RZ ;  /* 0x00000090f7107810 */ /* 0x040fe40007ffe0ff */
[----:B------:R-:W-:Y:S01]  /*162f0*/  IADD3 R15, R247, 0xb0, RZ ;  /* 0x000000b0f70f7810 */ /* 0x000fe20007ffe0ff */
[----:B------:R1:W-:Y:S01]  /*16300*/  @!P1 ST.E.64 [R2.64], R68 ;  /* 0x0000004402009985 */ /* 0x0003e2000c101b0a */
[----:B------:R-:W-:Y:S02]  /*16310*/  SHF.R.S32.HI R16, RZ, 0x1f, R16 ;  /* 0x0000001fff107819 */ /* 0x000fe40000011410 */
[----:B------:R-:W-:Y:S02]  /*16320*/  ISETP.GE.AND P2, PT, R17, c[0x0][0x3c8], PT ;  /* 0x0000f20011007a0c */ /* 0x000fe40003f46270 */
[----:B------:R-:W-:-:S02]  /*16330*/  @!P6 LEA.HI.X R7, R11, R4, R16, 0x2, P0 ;  /* 0x000000040b07e211 */ /* 0x000fc400000f1410 */
[----:B------:R-:W-:Y:S02]  /*16340*/  IADD3 R11, R247, 0x98, RZ ;  /* 0x00000098f70b7810 */ /* 0x000fe40007ffe0ff */
[----:B------:R-:W-:Y:S01]  /*16350*/  ISETP.GE.AND P1, PT, R15, c[0x0][0x3c8], PT ;  /* 0x0000f2000f007a0c */ /* 0x000fe20003f26270 */
[----:B------:R2:W-:Y:S01]  /*16360*/  @!P6 ST.E.64 [R6.64], R72 ;  /* 0x000000480600e985 */ /* 0x0005e2000c101b0a */
[----:B------:R-:W-:Y:S02]  /*16370*/  SHF.R.S32.HI R11, RZ, 0x1f, R11 ;  /* 0x0000001fff0b7819 */ /* 0x000fe4000001140b */
[----:B------:R-:W-:Y:S02]  /*16380*/  IADD3 R16, R247, 0xa0, RZ ;  /* 0x000000a0f7107810 */ /* 0x000fe40007ffe0ff */
[----:B------:R-:W-:Y:S02]  /*16390*/  ISETP.GE.AND P0, PT, R252, c[0x0][0x3c8], PT ;  /* 0x0000f200fc007a0c */ /* 0x000fe40003f06270 */
[----:B------:R-:W-:-:S02]  /*163a0*/  SHF.R.S32.HI R16, RZ, 0x1f, R16 ;  /* 0x0000001fff107819 */ /* 0x000fc40000011410 */
[----:B-1----:R-:W-:-:S04]  /*163b0*/  @!P5 LEA R2, P3, R10, R0, 0x2 ;  /* 0x000000000a02d211 */ /* 0x002fc800078610ff */
[----:B------:R-:W-:Y:S02]  /*163c0*/  @!P5 LEA.HI.X R3, R10, R4, R11, 0x2, P3 ;  /* 0x000000040a03d211 */ /* 0x000fe400018f140b */
[CC--:B------:R-:W-:Y:S02]  /*163d0*/  @!P4 LEA R10, P6, R14.reuse, R0.reuse, 0x2 ;  /* 0x000000000e0ac211 */ /* 0x0c0fe400078c10ff */
[----:B------:R-:W-:Y:S01]  /*163e0*/  @!P2 LEA R8, P3, R17, R0, 0x2 ;  /* 0x000000001108a211 */ /* 0x000fe200078610ff */
[----:B------:R1:W-:Y:S01]  /*163f0*/  @!P5 ST.E.64 [R2.64], R76 ;  /* 0x0000004c0200d985 */ /* 0x0003e2000c101b0a */
[----:B------:R-:W-:Y:S02]  /*16400*/  @!P4 LEA.HI.X R11, R14, R4, R16, 0x2, P6 ;  /* 0x000000040e0bc211 */ /* 0x000fe400030f1410 */
[----:B------:R-:W-:Y:S02]  /*16410*/  IADD3 R16, R247, 0xb0, RZ ;  /* 0x000000b0f7107810 */ /* 0x000fe40007ffe0ff */
[----:B--2---:R-:W-:Y:S01]  /*16420*/  @!P1 LEA R6, P5, R15, R0, 0x2 ;  /* 0x000000000f069211 */ /* 0x004fe200078a10ff */
[----:B------:R2:W-:Y:S01]  /*16430*/  @!P4 ST.E.64 [R10.64], R124 ;  /* 0x0000007c0a00c985 */ /* 0x0005e2000c101b0a */
[----:B------:R-:W-:-:S02]  /*16440*/  SHF.R.S32.HI R16, RZ, 0x1f, R16 ;  /* 0x0000001fff107819 */ /* 0x000fc40000011410 */
[-C--:B------:R-:W-:Y:S02]  /*16450*/  @!P2 LEA.HI.X R9, R17, R4.reuse, R18, 0x2, P3 ;  /* 0x000000041109a211 */ /* 0x080fe400018f1412 */
[----:B------:R-:W-:Y:S02]  /*16460*/  SHF.R.S32.HI R14, RZ, 0x1f, R252 ;  /* 0x0000001fff0e7819 */ /* 0x000fe400000114fc */
[----:B------:R-:W-:Y:S01]  /*16470*/  @!P1 LEA.HI.X R7, R15, R4, R16, 0x2, P5 ;  /* 0x000000040f079211 */ /* 0x000fe200028f1410 */
[----:B------:R2:W-:Y:S04]  /*16480*/  @!P2 ST.E.64 [R8.64], R116 ;  /* 0x000000740800a985 */ /* 0x0005e8000c101b0a */
[----:B------:R2:W-:Y:S01]  /*16490*/  @!P1 ST.E.64 [R6.64], R80 ;  /* 0x0000005006009985 */ /* 0x0005e2000c101b0a */
[----:B-1----:R-:W-:-:S04]  /*164a0*/  @!P0 LEA R2, P3, R252, R0, 0x2 ;  /* 0x00000000fc028211 */ /* 0x002fc800078610ff */
[----:B------:R-:W-:-:S05]  /*164b0*/  @!P0 LEA.HI.X R3, R252, R4, R14, 0x2, P3 ;  /* 0x00000004fc038211 */ /* 0x000fca00018f140e */
[----:B------:R2:W-:Y:S04]  /*164c0*/  @!P0 ST.E.64 [R2.64], R20 ;  /* 0x0000001402008985 */ /* 0x0005e8000c101b0a */
.L_x_300:
[----:B------:R-:W-:Y:S05]  /*164d0*/  BSYNC B0 ;  /* 0x0000000000007941 */ /* 0x000fea0003800000 */
.L_x_299:
[----:B------:R-:W-:Y:S05]  /*164e0*/  BRA.DIV ~URZ, `(.L_x_301) ;  /* 0x000036427f007947 */ /* 0x000fea000b800000 */
[----:B---3--:R3:W2:Y:S04]  /*164f0*/  SHFL.IDX PT, R4, R5, 0x1, 0x1c1f ;  /* 0x003c1f0005047f89 */ /* 0x0086a800000e0000 */
[----:B-1----:R3:W1:Y:S02]  /*16500*/  SHFL.IDX PT, R0, R12, 0x1, 0x1c1f ;  /* 0x003c1f000c007f89 */ /* 0x00266400000e0000 */
.L_x_363:
[----:B------:R-:W-:-:S13]  /*16510*/  ISETP.NE.AND P0, PT, R13, RZ, PT ;  /* 0x000000ff0d00720c */ /* 0x000fda0003f05270 */
[----:B------:R-:W-:Y:S05]  /*16520*/  @P0 BRA `(.L_x_296) ;  /* 0x0000170000000947 */ /* 0x000fea0003800000 */
[C---:B------:R-:W-:Y:S02]  /*16530*/  ISETP.GE.AND P4, PT, R247.reuse, c[0x0][0x3c8], PT ;  /* 0x0000f200f7007a0c */ /* 0x040fe40003f86270 */
[C---:B--2---:R-:W-:Y:S02]  /*16540*/  IADD3 R15, R247.reuse, 0x18, RZ ;  /* 0x00000018f70f7810 */ /* 0x044fe40007ffe0ff */
[----:B------:R-:W-:Y:S02]  /*16550*/  IADD3 R8, R247, 0x8, RZ ;  /* 0x00000008f7087810 */ /* 0x000fe40007ffe0ff */
[----:B------:R-:W-:Y:S02]  /*16560*/  ISETP.GE.AND P1, PT, R15, c[0x0][0x3c8], PT ;  /* 0x0000f2000f007a0c */ /* 0x000fe40003f26270 */
[----:B------:R-:W-:Y:S02]  /*16570*/  ISETP.GE.AND P3, PT, R8, c[0x0][0x3c8], PT ;  /* 0x0000f20008007a0c */ /* 0x000fe40003f66270 */
[----:B---3--:R-:W-:-:S02]  /*16580*/  IADD3 R5, R247, 0x10, RZ ;  /* 0x00000010f7057810 */ /* 0x008fc40007ffe0ff */
[----:B------:R-:W-:Y:S01]  /*16590*/  IADD3 R9, R247, 0x8, RZ ;  /* 0x00000008f7097810 */ /* 0x000fe20007ffe0ff */
[----:B-1----:R-:W-:Y:S01]  /*165a0*/  @!P4 IMAD.MOV.U32 R6, RZ, RZ, R0 ;  /* 0x000000ffff06c224 */ /* 0x002fe200078e0000 */
[----:B------:R-:W-:Y:S01]  /*165b0*/  ISETP.GE.AND P2, PT, R5, c[0x0][0x3c8], PT ;  /* 0x0000f20005007a0c */ /* 0x000fe20003f46270 */
[----:B------:R-:W-:Y:S01]  /*165c0*/  @!P4 IMAD.MOV.U32 R7, RZ, RZ, R4 ;  /* 0x000000ffff07c224 */ /* 0x000fe200078e0004 */
[----:B------:R-:W-:Y:S02]  /*165d0*/  SHF.R.S32.HI R9, RZ, 0x1f, R9 ;  /* 0x0000001fff097819 */ /* 0x000fe40000011409 */
[C---:B------:R-:W-:Y:S01]  /*165e0*/  IADD3 R10, R247.reuse, 0x20, RZ ;  /* 0x00000020f70a7810 */ /* 0x040fe20007ffe0ff */
[C---:B------:R-:W-:Y:S01]  /*165f0*/  @!P4 IMAD.WIDE R6, R247.reuse, 0x4, R6 ;  /* 0x00000004f706c825 */ /* 0x040fe200078e0206 */
[----:B----4-:R-:W-:Y:S02]  /*16600*/  IADD3 R12, R247, 0x10, RZ ;  /* 0x00000010f70c7810 */ /* 0x010fe40007ffe0ff */
[----:B------:R-:W-:-:S02]  /*16610*/  @!P3 LEA R2, P5, R8, R0, 0x2 ;  /* 0x000000000802b211 */ /* 0x000fc400078a10ff */
[----:B------:R1:W-:Y:S01]  /*16620*/  @!P4 ST.E.64 [R6.64], R92 ;  /* 0x0000005c0600c985 */ /* 0x0003e2000c101b0a */
[----:B------:R-:W-:Y:S02]  /*16630*/  ISETP.GE.AND P0, PT, R10, c[0x0][0x3c8], PT ;  /* 0x0000f2000a007a0c */ /* 0x000fe40003f06270 */
[----:B------:R-:W-:Y:S02]  /*16640*/  @!P3 LEA.HI.X R3, R8, R4, R9, 0x2, P5 ;  /* 0x000000040803b211 */ /* 0x000fe400028f1409 */
[----:B------:R-:W-:Y:S02]  /*16650*/  SHF.R.S32.HI R12, RZ, 0x1f, R12 ;  /* 0x0000001fff0c7819 */ /* 0x000fe4000001140c */
[----:B------:R-:W-:Y:S01]  /*16660*/  IADD3 R16, R247, 0x18, RZ ;  /* 0x00000018f7107810 */ /* 0x000fe20007ffe0ff */
[----:B------:R2:W-:Y:S01]  /*16670*/  @!P3 ST.E.64 [R2.64], R84 ;  /* 0x000000540200b985 */ /* 0x0005e2000c101b0a */
[----:B------:R-:W-:Y:S02]  /*16680*/  @!P2 LEA R8, P3, R5, R0, 0x2 ;  /* 0x000000000508a211 */ /* 0x000fe400078610ff */
[----:B------:R-:W-:-:S02]  /*16690*/  SHF.R.S32.HI R16, RZ, 0x1f, R16 ;  /* 0x0000001fff107819 */ /* 0x000fc40000011410 */
[----:B------:R-:W-:Y:S02]  /*166a0*/  @!P2 LEA.HI.X R9, R5, R4, R12, 0x2, P3 ;  /* 0x000000040509a211 */ /* 0x000fe400018f140c */
[C---:B------:R-:W-:Y:S02]  /*166b0*/  IADD3 R5, R247.reuse, 0x38, RZ ;  /* 0x00000038f7057810 */ /* 0x040fe40007ffe0ff */
[C---:B------:R-:W-:Y:S01]  /*166c0*/  IADD3 R12, R247.reuse, 0x20, RZ ;  /* 0x00000020f70c7810 */ /* 0x040fe20007ffe0ff */
[----:B------:R3:W-:Y:S01]  /*166d0*/  @!P2 ST.E.64 [R8.64], R130 ;  /* 0x000000820800a985 */ /* 0x0007e2000c101b0a */
[C---:B------:R-:W-:Y:S02]  /*166e0*/  IADD3 R11, R247.reuse, 0x28, RZ ;  /* 0x00000028f70b7810 */ /* 0x040fe40007ffe0ff */
[----:B------:R-:W-:Y:S02]  /*166f0*/  SHF.R.S32.HI R12, RZ, 0x1f, R12 ;  /* 0x0000001fff0c7819 */ /* 0x000fe4000001140c */
[----:B------:R-:W-:-:S02]  /*16700*/  IADD3 R14, R247, 0x30, RZ ;  /* 0x00000030f70e7810 */ /* 0x000fc40007ffe0ff */
[----:B------:R-:W-:Y:S02]  /*16710*/  ISETP.GE.AND P5, PT, R11, c[0x0][0x3c8], PT ;  /* 0x0000f2000b007a0c */ /* 0x000fe40003fa6270 */
[----:B------:R-:W-:Y:S02]  /*16720*/  ISETP.GE.AND P4, PT, R14, c[0x0][0x3c8], PT ;  /* 0x0000f2000e007a0c */ /* 0x000fe40003f86270 */
[----:B-1----:R-:W-:Y:S02]  /*16730*/  @!P1 LEA R6, P6, R15, R0, 0x2 ;  /* 0x000000000f069211 */ /* 0x002fe400078c10ff */
[----:B------:R-:W-:-:S04]  /*16740*/  IADD3 R13, R247, 0x30, RZ ;  /* 0x00000030f70d7810 */ /* 0x000fc80007ffe0ff */
[----:B------:R-:W-:-:S07]  /*16750*/  SHF.R.S32.HI R13, RZ, 0x1f, R13 ;  /* 0x0000001fff0d7819 */ /* 0x000fce000001140d */
[----:B--2---:R-:W-:-:S04]  /*16760*/  P2R R2, PR, RZ, 0x40 ;  /* 0x00000040ff027803 */ /* 0x004fc80000000000 */
[----:B------:R-:W-:Y:S02]  /*16770*/  ISETP.NE.AND P3, PT, R2, RZ, PT ;  /* 0x000000ff0200720c */ /* 0x000fe40003f65270 */
[C---:B------:R-:W-:Y:S02]  /*16780*/  @!P0 LEA R2, P6, R10.reuse, R0, 0x2 ;  /* 0x000000000a028211 */ /* 0x040fe400078c10ff */
[-C--:B------:R-:W-:Y:S02]  /*16790*/  @!P1 LEA.HI.X R7, R15, R4.reuse, R16, 0x2, P3 ;  /* 0x000000040f079211 */ /* 0x080fe400018f1410 */
[----:B------:R-:W-:Y:S02]  /*167a0*/  ISETP.GE.AND P3, PT, R5, c[0x0][0x3c8], PT ;  /* 0x0000f20005007a0c */ /* 0x000fe40003f66270 */
[----:B------:R-:W-:Y:S01]  /*167b0*/  @!P0 LEA.HI.X R3, R10, R4, R12, 0x2, P6 ;  /* 0x000000040a038211 */ /* 0x000fe200030f140c */
[----:B------:R1:W-:Y:S01]  /*167c0*/  @!P1 ST.E.64 [R6.64], R120 ;  /* 0x0000007806009985 */ /* 0x0003e2000c101b0a */
[----:B------:R-:W-:-:S02]  /*167d0*/  IADD3 R12, R247, 0x28, RZ ;  /* 0x00000028f70c7810 */ /* 0x000fc40007ffe0ff */
[----:B------:R-:W-:Y:S01]  /*167e0*/  IADD3 R15, R247, 0x48, RZ ;  /* 0x00000048f70f7810 */ /* 0x000fe20007ffe0ff */
[----:B------:R2:W-:Y:S01]  /*167f0*/  @!P0 ST.E.64 [R2.64], R88 ;  /* 0x0000005802008985 */ /* 0x0005e2000c101b0a */
[----:B---3--:R-:W-:Y:S02]  /*16800*/  @!P5 LEA R8, P0, R11, R0, 0x2 ;  /* 0x000000000b08d211 */ /* 0x008fe400078010ff */
[----:B------:R-:W-:Y:S02]  /*16810*/  SHF.R.S32.HI R12, RZ, 0x1f, R12 ;  /* 0x0000001fff0c7819 */ /* 0x000fe4000001140c */
[----:B------:R-:W-:Y:S02]  /*16820*/  IADD3 R10, R247, 0x40, RZ ;  /* 0x00000040f70a7810 */ /* 0x000fe40007ffe0ff */
[----:B------:R-:W-:Y:S02]  /*16830*/  @!P5 LEA.HI.X R9, R11, R4, R12, 0x2, P0 ;  /* 0x000000040b09d211 */ /* 0x000fe400000f140c */
[----:B------:R-:W-:-:S02]  /*16840*/  IADD3 R12, R247, 0x38, RZ ;  /* 0x00000038f70c7810 */ /* 0x000fc40007ffe0ff */
[----:B------:R-:W-:Y:S01]  /*16850*/  ISETP.GE.AND P2, PT, R10, c[0x0][0x3c8], PT ;  /* 0x0000f2000a007a0c */ /* 0x000fe20003f46270 */
[----:B------:R3:W-:Y:S01]  /*16860*/  @!P5 ST.E.64 [R8.64], R118 ;  /* 0x000000760800d985 */ /* 0x0007e2000c101b0a */
[----:B------:R-:W-:Y:S02]  /*16870*/  SHF.R.S32.HI R12, RZ, 0x1f, R12 ;  /* 0x0000001fff0c7819 */ /* 0x000fe4000001140c */
[C---:B------:R-:W-:Y:S02]  /*16880*/  IADD3 R11, R247.reuse, 0x50, RZ ;  /* 0x00000050f70b7810 */ /* 0x040fe40007ffe0ff */
[----:B------:R-:W-:Y:S02]  /*16890*/  IADD3 R16, R247, 0x88, RZ ;  /* 0x00000088f7107810 */ /* 0x000fe40007ffe0ff */
[----:B------:R-:W-:Y:S02]  /*168a0*/  ISETP.GE.AND P0, PT, R11, c[0x0][0x3c8], PT ;  /* 0x0000f2000b007a0c */ /* 0x000fe40003f06270 */
[----:B------:R-:W-:-:S02]  /*168b0*/  SHF.R.S32.HI R16, RZ, 0x1f, R16 ;  /* 0x0000001fff107819 */ /* 0x000fc40000011410 */
[CC--:B-1----:R-:W-:Y:S02]  /*168c0*/  @!P4 LEA R6, P6, R14.reuse, R0.reuse, 0x2 ;  /* 0x000000000e06c211 */ /* 0x0c2fe400078c10ff */
[----:B--2---:R-:W-:Y:S02]  /*168d0*/  @!P3 LEA R2, P1, R5, R0, 0x2 ;  /* 0x000000000502b211 */ /* 0x004fe400078210ff */
[----:B------:R-:W-:Y:S02]  /*168e0*/  @!P4 LEA.HI.X R7, R14, R4, R13, 0x2, P6 ;  /* 0x000000040e07c211 */ /* 0x000fe400030f140d */
[C---:B------:R-:W-:Y:S02]  /*168f0*/  IADD3 R14, R247.reuse, 0x60, RZ ;  /* 0x00000060f70e7810 */ /* 0x040fe40007ffe0ff */
[----:B------:R-:W-:Y:S01]  /*16900*/  IADD3 R13, R247, 0x48, RZ ;  /* 0x00000048f70d7810 */ /* 0x000fe20007ffe0ff */
[----:B------:R1:W-:Y:S01]  /*16910*/  @!P4 ST.E.64 [R6.64], R114 ;  /* 0x000000720600c985 */ /* 0x0003e2000c101b0a */
[----:B------:R-:W-:-:S02]  /*16920*/  ISETP.GE.AND P4, PT, R14, c[0x0][0x3c8], PT ;  /* 0x0000f2000e007a0c */ /* 0x000fc40003f86270 */
[----:B------:R-:W-:-:S03]  /*16930*/  SHF.R.S32.HI R13, RZ, 0x1f, R13 ;  /* 0x0000001fff0d7819 */ /* 0x000fc6000001140d */
[----:B------:R-:W-:Y:S02]  /*16940*/  P2R R3, PR, RZ, 0x2 ;  /* 0x00000002ff037803 */ /* 0x000fe40000000000 */
[----:B------:R-:W-:Y:S02]  /*16950*/  ISETP.GE.AND P1, PT, R15, c[0x0][0x3c8], PT ;  /* 0x0000f2000f007a0c */ /* 0x000fe40003f26270 */
[----:B------:R-:W-:-:S04]  /*16960*/  ISETP.NE.AND P6, PT, R3, RZ, PT ;  /* 0x000000ff0300720c */ /* 0x000fc80003fc5270 */
[----:B------:R-:W-:Y:S02]  /*16970*/  @!P3 LEA.HI.X R3, R5, R4, R12, 0x2, P6 ;  /* 0x000000040503b211 */ /* 0x000fe400030f140c */
[C---:B------:R-:W-:Y:S02]  /*16980*/  IADD3 R12, R247.reuse, 0x40, RZ ;  /* 0x00000040f70c7810 */ /* 0x040fe40007ffe0ff */
[----:B------:R-:W-:Y:S01]  /*16990*/  IADD3 R5, R247, 0x58, RZ ;  /* 0x00000058f7057810 */ /* 0x000fe20007ffe0ff */
[----:B------:R2:W-:Y:S01]  /*169a0*/  @!P3 ST.E.64 [R2.64], R96 ;  /* 0x000000600200b985 */ /* 0x0005e2000c101b0a */
[----:B---3--:R-:W-:Y:S02]  /*169b0*/  @!P2 LEA R8, P3, R10, R0, 0x2 ;  /* 0x000000000a08a211 */ /* 0x008fe400078610ff */
[----:B------:R-:W-:Y:S02]  /*169c0*/  SHF.R.S32.HI R12, RZ, 0x1f, R12 ;  /* 0x0000001fff0c7819 */ /* 0x000fe4000001140c */
[----:B------:R-:W-:-:S02]  /*169d0*/  ISETP.GE.AND P5, PT, R5, c[0x0][0x3c8], PT ;  /* 0x0000f20005007a0c */ /* 0x000fc40003fa6270 */
[----:B------:R-:W-:Y:S02]  /*169e0*/  @!P2 LEA.HI.X R9, R10, R4, R12, 0x2, P3 ;  /* 0x000000040a09a211 */ /* 0x000fe400018f140c */
[----:B------:R-:W-:Y:S02]  /*169f0*/  IADD3 R12, R247, 0x50, RZ ;  /* 0x00000050f70c7810 */ /* 0x000fe40007ffe0ff */
[----:B-1----:R-:W-:Y:S01]  /*16a00*/  @!P1 LEA R6, P6, R15, R0, 0x2 ;  /* 0x000000000f069211 */ /* 0x002fe200078c10ff */
[----:B------:R1:W-:Y:S01]  /*16a10*/  @!P2 ST.E.64 [R8.64], R122 ;  /* 0x0000007a0800a985 */ /* 0x0003e2000c101b0a */
[----:B------:R-:W-:Y:S02]  /*16a20*/  SHF.R.S32.HI R12, RZ, 0x1f, R12 ;  /* 0x0000001fff0c7819 */ /* 0x000fe4000001140c */
[----:B------:R-:W-:-:S09]  /*16a30*/  IADD3 R10, R247, 0x68, RZ ;  /* 0x00000068f70a7810 */ /* 0x000fd20007ffe0ff */
[----:B--2---:R-:W-:-:S04]  /*16a40*/  P2R R2, PR, RZ, 0x40 ;  /* 0x00000040ff027803 */ /* 0x004fc80000000000 */
[----:B------:R-:W-:Y:S02]  /*16a50*/  ISETP.NE.AND P3, PT, R2, RZ, PT ;  /* 0x000000ff0200720c */ /* 0x000fe40003f65270 */
[----:B------:R-:W-:Y:S02]  /*16a60*/  @!P0 LEA R2, P6, R11, R0, 0x2 ;  /* 0x000000000b028211 */ /* 0x000fe400078c10ff */
[-C--:B------:R-:W-:Y:S02]  /*16a70*/  @!P1 LEA.HI.X R7, R15, R4.reuse, R13, 0x2, P3 ;  /* 0x000000040f079211 */ /* 0x080fe400018f140d */
[----:B------:R-:W-:Y:S02]  /*16a80*/  @!P0 LEA.HI.X R3, R11, R4, R12, 0x2, P6 ;  /* 0x000000040b038211 */ /* 0x000fe400030f140c */
[C---:B------:R-:W-:Y:S01]  /*16a90*/  IADD3 R13, R247.reuse, 0x58, RZ ;  /* 0x00000058f70d7810 */ /* 0x040fe20007ffe0ff */
[----:B------:R2:W-:Y:S01]  /*16aa0*/  @!P1 ST.E.64 [R6.64], R110 ;  /* 0x0000006e06009985 */ /* 0x0005e2000c101b0a */
[----:B------:R-:W-:-:S02]  /*16ab0*/  IADD3 R12, R247, 0x78, RZ ;  /* 0x00000078f70c7810 */ /* 0x000fc40007ffe0ff */
[----:B------:R-:W-:Y:S01]  /*16ac0*/  ISETP.GE.AND P3, PT, R10, c[0x0][0x3c8], PT ;  /* 0x0000f2000a007a0c */ /* 0x000fe20003f66270 */
[----:B------:R3:W-:Y:S01]  /*16ad0*/  @!P0 ST.E.64 [R2.64], R38 ;  /* 0x0000002602008985 */ /* 0x0007e2000c101b0a */
[----:B-1----:R-:W-:Y:S02]  /*16ae0*/  @!P5 LEA R8, P0, R5, R0, 0x2 ;  /* 0x000000000508d211 */ /* 0x002fe400078010ff */
[----:B------:R-:W-:Y:S02]  /*16af0*/  SHF.R.S32.HI R13, RZ, 0x1f, R13 ;  /* 0x0000001fff0d7819 */ /* 0x000fe4000001140d */
[----:B------:R-:W-:Y:S02]  /*16b00*/  IADD3 R15, R247, 0x60, RZ ;  /* 0x00000060f70f7810 */ /* 0x000fe40007ffe0ff */
[----:B------:R-:W-:Y:S02]  /*16b10*/  ISETP.GE.AND P1, PT, R12, c[0x0][0x3c8], PT ;  /* 0x0000f2000c007a0c */ /* 0x000fe40003f26270 */
[----:B------:R-:W-:-:S02]  /*16b20*/  @!P5 LEA.HI.X R9, R5, R4, R13, 0x2, P0 ;  /* 0x000000040509d211 */ /* 0x000fc400000f140d */
[----:B------:R-:W-:Y:S02]  /*16b30*/  SHF.R.S32.HI R15, RZ, 0x1f, R15 ;  /* 0x0000001fff0f7819 */ /* 0x000fe4000001140f */
[C---:B------:R-:W-:Y:S01]  /*16b40*/  IADD3 R11, R247.reuse, 0x70, RZ ;  /* 0x00000070f70b7810 */ /* 0x040fe20007ffe0ff */
[----:B------:R1:W-:Y:S01]  /*16b50*/  @!P5 ST.E.64 [R8.64], R128 ;  /* 0x000000800800d985 */ /* 0x0003e2000c101b0a */
[----:B------:R-:W-:Y:S02]  /*16b60*/  IADD3 R13, R247, 0x68, RZ ;  /* 0x00000068f70d7810 */ /* 0x000fe40007ffe0ff */
[----:B------:R-:W-:Y:S02]  /*16b70*/  ISETP.GE.AND P2, PT, R11, c[0x0][0x3c8], PT ;  /* 0x0000f2000b007a0c */ /* 0x000fe40003f46270 */
[----:B------:R-:W-:Y:S02]  /*16b80*/  SHF.R.S32.HI R13, RZ, 0x1f, R13 ;  /* 0x0000001fff0d7819 */ /* 0x000fe4000001140d */
[----:B------:R-:W-:-:S02]  /*16b90*/  IADD3 R5, R247, 0x80, RZ ;  /* 0x00000080f7057810 */ /* 0x000fc40007ffe0ff */
[----:B--2---:R-:W-:-:S13]  /*16ba0*/  @!P4 LEA R6, P6, R14, R0, 0x2 ;  /* 0x000000000e06c211 */ /* 0x004fda00078c10ff */
[----:B---3--:R-:W-:-:S04]  /*16bb0*/  P2R R2, PR, RZ, 0x40 ;  /* 0x00000040ff027803 */ /* 0x008fc80000000000 */
[----:B------:R-:W-:Y:S02]  /*16bc0*/  ISETP.NE.AND P0, PT, R2, RZ, PT ;  /* 0x000000ff0200720c */ /* 0x000fe40003f05270 */
[----:B------:R-:W-:Y:S02]  /*16bd0*/  @!P3 LEA R2, P6, R10, R0, 0x2 ;  /* 0x000000000a02b211 */ /* 0x000fe400078c10ff */
[-C--:B------:R-:W-:Y:S02]  /*16be0*/  @!P4 LEA.HI.X R7, R14, R4.reuse, R15, 0x2, P0 ;  /* 0x000000040e07c211 */ /* 0x080fe400000f140f */
[----:B------:R-:W-:Y:S02]  /*16bf0*/  @!P3 LEA.HI.X R3, R10, R4, R13, 0x2, P6 ;  /* 0x000000040a03b211 */ /* 0x000fe400030f140d */
[----:B------:R-:W-:Y:S01]  /*16c00*/  IADD3 R13, R247, 0x70, RZ ;  /* 0x00000070f70d7810 */ /* 0x000fe20007ffe0ff */
[----:B------:R2:W-:Y:S01]  /*16c10*/  @!P4 ST.E.64 [R6.64], R54 ;  /* 0x000000360600c985 */ /* 0x0005e2000c101b0a */
[----:B------:R-:W-:-:S02]  /*16c20*/  ISETP.GE.AND P0, PT, R5, c[0x0][0x3c8], PT ;  /* 0x0000f20005007a0c */ /* 0x000fc40003f06270 */
[----:B------:R-:W-:Y:S01]  /*16c30*/  SHF.R.S32.HI R13, RZ, 0x1f, R13 ;  /* 0x0000001fff0d7819 */ /* 0x000fe2000001140d */
[----:B------:R3:W-:Y:S01]  /*16c40*/  @!P3 ST.E.64 [R2.64], R42 ;  /* 0x0000002a0200b985 */ /* 0x0007e2000c101b0a */
[----:B-1----:R-:W-:Y:S02]  /*16c50*/  @!P2 LEA R8, P3, R11, R0, 0x2 ;  /* 0x000000000b08a211 */ /* 0x002fe400078610ff */
[----:B------:R-:W-:Y:S02]  /*16c60*/  IADD3 R14, R247, 0x88, RZ ;  /* 0x00000088f70e7810 */ /* 0x000fe40007ffe0ff */
[----:B------:R-:W-:Y:S02]  /*16c70*/  @!P2 LEA.HI.X R9, R11, R4, R13, 0x2, P3 ;  /* 0x000000040b09a211 */ /* 0x000fe400018f140d */
[C---:B------:R-:W-:Y:S02]  /*16c80*/  IADD3 R13, R247.reuse, 0x78, RZ ;  /* 0x00000078f70d7810 */ /* 0x040fe40007ffe0ff */
[----:B------:R-:W-:Y:S01]  /*16c90*/  IADD3 R11, R247, 0x80, RZ ;  /* 0x00000080f70b7810 */ /* 0x000fe20007ffe0ff */
[----:B------:R-:W-:Y:S01]  /*16ca0*/  @!P2 ST.E.64 [R8.64], R132 ;  /* 0x000000840800a985 */ /* 0x000fe2000c101b0a */
[----:B------:R-:W-:-:S02]  /*16cb0*/  ISETP.GE.AND P5, PT, R14, c[0x0][0x3c8], PT ;  /* 0x0000f2000e007a0c */ /* 0x000fc40003fa6270 */
[C---:B------:R-:W-:Y:S02]  /*16cc0*/  IADD3 R10, R247.reuse, 0x90, RZ ;  /* 0x00000090f70a7810 */ /* 0x040fe40007ffe0ff */
[----:B------:R-:W-:Y:S02]  /*16cd0*/  SHF.R.S32.HI R13, RZ, 0x1f, R13 ;  /* 0x0000001fff0d7819 */ /* 0x000fe4000001140d */
[----:B------:R-:W-:Y:S02]  /*16ce0*/  SHF.R.S32.HI R11, RZ, 0x1f, R11 ;  /* 0x0000001fff0b7819 */ /* 0x000fe4000001140b */
[----:B------:R-:W-:-:S04]  /*16cf0*/  IADD3 R15, R247, 0xa0, RZ ;  /* 0x000000a0f70f7810 */ /* 0x000fc80007ffe0ff */
[----:B------:R-:W-:Y:S02]  /*16d00*/  ISETP.GE.AND P2, PT, R15, c[0x0][0x3c8], PT ;  /* 0x0000f2000f007a0c */ /* 0x000fe40003f46270 */
[-C--:B--2---:R-:W-:Y:S02]  /*16d10*/  @!P1 LEA R6, P4, R12, R0.reuse, 0x2 ;  /* 0x000000000c069211 */ /* 0x084fe400078810ff */
[----:B---3--:R-:W-:-:S11]  /*16d20*/  @!P0 LEA R2, P6, R5, R0, 0x2 ;  /* 0x0000000005028211 */ /* 0x008fd600078c10ff */
[----:B------:R-:W-:Y:S02]  /*16d30*/  P2R R3, PR, RZ, 0x10 ;  /* 0x00000010ff037803 */ /* 0x000fe40000000000 */
[----:B------:R-:W-:Y:S02]  /*16d40*/  ISETP.GE.AND P4, PT, R10, c[0x0][0x3c8], PT ;  /* 0x0000f2000a007a0c */ /* 0x000fe40003f86270 */
[----:B------:R-:W-:Y:S02]  /*16d50*/  ISETP.NE.AND P3, PT, R3, RZ, PT ;  /* 0x000000ff0300720c */ /* 0x000fe40003f65270 */
[-C--:B------:R-:W-:Y:S02]  /*16d60*/  @!P0 LEA.HI.X R3, R5, R4.reuse, R11, 0x2, P6 ;  /* 0x0000000405038211 */ /* 0x080fe400030f140b */
[----:B------:R-:W-:Y:S02]  /*16d70*/  @!P1 LEA.HI.X R7, R12, R4, R13, 0x2, P3 ;  /* 0x000000040c079211 */ /* 0x000fe400018f140d */
[----:B------:R-:W-:-:S02]  /*16d80*/  IADD3 R12, R247, 0x98, RZ ;  /* 0x00000098f70c7810 */ /* 0x000fc40007ffe0ff */
[C---:B------:R-:W-:Y:S01]  /*16d90*/  IADD3 R11, R247.reuse, 0x90, RZ ;  /* 0x00000090f70b7810 */ /* 0x040fe20007ffe0ff */
[----:B------:R1:W-:Y:S01]  /*16da0*/  @!P1 ST.E.64 [R6.64], R62 ;  /* 0x0000003e06009985 */ /* 0x0003e2000c101b0a */
[----:B------:R-:W-:Y:S02]  /*16db0*/  ISETP.GE.AND P3, PT, R12, c[0x0][0x3c8], PT ;  /* 0x0000f2000c007a0c */ /* 0x000fe40003f66270 */
[----:B------:R-:W-:Y:S01]  /*16dc0*/  SHF.R.S32.HI R11, RZ, 0x1f, R11 ;  /* 0x0000001fff0b7819 */ /* 0x000fe2000001140b */
[----:B------:R2:W-:Y:S01]  /*16dd0*/  @!P0 ST.E.64 [R2.64], R46 ;  /* 0x0000002e02008985 */ /* 0x0005e2000c101b0a */
[C---:B------:R-:W-:Y:S02]  /*16de0*/  IADD3 R13, R247.reuse, 0xa8, RZ ;  /* 0x000000a8f70d7810 */ /* 0x040fe40007ffe0ff */
[----:B------:R-:W-:Y:S02]  /*16df0*/  IADD3 R5, R247, 0xb0, RZ ;  /* 0x000000b0f7057810 */ /* 0x000fe40007ffe0ff */
[----:B------:R-:W-:-:S02]  /*16e00*/  ISETP.GE.AND P1, PT, R13, c[0x0][0x3c8], PT ;  /* 0x0000f2000d007a0c */ /* 0x000fc40003f26270 */
[----:B-1----:R-:W-:-:S04]  /*16e10*/  @!P5 LEA R6, P0, R14, R0, 0x2 ;  /* 0x000000000e06d211 */ /* 0x002fc800078010ff */
[----:B------:R-:W-:Y:S02]  /*16e20*/  @!P5 LEA.HI.X R7, R14, R4, R16, 0x2, P0 ;  /* 0x000000040e07d211 */ /* 0x000fe400000f1410 */
[C---:B--2---:R-:W-:Y:S02]  /*16e30*/  @!P4 LEA R2, P6, R10.reuse, R0, 0x2 ;  /* 0x000000000a02c211 */ /* 0x044fe400078c10ff */
[----:B------:R-:W-:Y:S01]  /*16e40*/  IADD3 R14, R247, 0x98, RZ ;  /* 0x00000098f70e7810 */ /* 0x000fe20007ffe0ff */
[----:B------:R-:W-:Y:S01]  /*16e50*/  @!P5 ST.E.64 [R6.64], R66 ;  /* 0x000000420600d985 */ /* 0x000fe2000c101b0a */
[----:B------:R-:W-:Y:S02]  /*16e60*/  @!P4 LEA.HI.X R3, R10, R4, R11, 0x2, P6 ;  /* 0x000000040a03c211 */ /* 0x000fe400030f140b */
[----:B------:R-:W-:Y:S02]  /*16e70*/  @!P3 LEA R10, P5, R12, R0, 0x2 ;  /* 0x000000000c0ab211 */ /* 0x000fe400078a10ff */
[----:B------:R-:W-:Y:S01]  /*16e80*/  ISETP.GE.AND P0, PT, R5, c[0x0][0x3c8], PT ;  /* 0x0000f20005007a0c */ /* 0x000fe20003f06270 */
[----:B------:R1:W-:Y:S01]  /*16e90*/  @!P4 ST.E.64 [R2.64], R70 ;  /* 0x000000460200c985 */ /* 0x0003e2000c101b0a */
[----:B------:R-:W-:-:S02]  /*16ea0*/  SHF.R.S32.HI R14, RZ, 0x1f, R14 ;  /* 0x0000001fff0e7819 */ /* 0x000fc4000001140e */
[----:B------:R-:W-:Y:S02]  /*16eb0*/  IADD3 R16, R247, 0xa0, RZ ;  /* 0x000000a0f7107810 */ /* 0x000fe40007ffe0ff */
[----:B------:R-:W-:Y:S02]  /*16ec0*/  @!P2 LEA R8, P6, R15, R0, 0x2 ;  /* 0x000000000f08a211 */ /* 0x000fe400078c10ff */
[----:B------:R-:W-:-:S04]  /*16ed0*/  SHF.R.S32.HI R16, RZ, 0x1f, R16 ;  /* 0x0000001fff107819 */ /* 0x000fc80000011410 */
[----:B------:R-:W-:Y:S02]  /*16ee0*/  @!P2 LEA.HI.X R9, R15, R4, R16, 0x2, P6 ;  /* 0x000000040f09a211 */ /* 0x000fe400030f1410 */
[----:B-1----:R-:W-:Y:S02]  /*16ef0*/  P2R R2, PR, RZ, 0x20 ;  /* 0x00000020ff027803 */ /* 0x002fe40000000000 */
[----:B------:R-:W-:Y:S02]  /*16f00*/  @!P1 LEA R6, P5, R13, R0, 0x2 ;  /* 0x000000000d069211 */ /* 0x000fe400078a10ff */
[----:B------:R-:W-:-:S04]  /*16f10*/  ISETP.NE.AND P4, PT, R2, RZ, PT ;  /* 0x000000ff0200720c */ /* 0x000fc80003f85270 */
[----:B------:R-:W-:Y:S02]  /*16f20*/  @!P3 LEA.HI.X R11, R12, R4, R14, 0x2, P4 ;  /* 0x000000040c0bb211 */ /* 0x000fe400020f140e */
[C---:B------:R-:W-:Y:S02]  /*16f30*/  IADD3 R14, R247.reuse, 0xa8, RZ ;  /* 0x000000a8f70e7810 */ /* 0x040fe40007ffe0ff */
[----:B------:R-:W-:Y:S01]  /*16f40*/  IADD3 R12, R247, 0xb0, RZ ;  /* 0x000000b0f70c7810 */ /* 0x000fe20007ffe0ff */
[----:B------:R1:W-:Y:S01]  /*16f50*/  @!P3 ST.E.64 [R10.64], R82 ;  /* 0x000000520a00b985 */ /* 0x0003e2000c101b0a */
[----:B------:R-:W-:Y:S02]  /*16f60*/  SHF.R.S32.HI R14, RZ, 0x1f, R14 ;  /* 0x0000001fff0e7819 */ /* 0x000fe4000001140e */
[----:B------:R-:W-:Y:S01]  /*16f70*/  SHF.R.S32.HI R12, RZ, 0x1f, R12 ;  /* 0x0000001fff0c7819 */ /* 0x000fe2000001140c */
[----:B------:R1:W-:Y:S01]  /*16f80*/  @!P2 ST.E.64 [R8.64], R78 ;  /* 0x0000004e0800a985 */ /* 0x0003e2000c101b0a */
[----:B------:R-:W-:-:S02]  /*16f90*/  @!P0 LEA R2, P4, R5, R0, 0x2 ;  /* 0x0000000005028211 */ /* 0x000fc400078810ff */
[-C--:B------:R-:W-:Y:S02]  /*16fa0*/  @!P1 LEA.HI.X R7, R13, R4.reuse, R14, 0x2, P5 ;  /* 0x000000040d079211 */ /* 0x080fe400028f140e */
[----:B------:R-:W-:-:S03]  /*16fb0*/  @!P0 LEA.HI.X R3, R5, R4, R12, 0x2, P4 ;  /* 0x0000000405038211 */ /* 0x000fc600020f140c */
[----:B------:R1:W-:Y:S04]  /*16fc0*/  @!P1 ST.E.64 [R6.64], R74 ;  /* 0x0000004a06009985 */ /* 0x0003e8000c101b0a */
[----:B------:R1:W-:Y:S01]  /*16fd0*/  @!P0 ST.E.64 [R2.64], R58 ;  /* 0x0000003a02008985 */ /* 0x0003e2000c101b0a */
[----:B------:R-:W-:-:S13]  /*16fe0*/  ISETP.GE.AND P0, PT, R252, c[0x0][0x3c8], PT ;  /* 0x0000f200fc007a0c */ /* 0x000fda0003f06270 */
[----:B------:R-:W-:Y:S05]  /*16ff0*/  @P0 BRA `(.L_x_296) ;  /* 0x00000c3000000947 */ /* 0x000fea0003800000 */
[----:B------:R-:W-:Y:S02]  /*17000*/  SHF.R.S32.HI R5, RZ, 0x1f, R252 ;  /* 0x0000001fff057819 */ /* 0x000fe400000114fc */
[----:B-1----:R-:W-:-:S04]  /*17010*/  LEA R2, P0, R252, R0, 0x2 ;  /* 0x00000000fc027211 */ /* 0x002fc800078010ff */
[----:B------:R-:W-:-:S05]  /*17020*/  LEA.HI.X R3, R252, R4, R5, 0x2, P0 ;  /* 0x00000004fc037211 */ /* 0x000fca00000f1405 */
[----:B------:R1:W-:Y:S01]  /*17030*/  ST.E.64 [R2.64], R50 ;  /* 0x0000003202007985 */ /* 0x0003e2000c101b0a */
[----:B------:R-:W-:Y:S05]  /*17040*/  BRA `(.L_x_296) ;  /* 0x00000be000007947 */ /* 0x000fea0003800000 */
.L_x_281:
        /* <DEDUP_REMOVED lines=16> */
[----:B--2---:R2:W3:Y:S04]  /*17150*/  LDG.E R4, [R2.64] ;  /* 0x0000000a02047981 */ /* 0x0044e8000c1e1900 */
[----:B--2---:R-:W3:Y:S02]  /*17160*/  LDG.E R2, [R2.64+0x4] ;  /* 0x0000040a02027981 */ /* 0x004ee4000c1e1900 */
[----:B---3-5:R-:W-:Y:S02]  /*17170*/  IADD3 R19, -R4, R2, RZ ;  /* 0x0000000204137210 */ /* 0x028fe40007ffe1ff */
.L_x_302:
        /* <DEDUP_REMOVED lines=31> */
[-C--:B-----5:R-:W-:Y:S01]  /*17370*/  IMAD R10, R17, R5.reuse, RZ ;  /* 0x00000005110a7224 */ /* 0x0a0fe200078e02ff */
[----:B------:R-:W-:Y:S02]  /*17380*/  @P0 SHF.R.U32.HI R2, RZ, c[0x0][0x4f0], R20 ;  /* 0x00013c00ff020a19 */ /* 0x000fe40000011614 */
[----:B------:R-:W-:Y:S01]  /*17390*/  IADD3 R20, P1, P0, R6, R8, R0 ;  /* 0x0000000806147210 */ /* 0x000fe2000783e000 */
[----:B------:R-:W-:Y:S01]  /*173a0*/  IMAD.WIDE.U32 R8, R16, R5, RZ ;  /* 0x0000000510087225 */ /* 0x000fe200078e00ff */
[--C-:B------:R-:W-:Y:S02]  /*173b0*/  SHF.R.S32.HI R5, RZ, 0x1f, R2.reuse ;  /* 0x0000001fff057819 */ /* 0x100fe40000011402 */
[----:B------:R-:W-:Y:S01]  /*173c0*/  IADD3.X R11, R7, R11, R15, P1, P0 ;  /* 0x0000000b070b7210 */ /* 0x000fe20000fe040f */
[----:B------:R-:W-:Y:S01]  /*173d0*/  IMAD.MOV R6, RZ, RZ, -R2 ;  /* 0x000000ffff067224 */ /* 0x000fe200078e0a02 */
[----:B------:R-:W-:Y:S01]  /*173e0*/  IADD3 R9, R9, R10, RZ ;  /* 0x0000000a09097210 */ /* 0x000fe20007ffe0ff */
[----:B------:R-:W-:Y:S01]  /*173f0*/  IMAD.MOV.U32 R10, RZ, RZ, c[0x0][0x4a8] ;  /* 0x00012a00ff0a7624 */ /* 0x000fe200078e00ff */
[----:B------:R-:W-:Y:S01]  /*17400*/  IADD3 R8, P1, P0, R2, R20, R8 ;  /* 0x0000001402087210 */ /* 0x000fe2000783e008 */
[----:B------:R-:W-:-:S03]  /*17410*/  IMAD R6, R6, c[0x0][0x4e8], R14 ;  /* 0x00013a0006067a24 */ /* 0x000fc600078e020e */
[----:B------:R-:W-:Y:S01]  /*17420*/  IADD3.X R9, R5, R11, R9, P1, P0 ;  /* 0x0000000b05097210 */ /* 0x000fe20000fe0409 */
[----:B-1----:R-:W-:Y:S01]  /*17430*/  IMAD R2, R13, R6, RZ ;  /* 0x000000060d027224 */ /* 0x002fe200078e02ff */
[----:B------:R-:W-:Y:S02]  /*17440*/  SHF.R.S32.HI R7, RZ, 0x1f, R6 ;  /* 0x0000001fff077819 */ /* 0x000fe40000011406 */
[----:B------:R-:W-:-:S03]  /*17450*/  MOV R5, c[0x0][0x4ac] ;  /* 0x00012b0000057a02 */ /* 0x000fc60000000f00 */
[C---:B------:R-:W-:Y:S01]  /*17460*/  IMAD R2, R12.reuse, R7, R2 ;  /* 0x000000070c027224 */ /* 0x040fe200078e0202 */
[----:B------:R-:W-:Y:S01]  /*17470*/  SEL R5, R5, c[0x0][0x454], P2 ;  /* 0x0001150005057a07 */ /* 0x000fe20001000000 */
[----:B------:R-:W-:Y:S01]  /*17480*/  IMAD.WIDE.U32 R6, R12, R6, R8 ;  /* 0x000000060c067225 */ /* 0x000fe200078e0008 */
[----:B------:R-:W-:-:S03]  /*17490*/  SEL R8, R10, c[0x0][0x450], P2 ;  /* 0x000114000a087a07 */ /* 0x000fc60001000000 */
[----:B------:R-:W-:Y:S01]  /*174a0*/  IMAD.IADD R2, R7, 0x1, R2 ;  /* 0x0000000107027824 */ /* 0x000fe200078e0202 */
[----:B------:R-:W-:-:S04]  /*174b0*/  LEA R8, P0, R6, R8, 0x2 ;  /* 0x0000000806087211 */ /* 0x000fc800078010ff */
[----:B------:R-:W-:Y:S02]  /*174c0*/  LEA.HI.X R9, R6, R5, R2, 0x2, P0 ;  /* 0x0000000506097211 */ /* 0x000fe400000f1402 */
[----:B------:R-:W-:-:S05]  /*174d0*/  MOV R2, 0xff800000 ;  /* 0xff80000000027802 */ /* 0x000fca0000000f00 */
[----:B------:R1:W-:Y:S02]  /*174e0*/  STG.E [R8.64], R2 ;  /* 0x0000000208007986 */ /* 0x0003e4000c10190a */
.L_x_304:
[----:B------:R-:W-:Y:S05]  /*174f0*/  BSYNC B0 ;  /* 0x0000000000007941 */ /* 0x000fea0003800000 */
.L_x_303:
[----:B------:R-:W-:-:S13]  /*17500*/  ISETP.GT.AND P0, PT, R18, 0x1, PT ;  /* 0x000000011200780c */ /* 0x000fda0003f04270 */
[----:B------:R-:W-:Y:S05]  /*17510*/  @P0 BRA `(.L_x_296) ;  /* 0x0000071000000947 */ /* 0x000fea0003800000 */
[----:B------:R-:W-:Y:S01]  /*17520*/  MOV R5, c[0x0][0x4e8] ;  /* 0x00013a0000057a02 */ /* 0x000fe20000000f00 */
[----:B-1----:R-:W-:Y:S01]  /*17530*/  IMAD R2, R15, c[0x0][0x3a0], RZ ;  /* 0x0000e8000f027a24 */ /* 0x002fe200078e02ff */
[----:B------:R-:W-:Y:S01]  /*17540*/  LEA R11, R237, R246, 0x7 ;  /* 0x000000f6ed0b7211 */ /* 0x000fe200078e38ff */
[----:B------:R-:W-:Y:S01]  /*17550*/  IMAD.WIDE.U32 R6, R0, c[0x0][0x3a0], RZ ;  /* 0x0000e80000067a25 */ /* 0x000fe200078e00ff */
[----:B------:R-:W-:-:S03]  /*17560*/  ISETP.NE.AND P0, PT, R5, 0x1, PT ;  /* 0x000000010500780c */ /* 0x000fc60003f05270 */
[----:B------:R-:W-:Y:S01]  /*17570*/  IMAD R0, R0, c[0x0][0x3a4], R2 ;  /* 0x0000e90000007a24 */ /* 0x000fe200078e0202 */
[----:B------:R-:W-:Y:S01]  /*17580*/  LEA R2, R237, R213, 0x7 ;  /* 0x000000d5ed027211 */ /* 0x000fe200078e38ff */
[----:B------:R-:W-:-:S03]  /*17590*/  IMAD R8, R21, c[0x0][0x3f0], RZ ;  /* 0x0000fc0015087a24 */ /* 0x000fc600078e02ff */
[----:B------:R-:W-:Y:S01]  /*175a0*/  IADD3 R7, R7, R0, RZ ;  /* 0x0000000007077210 */ /* 0x000fe20007ffe0ff */
[----:B------:R-:W-:Y:S01]  /*175b0*/  IMAD R9, R3, c[0x0][0x3f4], R8 ;  /* 0x0000fd0003097a24 */ /* 0x000fe200078e0208 */
[----:B------:R-:W-:-:S03]  /*175c0*/  MOV R0, R2 ;  /* 0x0000000200007202 */ /* 0x000fc60000000f00 */
[----:B------:R-:W-:-:S04]  /*175d0*/  @P0 IMAD.HI.U32 R5, R2, c[0x0][0x4ec], RZ ;  /* 0x00013b0002050a27 */ /* 0x000fc800078e00ff */
[----:B------:R-:W-:Y:S01]  /*175e0*/  IMAD.WIDE.U32 R6, R4, c[0x0][0x3e8], R6 ;  /* 0x0000fa0004067a25 */ /* 0x000fe200078e0006 */
[----:B------:R-:W-:-:S03]  /*175f0*/  @P0 SHF.R.U32.HI R0, RZ, c[0x0][0x4f0], R5 ;  /* 0x00013c00ff000a19 */ /* 0x000fc60000011605 */
[----:B------:R-:W-:Y:S01]  /*17600*/  IMAD R5, R4, c[0x0][0x3ec], R7 ;  /* 0x0000fb0004057a24 */ /* 0x000fe200078e0207 */
[----:B------:R-:W-:Y:S02]  /*17610*/  MOV R4, R6 ;  /* 0x0000000600047202 */ /* 0x000fe40000000f00 */
[----:B------:R-:W-:-:S03]  /*17620*/  SHF.R.S32.HI R8, RZ, 0x1f, R0 ;  /* 0x0000001fff087819 */ /* 0x000fc60000011400 */
[----:B------:R-:W-:Y:S01]  /*17630*/  IMAD.WIDE.U32 R6, R3, c[0x0][0x3f0], R4 ;  /* 0x0000fc0003067a25 */ /* 0x000fe200078e0004 */
[----:B------:R-:W-:-:S03]  /*17640*/  IADD3 R4, -R0, RZ, RZ ;  /* 0x000000ff00047210 */ /* 0x000fc60007ffe1ff */
[----:B------:R-:W-:Y:S01]  /*17650*/  IMAD R5, R8, c[0x0][0x3e0], RZ ;  /* 0x0000f80008057a24 */ /* 0x000fe200078e02ff */
[----:B------:R-:W-:Y:S01]  /*17660*/  IADD3 R3, R7, R9, RZ ;  /* 0x0000000907037210 */ /* 0x000fe20007ffe0ff */
[----:B------:R-:W-:Y:S01]  /*17670*/  IMAD R4, R4, c[0x0][0x4e8], R2 ;  /* 0x00013a0004047a24 */ /* 0x000fe200078e0202 */
[----:B------:R-:W-:Y:S01]  /*17680*/  MOV R2, R6 ;  /* 0x0000000600027202 */ /* 0x000fe20000000f00 */
[----:B------:R-:W-:-:S04]  /*17690*/  IMAD R5, R0, c[0x0][0x3e4], R5 ;  /* 0x0000f90000057a24 */ /* 0x000fc800078e0205 */
        /* <DEDUP_REMOVED lines=11> */
.L_x_364:
[----:B------:R-:W-:Y:S05]  /*17750*/  BRA.DIV ~URZ, `(.L_x_306) ;  /* 0x000025027f007947 */ /* 0x000fea000b800000 */
[----:B------:R3:W4:Y:S02]  /*17760*/  SHFL.IDX PT, R0, R12, RZ, 0x181f ;  /* 0x00181fff0c007589 */ /* 0x00072400000e0000 */
.L_x_365:
[----:B------:R-:W-:Y:S01]  /*17770*/  IMAD R10, R19, c[0x0][0x4e8], RZ ;  /* 0x00013a00130a7a24 */ /* 0x000fe200078e02ff */
[----:B------:R-:W-:Y:S04]  /*17780*/  BSSY B0, `(.L_x_307) ;  /* 0x000000f000007945 */ /* 0x000fe80003800000 */
        /* <DEDUP_REMOVED lines=14> */
.L_x_308:
[----:B------:R-:W-:Y:S05]  /*17870*/  BSYNC B0 ;  /* 0x0000000000007941 */ /* 0x000fea0003800000 */
.L_x_307:
[----:B------:R-:W-:Y:S05]  /*17880*/  BRA.DIV ~URZ, `(.L_x_309) ;  /* 0x000024327f007947 */ /* 0x000fea000b800000 */
[----:B--2---:R2:W1:Y:S04]  /*17890*/  SHFL.IDX PT, R4, R5, 0x1, 0x181f ;  /* 0x00381f0005047f89 */ /* 0x00446800000e0000 */
[----:B----4-:R2:W4:Y:S02]  /*178a0*/  SHFL.IDX PT, R0, R12, 0x1, 0x181f ;  /* 0x00381f000c007f89 */ /* 0x01052400000e0000 */
.L_x_366:
        /* <DEDUP_REMOVED lines=16> */
.L_x_311:
[----:B------:R-:W-:Y:S05]  /*179b0*/  BSYNC B0 ;  /* 0x0000000000007941 */ /* 0x000fea0003800000 */
.L_x_310:
[----:B------:R-:W-:Y:S05]  /*179c0*/  BRA.DIV ~URZ, `(.L_x_312) ;  /* 0x000023b27f007947 */ /* 0x000fea000b800000 */
[----:B-1----:R1:W2:Y:S02]  /*179d0*/  SHFL.IDX PT, R4, R5, 0x2, 0x181f ;  /* 0x00581f0005047f89 */ /* 0x0022a400000e0000 */
.L_x_367:
[----:B------:R-:W-:Y:S05]  /*179e0*/  BRA.DIV ~URZ, `(.L_x_313) ;  /* 0x000024027f007947 */ /* 0x000fea000b800000 */
[----:B----4-:R4:W1:Y:S02]  /*179f0*/  SHFL.IDX PT, R0, R12, 0x2, 0x181f ;  /* 0x00581f000c007f89 */ /* 0x01086400000e0000 */
.L_x_368:
[----:B------:R-:W-:Y:S01]  /*17a00*/  IADD3 R2, R11, 0x40, RZ ;  /* 0x000000400b027810 */ /* 0x000fe20007ffe0ff */
[----:B------:R-:W-:Y:S03]  /*17a10*/  BSSY B0, `(.L_x_314) ;  /* 0x000000f000007945 */ /* 0x000fe60003800000 */
[----:B------:R-:W-:-:S13]  /*17a20*/  ISETP.GE.AND P0, PT, R2, R10, PT ;  /* 0x0000000a0200720c */ /* 0x000fda0003f06270 */
[----:B------:R-:W-:Y:S05]  /*17a30*/  @P0 BRA `(.L_x_315) ;  /* 0x000000c000000947 */ /* 0x000fea0003800000 */
[----:B------:R-:W-:Y:S02]  /*17a40*/  ISETP.GE.AND P2, PT, R210, c[0x0][0x3c8], PT ;  /* 0x0000f200d2007a0c */ /* 0x000fe40003f46270 */
[----:B------:R-:W-:Y:S02]  /*17a50*/  ISETP.GE.AND P1, PT, R207, c[0x0][0x3c8], PT ;  /* 0x0000f200cf007a0c */ /* 0x000fe40003f26270 */
[----:B------:R-:W-:-:S09]  /*17a60*/  ISETP.GE.AND P0, PT, R208, c[0x0][0x3c8], PT ;  /* 0x0000f200d0007a0c */ /* 0x000fd20003f06270 */
        /* <DEDUP_REMOVED lines=9> */
.L_x_315:
[----:B------:R-:W-:Y:S05]  /*17b00*/  BSYNC B0 ;  /* 0x0000000000007941 */ /* 0x000fea0003800000 */
.L_x_314:
[----:B------:R-:W-:Y:S05]  /*17b10*/  BRA.DIV ~URZ, `(.L_x_316) ;  /* 0x000023327f007947 */ /* 0x000fea000b800000 */
[----:B--2---:R2:W3:Y:S04]  /*17b20*/  SHFL.IDX PT, R4, R5, 0x3, 0x181f ;  /* 0x00781f0005047f89 */ /* 0x0044e800000e0000 */
[----:B-1----:R2:W1:Y:S02]  /*17b30*/  SHFL.IDX PT, R0, R12, 0x3, 0x181f ;  /* 0x00781f000c007f89 */ /* 0x00246400000e0000 */
.L_x_369:
[----:B------:R-:W-:-:S04]  /*17b40*/  IADD3 R11, R11, 0x60, RZ ;  /* 0x000000600b0b7810 */ /* 0x000fc80007ffe0ff */
        /* <DEDUP_REMOVED lines=8> */
[-C--:B---3--:R-:W-:Y:S02]  /*17bd0*/  @!P2 LEA.HI.X R9, R210, R4.reuse, R211, 0x1, P5 ;  /* 0x00000004d209a211 */ /* 0x088fe400028f0cd3 */
[-C--:B------:R-:W-:Y:S02]  /*17be0*/  @!P1 LEA.HI.X R7, R207, R4.reuse, R224, 0x1, P4 ;  /* 0x00000004cf079211 */ /* 0x080fe400020f0ce0 */
[----:B------:R-:W-:Y:S01]  /*17bf0*/  @!P0 LEA.HI.X R3, R208, R4, R223, 0x1, P3 ;  /* 0x00000004d0038211 */ /* 0x000fe200018f0cdf */
[----:B------:R1:W-:Y:S04]  /*17c00*/  @!P2 ST.E.128 [R8.64], RZ ;  /* 0x000000ff0800a985 */ /* 0x0003e8000c101d0a */
[----:B------:R1:W-:Y:S04]  /*17c10*/  @!P1 ST.E.128 [R6.64], RZ ;  /* 0x000000ff06009985 */ /* 0x0003e8000c101d0a */
[----:B------:R1:W-:Y:S02]  /*17c20*/  @!P0 ST.E.128 [R2.64], RZ ;  /* 0x000000ff02008985 */ /* 0x0003e4000c101d0a */
.L_x_296:
[----:B------:R-:W-:Y:S05]  /*17c30*/  BSYNC B1 ;  /* 0x0000000000017941 */ /* 0x000fea0003800000 */
.L_x_280:
[----:B------:R-:W-:-:S13]  /*17c40*/  ISETP.NE.AND P0, PT, RZ, UR9, PT ;  /* 0x00000009ff007c0c */ /* 0x000fda000bf05270 */
[----:B------:R-:W-:Y:S01]  /*17c50*/  @P0 WARPSYNC 0xffffffff ;  /* 0xffffffff00000948 */ /* 0x000fe20003800000 */
[----:B------:R-:W-:Y:S06]  /*17c60*/  @P0 BAR.SYNC.DEFER_BLOCKING 0x5, 0x100 ;  /* 0x0144000000000b1d */ /* 0x000fec0000010000 */
[----:B------:R-:W4:Y:S04]  /*17c70*/  @P0 LDS.128 R236, [0x18100] ;  /* 0x01810000ffec0984 */ /* 0x000f280000000c00 */
[----:B------:R-:W-:Y:S06]  /*17c80*/  @P0 BAR.ARV 0x4, 0x100 ;  /* 0x0104000000000b1d */ /* 0x000fec0000002000 */
[----:B------:R-:W-:Y:S05]  /*17c90*/  @P0 BRA `(.L_x_317) ;  /* 0x00000ae000000947 */ /* 0x000fea0003800000 */
[----:B-12---:R-:W1:Y:S01]  /*17ca0*/  S2R R0, SR_TID.X ;  /* 0x0000000000007919 */ /* 0x006e620000002100 */
[----:B------:R-:W-:Y:S01]  /*17cb0*/  IMAD.MOV.U32 R8, RZ, RZ, RZ ;  /* 0x000000ffff087224 */ /* 0x000fe200078e00ff */
[----:B-1----:R-:W-:-:S04]  /*17cc0*/  LOP3.LUT R14, R0, 0x1f, RZ, 0xc0, !PT ;  /* 0x0000001f000e7812 */ /* 0x002fc800078ec0ff */
[----:B------:R-:W-:Y:S01]  /*17cd0*/  ISETP.NE.AND P6, PT, R14, 0x1f, PT ;  /* 0x0000001f0e00780c */ /* 0x000fe20003fc5270 */
[----:B------:R-:W-:Y:S10]  /*17ce0*/  BRA.DIV ~URZ, `(.L_x_318) ;  /* 0x000022227f007947 */ /* 0x000ff4000b800000 */
[----:B------:R1:W2:Y:S02]  /*17cf0*/  SHFL.IDX PT, R9, R29, RZ, 0x1f ;  /* 0x00001fff1d097589 */ /* 0x0002a400000e0000 */
.L_x_370:
[----:B------:R-:W-:Y:S05]  /*17d00*/  BRA.DIV ~URZ, `(.L_x_319) ;  /* 0x000022727f007947 */ /* 0x000fea000b800000 */
[----:B---3--:R3:W1:Y:S02]  /*17d10*/  SHFL.IDX PT, R6, R29, 0x1, 0x1f ;  /* 0x00201f001d067f89 */ /* 0x00866400000e0000 */
.L_x_371:
[----:B----4-:R-:W-:Y:S02]  /*17d20*/  IMAD.IADD R0, R239, 0x1, R14 ;  /* 0x00000001ef007824 */ /* 0x010fe400078e020e */
[----:B------:R-:W-:-:S03]  /*17d30*/  IMAD.MOV.U32 R7, RZ, RZ, RZ ;  /* 0x000000ffff077224 */ /* 0x000fc600078e00ff */
[----:B------:R-:W-:-:S13]  /*17d40*/  ISETP.GE.OR P0, PT, R0, c[0x0][0x53c], !P6 ;  /* 0x00014f0000007a0c */ /* 0x000fda0007706670 */
[----:B------:R-:W-:Y:S01]  /*17d50*/  @!P0 MOV R2, 0x4 ;  /* 0x0000000400028802 */ /* 0x000fe20000000f00 */
[----:B------:R-:W-:-:S04]  /*17d60*/  @!P0 IMAD.MOV.U32 R4, RZ, RZ, 0x4 ;  /* 0x00000004ff048424 */ /* 0x000fc800078e00ff */
[----:B------:R-:W-:-:S04]  /*17d70*/  @!P0 IMAD.WIDE R4, R0, R4, c[0x0][0x580] ;  /* 0x0001600000048625 */ /* 0x000fc800078e0204 */
[----:B------:R-:W-:Y:S01]  /*17d80*/  @!P0 IMAD.WIDE R2, R0, R2, c[0x0][0x578] ;  /* 0x00015e0000028625 */ /* 0x000fe200078e0202 */
[----:B------:R-:W4:Y:S04]  /*17d90*/  @!P0 LDG.E R7, [R4.64] ;  /* 0x0000000a04078981 */ /* 0x000f28000c1e1900 */
[----:B------:R-:W4:Y:S01]  /*17da0*/  @!P0 LDG.E R8, [R2.64] ;  /* 0x0000000a02088981 */ /* 0x000f22000c1e1900 */
[C---:B------:R-:W-:Y:S02]  /*17db0*/  ISETP.GE.U32.AND P4, PT, R14.reuse, 0x10, PT ;  /* 0x000000100e00780c */ /* 0x040fe40003f86070 */
[C---:B------:R-:W-:Y:S02]  /*17dc0*/  ISETP.GE.U32.AND P3, PT, R14.reuse, 0x8, PT ;  /* 0x000000080e00780c */ /* 0x040fe40003f66070 */
[----:B------:R-:W-:-:S02]  /*17dd0*/  ISETP.GE.U32.AND P2, PT, R14, 0x4, PT ;  /* 0x000000040e00780c */ /* 0x000fc40003f46070 */
[C---:B------:R-:W-:Y:S02]  /*17de0*/  ISETP.GE.U32.AND P1, PT, R14.reuse, 0x2, PT ;  /* 0x000000020e00780c */ /* 0x040fe40003f26070 */
[----:B------:R-:W-:Y:S02]  /*17df0*/  ISETP.NE.AND P5, PT, R14, RZ, PT ;  /* 0x000000ff0e00720c */ /* 0x000fe40003fa5270 */
[----:B------:R-:W-:Y:S01]  /*17e00*/  MOV R13, RZ ;  /* 0x000000ff000d7202 */ /* 0x000fe20000000f00 */
[----:B----4-:R-:W-:Y:S01]  /*17e10*/  IMAD R0, R8, R7, RZ ;  /* 0x0000000708007224 */ /* 0x010fe200078e02ff */
[----:B------:R-:W-:Y:S07]  /*17e20*/  BRA.DIV ~URZ, `(.L_x_320) ;  /* 0x000021c27f007947 */ /* 0x000fee000b800000 */
[----:B------:R4:W3:Y:S02]  /*17e30*/  SHFL.UP PT, R4, R0, 0x1, RZ ;  /* 0x0420000000047989 */ /* 0x0008e400000e00ff */
.L_x_372:
[----:B---3--:R-:W-:-:S04]  /*17e40*/  SEL R4, R4, RZ, P5 ;  /* 0x000000ff04047207 */ /* 0x008fc80002800000 */
[----:B----4-:R-:W-:Y:S01]  /*17e50*/  IADD3 R0, R0, R4, RZ ;  /* 0x0000000400007210 */ /* 0x010fe20007ffe0ff */
[----:B------:R-:W-:Y:S05]  /*17e60*/  BRA.DIV ~URZ, `(.L_x_321) ;  /* 0x000021c27f007947 */ /* 0x000fea000b800000 */
        /* <DEDUP_REMOVED lines=12> */
[----:B------:R3:W4:Y:S02]  /*17f30*/  SHFL.IDX PT, R0, R4, 0x1f, 0x1f ;  /* 0x03e01f0004007f89 */ /* 0x00072400000e0000 */
.L_x_373:
[----:B----4-:R-:W-:Y:S01]  /*17f40*/  IMAD R0, R0, c[0x0][0x538], RZ ;  /* 0x00014e0000007a24 */ /* 0x010fe200078e02ff */
[----:B------:R-:W-:Y:S04]  /*17f50*/  BSSY B1, `(.L_x_322) ;  /* 0x000007d000017945 */ /* 0x000fe80003800000 */
[----:B-1----:R-:W-:-:S04]  /*17f60*/  IADD3 R6, R0, R6, RZ ;  /* 0x0000000600067210 */ /* 0x002fc80007ffe0ff */
[----:B--2---:R-:W-:-:S13]  /*17f70*/  ISETP.GT.AND P0, PT, R6, R9, PT ;  /* 0x000000090600720c */ /* 0x004fda0003f04270 */
[----:B------:R-:W-:Y:S05]  /*17f80*/  @P0 BRA `(.L_x_323) ;  /* 0x0000025000000947 */ /* 0x000fea0003800000 */
.L_x_327:
        /* <DEDUP_REMOVED lines=8> */
[----:B---3--:R-:W-:Y:S01]  /*18010*/  @!P0 MOV R4, 0x4 ;  /* 0x0000000400048802 */ /* 0x008fe20000000f00 */
[----:B------:R-:W-:-:S04]  /*18020*/  @!P0 IMAD.MOV.U32 R2, RZ, RZ, 0x4 ;  /* 0x00000004ff028424 */ /* 0x000fc800078e00ff */
[----:B------:R-:W-:-:S04]  /*18030*/  @!P0 IMAD.WIDE R4, R0, R4, c[0x0][0x580] ;  /* 0x0001600000048625 */ /* 0x000fc800078e0204 */
[----:B------:R-:W-:Y:S01]  /*18040*/  @!P0 IMAD.WIDE R2, R0, R2, c[0x0][0x578] ;  /* 0x00015e0000028625 */ /* 0x000fe200078e0202 */
[----:B------:R-:W2:Y:S04]  /*18050*/  @!P0 LDG.E R7, [R4.64] ;  /* 0x0000000a04078981 */ /* 0x000ea8000c1e1900 */
[----:B------:R-:W2:Y:S02]  /*18060*/  @!P0 LDG.E R8, [R2.64] ;  /* 0x0000000a02088981 */ /* 0x000ea4000c1e1900 */
[----:B--2---:R-:W-:Y:S01]  /*18070*/  IMAD R0, R8, R7, RZ ;  /* 0x0000000708007224 */ /* 0x004fe200078e02ff */
[----:B------:R-:W-:Y:S05]  /*18080*/  BRA.DIV ~URZ, `(.L_x_325) ;  /* 0x000021427f007947 */ /* 0x000fea000b800000 */
[----:B------:R1:W2:Y:S02]  /*18090*/  SHFL.UP PT, R2, R0, 0x1, RZ ;  /* 0x0420000000027989 */ /* 0x0002a400000e00ff */
.L_x_374:
        /* <DEDUP_REMOVED lines=16> */
.L_x_375:
[----:B--2---:R-:W-:-:S05]  /*181a0*/  IMAD R0, R0, c[0x0][0x538], RZ ;  /* 0x00014e0000007a24 */ /* 0x004fca00078e02ff */
[----:B------:R-:W-:-:S04]  /*181b0*/  IADD3 R6, R0, R6, RZ ;  /* 0x0000000600067210 */ /* 0x000fc80007ffe0ff */
[----:B------:R-:W-:-:S13]  /*181c0*/  ISETP.GT.AND P0, PT, R6, R9, PT ;  /* 0x000000090600720c */ /* 0x000fda0003f04270 */
[----:B-1----:R-:W-:Y:S05]  /*181d0*/  @!P0 BRA `(.L_x_327) ;  /* 0xfffffdb000008947 */ /* 0x002fea000383ffff */
.L_x_323:
[----:B------:R-:W-:-:S05]  /*181e0*/  IADD3 R12, -R0, R6, RZ ;  /* 0x00000006000c7210 */ /* 0x000fca0007ffe1ff */
[----:B------:R-:W-:-:S05]  /*181f0*/  IMAD R0, R4, c[0x0][0x538], R12 ;  /* 0x00014e0004007a24 */ /* 0x000fca00078e020c */
[----:B------:R-:W-:Y:S01]  /*18200*/  ISETP.GT.AND P0, PT, R0, R9, PT ;  /* 0x000000090000720c */ /* 0x000fe20003f04270 */
[----:B------:R-:W-:-:S12]  /*18210*/  BRA.DIV ~URZ, `(.L_x_328) ;  /* 0x000021a27f007947 */ /* 0x000fd8000b800000 */
[----:B------:R-:W-:-:S04]  /*18220*/  VOTE.ANY R10, PT, !P0 ;  /* 0x00000000000a7806 */ /* 0x000fc800040e0100 */
.L_x_376:
[----:B------:R1:W2:Y:S01]  /*18230*/  POPC R6, R10 ;  /* 0x0000000a00067309 */ /* 0x0002a20000000000 */
[----:B------:R-:W-:Y:S05]  /*18240*/  BRA.DIV ~URZ, `(.L_x_329) ;  /* 0x000021c27f007947 */ /* 0x000fea000b800000 */
[----:B--2---:R2:W4:Y:S04]  /*18250*/  SHFL.IDX PT, R7, R7, R6, 0x1f ;  /* 0x00001f0607077589 */ /* 0x00452800000e0000 */
[----:B------:R2:W1:Y:S02]  /*18260*/  SHFL.IDX PT, R5, R8, R6, 0x1f ;  /* 0x00001f0608057589 */ /* 0x00046400000e0000 */
.L_x_377:
[----:B------:R-:W-:Y:S01]  /*18270*/  ISETP.NE.AND P0, PT, R10, RZ, PT ;  /* 0x000000ff0a00720c */ /* 0x000fe20003f05270 */
[----:B------:R-:W-:-:S12]  /*18280*/  BSSY B0, `(.L_x_330) ;  /* 0x0000005000007945 */ /* 0x000fd80003800000 */
[----:B------:R-:W-:Y:S05]  /*18290*/  @!P0 BRA `(.L_x_331) ;  /* 0x0000003000008947 */ /* 0x000fea0003800000 */
[----:B------:R-:W-:Y:S01]  /*182a0*/  IADD3 R28, R6, -0x1, RZ ;  /* 0xffffffff061c7810 */ /* 0x000fe20007ffe0ff */
[----:B------:R-:W-:Y:S05]  /*182b0*/  BRA.DIV ~URZ, `(.L_x_332) ;  /* 0x000022227f007947 */ /* 0x000fea000b800000 */
[----:B------:R2:W3:Y:S02]  /*182c0*/  SHFL.IDX PT, R13, R4, R28, 0x1f ;  /* 0x00001f1c040d7589 */ /* 0x0004e400000e0000 */
.L_x_331:
[----:B------:R-:W-:Y:S05]  /*182d0*/  BSYNC B0 ;  /* 0x0000000000007941 */ /* 0x000fea0003800000 */
.L_x_330:
[----:B----4-:R-:W-:Y:S01]  /*182e0*/  IABS R2, R7 ;  /* 0x0000000700027213 */ /* 0x010fe20000000000 */
[----:B---3--:R-:W-:Y:S01]  /*182f0*/  IMAD R236, R13, c[0x0][0x538], R12 ;  /* 0x00014e000dec7a24 */ /* 0x008fe200078e020c */
[----:B-1----:R-:W-:Y:S01]  /*18300*/  IABS R3, R5 ;  /* 0x0000000500037213 */ /* 0x002fe20000000000 */
[----:B------:R-:W-:Y:S01]  /*18310*/  IMAD.IADD R239, R6, 0x1, R239 ;  /* 0x0000000106ef7824 */ /* 0x000fe200078e02ef */
[----:B------:R-:W1:Y:S01]  /*18320*/  I2F.RP R10, R2 ;  /* 0x00000002000a7306 */ /* 0x000e620000209400 */
[----:B------:R-:W-:-:S05]  /*18330*/  IMAD.IADD R12, R9, 0x1, -R236 ;  /* 0x00000001090c7824 */ /* 0x000fca00078e0aec */
[----:B--2---:R-:W-:Y:S02]  /*18340*/  IABS R8, R12 ;  /* 0x0000000c00087213 */ /* 0x004fe40000000000 */
[----:B------:R-:W-:Y:S08]  /*18350*/  I2F.RP R9, R3 ;  /* 0x0000000300097306 */ /* 0x000ff00000209400 */
[----:B-1----:R-:W1:Y:S02]  /*18360*/  MUFU.RCP R10, R10 ;  /* 0x0000000a000a7308 */ /* 0x002e640000001000 */
[----:B-1----:R-:W-:-:S06]  /*18370*/  IADD3 R10, R10, 0xffffffe, RZ ;  /* 0x0ffffffe0a0a7810 */ /* 0x002fcc0007ffe0ff */
[----:B------:R-:W1:Y:S02]  /*18380*/  F2I.FTZ.U32.TRUNC.NTZ R11, R10 ;  /* 0x0000000a000b7305 */ /* 0x000e64000021f000 */
[----:B-1----:R-:W-:Y:S01]  /*18390*/  IMAD.MOV R0, RZ, RZ, -R11 ;  /* 0x000000ffff007224 */ /* 0x002fe200078e0a0b */
[----:B------:R-:W-:-:S03]  /*183a0*/  MOV R10, RZ ;  /* 0x000000ff000a7202 */ /* 0x000fc60000000f00 */
        /* <DEDUP_REMOVED lines=12> */
[-C--:B------:R-:W-:Y:S01]  /*18470*/  @!P0 IADD3 R4, R4, -R2.reuse, RZ ;  /* 0x8000000204048210 */ /* 0x080fe20007ffe0ff */
[----:B------:R-:W1:Y:S01]  /*18480*/  F2I.FTZ.U32.TRUNC.NTZ R9, R8 ;  /* 0x0000000800097305 */ /* 0x000e62000021f000 */
[----:B------:R-:W-:Y:S02]  /*18490*/  @!P0 IADD3 R0, R0, 0x1, RZ ;  /* 0x0000000100008810 */ /* 0x000fe40007ffe0ff */
[----:B------:R-:W-:Y:S02]  /*184a0*/  ISETP.GE.U32.AND P2, PT, R4, R2, PT ;  /* 0x000000020400720c */ /* 0x000fe40003f46070 */
[----:B------:R-:W-:Y:S02]  /*184b0*/  LOP3.LUT R2, R12, R7, RZ, 0x3c, !PT ;  /* 0x000000070c027212 */ /* 0x000fe400078e3cff */
[----:B------:R-:W-:Y:S02]  /*184c0*/  ISETP.NE.AND P0, PT, R7, RZ, PT ;  /* 0x000000ff0700720c */ /* 0x000fe40003f05270 */
[----:B------:R-:W-:-:S07]  /*184d0*/  ISETP.GE.AND P1, PT, R2, RZ, PT ;  /* 0x000000ff0200720c */ /* 0x000fce0003f26270 */
[----:B------:R-:W-:Y:S01]  /*184e0*/  @P2 IADD3 R0, R0, 0x1, RZ ;  /* 0x0000000100002810 */ /* 0x000fe20007ffe0ff */
[----:B-1----:R-:W-:Y:S02]  /*184f0*/  IMAD.MOV R2, RZ, RZ, -R9 ;  /* 0x000000ffff027224 */ /* 0x002fe400078e0a09 */
[----:B------:R-:W-:Y:S02]  /*18500*/  IMAD.MOV.U32 R8, RZ, RZ, RZ ;  /* 0x000000ffff087224 */ /* 0x000fe400078e00ff */
[----:B------:R-:W-:Y:S01]  /*18510*/  IMAD.MOV.U32 R4, RZ, RZ, R2 ;  /* 0x000000ffff047224 */ /* 0x000fe200078e0002 */
[----:B------:R-:W-:Y:S01]  /*18520*/  IABS R2, R5 ;  /* 0x0000000500027213 */ /* 0x000fe20000000000 */
[----:B------:R-:W-:Y:S01]  /*18530*/  @!P1 IMAD.MOV R0, RZ, RZ, -R0 ;  /* 0x000000ffff009224 */ /* 0x000fe200078e0a00 */
[----:B------:R-:W-:Y:S01]  /*18540*/  @!P0 LOP3.LUT R0, RZ, R7, RZ, 0x33, !PT ;  /* 0x00000007ff008212 */ /* 0x000fe200078e33ff */
[----:B------:R-:W-:Y:S01]  /*18550*/  IMAD R4, R4, R3, RZ ;  /* 0x0000000304047224 */ /* 0x000fe200078e02ff */
[----:B------:R-:W-:-:S02]  /*18560*/  IADD3 R10, RZ, -R2, RZ ;  /* 0x80000002ff0a7210 */ /* 0x000fc40007ffe0ff */
[----:B------:R-:W-:Y:S01]  /*18570*/  IABS R11, R0 ;  /* 0x00000000000b7213 */ /* 0x000fe20000000000 */
[----:B------:R-:W-:Y:S01]  /*18580*/  IMAD.HI.U32 R2, R9, R4, R8 ;  /* 0x0000000409027227 */ /* 0x000fe200078e0008 */
[----:B------:R-:W-:-:S03]  /*18590*/  MOV R8, R10 ;  /* 0x0000000a00087202 */ /* 0x000fc60000000f00 */
[----:B------:R-:W-:Y:S02]  /*185a0*/  IMAD.MOV.U32 R4, RZ, RZ, R11 ;  /* 0x000000ffff047224 */ /* 0x000fe400078e000b */
[----:B------:R-:W-:Y:S02]  /*185b0*/  IMAD R7, R0, R7, RZ ;  /* 0x0000000700077224 */ /* 0x000fe400078e02ff */
[----:B------:R-:W-:-:S03]  /*185c0*/  IMAD.HI.U32 R2, R2, R4, RZ ;  /* 0x0000000402027227 */ /* 0x000fc600078e00ff */
[----:B------:R-:W-:Y:S01]  /*185d0*/  IADD3 R237, R12, -R7, RZ ;  /* 0x800000070ced7210 */ /* 0x000fe20007ffe0ff */
        /* <DEDUP_REMOVED lines=16> */
.L_x_324:
[----:B------:R-:W-:Y:S01]  /*186e0*/  IMAD.MOV.U32 R236, RZ, RZ, R9 ;  /* 0x000000ffffec7224 */ /* 0x000fe200078e0009 */
[----:B------:R-:W-:Y:S01]  /*186f0*/  MOV R238, RZ ;  /* 0x000000ff00ee7202 */ /* 0x000fe20000000f00 */
[----:B------:R-:W-:Y:S01]  /*18700*/  IMAD.MOV.U32 R237, RZ, RZ, RZ ;  /* 0x000000ffffed7224 */ /* 0x000fe200078e00ff */
[----:B------:R-:W-:Y:S02]  /*18710*/  MOV R239, c[0x0][0x53c] ;  /* 0x00014f0000ef7a02 */ /* 0x000fe40000000f00 */
.L_x_333:
[----:B------:R-:W-:Y:S05]  /*18720*/  BSYNC B1 ;  /* 0x0000000000017941 */ /* 0x000fea0003800000 */
.L_x_322:
[----:B------:R-:W-:Y:S01]  /*18730*/  WARPSYNC 0xffffffff ;  /* 0xffffffff00007948 */ /* 0x000fe20003800000 */
[----:B------:R-:W-:Y:S01]  /*18740*/  BAR.SYNC.DEFER_BLOCKING 0x4, 0x100 ;  /* 0x0104000000007b1d */ /* 0x000fe20000010000 */
[----:B------:R-:W-:-:S13]  /*18750*/  ISETP.NE.AND P0, PT, R14, RZ, PT ;  /* 0x000000ff0e00720c */ /* 0x000fda0003f05270 */
[----:B------:R1:W-:Y:S04]  /*18760*/  @!P0 STS.128 [0x18100], R236 ;  /* 0x018100ecff008388 */ /* 0x0003e80000000c00 */
[----:B------:R-:W-:Y:S06]  /*18770*/  BAR.ARV 0x5, 0x100 ;  /* 0x0144000000007b1d */ /* 0x000fec0000002000 */
.L_x_317:
[----:B----4-:R-:W-:-:S13]  /*18780*/  ISETP.GE.AND P0, PT, R239, c[0x0][0x53c], PT ;  /* 0x00014f00ef007a0c */ /* 0x010fda0003f06270 */
[----:B-123--:R-:W-:Y:S01]  /*18790*/  @P0 CALL.REL.NOINC `(.L_x_334) ;  /* 0x0000001000000944 */ /* 0x00efe20003c00000 */
[----:B------:R-:W-:Y:S05]  /*187a0*/  BRA `(.L_x_335) ;  /* 0xfffe952000007947 */ /* 0x000fea000383ffff */
.L_x_334:
[----:B------:R-:W-:Y:S05]  /*187b0*/  EXIT ;  /* 0x000000000000794d */ /* 0x000fea0003800000 */
.L_x_168:
[----:B------:R-:W-:Y:S01]  /*187c0*/  IMAD.MOV.U32 R0, RZ, RZ, R5 ;  /* 0x000000ffff007224 */ /* 0x000fe200078e0005 */
[----:B------:R-:W-:Y:S02]  /*187d0*/  MOV R3, 0x1 ;  /* 0x0000000100037802 */ /* 0x000fe40000000f00 */
[----:B------:R-:W-:Y:S02]  /*187e0*/  MOV R2, 0x18800 ;  /* 0x0001880000027802 */ /* 0x000fe40000000f00 */
[----:B-1----:R-:W-:Y:S05]  /*187f0*/  CALL.REL.NOINC `($__internal_6_$__cuda_sm70_shflsync_up_p) ;  /* 0x00001df000007944 */ /* 0x002fea0003c00000 */
[----:B------:R-:W-:Y:S01]  /*18800*/  MOV R0, R4 ;  /* 0x0000000400007202 */ /* 0x000fe20000000f00 */
[----:B------:R-:W-:Y:S05]  /*18810*/  BRA `(.L_x_336) ;  /* 0xfffe7c3000007947 */ /* 0x000fea000383ffff */
.L_x_169:
[----:B------:R-:W-:Y:S01]  /*18820*/  IMAD.MOV.U32 R0, RZ, RZ, R5 ;  /* 0x000000ffff007224 */ /* 0x000fe200078e0005 */
[----:B------:R-:W-:Y:S02]  /*18830*/  MOV R3, 0x2 ;  /* 0x0000000200037802 */ /* 0x000fe40000000f00 */
[----:B------:R-:W-:Y:S02]  /*18840*/  MOV R2, 0x18860 ;  /* 0x0001886000027802 */ /* 0x000fe40000000f00 */
[----:B-1----:R-:W-:Y:S05]  /*18850*/  CALL.REL.NOINC `($__internal_6_$__cuda_sm70_shflsync_up_p) ;  /* 0x00001d9000007944 */ /* 0x002fea0003c00000 */
[----:B------:R-:W-:Y:S01]  /*18860*/  SEL R4, R4, RZ, P4 ;  /* 0x000000ff04047207 */ /* 0x000fe20002000000 */
[----:B------:R-:W-:Y:S01]  /*18870*/  IMAD.MOV.U32 R3, RZ, RZ, 0x4 ;  /* 0x00000004ff037424 */ /* 0x000fe200078e00ff */
[----:B------:R-:W-:-:S03]  /*18880*/  MOV R2, 0x188b0 ;  /* 0x000188b000027802 */ /* 0x000fc60000000f00 */
[----:B------:R-:W-:Y:S02]  /*18890*/  IMAD.IADD R0, R5, 0x1, R4 ;  /* 0x0000000105007824 */ /* 0x000fe400078e0204 */
[----:B------:R-:W-:Y:S05]  /*188a0*/  CALL.REL.NOINC `($__internal_6_$__cuda_sm70_shflsync_up_p) ;  /* 0x00001d4000007944 */ /* 0x000fea0003c00000 */
        /* <DEDUP_REMOVED lines=12> */
[----:B------:R-:W-:Y:S02]  /*18970*/  MOV R3, 0x1f ;  /* 0x0000001f00037802 */ /* 0x000fe40000000f00 */
[----:B------:R-:W-:Y:S01]  /*18980*/  MOV R2, 0x189c0 ;  /* 0x000189c000027802 */ /* 0x000fe20000000f00 */
[----:B------:R-:W-:-:S04]  /*18990*/  IMAD.IADD R4, R0, 0x1, R4 ;  /* 0x0000000100047824 */ /* 0x000fc800078e0204 */
[----:B------:R-:W-:Y:S02]  /*189a0*/  IMAD.MOV.U32 R0, RZ, RZ, R4 ;  /* 0x000000ffff007224 */ /* 0x000fe400078e0004 */
[----:B------:R-:W-:Y:S05]  /*189b0*/  CALL.REL.NOINC `($__internal_5_$__cuda_sm70_shflsync_idx_p) ;  /* 0x00001be000007944 */ /* 0x000fea0003c00000 */
[----:B------:R-:W-:Y:S05]  /*189c0*/  BRA `(.L_x_337) ;  /* 0xfffe7b8000007947 */ /* 0x000fea000383ffff */
.L_x_171:
[----:B------:R-:W-:Y:S02]  /*189d0*/  SEL R0, RZ, 0x1, P0 ;  /* 0x00000001ff007807 */ /* 0x000fe40000000000 */
[----:B------:R-:W-:Y:S02]  /*189e0*/  MOV R2, 0x18a00 ;  /* 0x00018a0000027802 */ /* 0x000fe40000000f00 */
[----:B-1----:R-:W-:Y:S05]  /*189f0*/  CALL.REL.NOINC `($__internal_7_$__cuda_sm70_votesync_ballot) ;  /* 0x00001c5000007944 */ /* 0x002fea0003c00000 */
[----:B------:R-:W-:Y:S01]  /*18a00*/  MOV R5, R0 ;  /* 0x0000000000057202 */ /* 0x000fe20000000f00 */
[----:B------:R-:W-:Y:S05]  /*18a10*/  BRA `(.L_x_338) ;  /* 0xfffe7bc000007947 */ /* 0x000fea000383ffff */
.L_x_172:
[----:B------:R-:W-:Y:S01]  /*18a20*/  IMAD.MOV.U32 R0, RZ, RZ, R8 ;  /* 0x000000ffff007224 */ /* 0x000fe200078e0008 */
[----:B---3--:R-:W-:Y:S01]  /*18a30*/  MOV R28, R13 ;  /* 0x0000000d001c7202 */ /* 0x008fe20000000f00 */
[----:B------:R-:W-:Y:S01]  /*18a40*/  IMAD.MOV.U32 R3, RZ, RZ, 0x1f ;  /* 0x0000001fff037424 */ /* 0x000fe200078e00ff */
[----:B------:R-:W-:Y:S02]  /*18a50*/  MOV R2, 0x18a70 ;  /* 0x00018a7000027802 */ /* 0x000fe40000000f00 */
[----:B-12---:R-:W-:Y:S05]  /*18a60*/  CALL.REL.NOINC `($__internal_5_$__cuda_sm70_shflsync_idx_p) ;  /* 0x00001b3000007944 */ /* 0x006fea0003c00000 */
[----:B------:R-:W-:Y:S01]  /*18a70*/  IMAD.MOV.U32 R11, RZ, RZ, R0 ;  /* 0x000000ffff0b7224 */ /* 0x000fe200078e0000 */
[----:B------:R-:W-:Y:S01]  /*18a80*/  MOV R0, R7 ;  /* 0x0000000700007202 */ /* 0x000fe20000000f00 */
[----:B------:R-:W-:Y:S01]  /*18a90*/  IMAD.MOV.U32 R6, RZ, RZ, RZ ;  /* 0x000000ffff067224 */ /* 0x000fe200078e00ff */
[----:B------:R-:W-:Y:S01]  /*18aa0*/  MOV R28, R13 ;  /* 0x0000000d001c7202 */ /* 0x000fe20000000f00 */
[----:B------:R-:W-:Y:S01]  /*18ab0*/  IMAD.MOV.U32 R3, RZ, RZ, 0x1f ;  /* 0x0000001fff037424 */ /* 0x000fe200078e00ff */
[----:B------:R-:W-:-:S02]  /*18ac0*/  MOV R2, 0x18ae0 ;  /* 0x00018ae000027802 */ /* 0x000fc40000000f00 */
[----:B------:R-:W-:Y:S05]  /*18ad0*/  CALL.REL.NOINC `($__internal_5_$__cuda_sm70_shflsync_idx_p) ;  /* 0x00001ac000007944 */ /* 0x000fea0003c00000 */
[----:B------:R-:W-:Y:S01]  /*18ae0*/  MOV R10, R0 ;  /* 0x00000000000a7202 */ /* 0x000fe20000000f00 */
[----:B------:R-:W-:Y:S05]  /*18af0*/  BRA `(.L_x_339) ;  /* 0xfffe7b3000007947 */ /* 0x000fea000383ffff */
.L_x_175:
[----:B------:R-:W-:Y:S01]  /*18b00*/  IMAD.MOV.U32 R0, RZ, RZ, R4 ;  /* 0x000000ffff007224 */ /* 0x000fe200078e0004 */
[----:B------:R-:W-:-:S02]  /*18b10*/  MOV R3, 0x1f ;  /* 0x0000001f00037802 */ /* 0x000fc40000000f00 */
[----:B------:R-:W-:Y:S02]  /*18b20*/  MOV R2, 0x18b40 ;  /* 0x00018b4000027802 */ /* 0x000fe40000000f00 */
[----:B-1234-:R-:W-:Y:S05]  /*18b30*/  CALL.REL.NOINC `($__internal_5_$__cuda_sm70_shflsync_idx_p) ;  /* 0x00001a6000007944 */ /* 0x01efea0003c00000 */
[----:B------:R-:W-:Y:S01]  /*18b40*/  MOV R6, R0 ;  /* 0x0000000000067202 */ /* 0x000fe20000000f00 */
[----:B------:R-:W-:Y:S05]  /*18b50*/  BRA `(.L_x_174) ;  /* 0xfffe7b3000007947 */ /* 0x000fea000383ffff */
.L_x_211:
[----:B------:R-:W-:Y:S01]  /*18b60*/  IMAD.MOV.U32 R0, RZ, RZ, R5 ;  /* 0x000000ffff007224 */ /* 0x000fe200078e0005 */
[----:B------:R-:W-:Y:S01]  /*18b70*/  MOV R28, RZ ;  /* 0x000000ff001c7202 */ /* 0x000fe20000000f00 */
[----:B------:R-:W-:Y:S01]  /*18b80*/  IMAD.MOV.U32 R3, RZ, RZ, 0x181f ;  /* 0x0000181fff037424 */ /* 0x000fe200078e00ff */
[----:B------:R-:W-:Y:S02]  /*18b90*/  MOV R2, 0x18bb0 ;  /* 0x00018bb000027802 */ /* 0x000fe40000000f00 */
[----:B-----5:R-:W-:Y:S05]  /*18ba0*/  CALL.REL.NOINC `($__internal_5_$__cuda_sm70_shflsync_idx_p) ;  /* 0x000019f000007944 */ /* 0x020fea0003c00000 */
[----:B------:R-:W-:Y:S01]  /*18bb0*/  MOV R6, R0 ;  /* 0x0000000000067202 */ /* 0x000fe20000000f00 */
[----:B------:R-:W-:Y:S05]  /*18bc0*/  BRA `(.L_x_340) ;  /* 0xfffef2a000007947 */ /* 0x000fea000383ffff */
.L_x_212:
[----:B------:R-:W-:Y:S01]  /*18bd0*/  IMAD.MOV.U32 R0, RZ, RZ, R7 ;  /* 0x000000ffff007224 */ /* 0x000fe200078e0007 */
[----:B------:R-:W-:Y:S01]  /*18be0*/  MOV R28, RZ ;  /* 0x000000ff001c7202 */ /* 0x000fe20000000f00 */
[----:B------:R-:W-:Y:S01]  /*18bf0*/  IMAD.MOV.U32 R3, RZ, RZ, 0x181f ;  /* 0x0000181fff037424 */ /* 0x000fe200078e00ff */
[----:B------:R-:W-:Y:S02]  /*18c00*/  MOV R2, 0x18c20 ;  /* 0x00018c2000027802 */ /* 0x000fe40000000f00 */
[----:B-12--5:R-:W-:Y:S05]  /*18c10*/  CALL.REL.NOINC `($__internal_5_$__cuda_sm70_shflsync_idx_p) ;  /* 0x0000198000007944 */ /* 0x026fea0003c00000 */
[----:B------:R-:W-:Y:S05]  /*18c20*/  BRA `(.L_x_341) ;  /* 0xfffef26000007947 */ /* 0x000fea000383ffff */
.L_x_215:
[----:B----4-:R-:W-:Y:S01]  /*18c30*/  IMAD.MOV.U32 R0, RZ, RZ, R5 ;  /* 0x000000ffff007224 */ /* 0x010fe200078e0005 */
[----:B------:R-:W-:Y:S01]  /*18c40*/  MOV R28, 0x1 ;  /* 0x00000001001c7802 */ /* 0x000fe20000000f00 */
[----:B--2---:R-:W-:Y:S01]  /*18c50*/  IMAD.MOV.U32 R3, RZ, RZ, 0x181f ;  /* 0x0000181fff037424 */ /* 0x004fe200078e00ff */
[----:B------:R-:W-:-:S02]  /*18c60*/  MOV R2, 0x18c80 ;  /* 0x00018c8000027802 */ /* 0x000fc40000000f00 */
[----:B-1-3-5:R-:W-:Y:S05]  /*18c70*/  CALL.REL.NOINC `($__internal_5_$__cuda_sm70_shflsync_idx_p) ;  /* 0x0000192000007944 */ /* 0x02afea0003c00000 */
[----:B------:R-:W-:Y:S01]  /*18c80*/  IMAD.MOV.U32 R6, RZ, RZ, R0 ;  /* 0x000000ffff067224 */ /* 0x000fe200078e0000 */
[----:B------:R-:W-:Y:S01]  /*18c90*/  MOV R28, 0x1 ;  /* 0x00000001001c7802 */ /* 0x000fe20000000f00 */
[----:B------:R-:W-:Y:S01]  /*18ca0*/  IMAD.MOV.U32 R0, RZ, RZ, R7 ;  /* 0x000000ffff007224 */ /* 0x000fe200078e0007 */
[----:B------:R-:W-:-:S02]  /*18cb0*/  MOV R3, 0x181f ;  /* 0x0000181f00037802 */ /* 0x000fc40000000f00 */
[----:B------:R-:W-:Y:S02]  /*18cc0*/  MOV R2, 0x18ce0 ;  /* 0x00018ce000027802 */ /* 0x000fe40000000f00 */
[----:B------:R-:W-:Y:S05]  /*18cd0*/  CALL.REL.NOINC `($__internal_5_$__cuda_sm70_shflsync_idx_p) ;  /* 0x000018c000007944 */ /* 0x000fea0003c00000 */
[----:B------:R-:W-:Y:S05]  /*18ce0*/  BRA `(.L_x_342) ;  /* 0xfffef2e000007947 */ /* 0x000fea000383ffff */
.L_x_218:
[----:B----4-:R-:W-:Y:S01]  /*18cf0*/  IMAD.MOV.U32 R0, RZ, RZ, R5 ;  /* 0x000000ffff007224 */ /* 0x010fe200078e0005 */
[----:B------:R-:W-:Y:S01]  /*18d00*/  MOV R28, 0x2 ;  /* 0x00000002001c7802 */ /* 0x000fe20000000f00 */
[----:B-1----:R-:W-:Y:S01]  /*18d10*/  IMAD.MOV.U32 R3, RZ, RZ, 0x181f ;  /* 0x0000181fff037424 */ /* 0x002fe200078e00ff */
[----:B------:R-:W-:Y:S02]  /*18d20*/  MOV R2, 0x18d40 ;  /* 0x00018d4000027802 */ /* 0x000fe40000000f00 */
[----:B--23-5:R-:W-:Y:S05]  /*18d30*/  CALL.REL.NOINC `($__internal_5_$__cuda_sm70_shflsync_idx_p) ;  /* 0x0000186000007944 */ /* 0x02cfea0003c00000 */
[----:B------:R-:W-:Y:S01]  /*18d40*/  MOV R6, R0 ;  /* 0x0000000000067202 */ /* 0x000fe20000000f00 */
[----:B------:R-:W-:Y:S05]  /*18d50*/  BRA `(.L_x_343) ;  /* 0xfffef3a000007947 */ /* 0x000fea000383ffff */
.L_x_219:
[----:B----4-:R-:W-:Y:S01]  /*18d60*/  IMAD.MOV.U32 R0, RZ, RZ, R7 ;  /* 0x000000ffff007224 */ /* 0x010fe200078e0007 */
[----:B------:R-:W-:Y:S01]  /*18d70*/  MOV R28, 0x2 ;  /* 0x00000002001c7802 */ /* 0x000fe20000000f00 */
[----:B------:R-:W-:Y:S01]  /*18d80*/  IMAD.MOV.U32 R3, RZ, RZ, 0x181f ;  /* 0x0000181fff037424 */ /* 0x000fe200078e00ff */
[----:B------:R-:W-:Y:S02]  /*18d90*/  MOV R2, 0x18db0 ;  /* 0x00018db000027802 */ /* 0x000fe40000000f00 */
[----:B-123-5:R-:W-:Y:S05]  /*18da0*/  CALL.REL.NOINC `($__internal_5_$__cuda_sm70_shflsync_idx_p) ;  /* 0x000017f000007944 */ /* 0x02efea0003c00000 */
[----:B------:R-:W-:Y:S05]  /*18db0*/  BRA `(.L_x_344) ;  /* 0xfffef36000007947 */ /* 0x000fea000383ffff */
.L_x_222:
[----:B-1----:R-:W-:Y:S01]  /*18dc0*/  IMAD.MOV.U32 R0, RZ, RZ, R5 ;  /* 0x000000ffff007224 */ /* 0x002fe200078e0005 */
[----:B------:R-:W-:Y:S01]  /*18dd0*/  MOV R28, 0x3 ;  /* 0x00000003001c7802 */ /* 0x000fe20000000f00 */
[----:B------:R-:W-:Y:S01]  /*18de0*/  IMAD.MOV.U32 R3, RZ, RZ, 0x181f ;  /* 0x0000181fff037424 */ /* 0x000fe200078e00ff */
[----:B------:R-:W-:-:S02]  /*18df0*/  MOV R2, 0x18e10 ;  /* 0x00018e1000027802 */ /* 0x000fc40000000f00 */
[----:B--2345:R-:W-:Y:S05]  /*18e00*/  CALL.REL.NOINC `($__internal_5_$__cuda_sm70_shflsync_idx_p) ;  /* 0x0000179000007944 */ /* 0x03cfea0003c00000 */
[----:B------:R-:W-:Y:S01]  /*18e10*/  IMAD.MOV.U32 R5, RZ, RZ, R0 ;  /* 0x000000ffff057224 */ /* 0x000fe200078e0000 */
[----:B------:R-:W-:Y:S01]  /*18e20*/  MOV R28, 0x3 ;  /* 0x00000003001c7802 */ /* 0x000fe20000000f00 */
[----:B------:R-:W-:Y:S01]  /*18e30*/  IMAD.MOV.U32 R0, RZ, RZ, R7 ;  /* 0x000000ffff007224 */ /* 0x000fe200078e0007 */
[----:B------:R-:W-:-:S02]  /*18e40*/  MOV R3, 0x181f ;  /* 0x0000181f00037802 */ /* 0x000fc40000000f00 */
[----:B------:R-:W-:Y:S02]  /*18e50*/  MOV R2, 0x18e70 ;  /* 0x00018e7000027802 */ /* 0x000fe40000000f00 */
[----:B------:R-:W-:Y:S05]  /*18e60*/  CALL.REL.NOINC `($__internal_5_$__cuda_sm70_shflsync_idx_p) ;  /* 0x0000173000007944 */ /* 0x000fea0003c00000 */
[----:B------:R-:W-:Y:S05]  /*18e70*/  BRA `(.L_x_345) ;  /* 0xfffef3e000007947 */ /* 0x000fea000383ffff */
.L_x_265:
[----:B------:R-:W-:Y:S01]  /*18e80*/  IMAD.MOV.U32 R0, RZ, RZ, R5 ;  /* 0x000000ffff007224 */ /* 0x000fe200078e0005 */
[----:B------:R-:W-:Y:S01]  /*18e90*/  MOV R28, RZ ;  /* 0x000000ff001c7202 */ /* 0x000fe20000000f00 */
[----:B------:R-:W-:Y:S01]  /*18ea0*/  IMAD.MOV.U32 R3, RZ, RZ, 0x181f ;  /* 0x0000181fff037424 */ /* 0x000fe200078e00ff */
[----:B------:R-:W-:Y:S02]  /*18eb0*/  MOV R2, 0x18ed0 ;  /* 0x00018ed000027802 */ /* 0x000fe40000000f00 */
[----:B------:R-:W-:Y:S05]  /*18ec0*/  CALL.REL.NOINC `($__internal_5_$__cuda_sm70_shflsync_idx_p) ;  /* 0x000016d000007944 */ /* 0x000fea0003c00000 */
[----:B------:R-:W-:Y:S01]  /*18ed0*/  MOV R4, R0 ;  /* 0x0000000000047202 */ /* 0x000fe20000000f00 */
[----:B------:R-:W-:Y:S05]  /*18ee0*/  BRA `(.L_x_346) ;  /* 0xffff630000007947 */ /* 0x000fea000383ffff */
.L_x_266:
[----:B------:R-:W-:Y:S01]  /*18ef0*/  IMAD.MOV.U32 R0, RZ, RZ, R10 ;  /* 0x000000ffff007224 */ /* 0x000fe200078e000a */
[----:B------:R-:W-:Y:S01]  /*18f00*/  MOV R28, RZ ;  /* 0x000000ff001c7202 */ /* 0x000fe20000000f00 */
[----:B------:R-:W-:Y:S01]  /*18f10*/  IMAD.MOV.U32 R3, RZ, RZ, 0x181f ;  /* 0x0000181fff037424 */ /* 0x000fe200078e00ff */
[----:B------:R-:W-:Y:S02]  /*18f20*/  MOV R2, 0x18f40 ;  /* 0x00018f4000027802 */ /* 0x000fe40000000f00 */
[----:B-12---:R-:W-:Y:S05]  /*18f30*/  CALL.REL.NOINC `($__internal_5_$__cuda_sm70_shflsync_idx_p) ;  /* 0x0000166000007944 */ /* 0x006fea0003c00000 */
[----:B------:R-:W-:Y:S01]  /*18f40*/  LOP3.LUT P1, RZ, R212, 0x10, RZ, 0xc0, !PT ;  /* 0x00000010d4ff7812 */ /* 0x000fe2000782c0ff */
[----:B------:R-:W-:Y:S01]  /*18f50*/  IMAD.MOV.U32 R7, RZ, RZ, R92 ;  /* 0x000000ffff077224 */ /* 0x000fe200078e005c */
[----:B------:R-:W-:Y:S01]  /*18f60*/  IADD3 R2, P0, R0, R85, RZ ;  /* 0x0000005500027210 */ /* 0x000fe20007f1e0ff */
[----:B------:R-:W-:Y:S01]  /*18f70*/  IMAD.MOV.U32 R28, RZ, RZ, 0x1 ;  /* 0x00000001ff1c7424 */ /* 0x000fe200078e00ff */
[----:B------:R-:W-:-:S03]  /*18f80*/  SEL R6, RZ, 0x10, P4 ;  /* 0x00000010ff067807 */ /* 0x000fc60002000000 */
[----:B------:R-:W-:-:S06]  /*18f90*/  IMAD.X R3, R4, 0x1, R87, P0 ;  /* 0x0000000104037824 */ /* 0x000fcc00000e0657 */
[----:B------:R-:W-:Y:S01]  /*18fa0*/  @!PT LDS RZ, [RZ] ;  /* 0x00000000fffff984 */ /* 0x000fe20000000800 */
[----:B------:R-:W-:Y:S01]  /*18fb0*/  @!PT LDS RZ, [RZ] ;  /* 0x00000000fffff984 */ /* 0x000fe20000000800 */
[----:B------:R-:W-:Y:S01]  /*18fc0*/  @!PT LDS RZ, [RZ] ;  /* 0x00000000fffff984 */ /* 0x000fe20000000800 */
[----:B------:R1:W-:Y:S02]  /*18fd0*/  LDGSTS.E.BYPASS.LTC128B.128 [R191+0x6100], [R2.64], !P1 ;  /* 0x0610000002bf7fae */ /* 0x0003e4000c901d4a */
[----:B-1----:R-:W-:-:S05]  /*18fe0*/  IADD3 R2, P0, R0, R86, RZ ;  /* 0x0000005600027210 */ /* 0x002fca0007f1e0ff */
[----:B------:R-:W-:-:S05]  /*18ff0*/  IMAD.X R3, R4, 0x1, R88, P0 ;  /* 0x0000000104037824 */ /* 0x000fca00000e0658 */
[----:B------:R1:W-:Y:S02]  /*19000*/  LDGSTS.E.BYPASS.LTC128B.128 [R191+0x8100], [R2.64], !P4 ;  /* 0x0810000002bf7fae */ /* 0x0003e4000e101d4a */
[----:B-1----:R-:W-:Y:S01]  /*19010*/  IADD3 R2, P0, R0, R89, RZ ;  /* 0x0000005900027210 */ /* 0x002fe20007f1e0ff */
[----:B------:R-:W-:Y:S01]  /*19020*/  IMAD.MOV.U32 R0, RZ, RZ, R5 ;  /* 0x000000ffff007224 */ /* 0x000fe200078e0005 */
[----:B------:R-:W-:-:S03]  /*19030*/  SEL R5, RZ, 0x10, P1 ;  /* 0x00000010ff057807 */ /* 0x000fc60000800000 */
[----:B------:R-:W-:-:S05]  /*19040*/  IMAD.X R3, R4, 0x1, R90, P0 ;  /* 0x0000000104037824 */ /* 0x000fca00000e065a */
[----:B------:R1:W-:Y:S02]  /*19050*/  LDGSTS.E.BYPASS.LTC128B.128 [R191+0xa100], [R2.64], !P5 ;  /* 0x0a10000002bf7fae */ /* 0x0003e4000e901d4a */
[----:B-1----:R-:W-:Y:S01]  /*19060*/  IMAD.MOV.U32 R3, RZ, RZ, 0x181f ;  /* 0x0000181fff037424 */ /* 0x002fe200078e00ff */
[----:B------:R-:W-:Y:S02]  /*19070*/  MOV R2, 0x19090 ;  /* 0x0001909000027802 */ /* 0x000fe40000000f00 */
[----:B------:R-:W-:Y:S05]  /*19080*/  CALL.REL.NOINC `($__internal_5_$__cuda_sm70_shflsync_idx_p) ;  /* 0x0000151000007944 */ /* 0x000fea0003c00000 */
[----:B------:R-:W-:Y:S01]  /*19090*/  IMAD.MOV.U32 R4, RZ, RZ, R0 ;  /* 0x000000ffff047224 */ /* 0x000fe200078e0000 */
[----:B------:R-:W-:Y:S01]  /*190a0*/  MOV R28, 0x1 ;  /* 0x00000001001c7802 */ /* 0x000fe20000000f00 */
[----:B------:R-:W-:Y:S01]  /*190b0*/  IMAD.MOV.U32 R0, RZ, RZ, R10 ;  /* 0x000000ffff007224 */ /* 0x000fe200078e000a */
[----:B------:R-:W-:Y:S02]  /*190c0*/  MOV R3, 0x181f ;  /* 0x0000181f00037802 */ /* 0x000fe40000000f00 */
[----:B------:R-:W-:Y:S02]  /*190d0*/  MOV R2, 0x190f0 ;  /* 0x000190f000027802 */ /* 0x000fe40000000f00 */
[----:B------:R-:W-:Y:S05]  /*190e0*/  CALL.REL.NOINC `($__internal_5_$__cuda_sm70_shflsync_idx_p) ;  /* 0x000014b000007944 */ /* 0x000fea0003c00000 */
[----:B------:R-:W-:Y:S05]  /*190f0*/  BRA `(.L_x_347) ;  /* 0xffff621000007947 */ /* 0x000fea000383ffff */
.L_x_267:
[----:B------:R-:W-:Y:S02]  /*19100*/  MOV R0, 0x2 ;  /* 0x0000000200007802 */ /* 0x000fe40000000f00 */
[----:B------:R-:W-:-:S02]  /*19110*/  MOV R2, 0x19130 ;  /* 0x0001913000027802 */ /* 0x000fc40000000f00 */
[----:B------:R-:W-:Y:S05]  /*19120*/  CALL.REL.NOINC `($__internal_4_$__cuda_sm70_shflsync_bfly_p) ;  /* 0x0000141000007944 */ /* 0x000fea0003c00000 */
[----:B------:R-:W-:Y:S01]  /*19130*/  FMNMX.FTZ R4, R4, R0, !PT ;  /* 0x0000000004047209 */ /* 0x000fe20007810000 */
[----:B------:R-:W-:Y:S01]  /*19140*/  IMAD.MOV.U32 R0, RZ, RZ, 0x1 ;  /* 0x00000001ff007424 */ /* 0x000fe200078e00ff */
[----:B------:R-:W-:-:S02]  /*19150*/  MOV R2, 0x19170 ;  /* 0x0001917000027802 */ /* 0x000fc40000000f00 */
[----:B------:R-:W-:Y:S05]  /*19160*/  CALL.REL.NOINC `($__internal_4_$__cuda_sm70_shflsync_bfly_p) ;  /* 0x000013d000007944 */ /* 0x000fea0003c00000 */
[----:B------:R-:W-:Y:S01]  /*19170*/  FMNMX.FTZ R102, R4, R0, !PT ;  /* 0x0000000004667209 */ /* 0x000fe20007810000 */
[----:B------:R-:W-:Y:S01]  /*19180*/  IMAD.MOV.U32 R4, RZ, RZ, R5 ;  /* 0x000000ffff047224 */ /* 0x000fe200078e0005 */
[----:B------:R-:W-:Y:S01]  /*19190*/  MOV R2, 0x191c0 ;  /* 0x000191c000027802 */ /* 0x000fe20000000f00 */
[----:B------:R-:W-:-:S02]  /*191a0*/  IMAD.MOV.U32 R0, RZ, RZ, 0x2 ;  /* 0x00000002ff007424 */ /* 0x000fc400078e00ff */
[----:B------:R-:W-:Y:S05]  /*191b0*/  CALL.REL.NOINC `($__internal_4_$__cuda_sm70_shflsync_bfly_p) ;  /* 0x0000138000007944 */ /* 0x000fea0003c00000 */
[----:B------:R-:W-:Y:S01]  /*191c0*/  FMNMX.FTZ R4, R5, R0, !PT ;  /* 0x0000000005047209 */ /* 0x000fe20007810000 */
[----:B------:R-:W-:Y:S01]  /*191d0*/  IMAD.MOV.U32 R0, RZ, RZ, 0x1 ;  /* 0x00000001ff007424 */ /* 0x000fe200078e00ff */
[----:B------:R-:W-:-:S02]  /*191e0*/  MOV R2, 0x19200 ;  /* 0x0001920000027802 */ /* 0x000fc40000000f00 */
[----:B------:R-:W-:Y:S05]  /*191f0*/  CALL.REL.NOINC `($__internal_4_$__cuda_sm70_shflsync_bfly_p) ;  /* 0x0000134000007944 */ /* 0x000fea0003c00000 */
[----:B------:R-:W-:Y:S01]  /*19200*/  MOV R3, R0 ;  /* 0x0000000000037202 */ /* 0x000fe20000000f00 */
[----:B------:R-:W-:Y:S05]  /*19210*/  BRA `(.L_x_348) ;  /* 0xffff67d000007947 */ /* 0x000fea000383ffff */
.L_x_269:
[----:B------:R-:W-:Y:S01]  /*19220*/  MOV R28, RZ ;  /* 0x000000ff001c7202 */ /* 0x000fe20000000f00 */
[----:B------:R-:W-:Y:S01]  /*19230*/  IMAD.MOV.U32 R0, RZ, RZ, R4 ;  /* 0x000000ffff007224 */ /* 0x000fe200078e0004 */
[----:B------:R-:W-:Y:S01]  /*19240*/  MOV R2, 0x19270 ;  /* 0x0001927000027802 */ /* 0x000fe20000000f00 */
[----:B------:R-:W-:Y:S02]  /*19250*/  IMAD.MOV.U32 R3, RZ, RZ, 0x181f ;  /* 0x0000181fff037424 */ /* 0x000fe400078e00ff */
[----:B-1234-:R-:W-:Y:S05]  /*19260*/  CALL.REL.NOINC `($__internal_5_$__cuda_sm70_shflsync_idx_p) ;  /* 0x0000133000007944 */ /* 0x01efea0003c00000 */
[----:B------:R-:W-:-:S05]  /*19270*/  BRA `(.L_x_349) ;  /* 0xffff7ae000007947 */ /* 0x000fca000383ffff */
.L_x_272:
[----:B------:R-:W-:Y:S01]  /*19280*/  MOV R28, RZ ;  /* 0x000000ff001c7202 */ /* 0x000fe20000000f00 */
[----:B------:R-:W-:Y:S01]  /*19290*/  IMAD.MOV.U32 R0, RZ, RZ, R5 ;  /* 0x000000ffff007224 */ /* 0x000fe200078e0005 */
[----:B------:R-:W-:Y:S01]  /*192a0*/  MOV R2, 0x192d0 ;  /* 0x000192d000027802 */ /* 0x000fe20000000f00 */
[----:B------:R-:W-:Y:S02]  /*192b0*/  IMAD.MOV.U32 R3, RZ, RZ, 0x181f ;  /* 0x0000181fff037424 */ /* 0x000fe400078e00ff */
[----:B------:R-:W-:Y:S05]  /*192c0*/  CALL.REL.NOINC `($__internal_5_$__cuda_sm70_shflsync_idx_p) ;  /* 0x000012d000007944 */ /* 0x000fea0003c00000 */
[----:B------:R-:W-:Y:S01]  /*192d0*/  MOV R4, R0 ;  /* 0x0000000000047202 */ /* 0x000fe20000000f00 */
[----:B------:R-:W-:-:S05]  /*192e0*/  BRA `(.L_x_350) ;  /* 0xffff8c6000007947 */ /* 0x000fca000383ffff */
.L_x_273:
[----:B------:R-:W-:Y:S01]  /*192f0*/  MOV R28, RZ ;  /* 0x000000ff001c7202 */ /* 0x000fe20000000f00 */
[----:B------:R-:W-:Y:S01]  /*19300*/  IMAD.MOV.U32 R0, RZ, RZ, R8 ;  /* 0x000000ffff007224 */ /* 0x000fe200078e0008 */
[----:B------:R-:W-:Y:S01]  /*19310*/  MOV R2, 0x19340 ;  /* 0x0001934000027802 */ /* 0x000fe20000000f00 */
[----:B------:R-:W-:Y:S02]  /*19320*/  IMAD.MOV.U32 R3, RZ, RZ, 0x181f ;  /* 0x0000181fff037424 */ /* 0x000fe400078e00ff */
[----:B-12---:R-:W-:Y:S05]  /*19330*/  CALL.REL.NOINC `($__internal_5_$__cuda_sm70_shflsync_idx_p) ;  /* 0x0000126000007944 */ /* 0x006fea0003c00000 */
        /* <DEDUP_REMOVED lines=10> */
[----:B------:R-:W-:Y:S05]  /*193e0*/  IADD3 R6, P0, R0, R11, RZ ;  /* 0x0000000b00067210 */ /* 0x000fea0007f1e0ff */
[----:B------:R-:W-:Y:S05]  /*193f0*/  IMAD.X R7, R4, 0x1, R13, P0 ;  /* 0x0000000104077824 */ /* 0x000fea00000e060d */
[----:B------:R2:W-:Y:S01]  /*19400*/  LDGSTS.E.BYPASS.LTC128B.128 [R191+0x8100], [R6.64], !P3 ;  /* 0x0810000006bf7fae */ /* 0x0005e2000d901d4a */
[----:B-1----:R-:W-:Y:S01]  /*19410*/  IADD3 R2, P0, R0, R12, RZ ;  /* 0x0000000c00027210 */ /* 0x002fe20007f1e0ff */
[----:B------:R-:W-:Y:S04]  /*19420*/  IMAD.MOV.U32 R0, RZ, RZ, R5 ;  /* 0x000000ffff007224 */ /* 0x000fe800078e0005 */
[----:B------:R-:W-:Y:S05]  /*19430*/  IMAD.X R3, R4, 0x1, R14, P0 ;  /* 0x0000000104037824 */ /* 0x000fea00000e060e */
[----:B------:R1:W-:Y:S02]  /*19440*/  LDGSTS.E.BYPASS.LTC128B.128 [R191+0xa100], [R2.64], !P4 ;  /* 0x0a10000002bf7fae */ /* 0x0003e4000e101d4a */
[----:B-1----:R-:W-:Y:S01]  /*19450*/  MOV R2, 0x19480 ;  /* 0x0001948000027802 */ /* 0x002fe20000000f00 */
[----:B------:R-:W-:Y:S02]  /*19460*/  IMAD.MOV.U32 R3, RZ, RZ, 0x181f ;  /* 0x0000181fff037424 */ /* 0x000fe400078e00ff */
[----:B--2---:R-:W-:Y:S05]  /*19470*/  CALL.REL.NOINC `($__internal_5_$__cuda_sm70_shflsync_idx_p) ;  /* 0x0000112000007944 */ /* 0x004fea0003c00000 */
[----:B------:R-:W-:Y:S01]  /*19480*/  MOV R28, 0x1 ;  /* 0x00000001001c7802 */ /* 0x000fe20000000f00 */
[----:B------:R-:W-:Y:S01]  /*19490*/  IMAD.MOV.U32 R4, RZ, RZ, R0 ;  /* 0x000000ffff047224 */ /* 0x000fe200078e0000 */
[----:B------:R-:W-:Y:S01]  /*194a0*/  MOV R3, 0x181f ;  /* 0x0000181f00037802 */ /* 0x000fe20000000f00 */
[----:B------:R-:W-:Y:S01]  /*194b0*/  IMAD.MOV.U32 R0, RZ, RZ, R8 ;  /* 0x000000ffff007224 */ /* 0x000fe200078e0008 */
[----:B------:R-:W-:Y:S02]  /*194c0*/  MOV R2, 0x194e0 ;  /* 0x000194e000027802 */ /* 0x000fe40000000f00 */
[----:B------:R-:W-:Y:S05]  /*194d0*/  CALL.REL.NOINC `($__internal_5_$__cuda_sm70_shflsync_idx_p) ;  /* 0x000010c000007944 */ /* 0x000fea0003c00000 */
[----:B------:R-:W-:-:S05]  /*194e0*/  BRA `(.L_x_351) ;  /* 0xffff8b8000007947 */ /* 0x000fca000383ffff */
.L_x_274:
[----:B------:R-:W-:Y:S02]  /*194f0*/  MOV R0, 0x2 ;  /* 0x0000000200007802 */ /* 0x000fe40000000f00 */
[----:B------:R-:W-:Y:S02]  /*19500*/  MOV R2, 0x19520 ;  /* 0x0001952000027802 */ /* 0x000fe40000000f00 */
[----:B------:R-:W-:Y:S05]  /*19510*/  CALL.REL.NOINC `($__internal_4_$__cuda_sm70_shflsync_bfly_p) ;  /* 0x0000102000007944 */ /* 0x000fea0003c00000 */
[----:B------:R-:W-:Y:S01]  /*19520*/  FMNMX.FTZ R4, R4, R0, !PT ;  /* 0x0000000004047209 */ /* 0x000fe20007810000 */
[----:B------:R-:W-:Y:S01]  /*19530*/  IMAD.MOV.U32 R0, RZ, RZ, 0x1 ;  /* 0x00000001ff007424 */ /* 0x000fe200078e00ff */
[----:B------:R-:W-:Y:S02]  /*19540*/  MOV R2, 0x19560 ;  /* 0x0001956000027802 */ /* 0x000fe40000000f00 */
[----:B------:R-:W-:Y:S05]  /*19550*/  CALL.REL.NOINC `($__internal_4_$__cuda_sm70_shflsync_bfly_p) ;  /* 0x00000fe000007944 */ /* 0x000fea0003c00000 */
[----:B------:R-:W-:Y:S01]  /*19560*/  FMNMX.FTZ R102, R4, R0, !PT ;  /* 0x0000000004667209 */ /* 0x000fe20007810000 */
[----:B------:R-:W-:Y:S01]  /*19570*/  IMAD.MOV.U32 R4, RZ, RZ, R5 ;  /* 0x000000ffff047224 */ /* 0x000fe200078e0005 */
[----:B------:R-:W-:Y:S01]  /*19580*/  MOV R2, 0x195b0 ;  /* 0x000195b000027802 */ /* 0x000fe20000000f00 */
[----:B------:R-:W-:Y:S02]  /*19590*/  IMAD.MOV.U32 R0, RZ, RZ, 0x2 ;  /* 0x00000002ff007424 */ /* 0x000fe400078e00ff */
[----:B------:R-:W-:Y:S05]  /*195a0*/  CALL.REL.NOINC `($__internal_4_$__cuda_sm70_shflsync_bfly_p) ;  /* 0x00000f9000007944 */ /* 0x000fea0003c00000 */
[----:B------:R-:W-:Y:S01]  /*195b0*/  FMNMX.FTZ R4, R5, R0, !PT ;  /* 0x0000000005047209 */ /* 0x000fe20007810000 */
[----:B------:R-:W-:Y:S01]  /*195c0*/  IMAD.MOV.U32 R0, RZ, RZ, 0x1 ;  /* 0x00000001ff007424 */ /* 0x000fe200078e00ff */
[----:B------:R-:W-:Y:S02]  /*195d0*/  MOV R2, 0x195f0 ;  /* 0x000195f000027802 */ /* 0x000fe40000000f00 */
[----:B------:R-:W-:Y:S05]  /*195e0*/  CALL.REL.NOINC `($__internal_4_$__cuda_sm70_shflsync_bfly_p) ;  /* 0x00000f5000007944 */ /* 0x000fea0003c00000 */
[----:B------:R-:W-:-:S05]  /*195f0*/  BRA `(.L_x_352) ;  /* 0xffff8e0000007947 */ /* 0x000fca000383ffff */
.L_x_276:
[----:B------:R-:W-:Y:S01]  /*19600*/  IMAD.MOV.U32 R4, RZ, RZ, R206 ;  /* 0x000000ffff047224 */ /* 0x000fe200078e00ce */
[----:B------:R-:W-:-:S02]  /*19610*/  MOV R0, 0x2 ;  /* 0x0000000200007802 */ /* 0x000fc40000000f00 */
[----:B------:R-:W-:Y:S02]  /*19620*/  MOV R2, 0x19640 ;  /* 0x0001964000027802 */ /* 0x000fe40000000f00 */
[----:B------:R-:W-:Y:S05]  /*19630*/  CALL.REL.NOINC `($__internal_4_$__cuda_sm70_shflsync_bfly_p) ;  /* 0x00000f0000007944 */ /* 0x000fea0003c00000 */
[----:B------:R-:W-:Y:S05]  /*19640*/  BRA `(.L_x_353) ;  /* 0xffffa4f000007947 */ /* 0x000fea000383ffff */
.L_x_277:
[----:B------:R-:W-:Y:S01]  /*19650*/  IMAD.MOV.U32 R4, RZ, RZ, R5 ;  /* 0x000000ffff047224 */ /* 0x000fe200078e0005 */
[----:B------:R-:W-:Y:S02]  /*19660*/  MOV R0, 0x1 ;  /* 0x0000000100007802 */ /* 0x000fe40000000f00 */
[----:B------:R-:W-:Y:S02]  /*19670*/  MOV R2, 0x19690 ;  /* 0x0001969000027802 */ /* 0x000fe40000000f00 */
[----:B-1----:R-:W-:Y:S05]  /*19680*/  CALL.REL.NOINC `($__internal_4_$__cuda_sm70_shflsync_bfly_p) ;  /* 0x00000eb000007944 */ /* 0x002fea0003c00000 */
[----:B------:R-:W-:Y:S01]  /*19690*/  FADD.FTZ R5, R5, R0 ;  /* 0x0000000005057221 */ /* 0x000fe20000010000 */
[----:B------:R-:W-:Y:S02]  /*196a0*/  MOV R4, R200 ;  /* 0x000000c800047202 */ /* 0x000fe40000000f00 */
[----:B------:R-:W-:Y:S02]  /*196b0*/  MOV R0, 0x2 ;  /* 0x0000000200007802 */ /* 0x000fe40000000f00 */
[----:B------:R-:W-:Y:S02]  /*196c0*/  MOV R2, 0x196e0 ;  /* 0x000196e000027802 */ /* 0x000fe40000000f00 */
[----:B------:R-:W-:Y:S05]  /*196d0*/  CALL.REL.NOINC `($__internal_4_$__cuda_sm70_shflsync_bfly_p) ;  /* 0x00000e6000007944 */ /* 0x000fea0003c00000 */
[----:B------:R-:W-:Y:S01]  /*196e0*/  FADD.FTZ R4, R200, R0 ;  /* 0x00000000c8047221 */ /* 0x000fe20000010000 */
[----:B------:R-:W-:Y:S02]  /*196f0*/  MOV R0, 0x1 ;  /* 0x0000000100007802 */ /* 0x000fe40000000f00 */
[----:B------:R-:W-:-:S02]  /*19700*/  MOV R2, 0x19720 ;  /* 0x0001972000027802 */ /* 0x000fc40000000f00 */
[----:B------:R-:W-:Y:S05]  /*19710*/  CALL.REL.NOINC `($__internal_4_$__cuda_sm70_shflsync_bfly_p) ;  /* 0x00000e2000007944 */ /* 0x000fea0003c00000 */
[----:B------:R-:W-:Y:S01]  /*19720*/  MOV R3, R0 ;  /* 0x0000000000037202 */ /* 0x000fe20000000f00 */
[----:B------:R-:W-:Y:S05]  /*19730*/  BRA `(.L_x_354) ;  /* 0xffffa47000007947 */ /* 0x000fea000383ffff */
.L_x_284:
[----:B--234-:R-:W-:Y:S01]  /*19740*/  IMAD.MOV.U32 R0, RZ, RZ, R6 ;  /* 0x000000ffff007224 */ /* 0x01cfe200078e0006 */
[----:B------:R-:W-:Y:S01]  /*19750*/  MOV R28, RZ ;  /* 0x000000ff001c7202 */ /* 0x000fe20000000f00 */
[----:B------:R-:W-:Y:S01]  /*19760*/  IMAD.MOV.U32 R3, RZ, RZ, 0x181f ;  /* 0x0000181fff037424 */ /* 0x000fe200078e00ff */
[----:B------:R-:W-:-:S02]  /*19770*/  MOV R2, 0x19790 ;  /* 0x0001979000027802 */ /* 0x000fc40000000f00 */
[----:B-1----:R-:W-:Y:S05]  /*19780*/  CALL.REL.NOINC `($__internal_5_$__cuda_sm70_shflsync_idx_p) ;  /* 0x00000e1000007944 */ /* 0x002fea0003c00000 */
[----:B------:R-:W-:Y:S01]  /*19790*/  MOV R7, R0 ;  /* 0x0000000000077202 */ /* 0x000fe20000000f00 */
[----:B------:R-:W-:Y:S05]  /*197a0*/  BRA `(.L_x_355) ;  /* 0xffffbb9000007947 */ /* 0x000fea000383ffff */
.L_x_285:
[----:B------:R-:W-:Y:S01]  /*197b0*/  IMAD.MOV.U32 R0, RZ, RZ, R12 ;  /* 0x000000ffff007224 */ /* 0x000fe200078e000c */
[----:B------:R-:W-:Y:S01]  /*197c0*/  MOV R28, RZ ;  /* 0x000000ff001c7202 */ /* 0x000fe20000000f00 */
[----:B------:R-:W-:Y:S01]  /*197d0*/  IMAD.MOV.U32 R3, RZ, RZ, 0x181f ;  /* 0x0000181fff037424 */ /* 0x000fe200078e00ff */
[----:B------:R-:W-:-:S02]  /*197e0*/  MOV R2, 0x19800 ;  /* 0x0001980000027802 */ /* 0x000fc40000000f00 */
[----:B-123--:R-:W-:Y:S05]  /*197f0*/  CALL.REL.NOINC `($__internal_5_$__cuda_sm70_shflsync_idx_p) ;  /* 0x00000da000007944 */ /* 0x00efea0003c00000 */
[----:B------:R-:W-:Y:S05]  /*19800*/  BRA `(.L_x_356) ;  /* 0xffffbb5000007947 */ /* 0x000fea000383ffff */
.L_x_288:
[----:B--2---:R-:W-:Y:S01]  /*19810*/  IMAD.MOV.U32 R0, RZ, RZ, R6 ;  /* 0x000000ffff007224 */ /* 0x004fe200078e0006 */
[----:B------:R-:W-:Y:S01]  /*19820*/  MOV R28, 0x1 ;  /* 0x00000001001c7802 */ /* 0x000fe20000000f00 */
[----:B------:R-:W-:Y:S01]  /*19830*/  IMAD.MOV.U32 R3, RZ, RZ, 0x181f ;  /* 0x0000181fff037424 */ /* 0x000fe200078e00ff */
[----:B------:R-:W-:-:S02]  /*19840*/  MOV R2, 0x19860 ;  /* 0x0001986000027802 */ /* 0x000fc40000000f00 */
[----:B-1-34-:R-:W-:Y:S05]  /*19850*/  CALL.REL.NOINC `($__internal_5_$__cuda_sm70_shflsync_idx_p) ;  /* 0x00000d4000007944 */ /* 0x01afea0003c00000 */
[----:B------:R-:W-:Y:S01]  /*19860*/  IMAD.MOV.U32 R7, RZ, RZ, R0 ;  /* 0x000000ffff077224 */ /* 0x000fe200078e0000 */
[----:B------:R-:W-:Y:S01]  /*19870*/  MOV R28, 0x1 ;  /* 0x00000001001c7802 */ /* 0x000fe20000000f00 */
[----:B------:R-:W-:Y:S01]  /*19880*/  IMAD.MOV.U32 R0, RZ, RZ, R12 ;  /* 0x000000ffff007224 */ /* 0x000fe200078e000c */
[----:B------:R-:W-:-:S02]  /*19890*/  MOV R3, 0x181f ;  /* 0x0000181f00037802 */ /* 0x000fc40000000f00 */
[----:B------:R-:W-:Y:S02]  /*198a0*/  MOV R2, 0x198c0 ;  /* 0x000198c000027802 */ /* 0x000fe40000000f00 */
[----:B------:R-:W-:Y:S05]  /*198b0*/  CALL.REL.NOINC `($__internal_5_$__cuda_sm70_shflsync_idx_p) ;  /* 0x00000ce000007944 */ /* 0x000fea0003c00000 */
[----:B------:R-:W-:Y:S05]  /*198c0*/  BRA `(.L_x_357) ;  /* 0xffffbbc000007947 */ /* 0x000fea000383ffff */
.L_x_291:
[----:B--2---:R-:W-:Y:S01]  /*198d0*/  IMAD.MOV.U32 R0, RZ, RZ, R6 ;  /* 0x000000ffff007224 */ /* 0x004fe200078e0006 */
[----:B------:R-:W-:Y:S01]  /*198e0*/  MOV R28, 0x2 ;  /* 0x00000002001c7802 */ /* 0x000fe20000000f00 */
[----:B------:R-:W-:Y:S01]  /*198f0*/  IMAD.MOV.U32 R3, RZ, RZ, 0x181f ;  /* 0x0000181fff037424 */ /* 0x000fe200078e00ff */
[----:B------:R-:W-:Y:S02]  /*19900*/  MOV R2, 0x19920 ;  /* 0x0001992000027802 */ /* 0x000fe40000000f00 */
[----:B-1-34-:R-:W-:Y:S05]  /*19910*/  CALL.REL.NOINC `($__internal_5_$__cuda_sm70_shflsync_idx_p) ;  /* 0x00000c8000007944 */ /* 0x01afea0003c00000 */
[----:B------:R-:W-:Y:S01]  /*19920*/  MOV R7, R0 ;  /* 0x0000000000077202 */ /* 0x000fe20000000f00 */
[----:B------:R-:W-:Y:S05]  /*19930*/  BRA `(.L_x_358) ;  /* 0xffffbc8000007947 */ /* 0x000fea000383ffff */
.L_x_292:
[----:B--2---:R-:W-:Y:S01]  /*19940*/  IMAD.MOV.U32 R0, RZ, RZ, R12 ;  /* 0x000000ffff007224 */ /* 0x004fe200078e000c */
[----:B------:R-:W-:Y:S01]  /*19950*/  MOV R28, 0x2 ;  /* 0x00000002001c7802 */ /* 0x000fe20000000f00 */
[----:B------:R-:W-:Y:S01]  /*19960*/  IMAD.MOV.U32 R3, RZ, RZ, 0x181f ;  /* 0x0000181fff037424 */ /* 0x000fe200078e00ff */
[----:B------:R-:W-:Y:S02]  /*19970*/  MOV R2, 0x19990 ;  /* 0x0001999000027802 */ /* 0x000fe40000000f00 */
[----:B-1-34-:R-:W-:Y:S05]  /*19980*/  CALL.REL.NOINC `($__internal_5_$__cuda_sm70_shflsync_idx_p) ;  /* 0x00000c1000007944 */ /* 0x01afea0003c00000 */
[----:B------:R-:W-:Y:S05]  /*19990*/  BRA `(.L_x_359) ;  /* 0xffffbc4000007947 */ /* 0x000fea000383ffff */
.L_x_295:
[----:B----4-:R-:W-:Y:S01]  /*199a0*/  IMAD.MOV.U32 R0, RZ, RZ, R6 ;  /* 0x000000ffff007224 */ /* 0x010fe200078e0006 */
[----:B------:R-:W-:Y:S01]  /*199b0*/  MOV R28, 0x3 ;  /* 0x00000003001c7802 */ /* 0x000fe20000000f00 */
[----:B---3--:R-:W-:Y:S01]  /*199c0*/  IMAD.MOV.U32 R3, RZ, RZ, 0x181f ;  /* 0x0000181fff037424 */ /* 0x008fe200078e00ff */
[----:B------:R-:W-:-:S02]  /*199d0*/  MOV R2, 0x199f0 ;  /* 0x000199f000027802 */ /* 0x000fc40000000f00 */
[----:B-12---:R-:W-:Y:S05]  /*199e0*/  CALL.REL.NOINC `($__internal_5_$__cuda_sm70_shflsync_idx_p) ;  /* 0x00000bb000007944 */ /* 0x006fea0003c00000 */
[----:B------:R-:W-:Y:S01]  /*199f0*/  IMAD.MOV.U32 R6, RZ, RZ, R0 ;  /* 0x000000ffff067224 */ /* 0x000fe200078e0000 */
[----:B------:R-:W-:Y:S01]  /*19a00*/  MOV R28, 0x3 ;  /* 0x00000003001c7802 */ /* 0x000fe20000000f00 */
[----:B------:R-:W-:Y:S01]  /*19a10*/  IMAD.MOV.U32 R0, RZ, RZ, R12 ;  /* 0x000000ffff007224 */ /* 0x000fe200078e000c */
[----:B------:R-:W-:-:S02]  /*19a20*/  MOV R3, 0x181f ;  /* 0x0000181f00037802 */ /* 0x000fc40000000f00 */
[----:B------:R-:W-:Y:S02]  /*19a30*/  MOV R2, 0x19a50 ;  /* 0x00019a5000027802 */ /* 0x000fe40000000f00 */
[----:B------:R-:W-:Y:S05]  /*19a40*/  CALL.REL.NOINC `($__internal_5_$__cuda_sm70_shflsync_idx_p) ;  /* 0x00000b5000007944 */ /* 0x000fea0003c00000 */
[----:B------:R-:W-:Y:S05]  /*19a50*/  BRA `(.L_x_360) ;  /* 0xffffbcc000007947 */ /* 0x000fea000383ffff */
.L_x_297:
[----:B------:R-:W-:Y:S01]  /*19a60*/  IMAD.MOV.U32 R0, RZ, RZ, R5 ;  /* 0x000000ffff007224 */ /* 0x000fe200078e0005 */
[----:B------:R-:W-:Y:S01]  /*19a70*/  MOV R28, RZ ;  /* 0x000000ff001c7202 */ /* 0x000fe20000000f00 */
[----:B------:R-:W-:Y:S01]  /*19a80*/  IMAD.MOV.U32 R3, RZ, RZ, 0x1c1f ;  /* 0x00001c1fff037424 */ /* 0x000fe200078e00ff */
[----:B------:R-:W-:Y:S02]  /*19a90*/  MOV R2, 0x19ab0 ;  /* 0x00019ab000027802 */ /* 0x000fe40000000f00 */
[----:B--2---:R-:W-:Y:S05]  /*19aa0*/  CALL.REL.NOINC `($__internal_5_$__cuda_sm70_shflsync_idx_p) ;  /* 0x00000af000007944 */ /* 0x004fea0003c00000 */
[----:B------:R-:W-:Y:S01]  /*19ab0*/  MOV R4, R0 ;  /* 0x0000000000047202 */ /* 0x000fe20000000f00 */
[----:B------:R-:W-:Y:S05]  /*19ac0*/  BRA `(.L_x_361) ;  /* 0xffffbf8000007947 */ /* 0x000fea000383ffff */
.L_x_298:
[----:B------:R-:W-:Y:S01]  /*19ad0*/  IMAD.MOV.U32 R0, RZ, RZ, R12 ;  /* 0x000000ffff007224 */ /* 0x000fe200078e000c */
[----:B------:R-:W-:Y:S01]  /*19ae0*/  MOV R28, RZ ;  /* 0x000000ff001c7202 */ /* 0x000fe20000000f00 */
[----:B------:R-:W-:Y:S01]  /*19af0*/  IMAD.MOV.U32 R3, RZ, RZ, 0x1c1f ;  /* 0x00001c1fff037424 */ /* 0x000fe200078e00ff */
[----:B------:R-:W-:Y:S02]  /*19b00*/  MOV R2, 0x19b20 ;  /* 0x00019b2000027802 */ /* 0x000fe40000000f00 */
[----:B-123--:R-:W-:Y:S05]  /*19b10*/  CALL.REL.NOINC `($__internal_5_$__cuda_sm70_shflsync_idx_p) ;  /* 0x00000a8000007944 */ /* 0x00efea0003c00000 */
[----:B------:R-:W-:Y:S05]  /*19b20*/  BRA `(.L_x_362) ;  /* 0xffffbf4000007947 */ /* 0x000fea000383ffff */
.L_x_301:
[----:B-1----:R-:W-:Y:S01]  /*19b30*/  IMAD.MOV.U32 R0, RZ, RZ, R5 ;  /* 0x000000ffff007224 */ /* 0x002fe200078e0005 */
[----:B------:R-:W-:Y:S01]  /*19b40*/  MOV R28, 0x1 ;  /* 0x00000001001c7802 */ /* 0x000fe20000000f00 */
[----:B--2---:R-:W-:Y:S01]  /*19b50*/  IMAD.MOV.U32 R3, RZ, RZ, 0x1c1f ;  /* 0x00001c1fff037424 */ /* 0x004fe200078e00ff */
[----:B------:R-:W-:-:S02]  /*19b60*/  MOV R2, 0x19b80 ;  /* 0x00019b8000027802 */ /* 0x000fc40000000f00 */
[----:B---34-:R-:W-:Y:S05]  /*19b70*/  CALL.REL.NOINC `($__internal_5_$__cuda_sm70_shflsync_idx_p) ;  /* 0x00000a2000007944 */ /* 0x018fea0003c00000 */
[----:B------:R-:W-:Y:S01]  /*19b80*/  IMAD.MOV.U32 R4, RZ, RZ, R0 ;  /* 0x000000ffff047224 */ /* 0x000fe200078e0000 */
[----:B------:R-:W-:Y:S01]  /*19b90*/  MOV R28, 0x1 ;  /* 0x00000001001c7802 */ /* 0x000fe20000000f00 */
[----:B------:R-:W-:Y:S01]  /*19ba0*/  IMAD.MOV.U32 R0, RZ, RZ, R12 ;  /* 0x000000ffff007224 */ /* 0x000fe200078e000c */
[----:B------:R-:W-:-:S02]  /*19bb0*/  MOV R3, 0x1c1f ;  /* 0x00001c1f00037802 */ /* 0x000fc40000000f00 */
[----:B------:R-:W-:Y:S02]  /*19bc0*/  MOV R2, 0x19be0 ;  /* 0x00019be000027802 */ /* 0x000fe40000000f00 */
[----:B------:R-:W-:Y:S05]  /*19bd0*/  CALL.REL.NOINC `($__internal_5_$__cuda_sm70_shflsync_idx_p) ;  /* 0x000009c000007944 */ /* 0x000fea0003c00000 */
[----:B------:R-:W-:Y:S05]  /*19be0*/  BRA `(.L_x_363) ;  /* 0xffffc92000007947 */ /* 0x000fea000383ffff */
.L_x_305:
[----:B------:R-:W-:Y:S01]  /*19bf0*/  IMAD.MOV.U32 R0, RZ, RZ, R5 ;  /* 0x000000ffff007224 */ /* 0x000fe200078e0005 */
[----:B------:R-:W-:Y:S01]  /*19c00*/  MOV R28, RZ ;  /* 0x000000ff001c7202 */ /* 0x000fe20000000f00 */
[----:B------:R-:W-:Y:S01]  /*19c10*/  IMAD.MOV.U32 R3, RZ, RZ, 0x181f ;  /* 0x0000181fff037424 */ /* 0x000fe200078e00ff */
[----:B------:R-:W-:Y:S02]  /*19c20*/  MOV R2, 0x19c40 ;  /* 0x00019c4000027802 */ /* 0x000fe40000000f00 */
[----:B------:R-:W-:Y:S05]  /*19c30*/  CALL.REL.NOINC `($__internal_5_$__cuda_sm70_shflsync_idx_p) ;  /* 0x0000096000007944 */ /* 0x000fea0003c00000 */
[----:B------:R-:W-:Y:S01]  /*19c40*/  MOV R4, R0 ;  /* 0x0000000000047202 */ /* 0x000fe20000000f00 */
[----:B------:R-:W-:Y:S05]  /*19c50*/  BRA `(.L_x_364) ;  /* 0xffffdaf000007947 */ /* 0x000fea000383ffff */
.L_x_306:
[----:B------:R-:W-:Y:S01]  /*19c60*/  IMAD.MOV.U32 R0, RZ, RZ, R12 ;  /* 0x000000ffff007224 */ /* 0x000fe200078e000c */
[----:B------:R-:W-:Y:S01]  /*19c70*/  MOV R28, RZ ;  /* 0x000000ff001c7202 */ /* 0x000fe20000000f00 */
[----:B------:R-:W-:Y:S01]  /*19c80*/  IMAD.MOV.U32 R3, RZ, RZ, 0x181f ;  /* 0x0000181fff037424 */ /* 0x000fe200078e00ff */
[----:B------:R-:W-:Y:S02]  /*19c90*/  MOV R2, 0x19cb0 ;  /* 0x00019cb000027802 */ /* 0x000fe40000000f00 */
[----:B-12---:R-:W-:Y:S05]  /*19ca0*/  CALL.REL.NOINC `($__internal_5_$__cuda_sm70_shflsync_idx_p) ;  /* 0x000008f000007944 */ /* 0x006fea0003c00000 */
[----:B------:R-:W-:Y:S05]  /*19cb0*/  BRA `(.L_x_365) ;  /* 0xffffdab000007947 */ /* 0x000fea000383ffff */
.L_x_309:
[----:B----4-:R-:W-:Y:S01]  /*19cc0*/  IMAD.MOV.U32 R0, RZ, RZ, R5 ;  /* 0x000000ffff007224 */ /* 0x010fe200078e0005 */
[----:B------:R-:W-:Y:S01]  /*19cd0*/  MOV R28, 0x1 ;  /* 0x00000001001c7802 */ /* 0x000fe20000000f00 */
[----:B--2---:R-:W-:Y:S01]  /*19ce0*/  IMAD.MOV.U32 R3, RZ, RZ, 0x181f ;  /* 0x0000181fff037424 */ /* 0x004fe200078e00ff */
[----:B------:R-:W-:-:S02]  /*19cf0*/  MOV R2, 0x19d10 ;  /* 0x00019d1000027802 */ /* 0x000fc40000000f00 */
[----:B-1-3--:R-:W-:Y:S05]  /*19d00*/  CALL.REL.NOINC `($__internal_5_$__cuda_sm70_shflsync_idx_p) ;  /* 0x0000089000007944 */ /* 0x00afea0003c00000 */
[----:B------:R-:W-:Y:S01]  /*19d10*/  IMAD.MOV.U32 R4, RZ, RZ, R0 ;  /* 0x000000ffff047224 */ /* 0x000fe200078e0000 */
[----:B------:R-:W-:Y:S01]  /*19d20*/  MOV R28, 0x1 ;  /* 0x00000001001c7802 */ /* 0x000fe20000000f00 */
[----:B------:R-:W-:Y:S01]  /*19d30*/  IMAD.MOV.U32 R0, RZ, RZ, R12 ;  /* 0x000000ffff007224 */ /* 0x000fe200078e000c */
[----:B------:R-:W-:-:S02]  /*19d40*/  MOV R3, 0x181f ;  /* 0x0000181f00037802 */ /* 0x000fc40000000f00 */
[----:B------:R-:W-:Y:S02]  /*19d50*/  MOV R2, 0x19d70 ;  /* 0x00019d7000027802 */ /* 0x000fe40000000f00 */
[----:B------:R-:W-:Y:S05]  /*19d60*/  CALL.REL.NOINC `($__internal_5_$__cuda_sm70_shflsync_idx_p) ;  /* 0x0000083000007944 */ /* 0x000fea0003c00000 */
[----:B------:R-:W-:Y:S05]  /*19d70*/  BRA `(.L_x_366) ;  /* 0xffffdb3000007947 */ /* 0x000fea000383ffff */
.L_x_312:
[----:B----4-:R-:W-:Y:S01]  /*19d80*/  IMAD.MOV.U32 R0, RZ, RZ, R5 ;  /* 0x000000ffff007224 */ /* 0x010fe200078e0005 */
[----:B------:R-:W-:Y:S01]  /*19d90*/  MOV R28, 0x2 ;  /* 0x00000002001c7802 */ /* 0x000fe20000000f00 */
[----:B-1----:R-:W-:Y:S01]  /*19da0*/  IMAD.MOV.U32 R3, RZ, RZ, 0x181f ;  /* 0x0000181fff037424 */ /* 0x002fe200078e00ff */
[----:B------:R-:W-:Y:S02]  /*19db0*/  MOV R2, 0x19dd0 ;  /* 0x00019dd000027802 */ /* 0x000fe40000000f00 */
[----:B--23--:R-:W-:Y:S05]  /*19dc0*/  CALL.REL.NOINC `($__internal_5_$__cuda_sm70_shflsync_idx_p) ;  /* 0x000007d000007944 */ /* 0x00cfea0003c00000 */
[----:B------:R-:W-:Y:S01]  /*19dd0*/  MOV R4, R0 ;  /* 0x0000000000047202 */ /* 0x000fe20000000f00 */
[----:B------:R-:W-:Y:S05]  /*19de0*/  BRA `(.L_x_367) ;  /* 0xffffdbf000007947 */ /* 0x000fea000383ffff */
.L_x_313:
[----:B----4-:R-:W-:Y:S01]  /*19df0*/  IMAD.MOV.U32 R0, RZ, RZ, R12 ;  /* 0x000000ffff007224 */ /* 0x010fe200078e000c */
[----:B------:R-:W-:Y:S01]  /*19e00*/  MOV R28, 0x2 ;  /* 0x00000002001c7802 */ /* 0x000fe20000000f00 */
[----:B------:R-:W-:Y:S01]  /*19e10*/  IMAD.MOV.U32 R3, RZ, RZ, 0x181f ;  /* 0x0000181fff037424 */ /* 0x000fe200078e00ff */
[----:B------:R-:W-:Y:S02]  /*19e20*/  MOV R2, 0x19e40 ;  /* 0x00019e4000027802 */ /* 0x000fe40000000f00 */
[----:B-123--:R-:W-:Y:S05]  /*19e30*/  CALL.REL.NOINC `($__internal_5_$__cuda_sm70_shflsync_idx_p) ;  /* 0x0000076000007944 */ /* 0x00efea0003c00000 */
[----:B------:R-:W-:Y:S05]  /*19e40*/  BRA `(.L_x_368) ;  /* 0xffffdbb000007947 */ /* 0x000fea000383ffff */
.L_x_316:
[----:B-1----:R-:W-:Y:S01]  /*19e50*/  IMAD.MOV.U32 R0, RZ, RZ, R5 ;  /* 0x000000ffff007224 */ /* 0x002fe200078e0005 */
[----:B------:R-:W-:Y:S01]  /*19e60*/  MOV R28, 0x3 ;  /* 0x00000003001c7802 */ /* 0x000fe20000000f00 */
[----:B------:R-:W-:Y:S01]  /*19e70*/  IMAD.MOV.U32 R3, RZ, RZ, 0x181f ;  /* 0x0000181fff037424 */ /* 0x000fe200078e00ff */
[----:B------:R-:W-:-:S02]  /*19e80*/  MOV R2, 0x19ea0 ;  /* 0x00019ea000027802 */ /* 0x000fc40000000f00 */
[----:B--234-:R-:W-:Y:S05]  /*19e90*/  CALL.REL.NOINC `($__internal_5_$__cuda_sm70_shflsync_idx_p) ;  /* 0x0000070000007944 */ /* 0x01cfea0003c00000 */
[----:B------:R-:W-:Y:S01]  /*19ea0*/  IMAD.MOV.U32 R4, RZ, RZ, R0 ;  /* 0x000000ffff047224 */ /* 0x000fe200078e0000 */
[----:B------:R-:W-:Y:S01]  /*19eb0*/  MOV R28, 0x3 ;  /* 0x00000003001c7802 */ /* 0x000fe20000000f00 */
[----:B------:R-:W-:Y:S01]  /*19ec0*/  IMAD.MOV.U32 R0, RZ, RZ, R12 ;  /* 0x000000ffff007224 */ /* 0x000fe200078e000c */
[----:B------:R-:W-:-:S02]  /*19ed0*/  MOV R3, 0x181f ;  /* 0x0000181f00037802 */ /* 0x000fc40000000f00 */
[----:B------:R-:W-:Y:S02]  /*19ee0*/  MOV R2, 0x19f00 ;  /* 0x00019f0000027802 */ /* 0x000fe40000000f00 */
[----:B------:R-:W-:Y:S05]  /*19ef0*/  CALL.REL.NOINC `($__internal_5_$__cuda_sm70_shflsync_idx_p) ;  /* 0x000006a000007944 */ /* 0x000fea0003c00000 */
[----:B------:R-:W-:Y:S05]  /*19f00*/  BRA `(.L_x_369) ;  /* 0xffffdc3000007947 */ /* 0x000fea000383ffff */
.L_x_318:
[----:B------:R-:W-:Y:S01]  /*19f10*/  IMAD.MOV.U32 R0, RZ, RZ, R29 ;  /* 0x000000ffff007224 */ /* 0x000fe200078e001d */
[----:B------:R-:W-:Y:S01]  /*19f20*/  MOV R28, RZ ;  /* 0x000000ff001c7202 */ /* 0x000fe20000000f00 */
[----:B------:R-:W-:Y:S01]  /*19f30*/  IMAD.MOV.U32 R3, RZ, RZ, 0x1f ;  /* 0x0000001fff037424 */ /* 0x000fe200078e00ff */
[----:B------:R-:W-:Y:S02]  /*19f40*/  MOV R2, 0x19f60 ;  /* 0x00019f6000027802 */ /* 0x000fe40000000f00 */
[----:B---34-:R-:W-:Y:S05]  /*19f50*/  CALL.REL.NOINC `($__internal_5_$__cuda_sm70_shflsync_idx_p) ;  /* 0x0000064000007944 */ /* 0x018fea0003c00000 */
[----:B------:R-:W-:Y:S01]  /*19f60*/  MOV R9, R0 ;  /* 0x0000000000097202 */ /* 0x000fe20000000f00 */
[----:B------:R-:W-:Y:S05]  /*19f70*/  BRA `(.L_x_370) ;  /* 0xffffdd8000007947 */ /* 0x000fea000383ffff */
.L_x_319:
[----:B------:R-:W-:Y:S01]  /*19f80*/  IMAD.MOV.U32 R0, RZ, RZ, R29 ;  /* 0x000000ffff007224 */ /* 0x000fe200078e001d */
[----:B------:R-:W-:Y:S01]  /*19f90*/  MOV R28, 0x1 ;  /* 0x00000001001c7802 */ /* 0x000fe20000000f00 */
[----:B------:R-:W-:Y:S01]  /*19fa0*/  IMAD.MOV.U32 R3, RZ, RZ, 0x1f ;  /* 0x0000001fff037424 */ /* 0x000fe200078e00ff */
[----:B------:R-:W-:Y:S02]  /*19fb0*/  MOV R2, 0x19fd0 ;  /* 0x00019fd000027802 */ /* 0x000fe40000000f00 */
[----:B-1234-:R-:W-:Y:S05]  /*19fc0*/  CALL.REL.NOINC `($__internal_5_$__cuda_sm70_shflsync_idx_p) ;  /* 0x000005d000007944 */ /* 0x01efea0003c00000 */
[----:B------:R-:W-:Y:S01]  /*19fd0*/  MOV R6, R0 ;  /* 0x0000000000067202 */ /* 0x000fe20000000f00 */
[----:B------:R-:W-:Y:S05]  /*19fe0*/  BRA `(.L_x_371) ;  /* 0xffffdd3000007947 */ /* 0x000fea000383ffff */
.L_x_320:
[----:B------:R-:W-:Y:S02]  /*19ff0*/  MOV R3, 0x1 ;  /* 0x0000000100037802 */ /* 0x000fe40000000f00 */
[----:B------:R-:W-:-:S02]  /*1a000*/  MOV R2, 0x1a020 ;  /* 0x0001a02000027802 */ /* 0x000fc40000000f00 */
[----:B-123--:R-:W-:Y:S05]  /*1a010*/  CALL.REL.NOINC `($__internal_6_$__cuda_sm70_shflsync_up_p) ;  /* 0x000005d000007944 */ /* 0x00efea0003c00000 */
[----:B------:R-:W-:Y:S05]  /*1a020*/  BRA `(.L_x_372) ;  /* 0xffffde1000007947 */ /* 0x000fea000383ffff */
.L_x_321:
[----:B------:R-:W-:Y:S02]  /*1a030*/  MOV R3, 0x2 ;  /* 0x0000000200037802 */ /* 0x000fe40000000f00 */
[----:B------:R-:W-:-:S02]  /*1a040*/  MOV R2, 0x1a060 ;  /* 0x0001a06000027802 */ /* 0x000fc40000000f00 */
[----:B-12---:R-:W-:Y:S05]  /*1a050*/  CALL.REL.NOINC `($__internal_6_$__cuda_sm70_shflsync_up_p) ;  /* 0x0000059000007944 */ /* 0x006fea0003c00000 */
[----:B------:R-:W-:Y:S02]  /*1a060*/  SEL R3, R4, RZ, P1 ;  /* 0x000000ff04037207 */ /* 0x000fe40000800000 */
[----:B------:R-:W-:-:S03]  /*1a070*/  MOV R2, 0x1a0b0 ;  /* 0x0001a0b000027802 */ /* 0x000fc60000000f00 */
[----:B------:R-:W-:Y:S02]  /*1a080*/  IMAD.IADD R0, R0, 0x1, R3 ;  /* 0x0000000100007824 */ /* 0x000fe400078e0203 */
[----:B------:R-:W-:Y:S02]  /*1a090*/  IMAD.MOV.U32 R3, RZ, RZ, 0x4 ;  /* 0x00000004ff037424 */ /* 0x000fe400078e00ff */
        /* <DEDUP_REMOVED lines=19> */
.L_x_325:
[----:B------:R-:W-:Y:S02]  /*1a1d0*/  MOV R3, 0x1 ;  /* 0x0000000100037802 */ /* 0x000fe40000000f00 */
[----:B------:R-:W-:Y:S02]  /*1a1e0*/  MOV R2, 0x1a200 ;  /* 0x0001a20000027802 */ /* 0x000fe40000000f00 */
[----:B------:R-:W-:Y:S05]  /*1a1f0*/  CALL.REL.NOINC `($__internal_6_$__cuda_sm70_shflsync_up_p) ;  /* 0x000003f000007944 */ /* 0x000fea0003c00000 */
[----:B------:R-:W-:Y:S01]  /*1a200*/  MOV R2, R4 ;  /* 0x0000000400027202 */ /* 0x000fe20000000f00 */
[----:B------:R-:W-:Y:S05]  /*1a210*/  BRA `(.L_x_374) ;  /* 0xffffde8000007947 */ /* 0x000fea000383ffff */
.L_x_326:
[----:B------:R-:W-:Y:S02]  /*1a220*/  MOV R3, 0x2 ;  /* 0x0000000200037802 */ /* 0x000fe40000000f00 */
[----:B------:R-:W-:Y:S02]  /*1a230*/  MOV R2, 0x1a250 ;  /* 0x0001a25000027802 */ /* 0x000fe40000000f00 */
        /* <DEDUP_REMOVED lines=24> */
.L_x_328:
[----:B------:R-:W-:Y:S02]  /*1a3c0*/  SEL R0, RZ, 0x1, P0 ;  /* 0x00000001ff007807 */ /* 0x000fe40000000000 */
[----:B------:R-:W-:Y:S02]  /*1a3d0*/  MOV R2, 0x1a3f0 ;  /* 0x0001a3f000027802 */ /* 0x000fe40000000f00 */
[----:B---3--:R-:W-:Y:S05]  /*1a3e0*/  CALL.REL.NOINC `($__internal_7_$__cuda_sm70_votesync_ballot) ;  /* 0x0000026000007944 */ /* 0x008fea0003c00000 */
[----:B------:R-:W-:Y:S01]  /*1a3f0*/  MOV R10, R0 ;  /* 0x00000000000a7202 */ /* 0x000fe20000000f00 */
[----:B------:R-:W-:Y:S05]  /*1a400*/  BRA `(.L_x_376) ;  /* 0xffffde2000007947 */ /* 0x000fea000383ffff */
.L_x_329:
[----:B------:R-:W-:Y:S01]  /*1a410*/  IMAD.MOV.U32 R0, RZ, RZ, R7 ;  /* 0x000000ffff007224 */ /* 0x000fe200078e0007 */
[----:B--2---:R-:W-:Y:S01]  /*1a420*/  MOV R28, R6 ;  /* 0x00000006001c7202 */ /* 0x004fe20000000f00 */
[----:B------:R-:W-:Y:S01]  /*1a430*/  IMAD.MOV.U32 R3, RZ, RZ, 0x1f ;  /* 0x0000001fff037424 */ /* 0x000fe200078e00ff */
[----:B------:R-:W-:Y:S02]  /*1a440*/  MOV R2, 0x1a460 ;  /* 0x0001a46000027802 */ /* 0x000fe40000000f00 */
[----:B-1-3--:R-:W-:Y:S05]  /*1a450*/  CALL.REL.NOINC `($__internal_5_$__cuda_sm70_shflsync_idx_p) ;  /* 0x0000014000007944 */ /* 0x00afea0003c00000 */
[----:B------:R-:W-:Y:S01]  /*1a460*/  IMAD.MOV.U32 R7, RZ, RZ, R0 ;  /* 0x000000ffff077224 */ /* 0x000fe200078e0000 */
[----:B------:R-:W-:Y:S01]  /*1a470*/  MOV R28, R6 ;  /* 0x00000006001c7202 */ /* 0x000fe20000000f00 */
[----:B------:R-:W-:Y:S01]  /*1a480*/  IMAD.MOV.U32 R0, RZ, RZ, R8 ;  /* 0x000000ffff007224 */ /* 0x000fe200078e0008 */
[----:B------:R-:W-:Y:S02]  /*1a490*/  MOV R3, 0x1f ;  /* 0x0000001f00037802 */ /* 0x000fe40000000f00 */
[----:B------:R-:W-:-:S02]  /*1a4a0*/  MOV R2, 0x1a4c0 ;  /* 0x0001a4c000027802 */ /* 0x000fc40000000f00 */
[----:B------:R-:W-:Y:S05]  /*1a4b0*/  CALL.REL.NOINC `($__internal_5_$__cuda_sm70_shflsync_idx_p) ;  /* 0x000000e000007944 */ /* 0x000fea0003c00000 */
[----:B------:R-:W-:Y:S01]  /*1a4c0*/  MOV R5, R0 ;  /* 0x0000000000057202 */ /* 0x000fe20000000f00 */
[----:B------:R-:W-:Y:S05]  /*1a4d0*/  BRA `(.L_x_377) ;  /* 0xffffdd9000007947 */ /* 0x000fea000383ffff */
.L_x_332:
[----:B------:R-:W-:Y:S01]  /*1a4e0*/  IMAD.MOV.U32 R0, RZ, RZ, R4 ;  /* 0x000000ffff007224 */ /* 0x000fe200078e0004 */
[----:B------:R-:W-:-:S02]  /*1a4f0*/  MOV R3, 0x1f ;  /* 0x0000001f00037802 */ /* 0x000fc40000000f00 */
[----:B------:R-:W-:Y:S02]  /*1a500*/  MOV R2, 0x1a520 ;  /* 0x0001a52000027802 */ /* 0x000fe40000000f00 */
[----:B-1234-:R-:W-:Y:S05]  /*1a510*/  CALL.REL.NOINC `($__internal_5_$__cuda_sm70_shflsync_idx_p) ;  /* 0x0000008000007944 */ /* 0x01efea0003c00000 */
[----:B------:R-:W-:Y:S01]  /*1a520*/  MOV R13, R0 ;  /* 0x00000000000d7202 */ /* 0x000fe20000000f00 */
[----:B------:R-:W-:Y:S05]  /*1a530*/  BRA `(.L_x_331) ;  /* 0xffffdd9000007947 */ /* 0x000fea000383ffff */
        .weak           $__internal_4_$__cuda_sm70_shflsync_bfly_p
        .type           $__internal_4_$__cuda_sm70_shflsync_bfly_p,@function
        .size           $__internal_4_$__cuda_sm70_shflsync_bfly_p,($__internal_5_$__cuda_sm70_shflsync_idx_p - $__internal_4_$__cuda_sm70_shflsync_bfly_p)
$__internal_4_$__cuda_sm70_shflsync_bfly_p:
[----:B------:R-:W-:Y:S02]  /*1a540*/  MOV R27, 0xffffffff ;  /* 0xffffffff001b7802 */ /* 0x000fe40000000f00 */
[----:B------:R-:W-:Y:S02]  /*1a550*/  MOV R3, 0x1f ;  /* 0x0000001f00037802 */ /* 0x000fe40000000f00 */
[----:B------:R-:W-:Y:S04]  /*1a560*/  WARPSYNC R27 ;  /* 0x0000001b00007348 */ /* 0x000fe80003800000 */
[----:B------:R1:W2:Y:S02]  /*1a570*/  SHFL.BFLY PT, R0, R4, R0, R3 ;  /* 0x0c00000004007389 */ /* 0x0002a400000e0003 */
[----:B-1----:R-:W-:-:S04]  /*1a580*/  MOV R3, 0x0 ;  /* 0x0000000000037802 */ /* 0x002fc80000000f00 */
[----:B--2---:R-:W-:Y:S05]  /*1a590*/  RET.REL.NODEC R2 `(_ZN7cutlass13device_kernelIN5flash19enable_sm80_to_sm89INS1_16FlashAttnFwdSm80INS1_25CollectiveMainloopFwdSm80ILi8ELi1ELb0EN4cute5tupleIJNS5_1CILi128EEENS7_ILi64EEENS7_ILi192EEEEEELi192ENS_10bfloat16_tEfNS_4arch4Sm80ELb0ELb0ELb1ELb1ELb1ELb1ELb1ELb1EEENS1_21CollectiveEpilogueFwdINS6_IJS8_SA_S9_EEENS6_IJNS7_ILi1EEESI_SI_EEESC_SE_Li256ELb1ELb1ELb1ELb0EEENS1_36VarlenDynamicPersistentTileSchedulerILi128ELi64ELi256ELi256ELb1ELb1ELb0ELb0ELb1ELb1EEEEEEEEEvNT_6ParamsE) ;  /* 0xfffe5a6002007950 */ /* 0x004fea0003c3ffff */
        .weak           $__internal_5_$__cuda_sm70_shflsync_idx_p
        .type           $__internal_5_$__cuda_sm70_shflsync_idx_p,@function
        .size           $__internal_5_$__cuda_sm70_shflsync_idx_p,($__internal_6_$__cuda_sm70_shflsync_up_p - $__internal_5_$__cuda_sm70_shflsync_idx_p)
$__internal_5_$__cuda_sm70_shflsync_idx_p:
[----:B------:R-:W-:-:S04]  /*1a5a0*/  MOV R193, 0xffffffff ;  /* 0xffffffff00c17802 */ /* 0x000fc80000000f00 */
[----:B------:R-:W-:Y:S04]  /*1a5b0*/  WARPSYNC R193 ;  /* 0x000000c100007348 */ /* 0x000fe80003800000 */
[----:B------:R1:W2:Y:S02]  /*1a5c0*/  SHFL.IDX PT, R0, R0, R28, R3 ;  /* 0x0000001c00007389 */ /* 0x0002a400000e0003 */
[----:B-1----:R-:W-:-:S04]  /*1a5d0*/  MOV R3, 0x0 ;  /* 0x0000000000037802 */ /* 0x002fc80000000f00 */
[----:B--2---:R-:W-:Y:S05]  /*1a5e0*/  RET.REL.NODEC R2 `(_ZN7cutlass13device_kernelIN5flash19enable_sm80_to_sm89INS1_16FlashAttnFwdSm80INS1_25CollectiveMainloopFwdSm80ILi8ELi1ELb0EN4cute5tupleIJNS5_1CILi128EEENS7_ILi64EEENS7_ILi192EEEEEELi192ENS_10bfloat16_tEfNS_4arch4Sm80ELb0ELb0ELb1ELb1ELb1ELb1ELb1ELb1EEENS1_21CollectiveEpilogueFwdINS6_IJS8_SA_S9_EEENS6_IJNS7_ILi1EEESI_SI_EEESC_SE_Li256ELb1ELb1ELb1ELb0EEENS1_36VarlenDynamicPersistentTileSchedulerILi128ELi64ELi256ELi256ELb1ELb1ELb0ELb0ELb1ELb1EEEEEEEEEvNT_6ParamsE) ;  /* 0xfffe5a1002007950 */ /* 0x004fea0003c3ffff */
        .weak           $__internal_6_$__cuda_sm70_shflsync_up_p
        .type           $__internal_6_$__cuda_sm70_shflsync_up_p,@function
        .size           $__internal_6_$__cuda_sm70_shflsync_up_p,($__internal_7_$__cuda_sm70_votesync_ballot - $__internal_6_$__cuda_sm70_shflsync_up_p)
$__internal_6_$__cuda_sm70_shflsync_up_p:
[----:B------:R-:W-:Y:S02]  /*1a5f0*/  MOV R4, RZ ;  /* 0x000000ff00047202 */ /* 0x000fe40000000f00 */
[----:B------:R-:W-:-:S04]  /*1a600*/  MOV R10, 0xffffffff ;  /* 0xffffffff000a7802 */ /* 0x000fc80000000f00 */
[----:B------:R-:W-:Y:S04]  /*1a610*/  WARPSYNC R10 ;  /* 0x0000000a00007348 */ /* 0x000fe80003800000 */
[----:B------:R1:W2:Y:S02]  /*1a620*/  SHFL.UP PT, R4, R0, R3, R4 ;  /* 0x0400000300047389 */ /* 0x0002a400000e0004 */
[----:B-1----:R-:W-:-:S04]  /*1a630*/  MOV R3, 0x0 ;  /* 0x0000000000037802 */ /* 0x002fc80000000f00 */
[----:B--2---:R-:W-:Y:S05]  /*1a640*/  RET.REL.NODEC R2 `(_ZN7cutlass13device_kernelIN5flash19enable_sm80_to_sm89INS1_16FlashAttnFwdSm80INS1_25CollectiveMainloopFwdSm80ILi8ELi1ELb0EN4cute5tupleIJNS5_1CILi128EEENS7_ILi64EEENS7_ILi192EEEEEELi192ENS_10bfloat16_tEfNS_4arch4Sm80ELb0ELb0ELb1ELb1ELb1ELb1ELb1ELb1EEENS1_21CollectiveEpilogueFwdINS6_IJS8_SA_S9_EEENS6_IJNS7_ILi1EEESI_SI_EEESC_SE_Li256ELb1ELb1ELb1ELb0EEENS1_36VarlenDynamicPersistentTileSchedulerILi128ELi64ELi256ELi256ELb1ELb1ELb0ELb0ELb1ELb1EEEEEEEEEvNT_6ParamsE) ;  /* 0xfffe59b002007950 */ /* 0x004fea0003c3ffff */
        .weak           $__internal_7_$__cuda_sm70_votesync_ballot
        .type           $__internal_7_$__cuda_sm70_votesync_ballot,@function
        .size           $__internal_7_$__cuda_sm70_votesync_ballot,(.L_x_3111 - $__internal_7_$__cuda_sm70_votesync_ballot)
$__internal_7_$__cuda_sm70_votesync_ballot:
[----:B------:R-:W-:Y:S01]  /*1a650*/  ISETP.NE.U32.AND P0, PT, R0, 0x1, PT ;  /* 0x000000010000780c */ /* 0x000fe20003f05070 */
[----:B------:R-:W-:-:S04]  /*1a660*/  IMAD.MOV.U32 R3, RZ, RZ, -0x1 ;  /* 0xffffffffff037424 */ /* 0x000fc800078e00ff */
[----:B------:R-:W-:Y:S08]  /*1a670*/  WARPSYNC R3 ;  /* 0x0000000300007348 */ /* 0x000ff00003800000 */
[----:B------:R-:W-:-:S04]  /*1a680*/  VOTE.ANY R0, PT, !P0 ;  /* 0x0000000000007806 */ /* 0x000fc800040e0100 */
[----:B------:R-:W-:Y:S01]  /*1a690*/  LOP3.LUT R0, R0, R3, RZ, 0xc0, !PT ;  /* 0x0000000300007212 */ /* 0x000fe200078ec0ff */
[----:B------:R-:W-:-:S04]  /*1a6a0*/  IMAD.MOV.U32 R3, RZ, RZ, 0x0 ;  /* 0x00000000ff037424 */ /* 0x000fc800078e00ff */
[----:B------:R-:W-:Y:S05]  /*1a6b0*/  RET.REL.NODEC R2 `(_ZN7cutlass13device_kernelIN5flash19enable_sm80_to_sm89INS1_16FlashAttnFwdSm80INS1_25CollectiveMainloopFwdSm80ILi8ELi1ELb0EN4cute5tupleIJNS5_1CILi128EEENS7_ILi64EEENS7_ILi192EEEEEELi192ENS_10bfloat16_tEfNS_4arch4Sm80ELb0ELb0ELb1ELb1ELb1ELb1ELb1ELb1EEENS1_21CollectiveEpilogueFwdINS6_IJS8_SA_S9_EEENS6_IJNS7_ILi1EEESI_SI_EEESC_SE_Li256ELb1ELb1ELb1ELb0EEENS1_36VarlenDynamicPersistentTileSchedulerILi128ELi64ELi256ELi256ELb1ELb1ELb0ELb0ELb1ELb1EEEEEEEEEvNT_6ParamsE) ;  /* 0xfffe594002007950 */ /* 0x000fea0003c3ffff */
.L_x_378:
        /* <DEDUP_REMOVED lines=12> */
.L_x_3111:


//--------------------- .text._ZN7cutlass13device_kernelIN5flash19enable_sm80_to_sm89INS1_16FlashAttnFwdSm80INS1_25CollectiveMainloopFwdSm80ILi8ELi1ELb0EN4cute5tupleIJNS5_1CILi128EEENS7_ILi64EEENS7_ILi192EEEEEELi192ENS_10bfloat16_tEfNS_4arch4Sm80ELb0ELb1ELb1ELb0ELb1ELb0ELb1ELb1EEENS1_21CollectiveEpilogueFwdINS6_IJS8_SA_S9_EEENS6_IJNS7_ILi1EEESI_SI_EEESC_SE_Li256ELb0ELb1ELb1ELb0EEENS1_19SingleTileSchedulerILb0ELb1ELb1ELi128EEEEEEEEEvNT_6ParamsE --------------------------
	.section	.text._ZN7cutlass13device_kernelIN5flash19enable_sm80_to_sm89INS1_16FlashAttnFwdSm80INS1_25CollectiveMainloopFwdSm80ILi8ELi1ELb0EN4cute5tupleIJNS5_1CILi128EEENS7_ILi64EEENS7_ILi192EEEEEELi192ENS_10bfloat16_tEfNS_4arch4Sm80ELb0ELb1ELb1ELb0ELb1ELb0ELb1ELb1EEENS1_21CollectiveEpilogueFwdINS6_IJS8_SA_S9_EEENS6_IJNS7_ILi1EEESI_SI_EEESC_SE_Li256ELb0ELb1ELb1ELb0EEENS1_19SingleTileSchedulerILb0ELb1ELb1ELi128EEEEEEEEEvNT_6ParamsE,"ax",@progbits
	.sectioninfo	@"SHI_REGISTERS=255"
	.align	128
.text._ZN7cutlass13device_kernelIN5flash19enable_sm80_to_sm89INS1_16FlashAttnFwdSm80INS1_25CollectiveMainloopFwdSm80ILi8ELi1ELb0EN4cute5tupleIJNS5_1CILi128EEENS7_ILi64EEENS7_ILi192EEEEEELi192ENS_10bfloat16_tEfNS_4arch4Sm80ELb0ELb1ELb1ELb0ELb1ELb0ELb1ELb1EEENS1_21CollectiveEpilogueFwdINS6_IJS8_SA_S9_EEENS6_IJNS7_ILi1EEESI_SI_EEESC_SE_Li256ELb0ELb1ELb1ELb0EEENS1_19SingleTileSchedulerILb0ELb1ELb1ELi128EEEEEEEEEvNT_6ParamsE:
        .type           _ZN7cutlass13device_kernelIN5flash19enable_sm80_to_sm89INS1_16FlashAttnFwdSm80INS1_25CollectiveMainloopFwdSm80ILi8ELi1ELb0EN4cute5tupleIJNS5_1CILi128EEENS7_ILi64EEENS7_ILi192EEEEEELi192ENS_10bfloat16_tEfNS_4arch4Sm80ELb0ELb1ELb1ELb0ELb1ELb0ELb1ELb1EEENS1_21CollectiveEpilogueFwdINS6_IJS8_SA_S9_EEENS6_IJNS7_ILi1EEESI_SI_EEESC_SE_Li256ELb0ELb1ELb1ELb0EEENS1_19SingleTileSchedulerILb0ELb1ELb1ELi128EEEEEEEEEvNT_6ParamsE,@function
        .size           _ZN7cutlass13device_kernelIN5flash19enable_sm80_to_sm89INS1_16FlashAttnFwdSm80INS1_25CollectiveMainloopFwdSm80ILi8ELi1ELb0EN4cute5tupleIJNS5_1CILi128EEENS7_ILi64EEENS7_ILi192EEEEEELi192ENS_10bfloat16_tEfNS_4arch4Sm80ELb0ELb1ELb1ELb0ELb1ELb0ELb1ELb1EEENS1_21CollectiveEpilogueFwdINS6_IJS8_SA_S9_EEENS6_IJNS7_ILi1EEESI_SI_EEESC_SE_Li256ELb0ELb1ELb1ELb0EEENS1_19SingleTileSchedulerILb0ELb1ELb1ELi128EEEEEEEEEvNT_6ParamsE,(.L_x_3116 - _ZN7cutlass13device_kernelIN5flash19enable_sm80_to_sm89INS1_16FlashAttnFwdSm80INS1_25CollectiveMainloopFwdSm80ILi8ELi1ELb0EN4cute5tupleIJNS5_1CILi128EEENS7_ILi64EEENS7_ILi192EEEEEELi192ENS_10bfloat16_tEfNS_4arch4Sm80ELb0ELb1ELb1ELb0ELb1ELb0ELb1ELb1EEENS1_21CollectiveEpilogueFwdINS6_IJS8_SA_S9_EEENS6_IJNS7_ILi1EEESI_SI_EEESC_SE_Li256ELb0ELb1ELb1ELb0EEENS1_19SingleTileSchedulerILb0ELb1ELb1ELi128EEEEEEEEEvNT_6ParamsE)
        .other          _ZN7cutlass13device_kernelIN5flash19enable_sm80_to_sm89INS1_16FlashAttnFwdSm80INS1_25CollectiveMainloopFwdSm80ILi8ELi1ELb0EN4cute5tupleIJNS5_1CILi128EEENS7_ILi64EEENS7_ILi192EEEEEELi192ENS_10bfloat16_tEfNS_4arch4Sm80ELb0ELb1ELb1ELb0ELb1ELb0ELb1ELb1EEENS1_21CollectiveEpilogueFwdINS6_IJS8_SA_S9_EEENS6_IJNS7_ILi1EEESI_SI_EEESC_SE_Li256ELb0ELb1ELb1ELb0EEENS1_19SingleTileSchedulerILb0ELb1ELb1ELi128EEEEEEEEEvNT_6ParamsE,@"STO_CUDA_ENTRY STV_DEFAULT"
_ZN7cutlass13device_kernelIN5flash19enable_sm80_to_sm89INS1_16FlashAttnFwdSm80INS1_25CollectiveMainloopFwdSm80ILi8ELi1ELb0EN4cute5tupleIJNS5_1CILi128EEENS7_ILi64EEENS7_ILi192EEEEEELi192ENS_10bfloat16_tEfNS_4arch4Sm80ELb0ELb1ELb1ELb0ELb1ELb0ELb1ELb1EEENS1_21CollectiveEpilogueFwdINS6_IJS8_SA_S9_EEENS6_IJNS7_ILi1EEESI_SI_EEESC_SE_Li256ELb0ELb1ELb1ELb0EEENS1_19SingleTileSchedulerILb0ELb1ELb1ELi128EEEEEEEEEvNT_6ParamsE:
        /* <DEDUP_REMOVED lines=17> */
.L_x_379:
[----:B------:R-:W-:Y:S02]  /*0110*/  ULDC.64 UR4, c[0x0][0x550] ;  /* 0x0001540000047ab9 */ /* 0x000fe40000000a00 */
[----:B------:R-:W-:Y:S02]  /*0120*/  UISETP.NE.AND UP0, UPT, UR4, 0x1, UPT ;  /* 0x000000010400788c */ /* 0x000fe4000bf05270 */
[----:B------:R-:W-:-:S02]  /*0130*/  UIMAD.WIDE.U32 UR8, UR7, UR5, URZ ;  /* 0x00000005070872a5 */ /* 0x000fc4000f8e003f */
[----:B------:R-:W-:Y:S02]  /*0140*/  ULDC UR4, c[0x0][0x558] ;  /* 0x0001560000047ab9 */ /* 0x000fe40000000800 */
[----:B------:R-:W-:-:S05]  /*0150*/  UMOV UR13, UR7 ;  /* 0x00000007000d7c82 */ /* 0x000fca0008000000 */
[----:B------:R-:W-:-:S03]  /*0160*/  @UP0 USHF.R.U32.HI UR13, URZ, UR4, UR9 ;  /* 0x000000043f0d0299 */ /* 0x000fc60008011609 */
.L_x_380:
        /* <DEDUP_REMOVED lines=16> */
[----:B------:R-:W1:Y:S01]  /*0270*/  S2UR UR24, SR_CTAID.X ;  /* 0x00000000001879c3 */ /* 0x000e620000002500 */
[----:B------:R-:W-:Y:S02]  /*0280*/  ULDC UR4, c[0x0][0x2c4] ;  /* 0x0000b10000047ab9 */ /* 0x000fe40000000800 */
[----:B------:R-:W-:Y:S02]  /*0290*/  UISETP.NE.AND UP1, UPT, UR4, 0x1, UPT ;  /* 0x000000010400788c */ /* 0x000fe4000bf25270 */
[----:B------:R-:W-:Y:S02]  /*02a0*/  UMOV UR12, URZ ;  /* 0x0000003f000c7c82 */ /* 0x000fe40008000000 */
[----:B------:R-:W-:Y:S02]  /*02b0*/  ULDC.64 UR4, c[0x0][0x2c8] ;  /* 0x0000b20000047ab9 */ /* 0x000fe40000000a00 */
[----:B-1----:R-:W-:-:S05]  /*02c0*/  USHF.L.U32 UR24, UR24, 0x7, URZ ;  /* 0x0000000718187899 */ /* 0x002fca000800063f */
[----:B------:R-:W-:Y:S02]  /*02d0*/  @UP1 UIADD3 UR10, UR24, 0x7f, URZ ;  /* 0x0000007f180a1890 */ /* 0x000fe4000fffe03f */
[----:B------:R-:W-:Y:S02]  /*02e0*/  UIADD3 UR8, UR24, 0x7f, URZ ;  /* 0x0000007f18087890 */ /* 0x000fe4000fffe03f */
[----:B------:R-:W-:-:S03]  /*02f0*/  UIMAD.WIDE.U32 UR10, UR10, UR4, URZ ;  /* 0x000000040a0a72a5 */ /* 0x000fc6000f8e003f */
[----:B------:R-:W-:-:S04]  /*0300*/  ULDC UR4, c[0x0][0x2ac] ;  /* 0x0000ab0000047ab9 */ /* 0x000fc80000000800 */
[----:B------:R-:W-:Y:S02]  /*0310*/  @UP1 UMOV UR9, UR11 ;  /* 0x0000000b00091c82 */ /* 0x000fe40008000000 */
[----:B------:R-:W-:Y:S02]  /*0320*/  ULDC UR10, c[0x0][0x1d0] ;  /* 0x00007400000a7ab9 */ /* 0x000fe40000000800 */
[----:B------:R-:W-:Y:S02]  /*0330*/  @UP1 USHF.R.U32.HI UR8, URZ, UR5, UR9 ;  /* 0x000000053f081299 */ /* 0x000fe40008011609 */
[----:B------:R-:W-:Y:S02]  /*0340*/  UIMAD UR10, UR4, UR10, URZ ;  /* 0x0000000a040a72a4 */ /* 0x000fe4000f8e023f */
[----:B------:R-:W-:Y:S02]  /*0350*/  UMOV UR9, 0x1 ;  /* 0x0000000100097882 */ /* 0x000fe40000000000 */
[----:B------:R-:W-:-:S02]  /*0360*/  ULDC.64 UR4, c[0x0][0x328] ;  /* 0x0000ca0000047ab9 */ /* 0x000fc40000000a00 */
[----:B------:R-:W-:Y:S02]  /*0370*/  UISETP.LE.AND UP0, UPT, UR9, UR5, UPT ;  /* 0x000000050900728c */ /* 0x000fe4000bf03270 */
[----:B------:R-:W-:Y:S02]  /*0380*/  ULDC UR11, c[0x0][0x168] ;  /* 0x00005a00000b7ab9 */ /* 0x000fe40000000800 */
[----:B------:R-:W-:-:S04]  /*0390*/  UIADD3 UR11, UR10, -UR11, UR9 ;  /* 0x8000000b0a0b7290 */ /* 0x000fc8000fffe009 */
[----:B------:R-:W-:-:S04]  /*03a0*/  UIADD3 UR5, UR11, UR8, URZ ;  /* 0x000000080b057290 */ /* 0x000fc8000fffe03f */
[----:B------:R-:W-:Y:S01]  /*03b0*/  UIADD3 UR8, UR5, UR4, URZ ;  /* 0x0000000405087290 */ /* 0x000fe2000fffe03f */
[----:B--2---:R1:W2:Y:S01]  /*03c0*/  @P0 R2UR UR12, R2 ;  /* 0x00000000020c03c2 */ /* 0x0042a200000e0000 */
[----:B------:R-:W-:-:S13]  /*03d0*/  PLOP3.LUT P0, PT, PT, PT, UP0, 0x40, 0x0 ;  /* 0x000000000000781c */ /* 0x000fda0003f0e808 */
[----:B------:R-:W-:Y:S05]  /*03e0*/  @P0 BRA `(.L_x_381) ;  /* 0x0000016000000947 */ /* 0x000fea0003800000 */
[----:B------:R-:W-:Y:S01]  /*03f0*/  ISETP.LT.AND P0, PT, RZ, UR5, PT ;  /* 0x00000005ff007c0c */ /* 0x000fe2000bf01270 */
[----:B------:R-:W-:-:S12]  /*0400*/  UIADD3 UR11, UR5, -0x1, URZ ;  /* 0xffffffff050b7890 */ /* 0x000fd8000fffe03f */
[----:B------:R-:W-:Y:S05]  /*0410*/  @P0 BRA `(.L_x_382) ;  /* 0x0000009000000947 */ /* 0x000fea0003800000 */
[----:B------:R-:W-:Y:S02]  /*0420*/  ULDC UR4, c[0x0][0x32c] ;  /* 0x0000cb0000047ab9 */ /* 0x000fe40000000800 */
[----:B------:R-:W-:Y:S02]  /*0430*/  UISETP.NE.AND UP2, UPT, UR9, UR4, UPT ;  /* 0x000000040900728c */ /* 0x000fe4000bf45270 */
[----:B------:R-:W-:-:S03]  /*0440*/  UIADD3 UR11, -UR5, URZ, URZ ;  /* 0x0000003f050b7290 */ /* 0x000fc6000fffe13f */
[----:B------:R-:W-:Y:S02]  /*0450*/  ULDC.64 UR4, c[0x0][0x330] ;  /* 0x0000cc0000047ab9 */ /* 0x000fe40000000a00 */
[----:B------:R-:W-:-:S07]  /*0460*/  UIMAD.WIDE.U32 UR14, UR11, UR4, URZ ;  /* 0x000000040b0e72a5 */ /* 0x000fce000f8e003f */
[----:B------:R-:W-:Y:S02]  /*0470*/  @UP2 UMOV UR9, UR15 ;  /* 0x0000000f00092c82 */ /* 0x000fe40008000000 */
[----:B------:R-:W-:-:S04]  /*0480*/  @UP2 USHF.R.U32.HI UR11, URZ, UR5, UR9 ;  /* 0x000000053f0b2299 */ /* 0x000fc80008011609 */
[----:B------:R-:W-:Y:S01]  /*0490*/  ULOP3.LUT UR11, URZ, UR11, URZ, 0x33, !UPT ;  /* 0x0000000b3f0b7292 */ /* 0x000fe2000f8e333f */
[----:B------:R-:W-:Y:S05]  /*04a0*/  BRA `(.L_x_383) ;  /* 0x0000006000007947 */ /* 0x000fea0003800000 */
.L_x_382:
[----:B------:R-:W-:Y:S02]  /*04b0*/  ULDC UR4, c[0x0][0x32c] ;  /* 0x0000cb0000047ab9 */ /* 0x000fe40000000800 */
[----:B------:R-:W-:-:S03]  /*04c0*/  UISETP.NE.AND UP2, UPT, UR9, UR4, UPT ;  /* 0x000000040900728c */ /* 0x000fc6000bf45270 */
[----:B------:R-:W-:Y:S02]  /*04d0*/  ULDC.64 UR4, c[0x0][0x330] ;  /* 0x0000cc0000047ab9 */ /* 0x000fe40000000a00 */
[----:B------:R-:W-:-:S07]  /*04e0*/  UIMAD.WIDE.U32 UR14, UR11, UR4, URZ ;  /* 0x000000040b0e72a5 */ /* 0x000fce000f8e003f */
[----:B------:R-:W-:Y:S02]  /*04f0*/  @UP2 UMOV UR9, UR15 ;  /* 0x0000000f00092c82 */ /* 0x000fe40008000000 */
[----:B------:R-:W-:Y:S02]  /*0500*/  @UP2 USHF.R.U32.HI UR11, URZ, UR5, UR9 ;  /* 0x000000053f0b2299 */ /* 0x000fe40008011609 */
.L_x_383:
[----:B------:R-:W-:Y:S02]  /*0510*/  ULDC UR4, c[0x0][0x32c] ;  /* 0x0000cb0000047ab9 */ /* 0x000fe40000000800 */
[----:B------:R-:W-:-:S04]  /*0520*/  UIMAD UR4, UR11, UR4, UR4 ;  /* 0x000000040b0472a4 */ /* 0x000fc8000f8e0204 */
[----:B------:R-:W-:-:S04]  /*0530*/  UISETP.LT.AND UP2, UPT, UR8, UR4, UPT ;  /* 0x000000040800728c */ /* 0x000fc8000bf41270 */
[----:B------:R-:W-:Y:S02]  /*0540*/  USEL UR8, UR8, UR4, UP2 ;  /* 0x0000000408087287 */ /* 0x000fe40009000000 */
.L_x_381:
[----:B------:R-:W-:Y:S01]  /*0550*/  UIADD3 UR9, UR10, 0x3f, URZ ;  /* 0x0000003f0a097890 */ /* 0x000fe2000fffe03f */
[----:B------:R-:W-:Y:S01]  /*0560*/  PLOP3.LUT P0, PT, PT, PT, UP0, 0x40, 0x0 ;  /* 0x000000000000781c */ /* 0x000fe20003f0e808 */
[----:B------:R-:W-:Y:S02]  /*0570*/  UIADD3 UR11, UR8, 0x3f, URZ ;  /* 0x0000003f080b7890 */ /* 0x000fe4000fffe03f */
[----:B------:R-:W-:Y:S02]  /*0580*/  ULDC.64 UR4, c[0x0][0x2c8] ;  /* 0x0000b20000047ab9 */ /* 0x000fe40000000a00 */
[----:B------:R-:W-:Y:S02]  /*0590*/  UIMAD.WIDE.U32 UR16, UR24, UR4, URZ ;  /* 0x00000004181072a5 */ /* 0x000fe4000f8e003f */
[----:B------:R-:W-:Y:S02]  /*05a0*/  USHF.R.S32.HI UR14, URZ, 0x1f, UR9 ;  /* 0x0000001f3f0e7899 */ /* 0x000fe40008011409 */
[----:B------:R-:W-:-:S02]  /*05b0*/  USHF.R.S32.HI UR8, URZ, 0x1f, UR11 ;  /* 0x0000001f3f087899 */ /* 0x000fc4000801140b */
[----:B------:R-:W-:Y:S02]  /*05c0*/  UMOV UR4, UR24 ;  /* 0x0000001800047c82 */ /* 0x000fe40008000000 */
[----:B------:R-:W-:Y:S02]  /*05d0*/  @UP1 USHF.R.U32.HI UR4, URZ, UR5, UR17 ;  /* 0x000000053f041299 */ /* 0x000fe40008011611 */
[----:B------:R-:W-:Y:S02]  /*05e0*/  ULEA.HI UR5, UR14, UR9, URZ, 0x6 ;  /* 0x000000090e057291 */ /* 0x000fe4000f8f303f */
[----:B------:R-:W-:Y:S02]  /*05f0*/  ULEA.HI UR20, UR8, UR11, URZ, 0x6 ;  /* 0x0000000b08147291 */ /* 0x000fe4000f8f303f */
[----:B------:R-:W-:Y:S02]  /*0600*/  ULDC UR21, c[0x0][0x168] ;  /* 0x00005a0000157ab9 */ /* 0x000fe40000000800 */
[----:B------:R-:W-:-:S02]  /*0610*/  USHF.R.S32.HI UR5, URZ, 0x6, UR5 ;  /* 0x000000063f057899 */ /* 0x000fc40008011405 */
[----:B------:R-:W-:Y:S02]  /*0620*/  USHF.R.S32.HI UR20, URZ, 0x6, UR20 ;  /* 0x000000063f147899 */ /* 0x000fe40008011414 */
[----:B------:R-:W-:Y:S02]  /*0630*/  UIADD3 UR21, UR10, -UR21, URZ ;  /* 0x800000150a157290 */ /* 0x000fe4000fffe03f */
[----:B------:R-:W-:Y:S02]  /*0640*/  UISETP.LT.AND UP2, UPT, UR5, UR20, UPT ;  /* 0x000000140500728c */ /* 0x000fe4000bf41270 */
[----:B------:R-:W-:Y:S02]  /*0650*/  UIADD3 UR4, UR21, UR4, URZ ;  /* 0x0000000415047290 */ /* 0x000fe4000fffe03f */
[----:B------:R-:W-:Y:S02]  /*0660*/  ULDC UR8, c[0x0][0x324] ;  /* 0x0000c90000087ab9 */ /* 0x000fe40000000800 */
[----:B------:R-:W-:-:S02]  /*0670*/  USEL UR20, UR5, UR20, UP2 ;  /* 0x0000001405147287 */ /* 0x000fc40009000000 */
[----:B------:R-:W-:Y:S01]  /*0680*/  UIADD3 UR8, UR4, -UR8, URZ ;  /* 0x8000000804087290 */ /* 0x000fe2000fffe03f */
[----:B------:R-:W-:Y:S05]  /*0690*/  @P0 BRA `(.L_x_384) ;  /* 0x0000017000000947 */ /* 0x000fea0003800000 */
[----:B------:R-:W-:Y:S02]  /*06a0*/  UMOV UR9, UR4 ;  /* 0x0000000400097c82 */ /* 0x000fe40008000000 */
[----:B------:R-:W-:-:S06]  /*06b0*/  UISETP.GT.AND UP2, UPT, UR9, -0x1, UPT ;  /* 0xffffffff0900788c */ /* 0x000fcc000bf44270 */
[----:B------:R-:W-:-:S13]  /*06c0*/  PLOP3.LUT P0, PT, PT, PT, UP2, 0x80, 0x0 ;  /* 0x000000000000781c */ /* 0x000fda0003f0f028 */
[----:B------:R-:W-:Y:S05]  /*06d0*/  @P0 BRA `(.L_x_385) ;  /* 0x0000009000000947 */ /* 0x000fea0003800000 */
[----:B------:R-:W-:Y:S02]  /*06e0*/  ULDC UR4, c[0x0][0x32c] ;  /* 0x0000cb0000047ab9 */ /* 0x000fe40000000800 */
[----:B------:R-:W-:Y:S02]  /*06f0*/  UISETP.NE.AND UP2, UPT, UR4, 0x1, UPT ;  /* 0x000000010400788c */ /* 0x000fe4000bf45270 */
[----:B------:R-:W-:Y:S02]  /*0700*/  ULOP3.LUT UR9, URZ, UR9, URZ, 0x33, !UPT ;  /* 0x000000093f097292 */ /* 0x000fe4000f8e333f */
[----:B------:R-:W-:Y:S02]  /*0710*/  ULDC.64 UR4, c[0x0][0x330] ;  /* 0x0000cc0000047ab9 */ /* 0x000fe40000000a00 */
[----:B------:R-:W-:-:S07]  /*0720*/  UIMAD.WIDE.U32 UR14, UR9, UR4, URZ ;  /* 0x00000004090e72a5 */ /* 0x000fce000f8e003f */
[----:B------:R-:W-:Y:S02]  /*0730*/  @UP2 UMOV UR11, UR15 ;  /* 0x0000000f000b2c82 */ /* 0x000fe40008000000 */
[----:B------:R-:W-:-:S04]  /*0740*/  @UP2 USHF.R.U32.HI UR9, URZ, UR5, UR11 ;  /* 0x000000053f092299 */ /* 0x000fc8000801160b */
[----:B------:R-:W-:Y:S01]  /*0750*/  ULOP3.LUT UR9, URZ, UR9, URZ, 0x33, !UPT ;  /* 0x000000093f097292 */ /* 0x000fe2000f8e333f */
[----:B------:R-:W-:Y:S05]  /*0760*/  BRA `(.L_x_386) ;  /* 0x0000006000007947 */ /* 0x000fea0003800000 */
.L_x_385:
[----:B------:R-:W-:Y:S02]  /*0770*/  ULDC UR4, c[0x0][0x32c] ;  /* 0x0000cb0000047ab9 */ /* 0x000fe40000000800 */
[----:B------:R-:W-:-:S03]  /*0780*/  UISETP.NE.AND UP2, UPT, UR4, 0x1, UPT ;  /* 0x000000010400788c */ /* 0x000fc6000bf45270 */
[----:B------:R-:W-:Y:S02]  /*0790*/  ULDC.64 UR4, c[0x0][0x330] ;  /* 0x0000cc0000047ab9 */ /* 0x000fe40000000a00 */
[----:B------:R-:W-:-:S07]  /*07a0*/  UIMAD.WIDE.U32 UR14, UR9, UR4, URZ ;  /* 0x00000004090e72a5 */ /* 0x000fce000f8e003f */
[----:B------:R-:W-:Y:S02]  /*07b0*/  @UP2 UMOV UR11, UR15 ;  /* 0x0000000f000b2c82 */ /* 0x000fe40008000000 */
[----:B------:R-:W-:Y:S02]  /*07c0*/  @UP2 USHF.R.U32.HI UR9, URZ, UR5, UR11 ;  /* 0x000000053f092299 */ /* 0x000fe4000801160b */
.L_x_386:
[----:B------:R-:W-:Y:S02]  /*07d0*/  ULDC UR4, c[0x0][0x32c] ;  /* 0x0000cb0000047ab9 */ /* 0x000fe40000000800 */
[----:B------:R-:W-:-:S04]  /*07e0*/  UIMAD UR4, UR9, UR4, URZ ;  /* 0x00000004090472a4 */ /* 0x000fc8000f8e023f */
[----:B------:R-:W-:-:S04]  /*07f0*/  UISETP.LT.AND UP2, UPT, UR8, UR4, UPT ;  /* 0x000000040800728c */ /* 0x000fc8000bf41270 */
[----:B------:R-:W-:-:S04]  /*0800*/  USEL UR8, UR8, UR4, !UP2 ;  /* 0x0000000408087287 */ /* 0x000fc8000d000000 */
.L_x_384:
[----:B------:R-:W-:Y:S02]  /*0810*/  USHF.R.S32.HI UR4, URZ, 0x1f, UR8 ;  /* 0x0000001f3f047899 */ /* 0x000fe40008011408 */
[----:B------:R-:W-:Y:S02]  /*0820*/  ULDC UR5, c[0x0][0x338] ;  /* 0x0000ce0000057ab9 */ /* 0x000fe40000000800 */
[----:B------:R-:W-:-:S04]  /*0830*/  ULEA.HI UR4, UR4, UR8, URZ, 0x6 ;  /* 0x0000000804047291 */ /* 0x000fc8000f8f303f */
[----:B------:R-:W-:Y:S02]  /*0840*/  USHF.R.S32.HI UR9, URZ, 0x6, UR4 ;  /* 0x000000063f097899 */ /* 0x000fe40008011404 */
[----:B------:R-:W-:Y:S02]  /*0850*/  USHF.R.U32.HI UR4, URZ, 0x10, UR7 ;  /* 0x000000103f047899 */ /* 0x000fe40008011607 */
[----:B------:R-:W-:Y:S02]  /*0860*/  UISETP.LT.AND UP2, UPT, URZ, UR9, UPT ;  /* 0x000000093f00728c */ /* 0x000fe4000bf41270 */
[----:B------:R-:W-:Y:S02]  /*0870*/  UISETP.NE.AND UP3, UPT, UR4, URZ, UPT ;  /* 0x0000003f0400728c */ /* 0x000fe4000bf65270 */
[----:B------:R-:W-:Y:S02]  /*0880*/  USEL UR9, URZ, UR9, !UP2 ;  /* 0x000000093f097287 */ /* 0x000fe4000d000000 */
[----:B------:R-:W-:-:S02]  /*0890*/  USEL UR5, UR4, UR5, UP3 ;  /* 0x0000000504057287 */ /* 0x000fc40009800000 */
[----:B------:R-:W-:Y:S02]  /*08a0*/  UISETP.GT.AND UP2, UPT, UR20, UR9, UPT ;  /* 0x000000091400728c */ /* 0x000fe4000bf44270 */
[----:B------:R-:W-:-:S04]  /*08b0*/  UMOV UR4, URZ ;  /* 0x0000003f00047c82 */ /* 0x000fc80008000000 */
[----:B------:R-:W-:-:S13]  /*08c0*/  PLOP3.LUT P0, PT, PT, PT, UP2, 0x80, 0x0 ;  /* 0x000000000000781c */ /* 0x000fda0003f0f028 */
[----:B------:R-:W-:Y:S05]  /*08d0*/  @!P0 BRA `(.L_x_387) ;  /* 0x0000021000008947 */ /* 0x000fea0003800000 */
[----:B------:R-:W-:Y:S01]  /*08e0*/  IMAD.U32 R0, RZ, RZ, UR5 ;  /* 0x00000005ff007e24 */ /* 0x000fe2000f8e00ff */
[----:B------:R-:W-:Y:S02]  /*08f0*/  UIADD3 UR15, UR5, -0x1, UR20 ;  /* 0xffffffff050f7890 */ /* 0x000fe4000fffe014 */
[----:B------:R-:W-:Y:S02]  /*0900*/  UMOV UR16, URZ ;  /* 0x0000003f00107c82 */ /* 0x000fe40008000000 */
[-C--:B-1----:R-:W-:Y:S01]  /*0910*/  IABS R2, R0.reuse ;  /* 0x0000000000027213 */ /* 0x082fe20000000000 */
[----:B------:R-:W-:Y:S01]  /*0920*/  UIADD3 UR15, -UR9, UR15, URZ ;  /* 0x0000000f090f7290 */ /* 0x000fe2000fffe13f */
[----:B------:R-:W-:Y:S02]  /*0930*/  IABS R0, R0 ;  /* 0x0000000000007213 */ /* 0x000fe40000000000 */
[----:B------:R1:W3:Y:S03]  /*0940*/  R2UR UR14, R2 ;  /* 0x00000000020e73c2 */ /* 0x0002e600000e0000 */
[----:B------:R-:W-:Y:S01]  /*0950*/  IMAD.U32 R4, RZ, RZ, UR15 ;  /* 0x0000000fff047e24 */ /* 0x000fe2000f8e00ff */
[----:B------:R-:W-:Y:S01]  /*0960*/  ULOP3.LUT UR15, UR15, UR5, URZ, 0x3c, !UPT ;  /* 0x000000050f0f7292 */ /* 0x000fe2000f8e3c3f */
[----:B------:R-:W-:-:S04]  /*0970*/  IMAD.MOV R0, RZ, RZ, -R0 ;  /* 0x000000ffff007224 */ /* 0x000fc800078e0a00 */
[----:B------:R-:W4:Y:S01]  /*0980*/  R2UR UR8, R0 ;  /* 0x00000000000873c2 */ /* 0x000f2200000e0000 */
[----:B-1----:R-:W-:Y:S01]  /*0990*/  IABS R2, R4 ;  /* 0x0000000400027213 */ /* 0x002fe20000000000 */
[----:B---3--:R-:W1:Y:S06]  /*09a0*/  I2F.RP R5, UR14 ;  /* 0x0000000e00057d06 */ /* 0x008e6c0008209400 */
[----:B------:R-:W3:Y:S02]  /*09b0*/  R2UR UR11, R2 ;  /* 0x00000000020b73c2 */ /* 0x000ee400000e0000 */
[----:B-1----:R-:W1:Y:S02]  /*09c0*/  MUFU.RCP R3, R5 ;  /* 0x0000000500037308 */ /* 0x002e640000001000 */
[----:B-1----:R-:W-:-:S06]  /*09d0*/  IADD3 R3, R3, 0xffffffe, RZ ;  /* 0x0ffffffe03037810 */ /* 0x002fcc0007ffe0ff */
[----:B------:R-:W1:Y:S02]  /*09e0*/  F2I.FTZ.U32.TRUNC.NTZ R3, R3 ;  /* 0x0000000300037305 */ /* 0x000e64000021f000 */
[----:B-1----:R-:W1:Y:S02]  /*09f0*/  R2UR UR17, R3 ;  /* 0x00000000031173c2 */ /* 0x002e6400000e0000 */
[----:B-1----:R-:W-:-:S04]  /*0a00*/  UIADD3 UR4, URZ, -UR17, URZ ;  /* 0x800000113f047290 */ /* 0x002fc8000fffe03f */
[----:B------:R-:W-:-:S04]  /*0a10*/  UIMAD UR4, UR4, UR14, URZ ;  /* 0x0000000e040472a4 */ /* 0x000fc8000f8e023f */
[----:B------:R-:W-:-:S04]  /*0a20*/  UIMAD.WIDE.U32 UR16, UR17, UR4, UR16 ;  /* 0x00000004111072a5 */ /* 0x000fc8000f8e0010 */
[----:B---3--:R-:W-:-:S04]  /*0a30*/  UIMAD.WIDE.U32 UR16, UR17, UR11, URZ ;  /* 0x0000000b111072a5 */ /* 0x008fc8000f8e003f */
[----:B----4-:R-:W-:-:S04]  /*0a40*/  UIMAD UR8, UR17, UR8, UR11 ;  /* 0x00000008110872a4 */ /* 0x010fc8000f8e020b */
[----:B------:R-:W-:-:S11]  /*0a50*/  UISETP.GT.U32.AND UP2, UPT, UR14, UR8, UPT ;  /* 0x000000080e00728c */ /* 0x000fd6000bf44070 */
[----:B------:R-:W-:Y:S02]  /*0a60*/  @!UP2 UIADD3 UR8, UR8, -UR14, URZ ;  /* 0x8000000e0808a290 */ /* 0x000fe4000fffe03f */
[----:B------:R-:W-:Y:S02]  /*0a70*/  @!UP2 UIADD3 UR17, UR17, 0x1, URZ ;  /* 0x000000011111a890 */ /* 0x000fe4000fffe03f */
[----:B------:R-:W-:Y:S02]  /*0a80*/  UISETP.GE.U32.AND UP3, UPT, UR8, UR14, UPT ;  /* 0x0000000e0800728c */ /* 0x000fe4000bf66070 */
[----:B------:R-:W-:-:S09]  /*0a90*/  UISETP.GE.AND UP2, UPT, UR15, URZ, UPT ;  /* 0x0000003f0f00728c */ /* 0x000fd2000bf46270 */
[----:B------:R-:W-:Y:S02]  /*0aa0*/  @UP3 UIADD3 UR17, UR17, 0x1, URZ ;  /* 0x0000000111113890 */ /* 0x000fe4000fffe03f */
[----:B------:R-:W-:-:S05]  /*0ab0*/  UISETP.NE.AND UP3, UPT, UR5, URZ, UPT ;  /* 0x0000003f0500728c */ /* 0x000fca000bf65270 */
[----:B------:R-:W-:Y:S02]  /*0ac0*/  UMOV UR4, UR17 ;  /* 0x0000001100047c82 */ /* 0x000fe40008000000 */
[----:B------:R-:W-:-:S04]  /*0ad0*/  @!UP2 UIADD3 UR4, -UR4, URZ, URZ ;  /* 0x0000003f0404a290 */ /* 0x000fc8000fffe13f */
[----:B------:R-:W-:Y:S02]  /*0ae0*/  @!UP3 ULOP3.LUT UR4, URZ, UR5, URZ, 0x33, !UPT ;  /* 0x000000053f04b292 */ /* 0x000fe4000f8e333f */
.L_x_387:
[----:B------:R-:W-:Y:S01]  /*0af0*/  ULOP3.LUT UR7, UR7, 0xffff, URZ, 0xc0, !UPT ;  /* 0x0000ffff07077892 */ /* 0x000fe2000f8ec03f */
[----:B------:R-:W-:Y:S01]  /*0b00*/  PLOP3.LUT P2, PT, PT, PT, PT, 0x80, 0x0 ;  /* 0x000000000000781c */ /* 0x000fe20003f4f070 */
[----:B------:R-:W-:Y:S01]  /*0b10*/  IMAD.MOV.U32 R7, RZ, RZ, RZ ;  /* 0x000000ffff077224 */ /* 0x000fe200078e00ff */
[----:B------:R-:W-:Y:S01]  /*0b20*/  CS2R R96, SRZ ;  /* 0x0000000000607805 */ /* 0x000fe2000001ff00 */
[----:B------:R-:W-:Y:S01]  /*0b30*/  UIMAD UR9, UR7, UR4, UR9 ;  /* 0x00000004070972a4 */ /* 0x000fe2000f8e0209 */
        /* <DEDUP_REMOVED lines=8> */
[----:B-1----:R-:W-:Y:S01]  /*0bc0*/  CS2R R2, SRZ ;  /* 0x0000000000027805 */ /* 0x002fe2000001ff00 */
        /* <DEDUP_REMOVED lines=54> */
[----:B------:R-:W-:Y:S01]  /*0f30*/  SHF.R.S32.HI R87, RZ, 0x1f, R84 ;  /* 0x0000001fff577819 */ /* 0x000fe20000011454 */
[----:B------:R-:W-:Y:S01]  /*0f40*/  USHF.R.S32.HI UR7, URZ, 0x1f, UR13 ;  /* 0x0000001f3f077899 */ /* 0x000fe2000801140d */
[----:B------:R-:W-:Y:S01]  /*0f50*/  PLOP3.LUT P1, PT, PT, PT, UP1, 0x80, 0x0 ;  /* 0x000000000000781c */ /* 0x000fe20003f2f018 */
[----:B------:R-:W-:Y:S01]  /*0f60*/  ULDC.64 UR4, c[0x0][0x1b8] ;  /* 0x00006e0000047ab9 */ /* 0x000fe20000000a00 */
[----:B------:R1:W3:Y:S01]  /*0f70*/  @P2 LDG.E R3, [R2.64] ;  /* 0x0000001202032981 */ /* 0x0002e2000c1e1900 */
[CC--:B------:R-:W-:Y:S01]  /*0f80*/  LEA.HI R8, R87.reuse, R84.reuse, RZ, 0x3 ;  /* 0x0000005457087211 */ /* 0x0c0fe200078f18ff */
[----:B------:R-:W-:Y:S01]  /*0f90*/  UIMAD UR7, UR7, UR4, URZ ;  /* 0x00000004070772a4 */ /* 0x000fe2000f8e023f */
[----:B------:R-:W-:Y:S01]  /*0fa0*/  PLOP3.LUT P0, PT, PT, PT, UP1, 0x80, 0x0 ;  /* 0x000000000000781c */ /* 0x000fe20003f0f018 */
[----:B------:R-:W-:Y:S01]  /*0fb0*/  UIMAD.WIDE.U32 UR14, UR13, UR4, URZ ;  /* 0x000000040d0e72a5 */ /* 0x000fe2000f8e003f */
[----:B------:R-:W-:Y:S01]  /*0fc0*/  LOP3.LUT R5, R8, 0xfffffff8, RZ, 0xc0, !PT ;  /* 0xfffffff808057812 */ /* 0x000fe200078ec0ff */
[----:B------:R-:W-:Y:S01]  /*0fd0*/  UIMAD UR7, UR13, UR5, UR7 ;  /* 0x000000050d0772a4 */ /* 0x000fe2000f8e0207 */
[----:B------:R-:W-:Y:S01]  /*0fe0*/  SHF.R.S32.HI R8, RZ, 0x3, R8 ;  /* 0x00000003ff087819 */ /* 0x000fe20000011408 */
[----:B------:R-:W-:Y:S01]  /*0ff0*/  USHF.R.S32.HI UR8, URZ, 0x1f, UR6 ;  /* 0x0000001f3f087899 */ /* 0x000fe20008011406 */
[----:B------:R-:W-:Y:S01]  /*1000*/  LEA.HI R12, R87, R84, RZ, 0x6 ;  /* 0x00000054570c7211 */ /* 0x000fe200078f30ff */
[----:B------:R-:W-:Y:S01]  /*1010*/  IMAD.IADD R0, R84, 0x1, -R5 ;  /* 0x0000000154007824 */ /* 0x000fe200078e0a05 */
[----:B------:R-:W-:Y:S01]  /*1020*/  ULDC.64 UR4, c[0x0][0x1c0] ;  /* 0x0000700000047ab9 */ /* 0x000fe20000000a00 */
[----:B------:R-:W-:Y:S01]  /*1030*/  IMAD.SHL.U32 R207, R8, 0x40, RZ ;  /* 0x0000004008cf7824 */ /* 0x000fe200078e00ff */
[----:B------:R-:W-:Y:S01]  /*1040*/  UIADD3 UR15, UR15, UR7, URZ ;  /* 0x000000070f0f7290 */ /* 0x000fe2000fffe03f */
[C---:B------:R-:W-:Y:S01]  /*1050*/  IMAD R210, R0.reuse, 0x20, R8 ;  /* 0x0000002000d27824 */ /* 0x040fe200078e0208 */
[----:B------:R-:W-:Y:S01]  /*1060*/  UIMAD UR8, UR8, UR4, URZ ;  /* 0x00000004080872a4 */ /* 0x000fe2000f8e023f */
[----:B------:R-:W-:Y:S01]  /*1070*/  IMAD.SHL.U32 R218, R0, 0x8, RZ ;  /* 0x0000000800da7824 */ /* 0x000fe200078e00ff */
[----:B------:R-:W-:Y:S01]  /*1080*/  UIMAD.WIDE.U32 UR14, UR6, UR4, UR14 ;  /* 0x00000004060e72a5 */ /* 0x000fe2000f8e000e */
[----:B------:R-:W-:Y:S01]  /*1090*/  LOP3.LUT R207, R207, 0x1c0, RZ, 0xc0, !PT ;  /* 0x000001c0cfcf7812 */ /* 0x000fe200078ec0ff */
[----:B------:R-:W-:Y:S01]  /*10a0*/  UIMAD UR5, UR6, UR5, UR8 ;  /* 0x00000005060572a4 */ /* 0x000fe2000f8e0208 */
[----:B------:R-:W-:Y:S01]  /*10b0*/  IMAD.SHL.U32 R12, R12, 0x8, RZ ;  /* 0x000000080c0c7824 */ /* 0x000fe200078e00ff */
[----:B------:R-:W-:Y:S01]  /*10c0*/  ULDC UR4, c[0x0][0x168] ;  /* 0x00005a0000047ab9 */ /* 0x000fe20000000800 */
[----:B------:R-:W-:Y:S01]  /*10d0*/  ISETP.GE.AND P3, PT, R218, c[0x0][0x198], PT ;  /* 0x00006600da007a0c */ /* 0x000fe20003f66270 */
[----:B------:R-:W-:Y:S01]  /*10e0*/  UIADD3 UR5, UR15, UR5, URZ ;  /* 0x000000050f057290 */ /* 0x000fe2000fffe03f */
[----:B------:R-:W-:Y:S01]  /*10f0*/  IMAD.U32 R11, RZ, RZ, UR15 ;  /* 0x0000000fff0b7e24 */ /* 0x000fe2000f8e00ff */
[----:B-1----:R-:W-:Y:S01]  /*1100*/  IADD3 R2, R210, UR24, RZ ;  /* 0x00000018d2027c10 */ /* 0x002fe2000fffe0ff */
[----:B------:R-:W-:Y:S01]  /*1110*/  IMAD.U32 R10, RZ, RZ, UR14 ;  /* 0x0000000eff0a7e24 */ /* 0x000fe2000f8e00ff */
[----:B------:R-:W-:Y:S02]  /*1120*/  BSSY B0, `(.L_x_389) ;  /* 0x000003f000007945 */ /* 0x000fe40003800000 */
[----:B------:R-:W-:Y:S01]  /*1130*/  IMAD.U32 R11, RZ, RZ, UR5 ;  /* 0x00000005ff0b7e24 */ /* 0x000fe2000f8e00ff */
[----:B------:R-:W-:Y:S01]  /*1140*/  ULDC UR5, c[0x0][0x2c4] ;  /* 0x0000b10000057ab9 */ /* 0x000fe20000000800 */
[----:B------:R-:W-:Y:S01]  /*1150*/  @P1 IMAD.HI.U32 R4, R2, c[0x0][0x2c8], RZ ;  /* 0x0000b20002041a27 */ /* 0x000fe200078e00ff */
[----:B------:R-:W-:-:S03]  /*1160*/  UIMAD UR4, UR5, UR4, URZ ;  /* 0x00000004050472a4 */ /* 0x000fc6000f8e023f */
[----:B------:R-:W-:Y:S01]  /*1170*/  IMAD.MOV.U32 R7, RZ, RZ, R2 ;  /* 0x000000ffff077224 */ /* 0x000fe200078e0002 */
[----:B------:R-:W-:-:S04]  /*1180*/  @P0 SHF.R.U32.HI R7, RZ, c[0x0][0x2cc], R4 ;  /* 0x0000b300ff070a19 */ /* 0x000fc80000011604 */
[--C-:B------:R-:W-:Y:S01]  /*1190*/  SHF.R.S32.HI R4, RZ, 0x1f, R7.reuse ;  /* 0x0000001fff047819 */ /* 0x100fe20000011407 */
[----:B------:R-:W-:Y:S02]  /*11a0*/  IMAD.MOV R5, RZ, RZ, -R7 ;  /* 0x000000ffff057224 */ /* 0x000fe400078e0a07 */
[----:B------:R-:W-:-:S04]  /*11b0*/  IMAD.WIDE.U32 R10, R7, c[0x0][0x1b0], R10 ;  /* 0x00006c00070a7a25 */ /* 0x000fc800078e000a */
[----:B------:R-:W-:Y:S02]  /*11c0*/  IMAD R5, R5, c[0x0][0x2c4], R2 ;  /* 0x0000b10005057a24 */ /* 0x000fe400078e0202 */
[----:B------:R-:W-:Y:S02]  /*11d0*/  IMAD R4, R4, c[0x0][0x1b0], RZ ;  /* 0x00006c0004047a24 */ /* 0x000fe400078e02ff */
[----:B------:R-:W-:Y:S01]  /*11e0*/  IMAD.MOV.U32 R6, RZ, RZ, R10 ;  /* 0x000000ffff067224 */ /* 0x000fe200078e000a */
[----:B------:R-:W-:Y:S01]  /*11f0*/  SHF.R.S32.HI R2, RZ, 0x1f, R5 ;  /* 0x0000001fff027819 */ /* 0x000fe20000011405 */
[----:B------:R-:W-:Y:S01]  /*1200*/  IMAD R7, R7, c[0x0][0x1b4], R4 ;  /* 0x00006d0007077a24 */ /* 0x000fe200078e0204 */
[----:B------:R-:W-:Y:S02]  /*1210*/  SHF.R.U32.HI R4, RZ, 0x3, R207 ;  /* 0x00000003ff047819 */ /* 0x000fe400000116cf */
[----:B------:R-:W-:Y:S01]  /*1220*/  LOP3.LUT R207, R207, 0x38, R218, 0xf8, !PT ;  /* 0x00000038cfcf7812 */ /* 0x000fe200078ef8da */
[----:B------:R-:W-:-:S02]  /*1230*/  IMAD.IADD R7, R11, 0x1, R7 ;  /* 0x000000010b077824 */ /* 0x000fc400078e0207 */
[----:B------:R-:W-:Y:S01]  /*1240*/  IMAD R2, R2, c[0x0][0x1a8], RZ ;  /* 0x00006a0002027a24 */ /* 0x000fe200078e02ff */
[----:B------:R-:W-:Y:S01]  /*1250*/  LOP3.LUT R207, R207, R4, RZ, 0x3c, !PT ;  /* 0x00000004cfcf7212 */ /* 0x000fe200078e3cff */
[----:B------:R-:W-:Y:S01]  /*1260*/  IMAD.WIDE.U32 R6, R5, c[0x0][0x1a8], R6 ;  /* 0x00006a0005067a25 */ /* 0x000fe200078e0006 */
[----:B------:R-:W-:Y:S02]  /*1270*/  IADD3 R4, R218, 0x40, RZ ;  /* 0x00000040da047810 */ /* 0x000fe40007ffe0ff */
[----:B------:R-:W-:Y:S01]  /*1280*/  LOP3.LUT R207, R207, 0xfffffe00, R12, 0xf8, !PT ;  /* 0xfffffe00cfcf7812 */ /* 0x000fe200078ef80c */
[----:B------:R-:W-:Y:S01]  /*1290*/  IMAD R11, R5, c[0x0][0x1ac], R2 ;  /* 0x00006b00050b7a24 */ /* 0x000fe200078e0202 */
[----:B------:R-:W-:Y:S02]  /*12a0*/  LEA.HI R5, R87, R84, RZ, 0x4 ;  /* 0x0000005457057211 */ /* 0x000fe400078f20ff */
[----:B------:R-:W-:Y:S01]  /*12b0*/  LEA R15, P0, R6, c[0x0][0x160], 0x1 ;  /* 0x00005800060f7a11 */ /* 0x000fe200078008ff */
[----:B------:R-:W-:Y:S01]  /*12c0*/  IMAD.IADD R10, R7, 0x1, R11 ;  /* 0x00000001070a7824 */ /* 0x000fe200078e020b */
[----:B------:R-:W-:-:S02]  /*12d0*/  LOP3.LUT R9, R5, 0xfffffff0, RZ, 0xc0, !PT ;  /* 0xfffffff005097812 */ /* 0x000fc400078ec0ff */
[----:B------:R-:W-:Y:S01]  /*12e0*/  ISETP.GE.AND P4, PT, R4, c[0x0][0x198], PT ;  /* 0x0000660004007a0c */ /* 0x000fe20003f86270 */
[----:B------:R1:W4:Y:S01]  /*12f0*/  SHFL.IDX PT, R16, R15, RZ, 0x181f ;  /* 0x00181fff0f107589 */ /* 0x00032200000e0000 */
[----:B------:R-:W-:Y:S01]  /*1300*/  LEA.HI.X R10, R6, c[0x0][0x164], R10, 0x1, P0 ;  /* 0x00005900060a7a11 */ /* 0x000fe200000f0c0a */
[----:B------:R-:W-:Y:S01]  /*1310*/  IMAD.IADD R2, R84, 0x1, -R9 ;  /* 0x0000000154027824 */ /* 0x000fe200078e0a09 */
[----:B------:R-:W-:Y:S02]  /*1320*/  IADD3 R6, R8, UR24, RZ ;  /* 0x0000001808067c10 */ /* 0x000fe4000fffe0ff */
[----:B------:R-:W-:Y:S01]  /*1330*/  IADD3 R9, R218, 0x80, RZ ;  /* 0x00000080da097810 */ /* 0x000fe20007ffe0ff */
[----:B------:R1:W2:Y:S01]  /*1340*/  SHFL.IDX PT, R17, R10, RZ, 0x181f ;  /* 0x00181fff0a117589 */ /* 0x0002a200000e0000 */
[----:B------:R-:W-:Y:S02]  /*1350*/  SHF.R.S32.HI R7, RZ, 0x1f, R2 ;  /* 0x0000001fff077819 */ /* 0x000fe40000011402 */
[----:B------:R-:W-:-:S02]  /*1360*/  ISETP.GE.AND P5, PT, R6, UR4, PT ;  /* 0x0000000406007c0c */ /* 0x000fc4000bfa6270 */
[----:B------:R-:W-:Y:S02]  /*1370*/  LEA.HI R7, R7, R2, RZ, 0x3 ;  /* 0x0000000207077211 */ /* 0x000fe400078f18ff */
[----:B------:R-:W-:Y:S02]  /*1380*/  ISETP.GE.AND P0, PT, R9, c[0x0][0x198], PT ;  /* 0x0000660009007a0c */ /* 0x000fe40003f06270 */
[----:B------:R-:W-:-:S05]  /*1390*/  LOP3.LUT R11, R7, 0xfffffff8, RZ, 0xc0, !PT ;  /* 0xfffffff8070b7812 */ /* 0x000fca00078ec0ff */
[----:B------:R-:W-:Y:S02]  /*13a0*/  IMAD.IADD R11, R2, 0x1, -R11 ;  /* 0x00000001020b7824 */ /* 0x000fe400078e0a0b */
[----:B------:R-:W-:Y:S01]  /*13b0*/  IMAD.MOV.U32 R2, RZ, RZ, 0x10 ;  /* 0x00000010ff027424 */ /* 0x000fe200078e00ff */
[----:B---3--:R3:W5:Y:S02]  /*13c0*/  @P2 R2UR UR7, R3 ;  /* 0x00000000030723c2 */ /* 0x00876400000e0000 */
[----:B------:R-:W-:Y:S01]  /*13d0*/  R2P PR, R11, 0x6 ;  /* 0x000000060b007804 */ /* 0x000fe20000000000 */
[----:B-----5:R-:W-:-:S04]  /*13e0*/  @!UP2 UMOV UR7, UR6 ;  /* 0x000000060007ac82 */ /* 0x020fc80008000000 */
[----:B------:R-:W-:Y:S01]  /*13f0*/  SEL R2, R2, 0xfffffff0, !P1 ;  /* 0xfffffff002027807 */ /* 0x000fe20004800000 */
[----:B---3--:R-:W-:-:S05]  /*1400*/  IMAD.MOV.U32 R3, RZ, RZ, 0x20 ;  /* 0x00000020ff037424 */ /* 0x008fca00078e00ff */
[----:B------:R-:W-:Y:S01]  /*1410*/  SEL R3, R3, 0xffffffe0, !P2 ;  /* 0xffffffe003037807 */ /* 0x000fe20005000000 */
[----:B------:R-:W-:Y:S05]  /*1420*/  @P5 BRA `(.L_x_390) ;  /* 0x000000e000005947 */ /* 0x000fea0003800000 */
[----:B-12-4-:R-:W-:Y:S01]  /*1430*/  SHF.R.S32.HI R13, RZ, 0x1f, R4 ;  /* 0x0000001fff0d7819 */ /* 0x016fe20000011404 */
[----:B------:R-:W-:Y:S01]  /*1440*/  IMAD.SHL.U32 R14, R207, 0x2, RZ ;  /* 0x00000002cf0e7824 */ /* 0x000fe200078e00ff */
[----:B------:R-:W-:Y:S01]  /*1450*/  SHF.R.S32.HI R12, RZ, 0x1f, R9 ;  /* 0x0000001fff0c7819 */ /* 0x000fe20000011409 */
[----:B------:R-:W-:Y:S01]  /*1460*/  IMAD.WIDE R18, R218, 0x2, R16 ;  /* 0x00000002da127825 */ /* 0x000fe200078e0210 */
[----:B------:R-:W-:Y:S02]  /*1470*/  LEA.HI R13, R13, R4, RZ, 0x3 ;  /* 0x000000040d0d7211 */ /* 0x000fe400078f18ff */
[----:B------:R-:W-:Y:S02]  /*1480*/  LEA.HI R12, R12, R9, RZ, 0x3 ;  /* 0x000000090c0c7211 */ /* 0x000fe400078f18ff */
[----:B------:R-:W-:Y:S01]  /*1490*/  LOP3.LUT R13, R13, 0xfffffff8, RZ, 0xc0, !PT ;  /* 0xfffffff80d0d7812 */ /* 0x000fe200078ec0ff */
[----:B------:R-:W-:Y:S01]  /*14a0*/  @!PT LDS RZ, [RZ] ;  /* 0x00000000fffff984 */ /* 0x000fe20000000800 */
[----:B------:R1:W-:Y:S01]  /*14b0*/  LDGSTS.E.BYPASS.LTC128B.128 [R14+0xc100], [R18.64], !P3 ;  /* 0x0c100000120e7fae */ /* 0x0003e2000d901d52 */
[----:B------:R-:W-:-:S03]  /*14c0*/  LOP3.LUT R12, R12, 0xfffffff8, RZ, 0xc0, !PT ;  /* 0xfffffff80c0c7812 */ /* 0x000fc600078ec0ff */
[----:B------:R-:W-:-:S04]  /*14d0*/  IMAD.WIDE R20, R13, 0x2, R16 ;  /* 0x000000020d147825 */ /* 0x000fc800078e0210 */
[----:B------:R-:W-:Y:S01]  /*14e0*/  IMAD.WIDE R12, R12, 0x2, R16 ;  /* 0x000000020c0c7825 */ /* 0x000fe200078e0210 */
[----:B------:R1:W-:Y:S04]  /*14f0*/  LDGSTS.E.BYPASS.LTC128B.128 [R14+0x10100], [R20.64], !P4 ;  /* 0x10100000140e7fae */ /* 0x0003e8000e101d52 */
[----:B------:R1:W-:Y:S02]  /*1500*/  LDGSTS.E.BYPASS.LTC128B.128 [R14+0x14100], [R12.64], !P0 ;  /* 0x141000000c0e7fae */ /* 0x0003e4000c101d52 */
.L_x_390:
[----:B-12-4-:R-:W-:Y:S05]  /*1510*/  BSYNC B0 ;  /* 0x0000000000007941 */ /* 0x016fea0003800000 */
.L_x_389:
[----:B------:R-:W-:Y:S01]  /*1520*/  IADD3 R12, R6, 0x20, RZ ;  /* 0x00000020060c7810 */ /* 0x000fe20007ffe0ff */
[----:B------:R1:W2:Y:S01]  /*1530*/  SHFL.IDX PT, R17, R10, 0x1, 0x181f ;  /* 0x00381f000a117f89 */ /* 0x0002a200000e0000 */
[----:B------:R-:W-:Y:S02]  /*1540*/  BSSY B0, `(.L_x_391) ;  /* 0x0000012000007945 */ /* 0x000fe40003800000 */
[----:B------:R-:W-:Y:S01]  /*1550*/  ISETP.GE.AND P1, PT, R12, UR4, PT ;  /* 0x000000040c007c0c */ /* 0x000fe2000bf26270 */
[----:B------:R1:W3:-:S12]  /*1560*/  SHFL.IDX PT, R16, R15, 0x1, 0x181f ;  /* 0x00381f000f107f89 */ /* 0x0002d800000e0000 */
[----:B------:R-:W-:Y:S05]  /*1570*/  @P1 BRA `(.L_x_392) ;  /* 0x000000e000001947 */ /* 0x000fea0003800000 */
[----:B------:R-:W-:Y:S01]  /*1580*/  SHF.R.S32.HI R13, RZ, 0x1f, R4 ;  /* 0x0000001fff0d7819 */ /* 0x000fe20000011404 */
[----:B------:R-:W-:Y:S01]  /*1590*/  IMAD.SHL.U32 R14, R207, 0x2, RZ ;  /* 0x00000002cf0e7824 */ /* 0x000fe200078e00ff */
[----:B------:R-:W-:Y:S01]  /*15a0*/  SHF.R.S32.HI R12, RZ, 0x1f, R9 ;  /* 0x0000001fff0c7819 */ /* 0x000fe20000011409 */
[----:B--23--:R-:W-:Y:S01]  /*15b0*/  IMAD.WIDE R18, R218, 0x2, R16 ;  /* 0x00000002da127825 */ /* 0x00cfe200078e0210 */
        /* <DEDUP_REMOVED lines=10> */
.L_x_392:
[----:B------:R-:W-:Y:S05]  /*1660*/  BSYNC B0 ;  /* 0x0000000000007941 */ /* 0x000fea0003800000 */
.L_x_391:
[----:B--2---:R-:W-:Y:S01]  /*1670*/  IADD3 R12, R6, 0x40, RZ ;  /* 0x00000040060c7810 */ /* 0x004fe20007ffe0ff */
[----:B------:R2:W4:Y:S01]  /*1680*/  SHFL.IDX PT, R17, R10, 0x2, 0x181f ;  /* 0x00581f000a117f89 */ /* 0x00052200000e0000 */
[----:B------:R-:W-:Y:S02]  /*1690*/  BSSY B0, `(.L_x_393) ;  /* 0x0000012000007945 */ /* 0x000fe40003800000 */
[----:B------:R-:W-:Y:S01]  /*16a0*/  ISETP.GE.AND P1, PT, R12, UR4, PT ;  /* 0x000000040c007c0c */ /* 0x000fe2000bf26270 */
[----:B---3--:R2:W3:-:S12]  /*16b0*/  SHFL.IDX PT, R16, R15, 0x2, 0x181f ;  /* 0x00581f000f107f89 */ /* 0x0084d800000e0000 */
[----:B------:R-:W-:Y:S05]  /*16c0*/  @P1 BRA `(.L_x_394) ;  /* 0x000000e000001947 */ /* 0x000fea0003800000 */
[----:B------:R-:W-:Y:S01]  /*16d0*/  SHF.R.S32.HI R13, RZ, 0x1f, R4 ;  /* 0x0000001fff0d7819 */ /* 0x000fe20000011404 */
[----:B------:R-:W-:Y:S01]  /*16e0*/  IMAD.SHL.U32 R14, R207, 0x2, RZ ;  /* 0x00000002cf0e7824 */ /* 0x000fe200078e00ff */
[----:B------:R-:W-:Y:S01]  /*16f0*/  SHF.R.S32.HI R12, RZ, 0x1f, R9 ;  /* 0x0000001fff0c7819 */ /* 0x000fe20000011409 */
[----:B---34-:R-:W-:Y:S01]  /*1700*/  IMAD.WIDE R18, R218, 0x2, R16 ;  /* 0x00000002da127825 */ /* 0x018fe200078e0210 */
        /* <DEDUP_REMOVED lines=10> */
.L_x_394:
[----:B------:R-:W-:Y:S05]  /*17b0*/  BSYNC B0 ;  /* 0x0000000000007941 */ /* 0x000fea0003800000 */
.L_x_393:
[----:B---3--:R-:W-:Y:S01]  /*17c0*/  SHFL.IDX PT, R16, R15, 0x3, 0x181f ;  /* 0x00781f000f107f89 */ /* 0x008fe200000e0000 */
[----:B------:R-:W-:Y:S01]  /*17d0*/  IMAD.MOV.U32 R12, RZ, RZ, c[0x0][0x2b8] ;  /* 0x0000ae00ff0c7624 */ /* 0x000fe200078e00ff */
[----:B------:R-:W-:Y:S01]  /*17e0*/  UIADD3 UR25, UR20, -0x1, URZ ;  /* 0xffffffff14197890 */ /* 0x000fe2000fffe03f */
[----:B------:R-:W-:Y:S01]  /*17f0*/  SHF.R.S32.HI R217, RZ, 0x1f, R4 ;  /* 0x0000001fffd97819 */ /* 0x000fe20000011404 */
[----:B----4-:R-:W3:Y:S01]  /*1800*/  SHFL.IDX PT, R17, R10, 0x3, 0x181f ;  /* 0x00781f000a117f89 */ /* 0x010ee200000e0000 */
[----:B------:R-:W-:Y:S01]  /*1810*/  SHF.R.S32.HI R216, RZ, 0x1f, R9 ;  /* 0x0000001fffd87819 */ /* 0x000fe20000011409 */
[----:B------:R-:W-:Y:S01]  /*1820*/  USHF.L.U32 UR11, UR25, 0x6, URZ ;  /* 0x00000006190b7899 */ /* 0x000fe2000800063f */
[----:B------:R-:W-:Y:S01]  /*1830*/  ISETP.NE.AND P2, PT, R12, 0x1, PT ;  /* 0x000000010c00780c */ /* 0x000fe20003f45270 */
[----:B------:R-:W-:Y:S01]  /*1840*/  IMAD.SHL.U32 R207, R207, 0x2, RZ ;  /* 0x00000002cfcf7824 */ /* 0x000fe200078e00ff */
[----:B------:R-:W-:Y:S01]  /*1850*/  IADD3 R12, R6, 0x60, RZ ;  /* 0x00000060060c7810 */ /* 0x000fe20007ffe0ff */
[----:B------:R-:W-:Y:S01]  /*1860*/  USHF.R.S32.HI UR6, URZ, 0x1f, UR7 ;  /* 0x0000001f3f067899 */ /* 0x000fe20008011407 */
[----:B------:R-:W-:Y:S01]  /*1870*/  LEA.HI R217, R217, R4, RZ, 0x3 ;  /* 0x00000004d9d97211 */ /* 0x000fe200078f18ff */
[----:B------:R-:W-:Y:S01]  /*1880*/  IMAD.MOV.U32 R208, RZ, RZ, RZ ;  /* 0x000000ffffd07224 */ /* 0x000fe200078e00ff */
[----:B------:R-:W-:Y:S01]  /*1890*/  ISETP.GE.AND P5, PT, R12, UR4, PT ;  /* 0x000000040c007c0c */ /* 0x000fe2000bfa6270 */
[----:B------:R-:W-:Y:S01]  /*18a0*/  ULDC.64 UR4, c[0x0][0x2b0] ;  /* 0x0000ac0000047ab9 */ /* 0x000fe20000000a00 */
[----:B------:R-:W-:Y:S01]  /*18b0*/  LEA.HI R216, R216, R9, RZ, 0x3 ;  /* 0x00000009d8d87211 */ /* 0x000fe200078f18ff */
[----:B------:R-:W-:Y:S01]  /*18c0*/  UIMAD UR6, UR6, UR4, URZ ;  /* 0x00000004060672a4 */ /* 0x000fe2000f8e023f */
[----:B------:R-:W-:Y:S01]  /*18d0*/  LOP3.LUT R217, R217, 0xfffffff8, RZ, 0xc0, !PT ;  /* 0xfffffff8d9d97812 */ /* 0x000fe200078ec0ff */
[----:B------:R-:W-:Y:S01]  /*18e0*/  UIMAD.WIDE.U32 UR16, UR7, UR4, URZ ;  /* 0x00000004071072a5 */ /* 0x000fe2000f8e003f */
[----:B------:R-:W-:Y:S01]  /*18f0*/  LOP3.LUT R216, R216, 0xfffffff8, RZ, 0xc0, !PT ;  /* 0xfffffff8d8d87812 */ /* 0x000fe200078ec0ff */
[----:B------:R-:W-:Y:S01]  /*1900*/  UIMAD UR5, UR7, UR5, UR6 ;  /* 0x00000005070572a4 */ /* 0x000fe2000f8e0206 */
[----:B------:R-:W-:-:S03]  /*1910*/  IADD3 R6, R210, UR11, RZ ;  /* 0x0000000bd2067c10 */ /* 0x000fc6000fffe0ff */
[----:B------:R-:W-:Y:S01]  /*1920*/  UIADD3 UR8, UR17, UR5, URZ ;  /* 0x0000000511087290 */ /* 0x000fe2000fffe03f */
[C---:B------:R-:W-:Y:S02]  /*1930*/  ISETP.GE.AND P6, PT, R6.reuse, UR10, PT ;  /* 0x0000000a06007c0c */ /* 0x040fe4000bfc6270 */
[----:B------:R-:W-:Y:S01]  /*1940*/  IADD3 R209, R6, UR12, RZ ;  /* 0x0000000c06d17c10 */ /* 0x000fe2000fffe0ff */
[----:B-123--:R-:W-:Y:S01]  /*1950*/  @!P5 IMAD.WIDE R14, R218, 0x2, R16 ;  /* 0x00000002da0ed825 */ /* 0x00efe200078e0210 */
[----:B------:R-:W-:-:S03]  /*1960*/  ISETP.GT.OR P6, PT, R210, 0x3f, P6 ;  /* 0x0000003fd200780c */ /* 0x000fc600037c4670 */
[--C-:B------:R-:W-:Y:S01]  /*1970*/  @!P5 IMAD.WIDE R18, R217, 0x2, R16.reuse ;  /* 0x00000002d912d825 */ /* 0x100fe200078e0210 */
[----:B------:R-:W-:Y:S01]  /*1980*/  @!PT LDS RZ, [RZ] ;  /* 0x00000000fffff984 */ /* 0x000fe20000000800 */
[----:B------:R1:W-:Y:S01]  /*1990*/  @!P5 LDGSTS.E.BYPASS.LTC128B.128 [R207+0xf100], [R14.64], !P3 ;  /* 0x0f1000000ecfdfae */ /* 0x0003e2000d901d52 */
[----:B------:R-:W-:Y:S02]  /*19a0*/  USHF.R.S32.HI UR6, URZ, 0x1f, UR13 ;  /* 0x0000001f3f067899 */ /* 0x000fe4000801140d */
[----:B------:R-:W-:Y:S01]  /*19b0*/  @!P5 IMAD.WIDE R16, R216, 0x2, R16 ;  /* 0x00000002d810d825 */ /* 0x000fe200078e0210 */
[----:B------:R2:W-:Y:S01]  /*19c0*/  @!P5 LDGSTS.E.BYPASS.LTC128B.128 [R207+0x13100], [R18.64], !P4 ;  /* 0x1310000012cfdfae */ /* 0x0005e2000e101d52 */
[----:B------:R-:W-:Y:S02]  /*19d0*/  ULDC.64 UR4, c[0x0][0x1e8] ;  /* 0x00007a0000047ab9 */ /* 0x000fe40000000a00 */
[----:B------:R-:W-:Y:S01]  /*19e0*/  @P2 IMAD.HI.U32 R12, R209, c[0x0][0x2bc], RZ ;  /* 0x0000af00d10c2a27 */ /* 0x000fe200078e00ff */
[----:B------:R3:W-:Y:S03]  /*19f0*/  @!P5 LDGSTS.E.BYPASS.LTC128B.128 [R207+0x17100], [R16.64], !P0 ;  /* 0x1710000010cfdfae */ /* 0x0007e6000c101d52 */
[----:B------:R-:W-:Y:S01]  /*1a00*/  IMAD.MOV.U32 R6, RZ, RZ, R209 ;  /* 0x000000ffff067224 */ /* 0x000fe200078e00d1 */
[----:B------:R-:W0:Y:S01]  /*1a10*/  LDGDEPBAR ;  /* 0x00000000000079af */ /* 0x000e220000000000 */
[----:B------:R-:W-:-:S04]  /*1a20*/  @P2 SHF.R.U32.HI R6, RZ, c[0x0][0x2c0], R12 ;  /* 0x0000b000ff062a19 */ /* 0x000fc8000001160c */
[----:B------:R-:W-:-:S04]  /*1a30*/  @!P6 IADD3 R13, P1, R6, UR16, RZ ;  /* 0x00000010060dec10 */ /* 0x000fc8000ff3e0ff */
[----:B------:R-:W-:Y:S02]  /*1a40*/  @!P6 LEA.HI.X.SX32 R10, R6, UR8, 0x1, P1 ;  /* 0x00000008060aec11 */ /* 0x000fe400088f0eff */
[----:B------:R-:W-:-:S04]  /*1a50*/  @!P6 LEA R12, P1, R13, c[0x0][0x2a0], 0x2 ;  /* 0x0000a8000d0cea11 */ /* 0x000fc800078210ff */
[----:B------:R-:W-:Y:S01]  /*1a60*/  @!P6 LEA.HI.X R13, R13, c[0x0][0x2a4], R10, 0x2, P1 ;  /* 0x0000a9000d0dea11 */ /* 0x000fe200008f140a */
[----:B------:R-:W-:Y:S06]  /*1a70*/  BAR.SYNC.DEFER_BLOCKING 0x0 ;  /* 0x0000000000007b1d */ /* 0x000fec0000010000 */
[----:B------:R4:W5:Y:S01]  /*1a80*/  @!P6 LDG.E R208, [R12.64] ;  /* 0x000000120cd0e981 */ /* 0x000962000c1e1900 */
[----:B------:R-:W-:Y:S01]  /*1a90*/  IMAD.MOV R6, RZ, RZ, -R6 ;  /* 0x000000ffff067224 */ /* 0x000fe200078e0a06 */
[----:B------:R-:W-:Y:S01]  /*1aa0*/  UIMAD UR7, UR6, UR4, URZ ;  /* 0x00000004060772a4 */ /* 0x000fe2000f8e023f */
[----:B-1----:R-:W-:Y:S01]  /*1ab0*/  IMAD.SHL.U32 R15, R0, 0x40, RZ ;  /* 0x00000040000f7824 */ /* 0x002fe200078e00ff */
[----:B------:R-:W-:Y:S01]  /*1ac0*/  UIMAD.WIDE.U32 UR14, UR13, UR4, URZ ;  /* 0x000000040d0e72a5 */ /* 0x000fe2000f8e003f */
[----:B------:R-:W-:Y:S01]  /*1ad0*/  IMAD R209, R6, c[0x0][0x2b8], R209 ;  /* 0x0000ae0006d17a24 */ /* 0x000fe200078e02d1 */
[----:B------:R-:W-:Y:S01]  /*1ae0*/  UIMAD UR7, UR13, UR5, UR7 ;  /* 0x000000050d0772a4 */ /* 0x000fe2000f8e0207 */
[----:B------:R-:W-:Y:S01]  /*1af0*/  IMAD.SHL.U32 R10, R8, 0x8, RZ ;  /* 0x00000008080a7824 */ /* 0x000fe200078e00ff */
[----:B------:R-:W-:Y:S01]  /*1b00*/  LOP3.LUT R15, R15, 0x1c0, RZ, 0xc0, !PT ;  /* 0x000001c00f0f7812 */ /* 0x000fe200078ec0ff */
[----:B------:R-:W-:Y:S01]  /*1b10*/  IMAD.WIDE.U32 R20, R209, c[0x0][0x1e0], RZ ;  /* 0x00007800d1147a25 */ /* 0x000fe200078e00ff */
[----:B------:R-:W-:Y:S01]  /*1b20*/  SHF.R.S32.HI R14, RZ, 0x1f, R209 ;  /* 0x0000001fff0e7819 */ /* 0x000fe200000114d1 */
[----:B------:R-:W-:Y:S01]  /*1b30*/  UIADD3 UR7, UR15, UR7, URZ ;  /* 0x000000070f077290 */ /* 0x000fe2000fffe03f */
[----:B------:R-:W-:Y:S01]  /*1b40*/  LOP3.LUT R10, R15, 0x8, R10, 0xf8, !PT ;  /* 0x000000080f0a7812 */ /* 0x000fe200078ef80a */
[C---:B---3--:R-:W-:Y:S01]  /*1b50*/  IMAD.WIDE.U32 R16, R209.reuse, c[0x0][0x208], RZ ;  /* 0x00008200d1107a25 */ /* 0x048fe200078e00ff */
[----:B------:R-:W-:Y:S01]  /*1b60*/  SHF.R.U32.HI R15, RZ, 0x3, R15 ;  /* 0x00000003ff0f7819 */ /* 0x000fe2000001160f */
[----:B------:R-:W-:Y:S01]  /*1b70*/  ULDC.64 UR4, c[0x0][0x210] ;  /* 0x0000840000047ab9 */ /* 0x000fe20000000a00 */
[----:B------:R-:W-:Y:S01]  /*1b80*/  LOP3.LUT P3, RZ, R0, 0x2, RZ, 0xc0, !PT ;  /* 0x0000000200ff7812 */ /* 0x000fe2000786c0ff */
[C---:B------:R-:W-:Y:S01]  /*1b90*/  IMAD R6, R14.reuse, c[0x0][0x1e0], RZ ;  /* 0x000078000e067a24 */ /* 0x040fe200078e02ff */
[----:B------:R-:W-:Y:S01]  /*1ba0*/  UIMAD UR6, UR6, UR4, URZ ;  /* 0x00000004060672a4 */ /* 0x000fe2000f8e023f */
[----:B------:R-:W-:Y:S01]  /*1bb0*/  IMAD R14, R14, c[0x0][0x208], RZ ;  /* 0x000082000e0e7a24 */ /* 0x000fe200078e02ff */
[----:B------:R-:W-:Y:S01]  /*1bc0*/  LOP3.LUT R10, R10, R15, RZ, 0x3c, !PT ;  /* 0x0000000f0a0a7212 */ /* 0x000fe200078e3cff */
[----:B--2---:R-:W-:Y:S01]  /*1bd0*/  IMAD R18, R209, c[0x0][0x1e4], R6 ;  /* 0x00007900d1127a24 */ /* 0x004fe200078e0206 */
[----:B------:R-:W-:Y:S01]  /*1be0*/  UIMAD.WIDE.U32 UR22, UR13, UR4, URZ ;  /* 0x000000040d1672a5 */ /* 0x000fe2000f8e003f */
[----:B------:R-:W-:Y:S01]  /*1bf0*/  IMAD.U32 R85, RZ, RZ, UR11 ;  /* 0x0000000bff557e24 */ /* 0x000fe2000f8e00ff */
[----:B------:R-:W-:Y:S01]  /*1c00*/  UIMAD UR6, UR13, UR5, UR6 ;  /* 0x000000050d0672a4 */ /* 0x000fe2000f8e0206 */
[----:B------:R-:W-:Y:S01]  /*1c10*/  IMAD.IADD R19, R21, 0x1, R18 ;  /* 0x0000000115137824 */ /* 0x000fe200078e0212 */
[----:B----4-:R-:W-:Y:S01]  /*1c20*/  SHF.R.S32.HI R12, RZ, 0x4, R5 ;  /* 0x00000004ff0c7819 */ /* 0x010fe20000011405 */
[----:B------:R-:W-:Y:S01]  /*1c30*/  IMAD.MOV.U32 R18, RZ, RZ, R20 ;  /* 0x000000ffff127224 */ /* 0x000fe200078e0014 */
[----:B------:R-:W-:Y:S01]  /*1c40*/  UIADD3 UR6, UR23, UR6, URZ ;  /* 0x0000000617067290 */ /* 0x000fe2000fffe03f */
[----:B------:R-:W-:Y:S01]  /*1c50*/  IMAD R13, R209, c[0x0][0x20c], R14 ;  /* 0x00008300d10d7a24 */ /* 0x000fe200078e020e */
[----:B------:R-:W-:Y:S01]  /*1c60*/  LEA.HI R5, R5, R12, RZ, 0x1 ;  /* 0x0000000c05057211 */ /* 0x000fe200078f08ff */
[----:B------:R-:W-:Y:S01]  /*1c70*/  IMAD.SHL.U32 R90, R7, 0x40, RZ ;  /* 0x00000040075a7824 */ /* 0x000fe200078e00ff */
[----:B------:R-:W-:Y:S01]  /*1c80*/  IADD3 R8, -R8, UR10, -R85 ;  /* 0x0000000a08087c10 */ /* 0x000fe2000fffe955 */
[----:B------:R-:W-:Y:S01]  /*1c90*/  IMAD.IADD R13, R17, 0x1, R13 ;  /* 0x00000001110d7824 */ /* 0x000fe200078e020d */
[----:B------:R-:W-:Y:S01]  /*1ca0*/  LOP3.LUT R5, R5, 0xfffffffe, RZ, 0xc0, !PT ;  /* 0xfffffffe05057812 */ /* 0x000fe200078ec0ff */
[----:B------:R-:W-:Y:S01]  /*1cb0*/  UISETP.GT.AND UP2, UPT, UR25, UR9, UPT ;  /* 0x000000091900728c */ /* 0x000fe2000bf44270 */
[----:B------:R-:W-:-:S02]  /*1cc0*/  ISETP.GE.AND P1, PT, R8, 0x1, PT ;  /* 0x000000010800780c */ /* 0x000fc40003f26270 */
[----:B------:R-:W-:Y:S01]  /*1cd0*/  ISETP.GE.AND P5, PT, R218, c[0x0][0x1d4], PT ;  /* 0x00007500da007a0c */ /* 0x000fe20003fa6270 */
[----:B------:R-:W-:Y:S01]  /*1ce0*/  IMAD.IADD R5, R12, 0x1, -R5 ;  /* 0x000000010c057824 */ /* 0x000fe200078e0a05 */
[----:B------:R-:W-:Y:S01]  /*1cf0*/  ISETP.GE.AND P4, PT, R4, c[0x0][0x1d4], PT ;  /* 0x0000750004007a0c */ /* 0x000fe20003f86270 */
[----:B------:R-:W-:Y:S01]  /*1d00*/  IMAD.MOV.U32 R12, RZ, RZ, R16 ;  /* 0x000000ffff0c7224 */ /* 0x000fe200078e0010 */
[----:B------:R-:W-:Y:S01]  /*1d10*/  LEA.HI R88, R87, R84, RZ, 0x5 ;  /* 0x0000005457587211 */ /* 0x000fe200078f28ff */
[----:B------:R-:W-:Y:S01]  /*1d20*/  IMAD.SHL.U32 R16, R11, 0x40, RZ ;  /* 0x000000400b107824 */ /* 0x000fe200078e00ff */
[----:B------:R-:W-:Y:S01]  /*1d30*/  LOP3.LUT R90, R90, 0xfffffe00, RZ, 0xc0, !PT ;  /* 0xfffffe005a5a7812 */ /* 0x000fe200078ec0ff */
[C---:B------:R-:W-:Y:S01]  /*1d40*/  IMAD R205, R5.reuse, 0x200, R10 ;  /* 0x0000020005cd7824 */ /* 0x040fe200078e020a */
[----:B------:R-:W-:Y:S01]  /*1d50*/  SHF.R.S32.HI R86, RZ, 0x5, R88 ;  /* 0x00000005ff567819 */ /* 0x000fe20000011458 */
[----:B------:R-:W-:Y:S01]  /*1d60*/  IMAD.SHL.U32 R89, R5, 0x8, RZ ;  /* 0x0000000805597824 */ /* 0x000fe200078e00ff */
[----:B------:R-:W-:Y:S01]  /*1d70*/  LOP3.LUT R16, R16, 0x1c0, RZ, 0xc0, !PT ;  /* 0x000001c010107812 */ /* 0x000fe200078ec0ff */
[----:B------:R-:W-:Y:S01]  /*1d80*/  IMAD.SHL.U32 R205, R205, 0x2, RZ ;  /* 0x00000002cdcd7824 */ /* 0x000fe200078e00ff */
[----:B------:R-:W-:Y:S01]  /*1d90*/  SHF.R.S32.HI R133, RZ, 0x1f, R218 ;  /* 0x0000001fff857819 */ /* 0x000fe200000114da */
[----:B------:R-:W-:Y:S01]  /*1da0*/  IMAD R206, R86, 0x400, R90 ;  /* 0x0000040056ce7824 */ /* 0x000fe200078e025a */
[----:B------:R-:W-:-:S02]  /*1db0*/  LOP3.LUT R89, R16, 0x8, R89, 0xf8, !PT ;  /* 0x0000000810597812 */ /* 0x000fc400078ef859 */
[----:B------:R-:W-:Y:S02]  /*1dc0*/  IADD3 R204, R205, 0x6120, RZ ;  /* 0x00006120cdcc7810 */ /* 0x000fe40007ffe0ff */
[----:B------:R-:W-:Y:S02]  /*1dd0*/  SHF.R.U32.HI R16, RZ, 0x3, R16 ;  /* 0x00000003ff107819 */ /* 0x000fe40000011610 */
[----:B------:R-:W-:Y:S02]  /*1de0*/  IADD3 R213, R207, 0x100, RZ ;  /* 0x00000100cfd57810 */ /* 0x000fe40007ffe0ff */
[----:B------:R-:W-:Y:S02]  /*1df0*/  LOP3.LUT R89, R89, R16, RZ, 0x3c, !PT ;  /* 0x0000001059597212 */ /* 0x000fe400078e3cff */
[----:B------:R-:W-:Y:S02]  /*1e00*/  SHF.R.S32.HI R220, RZ, 0x1f, R217 ;  /* 0x0000001fffdc7819 */ /* 0x000fe400000114d9 */
[----:B------:R-:W-:Y:S01]  /*1e10*/  SHF.R.S32.HI R219, RZ, 0x1f, R216 ;  /* 0x0000001fffdb7819 */ /* 0x000fe200000114d8 */
[----:B------:R-:W-:-:S04]  /*1e20*/  IMAD.IADD R206, R89, 0x1, R206 ;  /* 0x0000000159ce7824 */ /* 0x000fc800078e02ce */
[----:B------:R-:W-:-:S04]  /*1e30*/  IMAD.SHL.U32 R206, R206, 0x2, RZ ;  /* 0x00000002cece7824 */ /* 0x000fc800078e00ff */
[--C-:B------:R-:W-:Y:S02]  /*1e40*/  IMAD R202, R2, 0x2, R206.reuse ;  /* 0x0000000202ca7824 */ /* 0x100fe400078e02ce */
[C---:B------:R-:W-:Y:S02]  /*1e50*/  IMAD R201, R3.reuse, 0x2, R206 ;  /* 0x0000000203c97824 */ /* 0x040fe400078e02ce */
[----:B------:R-:W-:Y:S01]  /*1e60*/  IMAD R199, R3, 0x2, R202 ;  /* 0x0000000203c77824 */ /* 0x000fe200078e02ca */
[----:B-----5:R-:W-:Y:S01]  /*1e70*/  SHF.R.S32.HI R6, RZ, 0x1f, R208 ;  /* 0x0000001fff067819 */ /* 0x020fe200000114d0 */
[----:B------:R-:W-:-:S04]  /*1e80*/  IMAD.WIDE.U32 R18, R208, c[0x0][0x1f0], R18 ;  /* 0x00007c00d0127a25 */ /* 0x000fc800078e0012 */
[----:B------:R-:W-:Y:S01]  /*1e90*/  IMAD R21, R6, c[0x0][0x1f0], RZ ;  /* 0x00007c0006157a24 */ /* 0x000fe200078e02ff */
[----:B------:R-:W-:Y:S01]  /*1ea0*/  IADD3 R17, P0, R18, UR14, RZ ;  /* 0x0000000e12117c10 */ /* 0x000fe2000ff1e0ff */
[----:B------:R-:W-:Y:S02]  /*1eb0*/  IMAD R11, R6, c[0x0][0x218], RZ ;  /* 0x00008600060b7a24 */ /* 0x000fe400078e02ff */
[C---:B------:R-:W-:Y:S02]  /*1ec0*/  IMAD R14, R208.reuse, c[0x0][0x1f4], R21 ;  /* 0x00007d00d00e7a24 */ /* 0x040fe400078e0215 */
[----:B------:R-:W-:-:S03]  /*1ed0*/  IMAD R5, R208, c[0x0][0x21c], R11 ;  /* 0x00008700d0057a24 */ /* 0x000fc600078e020b */
[----:B------:R-:W-:Y:S02]  /*1ee0*/  IADD3.X R14, R19, UR7, R14, P0, !PT ;  /* 0x00000007130e7c10 */ /* 0x000fe400087fe40e */
[----:B------:R-:W-:-:S04]  /*1ef0*/  LEA R18, P0, R17, c[0x0][0x1c8], 0x1 ;  /* 0x0000720011127a11 */ /* 0x000fc800078008ff */
[----:B------:R-:W-:Y:S01]  /*1f00*/  LEA.HI.X R17, R17, c[0x0][0x1cc], R14, 0x1, P0 ;  /* 0x0000730011117a11 */ /* 0x000fe200000f0c0e */
[----:B------:R-:W-:Y:S01]  /*1f10*/  IMAD.WIDE.U32 R14, R208, c[0x0][0x218], R12 ;  /* 0x00008600d00e7a25 */ /* 0x000fe200078e000c */
[----:B------:R-:W-:Y:S04]  /*1f20*/  SHFL.IDX PT, R10, R18, 0x1, 0x181f ;  /* 0x00381f00120a7f89 */ /* 0x000fe800000e0000 */
[----:B------:R-:W-:Y:S01]  /*1f30*/  SHFL.IDX PT, R12, R18, RZ, 0x181f ;  /* 0x00181fff120c7589 */ /* 0x000fe200000e0000 */
[----:B------:R-:W-:-:S03]  /*1f40*/  IADD3 R6, P0, R14, UR22, RZ ;  /* 0x000000160e067c10 */ /* 0x000fc6000ff1e0ff */
[----:B------:R-:W1:Y:S01]  /*1f50*/  SHFL.IDX PT, R13, R17, RZ, 0x181f ;  /* 0x00181fff110d7589 */ /* 0x000e6200000e0000 */
[----:B------:R-:W-:Y:S02]  /*1f60*/  IADD3.X R5, R15, UR6, R5, P0, !PT ;  /* 0x000000060f057c10 */ /* 0x000fe400087fe405 */
[----:B------:R-:W-:Y:S01]  /*1f70*/  IADD3 R15, R205, 0x6100, RZ ;  /* 0x00006100cd0f7810 */ /* 0x000fe20007ffe0ff */
[----:B------:R-:W2:Y:S01]  /*1f80*/  SHFL.IDX PT, R11, R17, 0x1, 0x181f ;  /* 0x00381f00110b7f89 */ /* 0x000ea200000e0000 */
[C---:B------:R-:W-:Y:S02]  /*1f90*/  LEA R14, P0, R6.reuse, c[0x0][0x1f8], 0x1 ;  /* 0x00007e00060e7a11 */ /* 0x040fe400078008ff */
[----:B------:R-:W-:Y:S02]  /*1fa0*/  @P3 IADD3 R204, R15, -0x20, RZ ;  /* 0xffffffe00fcc3810 */ /* 0x000fe40007ffe0ff */
[----:B------:R-:W-:Y:S01]  /*1fb0*/  LEA.HI.X R15, R6, c[0x0][0x1fc], R5, 0x1, P0 ;  /* 0x00007f00060f7a11 */ /* 0x000fe200000f0c05 */
[----:B------:R-:W3:Y:S01]  /*1fc0*/  SHFL.IDX PT, R16, R14, RZ, 0x181f ;  /* 0x00181fff0e107589 */ /* 0x000ee200000e0000 */
[----:B------:R-:W-:-:S02]  /*1fd0*/  ISETP.GT.AND P0, PT, R8, 0x20, PT ;  /* 0x000000200800780c */ /* 0x000fc40003f04270 */
[----:B------:R-:W-:Y:S01]  /*1fe0*/  ISETP.GE.AND P3, PT, R9, c[0x0][0x1d4], PT ;  /* 0x0000750009007a0c */ /* 0x000fe20003f66270 */
[----:B------:R-:W4:Y:S01]  /*1ff0*/  SHFL.IDX PT, R40, R14, 0x1, 0x181f ;  /* 0x00381f000e287f89 */ /* 0x000f2200000e0000 */
[C---:B------:R-:W-:Y:S02]  /*2000*/  IADD3 R195, R204.reuse, 0x800, RZ ;  /* 0x00000800ccc37810 */ /* 0x040fe40007ffe0ff */
[----:B------:R-:W-:Y:S01]  /*2010*/  SEL R221, RZ, 0x10, P3 ;  /* 0x00000010ffdd7807 */ /* 0x000fe20001800000 */
[----:B------:R-:W5:Y:S01]  /*2020*/  SHFL.IDX PT, R6, R15, RZ, 0x181f ;  /* 0x00181fff0f067589 */ /* 0x000f6200000e0000 */
[C---:B------:R-:W-:Y:S02]  /*2030*/  IADD3 R194, R204.reuse, 0x1000, RZ ;  /* 0x00001000ccc27810 */ /* 0x040fe40007ffe0ff */
[C---:B------:R-:W-:Y:S01]  /*2040*/  IADD3 R193, R204.reuse, 0x1800, RZ ;  /* 0x00001800ccc17810 */ /* 0x040fe20007ffe0ff */
[----:B------:R3:W3:Y:S01]  /*2050*/  SHFL.IDX PT, R5, R15, 0x1, 0x181f ;  /* 0x00381f000f057f89 */ /* 0x0006e200000e0000 */
[----:B------:R-:W-:Y:S01]  /*2060*/  IADD3 R191, R204, 0x2000, RZ ;  /* 0x00002000ccbf7810 */ /* 0x000fe20007ffe0ff */
[----:B-1----:R-:W-:Y:S01]  /*2070*/  @P1 IMAD.WIDE R20, R218, 0x2, R12 ;  /* 0x00000002da141825 */ /* 0x002fe200078e020c */
[----:B------:R-:W-:-:S02]  /*2080*/  IADD3 R190, R204, 0x2800, RZ ;  /* 0x00002800ccbe7810 */ /* 0x000fc40007ffe0ff */
[C---:B------:R-:W-:Y:S01]  /*2090*/  IADD3 R189, R204.reuse, 0x3000, RZ ;  /* 0x00003000ccbd7810 */ /* 0x040fe20007ffe0ff */
[--C-:B------:R-:W-:Y:S01]  /*20a0*/  @P1 IMAD.WIDE R18, R217, 0x2, R12.reuse ;  /* 0x00000002d9121825 */ /* 0x100fe200078e020c */
[----:B------:R1:W-:Y:S01]  /*20b0*/  @P1 LDGSTS.E.BYPASS.LTC128B.128 [R207+0x6100], [R20.64], !P5 ;  /* 0x0610000014cf1fae */ /* 0x0003e2000e901d52 */
[----:B------:R-:W-:Y:S02]  /*20c0*/  IADD3 R188, R204, 0x3800, RZ ;  /* 0x00003800ccbc7810 */ /* 0x000fe40007ffe0ff */
[----:B------:R-:W-:Y:S01]  /*20d0*/  @P1 IMAD.WIDE R22, R216, 0x2, R12 ;  /* 0x00000002d8161825 */ /* 0x000fe200078e020c */
[----:B------:R1:W-:Y:S01]  /*20e0*/  @P1 LDGSTS.E.BYPASS.LTC128B.128 [R207+0x8100], [R18.64], !P4 ;  /* 0x0810000012cf1fae */ /* 0x0003e2000e101d52 */
[----:B------:R-:W-:Y:S02]  /*20f0*/  IADD3 R187, R204, 0x4000, RZ ;  /* 0x00004000ccbb7810 */ /* 0x000fe40007ffe0ff */
[----:B--2---:R-:W-:Y:S01]  /*2100*/  @P0 IMAD.WIDE R12, R218, 0x2, R10 ;  /* 0x00000002da0c0825 */ /* 0x004fe200078e020a */
[----:B------:R2:W-:Y:S01]  /*2110*/  @P1 LDGSTS.E.BYPASS.LTC128B.128 [R207+0xa100], [R22.64], !P3 ;  /* 0x0a10000016cf1fae */ /* 0x0005e2000d901d52 */
[----:B------:R-:W-:-:S02]  /*2120*/  IADD3 R186, R204, 0x4800, RZ ;  /* 0x00004800ccba7810 */ /* 0x000fc40007ffe0ff */
[C-C-:B------:R-:W-:Y:S01]  /*2130*/  @P0 IMAD.WIDE R24, R217.reuse, 0x2, R10.reuse ;  /* 0x00000002d9180825 */ /* 0x140fe200078e020a */
[----:B------:R2:W-:Y:S01]  /*2140*/  @P0 LDGSTS.E.BYPASS.LTC128B.128 [R207+0x7100], [R12.64], !P5 ;  /* 0x071000000ccf0fae */ /* 0x0005e2000e901d52 */
[----:B------:R-:W-:Y:S02]  /*2150*/  IADD3 R185, R204, 0x5000, RZ ;  /* 0x00005000ccb97810 */ /* 0x000fe40007ffe0ff */
[----:B------:R-:W-:Y:S01]  /*2160*/  @P0 IMAD.WIDE R26, R216, 0x2, R10 ;  /* 0x00000002d81a0825 */ /* 0x000fe200078e020a */
[----:B------:R2:W-:Y:S01]  /*2170*/  @P0 LDGSTS.E.BYPASS.LTC128B.128 [R207+0x9100], [R24.64], !P4 ;  /* 0x0910000018cf0fae */ /* 0x0005e2000e101d52 */
[----:B------:R-:W-:Y:S02]  /*2180*/  IADD3 R184, R204, 0x5800, RZ ;  /* 0x00005800ccb87810 */ /* 0x000fe40007ffe0ff */
[----:B------:R-:W-:Y:S01]  /*2190*/  IMAD.WIDE R10, R218, 0x2, RZ ;  /* 0x00000002da0a7825 */ /* 0x000fe200078e02ff */
[----:B------:R2:W-:Y:S03]  /*21a0*/  @P0 LDGSTS.E.BYPASS.LTC128B.128 [R207+0xb100], [R26.64], !P3 ;  /* 0x0b1000001acf0fae */ /* 0x0005e6000d901d52 */
[----:B---3--:R-:W-:Y:S01]  /*21b0*/  IMAD.WIDE R14, R217, 0x2, RZ ;  /* 0x00000002d90e7825 */ /* 0x008fe200078e02ff */
[----:B------:R-:W0:Y:S01]  /*21c0*/  LDGDEPBAR ;  /* 0x00000000000079af */ /* 0x000e220000000000 */
[----:B------:R-:W-:-:S02]  /*21d0*/  IADD3 R48, P0, R16, R10, RZ ;  /* 0x0000000a10307210 */ /* 0x000fc40007f1e0ff */
[----:B----4-:R-:W-:-:S03]  /*21e0*/  IADD3 R10, P1, R10, R40, RZ ;  /* 0x000000280a0a7210 */ /* 0x010fc60007f3e0ff */
[----:B-----5:R-:W-:Y:S01]  /*21f0*/  IMAD.X R49, R6, 0x1, R11, P0 ;  /* 0x0000000106317824 */ /* 0x020fe200000e060b */
[----:B------:R-:W-:Y:S01]  /*2200*/  IADD3 R42, P0, R14, R40, RZ ;  /* 0x000000280e2a7210 */ /* 0x000fe20007f1e0ff */
[----:B------:R-:W-:Y:S01]  /*2210*/  IMAD.X R11, R11, 0x1, R5, P1 ;  /* 0x000000010b0b7824 */ /* 0x000fe200008e0605 */
[----:B-1----:R-:W-:-:S03]  /*2220*/  IADD3 R18, P6, R16, R14, RZ ;  /* 0x0000000e10127210 */ /* 0x002fc60007fde0ff */
[----:B------:R-:W-:Y:S02]  /*2230*/  IMAD.X R43, R15, 0x1, R5, P0 ;  /* 0x000000010f2b7824 */ /* 0x000fe400000e0605 */
[----:B------:R-:W-:Y:S01]  /*2240*/  IMAD.X R19, R6, 0x1, R15, P6 ;  /* 0x0000000106137824 */ /* 0x000fe200030e060f */
[----:B------:R-:W-:Y:S01]  /*2250*/  ISETP.GE.AND P6, PT, R4, c[0x0][0x1d4], PT ;  /* 0x0000750004007a0c */ /* 0x000fe20003fc6270 */
[----:B--2---:R-:W-:-:S05]  /*2260*/  IMAD.WIDE R12, R216, 0x2, RZ ;  /* 0x00000002d80c7825 */ /* 0x004fca00078e02ff */
[----:B------:R-:W-:Y:S02]  /*2270*/  IADD3 R16, P1, R16, R12, RZ ;  /* 0x0000000c10107210 */ /* 0x000fe40007f3e0ff */
[----:B------:R-:W-:Y:S01]  /*2280*/  IADD3 R40, P0, R12, R40, RZ ;  /* 0x000000280c287210 */ /* 0x000fe20007f1e0ff */
[----:B------:R-:W-:-:S04]  /*2290*/  DEPBAR.LE SB0, 0x1 ;  /* 0x000080400000791a */ /* 0x000fc80000000000 */
[----:B------:R-:W-:-:S04]  /*22a0*/  DEPBAR.LE SB0, 0x0 ;  /* 0x000080000000791a */ /* 0x000fc80000000000 */
[----:B------:R-:W-:Y:S01]  /*22b0*/  BAR.SYNC.DEFER_BLOCKING 0x0 ;  /* 0x0000000000007b1d */ /* 0x000fe20000010000 */
[----:B------:R-:W-:Y:S01]  /*22c0*/  IMAD.X R17, R6, 0x1, R13, P1 ;  /* 0x0000000106117824 */ /* 0x000fe200008e060d */
[----:B------:R-:W-:Y:S01]  /*22d0*/  ISETP.GE.AND P1, PT, R218, c[0x0][0x1d4], PT ;  /* 0x00007500da007a0c */ /* 0x000fe20003f26270 */
[----:B------:R-:W-:-:S03]  /*22e0*/  IMAD.X R41, R13, 0x1, R5, P0 ;  /* 0x000000010d297824 */ /* 0x000fc600000e0605 */
[C---:B------:R-:W-:Y:S02]  /*22f0*/  ISETP.LT.OR P0, PT, R8.reuse, 0x1, P1 ;  /* 0x000000010800780c */ /* 0x040fe40000f01670 */
[----:B------:R-:W-:Y:S01]  /*2300*/  ISETP.GE.AND P1, PT, R9, c[0x0][0x1d4], PT ;  /* 0x0000750009007a0c */ /* 0x000fe20003f26270 */
[----:B------:R-:W-:Y:S04]  /*2310*/  LDSM.16.M88.4 R28, [R206+0xc100] ;  /* 0x00c10000ce1c783b */ /* 0x000fe80000000200 */
[----:B------:R-:W-:Y:S04]  /*2320*/  LDSM.16.M88.4 R12, [R202+0xc100] ;  /* 0x00c10000ca0c783b */ /* 0x000fe80000000200 */
[----:B------:R-:W1:Y:S04]  /*2330*/  LDSM.16.M88.4 R20, [R205+0x6100] ;  /* 0x00610000cd14783b */ /* 0x000e680000000200 */
[----:B------:R-:W-:Y:S04]  /*2340*/  LDSM.16.M88.4 R64, [R205+0x6900] ;  /* 0x00690000cd40783b */ /* 0x000fe80000000200 */
[----:B------:R-:W2:Y:S04]  /*2350*/  LDSM.16.M88.4 R56, [R205+0x7100] ;  /* 0x00710000cd38783b */ /* 0x000ea80000000200 */
[----:B------:R-:W3:Y:S04]  /*2360*/  LDSM.16.M88.4 R32, [R205+0x7900] ;  /* 0x00790000cd20783b */ /* 0x000ee80000000200 */
[----:B------:R-:W4:Y:S04]  /*2370*/  LDSM.16.M88.4 R4, [R204] ;  /* 0x00000000cc04783b */ /* 0x000f280000000200 */
[----:B------:R-:W5:Y:S04]  /*2380*/  LDSM.16.M88.4 R80, [R204+0x800] ;  /* 0x00080000cc50783b */ /* 0x000f680000000200 */
[----:B------:R-:W3:Y:S04]  /*2390*/  LDSM.16.M88.4 R44, [R204+0x1000] ;  /* 0x00100000cc2c783b */ /* 0x000ee80000000200 */
[----:B------:R-:W3:Y:S04]  /*23a0*/  LDSM.16.M88.4 R36, [R204+0x1800] ;  /* 0x00180000cc24783b */ /* 0x000ee80000000200 */
        /* <DEDUP_REMOVED lines=9> */
[----:B------:R-:W-:Y:S01]  /*2440*/  HMMA.16816.F32.BF16 R20, R28, R22, RZ ;  /* 0x000000161c14723c */ /* 0x000fe200000418ff */
[----:B------:R-:W-:-:S07]  /*2450*/  ISETP.LT.OR P1, PT, R8, 0x21, P1 ;  /* 0x000000210800780c */ /* 0x000fce0000f21670 */
[----:B--2---:R-:W-:Y:S04]  /*2460*/  HMMA.16816.F32.BF16 R60, R28, R56, RZ ;  /* 0x000000381c3c723c */ /* 0x004fe800000418ff */
[----:B------:R1:W-:Y:S01]  /*2470*/  LDGSTS.E.BYPASS.LTC128B.128 [R207+0x4100], [R16.64], !P0 ;  /* 0x0410000010cf7fae */ /* 0x0003e2000c101d52 */
[----:B------:R-:W-:-:S03]  /*2480*/  ISETP.GE.AND P0, PT, R218, c[0x0][0x1d4], PT ;  /* 0x00007500da007a0c */ /* 0x000fc60003f06270 */
[----:B------:R-:W-:Y:S01]  /*2490*/  HMMA.16816.F32.BF16 R56, R28, R58, RZ ;  /* 0x0000003a1c38723c */ /* 0x000fe200000418ff */
[----:B------:R-:W-:-:S07]  /*24a0*/  ISETP.LT.OR P0, PT, R8, 0x21, P0 ;  /* 0x000000210800780c */ /* 0x000fce0000701670 */
[----:B---3--:R-:W-:Y:S06]  /*24b0*/  HMMA.16816.F32.BF16 R52, R28, R32, RZ ;  /* 0x000000201c34723c */ /* 0x008fec00000418ff */
[----:B------:R2:W-:Y:S01]  /*24c0*/  LDGSTS.E.BYPASS.LTC128B.128 [R207+0x1100], [R10.64], !P0 ;  /* 0x011000000acf7fae */ /* 0x0005e2000c101d52 */
[----:B------:R-:W-:Y:S01]  /*24d0*/  LOP3.LUT P0, RZ, R0, 0x4, RZ, 0xc0, !PT ;  /* 0x0000000400ff7812 */ /* 0x000fe2000780c0ff */
[----:B------:R-:W-:Y:S01]  /*24e0*/  IMAD.MOV.U32 R0, RZ, RZ, 0x40 ;  /* 0x00000040ff007424 */ /* 0x000fe200078e00ff */
[----:B----4-:R-:W-:Y:S01]  /*24f0*/  HMMA.16816.F32.BF16 R24, R12, R4, R24 ;  /* 0x000000040c18723c */ /* 0x010fe20000041818 */
[----:B------:R3:W-:Y:S03]  /*2500*/  LDGSTS.E.BYPASS.LTC128B.128 [R207+0x3100], [R42.64], !P6 ;  /* 0x031000002acf7fae */ /* 0x0007e6000f101d52 */
[----:B------:R-:W-:Y:S01]  /*2510*/  SEL R0, R0, 0xffffffc0, !P0 ;  /* 0xffffffc000007807 */ /* 0x000fe20004000000 */
[----:B------:R3:W-:Y:S01]  /*2520*/  LDGSTS.E.BYPASS.LTC128B.128 [R207+0x5100], [R40.64], !P1 ;  /* 0x0510000028cf7fae */ /* 0x0007e2000c901d52 */
[----:B------:R-:W-:-:S02]  /*2530*/  PLOP3.LUT P0, PT, PT, PT, UP2, 0x40, 0x0 ;  /* 0x000000000000781c */ /* 0x000fc40003f0e828 */
[C---:B-1----:R-:W-:Y:S01]  /*2540*/  HMMA.16816.F32.BF16 R16, R28.reuse, R64, RZ ;  /* 0x000000401c10723c */ /* 0x042fe200000418ff */
[----:B------:R-:W-:Y:S01]  /*2550*/  IMAD.IADD R200, R205, 0x1, R0 ;  /* 0x00000001cdc87824 */ /* 0x000fe200078e0200 */
[----:B------:R-:W-:Y:S01]  /*2560*/  LDSM.16.M88.4 R48, [R201+0xc100] ;  /* 0x00c10000c930783b */ /* 0x000fe20000000200 */
[----:B------:R-:W-:Y:S01]  /*2570*/  IMAD.IADD R192, R0, 0x1, R204 ;  /* 0x0000000100c07824 */ /* 0x000fe200078e02cc */
[----:B------:R-:W-:Y:S02]  /*2580*/  ISETP.GT.AND P1, PT, R210, 0x3f, PT ;  /* 0x0000003fd200780c */ /* 0x000fe40003f24270 */
[----:B------:R-:W-:Y:S02]  /*2590*/  LDSM.16.M88.4 R76, [R200+0x6900] ;  /* 0x00690000c84c783b */ /* 0x000fe40000000200 */
[C---:B------:R-:W-:Y:S02]  /*25a0*/  HMMA.16816.F32.BF16 R64, R28.reuse, R66, RZ ;  /* 0x000000421c40723c */ /* 0x040fe400000418ff */
[----:B------:R-:W-:Y:S04]  /*25b0*/  LDSM.16.M88.4 R72, [R200+0x7100] ;  /* 0x00710000c848783b */ /* 0x000fe80000000200 */
[----:B------:R-:W-:Y:S02]  /*25c0*/  LDSM.16.M88.4 R68, [R192+0x800] ;  /* 0x00080000c044783b */ /* 0x000fe40000000200 */
[----:B------:R-:W-:Y:S02]  /*25d0*/  HMMA.16816.F32.BF16 R28, R28, R34, RZ ;  /* 0x000000221c1c723c */ /* 0x000fe400000418ff */
[----:B--2---:R-:W1:Y:S04]  /*25e0*/  LDSM.16.M88.4 R8, [R200+0x6100] ;  /* 0x00610000c808783b */ /* 0x004e680000000200 */
[----:B------:R-:W-:Y:S02]  /*25f0*/  LDSM.16.M88.4 R32, [R199+0xc100] ;  /* 0x00c10000c720783b */ /* 0x000fe40000000200 */
[C---:B------:R-:W-:Y:S02]  /*2600*/  HMMA.16816.F32.BF16 R20, R12.reuse, R6, R20 ;  /* 0x000000060c14723c */ /* 0x040fe40000041814 */
[----:B---3--:R-:W2:Y:S04]  /*2610*/  LDSM.16.M88.4 R40, [R200+0x7900] ;  /* 0x00790000c828783b */ /* 0x008ea80000000200 */
[----:B------:R-:W3:Y:S02]  /*2620*/  LDSM.16.M88.4 R4, [R192] ;  /* 0x00000000c004783b */ /* 0x000ee40000000200 */
[C---:B-----5:R-:W-:Y:S02]  /*2630*/  HMMA.16816.F32.BF16 R16, R12.reuse, R80, R16 ;  /* 0x000000500c10723c */ /* 0x060fe40000041810 */
[----:B------:R-:W0:Y:S06]  /*2640*/  LDGDEPBAR ;  /* 0x00000000000079af */ /* 0x000e2c0000000000 */
[C---:B------:R-:W-:Y:S01]  /*2650*/  HMMA.16816.F32.BF16 R64, R12.reuse, R82, R64 ;  /* 0x000000520c40723c */ /* 0x040fe20000041840 */
[----:B------:R-:W-:Y:S07]  /*2660*/  LDSM.16.M88.4 R80, [R205+0x8900] ;  /* 0x00890000cd50783b */ /* 0x000fee0000000200 */
[C---:B------:R-:W-:Y:S08]  /*2670*/  HMMA.16816.F32.BF16 R60, R12.reuse, R44, R60 ;  /* 0x0000002c0c3c723c */ /* 0x040ff0000004183c */
[C---:B------:R-:W-:Y:S01]  /*2680*/  HMMA.16816.F32.BF16 R56, R12.reuse, R46, R56 ;  /* 0x0000002e0c38723c */ /* 0x040fe20000041838 */
[----:B------:R-:W4:Y:S07]  /*2690*/  LDSM.16.M88.4 R44, [R192+0x1000] ;  /* 0x00100000c02c783b */ /* 0x000f2e0000000200 */
[C---:B------:R-:W-:Y:S08]  /*26a0*/  HMMA.16816.F32.BF16 R52, R12.reuse, R36, R52 ;  /* 0x000000240c34723c */ /* 0x040ff00000041834 */
[----:B------:R-:W-:Y:S01]  /*26b0*/  HMMA.16816.F32.BF16 R28, R12, R38, R28 ;  /* 0x000000260c1c723c */ /* 0x000fe2000004181c */
[----:B------:R-:W5:Y:S04]  /*26c0*/  LDSM.16.M88.4 R36, [R192+0x1800] ;  /* 0x00180000c024783b */ /* 0x000f680000000200 */
[----:B------:R-:W-:Y:S03]  /*26d0*/  LDSM.16.M88.4 R12, [R206+0x10100] ;  /* 0x01010000ce0c783b */ /* 0x000fe60000000200 */
[C---:B-1----:R-:W-:Y:S08]  /*26e0*/  HMMA.16816.F32.BF16 R24, R48.reuse, R8, R24 ;  /* 0x000000083018723c */ /* 0x042ff00000041818 */
[C---:B------:R-:W-:Y:S01]  /*26f0*/  HMMA.16816.F32.BF16 R20, R48.reuse, R10, R20 ;  /* 0x0000000a3014723c */ /* 0x040fe20000041814 */
[----:B------:R-:W1:Y:S07]  /*2700*/  LDSM.16.M88.4 R8, [R205+0x8100] ;  /* 0x00810000cd08783b */ /* 0x000e6e0000000200 */
[C---:B------:R-:W-:Y:S08]  /*2710*/  HMMA.16816.F32.BF16 R16, R48.reuse, R76, R16 ;  /* 0x0000004c3010723c */ /* 0x040ff00000041810 */
[C---:B------:R-:W-:Y:S01]  /*2720*/  HMMA.16816.F32.BF16 R64, R48.reuse, R78, R64 ;  /* 0x0000004e3040723c */ /* 0x040fe20000041840 */
[----:B------:R-:W1:Y:S07]  /*2730*/  LDSM.16.M88.4 R76, [R205+0x9100] ;  /* 0x00910000cd4c783b */ /* 0x000e6e0000000200 */
[C---:B------:R-:W-:Y:S08]  /*2740*/  HMMA.16816.F32.BF16 R60, R48.reuse, R72, R60 ;  /* 0x00000048303c723c */ /* 0x040ff0000004183c */
[C---:B------:R-:W-:Y:S01]  /*2750*/  HMMA.16816.F32.BF16 R56, R48.reuse, R74, R56 ;  /* 0x0000004a3038723c */ /* 0x040fe20000041838 */
[----:B------:R-:W-:Y:S07]  /*2760*/  LDSM.16.M88.4 R72, [R204+0x2800] ;  /* 0x00280000cc48783b */ /* 0x000fee0000000200 */
[C---:B--2---:R-:W-:Y:S08]  /*2770*/  HMMA.16816.F32.BF16 R52, R48.reuse, R40, R52 ;  /* 0x000000283034723c */ /* 0x044ff00000041834 */
[----:B------:R-:W-:Y:S01]  /*2780*/  HMMA.16816.F32.BF16 R48, R48, R42, R28 ;  /* 0x0000002a3030723c */ /* 0x000fe2000004181c */
[----:B------:R-:W2:Y:S04]  /*2790*/  LDSM.16.M88.4 R28, [R205+0x9900] ;  /* 0x00990000cd1c783b */ /* 0x000ea80000000200 */
[----:B------:R-:W-:Y:S03]  /*27a0*/  LDSM.16.M88.4 R40, [R202+0x10100] ;  /* 0x01010000ca28783b */ /* 0x000fe60000000200 */
[C---:B---3--:R-:W-:Y:S08]  /*27b0*/  HMMA.16816.F32.BF16 R24, R32.reuse, R4, R24 ;  /* 0x000000042018723c */ /* 0x048ff00000041818 */
[C---:B------:R-:W-:Y:S01]  /*27c0*/  HMMA.16816.F32.BF16 R20, R32.reuse, R6, R20 ;  /* 0x000000062014723c */ /* 0x040fe20000041814 */
[----:B------:R-:W3:Y:S07]  /*27d0*/  LDSM.16.M88.4 R4, [R204+0x2000] ;  /* 0x00200000cc04783b */ /* 0x000eee0000000200 */
[C---:B------:R-:W-:Y:S08]  /*27e0*/  HMMA.16816.F32.BF16 R16, R32.reuse, R68, R16 ;  /* 0x000000442010723c */ /* 0x040ff00000041810 */
[C---:B------:R-:W-:Y:S01]  /*27f0*/  HMMA.16816.F32.BF16 R64, R32.reuse, R70, R64 ;  /* 0x000000462040723c */ /* 0x040fe20000041840 */
[----:B------:R-:W2:Y:S07]  /*2800*/  LDSM.16.M88.4 R68, [R204+0x3000] ;  /* 0x00300000cc44783b */ /* 0x000eae0000000200 */
[C---:B----4-:R-:W-:Y:S08]  /*2810*/  HMMA.16816.F32.BF16 R60, R32.reuse, R44, R60 ;  /* 0x0000002c203c723c */ /* 0x050ff0000004183c */
[C---:B------:R-:W-:Y:S01]  /*2820*/  HMMA.16816.F32.BF16 R56, R32.reuse, R46, R56 ;  /* 0x0000002e2038723c */ /* 0x040fe20000041838 */
[----:B------:R-:W4:Y:S07]  /*2830*/  LDSM.16.M88.4 R44, [R204+0x3800] ;  /* 0x00380000cc2c783b */ /* 0x000f2e0000000200 */
[C---:B-----5:R-:W-:Y:S08]  /*2840*/  HMMA.16816.F32.BF16 R52, R32.reuse, R36, R52 ;  /* 0x000000242034723c */ /* 0x060ff00000041834 */
[----:B------:R-:W-:Y:S01]  /*2850*/  HMMA.16816.F32.BF16 R48, R32, R38, R48 ;  /* 0x000000262030723c */ /* 0x000fe20000041830 */
[----:B------:R-:W-:Y:S04]  /*2860*/  LDSM.16.M88.4 R36, [R200+0x8100] ;  /* 0x00810000c824783b */ /* 0x000fe80000000200 */
[----:B------:R-:W-:Y:S03]  /*2870*/  LDSM.16.M88.4 R32, [R200+0x8900] ;  /* 0x00890000c820783b */ /* 0x000fe60000000200 */
[C---:B-1----:R-:W-:Y:S08]  /*2880*/  HMMA.16816.F32.BF16 R24, R12.reuse, R8, R24 ;  /* 0x000000080c18723c */ /* 0x042ff00000041818 */
[C---:B------:R-:W-:Y:S01]  /*2890*/  HMMA.16816.F32.BF16 R20, R12.reuse, R10, R20 ;  /* 0x0000000a0c14723c */ /* 0x040fe20000041814 */
[----:B------:R-:W1:Y:S07]  /*28a0*/  LDSM.16.M88.4 R8, [R201+0x10100] ;  /* 0x01010000c908783b */ /* 0x000e6e0000000200 */
[C---:B------:R-:W-:Y:S08]  /*28b0*/  HMMA.16816.F32.BF16 R16, R12.reuse, R80, R16 ;  /* 0x000000500c10723c */ /* 0x040ff00000041810 */
[C---:B------:R-:W-:Y:S01]  /*28c0*/  HMMA.16816.F32.BF16 R64, R12.reuse, R82, R64 ;  /* 0x000000520c40723c */ /* 0x040fe20000041840 */
[----:B------:R-:W-:Y:S07]  /*28d0*/  LDSM.16.M88.4 R80, [R192+0x2800] ;  /* 0x00280000c050783b */ /* 0x000fee0000000200 */
[C---:B------:R-:W-:Y:S08]  /*28e0*/  HMMA.16816.F32.BF16 R60, R12.reuse, R76, R60 ;  /* 0x0000004c0c3c723c */ /* 0x040ff0000004183c */
[C---:B------:R-:W-:Y:S01]  /*28f0*/  HMMA.16816.F32.BF16 R56, R12.reuse, R78, R56 ;  /* 0x0000004e0c38723c */ /* 0x040fe20000041838 */
[----:B------:R-:W-:Y:S07]  /*2900*/  LDSM.16.M88.4 R76, [R199+0x10100] ;  /* 0x01010000c74c783b */ /* 0x000fee0000000200 */
[C---:B--2---:R-:W-:Y:S08]  /*2910*/  HMMA.16816.F32.BF16 R52, R12.reuse, R28, R52 ;  /* 0x0000001c0c34723c */ /* 0x044ff00000041834 */
[----:B------:R-:W-:Y:S01]  /*2920*/  HMMA.16816.F32.BF16 R48, R12, R30, R48 ;  /* 0x0000001e0c30723c */ /* 0x000fe20000041830 */
[----:B------:R-:W2:Y:S04]  /*2930*/  LDSM.16.M88.4 R28, [R200+0x9100] ;  /* 0x00910000c81c783b */ /* 0x000ea80000000200 */
[----:B------:R-:W5:Y:S03]  /*2940*/  LDSM.16.M88.4 R12, [R200+0x9900] ;  /* 0x00990000c80c783b */ /* 0x000f660000000200 */
[C---:B---3--:R-:W-:Y:S08]  /*2950*/  HMMA.16816.F32.BF16 R24, R40.reuse, R4, R24 ;  /* 0x000000042818723c */ /* 0x048ff00000041818 */
[C---:B------:R-:W-:Y:S01]  /*2960*/  HMMA.16816.F32.BF16 R20, R40.reuse, R6, R20 ;  /* 0x000000062814723c */ /* 0x040fe20000041814 */
[----:B------:R-:W3:Y:S07]  /*2970*/  LDSM.16.M88.4 R4, [R192+0x2000] ;  /* 0x00200000c004783b */ /* 0x000eee0000000200 */
[C---:B------:R-:W-:Y:S08]  /*2980*/  HMMA.16816.F32.BF16 R16, R40.reuse, R72, R16 ;  /* 0x000000482810723c */ /* 0x040ff00000041810 */
[C---:B------:R-:W-:Y:S01]  /*2990*/  HMMA.16816.F32.BF16 R64, R40.reuse, R74, R64 ;  /* 0x0000004a2840723c */ /* 0x040fe20000041840 */
[----:B------:R-:W2:Y:S07]  /*29a0*/  LDSM.16.M88.4 R72, [R192+0x3000] ;  /* 0x00300000c048783b */ /* 0x000eae0000000200 */
[C---:B------:R-:W-:Y:S08]  /*29b0*/  HMMA.16816.F32.BF16 R60, R40.reuse, R68, R60 ;  /* 0x00000044283c723c */ /* 0x040ff0000004183c */
[C---:B------:R-:W-:Y:S01]  /*29c0*/  HMMA.16816.F32.BF16 R56, R40.reuse, R70, R56 ;  /* 0x000000462838723c */ /* 0x040fe20000041838 */
[----:B------:R-:W2:Y:S07]  /*29d0*/  LDSM.16.M88.4 R68, [R192+0x3800] ;  /* 0x00380000c044783b */ /* 0x000eae0000000200 */
[C---:B----4-:R-:W-:Y:S08]  /*29e0*/  HMMA.16816.F32.BF16 R52, R40.reuse, R44, R52 ;  /* 0x0000002c2834723c */ /* 0x050ff00000041834 */
[----:B------:R-:W-:Y:S01]  /*29f0*/  HMMA.16816.F32.BF16 R48, R40, R46, R48 ;  /* 0x0000002e2830723c */ /* 0x000fe20000041830 */
[----:B------:R-:W-:Y:S04]  /*2a00*/  LDSM.16.M88.4 R44, [R206+0x14100] ;  /* 0x01410000ce2c783b */ /* 0x000fe80000000200 */
[----:B------:R-:W4:Y:S03]  /*2a10*/  LDSM.16.M88.4 R40, [R205+0xa100] ;  /* 0x00a10000cd28783b */ /* 0x000f260000000200 */
[C---:B-1----:R-:W-:Y:S08]  /*2a20*/  HMMA.16816.F32.BF16 R24, R8.reuse, R36, R24 ;  /* 0x000000240818723c */ /* 0x042ff00000041818 */
[C---:B------:R-:W-:Y:S01]  /*2a30*/  HMMA.16816.F32.BF16 R20, R8.reuse, R38, R20 ;  /* 0x000000260814723c */ /* 0x040fe20000041814 */
[----:B------:R-:W1:Y:S07]  /*2a40*/  LDSM.16.M88.4 R36, [R205+0xa900] ;  /* 0x00a90000cd24783b */ /* 0x000e6e0000000200 */
[C---:B------:R-:W-:Y:S08]  /*2a50*/  HMMA.16816.F32.BF16 R16, R8.reuse, R32, R16 ;  /* 0x000000200810723c */ /* 0x040ff00000041810 */
[C---:B------:R-:W-:Y:S01]  /*2a60*/  HMMA.16816.F32.BF16 R64, R8.reuse, R34, R64 ;  /* 0x000000220840723c */ /* 0x040fe20000041840 */
[----:B------:R-:W1:Y:S07]  /*2a70*/  LDSM.16.M88.4 R32, [R205+0xb100] ;  /* 0x00b10000cd20783b */ /* 0x000e6e0000000200 */
[C---:B--2---:R-:W-:Y:S08]  /*2a80*/  HMMA.16816.F32.BF16 R60, R8.reuse, R28, R60 ;  /* 0x0000001c083c723c */ /* 0x044ff0000004183c */
[C---:B------:R-:W-:Y:S01]  /*2a90*/  HMMA.16816.F32.BF16 R56, R8.reuse, R30, R56 ;  /* 0x0000001e0838723c */ /* 0x040fe20000041838 */
[----:B------:R-:W2:Y:S07]  /*2aa0*/  LDSM.16.M88.4 R28, [R205+0xb900] ;  /* 0x00b90000cd1c783b */ /* 0x000eae0000000200 */
[C---:B-----5:R-:W-:Y:S08]  /*2ab0*/  HMMA.16816.F32.BF16 R52, R8.reuse, R12, R52 ;  /* 0x0000000c0834723c */ /* 0x060ff00000041834 */
[----:B------:R-:W-:Y:S01]  /*2ac0*/  HMMA.16816.F32.BF16 R48, R8, R14, R48 ;  /* 0x0000000e0830723c */ /* 0x000fe20000041830 */
[----:B------:R-:W-:Y:S04]  /*2ad0*/  LDSM.16.M88.4 R12, [R202+0x14100] ;  /* 0x01410000ca0c783b */ /* 0x000fe80000000200 */
[----:B------:R-:W5:Y:S03]  /*2ae0*/  LDSM.16.M88.4 R8, [R204+0x4000] ;  /* 0x00400000cc08783b */ /* 0x000f660000000200 */
[C---:B---3--:R-:W-:Y:S08]  /*2af0*/  HMMA.16816.F32.BF16 R24, R76.reuse, R4, R24 ;  /* 0x000000044c18723c */ /* 0x048ff00000041818 */
[C---:B------:R-:W-:Y:S01]  /*2b00*/  HMMA.16816.F32.BF16 R20, R76.reuse, R6, R20 ;  /* 0x000000064c14723c */ /* 0x040fe20000041814 */
[----:B------:R-:W3:Y:S07]  /*2b10*/  LDSM.16.M88.4 R4, [R204+0x4800] ;  /* 0x00480000cc04783b */ /* 0x000eee0000000200 */
[C---:B------:R-:W-:Y:S08]  /*2b20*/  HMMA.16816.F32.BF16 R16, R76.reuse, R80, R16 ;  /* 0x000000504c10723c */ /* 0x040ff00000041810 */
[C---:B------:R-:W-:Y:S08]  /*2b30*/  HMMA.16816.F32.BF16 R64, R76.reuse, R82, R64 ;  /* 0x000000524c40723c */ /* 0x040ff00000041840 */
[C---:B------:R-:W-:Y:S08]  /*2b40*/  HMMA.16816.F32.BF16 R60, R76.reuse, R72, R60 ;  /* 0x000000484c3c723c */ /* 0x040ff0000004183c */
[C---:B------:R-:W-:Y:S08]  /*2b50*/  HMMA.16816.F32.BF16 R56, R76.reuse, R74, R56 ;  /* 0x0000004a4c38723c */ /* 0x040ff00000041838 */
[C---:B------:R-:W-:Y:S08]  /*2b60*/  HMMA.16816.F32.BF16 R52, R76.reuse, R68, R52 ;  /* 0x000000444c34723c */ /* 0x040ff00000041834 */
[----:B------:R-:W-:Y:S01]  /*2b70*/  HMMA.16816.F32.BF16 R48, R76, R70, R48 ;  /* 0x000000464c30723c */ /* 0x000fe20000041830 */
[----:B------:R-:W2:Y:S07]  /*2b80*/  LDSM.16.M88.4 R68, [R204+0x5000] ;  /* 0x00500000cc44783b */ /* 0x000eae0000000200 */
[C---:B----4-:R-:W-:Y:S08]  /*2b90*/  HMMA.16816.F32.BF16 R24, R44.reuse, R40, R24 ;  /* 0x000000282c18723c */ /* 0x050ff00000041818 */
[C---:B------:R-:W-:Y:S01]  /*2ba0*/  HMMA.16816.F32.BF16 R20, R44.reuse, R42, R20 ;  /* 0x0000002a2c14723c */ /* 0x040fe20000041814 */
[----:B------:R-:W4:Y:S07]  /*2bb0*/  LDSM.16.M88.4 R40, [R204+0x5800] ;  /* 0x00580000cc28783b */ /* 0x000f2e0000000200 */
[C---:B-1----:R-:W-:Y:S08]  /*2bc0*/  HMMA.16816.F32.BF16 R16, R44.reuse, R36, R16 ;  /* 0x000000242c10723c */ /* 0x042ff00000041810 */
[C---:B------:R-:W-:Y:S01]  /*2bd0*/  HMMA.16816.F32.BF16 R64, R44.reuse, R38, R64 ;  /* 0x000000262c40723c */ /* 0x040fe20000041840 */
[----:B------:R-:W-:Y:S07]  /*2be0*/  LDSM.16.M88.4 R36, [R200+0xb100] ;  /* 0x00b10000c824783b */ /* 0x000fee0000000200 */
[C---:B------:R-:W-:Y:S08]  /*2bf0*/  HMMA.16816.F32.BF16 R60, R44.reuse, R32, R60 ;  /* 0x000000202c3c723c */ /* 0x040ff0000004183c */
[C---:B------:R-:W-:Y:S01]  /*2c00*/  HMMA.16816.F32.BF16 R56, R44.reuse, R34, R56 ;  /* 0x000000222c38723c */ /* 0x040fe20000041838 */
[----:B------:R-:W-:Y:S07]  /*2c10*/  LDSM.16.M88.4 R32, [R200+0xb900] ;  /* 0x00b90000c820783b */ /* 0x000fee0000000200 */
[C---:B--2---:R-:W-:Y:S08]  /*2c20*/  HMMA.16816.F32.BF16 R52, R44.reuse, R28, R52 ;  /* 0x0000001c2c34723c */ /* 0x044ff00000041834 */
[----:B------:R-:W-:Y:S01]  /*2c30*/  HMMA.16816.F32.BF16 R48, R44, R30, R48 ;  /* 0x0000001e2c30723c */ /* 0x000fe20000041830 */
[----:B------:R-:W-:Y:S04]  /*2c40*/  LDSM.16.M88.4 R28, [R201+0x14100] ;  /* 0x01410000c91c783b */ /* 0x000fe80000000200 */
[----:B------:R-:W-:Y:S03]  /*2c50*/  LDSM.16.M88.4 R44, [R199+0x14100] ;  /* 0x01410000c72c783b */ /* 0x000fe60000000200 */
[C---:B-----5:R-:W-:Y:S08]  /*2c60*/  HMMA.16816.F32.BF16 R24, R12.reuse, R8, R24 ;  /* 0x000000080c18723c */ /* 0x060ff00000041818 */
[C---:B------:R-:W-:Y:S01]  /*2c70*/  HMMA.16816.F32.BF16 R20, R12.reuse, R10, R20 ;  /* 0x0000000a0c14723c */ /* 0x040fe20000041814 */
[----:B------:R-:W1:Y:S07]  /*2c80*/  LDSM.16.M88.4 R8, [R200+0xa100] ;  /* 0x00a10000c808783b */ /* 0x000e6e0000000200 */
[C---:B---3--:R-:W-:Y:S08]  /*2c90*/  HMMA.16816.F32.BF16 R16, R12.reuse, R4, R16 ;  /* 0x000000040c10723c */ /* 0x048ff00000041810 */
[C---:B------:R-:W-:Y:S01]  /*2ca0*/  HMMA.16816.F32.BF16 R64, R12.reuse, R6, R64 ;  /* 0x000000060c40723c */ /* 0x040fe20000041840 */
[----:B------:R-:W2:Y:S07]  /*2cb0*/  LDSM.16.M88.4 R4, [R200+0xa900] ;  /* 0x00a90000c804783b */ /* 0x000eae0000000200 */
[C---:B------:R-:W-:Y:S08]  /*2cc0*/  HMMA.16816.F32.BF16 R60, R12.reuse, R68, R60 ;  /* 0x000000440c3c723c */ /* 0x040ff0000004183c */
[C---:B------:R-:W-:Y:S08]  /*2cd0*/  HMMA.16816.F32.BF16 R56, R12.reuse, R70, R56 ;  /* 0x000000460c38723c */ /* 0x040ff00000041838 */
[----:B----4-:R-:W-:Y:S01]  /*2ce0*/  HMMA.16816.F32.BF16 R68, R12, R40, R52 ;  /* 0x000000280c44723c */ /* 0x010fe20000041834 */
[----:B------:R-:W3:Y:S07]  /*2cf0*/  LDSM.16.M88.4 R52, [R192+0x4000] ;  /* 0x00400000c034783b */ /* 0x000eee0000000200 */
[----:B-1----:R-:W-:Y:S08]  /*2d00*/  HMMA.16816.F32.BF16 R24, R28, R8, R24 ;  /* 0x000000081c18723c */ /* 0x002ff00000041818 */
[----:B------:R-:W-:Y:S01]  /*2d10*/  HMMA.16816.F32.BF16 R48, R12, R42, R48 ;  /* 0x0000002a0c30723c */ /* 0x000fe20000041830 */
[----:B------:R-:W1:Y:S04]  /*2d20*/  LDSM.16.M88.4 R12, [R192+0x4800] ;  /* 0x00480000c00c783b */ /* 0x000e680000000200 */
[----:B------:R-:W-:Y:S03]  /*2d30*/  LDSM.16.M88.4 R40, [R192+0x5000] ;  /* 0x00500000c028783b */ /* 0x000fe60000000200 */
[----:B------:R-:W-:Y:S01]  /*2d40*/  HMMA.16816.F32.BF16 R20, R28, R10, R20 ;  /* 0x0000000a1c14723c */ /* 0x000fe20000041814 */
[----:B------:R-:W4:Y:S01]  /*2d50*/  LDSM.16.M88.4 R8, [R192+0x5800] ;  /* 0x00580000c008783b */ /* 0x000f220000000200 */
[----:B------:R-:W-:-:S06]  /*2d60*/  DEPBAR.LE SB0, 0x0 ;  /* 0x000080000000791a */ /* 0x000fcc0000000000 */
[C---:B--2---:R-:W-:Y:S07]  /*2d70*/  HMMA.16816.F32.BF16 R16, R28.reuse, R4, R16 ;  /* 0x000000041c10723c */ /* 0x044fee0000041810 */
[----:B------:R-:W-:Y:S01]  /*2d80*/  LOP3.LUT R4, R89, R90, RZ, 0xfc, !PT ;  /* 0x0000005a59047212 */ /* 0x000fe200078efcff */
[----:B------:R-:W-:Y:S08]  /*2d90*/  HMMA.16816.F32.BF16 R68, R28, R32, R68 ;  /* 0x000000201c44723c */ /* 0x000ff00000041844 */
[----:B---3--:R-:W-:Y:S08]  /*2da0*/  HMMA.16816.F32.BF16 R24, R44, R52, R24 ;  /* 0x000000342c18723c */ /* 0x008ff00000041818 */
[C---:B------:R-:W-:Y:S08]  /*2db0*/  HMMA.16816.F32.BF16 R64, R28.reuse, R6, R64 ;  /* 0x000000061c40723c */ /* 0x040ff00000041840 */
[C---:B------:R-:W-:Y:S08]  /*2dc0*/  HMMA.16816.F32.BF16 R60, R28.reuse, R36, R60 ;  /* 0x000000241c3c723c */ /* 0x040ff0000004183c */
[----:B------:R-:W-:Y:S01]  /*2dd0*/  HMMA.16816.F32.BF16 R56, R28, R38, R56 ;  /* 0x000000261c38723c */ /* 0x000fe20000041838 */
[----:B------:R-:W-:-:S06]  /*2de0*/  FMUL.FTZ R0, R26, c[0x0][0x320] ;  /* 0x0000c8001a007a20 */ /* 0x000fcc0000410000 */
[----:B------:R-:W2:Y:S01]  /*2df0*/  MUFU.TANH R0, R0 ;  /* 0x0000000000007308 */ /* 0x000ea20000002400 */
[----:B------:R-:W-:Y:S08]  /*2e00*/  HMMA.16816.F32.BF16 R48, R28, R34, R48 ;  /* 0x000000221c30723c */ /* 0x000ff00000041830 */
[C---:B-1----:R-:W-:Y:S07]  /*2e10*/  HMMA.16816.F32.BF16 R16, R44.reuse, R12, R16 ;  /* 0x0000000c2c10723c */ /* 0x042fee0000041810 */
[----:B------:R-:W-:Y:S01]  /*2e20*/  FMUL.FTZ R13, R24, c[0x0][0x320] ;  /* 0x0000c800180d7a20 */ /* 0x000fe20000410000 */
[C---:B----4-:R-:W-:Y:S05]  /*2e30*/  HMMA.16816.F32.BF16 R68, R44.reuse, R8, R68 ;  /* 0x000000082c44723c */ /* 0x050fea0000041844 */
[----:B------:R-:W1:Y:S02]  /*2e40*/  MUFU.TANH R13, R13 ;  /* 0x0000000d000d7308 */ /* 0x000e640000002400 */
[----:B------:R-:W-:Y:S01]  /*2e50*/  FMUL.FTZ R8, R25, c[0x0][0x320] ;  /* 0x0000c80019087a20 */ /* 0x000fe20000410000 */
[C---:B------:R-:W-:Y:S05]  /*2e60*/  HMMA.16816.F32.BF16 R20, R44.reuse, R54, R20 ;  /* 0x000000362c14723c */ /* 0x040fea0000041814 */
[----:B------:R-:W3:Y:S03]  /*2e70*/  MUFU.TANH R8, R8 ;  /* 0x0000000800087308 */ /* 0x000ee60000002400 */
[C---:B------:R-:W-:Y:S08]  /*2e80*/  HMMA.16816.F32.BF16 R64, R44.reuse, R14, R64 ;  /* 0x0000000e2c40723c */ /* 0x040ff00000041840 */
[C---:B------:R-:W-:Y:S08]  /*2e90*/  HMMA.16816.F32.BF16 R60, R44.reuse, R40, R60 ;  /* 0x000000282c3c723c */ /* 0x040ff0000004183c */
[C---:B------:R-:W-:Y:S08]  /*2ea0*/  HMMA.16816.F32.BF16 R56, R44.reuse, R42, R56 ;  /* 0x0000002a2c38723c */ /* 0x040ff00000041838 */
[----:B------:R-:W-:Y:S01]  /*2eb0*/  HMMA.16816.F32.BF16 R48, R44, R10, R48 ;  /* 0x0000000a2c30723c */ /* 0x000fe20000041830 */
[----:B------:R-:W-:Y:S06]  /*2ec0*/  BAR.SYNC.DEFER_BLOCKING 0x0 ;  /* 0x0000000000007b1d */ /* 0x000fec0000010000 */
[----:B------:R-:W-:Y:S05]  /*2ed0*/  @P0 BRA `(.L_x_395) ;  /* 0x0000041000000947 */ /* 0x000fea0003800000 */
[----:B-123--:R-:W-:Y:S01]  /*2ee0*/  IADD3 R209, R210, UR12, R85 ;  /* 0x0000000cd2d17c10 */ /* 0x00efe2000fffe055 */
[----:B------:R-:W-:-:S03]  /*2ef0*/  IMAD.MOV.U32 R208, RZ, RZ, RZ ;  /* 0x000000ffffd07224 */ /* 0x000fc600078e00ff */
[----:B------:R-:W-:-:S05]  /*2f00*/  IADD3 R209, R209, -0x40, RZ ;  /* 0xffffffc0d1d17810 */ /* 0x000fca0007ffe0ff */
        /* <DEDUP_REMOVED lines=9> */
[----:B------:R-:W-:Y:S02]  /*2fa0*/  IADD3 R14, -R221, 0x10, RZ ;  /* 0x00000010dd0e7810 */ /* 0x000fe40007ffe1ff */
[----:B------:R-:W-:Y:S01]  /*2fb0*/  SHF.L.U64.HI R9, R217, 0x1, R220 ;  /* 0x00000001d9097819 */ /* 0x000fe200000102dc */
[----:B------:R-:W-:Y:S01]  /*2fc0*/  IMAD R209, R10, c[0x0][0x2b8], R209 ;  /* 0x0000ae000ad17a24 */ /* 0x000fe200078e02d1 */
[----:B------:R-:W-:-:S03]  /*2fd0*/  LOP3.LUT R14, R14, 0xf, RZ, 0xc0, !PT ;  /* 0x0000000f0e0e7812 */ /* 0x000fc600078ec0ff */
[----:B------:R-:W-:Y:S01]  /*2fe0*/  IMAD.WIDE.U32 R10, R209, c[0x0][0x1e0], RZ ;  /* 0x00007800d10a7a25 */ /* 0x000fe200078e00ff */
[----:B------:R-:W-:-:S05]  /*2ff0*/  SHF.R.S32.HI R12, RZ, 0x1f, R209 ;  /* 0x0000001fff0c7819 */ /* 0x000fca00000114d1 */
[----:B------:R-:W-:-:S04]  /*3000*/  IMAD R12, R12, c[0x0][0x1e0], RZ ;  /* 0x000078000c0c7a24 */ /* 0x000fc800078e02ff */
[----:B------:R-:W-:Y:S01]  /*3010*/  IMAD R5, R209, c[0x0][0x1e4], R12 ;  /* 0x00007900d1057a24 */ /* 0x000fe200078e020c */
[----:B------:R-:W-:-:S03]  /*3020*/  SHF.L.U64.HI R12, R218, 0x1, R133 ;  /* 0x00000001da0c7819 */ /* 0x000fc60000010285 */
        /* <DEDUP_REMOVED lines=15> */
[----:B------:R-:W1:Y:S01]  /*3120*/  SHFL.IDX PT, R24, R5, 0x1, 0x181f ;  /* 0x00381f0005187f89 */ /* 0x000e6200000e0000 */
[----:B------:R-:W-:Y:S01]  /*3130*/  IMAD.SHL.U32 R7, R217, 0x2, RZ ;  /* 0x00000002d9077824 */ /* 0x000fe200078e00ff */
[----:B------:R-:W-:Y:S02]  /*3140*/  LOP3.LUT R28, R28, 0xf, RZ, 0xc0, !PT ;  /* 0x0000000f1c1c7812 */ /* 0x000fe400078ec0ff */
[----:B------:R-:W2:Y:S04]  /*3150*/  SHFL.IDX PT, R15, R32, 0x1, 0x181f ;  /* 0x00381f00200f7f89 */ /* 0x000ea800000e0000 */
[----:B------:R3:W4:Y:S04]  /*3160*/  SHFL.IDX PT, R26, R5, RZ, 0x181f ;  /* 0x00181fff051a7589 */ /* 0x00072800000e0000 */
[----:B------:R5:W4:Y:S01]  /*3170*/  SHFL.IDX PT, R25, R32, RZ, 0x181f ;  /* 0x00181fff20197589 */ /* 0x000b2200000e0000 */
[----:B-1----:R-:W-:-:S04]  /*3180*/  IADD3 R30, P6, P0, R30, R24, R11 ;  /* 0x000000181e1e7210 */ /* 0x002fc800078de00b */
[----:B--2---:R-:W-:Y:S02]  /*3190*/  IADD3.X R31, RZ, R15, R12, P6, P0 ;  /* 0x0000000fff1f7210 */ /* 0x004fe400037e040c */
[----:B------:R-:W-:Y:S01]  /*31a0*/  IADD3 R28, P6, P0, R28, R24, R7 ;  /* 0x000000181c1c7210 */ /* 0x000fe200078de007 */
[----:B---3--:R-:W-:-:S03]  /*31b0*/  IMAD.SHL.U32 R5, R216, 0x2, RZ ;  /* 0x00000002d8057824 */ /* 0x008fc600078e00ff */
[----:B------:R-:W-:Y:S02]  /*31c0*/  IADD3.X R29, RZ, R15, R9, P6, P0 ;  /* 0x0000000fff1d7210 */ /* 0x000fe400037e0409 */
[----:B-----5:R-:W-:Y:S02]  /*31d0*/  IADD3 R32, P6, P0, R14, R24, R5 ;  /* 0x000000180e207210 */ /* 0x020fe400078de005 */
[----:B------:R-:W-:-:S04]  /*31e0*/  SHF.L.U64.HI R14, R216, 0x1, R219 ;  /* 0x00000001d80e7819 */ /* 0x000fc800000102db */
[----:B------:R-:W-:Y:S02]  /*31f0*/  IADD3.X R33, RZ, R15, R14, P6, P0 ;  /* 0x0000000fff217210 */ /* 0x000fe400037e040e */
[C---:B----4-:R-:W-:Y:S02]  /*3200*/  IADD3 R34, P6, R26.reuse, R11, RZ ;  /* 0x0000000b1a227210 */ /* 0x050fe40007fde0ff */
[----:B------:R-:W-:-:S03]  /*3210*/  IADD3 R36, P0, R26, R7, RZ ;  /* 0x000000071a247210 */ /* 0x000fc60007f1e0ff */
[C---:B------:R-:W-:Y:S01]  /*3220*/  IMAD.X R35, R25.reuse, 0x1, R12, P6 ;  /* 0x0000000119237824 */ /* 0x040fe200030e060c */
        /* <DEDUP_REMOVED lines=12> */
.L_x_395:
[----:B-123--:R-:W-:Y:S01]  /*32f0*/  FMUL.FTZ R9, R17, c[0x0][0x320] ;  /* 0x0000c80011097a20 */ /* 0x00efe20000410000 */
[----:B------:R-:W-:Y:S01]  /*3300*/  LOP3.LUT R17, R88, 0xffffffe0, RZ, 0xc0, !PT ;  /* 0xffffffe058117812 */ /* 0x000fe200078ec0ff */
[----:B------:R-:W-:Y:S01]  /*3310*/  UIADD3 UR4, UR10, 0x1, -UR11 ;  /* 0x000000010a047890 */ /* 0x000fe2000fffe80b */
[----:B------:R-:W-:Y:S01]  /*3320*/  LEA.HI R87, R87, R84, RZ, 0x2 ;  /* 0x0000005457577211 */ /* 0x000fe200078f10ff */
[----:B------:R-:W-:Y:S01]  /*3330*/  FMUL.FTZ R24, R21, c[0x0][0x320] ;  /* 0x0000c80015187a20 */ /* 0x000fe20000410000 */
[----:B------:R-:W-:Y:S01]  /*3340*/  SHF.R.S32.HI R15, RZ, 0x1f, R86 ;  /* 0x0000001fff0f7819 */ /* 0x000fe20000011456 */
[----:B------:R-:W-:Y:S01]  /*3350*/  IMAD.IADD R10, R84, 0x1, -R17 ;  /* 0x00000001540a7824 */ /* 0x000fe200078e0a11 */
[----:B------:R-:W-:Y:S01]  /*3360*/  LOP3.LUT R87, R87, 0xfffffffc, RZ, 0xc0, !PT ;  /* 0xfffffffc57577812 */ /* 0x000fe200078ec0ff */
[----:B------:R-:W-:Y:S01]  /*3370*/  IMAD.U32 R21, RZ, RZ, UR4 ;  /* 0x00000004ff157e24 */ /* 0x000fe2000f8e00ff */
[----:B------:R-:W-:Y:S01]  /*3380*/  LEA.HI R15, R15, R86, RZ, 0x3 ;  /* 0x000000560f0f7211 */ /* 0x000fe200078f18ff */
[----:B------:R-:W-:Y:S01]  /*3390*/  FMUL.FTZ R11, R16, c[0x0][0x320] ;  /* 0x0000c800100b7a20 */ /* 0x000fe20000410000 */
[----:B------:R-:W-:Y:S01]  /*33a0*/  SHF.R.S32.HI R17, RZ, 0x1f, R10 ;  /* 0x0000001fff117819 */ /* 0x000fe2000001140a */
[----:B------:R-:W-:Y:S01]  /*33b0*/  IMAD.IADD R87, R84, 0x1, -R87 ;  /* 0x0000000154577824 */ /* 0x000fe200078e0a57 */
[----:B------:R-:W-:Y:S01]  /*33c0*/  LOP3.LUT R15, R15, 0xffffff8, RZ, 0xc0, !PT ;  /* 0x0ffffff80f0f7812 */ /* 0x000fe200078ec0ff */
[----:B------:R-:W-:Y:S01]  /*33d0*/  FMUL.FTZ R7, R64, c[0x0][0x320] ;  /* 0x0000c80040077a20 */ /* 0x000fe20000410000 */
[----:B------:R-:W-:Y:S01]  /*33e0*/  LEA.HI R12, R17, R10, RZ, 0x2 ;  /* 0x0000000a110c7211 */ /* 0x000fe200078f10ff */
[----:B------:R-:W-:Y:S01]  /*33f0*/  FMUL.FTZ R5, R65, c[0x0][0x320] ;  /* 0x0000c80041057a20 */ /* 0x000fe20000410000 */
[----:B------:R-:W-:Y:S01]  /*3400*/  LEA.HI R6, R87, R87, RZ, 0x1 ;  /* 0x0000005757067211 */ /* 0x000fe200078f08ff */
[----:B------:R-:W-:Y:S01]  /*3410*/  IMAD.IADD R15, R86, 0x1, -R15 ;  /* 0x00000001560f7824 */ /* 0x000fe200078e0a0f */
[----:B------:R-:W-:Y:S01]  /*3420*/  LEA.HI.SX32 R14, R12, UR24, 0x1e ;  /* 0x000000180c0e7c11 */ /* 0x000fe2000f8ff2ff */
[----:B------:R-:W-:Y:S01]  /*3430*/  FMUL.FTZ R60, R60, c[0x0][0x320] ;  /* 0x0000c8003c3c7a20 */ /* 0x000fe20000410000 */
[----:B------:R-:W-:Y:S01]  /*3440*/  LOP3.LUT R6, R6, 0x1ffffffe, RZ, 0xc0, !PT ;  /* 0x1ffffffe06067812 */ /* 0x000fe200078ec0ff */
[----:B------:R-:W-:Y:S01]  /*3450*/  FMUL.FTZ R61, R61, c[0x0][0x320] ;  /* 0x0000c8003d3d7a20 */ /* 0x000fe20000410000 */
[----:B------:R-:W-:Y:S01]  /*3460*/  PLOP3.LUT P6, PT, PT, PT, UP1, 0x80, 0x0 ;  /* 0x000000000000781c */ /* 0x000fe20003fcf018 */
[----:B------:R-:W-:Y:S01]  /*3470*/  FMUL.FTZ R56, R56, c[0x0][0x320] ;  /* 0x0000c80038387a20 */ /* 0x000fe20000410000 */
[----:B------:R-:W-:Y:S01]  /*3480*/  LEA R14, R15, R14, 0x4 ;  /* 0x0000000e0f0e7211 */ /* 0x000fe200078e20ff */
[----:B------:R-:W-:Y:S01]  /*3490*/  IMAD.IADD R211, R87, 0x1, -R6 ;  /* 0x0000000157d37824 */ /* 0x000fe200078e0a06 */
[----:B------:R-:W-:Y:S01]  /*34a0*/  PLOP3.LUT P0, PT, PT, PT, UP1, 0x80, 0x0 ;  /* 0x000000000000781c */ /* 0x000fe20003f0f018 */
[----:B------:R-:W-:Y:S01]  /*34b0*/  FMUL.FTZ R68, R68, c[0x0][0x320] ;  /* 0x0000c80044447a20 */ /* 0x000fe20000410000 */
[----:B------:R-:W-:Y:S01]  /*34c0*/  LOP3.LUT R15, R12, 0x7ffffffc, RZ, 0xc0, !PT ;  /* 0x7ffffffc0c0f7812 */ /* 0x000fe200078ec0ff */
[----:B------:R-:W-:Y:S01]  /*34d0*/  IMAD R211, R211, 0x8, R14 ;  /* 0x00000008d3d37824 */ /* 0x000fe200078e020e */
[----:B------:R-:W-:Y:S01]  /*34e0*/  ULDC UR25, c[0x0][0x2ac] ;  /* 0x0000ab0000197ab9 */ /* 0x000fe20000000800 */
[----:B------:R-:W-:Y:S01]  /*34f0*/  FMUL.FTZ R69, R69, c[0x0][0x320] ;  /* 0x0000c80045457a20 */ /* 0x000fe20000410000 */
[----:B------:R-:W-:Y:S01]  /*3500*/  ULDC UR4, c[0x0][0x1d0] ;  /* 0x0000740000047ab9 */ /* 0x000fe20000000800 */
[----:B------:R-:W-:Y:S01]  /*3510*/  IMAD.IADD R212, R10, 0x1, -R15 ;  /* 0x000000010ad47824 */ /* 0x000fe200078e0a0f */
[----:B------:R-:W-:Y:S01]  /*3520*/  MOV R6, R211 ;  /* 0x000000d300067202 */ /* 0x000fe20000000f00 */
[----:B------:R-:W-:Y:S01]  /*3530*/  @P6 IMAD.HI.U32 R14, R211, c[0x0][0x2c8], RZ ;  /* 0x0000b200d30e6a27 */ /* 0x000fe200078e00ff */
[----:B------:R-:W1:Y:S01]  /*3540*/  MUFU.TANH R11, R11 ;  /* 0x0000000b000b7308 */ /* 0x000e620000002400 */
[----:B------:R-:W-:Y:S01]  /*3550*/  ULDC UR5, c[0x0][0x324] ;  /* 0x0000c90000057ab9 */ /* 0x000fe20000000800 */
[----:B------:R-:W-:Y:S01]  /*3560*/  SHF.L.U32 R212, R212, 0x1, RZ ;  /* 0x00000001d4d47819 */ /* 0x000fe200000006ff */
[----:B------:R-:W-:Y:S01]  /*3570*/  FMUL.FTZ R15, R20, c[0x0][0x320] ;  /* 0x0000c800140f7a20 */ /* 0x000fe20000410000 */
[----:B------:R-:W-:Y:S01]  /*3580*/  @P0 SHF.R.U32.HI R6, RZ, c[0x0][0x2cc], R14 ;  /* 0x0000b300ff060a19 */ /* 0x000fe2000001160e */
[----:B------:R-:W-:Y:S01]  /*3590*/  FMUL.FTZ R48, R48, c[0x0][0x320] ;  /* 0x0000c80030307a20 */ /* 0x000fe20000410000 */
[----:B------:R-:W-:Y:S01]  /*35a0*/  PLOP3.LUT P0, PT, PT, PT, UP0, 0x40, 0x0 ;  /* 0x000000000000781c */ /* 0x000fe20003f0e808 */
[----:B------:R-:W-:Y:S01]  /*35b0*/  FMUL.FTZ R49, R49, c[0x0][0x320] ;  /* 0x0000c80031317a20 */ /* 0x000fe20000410000 */
[----:B------:R-:W-:Y:S01]  /*35c0*/  IADD3 R12, R21, -c[0x0][0x168], -R212 ;  /* 0x80005a00150c7a10 */ /* 0x000fe20007ffe8d4 */
[----:B------:R-:W2:Y:S01]  /*35d0*/  SHFL.IDX PT, R17, R6, RZ, 0x1c1f ;  /* 0x001c1fff06117589 */ /* 0x000ea200000e0000 */
[----:B------:R-:W-:Y:S01]  /*35e0*/  FMUL.FTZ R57, R57, c[0x0][0x320] ;  /* 0x0000c80039397a20 */ /* 0x000fe20000410000 */
[----:B------:R-:W3:Y:S01]  /*35f0*/  MUFU.TANH R9, R9 ;  /* 0x0000000900097308 */ /* 0x000ee20000002400 */
[----:B------:R-:W-:Y:S01]  /*3600*/  UIMAD UR4, UR25, UR4, -UR11 ;  /* 0x00000004190472a4 */ /* 0x000fe2000f8e0a0b */
[----:B------:R-:W-:Y:S01]  /*3610*/  IADD3 R14, R12, c[0x0][0x328], RZ ;  /* 0x0000ca000c0e7a10 */ /* 0x000fe20007ffe0ff */
[----:B------:R-:W-:Y:S01]  /*3620*/  ULOP3.LUT UR11, URZ, UR5, URZ, 0x33, !UPT ;  /* 0x000000053f0b7292 */ /* 0x000fe2000f8e333f */
[----:B------:R-:W0:Y:S03]  /*3630*/  LDGDEPBAR ;  /* 0x00000000000079af */ /* 0x000e260000000000 */
[----:B------:R-:W-:Y:S01]  /*3640*/  IADD3 R10, -R212, UR4, RZ ;  /* 0x00000004d40a7c10 */ /* 0x000fe2000fffe1ff */
[----:B------:R-:W4:Y:S01]  /*3650*/  MUFU.TANH R7, R7 ;  /* 0x0000000700077308 */ /* 0x000f220000002400 */
[----:B------:R-:W-:-:S07]  /*3660*/  IADD3 R12, R12, UR11, RZ ;  /* 0x0000000b0c0c7c10 */ /* 0x000fce000fffe0ff */
[----:B------:R-:W1:Y:S01]  /*3670*/  MUFU.TANH R5, R5 ;  /* 0x0000000500057308 */ /* 0x000e620000002400 */
[----:B--2---:R-:W-:Y:S01]  /*3680*/  IMAD.IADD R21, R14, 0x1, R17 ;  /* 0x000000010e157824 */ /* 0x004fe200078e0211 */
[----:B------:R-:W-:-:S06]  /*3690*/  IADD3 R20, R12, R17, RZ ;  /* 0x000000110c147210 */ /* 0x000fcc0007ffe0ff */
[----:B------:R2:W1:Y:S01]  /*36a0*/  MUFU.TANH R165, R60 ;  /* 0x0000003c00a57308 */ /* 0x0004620000002400 */
[----:B------:R-:W-:-:S07]  /*36b0*/  IMNMX R21, R21, R10, PT ;  /* 0x0000000a15157217 */ /* 0x000fce0003800200 */
[----:B------:R2:W1:Y:S08]  /*36c0*/  MUFU.TANH R159, R61 ;  /* 0x0000003d009f7308 */ /* 0x0004700000002400 */
[----:B------:R2:W1:Y:S08]  /*36d0*/  MUFU.TANH R157, R56 ;  /* 0x00000038009d7308 */ /* 0x0004700000002400 */
[----:B------:R2:W1:Y:S08]  /*36e0*/  MUFU.TANH R169, R68 ;  /* 0x0000004400a97308 */ /* 0x0004700000002400 */
[----:B------:R2:W1:Y:S08]  /*36f0*/  MUFU.TANH R167, R69 ;  /* 0x0000004500a77308 */ /* 0x0004700000002400 */
[----:B------:R2:W1:Y:S08]  /*3700*/  MUFU.TANH R143, R48 ;  /* 0x00000030008f7308 */ /* 0x0004700000002400 */
[----:B------:R2:W1:Y:S08]  /*3710*/  MUFU.TANH R141, R49 ;  /* 0x00000031008d7308 */ /* 0x0004700000002400 */
[----:B------:R-:W1:Y:S08]  /*3720*/  MUFU.TANH R24, R24 ;  /* 0x0000001800187308 */ /* 0x000e700000002400 */
[----:B------:R-:W1:Y:S08]  /*3730*/  MUFU.TANH R15, R15 ;  /* 0x0000000f000f7308 */ /* 0x000e700000002400 */
[----:B------:R2:W1:Y:S01]  /*3740*/  MUFU.TANH R163, R57 ;  /* 0x0000003900a37308 */ /* 0x0004620000002400 */
[----:B------:R-:W-:Y:S05]  /*3750*/  @P0 BRA `(.L_x_396) ;  /* 0x0000016000000947 */ /* 0x000fea0003800000 */
[----:B---34-:R-:W-:Y:S01]  /*3760*/  IMAD.U32 R16, RZ, RZ, UR10 ;  /* 0x0000000aff107e24 */ /* 0x018fe2000f8e00ff */
[----:B------:R-:W-:Y:S04]  /*3770*/  BSSY B0, `(.L_x_397) ;  /* 0x000000f000007945 */ /* 0x000fe80003800000 */
[----:B------:R-:W-:-:S04]  /*3780*/  IADD3 R26, R16, -c[0x0][0x168], R17 ;  /* 0x80005a00101a7a10 */ /* 0x000fc80007ffe011 */
[----:B------:R-:W-:-:S13]  /*3790*/  ISETP.GT.AND P0, PT, R26, -0x1, PT ;  /* 0xffffffff1a00780c */ /* 0x000fda0003f04270 */
[----:B------:R-:W-:Y:S05]  /*37a0*/  @P0 BRA `(.L_x_398) ;  /* 0x0000007000000947 */ /* 0x000fea0003800000 */
[----:B------:R-:W-:Y:S01]  /*37b0*/  IMAD.MOV.U32 R16, RZ, RZ, c[0x0][0x32c] ;  /* 0x0000cb00ff107624 */ /* 0x000fe200078e00ff */
[----:B------:R-:W-:-:S04]  /*37c0*/  LOP3.LUT R26, RZ, R26, RZ, 0x33, !PT ;  /* 0x0000001aff1a7212 */ /* 0x000fc800078e33ff */
[----:B------:R-:W-:-:S13]  /*37d0*/  ISETP.NE.AND P0, PT, R16, 0x1, PT ;  /* 0x000000011000780c */ /* 0x000fda0003f05270 */
[----:B------:R-:W-:-:S05]  /*37e0*/  @P0 IMAD.HI.U32 R16, R26, c[0x0][0x330], RZ ;  /* 0x0000cc001a100a27 */ /* 0x000fca00078e00ff */
[----:B------:R-:W-:-:S04]  /*37f0*/  @P0 SHF.R.U32.HI R26, RZ, c[0x0][0x334], R16 ;  /* 0x0000cd00ff1a0a19 */ /* 0x000fc80000011610 */
[----:B------:R-:W-:Y:S01]  /*3800*/  LOP3.LUT R26, RZ, R26, RZ, 0x33, !PT ;  /* 0x0000001aff1a7212 */ /* 0x000fe200078e33ff */
[----:B------:R-:W-:Y:S05]  /*3810*/  BRA `(.L_x_399) ;  /* 0x0000004000007947 */ /* 0x000fea0003800000 */
.L_x_398:
[----:B------:R-:W-:-:S04]  /*3820*/  MOV R16, c[0x0][0x32c] ;  /* 0x0000cb0000107a02 */ /* 0x000fc80000000f00 */
[----:B------:R-:W-:-:S13]  /*3830*/  ISETP.NE.AND P0, PT, R16, 0x1, PT ;  /* 0x000000011000780c */ /* 0x000fda0003f05270 */
[----:B------:R-:W-:-:S05]  /*3840*/  @P0 IMAD.HI.U32 R16, R26, c[0x0][0x330], RZ ;  /* 0x0000cc001a100a27 */ /* 0x000fca00078e00ff */
[----:B------:R-:W-:Y:S02]  /*3850*/  @P0 SHF.R.U32.HI R26, RZ, c[0x0][0x334], R16 ;  /* 0x0000cd00ff1a0a19 */ /* 0x000fe40000011610 */
.L_x_399:
[----:B------:R-:W-:Y:S05]  /*3860*/  BSYNC B0 ;  /* 0x0000000000007941 */ /* 0x000fea0003800000 */
.L_x_397:
[----:B------:R-:W-:-:S04]  /*3870*/  IMAD R17, R26, c[0x0][0x32c], -R85 ;  /* 0x0000cb001a117a24 */ /* 0x000fc800078e0a55 */
[----:B------:R-:W-:-:S05]  /*3880*/  IMAD.IADD R17, R17, 0x1, -R212 ;  /* 0x0000000111117824 */ /* 0x000fca00078e0ad4 */
[----:B------:R-:W-:Y:S02]  /*3890*/  IADD3 R16, R17, c[0x0][0x32c], RZ ;  /* 0x0000cb0011107a10 */ /* 0x000fe40007ffe0ff */
[----:B------:R-:W-:Y:S02]  /*38a0*/  IMNMX R20, R20, R17, !PT ;  /* 0x0000001114147217 */ /* 0x000fe40007800200 */
[----:B------:R-:W-:Y:S02]  /*38b0*/  IMNMX R21, R21, R16, PT ;  /* 0x0000001015157217 */ /* 0x000fe40003800200 */
.L_x_396:
[----:B---34-:R-:W-:Y:S01]  /*38c0*/  ISETP.LT.AND P6, PT, RZ, UR20, PT ;  /* 0x00000014ff007c0c */ /* 0x018fe2000bfc1270 */
[----:B------:R-:W-:Y:S02]  /*38d0*/  FMUL.FTZ R25, R27, c[0x0][0x320] ;  /* 0x0000c8001b197a20 */ /* 0x000fe40000410000 */
[----:B------:R-:W3:Y:S01]  /*38e0*/  SHFL.IDX PT, R27, R6, 0x1, 0x1c1f ;  /* 0x003c1f00061b7f89 */ /* 0x000ee200000e0000 */
[----:B------:R-:W-:Y:S01]  /*38f0*/  ISETP.GT.AND P0, PT, R20, RZ, P6 ;  /* 0x000000ff1400720c */ /* 0x000fe20003704270 */
[----:B------:R-:W-:Y:S02]  /*3900*/  FMUL.FTZ R18, R18, c[0x0][0x320] ;  /* 0x0000c80012127a20 */ /* 0x000fe40000410000 */
[----:B------:R-:W-:Y:S01]  /*3910*/  FMUL.FTZ R19, R19, c[0x0][0x320] ;  /* 0x0000c80013137a20 */ /* 0x000fe20000410000 */
[----:B------:R-:W-:Y:S01]  /*3920*/  ISETP.LT.OR P0, PT, R21, 0x1, P0 ;  /* 0x000000011500780c */ /* 0x000fe20000701670 */
[----:B------:R-:W-:Y:S01]  /*3930*/  FMUL.FTZ R58, R58, c[0x0][0x320] ;  /* 0x0000c8003a3a7a20 */ /* 0x000fe20000410000 */
[----:B------:R-:W4:Y:S01]  /*3940*/  MUFU.TANH R25, R25 ;  /* 0x0000001900197308 */ /* 0x000f220000002400 */
[----:B------:R-:W-:Y:S01]  /*3950*/  FMUL.FTZ R59, R59, c[0x0][0x320] ;  /* 0x0000c8003b3b7a20 */ /* 0x000fe20000410000 */
[----:B------:R-:W-:Y:S01]  /*3960*/  FSEL R16, R13, -INF , !P0 ;  /* 0xff8000000d107808 */ /* 0x000fe20004000000 */
[----:B------:R-:W-:Y:S01]  /*3970*/  FMUL.FTZ R70, R70, c[0x0][0x320] ;  /* 0x0000c80046467a20 */ /* 0x000fe20000410000 */
[----:B------:R-:W-:Y:S01]  /*3980*/  ISETP.GT.AND P0, PT, R20, 0x1, P6 ;  /* 0x000000011400780c */ /* 0x000fe20003704270 */
[----:B------:R-:W-:-:S02]  /*3990*/  FMUL.FTZ R71, R71, c[0x0][0x320] ;  /* 0x0000c80047477a20 */ /* 0x000fc40000410000 */
[----:B------:R-:W-:Y:S01]  /*39a0*/  FMUL.FTZ R62, R62, c[0x0][0x320] ;  /* 0x0000c8003e3e7a20 */ /* 0x000fe20000410000 */
[----:B------:R-:W-:Y:S01]  /*39b0*/  ISETP.LT.OR P0, PT, R21, 0x2, P0 ;  /* 0x000000021500780c */ /* 0x000fe20000701670 */
[----:B------:R-:W-:Y:S01]  /*39c0*/  FMUL.FTZ R50, R50, c[0x0][0x320] ;  /* 0x0000c80032327a20 */ /* 0x000fe20000410000 */
[----:B------:R2:W1:Y:S01]  /*39d0*/  MUFU.TANH R164, R58 ;  /* 0x0000003a00a47308 */ /* 0x0004620000002400 */
[----:B------:R-:W-:Y:S01]  /*39e0*/  FMUL.FTZ R51, R51, c[0x0][0x320] ;  /* 0x0000c80033337a20 */ /* 0x000fe20000410000 */
[----:B------:R-:W-:Y:S01]  /*39f0*/  FSEL R17, R8, -INF , !P0 ;  /* 0xff80000008117808 */ /* 0x000fe20004000000 */
[----:B------:R-:W-:Y:S01]  /*3a00*/  FMUL.FTZ R8, R67, c[0x0][0x320] ;  /* 0x0000c80043087a20 */ /* 0x000fe20000410000 */
[----:B------:R-:W-:Y:S01]  /*3a10*/  ISETP.GT.AND P0, PT, R20, 0x8, P6 ;  /* 0x000000081400780c */ /* 0x000fe20003704270 */
[----:B------:R-:W-:Y:S02]  /*3a20*/  FMUL.FTZ R63, R63, c[0x0][0x320] ;  /* 0x0000c8003f3f7a20 */ /* 0x000fe40000410000 */
[----:B------:R-:W-:Y:S01]  /*3a30*/  FMUL.FTZ R23, R23, c[0x0][0x320] ;  /* 0x0000c80017177a20 */ /* 0x000fe20000410000 */
[----:B------:R-:W-:Y:S01]  /*3a40*/  ISETP.LT.OR P0, PT, R21, 0x9, P0 ;  /* 0x000000091500780c */ /* 0x000fe20000701670 */
[----:B------:R2:W1:Y:S03]  /*3a50*/  MUFU.TANH R170, R59 ;  /* 0x0000003b00aa7308 */ /* 0x0004660000002400 */
[----:B-1----:R-:W-:-:S02]  /*3a60*/  FSEL R15, R15, -INF , !P0 ;  /* 0xff8000000f0f7808 */ /* 0x002fc40004000000 */
[----:B------:R-:W-:-:S03]  /*3a70*/  ISETP.GT.AND P0, PT, R20, 0x9, P6 ;  /* 0x000000091400780c */ /* 0x000fc60003704270 */
[----:B------:R-:W1:Y:S01]  /*3a80*/  MUFU.TANH R8, R8 ;  /* 0x0000000800087308 */ /* 0x000e620000002400 */
[----:B------:R-:W-:-:S04]  /*3a90*/  ISETP.LT.OR P0, PT, R21, 0xa, P0 ;  /* 0x0000000a1500780c */ /* 0x000fc80000701670 */
[----:B------:R-:W-:Y:S01]  /*3aa0*/  FSEL R13, R24, -INF , !P0 ;  /* 0xff800000180d7808 */ /* 0x000fe20004000000 */
[----:B------:R-:W-:Y:S01]  /*3ab0*/  FMUL.FTZ R24, R66, c[0x0][0x320] ;  /* 0x0000c80042187a20 */ /* 0x000fe20000410000 */
[----:B------:R-:W-:Y:S01]  /*3ac0*/  ISETP.GT.AND P0, PT, R20, 0x10, P6 ;  /* 0x000000101400780c */ /* 0x000fe20003704270 */
[----:B------:R-:W1:Y:S03]  /*3ad0*/  MUFU.TANH R18, R18 ;  /* 0x0000001200127308 */ /* 0x000e660000002400 */
[----:B------:R-:W-:-:S04]  /*3ae0*/  ISETP.LT.OR P0, PT, R21, 0x11, P0 ;  /* 0x000000111500780c */ /* 0x000fc80000701670 */
[----:B------:R-:W-:Y:S01]  /*3af0*/  FSEL R11, R11, -INF , !P0 ;  /* 0xff8000000b0b7808 */ /* 0x000fe20004000000 */
[----:B------:R2:W1:Y:S01]  /*3b00*/  MUFU.TANH R166, R70 ;  /* 0x0000004600a67308 */ /* 0x0004620000002400 */
[----:B------:R-:W-:-:S04]  /*3b10*/  ISETP.GT.AND P0, PT, R20, 0x11, P6 ;  /* 0x000000111400780c */ /* 0x000fc80003704270 */
[----:B------:R-:W-:-:S03]  /*3b20*/  ISETP.LT.OR P0, PT, R21, 0x12, P0 ;  /* 0x000000121500780c */ /* 0x000fc60000701670 */
[----:B------:R2:W1:Y:S01]  /*3b30*/  MUFU.TANH R142, R71 ;  /* 0x00000047008e7308 */ /* 0x0004620000002400 */
[----:B------:R-:W-:Y:S02]  /*3b40*/  FSEL R9, R9, -INF , !P0 ;  /* 0xff80000009097808 */ /* 0x000fe40004000000 */
[----:B------:R-:W-:-:S04]  /*3b50*/  ISETP.GT.AND P0, PT, R20, 0x18, P6 ;  /* 0x000000181400780c */ /* 0x000fc80003704270 */
[----:B------:R-:W-:Y:S01]  /*3b60*/  ISETP.LT.OR P0, PT, R21, 0x19, P0 ;  /* 0x000000191500780c */ /* 0x000fe20000701670 */
[----:B------:R-:W1:Y:S03]  /*3b70*/  MUFU.TANH R19, R19 ;  /* 0x0000001300137308 */ /* 0x000e660000002400 */
[----:B------:R-:W-:Y:S02]  /*3b80*/  FSEL R7, R7, -INF , !P0 ;  /* 0xff80000007077808 */ /* 0x000fe40004000000 */
[----:B------:R-:W-:-:S03]  /*3b90*/  ISETP.GT.AND P0, PT, R20, 0x19, P6 ;  /* 0x000000191400780c */ /* 0x000fc60003704270 */
[----:B------:R2:W1:Y:S01]  /*3ba0*/  MUFU.TANH R162, R62 ;  /* 0x0000003e00a27308 */ /* 0x0004620000002400 */
[----:B------:R-:W-:-:S04]  /*3bb0*/  ISETP.LT.OR P0, PT, R21, 0x1a, P0 ;  /* 0x0000001a1500780c */ /* 0x000fc80000701670 */
[----:B------:R-:W-:Y:S02]  /*3bc0*/  FSEL R5, R5, -INF , !P0 ;  /* 0xff80000005057808 */ /* 0x000fe40004000000 */
[----:B------:R-:W-:Y:S01]  /*3bd0*/  ISETP.GT.AND P0, PT, R20, 0x20, P6 ;  /* 0x000000201400780c */ /* 0x000fe20003704270 */
[----:B------:R2:W1:Y:S03]  /*3be0*/  MUFU.TANH R140, R50 ;  /* 0x00000032008c7308 */ /* 0x0004660000002400 */
        /* <DEDUP_REMOVED lines=15> */
[----:B------:R-:W-:-:S04]  /*3ce0*/  ISETP.GT.AND P0, PT, R20, 0x30, P6 ;  /* 0x000000301400780c */ /* 0x000fc80003704270 */
        /* <DEDUP_REMOVED lines=8> */
[----:B------:R-:W-:Y:S01]  /*3d70*/  ISETP.GT.AND P0, PT, R20, 0x39, P6 ;  /* 0x000000391400780c */ /* 0x000fe20003704270 */
[----:B------:R-:W-:Y:S02]  /*3d80*/  FMUL.FTZ R20, R22, c[0x0][0x320] ;  /* 0x0000c80016147a20 */ /* 0x000fe40000410000 */
[--C-:B---3--:R-:W-:Y:S01]  /*3d90*/  IMAD.IADD R22, R12, 0x1, R27.reuse ;  /* 0x000000010c167824 */ /* 0x108fe200078e021b */
[----:B------:R-:W-:Y:S01]  /*3da0*/  ISETP.LT.OR P0, PT, R21, 0x3a, P0 ;  /* 0x0000003a1500780c */ /* 0x000fe20000701670 */
[----:B------:R2:W3:Y:S01]  /*3db0*/  MUFU.TANH R6, R20 ;  /* 0x0000001400067308 */ /* 0x0004e20000002400 */
[----:B------:R-:W-:Y:S02]  /*3dc0*/  IMAD.IADD R21, R14, 0x1, R27 ;  /* 0x000000010e157824 */ /* 0x000fe400078e021b */
[----:B------:R-:W-:-:S02]  /*3dd0*/  FSEL R141, R141, -INF , !P0 ;  /* 0xff8000008d8d7808 */ /* 0x000fc40004000000 */
[----:B------:R-:W-:Y:S02]  /*3de0*/  PLOP3.LUT P0, PT, PT, PT, UP0, 0x40, 0x0 ;  /* 0x000000000000781c */ /* 0x000fe40003f0e808 */
[----:B------:R-:W-:-:S11]  /*3df0*/  IMNMX R21, R21, R10, PT ;  /* 0x0000000a15157217 */ /* 0x000fd60003800200 */
[----:B------:R-:W-:Y:S05]  /*3e00*/  @P0 BRA `(.L_x_400) ;  /* 0x0000016000000947 */ /* 0x000fea0003800000 */
[----:B-1234-:R-:W-:Y:S01]  /*3e10*/  IMAD.U32 R10, RZ, RZ, UR10 ;  /* 0x0000000aff0a7e24 */ /* 0x01efe2000f8e00ff */
        /* <DEDUP_REMOVED lines=11> */
.L_x_402:
[----:B------:R-:W-:-:S04]  /*3ed0*/  MOV R10, c[0x0][0x32c] ;  /* 0x0000cb00000a7a02 */ /* 0x000fc80000000f00 */
[----:B------:R-:W-:-:S13]  /*3ee0*/  ISETP.NE.AND P0, PT, R10, 0x1, PT ;  /* 0x000000010a00780c */ /* 0x000fda0003f05270 */
[----:B------:R-:W-:-:S05]  /*3ef0*/  @P0 IMAD.HI.U32 R10, R12, c[0x0][0x330], RZ ;  /* 0x0000cc000c0a0a27 */ /* 0x000fca00078e00ff */
[----:B------:R-:W-:Y:S02]  /*3f00*/  @P0 SHF.R.U32.HI R12, RZ, c[0x0][0x334], R10 ;  /* 0x0000cd00ff0c0a19 */ /* 0x000fe4000001160a */
.L_x_403:
[----:B------:R-:W-:Y:S05]  /*3f10*/  BSYNC B0 ;  /* 0x0000000000007941 */ /* 0x000fea0003800000 */
.L_x_401:
[----:B------:R-:W-:-:S04]  /*3f20*/  IMAD R23, R12, c[0x0][0x32c], -R85 ;  /* 0x0000cb000c177a24 */ /* 0x000fc800078e0a55 */
[----:B------:R-:W-:-:S05]  /*3f30*/  IMAD.IADD R23, R23, 0x1, -R212 ;  /* 0x0000000117177824 */ /* 0x000fca00078e0ad4 */
[----:B------:R-:W-:Y:S02]  /*3f40*/  IADD3 R10, R23, c[0x0][0x32c], RZ ;  /* 0x0000cb00170a7a10 */ /* 0x000fe40007ffe0ff */
[----:B------:R-:W-:Y:S02]  /*3f50*/  IMNMX R22, R22, R23, !PT ;  /* 0x0000001716167217 */ /* 0x000fe40007800200 */
[----:B------:R-:W-:Y:S02]  /*3f60*/  IMNMX R21, R21, R10, PT ;  /* 0x0000000a15157217 */ /* 0x000fe40003800200 */
.L_x_400:
[----:B-1234-:R-:W-:Y:S01]  /*3f70*/  ISETP.GT.AND P0, PT, R22, 0x1, P6 ;  /* 0x000000011600780c */ /* 0x01efe20003704270 */
[----:B------:R-:W-:Y:S01]  /*3f80*/  IMAD.SHL.U32 R203, R4, 0x2, RZ ;  /* 0x0000000204cb7824 */ /* 0x000fe200078e00ff */
[----:B------:R-:W-:Y:S02]  /*3f90*/  ULDC.64 UR4, c[0x0][0x2c8] ;  /* 0x0000b20000047ab9 */ /* 0x000fe40000000a00 */
[----:B------:R-:W-:Y:S01]  /*3fa0*/  ISETP.LT.OR P0, PT, R21, 0x2, P0 ;  /* 0x000000021500780c */ /* 0x000fe20000701670 */
[--C-:B------:R-:W-:Y:S01]  /*3fb0*/  IMAD R197, R3, 0x2, R203.reuse ;  /* 0x0000000203c57824 */ /* 0x100fe200078e02cb */
[----:B------:R-:W-:Y:S01]  /*3fc0*/  LDSM.16.MT88.4 R40, [R203+0x2100] ;  /* 0x00210000cb28783b */ /* 0x000fe20000004200 */
[----:B------:R-:W-:Y:S01]  /*3fd0*/  IMAD R198, R2, 0x2, R203 ;  /* 0x0000000202c67824 */ /* 0x000fe200078e02cb */
[----:B------:R-:W-:Y:S01]  /*3fe0*/  FSEL R20, R25, -INF , !P0 ;  /* 0xff80000019147808 */ /* 0x000fe20004000000 */
[----:B------:R-:W-:Y:S01]  /*3ff0*/  UIMAD.WIDE.U32 UR26, UR24, UR4, URZ ;  /* 0x00000004181a72a5 */ /* 0x000fe2000f8e003f */
[----:B------:R-:W-:Y:S01]  /*4000*/  ISETP.GT.AND P0, PT, R22, 0x8, P6 ;  /* 0x000000081600780c */ /* 0x000fe20003704270 */
[----:B------:R-:W-:Y:S01]  /*4010*/  LDSM.16.MT88.4 R56, [R197+0x2100] ;  /* 0x00210000c538783b */ /* 0x000fe20000004200 */
[----:B------:R-:W-:Y:S01]  /*4020*/  IMAD R196, R3, 0x2, R198 ;  /* 0x0000000203c47824 */ /* 0x000fe200078e02c6 */
[----:B------:R-:W-:Y:S01]  /*4030*/  UIADD3 UR20, UR20, -0x2, URZ ;  /* 0xfffffffe14147890 */ /* 0x000fe2000fffe03f */
[----:B------:R-:W-:Y:S01]  /*4040*/  ISETP.LT.OR P0, PT, R21, 0x9, P0 ;  /* 0x000000091500780c */ /* 0x000fe20000701670 */
[----:B------:R-:W-:Y:S01]  /*4050*/  LDSM.16.MT88.4 R124, [R203+0x100] ;  /* 0x00010000cb7c783b */ /* 0x000fe20000004200 */
[----:B------:R-:W-:-:S02]  /*4060*/  @UP1 UMOV UR25, UR27 ;  /* 0x0000001b00191c82 */ /* 0x000fc40008000000 */
[----:B------:R-:W-:Y:S01]  /*4070*/  FSEL R6, R6, -INF , !P0 ;  /* 0xff80000006067808 */ /* 0x000fe20004000000 */
[----:B------:R-:W-:Y:S01]  /*4080*/  LDSM.16.MT88.4 R116, [R198+0x100] ;  /* 0x00010000c674783b */ /* 0x000fe20000004200 */
[----:B------:R-:W-:Y:S01]  /*4090*/  ISETP.GT.AND P0, PT, R22, 0x9, P6 ;  /* 0x000000091600780c */ /* 0x000fe20003704270 */
[----:B------:R-:W-:Y:S02]  /*40a0*/  @UP1 USHF.R.U32.HI UR24, URZ, UR5, UR25 ;  /* 0x000000053f181299 */ /* 0x000fe40008011619 */
[----:B------:R-:W-:Y:S01]  /*40b0*/  LDSM.16.MT88.4 R108, [R197+0x100] ;  /* 0x00010000c56c783b */ /* 0x000fe20000004200 */
[----:B------:R-:W-:Y:S01]  /*40c0*/  ISETP.LT.OR P0, PT, R21, 0xa, P0 ;  /* 0x0000000a1500780c */ /* 0x000fe20000701670 */
[----:B------:R-:W-:Y:S02]  /*40d0*/  UIADD3 UR4, UR21, UR24, URZ ;  /* 0x0000001815047290 */ /* 0x000fe4000fffe03f */
[----:B------:R-:W-:Y:S01]  /*40e0*/  LDSM.16.MT88.4 R100, [R196+0x100] ;  /* 0x00010000c464783b */ /* 0x000fe20000004200 */
[----:B------:R-:W-:Y:S01]  /*40f0*/  FSEL R144, R144, -INF , !P0 ;  /* 0xff80000090907808 */ /* 0x000fe20004000000 */
[----:B------:R-:W-:Y:S01]  /*4100*/  ULDC UR21, c[0x0][0x328] ;  /* 0x0000ca0000157ab9 */ /* 0x000fe20000000800 */
[----:B------:R-:W-:Y:S01]  /*4110*/  ISETP.GT.AND P0, PT, R22, 0x10, P6 ;  /* 0x000000101600780c */ /* 0x000fe20003704270 */
[----:B------:R-:W-:Y:S01]  /*4120*/  LDSM.16.MT88.4 R48, [R198+0x2100] ;  /* 0x00210000c630783b */ /* 0x000fe20000004200 */
[----:B------:R-:W-:-:S02]  /*4130*/  UIADD3 UR21, UR4, UR21, URZ ;  /* 0x0000001504157290 */ /* 0x000fc4000fffe03f */
[C---:B------:R-:W-:Y:S01]  /*4140*/  ISETP.LT.OR P0, PT, R21.reuse, 0x11, P0 ;  /* 0x000000111500780c */ /* 0x040fe20000701670 */
[----:B------:R-:W-:Y:S03]  /*4150*/  LDSM.16.MT88.4 R64, [R196+0x2100] ;  /* 0x00210000c440783b */ /* 0x000fe60000004200 */
[----:B------:R-:W-:Y:S01]  /*4160*/  FSEL R14, R18, -INF , !P0 ;  /* 0xff800000120e7808 */ /* 0x000fe20004000000 */
[----:B------:R-:W-:Y:S01]  /*4170*/  LDSM.16.MT88.4 R72, [R203+0x4100] ;  /* 0x00410000cb48783b */ /* 0x000fe20000004200 */
[----:B------:R-:W-:Y:S02]  /*4180*/  ISETP.GT.AND P0, PT, R22, 0x11, P6 ;  /* 0x000000111600780c */ /* 0x000fe40003704270 */
[----:B------:R-:W-:Y:S01]  /*4190*/  FMNMX.FTZ R18, R16, R17, !PT ;  /* 0x0000001110127209 */ /* 0x000fe20007810000 */
[----:B------:R-:W-:Y:S01]  /*41a0*/  LDSM.16.MT88.4 R80, [R198+0x4100] ;  /* 0x00410000c650783b */ /* 0x000fe20000004200 */
[----:B------:R-:W-:-:S02]  /*41b0*/  ISETP.LT.OR P0, PT, R21, 0x12, P0 ;  /* 0x000000121500780c */ /* 0x000fc40000701670 */
[----:B------:R-:W-:Y:S01]  /*41c0*/  FMNMX.FTZ R18, R15, R18, !PT ;  /* 0x000000120f127209 */ /* 0x000fe20007810000 */
[----:B------:R-:W-:Y:S01]  /*41d0*/  LDSM.16.MT88.4 R88, [R197+0x4100] ;  /* 0x00410000c558783b */ /* 0x000fe20000004200 */
[----:B------:R-:W-:Y:S02]  /*41e0*/  FSEL R12, R19, -INF , !P0 ;  /* 0xff800000130c7808 */ /* 0x000fe40004000000 */
[----:B------:R-:W-:Y:S01]  /*41f0*/  ISETP.GT.AND P0, PT, R22, 0x18, P6 ;  /* 0x000000181600780c */ /* 0x000fe20003704270 */
[----:B------:R-:W-:Y:S01]  /*4200*/  LDSM.16.MT88.4 R136, [R198+0x900] ;  /* 0x00090000c688783b */ /* 0x000fe20000004200 */
[----:B------:R-:W-:Y:S02]  /*4210*/  FMNMX.FTZ R18, R13, R18, !PT ;  /* 0x000000120d127209 */ /* 0x000fe40007810000 */
[----:B------:R-:W-:Y:S01]  /*4220*/  ISETP.LT.OR P0, PT, R21, 0x19, P0 ;  /* 0x000000191500780c */ /* 0x000fe20000701670 */
[----:B------:R-:W-:Y:S01]  /*4230*/  LDSM.16.MT88.4 R32, [R197+0x900] ;  /* 0x00090000c520783b */ /* 0x000fe20000004200 */
[----:B------:R-:W-:-:S02]  /*4240*/  FMNMX.FTZ R18, R11, R18, !PT ;  /* 0x000000120b127209 */ /* 0x000fc40007810000 */
[----:B------:R-:W-:Y:S01]  /*4250*/  FSEL R10, R24, -INF , !P0 ;  /* 0xff800000180a7808 */ /* 0x000fe20004000000 */
[----:B------:R-:W-:Y:S01]  /*4260*/  LDSM.16.MT88.4 R28, [R196+0x900] ;  /* 0x00090000c41c783b */ /* 0x000fe20000004200 */
[----:B------:R-:W-:Y:S02]  /*4270*/  ISETP.GT.AND P0, PT, R22, 0x19, P6 ;  /* 0x000000191600780c */ /* 0x000fe40003704270 */
[----:B------:R-:W-:Y:S02]  /*4280*/  FMNMX.FTZ R24, R9, R18, !PT ;  /* 0x0000001209187209 */ /* 0x000fe40007810000 */
        /* <DEDUP_REMOVED lines=8> */
[----:B------:R-:W-:-:S04]  /*4310*/  ISETP.GT.AND P0, PT, R22, RZ, P6 ;  /* 0x000000ff1600720c */ /* 0x000fc80003704270 */
[----:B------:R-:W-:-:S04]  /*4320*/  ISETP.LT.OR P0, PT, R21, 0x1, P0 ;  /* 0x000000011500780c */ /* 0x000fc80000701670 */
[----:B------:R-:W-:Y:S02]  /*4330*/  FSEL R18, R0, -INF , !P0 ;  /* 0xff80000000127808 */ /* 0x000fe40004000000 */
[----:B------:R-:W-:Y:S02]  /*4340*/  FMNMX.FTZ R0, R7, R24, !PT ;  /* 0x0000001807007209 */ /* 0x000fe40007810000 */
[----:B------:R-:W-:Y:S01]  /*4350*/  FMNMX.FTZ R23, R18, R20, !PT ;  /* 0x0000001412177209 */ /* 0x000fe20007810000 */
[----:B------:R-:W-:Y:S01]  /*4360*/  LDSM.16.MT88.4 R24, [R198+0x2900] ;  /* 0x00290000c618783b */ /* 0x000fe20000004200 */
[----:B------:R-:W-:Y:S02]  /*4370*/  FMNMX.FTZ R0, R5, R0, !PT ;  /* 0x0000000005007209 */ /* 0x000fe40007810000 */
[----:B------:R-:W-:Y:S02]  /*4380*/  ISETP.GT.AND P0, PT, R22, 0x28, P6 ;  /* 0x000000281600780c */ /* 0x000fe40003704270 */
[----:B------:R-:W-:-:S02]  /*4390*/  FMNMX.FTZ R0, R165, R0, !PT ;  /* 0x00000000a5007209 */ /* 0x000fc40007810000 */
[----:B------:R-:W-:Y:S02]  /*43a0*/  FMNMX.FTZ R23, R6, R23, !PT ;  /* 0x0000001706177209 */ /* 0x000fe40007810000 */
[----:B------:R-:W-:Y:S02]  /*43b0*/  FMNMX.FTZ R0, R159, R0, !PT ;  /* 0x000000009f007209 */ /* 0x000fe40007810000 */
[----:B------:R-:W-:Y:S02]  /*43c0*/  ISETP.LT.OR P0, PT, R21, 0x29, P0 ;  /* 0x000000291500780c */ /* 0x000fe40000701670 */
[----:B------:R-:W-:Y:S02]  /*43d0*/  FMNMX.FTZ R23, R144, R23, !PT ;  /* 0x0000001790177209 */ /* 0x000fe40007810000 */
[----:B------:R-:W-:Y:S02]  /*43e0*/  FMNMX.FTZ R0, R157, R0, !PT ;  /* 0x000000009d007209 */ /* 0x000fe40007810000 */
[----:B------:R-:W-:-:S02]  /*43f0*/  FSEL R164, R164, -INF , !P0 ;  /* 0xff800000a4a47808 */ /* 0x000fc40004000000 */
[----:B------:R-:W-:Y:S02]  /*4400*/  FMNMX.FTZ R23, R14, R23, !PT ;  /* 0x000000170e177209 */ /* 0x000fe40007810000 */
[----:B------:R-:W-:Y:S02]  /*4410*/  ISETP.GT.AND P0, PT, R22, 0x29, P6 ;  /* 0x000000291600780c */ /* 0x000fe40003704270 */
[----:B------:R-:W-:Y:S02]  /*4420*/  FMNMX.FTZ R0, R163, R0, !PT ;  /* 0x00000000a3007209 */ /* 0x000fe40007810000 */
[----:B------:R-:W-:Y:S02]  /*4430*/  FMNMX.FTZ R23, R12, R23, !PT ;  /* 0x000000170c177209 */ /* 0x000fe40007810000 */
[----:B------:R-:W-:Y:S02]  /*4440*/  ISETP.LT.OR P0, PT, R21, 0x2a, P0 ;  /* 0x0000002a1500780c */ /* 0x000fe40000701670 */
[----:B------:R-:W-:-:S02]  /*4450*/  FMNMX.FTZ R0, R169, R0, !PT ;  /* 0x00000000a9007209 */ /* 0x000fc40007810000 */
[----:B------:R-:W-:Y:S02]  /*4460*/  FMNMX.FTZ R23, R10, R23, !PT ;  /* 0x000000170a177209 */ /* 0x000fe40007810000 */
[----:B------:R-:W-:Y:S02]  /*4470*/  FSEL R170, R170, -INF , !P0 ;  /* 0xff800000aaaa7808 */ /* 0x000fe40004000000 */
[----:B------:R-:W-:Y:S02]  /*4480*/  ISETP.GT.AND P0, PT, R22, 0x30, P6 ;  /* 0x000000301600780c */ /* 0x000fe40003704270 */
[----:B------:R-:W-:Y:S02]  /*4490*/  FMNMX.FTZ R0, R167, R0, !PT ;  /* 0x00000000a7007209 */ /* 0x000fe40007810000 */
[----:B------:R-:W-:Y:S02]  /*44a0*/  FMNMX.FTZ R23, R8, R23, !PT ;  /* 0x0000001708177209 */ /* 0x000fe40007810000 */
[----:B------:R-:W-:-:S02]  /*44b0*/  ISETP.LT.OR P0, PT, R21, 0x31, P0 ;  /* 0x000000311500780c */ /* 0x000fc40000701670 */
[----:B------:R-:W-:Y:S02]  /*44c0*/  FMNMX.FTZ R0, R143, R0, !PT ;  /* 0x000000008f007209 */ /* 0x000fe40007810000 */
[----:B------:R-:W-:Y:S02]  /*44d0*/  FMNMX.FTZ R23, R162, R23, !PT ;  /* 0x00000017a2177209 */ /* 0x000fe40007810000 */
[----:B------:R-:W-:Y:S02]  /*44e0*/  FSEL R166, R166, -INF , !P0 ;  /* 0xff800000a6a67808 */ /* 0x000fe40004000000 */
[----:B------:R-:W-:Y:S02]  /*44f0*/  ISETP.GT.AND P0, PT, R22, 0x31, P6 ;  /* 0x000000311600780c */ /* 0x000fe40003704270 */
[----:B------:R-:W-:Y:S02]  /*4500*/  FMNMX.FTZ R0, R141, R0, !PT ;  /* 0x000000008d007209 */ /* 0x000fe40007810000 */
[----:B------:R-:W-:-:S02]  /*4510*/  FMNMX.FTZ R23, R172, R23, !PT ;  /* 0x00000017ac177209 */ /* 0x000fc40007810000 */
[----:B------:R-:W-:Y:S01]  /*4520*/  ISETP.LT.OR P0, PT, R21, 0x32, P0 ;  /* 0x000000321500780c */ /* 0x000fe20000701670 */
[----:B------:R-:W1:Y:S01]  /*4530*/  SHFL.BFLY PT, R19, R0, 0x2, 0x1f ;  /* 0x0c401f0000137f89 */ /* 0x000e6200000e0000 */
[----:B------:R-:W-:Y:S02]  /*4540*/  FMNMX.FTZ R23, R164, R23, !PT ;  /* 0x00000017a4177209 */ /* 0x000fe40007810000 */
[----:B------:R-:W-:Y:S02]  /*4550*/  FSEL R142, R142, -INF , !P0 ;  /* 0xff8000008e8e7808 */ /* 0x000fe40004000000 */
[----:B------:R-:W-:Y:S02]  /*4560*/  ISETP.GT.AND P0, PT, R22, 0x38, P6 ;  /* 0x000000381600780c */ /* 0x000fe40003704270 */
[----:B------:R-:W-:Y:S02]  /*4570*/  FMNMX.FTZ R23, R170, R23, !PT ;  /* 0x00000017aa177209 */ /* 0x000fe40007810000 */
[----:B------:R-:W-:-:S02]  /*4580*/  ISETP.GT.AND P6, PT, R22, 0x39, P6 ;  /* 0x000000391600780c */ /* 0x000fc400037c4270 */
[C---:B------:R-:W-:Y:S02]  /*4590*/  ISETP.LT.OR P0, PT, R21.reuse, 0x39, P0 ;  /* 0x000000391500780c */ /* 0x040fe40000701670 */
[----:B------:R-:W-:Y:S02]  /*45a0*/  FMNMX.FTZ R23, R166, R23, !PT ;  /* 0x00000017a6177209 */ /* 0x000fe40007810000 */
[----:B------:R-:W-:Y:S02]  /*45b0*/  ISETP.LT.OR P6, PT, R21, 0x3a, P6 ;  /* 0x0000003a1500780c */ /* 0x000fe400037c1670 */
[----:B------:R-:W-:Y:S02]  /*45c0*/  FSEL R140, R140, -INF , !P0 ;  /* 0xff8000008c8c7808 */ /* 0x000fe40004000000 */
[----:B------:R-:W-:Y:S02]  /*45d0*/  FMNMX.FTZ R23, R142, R23, !PT ;  /* 0x000000178e177209 */ /* 0x000fe40007810000 */
[----:B------:R-:W-:-:S02]  /*45e0*/  FSEL R160, R160, -INF , !P6 ;  /* 0xff800000a0a07808 */ /* 0x000fc40007000000 */
[----:B------:R-:W-:Y:S02]  /*45f0*/  FMNMX.FTZ R21, R140, R23, !PT ;  /* 0x000000178c157209 */ /* 0x000fe40007810000 */
[----:B-1----:R-:W-:Y:S02]  /*4600*/  FMNMX.FTZ R22, R0, R19, !PT ;  /* 0x0000001300167209 */ /* 0x002fe40007810000 */
[----:B------:R-:W-:-:S03]  /*4610*/  FMNMX.FTZ R21, R160, R21, !PT ;  /* 0x00000015a0157209 */ /* 0x000fc60007810000 */
[----:B------:R-:W-:Y:S04]  /*4620*/  SHFL.BFLY PT, R23, R22, 0x1, 0x1f ;  /* 0x0c201f0016177f89 */ /* 0x000fe800000e0000 */
[----:B------:R-:W1:Y:S02]  /*4630*/  SHFL.BFLY PT, R0, R21, 0x2, 0x1f ;  /* 0x0c401f0015007f89 */ /* 0x000e6400000e0000 */
[----:B-1----:R-:W-:Y:S02]  /*4640*/  FMNMX.FTZ R19, R21, R0, !PT ;  /* 0x0000000015137209 */ /* 0x002fe40007810000 */
[----:B------:R-:W-:-:S03]  /*4650*/  FMNMX.FTZ R0, R22, R23, !PT ;  /* 0x0000001716007209 */ /* 0x000fc60007810000 */
[----:B------:R-:W1:Y:S01]  /*4660*/  SHFL.BFLY PT, R132, R19, 0x1, 0x1f ;  /* 0x0c201f0013847f89 */ /* 0x000e6200000e0000 */
[C---:B------:R-:W-:Y:S01]  /*4670*/  FSETP.NEU.FTZ.AND P0, PT, R0.reuse, -INF , PT ;  /* 0xff8000000000780b */ /* 0x040fe20003f1d000 */
[----:B------:R-:W-:-:S05]  /*4680*/  FMUL.FTZ R168, R0, c[0x0][0x2d0] ;  /* 0x0000b40000a87a20 */ /* 0x000fca0000410000 */
[----:B------:R-:W-:-:S05]  /*4690*/  FSEL R168, R168, RZ, P0 ;  /* 0x000000ffa8a87208 */ /* 0x000fca0000000000 */
[--C-:B------:R-:W-:Y:S02]  /*46a0*/  FFMA.FTZ R155, R16, c[0x0][0x2d0], -R168.reuse ;  /* 0x0000b400109b7a23 */ /* 0x100fe400000108a8 */
[--C-:B------:R-:W-:Y:S02]  /*46b0*/  FFMA.FTZ R154, R17, c[0x0][0x2d0], -R168.reuse ;  /* 0x0000b400119a7a23 */ /* 0x100fe400000108a8 */
[--C-:B------:R-:W-:Y:S02]  /*46c0*/  FFMA.FTZ R153, R15, c[0x0][0x2d0], -R168.reuse ;  /* 0x0000b4000f997a23 */ /* 0x100fe400000108a8 */
[--C-:B------:R-:W-:Y:S01]  /*46d0*/  FFMA.FTZ R148, R13, c[0x0][0x2d0], -R168.reuse ;  /* 0x0000b4000d947a23 */ /* 0x100fe200000108a8 */
[----:B------:R-:W-:Y:S01]  /*46e0*/  MUFU.EX2 R155, R155 ;  /* 0x0000009b009b7308 */ /* 0x000fe20000000800 */
[--C-:B------:R-:W-:Y:S02]  /*46f0*/  FFMA.FTZ R146, R7, c[0x0][0x2d0], -R168.reuse ;  /* 0x0000b40007927a23 */ /* 0x100fe400000108a8 */
[--C-:B------:R-:W-:Y:S01]  /*4700*/  FFMA.FTZ R135, R5, c[0x0][0x2d0], -R168.reuse ;  /* 0x0000b40005877a23 */ /* 0x100fe200000108a8 */
[----:B-1----:R-:W-:Y:S01]  /*4710*/  FMNMX.FTZ R132, R132, R19, !PT ;  /* 0x0000001384847209 */ /* 0x002fe20007810000 */
[----:B------:R-:W-:-:S03]  /*4720*/  FFMA.FTZ R152, R11, c[0x0][0x2d0], -R168 ;  /* 0x0000b4000b987a23 */ /* 0x000fc600000108a8 */
[----:B------:R-:W1:Y:S01]  /*4730*/  MUFU.EX2 R154, R154 ;  /* 0x0000009a009a7308 */ /* 0x000e620000000800 */
[C---:B------:R-:W-:Y:S01]  /*4740*/  FSETP.NEU.FTZ.AND P0, PT, R132.reuse, -INF , PT ;  /* 0xff8000008400780b */ /* 0x040fe20003f1d000 */
[----:B------:R-:W-:Y:S02]  /*4750*/  FMUL.FTZ R161, R132, c[0x0][0x2d0] ;  /* 0x0000b40084a17a20 */ /* 0x000fe40000410000 */
[--C-:B------:R-:W-:Y:S02]  /*4760*/  FFMA.FTZ R147, R9, c[0x0][0x2d0], -R168.reuse ;  /* 0x0000b40009937a23 */ /* 0x100fe400000108a8 */
[--C-:B------:R-:W-:Y:S01]  /*4770*/  FFMA.FTZ R156, R165, c[0x0][0x2d0], -R168.reuse ;  /* 0x0000b400a59c7a23 */ /* 0x100fe200000108a8 */
[----:B------:R-:W-:Y:S01]  /*4780*/  FSEL R161, R161, RZ, P0 ;  /* 0x000000ffa1a17208 */ /* 0x000fe20000000000 */
[----:B------:R-:W-:Y:S01]  /*4790*/  MUFU.EX2 R153, R153 ;  /* 0x0000009900997308 */ /* 0x000fe20000000800 */
[--C-:B------:R-:W-:Y:S01]  /*47a0*/  FFMA.FTZ R158, R163, c[0x0][0x2d0], -R168.reuse ;  /* 0x0000b400a39e7a23 */ /* 0x100fe200000108a8 */
[----:B------:R-:W-:Y:S01]  /*47b0*/  PLOP3.LUT P0, PT, PT, PT, UP0, 0x40, 0x0 ;  /* 0x000000000000781c */ /* 0x000fe20003f0e808 */
[----:B------:R-:W-:-:S02]  /*47c0*/  FFMA.FTZ R159, R159, c[0x0][0x2d0], -R168 ;  /* 0x0000b4009f9f7a23 */ /* 0x000fc400000108a8 */
[--C-:B------:R-:W-:Y:S02]  /*47d0*/  FFMA.FTZ R149, R18, c[0x0][0x2d0], -R161.reuse ;  /* 0x0000b40012957a23 */ /* 0x100fe400000108a1 */
[--C-:B------:R-:W-:Y:S01]  /*47e0*/  FFMA.FTZ R150, R20, c[0x0][0x2d0], -R161.reuse ;  /* 0x0000b40014967a23 */ /* 0x100fe200000108a1 */
[----:B------:R-:W2:Y:S01]  /*47f0*/  MUFU.EX2 R148, R148 ;  /* 0x0000009400947308 */ /* 0x000ea20000000800 */
[--C-:B------:R-:W-:Y:S01]  /*4800*/  FFMA.FTZ R151, R6, c[0x0][0x2d0], -R161.reuse ;  /* 0x0000b40006977a23 */ /* 0x100fe200000108a1 */
[----:B------:R-:W-:Y:S01]  /*4810*/  LDSM.16.MT88.4 R16, [R197+0x2900] ;  /* 0x00290000c510783b */ /* 0x000fe20000004200 */
[--C-:B------:R-:W-:Y:S01]  /*4820*/  FFMA.FTZ R144, R144, c[0x0][0x2d0], -R161.reuse ;  /* 0x0000b40090907a23 */ /* 0x100fe200000108a1 */
[----:B-1----:R-:W-:Y:S01]  /*4830*/  F2FP.BF16.PACK_AB R96, R154, R155 ;  /* 0x0000009b9a60723e */ /* 0x002fe200000010ff */
[--C-:B------:R-:W-:Y:S01]  /*4840*/  FFMA.FTZ R3, R10, c[0x0][0x2d0], -R161.reuse ;  /* 0x0000b4000a037a23 */ /* 0x100fe200000108a1 */
[----:B------:R-:W1:Y:S01]  /*4850*/  LDSM.16.MT88.4 R4, [R196+0x4100] ;  /* 0x00410000c404783b */ /* 0x000e620000004200 */
[--C-:B------:R-:W-:Y:S01]  /*4860*/  FFMA.FTZ R2, R8, c[0x0][0x2d0], -R161.reuse ;  /* 0x0000b40008027a23 */ /* 0x100fe200000108a1 */
[----:B------:R-:W-:Y:S01]  /*4870*/  MUFU.EX2 R149, R149 ;  /* 0x0000009500957308 */ /* 0x000fe20000000800 */
[--C-:B------:R-:W-:Y:S01]  /*4880*/  FFMA.FTZ R145, R14, c[0x0][0x2d0], -R161.reuse ;  /* 0x0000b4000e917a23 */ /* 0x100fe200000108a1 */
[----:B------:R-:W3:Y:S01]  /*4890*/  LDSM.16.MT88.4 R8, [R203+0x2900] ;  /* 0x00290000cb08783b */ /* 0x000ee20000004200 */
[----:B------:R-:W-:-:S02]  /*48a0*/  FFMA.FTZ R134, R12, c[0x0][0x2d0], -R161 ;  /* 0x0000b4000c867a23 */ /* 0x000fc400000108a1 */
[--C-:B------:R-:W-:Y:S01]  /*48b0*/  FFMA.FTZ R157, R157, c[0x0][0x2d0], -R168.reuse ;  /* 0x0000b4009d9d7a23 */ /* 0x100fe200000108a8 */
[----:B------:R-:W4:Y:S01]  /*48c0*/  LDSM.16.MT88.4 R20, [R203+0x900] ;  /* 0x00090000cb14783b */ /* 0x000f220000004200 */
[--C-:B------:R-:W-:Y:S01]  /*48d0*/  FFMA.FTZ R162, R162, c[0x0][0x2d0], -R161.reuse ;  /* 0x0000b400a2a27a23 */ /* 0x100fe200000108a1 */
[----:B------:R-:W5:Y:S01]  /*48e0*/  MUFU.EX2 R150, R150 ;  /* 0x0000009600967308 */ /* 0x000f620000000800 */
[----:B--2---:R-:W-:Y:S01]  /*48f0*/  F2FP.BF16.PACK_AB R98, R148, R153 ;  /* 0x000000999462723e */ /* 0x004fe200000010ff */
[----:B------:R-:W2:Y:S01]  /*4900*/  LDSM.16.MT88.4 R12, [R196+0x2900] ;  /* 0x00290000c40c783b */ /* 0x000ea20000004200 */
[--C-:B------:R-:W-:Y:S02]  /*4910*/  FFMA.FTZ R163, R172, c[0x0][0x2d0], -R161.reuse ;  /* 0x0000b400aca37a23 */ /* 0x100fe400000108a1 */
[--C-:B------:R-:W-:Y:S02]  /*4920*/  FFMA.FTZ R164, R164, c[0x0][0x2d0], -R161.reuse ;  /* 0x0000b400a4a47a23 */ /* 0x100fe400000108a1 */
[----:B------:R-:W-:Y:S01]  /*4930*/  FFMA.FTZ R165, R170, c[0x0][0x2d0], -R161 ;  /* 0x0000b400aaa57a23 */ /* 0x000fe200000108a1 */
[----:B------:R-:W-:Y:S01]  /*4940*/  MUFU.EX2 R151, R151 ;  /* 0x0000009700977308 */ /* 0x000fe20000000800 */
[----:B------:R-:W-:-:S02]  /*4950*/  FFMA.FTZ R170, R167, c[0x0][0x2d0], -R168 ;  /* 0x0000b400a7aa7a23 */ /* 0x000fc400000108a8 */
[--C-:B------:R-:W-:Y:S02]  /*4960*/  FFMA.FTZ R169, R169, c[0x0][0x2d0], -R168.reuse ;  /* 0x0000b400a9a97a23 */ /* 0x100fe400000108a8 */
[--C-:B------:R-:W-:Y:S02]  /*4970*/  FFMA.FTZ R167, R143, c[0x0][0x2d0], -R168.reuse ;  /* 0x0000b4008fa77a23 */ /* 0x100fe400000108a8 */
[----:B------:R-:W-:Y:S01]  /*4980*/  FFMA.FTZ R214, R141, c[0x0][0x2d0], -R168 ;  /* 0x0000b4008dd67a23 */ /* 0x000fe200000108a8 */
[----:B------:R-:W1:Y:S01]  /*4990*/  MUFU.EX2 R144, R144 ;  /* 0x0000009000907308 */ /* 0x000e620000000800 */
[----:B-----5:R-:W-:Y:S01]  /*49a0*/  F2FP.BF16.PACK_AB R97, R150, R149 ;  /* 0x000000959661723e */ /* 0x020fe200000010ff */
[--C-:B------:R-:W-:Y:S02]  /*49b0*/  FFMA.FTZ R166, R166, c[0x0][0x2d0], -R161.reuse ;  /* 0x0000b400a6a67a23 */ /* 0x100fe400000108a1 */
[--C-:B------:R-:W-:Y:S02]  /*49c0*/  FFMA.FTZ R171, R142, c[0x0][0x2d0], -R161.reuse ;  /* 0x0000b4008eab7a23 */ /* 0x100fe400000108a1 */
[----:B------:R-:W-:-:S02]  /*49d0*/  FFMA.FTZ R168, R140, c[0x0][0x2d0], -R161 ;  /* 0x0000b4008ca87a23 */ /* 0x000fc400000108a1 */
[----:B------:R-:W-:Y:S01]  /*49e0*/  MUFU.EX2 R152, R152 ;  /* 0x0000009800987308 */ /* 0x000fe20000000800 */
[----:B------:R-:W-:Y:S01]  /*49f0*/  FFMA.FTZ R215, R160, c[0x0][0x2d0], -R161 ;  /* 0x0000b400a0d77a23 */ /* 0x000fe200000108a1 */
[----:B------:R-:W-:Y:S01]  /*4a00*/  LDSM.16.MT88.4 R140, [R198+0x1900] ;  /* 0x00190000c68c783b */ /* 0x000fe20000004200 */
[----:B------:R-:W-:Y:S02]  /*4a10*/  FADD.FTZ R154, R155, R154 ;  /* 0x0000009a9b9a7221 */ /* 0x000fe40000010000 */
[----:B------:R-:W-:Y:S02]  /*4a20*/  FADD.FTZ R150, R149, R150 ;  /* 0x0000009695967221 */ /* 0x000fe40000010000 */
[----:B------:R-:W-:Y:S01]  /*4a30*/  FADD.FTZ R153, R153, R154 ;  /* 0x0000009a99997221 */ /* 0x000fe20000010000 */
[----:B-1----:R-:W-:Y:S01]  /*4a40*/  F2FP.BF16.PACK_AB R99, R144, R151 ;  /* 0x000000979063723e */ /* 0x002fe200000010ff */
[----:B------:R-:W1:Y:S01]  /*4a50*/  MUFU.EX2 R147, R147 ;  /* 0x0000009300937308 */ /* 0x000e620000000800 */
[----:B------:R-:W-:-:S02]  /*4a60*/  FADD.FTZ R151, R151, R150 ;  /* 0x0000009697977221 */ /* 0x000fc40000010000 */
        /* <DEDUP_REMOVED lines=46> */
[C---:B------:R-:W-:Y:S07]  /*4d50*/  HMMA.16816.F32.BF16 R92, R96.reuse, R4, RZ ;  /* 0x00000004605c723c */ /* 0x040fee00000418ff */
        /* <DEDUP_REMOVED lines=12> */
[----:B---3--:R-:W-:Y:S01]  /*4e20*/  HMMA.16816.F32.BF16 R36, R4, R8, R36 ;  /* 0x000000080424723c */ /* 0x008fe20000041824 */
[----:B------:R-:W-:-:S07]  /*4e30*/  FADD.FTZ R3, R2, R3 ;  /* 0x0000000302037221 */ /* 0x000fce0000010000 */
[C---:B------:R-:W-:Y:S01]  /*4e40*/  HMMA.16816.F32.BF16 R40, R4.reuse, R10, R40 ;  /* 0x0000000a0428723c */ /* 0x040fe20000041828 */
[----:B------:R-:W1:Y:S07]  /*4e50*/  LDSM.16.MT88.4 R8, [R198+0x4900] ;  /* 0x00490000c608783b */ /* 0x000e6e0000004200 */
[C---:B------:R-:W-:Y:S08]  /*4e60*/  HMMA.16816.F32.BF16 R52, R4.reuse, R16, R52 ;  /* 0x000000100434723c */ /* 0x040ff00000041834 */
[C---:B------:R-:W-:Y:S01]  /*4e70*/  HMMA.16816.F32.BF16 R56, R4.reuse, R18, R56 ;  /* 0x000000120438723c */ /* 0x040fe20000041838 */
[----:B------:R-:W3:Y:S07]  /*4e80*/  LDSM.16.MT88.4 R16, [R197+0x4900] ;  /* 0x00490000c510783b */ /* 0x000eee0000004200 */
[C---:B----4-:R-:W-:Y:S08]  /*4e90*/  HMMA.16816.F32.BF16 R128, R4.reuse, R20, R128 ;  /* 0x000000140480723c */ /* 0x050ff00000041880 */
        /* <DEDUP_REMOVED lines=116> */
[----:B------:R-:W-:Y:S07]  /*55e0*/  @P0 BRA `(.L_x_404) ;  /* 0x0000018000000947 */ /* 0x000fee0003800000 */
[----:B------:R-:W-:Y:S01]  /*55f0*/  ISETP.LT.AND P0, PT, RZ, UR4, PT ;  /* 0x00000004ff007c0c */ /* 0x000fe2000bf01270 */
[----:B------:R-:W-:-:S12]  /*5600*/  UIADD3 UR24, UR4, -0x1, URZ ;  /* 0xffffffff04187890 */ /* 0x000fd8000fffe03f */
[----:B------:R-:W-:Y:S05]  /*5610*/  @P0 BRA `(.L_x_405) ;  /* 0x000000a000000947 */ /* 0x000fea0003800000 */
[----:B------:R-:W-:Y:S02]  /*5620*/  UMOV UR24, 0x1 ;  /* 0x0000000100187882 */ /* 0x000fe40000000000 */
        /* <DEDUP_REMOVED lines=9> */
.L_x_405:
[----:B------:R-:W-:Y:S02]  /*56c0*/  UMOV UR5, 0x1 ;  /* 0x0000000100057882 */ /* 0x000fe40000000000 */
[----:B------:R-:W-:Y:S02]  /*56d0*/  ULDC UR4, c[0x0][0x32c] ;  /* 0x0000cb0000047ab9 */ /* 0x000fe40000000800 */
[----:B------:R-:W-:-:S03]  /*56e0*/  UISETP.NE.AND UP2, UPT, UR5, UR4, UPT ;  /* 0x000000040500728c */ /* 0x000fc6000bf45270 */
[----:B------:R-:W-:Y:S02]  /*56f0*/  ULDC.64 UR4, c[0x0][0x330] ;  /* 0x0000cc0000047ab9 */ /* 0x000fe40000000a00 */
[----:B------:R-:W-:-:S07]  /*5700*/  UIMAD.WIDE.U32 UR26, UR24, UR4, URZ ;  /* 0x00000004181a72a5 */ /* 0x000fce000f8e003f */
[----:B------:R-:W-:Y:S02]  /*5710*/  @UP2 UMOV UR25, UR27 ;  /* 0x0000001b00192c82 */ /* 0x000fe40008000000 */
[----:B------:R-:W-:Y:S02]  /*5720*/  @UP2 USHF.R.U32.HI UR24, URZ, UR5, UR25 ;  /* 0x000000053f182299 */ /* 0x000fe40008011619 */
.L_x_406:
[----:B------:R-:W-:Y:S02]  /*5730*/  ULDC UR4, c[0x0][0x32c] ;  /* 0x0000cb0000047ab9 */ /* 0x000fe40000000800 */
[----:B------:R-:W-:-:S04]  /*5740*/  UIMAD UR4, UR24, UR4, UR4 ;  /* 0x00000004180472a4 */ /* 0x000fc8000f8e0204 */
[----:B------:R-:W-:-:S04]  /*5750*/  UISETP.LT.AND UP2, UPT, UR21, UR4, UPT ;  /* 0x000000041500728c */ /* 0x000fc8000bf41270 */
[----:B------:R-:W-:-:S04]  /*5760*/  USEL UR21, UR21, UR4, UP2 ;  /* 0x0000000415157287 */ /* 0x000fc80009000000 */
.L_x_404:
[----:B------:R-:W-:-:S04]  /*5770*/  USHF.R.S32.HI UR4, URZ, 0x1f, UR21 ;  /* 0x0000001f3f047899 */ /* 0x000fc80008011415 */
[----:B------:R-:W-:-:S04]  /*5780*/  ULEA.HI UR4, UR4, UR21, URZ, 0x6 ;  /* 0x0000001504047291 */ /* 0x000fc8000f8f303f */
[----:B------:R-:W-:-:S04]  /*5790*/  USHF.R.S32.HI UR4, URZ, 0x6, UR4 ;  /* 0x000000063f047899 */ /* 0x000fc80008011404 */
[----:B------:R-:W-:-:S04]  /*57a0*/  UISETP.LT.AND UP2, UPT, UR9, UR4, UPT ;  /* 0x000000040900728c */ /* 0x000fc8000bf41270 */
[----:B------:R-:W-:-:S04]  /*57b0*/  USEL UR4, UR9, UR4, !UP2 ;  /* 0x0000000409047287 */ /* 0x000fc8000d000000 */
[----:B------:R-:W-:-:S06]  /*57c0*/  UISETP.GE.AND UP2, UPT, UR20, UR4, UPT ;  /* 0x000000041400728c */ /* 0x000fcc000bf46270 */
[----:B------:R-:W-:-:S13]  /*57d0*/  PLOP3.LUT P0, PT, PT, PT, UP2, 0x40, 0x0 ;  /* 0x000000000000781c */ /* 0x000fda0003f0e828 */
[----:B------:R-:W-:Y:S05]  /*57e0*/  @P0 BRA `(.L_x_407) ;  /* 0x00003bd000000947 */ /* 0x000fea0003800000 */
[C---:B------:R-:W-:Y:S01]  /*57f0*/  SHF.L.U64.HI R222, R218.reuse, 0x1, R133 ;  /* 0x00000001dade7819 */ /* 0x040fe20000010285 */
[----:B------:R-:W-:Y:S01]  /*5800*/  IMAD.MOV.U32 R2, RZ, RZ, R132 ;  /* 0x000000ffff027224 */ /* 0x000fe200078e0084 */
[----:B------:R-:W-:Y:S01]  /*5810*/  SHF.L.U32 R183, R218, 0x1, RZ ;  /* 0x00000001dab77819 */ /* 0x000fe200000006ff */
[----:B------:R-:W-:Y:S01]  /*5820*/  IMAD.MOV.U32 R3, RZ, RZ, R0 ;  /* 0x000000ffff037224 */ /* 0x000fe200078e0000 */
[C---:B------:R-:W-:Y:S01]  /*5830*/  SHF.L.U64.HI R182, R217.reuse, 0x1, R220 ;  /* 0x00000001d9b67819 */ /* 0x040fe200000102dc */
[----:B------:R-:W-:Y:S01]  /*5840*/  IMAD.SHL.U32 R181, R217, 0x2, RZ ;  /* 0x00000002d9b57824 */ /* 0x000fe200078e00ff */
[----:B------:R-:W-:Y:S02]  /*5850*/  SEL R180, RZ, 0x10, P4 ;  /* 0x00000010ffb47807 */ /* 0x000fe40002000000 */
.L_x_418:
[----:B------:R-:W-:Y:S04]  /*5860*/  DEPBAR.LE SB0, 0x0 ;  /* 0x000080000000791a */ /* 0x000fe80000000000 */
[----:B------:R-:W-:Y:S01]  /*5870*/  BAR.SYNC.DEFER_BLOCKING 0x0 ;  /* 0x0000000000007b1d */ /* 0x000fe20000010000 */
[----:B------:R-:W-:Y:S06]  /*5880*/  UISETP.GT.AND UP2, UPT, UR9, UR20, UPT ;  /* 0x000000140900728c */ /* 0x000fec000bf44270 */
[----:B------:R-:W-:Y:S01]  /*5890*/  PLOP3.LUT P0, PT, PT, PT, UP2, 0x80, 0x0 ;  /* 0x000000000000781c */ /* 0x000fe20003f0f028 */
[----:B------:R1:W2:Y:S04]  /*58a0*/  LDSM.16.M88.4 R132, [R206+0xc100] ;  /* 0x00c10000ce84783b */ /* 0x0002a80000000200 */
[----:B------:R1:W3:Y:S04]  /*58b0*/  LDSM.16.M88.4 R136, [R205+0x6100] ;  /* 0x00610000cd88783b */ /* 0x0002e80000000200 */
[----:B------:R1:W4:Y:S04]  /*58c0*/  LDSM.16.M88.4 R140, [R205+0x6900] ;  /* 0x00690000cd8c783b */ /* 0x0003280000000200 */
[----:B------:R1:W1:Y:S04]  /*58d0*/  LDSM.16.M88.4 R144, [R205+0x7100] ;  /* 0x00710000cd90783b */ /* 0x0002680000000200 */
[----:B------:R1:W1:Y:S04]  /*58e0*/  LDSM.16.M88.4 R148, [R205+0x7900] ;  /* 0x00790000cd94783b */ /* 0x0002680000000200 */
[----:B------:R1:W1:Y:S04]  /*58f0*/  LDSM.16.M88.4 R152, [R202+0xc100] ;  /* 0x00c10000ca98783b */ /* 0x0002680000000200 */
[----:B------:R1:W1:Y:S04]  /*5900*/  LDSM.16.M88.4 R156, [R204] ;  /* 0x00000000cc9c783b */ /* 0x0002680000000200 */
[----:B------:R1:W1:Y:S04]  /*5910*/  LDSM.16.M88.4 R160, [R195] ;  /* 0x00000000c3a0783b */ /* 0x0002680000000200 */
[----:B------:R1:W1:Y:S04]  /*5920*/  LDSM.16.M88.4 R164, [R194] ;  /* 0x00000000c2a4783b */ /* 0x0002680000000200 */
[----:B------:R1:W1:Y:S01]  /*5930*/  LDSM.16.M88.4 R168, [R193] ;  /* 0x00000000c1a8783b */ /* 0x0002620000000200 */
[----:B------:R-:W-:-:S05]  /*5940*/  @P0 BRA `(.L_x_408) ;  /* 0x000002b000000947 */ /* 0x000fca0003800000 */
[----:B------:R-:W-:Y:S01]  /*5950*/  SHF.R.S32.HI R5, RZ, 0x1f, R209 ;  /* 0x0000001fff057819 */ /* 0x000fe200000114d1 */
[----:B------:R-:W-:Y:S01]  /*5960*/  IMAD.WIDE.U32 R6, R209, c[0x0][0x208], RZ ;  /* 0x00008200d1067a25 */ /* 0x000fe200078e00ff */
[----:B------:R-:W-:Y:S02]  /*5970*/  SHF.R.S32.HI R4, RZ, 0x1f, R208 ;  /* 0x0000001fff047819 */ /* 0x000fe400000114d0 */
[----:B------:R-:W-:Y:S01]  /*5980*/  IADD3 R12, -R180, 0x10, RZ ;  /* 0x00000010b40c7810 */ /* 0x000fe20007ffe1ff */
[----:B------:R-:W-:Y:S01]  /*5990*/  IMAD R5, R5, c[0x0][0x208], RZ ;  /* 0x0000820005057a24 */ /* 0x000fe200078e02ff */
[----:B------:R-:W-:Y:S01]  /*59a0*/  IADD3 R11, -R221, 0x10, RZ ;  /* 0x00000010dd0b7810 */ /* 0x000fe20007ffe1ff */
[----:B------:R-:W-:Y:S01]  /*59b0*/  IMAD R4, R4, c[0x0][0x218], RZ ;  /* 0x0000860004047a24 */ /* 0x000fe200078e02ff */
[----:B------:R-:W-:Y:S01]  /*59c0*/  LOP3.LUT R12, R12, 0xf, RZ, 0xc0, !PT ;  /* 0x0000000f0c0c7812 */ /* 0x000fe200078ec0ff */
[----:B------:R-:W-:Y:S01]  /*59d0*/  IMAD R5, R209, c[0x0][0x20c], R5 ;  /* 0x00008300d1057a24 */ /* 0x000fe200078e0205 */
[----:B------:R-:W-:Y:S01]  /*59e0*/  LOP3.LUT R11, R11, 0xf, RZ, 0xc0, !PT ;  /* 0x0000000f0b0b7812 */ /* 0x000fe200078ec0ff */
[C---:B------:R-:W-:Y:S02]  /*59f0*/  IMAD R4, R208.reuse, c[0x0][0x21c], R4 ;  /* 0x00008700d0047a24 */ /* 0x040fe400078e0204 */
[----:B------:R-:W-:Y:S04]  /*5a00*/  IMAD.IADD R7, R7, 0x1, R5 ;  /* 0x0000000107077824 */ /* 0x000fe800078e0205 */
[----:B------:R-:W-:Y:S05]  /*5a10*/  IMAD.WIDE.U32 R6, R208, c[0x0][0x218], R6 ;  /* 0x00008600d0067a25 */ /* 0x000fea00078e0006 */
[----:B------:R-:W-:Y:S04]  /*5a20*/  IADD3 R0, P0, R6, UR22, RZ ;  /* 0x0000001606007c10 */ /* 0x000fe8000ff1e0ff */
[----:B------:R-:W-:Y:S02]  /*5a30*/  IADD3.X R7, R7, UR6, R4, P0, !PT ;  /* 0x0000000607077c10 */ /* 0x000fe400087fe404 */
[----:B------:R-:W-:Y:S02]  /*5a40*/  LEA R14, P0, R0, c[0x0][0x1f8], 0x1 ;  /* 0x00007e00000e7a11 */ /* 0x000fe400078008ff */
[----:B------:R-:W-:Y:S02]  /*5a50*/  SHF.L.U64.HI R4, R216, 0x1, R219 ;  /* 0x00000001d8047819 */ /* 0x000fe400000102db */
[----:B------:R-:W-:Y:S01]  /*5a60*/  LEA.HI.X R9, R0, c[0x0][0x1fc], R7, 0x1, P0 ;  /* 0x00007f0000097a11 */ /* 0x000fe200000f0c07 */
[----:B------:R-:W5:Y:S01]  /*5a70*/  SHFL.IDX PT, R6, R14, 0x1, 0x181f ;  /* 0x00381f000e067f89 */ /* 0x000f6200000e0000 */
[----:B------:R-:W-:Y:S03]  /*5a80*/  IMAD.SHL.U32 R0, R216, 0x2, RZ ;  /* 0x00000002d8007824 */ /* 0x000fe600078e00ff */
[----:B------:R-:W4:Y:S04]  /*5a90*/  SHFL.IDX PT, R5, R9, 0x1, 0x181f ;  /* 0x00381f0009057f89 */ /* 0x000f2800000e0000 */
[----:B------:R-:W3:Y:S04]  /*5aa0*/  SHFL.IDX PT, R8, R14, RZ, 0x181f ;  /* 0x00181fff0e087589 */ /* 0x000ee800000e0000 */
[----:B------:R-:W2:Y:S01]  /*5ab0*/  SHFL.IDX PT, R7, R9, RZ, 0x181f ;  /* 0x00181fff09077589 */ /* 0x000ea200000e0000 */
[-C--:B-----5:R-:W-:Y:S04]  /*5ac0*/  IADD3 R12, P6, P0, R12, R6.reuse, R181 ;  /* 0x000000060c0c7210 */ /* 0x0a0fe800078de0b5 */
[-C--:B----4-:R-:W-:Y:S02]  /*5ad0*/  IADD3.X R13, RZ, R5.reuse, R182, P6, P0 ;  /* 0x00000005ff0d7210 */ /* 0x090fe400037e04b6 */
[----:B------:R-:W-:Y:S04]  /*5ae0*/  IADD3 R10, P6, P0, R11, R6, R0 ;  /* 0x000000060b0a7210 */ /* 0x000fe800078de000 */
[--C-:B------:R-:W-:Y:S02]  /*5af0*/  IADD3.X R11, RZ, R5, R4.reuse, P6, P0 ;  /* 0x00000005ff0b7210 */ /* 0x100fe400037e0404 */
[C---:B---3--:R-:W-:Y:S02]  /*5b00*/  IADD3 R14, P6, R8.reuse, R0, RZ ;  /* 0x00000000080e7210 */ /* 0x048fe40007fde0ff */
[C---:B------:R-:W-:Y:S03]  /*5b10*/  IADD3 R16, P0, R8.reuse, R183, RZ ;  /* 0x000000b708107210 */ /* 0x040fe60007f1e0ff */
[C---:B--2---:R-:W-:Y:S01]  /*5b20*/  IMAD.X R15, R7.reuse, 0x1, R4, P6 ;  /* 0x00000001070f7824 */ /* 0x044fe200030e0604 */
[----:B------:R-:W-:Y:S01]  /*5b30*/  IADD3 R8, P6, R8, R181, RZ ;  /* 0x000000b508087210 */ /* 0x000fe20007fde0ff */
[C---:B------:R-:W-:Y:S01]  /*5b40*/  IMAD.X R17, R7.reuse, 0x1, R222, P0 ;  /* 0x0000000107117824 */ /* 0x040fe200000e06de */
[----:B------:R-:W-:Y:S03]  /*5b50*/  IADD3 R6, P0, R6, R183, RZ ;  /* 0x000000b706067210 */ /* 0x000fe60007f1e0ff */
[----:B------:R-:W-:Y:S01]  /*5b60*/  IMAD.X R9, R7, 0x1, R182, P6 ;  /* 0x0000000107097824 */ /* 0x000fe200030e06b6 */
[----:B------:R2:W-:Y:S01]  /*5b70*/  LDGSTS.E.BYPASS.LTC128B.128 [R213], [R16.64], !P5 ;  /* 0x0000000010d57fae */ /* 0x0005e2000e901d52 */
[----:B------:R-:W-:Y:S01]  /*5b80*/  ISETP.NE.U32.AND P6, PT, R180, RZ, PT ;  /* 0x000000ffb400720c */ /* 0x000fe20003fc5070 */
[----:B------:R-:W-:Y:S01]  /*5b90*/  IMAD.X R7, R5, 0x1, R222, P0 ;  /* 0x0000000105077824 */ /* 0x000fe200000e06de */
[----:B------:R-:W-:Y:S01]  /*5ba0*/  ISETP.NE.U32.AND P0, PT, R221, RZ, PT ;  /* 0x000000ffdd00720c */ /* 0x000fe20003f05070 */
[----:B------:R2:W-:Y:S04]  /*5bb0*/  LDGSTS.E.BYPASS.LTC128B.128 [R213+0x2000], [R8.64], !P4 ;  /* 0x0200000008d57fae */ /* 0x0005e8000e101d52 */
[----:B------:R2:W-:Y:S04]  /*5bc0*/  LDGSTS.E.BYPASS.LTC128B.128 [R213+0x4000], [R14.64], !P3 ;  /* 0x040000000ed57fae */ /* 0x0005e8000d901d52 */
[----:B------:R2:W-:Y:S04]  /*5bd0*/  LDGSTS.E.BYPASS.LTC128B.128 [R213+0x1000], [R6.64], !P5 ;  /* 0x0100000006d57fae */ /* 0x0005e8000e901d52 */
[----:B------:R2:W-:Y:S04]  /*5be0*/  LDGSTS.E.BYPASS.LTC128B.128.ZFILL [R213+0x3000], [R12.64], P6 ;  /* 0x030000000cd57fae */ /* 0x0005e8000b141d52 */
[----:B------:R2:W-:Y:S02]  /*5bf0*/  LDGSTS.E.BYPASS.LTC128B.128.ZFILL [R213+0x5000], [R10.64], P0 ;  /* 0x050000000ad57fae */ /* 0x0005e40008141d52 */
.L_x_408:
[C---:B--23--:R-:W-:Y:S01]  /*5c00*/  HMMA.16816.F32.BF16 R4, R132.reuse, R136, RZ ;  /* 0x000000888404723c */ /* 0x04cfe200000418ff */
[----:B------:R-:W-:Y:S01]  /*5c10*/  LDSM.16.M88.4 R172, [R201+0xc100] ;  /* 0x00c10000c9ac783b */ /* 0x000fe20000000200 */
[----:B------:R-:W-:Y:S06]  /*5c20*/  UISETP.GT.AND UP2, UPT, UR20, UR9, UPT ;  /* 0x000000091400728c */ /* 0x000fec000bf44270 */
[C---:B------:R-:W-:Y:S01]  /*5c30*/  HMMA.16816.F32.BF16 R8, R132.reuse, R138, RZ ;  /* 0x0000008a8408723c */ /* 0x040fe200000418ff */
[----:B------:R-:W0:Y:S01]  /*5c40*/  LDGDEPBAR ;  /* 0x00000000000079af */ /* 0x000e220000000000 */
[----:B------:R-:W-:Y:S06]  /*5c50*/  PLOP3.LUT P0, PT, PT, PT, UP2, 0x40, 0x0 ;  /* 0x000000000000781c */ /* 0x000fec0003f0e828 */
[C---:B----4-:R-:W-:Y:S01]  /*5c60*/  HMMA.16816.F32.BF16 R12, R132.reuse, R140, RZ ;  /* 0x0000008c840c723c */ /* 0x050fe200000418ff */
[----:B------:R-:W2:Y:S07]  /*5c70*/  LDSM.16.M88.4 R176, [R200+0x6100] ;  /* 0x00610000c8b0783b */ /* 0x000eae0000000200 */
[C---:B------:R-:W-:Y:S01]  /*5c80*/  HMMA.16816.F32.BF16 R16, R132.reuse, R142, RZ ;  /* 0x0000008e8410723c */ /* 0x040fe200000418ff */
[----:B------:R-:W-:Y:S07]  /*5c90*/  LDSM.16.M88.4 R136, [R200+0x7100] ;  /* 0x00710000c888783b */ /* 0x000fee0000000200 */
[C---:B-1----:R-:W-:Y:S01]  /*5ca0*/  HMMA.16816.F32.BF16 R20, R132.reuse, R144, RZ ;  /* 0x000000908414723c */ /* 0x042fe200000418ff */
[----:B------:R-:W-:Y:S07]  /*5cb0*/  LDSM.16.M88.4 R140, [R200+0x7900] ;  /* 0x00790000c88c783b */ /* 0x000fee0000000200 */
[C---:B------:R-:W-:Y:S01]  /*5cc0*/  HMMA.16816.F32.BF16 R24, R132.reuse, R146, RZ ;  /* 0x000000928418723c */ /* 0x040fe200000418ff */
[----:B------:R-:W-:Y:S07]  /*5cd0*/  LDSM.16.M88.4 R144, [R199+0xc100] ;  /* 0x00c10000c790783b */ /* 0x000fee0000000200 */
[C---:B------:R-:W-:Y:S08]  /*5ce0*/  HMMA.16816.F32.BF16 R28, R132.reuse, R148, RZ ;  /* 0x00000094841c723c */ /* 0x040ff000000418ff */
[----:B------:R-:W-:Y:S01]  /*5cf0*/  HMMA.16816.F32.BF16 R32, R132, R150, RZ ;  /* 0x000000968420723c */ /* 0x000fe200000418ff */
[----:B------:R-:W1:Y:S07]  /*5d00*/  LDSM.16.M88.4 R132, [R200+0x6900] ;  /* 0x00690000c884783b */ /* 0x000e6e0000000200 */
[C---:B------:R-:W-:Y:S01]  /*5d10*/  HMMA.16816.F32.BF16 R4, R152.reuse, R156, R4 ;  /* 0x0000009c9804723c */ /* 0x040fe20000041804 */
[----:B------:R-:W3:Y:S07]  /*5d20*/  LDSM.16.M88.4 R148, [R192] ;  /* 0x00000000c094783b */ /* 0x000eee0000000200 */
[C---:B------:R-:W-:Y:S01]  /*5d30*/  HMMA.16816.F32.BF16 R8, R152.reuse, R158, R8 ;  /* 0x0000009e9808723c */ /* 0x040fe20000041808 */
[----:B------:R-:W-:Y:S07]  /*5d40*/  LDSM.16.M88.4 R156, [R192+0x1000] ;  /* 0x00100000c09c783b */ /* 0x000fee0000000200 */
[C---:B------:R-:W-:Y:S08]  /*5d50*/  HMMA.16816.F32.BF16 R12, R152.reuse, R160, R12 ;  /* 0x000000a0980c723c */ /* 0x040ff0000004180c */
[C---:B------:R-:W-:Y:S01]  /*5d60*/  HMMA.16816.F32.BF16 R16, R152.reuse, R162, R16 ;  /* 0x000000a29810723c */ /* 0x040fe20000041810 */
[----:B------:R-:W-:Y:S07]  /*5d70*/  LDSM.16.M88.4 R160, [R192+0x1800] ;  /* 0x00180000c0a0783b */ /* 0x000fee0000000200 */
[C---:B------:R-:W-:Y:S08]  /*5d80*/  HMMA.16816.F32.BF16 R20, R152.reuse, R164, R20 ;  /* 0x000000a49814723c */ /* 0x040ff00000041814 */
[C---:B------:R-:W-:Y:S01]  /*5d90*/  HMMA.16816.F32.BF16 R24, R152.reuse, R166, R24 ;  /* 0x000000a69818723c */ /* 0x040fe20000041818 */
[----:B------:R-:W-:Y:S07]  /*5da0*/  LDSM.16.M88.4 R164, [R206+0x10100] ;  /* 0x01010000cea4783b */ /* 0x000fee0000000200 */
[C---:B------:R-:W-:Y:S08]  /*5db0*/  HMMA.16816.F32.BF16 R28, R152.reuse, R168, R28 ;  /* 0x000000a8981c723c */ /* 0x040ff0000004181c */
[----:B------:R-:W-:Y:S01]  /*5dc0*/  HMMA.16816.F32.BF16 R32, R152, R170, R32 ;  /* 0x000000aa9820723c */ /* 0x000fe20000041820 */
[----:B------:R-:W4:Y:S07]  /*5dd0*/  LDSM.16.M88.4 R152, [R192+0x800] ;  /* 0x00080000c098783b */ /* 0x000f2e0000000200 */
[C---:B--2---:R-:W-:Y:S01]  /*5de0*/  HMMA.16816.F32.BF16 R4, R172.reuse, R176, R4 ;  /* 0x000000b0ac04723c */ /* 0x044fe20000041804 */
[----:B------:R-:W2:Y:S07]  /*5df0*/  LDSM.16.M88.4 R168, [R205+0x8100] ;  /* 0x00810000cda8783b */ /* 0x000eae0000000200 */
[C---:B------:R-:W-:Y:S01]  /*5e00*/  HMMA.16816.F32.BF16 R8, R172.reuse, R178, R8 ;  /* 0x000000b2ac08723c */ /* 0x040fe20000041808 */
[----:B------:R-:W-:Y:S07]  /*5e10*/  LDSM.16.M88.4 R176, [R191] ;  /* 0x00000000bfb0783b */ /* 0x000fee0000000200 */
[C---:B-1----:R-:W-:Y:S08]  /*5e20*/  HMMA.16816.F32.BF16 R12, R172.reuse, R132, R12 ;  /* 0x00000084ac0c723c */ /* 0x042ff0000004180c */
[C---:B------:R-:W-:Y:S01]  /*5e30*/  HMMA.16816.F32.BF16 R16, R172.reuse, R134, R16 ;  /* 0x00000086ac10723c */ /* 0x040fe20000041810 */
[----:B------:R-:W1:Y:S07]  /*5e40*/  LDSM.16.M88.4 R132, [R205+0x8900] ;  /* 0x00890000cd84783b */ /* 0x000e6e0000000200 */
[C---:B------:R-:W-:Y:S08]  /*5e50*/  HMMA.16816.F32.BF16 R20, R172.reuse, R136, R20 ;  /* 0x00000088ac14723c */ /* 0x040ff00000041814 */
[C---:B------:R-:W-:Y:S01]  /*5e60*/  HMMA.16816.F32.BF16 R24, R172.reuse, R138, R24 ;  /* 0x0000008aac18723c */ /* 0x040fe20000041818 */
[----:B------:R-:W5:Y:S07]  /*5e70*/  LDSM.16.M88.4 R136, [R205+0x9100] ;  /* 0x00910000cd88783b */ /* 0x000f6e0000000200 */
[C---:B------:R-:W-:Y:S08]  /*5e80*/  HMMA.16816.F32.BF16 R28, R172.reuse, R140, R28 ;  /* 0x0000008cac1c723c */ /* 0x040ff0000004181c */
[----:B------:R-:W-:Y:S01]  /*5e90*/  HMMA.16816.F32.BF16 R32, R172, R142, R32 ;  /* 0x0000008eac20723c */ /* 0x000fe20000041820 */
[----:B------:R-:W1:Y:S07]  /*5ea0*/  LDSM.16.M88.4 R140, [R205+0x9900] ;  /* 0x00990000cd8c783b */ /* 0x000e6e0000000200 */
[C---:B---3--:R-:W-:Y:S01]  /*5eb0*/  HMMA.16816.F32.BF16 R4, R144.reuse, R148, R4 ;  /* 0x000000949004723c */ /* 0x048fe20000041804 */
[----:B------:R-:W3:Y:S07]  /*5ec0*/  LDSM.16.M88.4 R172, [R202+0x10100] ;  /* 0x01010000caac783b */ /* 0x000eee0000000200 */
[C---:B------:R-:W-:Y:S01]  /*5ed0*/  HMMA.16816.F32.BF16 R8, R144.reuse, R150, R8 ;  /* 0x000000969008723c */ /* 0x040fe20000041808 */
[----:B------:R-:W-:Y:S07]  /*5ee0*/  LDSM.16.M88.4 R148, [R189] ;  /* 0x00000000bd94783b */ /* 0x000fee0000000200 */
[C---:B----4-:R-:W-:Y:S08]  /*5ef0*/  HMMA.16816.F32.BF16 R12, R144.reuse, R152, R12 ;  /* 0x00000098900c723c */ /* 0x050ff0000004180c */
[C---:B------:R-:W-:Y:S01]  /*5f00*/  HMMA.16816.F32.BF16 R16, R144.reuse, R154, R16 ;  /* 0x0000009a9010723c */ /* 0x040fe20000041810 */
[----:B------:R-:W-:Y:S07]  /*5f10*/  LDSM.16.M88.4 R152, [R188] ;  /* 0x00000000bc98783b */ /* 0x000fee0000000200 */
[C---:B------:R-:W-:Y:S08]  /*5f20*/  HMMA.16816.F32.BF16 R20, R144.reuse, R156, R20 ;  /* 0x0000009c9014723c */ /* 0x040ff00000041814 */
[C---:B------:R-:W-:Y:S01]  /*5f30*/  HMMA.16816.F32.BF16 R24, R144.reuse, R158, R24 ;  /* 0x0000009e9018723c */ /* 0x040fe20000041818 */
[----:B------:R-:W-:Y:S07]  /*5f40*/  LDSM.16.M88.4 R156, [R201+0x10100] ;  /* 0x01010000c99c783b */ /* 0x000fee0000000200 */
[C---:B------:R-:W-:Y:S08]  /*5f50*/  HMMA.16816.F32.BF16 R28, R144.reuse, R160, R28 ;  /* 0x000000a0901c723c */ /* 0x040ff0000004181c */
[----:B------:R-:W-:Y:S01]  /*5f60*/  HMMA.16816.F32.BF16 R32, R144, R162, R32 ;  /* 0x000000a29020723c */ /* 0x000fe20000041820 */
[----:B------:R-:W4:Y:S07]  /*5f70*/  LDSM.16.M88.4 R144, [R190] ;  /* 0x00000000be90783b */ /* 0x000f2e0000000200 */
[C---:B--2---:R-:W-:Y:S01]  /*5f80*/  HMMA.16816.F32.BF16 R4, R164.reuse, R168, R4 ;  /* 0x000000a8a404723c */ /* 0x044fe20000041804 */
[----:B------:R-:W2:Y:S07]  /*5f90*/  LDSM.16.M88.4 R160, [R200+0x8100] ;  /* 0x00810000c8a0783b */ /* 0x000eae0000000200 */
[C---:B------:R-:W-:Y:S01]  /*5fa0*/  HMMA.16816.F32.BF16 R8, R164.reuse, R170, R8 ;  /* 0x000000aaa408723c */ /* 0x040fe20000041808 */
[----:B------:R-:W-:Y:S07]  /*5fb0*/  LDSM.16.M88.4 R168, [R192+0x2000] ;  /* 0x00200000c0a8783b */ /* 0x000fee0000000200 */
[C---:B-1----:R-:W-:Y:S08]  /*5fc0*/  HMMA.16816.F32.BF16 R12, R164.reuse, R132, R12 ;  /* 0x00000084a40c723c */ /* 0x042ff0000004180c */
[C---:B------:R-:W-:Y:S01]  /*5fd0*/  HMMA.16816.F32.BF16 R16, R164.reuse, R134, R16 ;  /* 0x00000086a410723c */ /* 0x040fe20000041810 */
[----:B------:R-:W1:Y:S07]  /*5fe0*/  LDSM.16.M88.4 R132, [R200+0x8900] ;  /* 0x00890000c884783b */ /* 0x000e6e0000000200 */
[C---:B-----5:R-:W-:Y:S08]  /*5ff0*/  HMMA.16816.F32.BF16 R20, R164.reuse, R136, R20 ;  /* 0x00000088a414723c */ /* 0x060ff00000041814 */
        /* <DEDUP_REMOVED lines=8> */
[----:B------:R-:W-:Y:S07]  /*6080*/  LDSM.16.M88.4 R176, [R205+0xa100] ;  /* 0x00a10000cdb0783b */ /* 0x000fee0000000200 */
[C---:B----4-:R-:W-:Y:S08]  /*6090*/  HMMA.16816.F32.BF16 R12, R172.reuse, R144, R12 ;  /* 0x00000090ac0c723c */ /* 0x050ff0000004180c */
[C---:B------:R-:W-:Y:S01]  /*60a0*/  HMMA.16816.F32.BF16 R16, R172.reuse, R146, R16 ;  /* 0x00000092ac10723c */ /* 0x040fe20000041810 */
[----:B------:R-:W4:Y:S07]  /*60b0*/  LDSM.16.M88.4 R144, [R192+0x2800] ;  /* 0x00280000c090783b */ /* 0x000f2e0000000200 */
[C---:B------:R-:W-:Y:S08]  /*60c0*/  HMMA.16816.F32.BF16 R20, R172.reuse, R148, R20 ;  /* 0x00000094ac14723c */ /* 0x040ff00000041814 */
[C---:B------:R-:W-:Y:S01]  /*60d0*/  HMMA.16816.F32.BF16 R24, R172.reuse, R150, R24 ;  /* 0x00000096ac18723c */ /* 0x040fe20000041818 */
[----:B------:R-:W3:Y:S07]  /*60e0*/  LDSM.16.M88.4 R148, [R192+0x3000] ;  /* 0x00300000c094783b */ /* 0x000eee0000000200 */
[C---:B------:R-:W-:Y:S08]  /*60f0*/  HMMA.16816.F32.BF16 R28, R172.reuse, R152, R28 ;  /* 0x00000098ac1c723c */ /* 0x040ff0000004181c */
[----:B------:R-:W-:Y:S01]  /*6100*/  HMMA.16816.F32.BF16 R32, R172, R154, R32 ;  /* 0x0000009aac20723c */ /* 0x000fe20000041820 */
[----:B------:R-:W3:Y:S07]  /*6110*/  LDSM.16.M88.4 R152, [R192+0x3800] ;  /* 0x00380000c098783b */ /* 0x000eee0000000200 */
[C---:B--2---:R-:W-:Y:S01]  /*6120*/  HMMA.16816.F32.BF16 R4, R156.reuse, R160, R4 ;  /* 0x000000a09c04723c */ /* 0x044fe20000041804 */
[----:B------:R-:W2:Y:S07]  /*6130*/  LDSM.16.M88.4 R172, [R206+0x14100] ;  /* 0x01410000ceac783b */ /* 0x000eae0000000200 */
[C---:B------:R-:W-:Y:S01]  /*6140*/  HMMA.16816.F32.BF16 R8, R156.reuse, R162, R8 ;  /* 0x000000a29c08723c */ /* 0x040fe20000041808 */
[----:B------:R-:W-:Y:S07]  /*6150*/  LDSM.16.M88.4 R160, [R187] ;  /* 0x00000000bba0783b */ /* 0x000fee0000000200 */
        /* <DEDUP_REMOVED lines=15> */
[----:B------:R-:W4:Y:S07]  /*6250*/  LDSM.16.M88.4 R144, [R186] ;  /* 0x00000000ba90783b */ /* 0x000f2e0000000200 */
[C---:B------:R-:W-:Y:S08]  /*6260*/  HMMA.16816.F32.BF16 R20, R164.reuse, R148, R20 ;  /* 0x00000094a414723c */ /* 0x040ff00000041814 */
[C---:B------:R-:W-:Y:S01]  /*6270*/  HMMA.16816.F32.BF16 R24, R164.reuse, R150, R24 ;  /* 0x00000096a418723c */ /* 0x040fe20000041818 */
[----:B------:R-:W3:Y:S07]  /*6280*/  LDSM.16.M88.4 R148, [R185] ;  /* 0x00000000b994783b */ /* 0x000eee0000000200 */
[C---:B------:R-:W-:Y:S08]  /*6290*/  HMMA.16816.F32.BF16 R28, R164.reuse, R152, R28 ;  /* 0x00000098a41c723c */ /* 0x040ff0000004181c */
[----:B------:R-:W-:Y:S01]  /*62a0*/  HMMA.16816.F32.BF16 R32, R164, R154, R32 ;  /* 0x0000009aa420723c */ /* 0x000fe20000041820 */
[----:B------:R-:W3:Y:S07]  /*62b0*/  LDSM.16.M88.4 R152, [R184] ;  /* 0x00000000b898783b */ /* 0x000eee0000000200 */
        /* <DEDUP_REMOVED lines=15> */
[C---:B------:R-:W-:Y:S08]  /*63b0*/  HMMA.16816.F32.BF16 R8, R156.reuse, R162, R8 ;  /* 0x000000a29c08723c */ /* 0x040ff00000041808 */
[C---:B----4-:R-:W-:Y:S08]  /*63c0*/  HMMA.16816.F32.BF16 R12, R156.reuse, R144, R12 ;  /* 0x000000909c0c723c */ /* 0x050ff0000004180c */
[C---:B------:R-:W-:Y:S08]  /*63d0*/  HMMA.16816.F32.BF16 R16, R156.reuse, R146, R16 ;  /* 0x000000929c10723c */ /* 0x040ff00000041810 */
[C---:B------:R-:W-:Y:S08]  /*63e0*/  HMMA.16816.F32.BF16 R20, R156.reuse, R148, R20 ;  /* 0x000000949c14723c */ /* 0x040ff00000041814 */
[C---:B------:R-:W-:Y:S08]  /*63f0*/  HMMA.16816.F32.BF16 R24, R156.reuse, R150, R24 ;  /* 0x000000969c18723c */ /* 0x040ff00000041818 */
[C---:B------:R-:W-:Y:S08]  /*6400*/  HMMA.16816.F32.BF16 R28, R156.reuse, R152, R28 ;  /* 0x000000989c1c723c */ /* 0x040ff0000004181c */
[----:B------:R-:W-:Y:S08]  /*6410*/  HMMA.16816.F32.BF16 R32, R156, R154, R32 ;  /* 0x0000009a9c20723c */ /* 0x000ff00000041820 */
[C---:B--2---:R-:W-:Y:S08]  /*6420*/  HMMA.16816.F32.BF16 R4, R164.reuse, R168, R4 ;  /* 0x000000a8a404723c */ /* 0x044ff00000041804 */
[C---:B------:R-:W-:Y:S08]  /*6430*/  HMMA.16816.F32.BF16 R8, R164.reuse, R170, R8 ;  /* 0x000000aaa408723c */ /* 0x040ff00000041808 */
[C---:B-1----:R-:W-:Y:S08]  /*6440*/  HMMA.16816.F32.BF16 R12, R164.reuse, R132, R12 ;  /* 0x00000084a40c723c */ /* 0x042ff0000004180c */
[C---:B------:R-:W-:Y:S01]  /*6450*/  HMMA.16816.F32.BF16 R16, R164.reuse, R134, R16 ;  /* 0x00000086a410723c */ /* 0x040fe20000041810 */
[----:B------:R-:W1:Y:S07]  /*6460*/  LDSM.16.M88.4 R132, [R192+0x4800] ;  /* 0x00480000c084783b */ /* 0x000e6e0000000200 */
[C---:B-----5:R-:W-:Y:S08]  /*6470*/  HMMA.16816.F32.BF16 R20, R164.reuse, R136, R20 ;  /* 0x00000088a414723c */ /* 0x060ff00000041814 */
[C---:B------:R-:W-:Y:S01]  /*6480*/  HMMA.16816.F32.BF16 R24, R164.reuse, R138, R24 ;  /* 0x0000008aa418723c */ /* 0x040fe20000041818 */
[----:B------:R-:W2:Y:S07]  /*6490*/  LDSM.16.M88.4 R136, [R192+0x5000] ;  /* 0x00500000c088783b */ /* 0x000eae0000000200 */
[C---:B------:R-:W-:Y:S08]  /*64a0*/  HMMA.16816.F32.BF16 R28, R164.reuse, R140, R28 ;  /* 0x0000008ca41c723c */ /* 0x040ff0000004181c */
[----:B------:R-:W-:Y:S08]  /*64b0*/  HMMA.16816.F32.BF16 R32, R164, R142, R32 ;  /* 0x0000008ea420723c */ /* 0x000ff00000041820 */
[C---:B---3--:R-:W-:Y:S08]  /*64c0*/  HMMA.16816.F32.BF16 R4, R172.reuse, R176, R4 ;  /* 0x000000b0ac04723c */ /* 0x048ff00000041804 */
[C---:B------:R-:W-:Y:S08]  /*64d0*/  HMMA.16816.F32.BF16 R8, R172.reuse, R178, R8 ;  /* 0x000000b2ac08723c */ /* 0x040ff00000041808 */
[C---:B-1----:R-:W-:Y:S08]  /*64e0*/  HMMA.16816.F32.BF16 R12, R172.reuse, R132, R12 ;  /* 0x00000084ac0c723c */ /* 0x042ff0000004180c */
[C---:B------:R-:W-:Y:S01]  /*64f0*/  HMMA.16816.F32.BF16 R16, R172.reuse, R134, R16 ;  /* 0x00000086ac10723c */ /* 0x040fe20000041810 */
[----:B------:R-:W1:Y:S01]  /*6500*/  LDSM.16.M88.4 R132, [R192+0x5800] ;  /* 0x00580000c084783b */ /* 0x000e620000000200 */
[----:B------:R-:W-:Y:S04]  /*6510*/  DEPBAR.LE SB0, 0x0 ;  /* 0x000080000000791a */ /* 0x000fe80000000000 */
[----:B------:R-:W-:Y:S02]  /*6520*/  FMUL.FTZ R225, R4, c[0x0][0x320] ;  /* 0x0000c80004e17a20 */ /* 0x000fe40000410000 */
[C---:B--2---:R-:W-:Y:S04]  /*6530*/  HMMA.16816.F32.BF16 R20, R172.reuse, R136, R20 ;  /* 0x00000088ac14723c */ /* 0x044fe80000041814 */
        /* <DEDUP_REMOVED lines=10> */
[----:B------:R-:W4:Y:S01]  /*65e0*/  MUFU.TANH R0, R0 ;  /* 0x0000000000007308 */ /* 0x000f220000002400 */
        /* <DEDUP_REMOVED lines=18> */
[----:B------:R-:W-:Y:S02]  /*6710*/  FMUL.FTZ R249, R24, c[0x0][0x320] ;  /* 0x0000c80018f97a20 */ /* 0x000fe40000410000 */
[----:B------:R-:W-:Y:S02]  /*6720*/  FMUL.FTZ R248, R25, c[0x0][0x320] ;  /* 0x0000c80019f87a20 */ /* 0x000fe40000410000 */
[----:B------:R-:W-:Y:S01]  /*6730*/  FMUL.FTZ R242, R26, c[0x0][0x320] ;  /* 0x0000c8001af27a20 */ /* 0x000fe20000410000 */
        /* <DEDUP_REMOVED lines=34> */
[----:B------:R-:W1:Y:S01]  /*6960*/  MUFU.TANH R246, R246 ;  /* 0x000000f600f67308 */ /* 0x000e620000002400 */
[----:B------:R-:W-:-:S05]  /*6970*/  @P0 BRA `(.L_x_409) ;  /* 0x0000039000000947 */ /* 0x000fca0003800000 */
[----:B--234-:R-:W-:Y:S01]  /*6980*/  IADD3 R12, -R180, 0x10, RZ ;  /* 0x00000010b40c7810 */ /* 0x01cfe20007ffe1ff */
[----:B------:R-:W-:Y:S01]  /*6990*/  ULEA UR5, UR20, UR12, 0x6 ;  /* 0x0000000c14057291 */ /* 0x000fe2000f8e303f */
[----:B------:R-:W-:Y:S01]  /*69a0*/  IADD3 R11, -R221, 0x10, RZ ;  /* 0x00000010dd0b7810 */ /* 0x000fe20007ffe1ff */
[----:B------:R-:W-:Y:S01]  /*69b0*/  IMAD.MOV.U32 R208, RZ, RZ, RZ ;  /* 0x000000ffffd07224 */ /* 0x000fe200078e00ff */
[----:B------:R-:W-:Y:S02]  /*69c0*/  LOP3.LUT R12, R12, 0xf, RZ, 0xc0, !PT ;  /* 0x0000000f0c0c7812 */ /* 0x000fe400078ec0ff */
[----:B------:R-:W-:Y:S01]  /*69d0*/  LOP3.LUT R11, R11, 0xf, RZ, 0xc0, !PT ;  /* 0x0000000f0b0b7812 */ /* 0x000fe200078ec0ff */
        /* <DEDUP_REMOVED lines=12> */
[----:B------:R2:W3:Y:S04]  /*6aa0*/  @!P1 LDG.E R208, [R6.64] ;  /* 0x0000001206d09981 */ /* 0x0004e8000c1e1900 */
[----:B------:R-:W-:Y:S04]  /*6ab0*/  IMAD R5, R5, c[0x0][0x1e0], RZ ;  /* 0x0000780005057a24 */ /* 0x000fe800078e02ff */
[C---:B------:R-:W-:Y:S02]  /*6ac0*/  IMAD R5, R209.reuse, c[0x0][0x1e4], R5 ;  /* 0x00007900d1057a24 */ /* 0x040fe400078e0205 */
[----:B--2---:R-:W-:Y:S04]  /*6ad0*/  IMAD.WIDE.U32 R6, R209, c[0x0][0x1e0], RZ ;  /* 0x00007800d1067a25 */ /* 0x004fe800078e00ff */
[----:B------:R-:W-:Y:S01]  /*6ae0*/  IMAD.IADD R7, R7, 0x1, R5 ;  /* 0x0000000107077824 */ /* 0x000fe200078e0205 */
[----:B---3--:R-:W-:Y:S03]  /*6af0*/  SHF.R.S32.HI R4, RZ, 0x1f, R208 ;  /* 0x0000001fff047819 */ /* 0x008fe600000114d0 */
[----:B------:R-:W-:Y:S04]  /*6b00*/  IMAD.WIDE.U32 R6, R208, c[0x0][0x1f0], R6 ;  /* 0x00007c00d0067a25 */ /* 0x000fe800078e0006 */
[----:B------:R-:W-:Y:S01]  /*6b10*/  IMAD R4, R4, c[0x0][0x1f0], RZ ;  /* 0x00007c0004047a24 */ /* 0x000fe200078e02ff */
[----:B------:R-:W-:Y:S03]  /*6b20*/  IADD3 R5, P0, R6, UR14, RZ ;  /* 0x0000000e06057c10 */ /* 0x000fe6000ff1e0ff */
[----:B------:R-:W-:Y:S05]  /*6b30*/  IMAD R4, R208, c[0x0][0x1f4], R4 ;  /* 0x00007d00d0047a24 */ /* 0x000fea00078e0204 */
[----:B------:R-:W-:Y:S02]  /*6b40*/  IADD3.X R4, R7, UR7, R4, P0, !PT ;  /* 0x0000000707047c10 */ /* 0x000fe400087fe404 */
[C---:B------:R-:W-:Y:S04]  /*6b50*/  LEA R15, P0, R5.reuse, c[0x0][0x1c8], 0x1 ;  /* 0x00007200050f7a11 */ /* 0x040fe800078008ff */
[----:B------:R-:W-:Y:S01]  /*6b60*/  LEA.HI.X R14, R5, c[0x0][0x1cc], R4, 0x1, P0 ;  /* 0x00007300050e7a11 */ /* 0x000fe200000f0c04 */
[----:B------:R-:W2:Y:S01]  /*6b70*/  SHFL.IDX PT, R6, R15, 0x1, 0x181f ;  /* 0x00381f000f067f89 */ /* 0x000ea200000e0000 */
[C---:B------:R-:W-:Y:S01]  /*6b80*/  IMAD.SHL.U32 R4, R216.reuse, 0x2, RZ ;  /* 0x00000002d8047824 */ /* 0x040fe200078e00ff */
[----:B------:R-:W-:Y:S02]  /*6b90*/  SHF.L.U64.HI R5, R216, 0x1, R219 ;  /* 0x00000001d8057819 */ /* 0x000fe400000102db */
[----:B------:R-:W3:Y:S04]  /*6ba0*/  SHFL.IDX PT, R7, R14, 0x1, 0x181f ;  /* 0x00381f000e077f89 */ /* 0x000ee800000e0000 */
[----:B------:R-:W4:Y:S04]  /*6bb0*/  SHFL.IDX PT, R8, R15, RZ, 0x181f ;  /* 0x00181fff0f087589 */ /* 0x000f2800000e0000 */
[----:B------:R5:W1:Y:S01]  /*6bc0*/  SHFL.IDX PT, R9, R14, RZ, 0x181f ;  /* 0x00181fff0e097589 */ /* 0x000a6200000e0000 */
[-C--:B--2---:R-:W-:Y:S04]  /*6bd0*/  IADD3 R12, P6, P0, R12, R6.reuse, R181 ;  /* 0x000000060c0c7210 */ /* 0x084fe800078de0b5 */
[-C--:B---3--:R-:W-:Y:S02]  /*6be0*/  IADD3.X R13, RZ, R7.reuse, R182, P6, P0 ;  /* 0x00000007ff0d7210 */ /* 0x088fe400037e04b6 */
[----:B------:R-:W-:Y:S04]  /*6bf0*/  IADD3 R10, P6, P0, R11, R6, R4 ;  /* 0x000000060b0a7210 */ /* 0x000fe800078de004 */
[--C-:B------:R-:W-:Y:S02]  /*6c00*/  IADD3.X R11, RZ, R7, R5.reuse, P6, P0 ;  /* 0x00000007ff0b7210 */ /* 0x100fe400037e0405 */
[C---:B----4-:R-:W-:Y:S02]  /*6c10*/  IADD3 R4, P6, R8.reuse, R4, RZ ;  /* 0x0000000408047210 */ /* 0x050fe40007fde0ff */
[C---:B-----5:R-:W-:Y:S03]  /*6c20*/  IADD3 R14, P0, R8.reuse, R183, RZ ;  /* 0x000000b7080e7210 */ /* 0x060fe60007f1e0ff */
[C---:B-1----:R-:W-:Y:S01]  /*6c30*/  IMAD.X R5, R9.reuse, 0x1, R5, P6 ;  /* 0x0000000109057824 */ /* 0x042fe200030e0605 */
[----:B------:R-:W-:Y:S01]  /*6c40*/  IADD3 R8, P6, R8, R181, RZ ;  /* 0x000000b508087210 */ /* 0x000fe20007fde0ff */
[C---:B------:R-:W-:Y:S01]  /*6c50*/  IMAD.X R15, R9.reuse, 0x1, R222, P0 ;  /* 0x00000001090f7824 */ /* 0x040fe200000e06de */
[----:B------:R-:W-:Y:S03]  /*6c60*/  IADD3 R6, P0, R6, R183, RZ ;  /* 0x000000b706067210 */ /* 0x000fe60007f1e0ff */
[----:B------:R-:W-:Y:S01]  /*6c70*/  IMAD.X R9, R9, 0x1, R182, P6 ;  /* 0x0000000109097824 */ /* 0x000fe200030e06b6 */
[----:B------:R1:W-:Y:S01]  /*6c80*/  LDGSTS.E.BYPASS.LTC128B.128 [R207+0x6100], [R14.64], !P5 ;  /* 0x061000000ecf7fae */ /* 0x0003e2000e901d52 */
        /* <DEDUP_REMOVED lines=8> */
.L_x_409:
[----:B-1234-:R-:W-:Y:S01]  /*6d10*/  IMAD.MOV.U32 R11, RZ, RZ, R211 ;  /* 0x000000ffff0b7224 */ /* 0x01efe200078e00d3 */
[----:B------:R-:W-:Y:S01]  /*6d20*/  PLOP3.LUT P6, PT, PT, PT, UP1, 0x80, 0x0 ;  /* 0x000000000000781c */ /* 0x000fe20003fcf018 */
[----:B------:R-:W0:Y:S01]  /*6d30*/  LDGDEPBAR ;  /* 0x00000000000079af */ /* 0x000e220000000000 */
[----:B------:R-:W-:Y:S01]  /*6d40*/  PLOP3.LUT P0, PT, PT, PT, UP1, 0x80, 0x0 ;  /* 0x000000000000781c */ /* 0x000fe20003f0f018 */
[----:B------:R-:W-:Y:S06]  /*6d50*/  USHF.L.U32 UR5, UR20, 0x6, URZ ;  /* 0x0000000614057899 */ /* 0x000fec000800063f */
[----:B------:R-:W-:Y:S04]  /*6d60*/  IMAD.U32 R5, RZ, RZ, UR5 ;  /* 0x00000005ff057e24 */ /* 0x000fe8000f8e00ff */
[----:B------:R-:W-:Y:S01]  /*6d70*/  @P6 IMAD.HI.U32 R4, R211, c[0x0][0x2c8], RZ ;  /* 0x0000b200d3046a27 */ /* 0x000fe200078e00ff */
[----:B------:R-:W-:Y:S04]  /*6d80*/  IADD3 R5, -R212, 0x1, -R5 ;  /* 0x00000001d4057810 */ /* 0x000fe80007ffe905 */
[----:B------:R-:W-:Y:S01]  /*6d90*/  @P0 SHF.R.U32.HI R11, RZ, c[0x0][0x2cc], R4 ;  /* 0x0000b300ff0b0a19 */ /* 0x000fe20000011604 */
[----:B------:R-:W-:Y:S01]  /*6da0*/  IMAD.MOV.U32 R4, RZ, RZ, c[0x0][0x2ac] ;  /* 0x0000ab00ff047624 */ /* 0x000fe200078e00ff */
[----:B------:R-:W-:Y:S03]  /*6db0*/  PLOP3.LUT P0, PT, PT, PT, UP0, 0x40, 0x0 ;  /* 0x000000000000781c */ /* 0x000fe60003f0e808 */
[----:B------:R-:W1:Y:S01]  /*6dc0*/  SHFL.IDX PT, R13, R11, RZ, 0x1c1f ;  /* 0x001c1fff0b0d7589 */ /* 0x000e6200000e0000 */
[----:B------:R-:W-:Y:S05]  /*6dd0*/  IMAD R5, R4, c[0x0][0x1d0], R5 ;  /* 0x0000740004057a24 */ /* 0x000fea00078e0205 */
[----:B------:R-:W-:Y:S04]  /*6de0*/  IADD3 R4, R5, -c[0x0][0x168], RZ ;  /* 0x80005a0005047a10 */ /* 0x000fe80007ffe0ff */
[C---:B------:R-:W-:Y:S02]  /*6df0*/  IADD3 R5, R4.reuse, c[0x0][0x328], RZ ;  /* 0x0000ca0004057a10 */ /* 0x040fe40007ffe0ff */
[----:B------:R-:W-:Y:S03]  /*6e00*/  IADD3 R4, R4, UR11, RZ ;  /* 0x0000000b04047c10 */ /* 0x000fe6000fffe0ff */
[--C-:B-1----:R-:W-:Y:S02]  /*6e10*/  IMAD.IADD R9, R5, 0x1, R13.reuse ;  /* 0x0000000105097824 */ /* 0x102fe400078e020d */
[----:B------:R-:W-:Y:S01]  /*6e20*/  IMAD.IADD R7, R4, 0x1, R13 ;  /* 0x0000000104077824 */ /* 0x000fe200078e020d */
[----:B------:R-:W-:-:S05]  /*6e30*/  @P0 BRA `(.L_x_410) ;  /* 0x000001b000000947 */ /* 0x000fca0003800000 */
[----:B------:R-:W-:Y:S01]  /*6e40*/  MOV R6, c[0x0][0x2ac] ;  /* 0x0000ab0000067a02 */ /* 0x000fe20000000f00 */
[----:B------:R-:W-:Y:S04]  /*6e50*/  BSSY B0, `(.L_x_411) ;  /* 0x0000013000007945 */ /* 0x000fe80003800000 */
[----:B------:R-:W-:Y:S05]  /*6e60*/  IMAD R13, R6, c[0x0][0x1d0], R13 ;  /* 0x00007400060d7a24 */ /* 0x000fea00078e020d */
[----:B------:R-:W-:Y:S04]  /*6e70*/  IADD3 R13, R13, -c[0x0][0x168], RZ ;  /* 0x80005a000d0d7a10 */ /* 0x000fe80007ffe0ff */
[----:B------:R-:W-:Y:S11]  /*6e80*/  ISETP.GT.AND P0, PT, R13, -0x1, PT ;  /* 0xffffffff0d00780c */ /* 0x000ff60003f04270 */
[----:B------:R-:W-:Y:S02]  /*6e90*/  @!UPT UIADD3 URZ, URZ, URZ, URZ ;  /* 0x0000003f3f3ff290 */ /* 0x000fe4000fffe03f */
[----:B------:R-:W-:-:S05]  /*6ea0*/  @P0 BRA `(.L_x_412) ;  /* 0x0000008000000947 */ /* 0x000fca0003800000 */
[----:B------:R-:W-:Y:S01]  /*6eb0*/  LOP3.LUT R13, RZ, R13, RZ, 0x33, !PT ;  /* 0x0000000dff0d7212 */ /* 0x000fe200078e33ff */
[----:B------:R-:W-:Y:S05]  /*6ec0*/  IMAD.MOV.U32 R6, RZ, RZ, c[0x0][0x32c] ;  /* 0x0000cb00ff067624 */ /* 0x000fea00078e00ff */
[----:B------:R-:W-:Y:S11]  /*6ed0*/  ISETP.NE.AND P0, PT, R6, 0x1, PT ;  /* 0x000000010600780c */ /* 0x000ff60003f05270 */
[----:B------:R-:W-:Y:S02]  /*6ee0*/  @!UPT UIADD3 URZ, URZ, URZ, URZ ;  /* 0x0000003f3f3ff290 */ /* 0x000fe4000fffe03f */
[----:B------:R-:W-:Y:S05]  /*6ef0*/  @P0 IMAD.HI.U32 R6, R13, c[0x0][0x330], RZ ;  /* 0x0000cc000d060a27 */ /* 0x000fea00078e00ff */
[----:B------:R-:W-:Y:S04]  /*6f00*/  @P0 SHF.R.U32.HI R13, RZ, c[0x0][0x334], R6 ;  /* 0x0000cd00ff0d0a19 */ /* 0x000fe80000011606 */
[----:B------:R-:W-:Y:S01]  /*6f10*/  LOP3.LUT R13, RZ, R13, RZ, 0x33, !PT ;  /* 0x0000000dff0d7212 */ /* 0x000fe200078e33ff */
[----:B------:R-:W-:-:S05]  /*6f20*/  BRA `(.L_x_413) ;  /* 0x0000005000007947 */ /* 0x000fca0003800000 */
.L_x_412:
[----:B------:R-:W-:Y:S04]  /*6f30*/  MOV R6, c[0x0][0x32c] ;  /* 0x0000cb0000067a02 */ /* 0x000fe80000000f00 */
[----:B------:R-:W-:Y:S11]  /*6f40*/  ISETP.NE.AND P0, PT, R6, 0x1, PT ;  /* 0x000000010600780c */ /* 0x000ff60003f05270 */
[----:B------:R-:W-:Y:S02]  /*6f50*/  @!UPT UIADD3 URZ, URZ, URZ, URZ ;  /* 0x0000003f3f3ff290 */ /* 0x000fe4000fffe03f */
[----:B------:R-:W-:Y:S05]  /*6f60*/  @P0 IMAD.HI.U32 R6, R13, c[0x0][0x330], RZ ;  /* 0x0000cc000d060a27 */ /* 0x000fea00078e00ff */
[----:B------:R-:W-:Y:S02]  /*6f70*/  @P0 SHF.R.U32.HI R13, RZ, c[0x0][0x334], R6 ;  /* 0x0000cd00ff0d0a19 */ /* 0x000fe40000011606 */
.L_x_413:
[----:B------:R-:W-:Y:S05]  /*6f80*/  BSYNC B0 ;  /* 0x0000000000007941 */ /* 0x000fea0003800000 */
.L_x_411:
[----:B------:R-:W-:Y:S04]  /*6f90*/  IMAD.MOV.U32 R6, RZ, RZ, c[0x0][0x32c] ;  /* 0x0000cb00ff067624 */ /* 0x000fe800078e00ff */
[----:B------:R-:W-:Y:S04]  /*6fa0*/  IMAD R13, R13, R6, -UR5 ;  /* 0x800000050d0d7e24 */ /* 0x000fe8000f8e0206 */
[----:B------:R-:W-:Y:S05]  /*6fb0*/  IMAD.IADD R8, R13, 0x1, -R212 ;  /* 0x000000010d087824 */ /* 0x000fea00078e0ad4 */
[----:B------:R-:W-:Y:S02]  /*6fc0*/  IADD3 R6, R8, c[0x0][0x32c], RZ ;  /* 0x0000cb0008067a10 */ /* 0x000fe40007ffe0ff */
[----:B------:R-:W-:Y:S02]  /*6fd0*/  IMNMX R7, R7, R8, !PT ;  /* 0x0000000807077217 */ /* 0x000fe40007800200 */
[----:B------:R-:W-:Y:S02]  /*6fe0*/  IMNMX R9, R9, R6, PT ;  /* 0x0000000609097217 */ /* 0x000fe40003800200 */
.L_x_410:
[----:B------:R-:W-:Y:S01]  /*6ff0*/  UISETP.GT.AND UP2, UPT, UR20, -0x1, UPT ;  /* 0xffffffff1400788c */ /* 0x000fe2000bf44270 */
[----:B------:R-:W1:Y:S05]  /*7000*/  SHFL.IDX PT, R11, R11, 0x1, 0x1c1f ;  /* 0x003c1f000b0b7f89 */ /* 0x000e6a00000e0000 */
[----:B------:R-:W-:Y:S02]  /*7010*/  PLOP3.LUT P0, PT, PT, PT, UP2, 0x80, 0x0 ;  /* 0x000000000000781c */ /* 0x000fe40003f0f028 */
[----:B------:R-:W-:Y:S02]  /*7020*/  PLOP3.LUT P6, PT, PT, PT, UP2, 0x80, 0x0 ;  /* 0x000000000000781c */ /* 0x000fe40003fcf028 */
[C---:B------:R-:W-:Y:S02]  /*7030*/  ISETP.GT.AND P0, PT, R7.reuse, RZ, P0 ;  /* 0x000000ff0700720c */ /* 0x040fe40000704270 */
[----:B------:R-:W-:Y:S02]  /*7040*/  ISETP.GT.AND P6, PT, R7, 0x1, P6 ;  /* 0x000000010700780c */ /* 0x000fe400037c4270 */
[C---:B------:R-:W-:Y:S02]  /*7050*/  ISETP.LT.OR P0, PT, R9.reuse, 0x1, P0 ;  /* 0x000000010900780c */ /* 0x040fe40000701670 */
[----:B------:R-:W-:Y:S02]  /*7060*/  ISETP.LT.OR P6, PT, R9, 0x2, P6 ;  /* 0x000000020900780c */ /* 0x000fe400037c1670 */
[----:B------:R-:W-:Y:S02]  /*7070*/  FSEL R10, R225, -INF , !P0 ;  /* 0xff800000e10a7808 */ /* 0x000fe40004000000 */
[----:B------:R-:W-:Y:S02]  /*7080*/  PLOP3.LUT P0, PT, PT, PT, UP2, 0x80, 0x0 ;  /* 0x000000000000781c */ /* 0x000fe40003f0f028 */
[----:B------:R-:W-:Y:S02]  /*7090*/  FSEL R8, R227, -INF , !P6 ;  /* 0xff800000e3087808 */ /* 0x000fe40007000000 */
[----:B------:R-:W-:Y:S01]  /*70a0*/  ISETP.GT.AND P0, PT, R7, 0x8, P0 ;  /* 0x000000080700780c */ /* 0x000fe20000704270 */
[--C-:B-1----:R-:W-:Y:S01]  /*70b0*/  IMAD.IADD R5, R5, 0x1, R11.reuse ;  /* 0x0000000105057824 */ /* 0x102fe200078e020b */
[----:B------:R-:W-:Y:S01]  /*70c0*/  PLOP3.LUT P6, PT, PT, PT, UP2, 0x80, 0x0 ;  /* 0x000000000000781c */ /* 0x000fe20003fcf028 */
[----:B------:R-:W-:Y:S01]  /*70d0*/  IMAD.IADD R4, R4, 0x1, R11 ;  /* 0x0000000104047824 */ /* 0x000fe200078e020b */
[----:B------:R-:W-:Y:S02]  /*70e0*/  ISETP.LT.OR P0, PT, R9, 0x9, P0 ;  /* 0x000000090900780c */ /* 0x000fe40000701670 */
[----:B------:R-:W-:Y:S02]  /*70f0*/  ISETP.GT.AND P6, PT, R7, 0x9, P6 ;  /* 0x000000090700780c */ /* 0x000fe400037c4270 */
[----:B------:R-:W-:Y:S02]  /*7100*/  FSEL R228, R228, -INF , !P0 ;  /* 0xff800000e4e47808 */ /* 0x000fe40004000000 */
[----:B------:R-:W-:Y:S02]  /*7110*/  PLOP3.LUT P0, PT, PT, PT, UP2, 0x80, 0x0 ;  /* 0x000000000000781c */ /* 0x000fe40003f0f028 */
[----:B------:R-:W-:Y:S02]  /*7120*/  ISETP.LT.OR P6, PT, R9, 0xa, P6 ;  /* 0x0000000a0900780c */ /* 0x000fe400037c1670 */
[----:B------:R-:W-:Y:S02]  /*7130*/  ISETP.GT.AND P0, PT, R7, 0x10, P0 ;  /* 0x000000100700780c */ /* 0x000fe40000704270 */
[----:B------:R-:W-:Y:S02]  /*7140*/  FSEL R6, R231, -INF , !P6 ;  /* 0xff800000e7067808 */ /* 0x000fe40007000000 */
[----:B------:R-:W-:Y:S02]  /*7150*/  ISETP.LT.OR P0, PT, R9, 0x11, P0 ;  /* 0x000000110900780c */ /* 0x000fe40000701670 */
[----:B------:R-:W-:Y:S02]  /*7160*/  PLOP3.LUT P6, PT, PT, PT, UP2, 0x80, 0x0 ;  /* 0x000000000000781c */ /* 0x000fe40003fcf028 */
[----:B------:R-:W-:Y:S02]  /*7170*/  FSEL R164, R235, -INF , !P0 ;  /* 0xff800000eba47808 */ /* 0x000fe40004000000 */
[----:B------:R-:W-:Y:S02]  /*7180*/  PLOP3.LUT P0, PT, PT, PT, UP2, 0x80, 0x0 ;  /* 0x000000000000781c */ /* 0x000fe40003f0f028 */
[C---:B------:R-:W-:Y:S02]  /*7190*/  ISETP.GT.AND P6, PT, R7.reuse, 0x11, P6 ;  /* 0x000000110700780c */ /* 0x040fe400037c4270 */
[----:B------:R-:W-:Y:S02]  /*71a0*/  ISETP.GT.AND P0, PT, R7, 0x18, P0 ;  /* 0x000000180700780c */ /* 0x000fe40000704270 */
[C---:B------:R-:W-:Y:S02]  /*71b0*/  ISETP.LT.OR P6, PT, R9.reuse, 0x12, P6 ;  /* 0x000000120900780c */ /* 0x040fe400037c1670 */
[----:B------:R-:W-:Y:S02]  /*71c0*/  ISETP.LT.OR P0, PT, R9, 0x19, P0 ;  /* 0x000000190900780c */ /* 0x000fe40000701670 */
[----:B------:R-:W-:Y:S02]  /*71d0*/  FSEL R162, R234, -INF , !P6 ;  /* 0xff800000eaa27808 */ /* 0x000fe40007000000 */
[----:B------:R-:W-:Y:S02]  /*71e0*/  FSEL R142, R236, -INF , !P0 ;  /* 0xff800000ec8e7808 */ /* 0x000fe40004000000 */
[----:B------:R-:W-:Y:S02]  /*71f0*/  PLOP3.LUT P0, PT, PT, PT, UP2, 0x80, 0x0 ;  /* 0x000000000000781c */ /* 0x000fe40003f0f028 */
[----:B------:R-:W-:Y:S02]  /*7200*/  PLOP3.LUT P6, PT, PT, PT, UP2, 0x80, 0x0 ;  /* 0x000000000000781c */ /* 0x000fe40003fcf028 */
[C---:B------:R-:W-:Y:S02]  /*7210*/  ISETP.GT.AND P0, PT, R7.reuse, 0x20, P0 ;  /* 0x000000200700780c */ /* 0x040fe40000704270 */
[----:B------:R-:W-:Y:S02]  /*7220*/  ISETP.GT.AND P6, PT, R7, 0x19, P6 ;  /* 0x000000190700780c */ /* 0x000fe400037c4270 */
[C---:B------:R-:W-:Y:S02]  /*7230*/  ISETP.LT.OR P0, PT, R9.reuse, 0x21, P0 ;  /* 0x000000210900780c */ /* 0x040fe40000701670 */
[----:B------:R-:W-:Y:S02]  /*7240*/  ISETP.LT.OR P6, PT, R9, 0x1a, P6 ;  /* 0x0000001a0900780c */ /* 0x000fe400037c1670 */
[----:B------:R-:W-:Y:S02]  /*7250*/  FSEL R160, R240, -INF , !P0 ;  /* 0xff800000f0a07808 */ /* 0x000fe40004000000 */
        /* <DEDUP_REMOVED lines=26> */
[----:B------:R-:W-:Y:S04]  /*7400*/  PLOP3.LUT P6, PT, PT, PT, UP2, 0x80, 0x0 ;  /* 0x000000000000781c */ /* 0x000fe80003fcf028 */
[----:B------:R-:W-:Y:S04]  /*7410*/  ISETP.GT.AND P6, PT, R7, 0x39, P6 ;  /* 0x000000390700780c */ /* 0x000fe800037c4270 */
[----:B------:R-:W-:Y:S04]  /*7420*/  ISETP.LT.OR P6, PT, R9, 0x3a, P6 ;  /* 0x0000003a0900780c */ /* 0x000fe800037c1670 */
[----:B------:R-:W-:Y:S01]  /*7430*/  FSEL R146, R252, -INF , !P6 ;  /* 0xff800000fc927808 */ /* 0x000fe20007000000 */
        /* <DEDUP_REMOVED lines=9> */
[----:B------:R-:W-:Y:S05]  /*74d0*/  IMAD.MOV.U32 R7, RZ, RZ, 0x1 ;  /* 0x00000001ff077424 */ /* 0x000fea00078e00ff */
[----:B------:R-:W-:Y:S11]  /*74e0*/  ISETP.NE.AND P0, PT, R7, c[0x0][0x32c], PT ;  /* 0x0000cb0007007a0c */ /* 0x000ff60003f05270 */
[----:B------:R-:W-:Y:S02]  /*74f0*/  @!UPT UIADD3 URZ, URZ, URZ, URZ ;  /* 0x0000003f3f3ff290 */ /* 0x000fe4000fffe03f */
[----:B------:R-:W-:Y:S05]  /*7500*/  @P0 IMAD.HI.U32 R7, R12, c[0x0][0x330], RZ ;  /* 0x0000cc000c070a27 */ /* 0x000fea00078e00ff */
[----:B------:R-:W-:Y:S04]  /*7510*/  @P0 SHF.R.U32.HI R12, RZ, c[0x0][0x334], R7 ;  /* 0x0000cd00ff0c0a19 */ /* 0x000fe80000011607 */
[----:B------:R-:W-:Y:S01]  /*7520*/  LOP3.LUT R12, RZ, R12, RZ, 0x33, !PT ;  /* 0x0000000cff0c7212 */ /* 0x000fe200078e33ff */
[----:B------:R-:W-:-:S05]  /*7530*/  BRA `(.L_x_417) ;  /* 0x0000005000007947 */ /* 0x000fca0003800000 */
.L_x_416:
[----:B------:R-:W-:Y:S04]  /*7540*/  MOV R7, 0x1 ;  /* 0x0000000100077802 */ /* 0x000fe80000000f00 */
[----:B------:R-:W-:Y:S11]  /*7550*/  ISETP.NE.AND P0, PT, R7, c[0x0][0x32c], PT ;  /* 0x0000cb0007007a0c */ /* 0x000ff60003f05270 */
[----:B------:R-:W-:Y:S02]  /*7560*/  @!UPT UIADD3 URZ, URZ, URZ, URZ ;  /* 0x0000003f3f3ff290 */ /* 0x000fe4000fffe03f */
[----:B------:R-:W-:Y:S05]  /*7570*/  @P0 IMAD.HI.U32 R7, R12, c[0x0][0x330], RZ ;  /* 0x0000cc000c070a27 */ /* 0x000fea00078e00ff */
[----:B------:R-:W-:Y:S02]  /*7580*/  @P0 SHF.R.U32.HI R12, RZ, c[0x0][0x334], R7 ;  /* 0x0000cd00ff0c0a19 */ /* 0x000fe40000011607 */
.L_x_417:
[----:B------:R-:W-:Y:S05]  /*7590*/  BSYNC B0 ;  /* 0x0000000000007941 */ /* 0x000fea0003800000 */
.L_x_415:
[----:B------:R-:W-:Y:S04]  /*75a0*/  IMAD.MOV.U32 R7, RZ, RZ, c[0x0][0x32c] ;  /* 0x0000cb00ff077624 */ /* 0x000fe800078e00ff */
[----:B------:R-:W-:Y:S04]  /*75b0*/  IMAD R7, R12, R7, -UR5 ;  /* 0x800000050c077e24 */ /* 0x000fe8000f8e0207 */
[----:B------:R-:W-:Y:S05]  /*75c0*/  IMAD.IADD R7, R7, 0x1, -R212 ;  /* 0x0000000107077824 */ /* 0x000fea00078e0ad4 */
[----:B------:R-:W-:Y:S02]  /*75d0*/  IADD3 R12, R7, c[0x0][0x32c], RZ ;  /* 0x0000cb00070c7a10 */ /* 0x000fe40007ffe0ff */
[----:B------:R-:W-:Y:S02]  /*75e0*/  IMNMX R4, R4, R7, !PT ;  /* 0x0000000704047217 */ /* 0x000fe40007800200 */
[----:B------:R-:W-:Y:S02]  /*75f0*/  IMNMX R5, R5, R12, PT ;  /* 0x0000000c05057217 */ /* 0x000fe40003800200 */
.L_x_414:
[----:B------:R-:W-:Y:S01]  /*7600*/  PLOP3.LUT P6, PT, PT, PT, UP2, 0x80, 0x0 ;  /* 0x000000000000781c */ /* 0x000fe20003fcf028 */
[----:B------:R-:W-:Y:S01]  /*7610*/  LDSM.16.MT88.4 R20, [R198+0x100] ;  /* 0x00010000c614783b */ /* 0x000fe20000004200 */
[----:B------:R-:W-:Y:S02]  /*7620*/  PLOP3.LUT P0, PT, PT, PT, UP2, 0x80, 0x0 ;  /* 0x000000000000781c */ /* 0x000fe40003f0f028 */
[----:B------:R-:W-:Y:S02]  /*7630*/  ISETP.GT.AND P6, PT, R4, RZ, P6 ;  /* 0x000000ff0400720c */ /* 0x000fe400037c4270 */
[----:B------:R-:W-:Y:S02]  /*7640*/  FMNMX.FTZ R7, R10, R3, !PT ;  /* 0x000000030a077209 */ /* 0x000fe40007810000 */
[C---:B------:R-:W-:Y:S01]  /*7650*/  ISETP.LT.OR P6, PT, R5.reuse, 0x1, P6 ;  /* 0x000000010500780c */ /* 0x040fe200037c1670 */
[----:B------:R-:W-:Y:S01]  /*7660*/  LDSM.16.MT88.4 R28, [R197+0x100] ;  /* 0x00010000c51c783b */ /* 0x000fe20000004200 */
[----:B------:R-:W-:Y:S02]  /*7670*/  ISETP.GT.AND P0, PT, R4, 0x1, P0 ;  /* 0x000000010400780c */ /* 0x000fe40000704270 */
[----:B------:R-:W-:Y:S02]  /*7680*/  FMNMX.FTZ R7, R8, R7, !PT ;  /* 0x0000000708077209 */ /* 0x000fe40007810000 */
[----:B------:R-:W-:Y:S02]  /*7690*/  FSEL R13, R0, -INF , !P6 ;  /* 0xff800000000d7808 */ /* 0x000fe40007000000 */
[----:B------:R-:W-:Y:S02]  /*76a0*/  ISETP.LT.OR P0, PT, R5, 0x2, P0 ;  /* 0x000000020500780c */ /* 0x000fe40000701670 */
[----:B------:R-:W-:Y:S02]  /*76b0*/  PLOP3.LUT P6, PT, PT, PT, UP2, 0x80, 0x0 ;  /* 0x000000000000781c */ /* 0x000fe40003fcf028 */
[----:B------:R-:W-:Y:S02]  /*76c0*/  FMNMX.FTZ R7, R228, R7, !PT ;  /* 0x00000007e4077209 */ /* 0x000fe40007810000 */
[----:B------:R-:W-:Y:S02]  /*76d0*/  FSEL R223, R223, -INF , !P0 ;  /* 0xff800000dfdf7808 */ /* 0x000fe40004000000 */
[----:B------:R-:W-:Y:S02]  /*76e0*/  ISETP.GT.AND P6, PT, R4, 0x8, P6 ;  /* 0x000000080400780c */ /* 0x000fe400037c4270 */
[----:B------:R-:W-:Y:S02]  /*76f0*/  PLOP3.LUT P0, PT, PT, PT, UP2, 0x80, 0x0 ;  /* 0x000000000000781c */ /* 0x000fe40003f0f028 */
[----:B------:R-:W-:Y:S02]  /*7700*/  FMNMX.FTZ R7, R6, R7, !PT ;  /* 0x0000000706077209 */ /* 0x000fe40007810000 */
[----:B------:R-:W-:Y:S02]  /*7710*/  ISETP.GT.AND P0, PT, R4, 0x9, P0 ;  /* 0x000000090400780c */ /* 0x000fe40000704270 */
[C---:B------:R-:W-:Y:S02]  /*7720*/  ISETP.LT.OR P6, PT, R5.reuse, 0x9, P6 ;  /* 0x000000090500780c */ /* 0x040fe400037c1670 */
[----:B------:R-:W-:Y:S02]  /*7730*/  FMNMX.FTZ R7, R164, R7, !PT ;  /* 0x00000007a4077209 */ /* 0x000fe40007810000 */
[----:B------:R-:W-:Y:S02]  /*7740*/  FSEL R11, R224, -INF , !P6 ;  /* 0xff800000e00b7808 */ /* 0x000fe40007000000 */
[C---:B------:R-:W-:Y:S02]  /*7750*/  ISETP.LT.OR P0, PT, R5.reuse, 0xa, P0 ;  /* 0x0000000a0500780c */ /* 0x040fe40000701670 */
[----:B------:R-:W-:Y:S02]  /*7760*/  PLOP3.LUT P6, PT, PT, PT, UP2, 0x80, 0x0 ;  /* 0x000000000000781c */ /* 0x000fe40003fcf028 */
[----:B------:R-:W-:Y:S02]  /*7770*/  FMNMX.FTZ R7, R162, R7, !PT ;  /* 0x00000007a2077209 */ /* 0x000fe40007810000 */
[----:B------:R-:W-:Y:S02]  /*7780*/  FSEL R9, R226, -INF , !P0 ;  /* 0xff800000e2097808 */ /* 0x000fe40004000000 */
[----:B------:R-:W-:Y:S02]  /*7790*/  ISETP.GT.AND P6, PT, R4, 0x10, P6 ;  /* 0x000000100400780c */ /* 0x000fe400037c4270 */
[----:B------:R-:W-:Y:S02]  /*77a0*/  PLOP3.LUT P0, PT, PT, PT, UP2, 0x80, 0x0 ;  /* 0x000000000000781c */ /* 0x000fe40003f0f028 */
[----:B------:R-:W-:Y:S02]  /*77b0*/  FMNMX.FTZ R7, R142, R7, !PT ;  /* 0x000000078e077209 */ /* 0x000fe40007810000 */
[C---:B------:R-:W-:Y:S02]  /*77c0*/  ISETP.LT.OR P6, PT, R5.reuse, 0x11, P6 ;  /* 0x000000110500780c */ /* 0x040fe400037c1670 */
        /* <DEDUP_REMOVED lines=10> */
[----:B------:R-:W-:Y:S02]  /*7870*/  FMNMX.FTZ R0, R13, R2, !PT ;  /* 0x000000020d007209 */ /* 0x000fe40007810000 */
[----:B------:R-:W-:Y:S02]  /*7880*/  ISETP.LT.OR P6, PT, R5, 0x19, P6 ;  /* 0x000000190500780c */ /* 0x000fe400037c1670 */
[----:B------:R-:W-:Y:S02]  /*7890*/  ISETP.GT.AND P0, PT, R4, 0x19, P0 ;  /* 0x000000190400780c */ /* 0x000fe40000704270 */
[----:B------:R-:W-:Y:S02]  /*78a0*/  FMNMX.FTZ R7, R156, R7, !PT ;  /* 0x000000079c077209 */ /* 0x000fe40007810000 */
[----:B------:R-:W-:Y:S02]  /*78b0*/  FSEL R143, R233, -INF , !P6 ;  /* 0xff800000e98f7808 */ /* 0x000fe40007000000 */
[----:B------:R-:W-:Y:S02]  /*78c0*/  ISETP.LT.OR P0, PT, R5, 0x1a, P0 ;  /* 0x0000001a0500780c */ /* 0x000fe40000701670 */
[----:B------:R-:W-:Y:S02]  /*78d0*/  FMNMX.FTZ R0, R223, R0, !PT ;  /* 0x00000000df007209 */ /* 0x000fe40007810000 */
[----:B------:R-:W-:Y:S02]  /*78e0*/  PLOP3.LUT P6, PT, PT, PT, UP2, 0x80, 0x0 ;  /* 0x000000000000781c */ /* 0x000fe40003fcf028 */
[----:B------:R-:W-:Y:S02]  /*78f0*/  FMNMX.FTZ R7, R154, R7, !PT ;  /* 0x000000079a077209 */ /* 0x000fe40007810000 */
[----:B------:R-:W-:Y:S02]  /*7900*/  FSEL R141, R232, -INF , !P0 ;  /* 0xff800000e88d7808 */ /* 0x000fe40004000000 */
[----:B------:R-:W-:Y:S02]  /*7910*/  FMNMX.FTZ R0, R11, R0, !PT ;  /* 0x000000000b007209 */ /* 0x000fe40007810000 */
[----:B------:R-:W-:Y:S02]  /*7920*/  ISETP.GT.AND P6, PT, R4, 0x20, P6 ;  /* 0x000000200400780c */ /* 0x000fe400037c4270 */
[----:B------:R-:W-:Y:S02]  /*7930*/  PLOP3.LUT P0, PT, PT, PT, UP2, 0x80, 0x0 ;  /* 0x000000000000781c */ /* 0x000fe40003f0f028 */
[----:B------:R-:W-:Y:S02]  /*7940*/  FMNMX.FTZ R7, R152, R7, !PT ;  /* 0x0000000798077209 */ /* 0x000fe40007810000 */
[----:B------:R-:W-:Y:S02]  /*7950*/  ISETP.LT.OR P6, PT, R5, 0x21, P6 ;  /* 0x000000210500780c */ /* 0x000fe400037c1670 */
[----:B------:R-:W-:Y:S02]  /*7960*/  FMNMX.FTZ R0, R9, R0, !PT ;  /* 0x0000000009007209 */ /* 0x000fe40007810000 */
[----:B------:R-:W-:Y:S02]  /*7970*/  ISETP.GT.AND P0, PT, R4, 0x21, P0 ;  /* 0x000000210400780c */ /* 0x000fe40000704270 */
[----:B------:R-:W-:Y:S02]  /*7980*/  FMNMX.FTZ R7, R150, R7, !PT ;  /* 0x0000000796077209 */ /* 0x000fe40007810000 */
[----:B------:R-:W-:Y:S02]  /*7990*/  FSEL R159, R238, -INF , !P6 ;  /* 0xff800000ee9f7808 */ /* 0x000fe40007000000 */
[----:B------:R-:W-:Y:S02]  /*79a0*/  FMNMX.FTZ R12, R163, R0, !PT ;  /* 0x00000000a30c7209 */ /* 0x000fe40007810000 */
[----:B------:R-:W-:Y:S02]  /*79b0*/  ISETP.LT.OR P0, PT, R5, 0x22, P0 ;  /* 0x000000220500780c */ /* 0x000fe40000701670 */
[----:B------:R-:W-:Y:S02]  /*79c0*/  PLOP3.LUT P6, PT, PT, PT, UP2, 0x80, 0x0 ;  /* 0x000000000000781c */ /* 0x000fe40003fcf028 */
[----:B------:R-:W-:Y:S02]  /*79d0*/  FMNMX.FTZ R7, R148, R7, !PT ;  /* 0x0000000794077209 */ /* 0x000fe40007810000 */
[----:B------:R-:W-:Y:S02]  /*79e0*/  FSEL R157, R237, -INF , !P0 ;  /* 0xff800000ed9d7808 */ /* 0x000fe40004000000 */
[----:B------:R-:W-:Y:S02]  /*79f0*/  FMNMX.FTZ R12, R161, R12, !PT ;  /* 0x0000000ca10c7209 */ /* 0x000fe40007810000 */
[----:B------:R-:W-:Y:S02]  /*7a00*/  ISETP.GT.AND P6, PT, R4, 0x28, P6 ;  /* 0x000000280400780c */ /* 0x000fe400037c4270 */
[----:B------:R-:W-:Y:S02]  /*7a10*/  PLOP3.LUT P0, PT, PT, PT, UP2, 0x80, 0x0 ;  /* 0x000000000000781c */ /* 0x000fe40003f0f028 */
[----:B------:R-:W-:Y:S02]  /*7a20*/  FMNMX.FTZ R0, R146, R7, !PT ;  /* 0x0000000792007209 */ /* 0x000fe40007810000 */
[----:B------:R-:W-:Y:S02]  /*7a30*/  FMNMX.FTZ R12, R143, R12, !PT ;  /* 0x0000000c8f0c7209 */ /* 0x000fe40007810000 */
[----:B------:R-:W-:Y:S01]  /*7a40*/  ISETP.LT.OR P6, PT, R5, 0x29, P6 ;  /* 0x000000290500780c */ /* 0x000fe200037c1670 */
[----:B------:R-:W1:Y:S01]  /*7a50*/  SHFL.BFLY PT, R7, R0, 0x2, 0x1f ;  /* 0x0c401f0000077f89 */ /* 0x000e6200000e0000 */
[----:B------:R-:W-:Y:S02]  /*7a60*/  ISETP.GT.AND P0, PT, R4, 0x29, P0 ;  /* 0x000000290400780c */ /* 0x000fe40000704270 */
[----:B------:R-:W-:Y:S02]  /*7a70*/  FSEL R155, R242, -INF , !P6 ;  /* 0xff800000f29b7808 */ /* 0x000fe40007000000 */
[----:B------:R-:W-:Y:S02]  /*7a80*/  FMNMX.FTZ R12, R141, R12, !PT ;  /* 0x0000000c8d0c7209 */ /* 0x000fe40007810000 */
[----:B------:R-:W-:Y:S02]  /*7a90*/  ISETP.LT.OR P0, PT, R5, 0x2a, P0 ;  /* 0x0000002a0500780c */ /* 0x000fe40000701670 */
[----:B------:R-:W-:Y:S02]  /*7aa0*/  PLOP3.LUT P6, PT, PT, PT, UP2, 0x80, 0x0 ;  /* 0x000000000000781c */ /* 0x000fe40003fcf028 */
[----:B------:R-:W-:Y:S02]  /*7ab0*/  FSEL R153, R241, -INF , !P0 ;  /* 0xff800000f1997808 */ /* 0x000fe40004000000 */
[----:B------:R-:W-:Y:S02]  /*7ac0*/  FMNMX.FTZ R12, R159, R12, !PT ;  /* 0x0000000c9f0c7209 */ /* 0x000fe40007810000 */
[C---:B------:R-:W-:Y:S02]  /*7ad0*/  ISETP.GT.AND P6, PT, R4.reuse, 0x30, P6 ;  /* 0x000000300400780c */ /* 0x040fe400037c4270 */
[----:B------:R-:W-:Y:S02]  /*7ae0*/  PLOP3.LUT P0, PT, PT, PT, UP2, 0x80, 0x0 ;  /* 0x000000000000781c */ /* 0x000fe40003f0f028 */
[----:B------:R-:W-:Y:S02]  /*7af0*/  FMNMX.FTZ R12, R157, R12, !PT ;  /* 0x0000000c9d0c7209 */ /* 0x000fe40007810000 */
[----:B------:R-:W-:Y:S02]  /*7b00*/  ISETP.LT.OR P6, PT, R5, 0x31, P6 ;  /* 0x000000310500780c */ /* 0x000fe400037c1670 */
        /* <DEDUP_REMOVED lines=8> */
[----:B------:R-:W-:Y:S01]  /*7b90*/  PLOP3.LUT P0, PT, PT, PT, UP2, 0x80, 0x0 ;  /* 0x000000000000781c */ /* 0x000fe20003f0f028 */
[----:B------:R-:W-:Y:S01]  /*7ba0*/  UISETP.GT.AND UP2, UPT, UR20, UR4, UPT ;  /* 0x000000041400728c */ /* 0x000fe2000bf44270 */
[----:B------:R-:W-:Y:S01]  /*7bb0*/  FMNMX.FTZ R14, R149, R14, !PT ;  /* 0x0000000e950e7209 */ /* 0x000fe20007810000 */
[----:B------:R-:W-:Y:S01]  /*7bc0*/  UIADD3 UR20, UR20, -0x1, URZ ;  /* 0xffffffff14147890 */ /* 0x000fe2000fffe03f */
[----:B------:R-:W-:Y:S02]  /*7bd0*/  ISETP.LT.OR P6, PT, R5, 0x39, P6 ;  /* 0x000000390500780c */ /* 0x000fe400037c1670 */
[----:B------:R-:W-:Y:S02]  /*7be0*/  ISETP.GT.AND P0, PT, R4, 0x39, P0 ;  /* 0x000000390400780c */ /* 0x000fe40000704270 */
[----:B-1----:R-:W-:Y:S02]  /*7bf0*/  FMNMX.FTZ R12, R0, R7, !PT ;  /* 0x00000007000c7209 */ /* 0x002fe40007810000 */
[----:B------:R-:W-:Y:S02]  /*7c00*/  FSEL R145, R247, -INF , !P6 ;  /* 0xff800000f7917808 */ /* 0x000fe40007000000 */
[----:B------:R-:W-:Y:S01]  /*7c10*/  FMNMX.FTZ R0, R147, R14, !PT ;  /* 0x0000000e93007209 */ /* 0x000fe20007810000 */
[----:B------:R-:W1:Y:S01]  /*7c20*/  SHFL.BFLY PT, R15, R12, 0x1, 0x1f ;  /* 0x0c201f000c0f7f89 */ /* 0x000e6200000e0000 */
[----:B------:R-:W-:Y:S02]  /*7c30*/  ISETP.LT.OR P0, PT, R5, 0x3a, P0 ;  /* 0x0000003a0500780c */ /* 0x000fe40000701670 */
[----:B------:R-:W-:Y:S02]  /*7c40*/  FMNMX.FTZ R0, R145, R0, !PT ;  /* 0x0000000091007209 */ /* 0x000fe40007810000 */
[----:B------:R-:W-:Y:S04]  /*7c50*/  FSEL R133, R246, -INF , !P0 ;  /* 0xff800000f6857808 */ /* 0x000fe80004000000 */
[----:B------:R-:W-:Y:S05]  /*7c60*/  FMNMX.FTZ R4, R133, R0, !PT ;  /* 0x0000000085047209 */ /* 0x000fea0007810000 */
[----:B------:R-:W2:Y:S01]  /*7c70*/  SHFL.BFLY PT, R7, R4, 0x2, 0x1f ;  /* 0x0c401f0004077f89 */ /* 0x000ea200000e0000 */
[----:B-1----:R-:W-:Y:S04]  /*7c80*/  FMNMX.FTZ R0, R12, R15, !PT ;  /* 0x0000000f0c007209 */ /* 0x002fe80007810000 */
[C---:B------:R-:W-:Y:S01]  /*7c90*/  FSETP.NEU.FTZ.AND P0, PT, R0.reuse, -INF , PT ;  /* 0xff8000000000780b */ /* 0x040fe20003f1d000 */
[----:B------:R-:W-:Y:S05]  /*7ca0*/  FMUL.FTZ R151, R0, c[0x0][0x2d0] ;  /* 0x0000b40000977a20 */ /* 0x000fea0000410000 */
[----:B------:R-:W-:Y:S02]  /*7cb0*/  FSEL R151, R151, RZ, P0 ;  /* 0x000000ff97977208 */ /* 0x000fe40000000000 */
[----:B--2---:R-:W-:Y:S03]  /*7cc0*/  FMNMX.FTZ R5, R4, R7, !PT ;  /* 0x0000000704057209 */ /* 0x004fe60007810000 */
[--C-:B------:R-:W-:Y:S01]  /*7cd0*/  FFMA.FTZ R168, R10, c[0x0][0x2d0], -R151.reuse ;  /* 0x0000b4000aa87a23 */ /* 0x100fe20000010897 */
[----:B------:R-:W-:Y:S01]  /*7ce0*/  FSEL R4, R0, RZ, P0 ;  /* 0x000000ff00047208 */ /* 0x000fe20000000000 */
[--C-:B------:R-:W-:Y:S01]  /*7cf0*/  FFMA.FTZ R135, R8, c[0x0][0x2d0], -R151.reuse ;  /* 0x0000b40008877a23 */ /* 0x100fe20000010897 */
[----:B------:R-:W1:Y:S01]  /*7d00*/  SHFL.BFLY PT, R132, R5, 0x1, 0x1f ;  /* 0x0c201f0005847f89 */ /* 0x000e6200000e0000 */
[----:B------:R-:W-:Y:S02]  /*7d10*/  FFMA.FTZ R134, R228, c[0x0][0x2d0], -R151 ;  /* 0x0000b400e4867a23 */ /* 0x000fe40000010897 */
[----:B------:R-:W-:Y:S01]  /*7d20*/  MUFU.EX2 R168, R168 ;  /* 0x000000a800a87308 */ /* 0x000fe20000000800 */
[----:B------:R-:W-:Y:S02]  /*7d30*/  FADD.FTZ R3, -R4, R3 ;  /* 0x0000000304037221 */ /* 0x000fe40000010100 */
[--C-:B------:R-:W-:Y:S02]  /*7d40*/  FFMA.FTZ R169, R6, c[0x0][0x2d0], -R151.reuse ;  /* 0x0000b40006a97a23 */ /* 0x100fe40000010897 */
[----:B------:R-:W-:Y:S02]  /*7d50*/  FMUL.FTZ R6, R3, c[0x0][0x2d0] ;  /* 0x0000b40003067a20 */ /* 0x000fe40000410000 */
[--C-:B------:R-:W-:Y:S02]  /*7d60*/  FFMA.FTZ R174, R164, c[0x0][0x2d0], -R151.reuse ;  /* 0x0000b400a4ae7a23 */ /* 0x100fe40000010897 */
[----:B------:R-:W-:Y:S01]  /*7d70*/  LDSM.16.MT88.4 R164, [R203+0x5900] ;  /* 0x00590000cba4783b */ /* 0x000fe20000004200 */
[----:B------:R-:W2:Y:S01]  /*7d80*/  MUFU.EX2 R135, R135 ;  /* 0x0000008700877308 */ /* 0x000ea20000000800 */
[--C-:B------:R-:W-:Y:S02]  /*7d90*/  FFMA.FTZ R175, R162, c[0x0][0x2d0], -R151.reuse ;  /* 0x0000b400a2af7a23 */ /* 0x100fe40000010897 */
[--C-:B------:R-:W-:Y:S02]  /*7da0*/  FFMA.FTZ R176, R142, c[0x0][0x2d0], -R151.reuse ;  /* 0x0000b4008eb07a23 */ /* 0x100fe40000010897 */
[--C-:B------:R-:W-:Y:S02]  /*7db0*/  FFMA.FTZ R177, R140, c[0x0][0x2d0], -R151.reuse ;  /* 0x0000b4008cb17a23 */ /* 0x100fe40000010897 */
[--C-:B------:R-:W-:Y:S02]  /*7dc0*/  FFMA.FTZ R225, R160, c[0x0][0x2d0], -R151.reuse ;  /* 0x0000b400a0e17a23 */ /* 0x100fe40000010897 */
[--C-:B------:R-:W-:Y:S01]  /*7dd0*/  FFMA.FTZ R226, R158, c[0x0][0x2d0], -R151.reuse ;  /* 0x0000b4009ee27a23 */ /* 0x100fe20000010897 */
[----:B------:R-:W-:Y:S01]  /*7de0*/  MUFU.EX2 R134, R134 ;  /* 0x0000008600867308 */ /* 0x000fe20000000800 */
[--C-:B------:R-:W-:Y:S01]  /*7df0*/  FFMA.FTZ R227, R156, c[0x0][0x2d0], -R151.reuse ;  /* 0x0000b4009ce37a23 */ /* 0x100fe20000010897 */
[----:B-1----:R-:W-:Y:S01]  /*7e00*/  FMNMX.FTZ R132, R132, R5, !PT ;  /* 0x0000000584847209 */ /* 0x002fe20007810000 */
[--C-:B------:R-:W-:Y:S02]  /*7e10*/  FFMA.FTZ R228, R154, c[0x0][0x2d0], -R151.reuse ;  /* 0x0000b4009ae47a23 */ /* 0x100fe40000010897 */
[--C-:B------:R-:W-:Y:S01]  /*7e20*/  FFMA.FTZ R233, R152, c[0x0][0x2d0], -R151.reuse ;  /* 0x0000b40098e97a23 */ /* 0x100fe20000010897 */
[C---:B------:R-:W-:Y:S01]  /*7e30*/  FSETP.NEU.FTZ.AND P0, PT, R132.reuse, -INF , PT ;  /* 0xff8000008400780b */ /* 0x040fe20003f1d000 */
[----:B------:R-:W-:Y:S02]  /*7e40*/  FMUL.FTZ R144, R132, c[0x0][0x2d0] ;  /* 0x0000b40084907a20 */ /* 0x000fe40000410000 */
[--C-:B------:R-:W-:Y:S01]  /*7e50*/  FFMA.FTZ R234, R150, c[0x0][0x2d0], -R151.reuse ;  /* 0x0000b40096ea7a23 */ /* 0x100fe20000010897 */
[----:B------:R-:W-:Y:S01]  /*7e60*/  FSEL R5, R132, RZ, P0 ;  /* 0x000000ff84057208 */ /* 0x000fe20000000000 */
[----:B------:R-:W1:Y:S01]  /*7e70*/  MUFU.EX2 R169, R169 ;  /* 0x000000a900a97308 */ /* 0x000e620000000800 */
[----:B------:R-:W-:Y:S01]  /*7e80*/  FSEL R144, R144, RZ, P0 ;  /* 0x000000ff90907208 */ /* 0x000fe20000000000 */
[--C-:B------:R-:W-:Y:S01]  /*7e90*/  FFMA.FTZ R235, R148, c[0x0][0x2d0], -R151.reuse ;  /* 0x0000b40094eb7a23 */ /* 0x100fe20000010897 */
[----:B--2---:R-:W-:Y:S01]  /*7ea0*/  F2FP.BF16.PACK_AB R136, R135, R168 ;  /* 0x000000a88788723e */ /* 0x004fe200000010ff */
[----:B------:R-:W-:Y:S01]  /*7eb0*/  FADD.FTZ R5, -R5, R2 ;  /* 0x0000000205057221 */ /* 0x000fe20000010100 */
[----:B------:R-:W-:Y:S01]  /*7ec0*/  PLOP3.LUT P0, PT, PT, PT, UP2, 0x80, 0x0 ;  /* 0x000000000000781c */ /* 0x000fe20003f0f028 */
[--C-:B------:R-:W-:Y:S02]  /*7ed0*/  FFMA.FTZ R173, R13, c[0x0][0x2d0], -R144.reuse ;  /* 0x0000b4000dad7a23 */ /* 0x100fe40000010890 */
[----:B------:R-:W2:Y:S01]  /*7ee0*/  LDSM.16.MT88.4 R12, [R203+0x100] ;  /* 0x00010000cb0c783b */ /* 0x000ea20000004200 */
[--C-:B------:R-:W-:Y:S01]  /*7ef0*/  FFMA.FTZ R172, R223, c[0x0][0x2d0], -R144.reuse ;  /* 0x0000b400dfac7a23 */ /* 0x100fe20000010890 */
[----:B------:R-:W3:Y:S01]  /*7f00*/  MUFU.EX2 R3, R6 ;  /* 0x0000000600037308 */ /* 0x000ee20000000800 */
[--C-:B------:R-:W-:Y:S02]  /*7f10*/  FFMA.FTZ R171, R11, c[0x0][0x2d0], -R144.reuse ;  /* 0x0000b4000bab7a23 */ /* 0x100fe40000010890 */
[--C-:B------:R-:W-:Y:S02]  /*7f20*/  FFMA.FTZ R170, R9, c[0x0][0x2d0], -R144.reuse ;  /* 0x0000b40009aa7a23 */ /* 0x100fe40000010890 */
[----:B------:R-:W-:Y:S02]  /*7f30*/  FMUL.FTZ R2, R5, c[0x0][0x2d0] ;  /* 0x0000b40005027a20 */ /* 0x000fe40000410000 */
[--C-:B------:R-:W-:Y:S02]  /*7f40*/  FFMA.FTZ R178, R163, c[0x0][0x2d0], -R144.reuse ;  /* 0x0000b400a3b27a23 */ /* 0x100fe40000010890 */
[--C-:B------:R-:W-:Y:S01]  /*7f50*/  FFMA.FTZ R179, R161, c[0x0][0x2d0], -R144.reuse ;  /* 0x0000b400a1b37a23 */ /* 0x100fe20000010890 */
[----:B------:R-:W-:Y:S01]  /*7f60*/  MUFU.EX2 R173, R173 ;  /* 0x000000ad00ad7308 */ /* 0x000fe20000000800 */
[----:B------:R-:W-:Y:S01]  /*7f70*/  LDSM.16.MT88.4 R160, [R196+0x3900] ;  /* 0x00390000c4a0783b */ /* 0x000fe20000004200 */
[--C-:B------:R-:W-:Y:S01]  /*7f80*/  FFMA.FTZ R223, R143, c[0x0][0x2d0], -R144.reuse ;  /* 0x0000b4008fdf7a23 */ /* 0x100fe20000010890 */
[----:B-1----:R-:W-:Y:S01]  /*7f90*/  F2FP.BF16.PACK_AB R138, R169, R134 ;  /* 0x00000086a98a723e */ /* 0x002fe200000010ff */
[--C-:B------:R-:W-:Y:S02]  /*7fa0*/  FFMA.FTZ R224, R141, c[0x0][0x2d0], -R144.reuse ;  /* 0x0000b4008de07a23 */ /* 0x100fe40000010890 */
[--C-:B------:R-:W-:Y:S03]  /*7fb0*/  FFMA.FTZ R229, R159, c[0x0][0x2d0], -R144.reuse ;  /* 0x0000b4009fe57a23 */ /* 0x100fe60000010890 */
[----:B------:R-:W-:Y:S01]  /*7fc0*/  LDSM.16.MT88.4 R140, [R197+0x2900] ;  /* 0x00290000c58c783b */ /* 0x000fe20000004200 */
[----:B------:R-:W1:Y:S01]  /*7fd0*/  MUFU.EX2 R172, R172 ;  /* 0x000000ac00ac7308 */ /* 0x000e620000000800 */
[--C-:B------:R-:W-:Y:S02]  /*7fe0*/  FFMA.FTZ R230, R157, c[0x0][0x2d0], -R144.reuse ;  /* 0x0000b4009de67a23 */ /* 0x100fe40000010890 */
[--C-:B------:R-:W-:Y:S02]  /*7ff0*/  FFMA.FTZ R231, R155, c[0x0][0x2d0], -R144.reuse ;  /* 0x0000b4009be77a23 */ /* 0x100fe40000010890 */
[C---:B---3--:R-:W-:Y:S02]  /*8000*/  FMUL.FTZ R4, R3.reuse, R128 ;  /* 0x0000008003047220 */ /* 0x048fe40000410000 */
[C---:B------:R-:W-:Y:S01]  /*8010*/  FMUL.FTZ R5, R3.reuse, R129 ;  /* 0x0000008103057220 */ /* 0x040fe20000410000 */
[----:B------:R-:W-:Y:S01]  /*8020*/  LDSM.16.MT88.4 R156, [R197+0x3900] ;  /* 0x00390000c59c783b */ /* 0x000fe20000004200 */
[C---:B------:R-:W-:Y:S01]  /*8030*/  FMUL.FTZ R8, R3.reuse, R124 ;  /* 0x0000007c03087220 */ /* 0x040fe20000410000 */
[----:B------:R-:W-:Y:S01]  /*8040*/  MUFU.EX2 R171, R171 ;  /* 0x000000ab00ab7308 */ /* 0x000fe20000000800 */
[C---:B------:R-:W-:Y:S02]  /*8050*/  FMUL.FTZ R9, R3.reuse, R125 ;  /* 0x0000007d03097220 */ /* 0x040fe40000410000 */
[C---:B------:R-:W-:Y:S02]  /*8060*/  FMUL.FTZ R16, R3.reuse, R116 ;  /* 0x0000007403107220 */ /* 0x040fe40000410000 */
[C---:B------:R-:W-:Y:S02]  /*8070*/  FMUL.FTZ R17, R3.reuse, R117 ;  /* 0x0000007503117220 */ /* 0x040fe40000410000 */
[C---:B------:R-:W-:Y:S02]  /*8080*/  FMUL.FTZ R24, R3.reuse, R108 ;  /* 0x0000006c03187220 */ /* 0x040fe40000410000 */
[C---:B------:R-:W-:Y:S01]  /*8090*/  FMUL.FTZ R25, R3.reuse, R109 ;  /* 0x0000006d03197220 */ /* 0x040fe20000410000 */
[----:B------:R-:W3:Y:S01]  /*80a0*/  MUFU.EX2 R170, R170 ;  /* 0x000000aa00aa7308 */ /* 0x000ee20000000800 */
[C---:B------:R-:W-:Y:S02]  /*80b0*/  FMUL.FTZ R32, R3.reuse, R100 ;  /* 0x0000006403207220 */ /* 0x040fe40000410000 */
[----:B------:R-:W-:Y:S01]  /*80c0*/  FMUL.FTZ R33, R3, R101 ;  /* 0x0000006503217220 */ /* 0x000fe20000410000 */
[----:B-1----:R-:W-:Y:S01]  /*80d0*/  F2FP.BF16.PACK_AB R137, R172, R173 ;  /* 0x000000adac89723e */ /* 0x002fe200000010ff */
[--C-:B------:R-:W-:Y:S02]  /*80e0*/  FFMA.FTZ R232, R153, c[0x0][0x2d0], -R144.reuse ;  /* 0x0000b40099e87a23 */ /* 0x100fe40000010890 */
[----:B------:R-:W-:Y:S01]  /*80f0*/  LDSM.16.MT88.4 R152, [R198+0x3900] ;  /* 0x00390000c698783b */ /* 0x000fe20000004200 */
[--C-:B------:R-:W-:Y:S02]  /*8100*/  FFMA.FTZ R237, R149, c[0x0][0x2d0], -R144.reuse ;  /* 0x0000b40095ed7a23 */ /* 0x100fe40000010890 */
[----:B------:R-:W1:Y:S01]  /*8110*/  MUFU.EX2 R2, R2 ;  /* 0x0000000200027308 */ /* 0x000e620000000800 */
[--C-:B------:R-:W-:Y:S02]  /*8120*/  FFMA.FTZ R238, R147, c[0x0][0x2d0], -R144.reuse ;  /* 0x0000b40093ee7a23 */ /* 0x100fe40000010890 */
[--C-:B------:R-:W-:Y:S02]  /*8130*/  FFMA.FTZ R239, R145, c[0x0][0x2d0], -R144.reuse ;  /* 0x0000b40091ef7a23 */ /* 0x100fe40000010890 */
[----:B------:R-:W-:Y:S02]  /*8140*/  FFMA.FTZ R151, R146, c[0x0][0x2d0], -R151 ;  /* 0x0000b40092977a23 */ /* 0x000fe40000010897 */
[----:B------:R-:W-:Y:S02]  /*8150*/  FFMA.FTZ R144, R133, c[0x0][0x2d0], -R144 ;  /* 0x0000b40085907a23 */ /* 0x000fe40000010890 */
[C---:B------:R-:W-:Y:S01]  /*8160*/  FMUL.FTZ R36, R3.reuse, R36 ;  /* 0x0000002403247220 */ /* 0x040fe20000410000 */
[----:B------:R-:W-:Y:S01]  /*8170*/  MUFU.EX2 R236, R151 ;  /* 0x0000009700ec7308 */ /* 0x000fe20000000800 */
[C---:B------:R-:W-:Y:S02]  /*8180*/  FMUL.FTZ R37, R3.reuse, R37 ;  /* 0x0000002503257220 */ /* 0x040fe40000410000 */
[C---:B------:R-:W-:Y:S01]  /*8190*/  FMUL.FTZ R40, R3.reuse, R40 ;  /* 0x0000002803287220 */ /* 0x040fe20000410000 */
[----:B---3--:R-:W-:Y:S01]  /*81a0*/  F2FP.BF16.PACK_AB R139, R170, R171 ;  /* 0x000000abaa8b723e */ /* 0x008fe200000010ff */
[C---:B------:R-:W-:Y:S02]  /*81b0*/  FMUL.FTZ R41, R3.reuse, R41 ;  /* 0x0000002903297220 */ /* 0x040fe40000410000 */
[C---:B------:R-:W-:Y:S02]  /*81c0*/  FMUL.FTZ R44, R3.reuse, R44 ;  /* 0x0000002c032c7220 */ /* 0x040fe40000410000 */
[C---:B------:R-:W-:Y:S01]  /*81d0*/  FMUL.FTZ R45, R3.reuse, R45 ;  /* 0x0000002d032d7220 */ /* 0x040fe20000410000 */
[----:B------:R3:W-:Y:S01]  /*81e0*/  MUFU.EX2 R240, R144 ;  /* 0x0000009000f07308 */ /* 0x0007e20000000800 */
[C---:B------:R-:W-:Y:S02]  /*81f0*/  FMUL.FTZ R48, R3.reuse, R48 ;  /* 0x0000003003307220 */ /* 0x040fe40000410000 */
[C---:B------:R-:W-:Y:S02]  /*8200*/  FMUL.FTZ R49, R3.reuse, R49 ;  /* 0x0000003103317220 */ /* 0x040fe40000410000 */
[C---:B-1----:R-:W-:Y:S02]  /*8210*/  FMUL.FTZ R6, R2.reuse, R130 ;  /* 0x0000008202067220 */ /* 0x042fe40000410000 */
[C---:B------:R-:W-:Y:S02]  /*8220*/  FMUL.FTZ R7, R2.reuse, R131 ;  /* 0x0000008302077220 */ /* 0x040fe40000410000 */
[----:B------:R-:W-:Y:S01]  /*8230*/  LDSM.16.MT88.4 R128, [R198+0x2900] ;  /* 0x00290000c680783b */ /* 0x000fe20000004200 */
[C---:B------:R-:W-:Y:S01]  /*8240*/  FMUL.FTZ R10, R2.reuse, R126 ;  /* 0x0000007e020a7220 */ /* 0x040fe20000410000 */
[----:B------:R-:W-:Y:S01]  /*8250*/  MUFU.EX2 R174, R174 ;  /* 0x000000ae00ae7308 */ /* 0x000fe20000000800 */
[C---:B------:R-:W-:Y:S02]  /*8260*/  FMUL.FTZ R11, R2.reuse, R127 ;  /* 0x0000007f020b7220 */ /* 0x040fe40000410000 */
[C---:B--2---:R-:W-:Y:S03]  /*8270*/  HMMA.16816.F32.BF16 R4, R136.reuse, R12, R4 ;  /* 0x0000000c8804723c */ /* 0x044fe60000041804 */
[----:B------:R-:W-:Y:S02]  /*8280*/  LDSM.16.MT88.4 R124, [R203+0x2900] ;  /* 0x00290000cb7c783b */ /* 0x000fe40000004200 */
[C---:B------:R-:W-:Y:S02]  /*8290*/  FMUL.FTZ R18, R2.reuse, R118 ;  /* 0x0000007602127220 */ /* 0x040fe40000410000 */
[C---:B------:R-:W-:Y:S01]  /*82a0*/  FMUL.FTZ R12, R3.reuse, R120 ;  /* 0x00000078030c7220 */ /* 0x040fe20000410000 */
[C---:B------:R-:W-:Y:S01]  /*82b0*/  HMMA.16816.F32.BF16 R8, R136.reuse, R14, R8 ;  /* 0x0000000e8808723c */ /* 0x040fe20000041808 */
[----:B------:R-:W1:Y:S02]  /*82c0*/  MUFU.EX2 R175, R175 ;  /* 0x000000af00af7308 */ /* 0x000e640000000800 */
[----:B---3--:R-:W-:Y:S01]  /*82d0*/  LDSM.16.MT88.4 R144, [R196+0x1900] ;  /* 0x00190000c490783b */ /* 0x008fe20000004200 */
[C---:B------:R-:W-:Y:S02]  /*82e0*/  FMUL.FTZ R13, R3.reuse, R121 ;  /* 0x00000079030d7220 */ /* 0x040fe40000410000 */
[C---:B------:R-:W-:Y:S02]  /*82f0*/  FMUL.FTZ R19, R2.reuse, R119 ;  /* 0x0000007702137220 */ /* 0x040fe40000410000 */
[C---:B------:R-:W-:Y:S03]  /*8300*/  FMUL.FTZ R14, R2.reuse, R122 ;  /* 0x0000007a020e7220 */ /* 0x040fe60000410000 */
[----:B------:R-:W-:Y:S01]  /*8310*/  LDSM.16.MT88.4 R116, [R198+0x900] ;  /* 0x00090000c674783b */ /* 0x000fe20000004200 */
[C---:B------:R-:W-:Y:S01]  /*8320*/  FMUL.FTZ R15, R2.reuse, R123 ;  /* 0x0000007b020f7220 */ /* 0x040fe20000410000 */
[----:B------:R-:W-:Y:S01]  /*8330*/  MUFU.EX2 R176, R176 ;  /* 0x000000b000b07308 */ /* 0x000fe20000000800 */
[C---:B------:R-:W-:Y:S02]  /*8340*/  FMUL.FTZ R26, R2.reuse, R110 ;  /* 0x0000006e021a7220 */ /* 0x040fe40000410000 */
[C---:B------:R-:W-:Y:S02]  /*8350*/  FMUL.FTZ R27, R2.reuse, R111 ;  /* 0x0000006f021b7220 */ /* 0x040fe40000410000 */
[C---:B------:R-:W-:Y:S01]  /*8360*/  FMUL.FTZ R34, R2.reuse, R102 ;  /* 0x0000006602227220 */ /* 0x040fe20000410000 */
[C---:B------:R-:W-:Y:S01]  /*8370*/  HMMA.16816.F32.BF16 R12, R136.reuse, R20, R12 ;  /* 0x00000014880c723c */ /* 0x040fe2000004180c */
[----:B------:R-:W2:Y:S02]  /*8380*/  LDSM.16.MT88.4 R120, [R196+0x100] ;  /* 0x00010000c478783b */ /* 0x000ea40000004200 */
[C---:B------:R-:W-:Y:S01]  /*8390*/  FMUL.FTZ R35, R2.reuse, R103 ;  /* 0x0000006702237220 */ /* 0x040fe20000410000 */
[----:B------:R-:W-:Y:S01]  /*83a0*/  MUFU.EX2 R177, R177 ;  /* 0x000000b100b17308 */ /* 0x000fe20000000800 */
[C---:B------:R-:W-:Y:S02]  /*83b0*/  FMUL.FTZ R38, R2.reuse, R38 ;  /* 0x0000002602267220 */ /* 0x040fe40000410000 */
[C---:B------:R-:W-:Y:S01]  /*83c0*/  FMUL.FTZ R20, R3.reuse, R112 ;  /* 0x0000007003147220 */ /* 0x040fe20000410000 */
[C---:B------:R-:W-:Y:S01]  /*83d0*/  HMMA.16816.F32.BF16 R16, R136.reuse, R22, R16 ;  /* 0x000000168810723c */ /* 0x040fe20000041810 */
[----:B------:R-:W-:Y:S03]  /*83e0*/  LDSM.16.MT88.4 R100, [R197+0x2100] ;  /* 0x00210000c564783b */ /* 0x000fe60000004200 */
[C---:B------:R-:W-:Y:S02]  /*83f0*/  FMUL.FTZ R21, R3.reuse, R113 ;  /* 0x0000007103157220 */ /* 0x040fe40000410000 */
[C---:B------:R-:W-:Y:S01]  /*8400*/  FMUL.FTZ R39, R2.reuse, R39 ;  /* 0x0000002702277220 */ /* 0x040fe20000410000 */
[----:B------:R-:W-:Y:S01]  /*8410*/  MUFU.EX2 R178, R178 ;  /* 0x000000b200b27308 */ /* 0x000fe20000000800 */
[C---:B------:R-:W-:Y:S01]  /*8420*/  FMUL.FTZ R22, R2.reuse, R114 ;  /* 0x0000007202167220 */ /* 0x040fe20000410000 */
[----:B------:R-:W-:Y:S03]  /*8430*/  LDSM.16.MT88.4 R108, [R196+0x2100] ;  /* 0x00210000c46c783b */ /* 0x000fe60000004200 */
[C---:B------:R-:W-:Y:S02]  /*8440*/  FMUL.FTZ R23, R2.reuse, R115 ;  /* 0x0000007302177220 */ /* 0x040fe40000410000 */
[C---:B------:R-:W-:Y:S02]  /*8450*/  FMUL.FTZ R42, R2.reuse, R42 ;  /* 0x0000002a022a7220 */ /* 0x040fe40000410000 */
[C---:B------:R-:W-:Y:S01]  /*8460*/  FMUL.FTZ R43, R2.reuse, R43 ;  /* 0x0000002b022b7220 */ /* 0x040fe20000410000 */
[----:B------:R-:W3:Y:S01]  /*8470*/  LDSM.16.MT88.4 R112, [R203+0x2100] ;  /* 0x00210000cb70783b */ /* 0x000ee20000004200 */
[C---:B------:R-:W-:Y:S01]  /*8480*/  FMUL.FTZ R46, R2.reuse, R46 ;  /* 0x0000002e022e7220 */ /* 0x040fe20000410000 */
[C---:B------:R-:W-:Y:S01]  /*8490*/  HMMA.16816.F32.BF16 R20, R136.reuse, R28, R20 ;  /* 0x0000001c8814723c */ /* 0x040fe20000041814 */
[----:B------:R-:W4:Y:S02]  /*84a0*/  MUFU.EX2 R179, R179 ;  /* 0x000000b300b37308 */ /* 0x000f240000000800 */
[C---:B------:R-:W-:Y:S02]  /*84b0*/  FMUL.FTZ R47, R2.reuse, R47 ;  /* 0x0000002f022f7220 */ /* 0x040fe40000410000 */
[C---:B------:R-:W-:Y:S01]  /*84c0*/  FMUL.FTZ R50, R2.reuse, R50 ;  /* 0x0000003202327220 */ /* 0x040fe20000410000 */
[----:B------:R-:W-:Y:S01]  /*84d0*/  LDSM.16.MT88.4 R148, [R203+0x3900] ;  /* 0x00390000cb94783b */ /* 0x000fe20000004200 */
[C---:B------:R-:W-:Y:S01]  /*84e0*/  FMUL.FTZ R28, R3.reuse, R104 ;  /* 0x00000068031c7220 */ /* 0x040fe20000410000 */
[C---:B------:R-:W-:Y:S03]  /*84f0*/  HMMA.16816.F32.BF16 R24, R136.reuse, R30, R24 ;  /* 0x0000001e8818723c */ /* 0x040fe60000041818 */
[----:B------:R-:W-:Y:S01]  /*8500*/  MUFU.EX2 R223, R223 ;  /* 0x000000df00df7308 */ /* 0x000fe20000000800 */
[C---:B------:R-:W-:Y:S02]  /*8510*/  FMUL.FTZ R29, R3.reuse, R105 ;  /* 0x00000069031d7220 */ /* 0x040fe40000410000 */
[C---:B------:R-:W-:Y:S02]  /*8520*/  FMUL.FTZ R51, R2.reuse, R51 ;  /* 0x0000003302337220 */ /* 0x040fe40000410000 */
[C---:B------:R-:W-:Y:S04]  /*8530*/  FMUL.FTZ R30, R2.reuse, R106 ;  /* 0x0000006a021e7220 */ /* 0x040fe80000410000 */
[C---:B------:R-:W-:Y:S01]  /*8540*/  FMUL.FTZ R31, R2.reuse, R107 ;  /* 0x0000006b021f7220 */ /* 0x040fe20000410000 */
[----:B------:R-:W5:Y:S01]  /*8550*/  MUFU.EX2 R224, R224 ;  /* 0x000000e000e07308 */ /* 0x000f620000000800 */
[----:B------:R-:W1:Y:S01]  /*8560*/  LDSM.16.MT88.4 R104, [R198+0x2100] ;  /* 0x00210000c668783b */ /* 0x000e620000004200 */
[C---:B------:R-:W-:Y:S02]  /*8570*/  FMUL.FTZ R52, R3.reuse, R52 ;  /* 0x0000003403347220 */ /* 0x040fe40000410000 */
[C---:B------:R-:W-:Y:S02]  /*8580*/  FMUL.FTZ R53, R3.reuse, R53 ;  /* 0x0000003503357220 */ /* 0x040fe40000410000 */
[C---:B--2---:R-:W-:Y:S03]  /*8590*/  HMMA.16816.F32.BF16 R28, R136.reuse, R120, R28 ;  /* 0x00000078881c723c */ /* 0x044fe6000004181c */
        /* <DEDUP_REMOVED lines=8> */
[----:B------:R-:W2:Y:S01]  /*8620*/  MUFU.EX2 R226, R226 ;  /* 0x000000e200e27308 */ /* 0x000ea20000000800 */
[C---:B---3--:R-:W-:Y:S04]  /*8630*/  HMMA.16816.F32.BF16 R36, R136.reuse, R112, R36 ;  /* 0x000000708824723c */ /* 0x048fe80000041824 */
[C---:B------:R-:W-:Y:S02]  /*8640*/  FMUL.FTZ R59, R2.reuse, R59 ;  /* 0x0000003b023b7220 */ /* 0x040fe40000410000 */
[C---:B------:R-:W-:Y:S02]  /*8650*/  FMUL.FTZ R60, R3.reuse, R60 ;  /* 0x0000003c033c7220 */ /* 0x040fe40000410000 */
[C---:B------:R-:W-:Y:S01]  /*8660*/  HMMA.16816.F32.BF16 R40, R136.reuse, R114, R40 ;  /* 0x000000728828723c */ /* 0x040fe20000041828 */
[----:B------:R-:W-:Y:S01]  /*8670*/  LDSM.16.MT88.4 R112, [R203+0x900] ;  /* 0x00090000cb70783b */ /* 0x000fe20000004200 */
[----:B------:R-:W-:Y:S02]  /*8680*/  MUFU.EX2 R227, R227 ;  /* 0x000000e300e37308 */ /* 0x000fe40000000800 */
[C---:B------:R-:W-:Y:S02]  /*8690*/  FMUL.FTZ R61, R3.reuse, R61 ;  /* 0x0000003d033d7220 */ /* 0x040fe40000410000 */
[C---:B------:R-:W-:Y:S02]  /*86a0*/  FMUL.FTZ R62, R2.reuse, R62 ;  /* 0x0000003e023e7220 */ /* 0x040fe40000410000 */
[C---:B------:R-:W-:Y:S01]  /*86b0*/  FMUL.FTZ R63, R2.reuse, R63 ;  /* 0x0000003f023f7220 */ /* 0x040fe20000410000 */
[C---:B-1----:R-:W-:Y:S03]  /*86c0*/  HMMA.16816.F32.BF16 R44, R136.reuse, R104, R44 ;  /* 0x00000068882c723c */ /* 0x042fe6000004182c */
[----:B------:R-:W1:Y:S01]  /*86d0*/  MUFU.EX2 R228, R228 ;  /* 0x000000e400e47308 */ /* 0x000e620000000800 */
[C---:B------:R-:W-:Y:S02]  /*86e0*/  FMUL.FTZ R64, R3.reuse, R64 ;  /* 0x0000004003407220 */ /* 0x040fe40000410000 */
[C---:B------:R-:W-:Y:S02]  /*86f0*/  FMUL.FTZ R65, R3.reuse, R65 ;  /* 0x0000004103417220 */ /* 0x040fe40000410000 */
[C---:B------:R-:W-:Y:S01]  /*8700*/  FMUL.FTZ R66, R2.reuse, R66 ;  /* 0x0000004202427220 */ /* 0x040fe20000410000 */
[C---:B------:R-:W-:Y:S01]  /*8710*/  HMMA.16816.F32.BF16 R48, R136.reuse, R106, R48 ;  /* 0x0000006a8830723c */ /* 0x040fe20000041830 */
[----:B------:R-:W3:Y:S03]  /*8720*/  LDSM.16.MT88.4 R104, [R203+0x4100] ;  /* 0x00410000cb68783b */ /* 0x000ee60000004200 */
[----:B------:R-:W-:Y:S01]  /*8730*/  MUFU.EX2 R229, R229 ;  /* 0x000000e500e57308 */ /* 0x000fe20000000800 */
[C---:B------:R-:W-:Y:S02]  /*8740*/  FMUL.FTZ R67, R2.reuse, R67 ;  /* 0x0000004302437220 */ /* 0x040fe40000410000 */
[C---:B------:R-:W-:Y:S01]  /*8750*/  FMUL.FTZ R68, R3.reuse, R68 ;  /* 0x0000004403447220 */ /* 0x040fe20000410000 */
[C---:B------:R-:W-:Y:S04]  /*8760*/  HMMA.16816.F32.BF16 R52, R136.reuse, R100, R52 ;  /* 0x000000648834723c */ /* 0x040fe80000041834 */
[C---:B------:R-:W-:Y:S02]  /*8770*/  FMUL.FTZ R69, R3.reuse, R69 ;  /* 0x0000004503457220 */ /* 0x040fe40000410000 */
[----:B------:R-:W1:Y:S01]  /*8780*/  MUFU.EX2 R230, R230 ;  /* 0x000000e600e67308 */ /* 0x000e620000000800 */
[C---:B------:R-:W-:Y:S01]  /*8790*/  FMUL.FTZ R70, R2.reuse, R70 ;  /* 0x0000004602467220 */ /* 0x040fe20000410000 */
[C---:B------:R-:W-:Y:S01]  /*87a0*/  HMMA.16816.F32.BF16 R56, R136.reuse, R102, R56 ;  /* 0x000000668838723c */ /* 0x040fe20000041838 */
[----:B------:R-:W1:Y:S03]  /*87b0*/  LDSM.16.MT88.4 R100, [R198+0x4100] ;  /* 0x00410000c664783b */ /* 0x000e660000004200 */
[C---:B------:R-:W-:Y:S02]  /*87c0*/  FMUL.FTZ R71, R2.reuse, R71 ;  /* 0x0000004702477220 */ /* 0x040fe40000410000 */
[C---:B------:R-:W-:Y:S02]  /*87d0*/  FMUL.FTZ R72, R3.reuse, R72 ;  /* 0x0000004803487220 */ /* 0x040fe40000410000 */
[----:B------:R-:W-:Y:S01]  /*87e0*/  MUFU.EX2 R231, R231 ;  /* 0x000000e700e77308 */ /* 0x000fe20000000800 */
[C---:B------:R-:W-:Y:S03]  /*87f0*/  HMMA.16816.F32.BF16 R60, R136.reuse, R108, R60 ;  /* 0x0000006c883c723c */ /* 0x040fe6000004183c */
[C---:B------:R-:W-:Y:S02]  /*8800*/  FMUL.FTZ R73, R3.reuse, R73 ;  /* 0x0000004903497220 */ /* 0x040fe40000410000 */
[C---:B------:R-:W-:Y:S03]  /*8810*/  FMUL.FTZ R74, R2.reuse, R74 ;  /* 0x0000004a024a7220 */ /* 0x040fe60000410000 */
[C---:B------:R-:W-:Y:S01]  /*8820*/  HMMA.16816.F32.BF16 R64, R136.reuse, R110, R64 ;  /* 0x0000006e8840723c */ /* 0x040fe20000041840 */
[----:B------:R-:W2:Y:S01]  /*8830*/  LDSM.16.MT88.4 R108, [R197+0x4100] ;  /* 0x00410000c56c783b */ /* 0x000ea20000004200 */
[----:B------:R-:W2:Y:S02]  /*8840*/  MUFU.EX2 R232, R232 ;  /* 0x000000e800e87308 */ /* 0x000ea40000000800 */
[C---:B------:R-:W-:Y:S02]  /*8850*/  FMUL.FTZ R75, R2.reuse, R75 ;  /* 0x0000004b024b7220 */ /* 0x040fe40000410000 */
[C---:B------:R-:W-:Y:S02]  /*8860*/  FMUL.FTZ R76, R3.reuse, R76 ;  /* 0x0000004c034c7220 */ /* 0x040fe40000410000 */
[C---:B------:R-:W-:Y:S01]  /*8870*/  FMUL.FTZ R77, R3.reuse, R77 ;  /* 0x0000004d034d7220 */ /* 0x040fe20000410000 */
[C---:B---3--:R-:W-:Y:S03]  /*8880*/  HMMA.16816.F32.BF16 R68, R136.reuse, R104, R68 ;  /* 0x000000688844723c */ /* 0x048fe60000041844 */
[C---:B------:R-:W-:Y:S01]  /*8890*/  FMUL.FTZ R78, R2.reuse, R78 ;  /* 0x0000004e024e7220 */ /* 0x040fe20000410000 */
[----:B------:R-:W-:Y:S01]  /*88a0*/  MUFU.EX2 R233, R233 ;  /* 0x000000e900e97308 */ /* 0x000fe20000000800 */
[C---:B------:R-:W-:Y:S02]  /*88b0*/  FMUL.FTZ R79, R2.reuse, R79 ;  /* 0x0000004f024f7220 */ /* 0x040fe40000410000 */
[C---:B------:R-:W-:Y:S01]  /*88c0*/  FMUL.FTZ R80, R3.reuse, R80 ;  /* 0x0000005003507220 */ /* 0x040fe20000410000 */
[C---:B------:R-:W-:Y:S01]  /*88d0*/  HMMA.16816.F32.BF16 R72, R136.reuse, R106, R72 ;  /* 0x0000006a8848723c */ /* 0x040fe20000041848 */
[----:B------:R-:W3:Y:S03]  /*88e0*/  LDSM.16.MT88.4 R104, [R196+0x4100] ;  /* 0x00410000c468783b */ /* 0x000ee60000004200 */
[C---:B------:R-:W-:Y:S02]  /*88f0*/  FMUL.FTZ R81, R3.reuse, R81 ;  /* 0x0000005103517220 */ /* 0x040fe40000410000 */
[C---:B------:R-:W-:Y:S01]  /*8900*/  FMUL.FTZ R82, R2.reuse, R82 ;  /* 0x0000005202527220 */ /* 0x040fe20000410000 */
[----:B------:R-:W2:Y:S01]  /*8910*/  MUFU.EX2 R234, R234 ;  /* 0x000000ea00ea7308 */ /* 0x000ea20000000800 */
[C---:B-1----:R-:W-:Y:S04]  /*8920*/  HMMA.16816.F32.BF16 R76, R136.reuse, R100, R76 ;  /* 0x00000064884c723c */ /* 0x042fe8000004184c */
[C---:B------:R-:W-:Y:S02]  /*8930*/  FMUL.FTZ R83, R2.reuse, R83 ;  /* 0x0000005302537220 */ /* 0x040fe40000410000 */
[----:B------:R-:W-:Y:S01]  /*8940*/  FMUL.FTZ R84, R3, R84 ;  /* 0x0000005403547220 */ /* 0x000fe20000410000 */
[----:B------:R-:W-:Y:S01]  /*8950*/  F2FP.BF16.PACK_AB R100, R175, R174 ;  /* 0x000000aeaf64723e */ /* 0x000fe200000010ff */
[----:B------:R-:W-:Y:S01]  /*8960*/  FMUL.FTZ R85, R3, R85 ;  /* 0x0000005503557220 */ /* 0x000fe20000410000 */
[----:B----4-:R-:W-:Y:S01]  /*8970*/  F2FP.BF16.PACK_AB R101, R179, R178 ;  /* 0x000000b2b365723e */ /* 0x010fe200000010ff */
[----:B------:R-:W-:Y:S01]  /*8980*/  MUFU.EX2 R235, R235 ;  /* 0x000000eb00eb7308 */ /* 0x000fe20000000800 */
[C---:B------:R-:W-:Y:S03]  /*8990*/  HMMA.16816.F32.BF16 R80, R136.reuse, R102, R80 ;  /* 0x000000668850723c */ /* 0x040fe60000041850 */
[C---:B------:R-:W-:Y:S02]  /*89a0*/  FMUL.FTZ R86, R2.reuse, R86 ;  /* 0x0000005602567220 */ /* 0x040fe40000410000 */
[C---:B------:R-:W-:Y:S02]  /*89b0*/  FMUL.FTZ R87, R2.reuse, R87 ;  /* 0x0000005702577220 */ /* 0x040fe40000410000 */
[----:B------:R-:W-:Y:S01]  /*89c0*/  FMUL.FTZ R88, R3, R88 ;  /* 0x0000005803587220 */ /* 0x000fe20000410000 */
[----:B------:R-:W-:Y:S01]  /*89d0*/  F2FP.BF16.PACK_AB R102, R177, R176 ;  /* 0x000000b0b166723e */ /* 0x000fe200000010ff */
[C---:B------:R-:W-:Y:S01]  /*89e0*/  FMUL.FTZ R89, R3.reuse, R89 ;  /* 0x0000005903597220 */ /* 0x040fe20000410000 */
[----:B------:R-:W-:Y:S02]  /*89f0*/  MUFU.EX2 R237, R237 ;  /* 0x000000ed00ed7308 */ /* 0x000fe40000000800 */
[C---:B--2---:R-:W-:Y:S03]  /*8a00*/  HMMA.16816.F32.BF16 R84, R136.reuse, R108, R84 ;  /* 0x0000006c8854723c */ /* 0x044fe60000041854 */
[----:B------:R-:W-:Y:S01]  /*8a10*/  FMUL.FTZ R90, R2, R90 ;  /* 0x0000005a025a7220 */ /* 0x000fe20000410000 */
[----:B-----5:R-:W-:Y:S01]  /*8a20*/  F2FP.BF16.PACK_AB R103, R224, R223 ;  /* 0x000000dfe067723e */ /* 0x020fe200000010ff */
[C---:B------:R-:W-:Y:S02]  /*8a30*/  FMUL.FTZ R91, R2.reuse, R91 ;  /* 0x0000005b025b7220 */ /* 0x040fe40000410000 */
[C---:B------:R-:W-:Y:S01]  /*8a40*/  FMUL.FTZ R92, R3.reuse, R92 ;  /* 0x0000005c035c7220 */ /* 0x040fe20000410000 */
[----:B------:R-:W1:Y:S01]  /*8a50*/  MUFU.EX2 R238, R238 ;  /* 0x000000ee00ee7308 */ /* 0x000e620000000800 */
[C---:B------:R-:W-:Y:S03]  /*8a60*/  FMUL.FTZ R93, R3.reuse, R93 ;  /* 0x0000005d035d7220 */ /* 0x040fe60000410000 */
[C---:B------:R-:W-:Y:S01]  /*8a70*/  HMMA.16816.F32.BF16 R88, R136.reuse, R110, R88 ;  /* 0x0000006e8858723c */ /* 0x040fe20000041858 */
[----:B------:R-:W2:Y:S02]  /*8a80*/  LDSM.16.MT88.4 R108, [R197+0x900] ;  /* 0x00090000c56c783b */ /* 0x000ea40000004200 */
[C---:B------:R-:W-:Y:S02]  /*8a90*/  FMUL.FTZ R94, R2.reuse, R94 ;  /* 0x0000005e025e7220 */ /* 0x040fe40000410000 */
[C---:B------:R-:W-:Y:S01]  /*8aa0*/  FMUL.FTZ R95, R2.reuse, R95 ;  /* 0x0000005f025f7220 */ /* 0x040fe20000410000 */
[----:B------:R-:W4:Y:S01]  /*8ab0*/  MUFU.EX2 R239, R239 ;  /* 0x000000ef00ef7308 */ /* 0x000f220000000800 */
[C---:B------:R-:W-:Y:S02]  /*8ac0*/  FMUL.FTZ R96, R3.reuse, R96 ;  /* 0x0000006003607220 */ /* 0x040fe40000410000 */
[C---:B------:R-:W-:Y:S03]  /*8ad0*/  FMUL.FTZ R97, R3.reuse, R97 ;  /* 0x0000006103617220 */ /* 0x040fe60000410000 */
[C---:B---3--:R-:W-:Y:S03]  /*8ae0*/  HMMA.16816.F32.BF16 R92, R136.reuse, R104, R92 ;  /* 0x00000068885c723c */ /* 0x048fe6000004185c */
[C---:B------:R-:W-:Y:S02]  /*8af0*/  FMUL.FTZ R98, R2.reuse, R98 ;  /* 0x0000006202627220 */ /* 0x040fe40000410000 */
[C---:B------:R-:W-:Y:S02]  /*8b00*/  FMUL.FTZ R99, R2.reuse, R99 ;  /* 0x0000006302637220 */ /* 0x040fe40000410000 */
[----:B------:R-:W-:Y:S02]  /*8b10*/  FFMA.FTZ R168, R3, R214, R168 ;  /* 0x000000d603a87223 */ /* 0x000fe400000100a8 */
[----:B------:R-:W-:Y:S03]  /*8b20*/  FFMA.FTZ R173, R2, R215, R173 ;  /* 0x000000d702ad7223 */ /* 0x000fe600000100ad */
[----:B------:R-:W-:Y:S01]  /*8b30*/  HMMA.16816.F32.BF16 R96, R136, R106, R96 ;  /* 0x0000006a8860723c */ /* 0x000fe20000041860 */
[----:B------:R-:W3:Y:S02]  /*8b40*/  LDSM.16.MT88.4 R104, [R196+0x2900] ;  /* 0x00290000c468783b */ /* 0x000ee40000004200 */
[----:B------:R-:W-:Y:S02]  /*8b50*/  FADD.FTZ R135, R135, R168 ;  /* 0x000000a887877221 */ /* 0x000fe40000010000 */
[----:B------:R-:W-:Y:S02]  /*8b60*/  FADD.FTZ R172, R172, R173 ;  /* 0x000000adacac7221 */ /* 0x000fe40000010000 */
[----:B------:R-:W-:Y:S01]  /*8b70*/  FADD.FTZ R134, R134, R135 ;  /* 0x0000008786867221 */ /* 0x000fe20000010000 */
[C---:B------:R-:W-:Y:S01]  /*8b80*/  HMMA.16816.F32.BF16 R4, R100.reuse, R112, R4 ;  /* 0x000000706404723c */ /* 0x040fe20000041804 */
[----:B------:R-:W-:Y:S04]  /*8b90*/  LDSM.16.MT88.4 R136, [R197+0x3100] ;  /* 0x00310000c588783b */ /* 0x000fe80000004200 */
[----:B------:R-:W-:Y:S02]  /*8ba0*/  FADD.FTZ R3, R171, R172 ;  /* 0x000000acab037221 */ /* 0x000fe40000010000 */
[----:B------:R-:W-:Y:S01]  /*8bb0*/  FADD.FTZ R169, R169, R134 ;  /* 0x00000086a9a97221 */ /* 0x000fe20000010000 */
[C---:B------:R-:W-:Y:S01]  /*8bc0*/  HMMA.16816.F32.BF16 R8, R100.reuse, R114, R8 ;  /* 0x000000726408723c */ /* 0x040fe20000041808 */
[----:B------:R-:W-:Y:S03]  /*8bd0*/  LDSM.16.MT88.4 R112, [R198+0x4900] ;  /* 0x00490000c670783b */ /* 0x000fe60000004200 */
[----:B------:R-:W-:Y:S02]  /*8be0*/  FADD.FTZ R3, R170, R3 ;  /* 0x00000003aa037221 */ /* 0x000fe40000010000 */
[----:B------:R-:W-:Y:S02]  /*8bf0*/  FADD.FTZ R174, R174, R169 ;  /* 0x000000a9aeae7221 */ /* 0x000fe40000010000 */
[C---:B------:R-:W-:Y:S04]  /*8c00*/  HMMA.16816.F32.BF16 R12, R100.reuse, R116, R12 ;  /* 0x00000074640c723c */ /* 0x040fe8000004180c */
[----:B------:R-:W-:Y:S01]  /*8c10*/  FADD.FTZ R2, R178, R3 ;  /* 0x00000003b2027221 */ /* 0x000fe20000010000 */
[----:B------:R-:W-:Y:S01]  /*8c20*/  MOV R3, R0 ;  /* 0x0000000000037202 */ /* 0x000fe20000000f00 */
[----:B------:R-:W-:Y:S02]  /*8c30*/  FADD.FTZ R175, R175, R174 ;  /* 0x000000aeafaf7221 */ /* 0x000fe40000010000 */
[C---:B------:R-:W-:Y:S01]  /*8c40*/  HMMA.16816.F32.BF16 R16, R100.reuse, R118, R16 ;  /* 0x000000766410723c */ /* 0x040fe20000041810 */
[----:B------:R-:W-:Y:S03]  /*8c50*/  LDSM.16.MT88.4 R116, [R197+0x4900] ;  /* 0x00490000c574783b */ /* 0x000fe60000004200 */
[----:B------:R-:W-:Y:S02]  /*8c60*/  FADD.FTZ R2, R179, R2 ;  /* 0x00000002b3027221 */ /* 0x000fe40000010000 */
[----:B------:R-:W-:Y:S02]  /*8c70*/  FADD.FTZ R176, R176, R175 ;  /* 0x000000afb0b07221 */ /* 0x000fe40000010000 */
[C---:B--2---:R-:W-:Y:S04]  /*8c80*/  HMMA.16816.F32.BF16 R20, R100.reuse, R108, R20 ;  /* 0x0000006c6414723c */ /* 0x044fe80000041814 */
[----:B------:R-:W-:Y:S01]  /*8c90*/  FADD.FTZ R223, R223, R2 ;  /* 0x00000002dfdf7221 */ /* 0x000fe20000010000 */
[----:B------:R-:W-:Y:S01]  /*8ca0*/  MOV R2, R132 ;  /* 0x0000008400027202 */ /* 0x000fe20000000f00 */
[----:B------:R-:W-:Y:S02]  /*8cb0*/  FADD.FTZ R176, R177, R176 ;  /* 0x000000b0b1b07221 */ /* 0x000fe40000010000 */
[C---:B------:R-:W-:Y:S01]  /*8cc0*/  HMMA.16816.F32.BF16 R24, R100.reuse, R110, R24 ;  /* 0x0000006e6418723c */ /* 0x040fe20000041818 */
[----:B------:R-:W2:Y:S03]  /*8cd0*/  LDSM.16.MT88.4 R108, [R203+0x4900] ;  /* 0x00490000cb6c783b */ /* 0x000ea60000004200 */
[----:B------:R-:W-:Y:S04]  /*8ce0*/  FADD.FTZ R224, R224, R223 ;  /* 0x000000dfe0e07221 */ /* 0x000fe80000010000 */
        /* <DEDUP_REMOVED lines=20> */
[----:B------:R-:W5:Y:S07]  /*8e30*/  LDSM.16.MT88.4 R112, [R197+0x1100] ;  /* 0x00110000c570783b */ /* 0x000f6e0000004200 */
[C---:B------:R-:W-:Y:S08]  /*8e40*/  HMMA.16816.F32.BF16 R84, R100.reuse, R116, R84 ;  /* 0x000000746454723c */ /* 0x040ff00000041854 */
[C---:B------:R-:W-:Y:S01]  /*8e50*/  HMMA.16816.F32.BF16 R88, R100.reuse, R118, R88 ;  /* 0x000000766458723c */ /* 0x040fe20000041858 */
[----:B------:R-:W1:Y:S07]  /*8e60*/  LDSM.16.MT88.4 R116, [R203+0x3100] ;  /* 0x00310000cb74783b */ /* 0x000e6e0000004200 */
[C---:B---3--:R-:W-:Y:S08]  /*8e70*/  HMMA.16816.F32.BF16 R92, R100.reuse, R104, R92 ;  /* 0x00000068645c723c */ /* 0x048ff0000004185c */
[----:B------:R-:W-:Y:S01]  /*8e80*/  HMMA.16816.F32.BF16 R96, R100, R106, R96 ;  /* 0x0000006a6460723c */ /* 0x000fe20000041860 */
[----:B------:R-:W3:Y:S06]  /*8e90*/  LDSM.16.MT88.4 R104, [R196+0x3100] ;  /* 0x00310000c468783b */ /* 0x000eec0000004200 */
[----:B------:R-:W-:Y:S01]  /*8ea0*/  F2FP.BF16.PACK_AB R100, R226, R225 ;  /* 0x000000e1e264723e */ /* 0x000fe200000010ff */
[----:B------:R-:W-:Y:S01]  /*8eb0*/  FADD.FTZ R225, R225, R176 ;  /* 0x000000b0e1e17221 */ /* 0x000fe20000010000 */
[----:B------:R-:W-:Y:S03]  /*8ec0*/  F2FP.BF16.PACK_AB R102, R228, R227 ;  /* 0x000000e3e466723e */ /* 0x000fe600000010ff */
[----:B------:R-:W-:Y:S01]  /*8ed0*/  F2FP.BF16.PACK_AB R101, R230, R229 ;  /* 0x000000e5e665723e */ /* 0x000fe200000010ff */
[----:B------:R-:W-:Y:S01]  /*8ee0*/  FADD.FTZ R229, R229, R224 ;  /* 0x000000e0e5e57221 */ /* 0x000fe20000010000 */
[----:B------:R-:W-:Y:S01]  /*8ef0*/  F2FP.BF16.PACK_AB R103, R232, R231 ;  /* 0x000000e7e867723e */ /* 0x000fe200000010ff */
[----:B------:R-:W-:Y:S02]  /*8f00*/  FADD.FTZ R226, R226, R225 ;  /* 0x000000e1e2e27221 */ /* 0x000fe40000010000 */
[----:B------:R-:W-:Y:S02]  /*8f10*/  FADD.FTZ R230, R230, R229 ;  /* 0x000000e5e6e67221 */ /* 0x000fe40000010000 */
[----:B------:R-:W-:Y:S02]  /*8f20*/  FADD.FTZ R227, R227, R226 ;  /* 0x000000e2e3e37221 */ /* 0x000fe40000010000 */
[C---:B--2---:R-:W-:Y:S03]  /*8f30*/  HMMA.16816.F32.BF16 R4, R100.reuse, R108, R4 ;  /* 0x0000006c6404723c */ /* 0x044fe60000041804 */
[----:B------:R-:W-:Y:S02]  /*8f40*/  FADD.FTZ R231, R231, R230 ;  /* 0x000000e6e7e77221 */ /* 0x000fe40000010000 */
[----:B------:R-:W-:Y:S02]  /*8f50*/  FADD.FTZ R228, R228, R227 ;  /* 0x000000e3e4e47221 */ /* 0x000fe40000010000 */
[----:B------:R-:W-:Y:S01]  /*8f60*/  FADD.FTZ R232, R232, R231 ;  /* 0x000000e7e8e87221 */ /* 0x000fe20000010000 */
[C---:B------:R-:W-:Y:S01]  /*8f70*/  HMMA.16816.F32.BF16 R8, R100.reuse, R110, R8 ;  /* 0x0000006e6408723c */ /* 0x040fe20000041808 */
[----:B------:R-:W2:Y:S07]  /*8f80*/  LDSM.16.MT88.4 R108, [R203+0x5100] ;  /* 0x00510000cb6c783b */ /* 0x000eae0000004200 */
[C---:B------:R-:W-:Y:S08]  /*8f90*/  HMMA.16816.F32.BF16 R12, R100.reuse, R120, R12 ;  /* 0x00000078640c723c */ /* 0x040ff0000004180c */
[C---:B------:R-:W-:Y:S08]  /*8fa0*/  HMMA.16816.F32.BF16 R16, R100.reuse, R122, R16 ;  /* 0x0000007a6410723c */ /* 0x040ff00000041810 */
[C---:B-----5:R-:W-:Y:S08]  /*8fb0*/  HMMA.16816.F32.BF16 R20, R100.reuse, R112, R20 ;  /* 0x000000706414723c */ /* 0x060ff00000041814 */
[C---:B------:R-:W-:Y:S01]  /*8fc0*/  HMMA.16816.F32.BF16 R24, R100.reuse, R114, R24 ;  /* 0x000000726418723c */ /* 0x040fe20000041818 */
[----:B------:R-:W5:Y:S07]  /*8fd0*/  LDSM.16.MT88.4 R112, [R198+0x5100] ;  /* 0x00510000c670783b */ /* 0x000f6e0000004200 */
[C---:B------:R-:W-:Y:S08]  /*8fe0*/  HMMA.16816.F32.BF16 R28, R100.reuse, R124, R28 ;  /* 0x0000007c641c723c */ /* 0x040ff0000004181c */
[C---:B------:R-:W-:Y:S01]  /*8ff0*/  HMMA.16816.F32.BF16 R32, R100.reuse, R126, R32 ;  /* 0x0000007e6420723c */ /* 0x040fe20000041820 */
[----:B------:R-:W-:Y:S07]  /*9000*/  LDSM.16.MT88.4 R124, [R203+0x1900] ;  /* 0x00190000cb7c783b */ /* 0x000fee0000004200 */
[C---:B-1----:R-:W-:Y:S08]  /*9010*/  HMMA.16816.F32.BF16 R36, R100.reuse, R116, R36 ;  /* 0x000000746424723c */ /* 0x042ff00000041824 */
[C---:B------:R-:W-:Y:S01]  /*9020*/  HMMA.16816.F32.BF16 R40, R100.reuse, R118, R40 ;  /* 0x000000766428723c */ /* 0x040fe20000041828 */
[----:B------:R-:W1:Y:S07]  /*9030*/  LDSM.16.MT88.4 R116, [R197+0x5100] ;  /* 0x00510000c574783b */ /* 0x000e6e0000004200 */
        /* <DEDUP_REMOVED lines=9> */
[----:B----4-:R-:W-:Y:S01]  /*90d0*/  F2FP.BF16.PACK_AB R139, R240, R239 ;  /* 0x000000eff08b723e */ /* 0x010fe200000010ff */
[----:B------:R-:W-:Y:S02]  /*90e0*/  FADD.FTZ R237, R237, R232 ;  /* 0x000000e8eded7221 */ /* 0x000fe40000010000 */
[----:B------:R-:W-:Y:S01]  /*90f0*/  FADD.FTZ R234, R234, R233 ;  /* 0x000000e9eaea7221 */ /* 0x000fe20000010000 */
[C---:B------:R-:W-:Y:S01]  /*9100*/  HMMA.16816.F32.BF16 R64, R100.reuse, R106, R64 ;  /* 0x0000006a6440723c */ /* 0x040fe20000041840 */
[----:B------:R-:W3:Y:S03]  /*9110*/  LDSM.16.MT88.4 R104, [R196+0x5100] ;  /* 0x00510000c468783b */ /* 0x000ee60000004200 */
[----:B------:R-:W-:Y:S02]  /*9120*/  FADD.FTZ R238, R238, R237 ;  /* 0x000000edeeee7221 */ /* 0x000fe40000010000 */
[----:B------:R-:W-:Y:S02]  /*9130*/  FADD.FTZ R235, R235, R234 ;  /* 0x000000eaebeb7221 */ /* 0x000fe40000010000 */
[C---:B--2---:R-:W-:Y:S04]  /*9140*/  HMMA.16816.F32.BF16 R68, R100.reuse, R108, R68 ;  /* 0x0000006c6444723c */ /* 0x044fe80000041844 */
[----:B------:R-:W-:Y:S02]  /*9150*/  FADD.FTZ R215, R239, R238 ;  /* 0x000000eeefd77221 */ /* 0x000fe40000010000 */
[----:B------:R-:W-:Y:S02]  /*9160*/  FADD.FTZ R214, R236, R235 ;  /* 0x000000ebecd67221 */ /* 0x000fe40000010000 */
[C---:B------:R-:W-:Y:S01]  /*9170*/  HMMA.16816.F32.BF16 R72, R100.reuse, R110, R72 ;  /* 0x0000006e6448723c */ /* 0x040fe20000041848 */
[----:B------:R-:W2:Y:S03]  /*9180*/  LDSM.16.MT88.4 R108, [R198+0x1900] ;  /* 0x00190000c66c783b */ /* 0x000ea60000004200 */
[----:B------:R-:W-:Y:S04]  /*9190*/  FADD.FTZ R215, R240, R215 ;  /* 0x000000d7f0d77221 */ /* 0x000fe80000010000 */
[C---:B-----5:R-:W-:Y:S08]  /*91a0*/  HMMA.16816.F32.BF16 R76, R100.reuse, R112, R76 ;  /* 0x00000070644c723c */ /* 0x060ff0000004184c */
[C---:B------:R-:W-:Y:S08]  /*91b0*/  HMMA.16816.F32.BF16 R80, R100.reuse, R114, R80 ;  /* 0x000000726450723c */ /* 0x040ff00000041850 */
[C---:B-1----:R-:W-:Y:S08]  /*91c0*/  HMMA.16816.F32.BF16 R84, R100.reuse, R116, R84 ;  /* 0x000000746454723c */ /* 0x042ff00000041854 */
[C---:B------:R-:W-:Y:S08]  /*91d0*/  HMMA.16816.F32.BF16 R88, R100.reuse, R118, R88 ;  /* 0x000000766458723c */ /* 0x040ff00000041858 */
[C---:B---3--:R-:W-:Y:S08]  /*91e0*/  HMMA.16816.F32.BF16 R92, R100.reuse, R104, R92 ;  /* 0x00000068645c723c */ /* 0x048ff0000004185c */
[----:B------:R-:W-:Y:S08]  /*91f0*/  HMMA.16816.F32.BF16 R96, R100, R106, R96 ;  /* 0x0000006a6460723c */ /* 0x000ff00000041860 */
[C---:B------:R-:W-:Y:S01]  /*9200*/  HMMA.16816.F32.BF16 R128, R136.reuse, R124, R4 ;  /* 0x0000007c8880723c */ /* 0x040fe20000041804 */
[----:B------:R-:W1:Y:S07]  /*9210*/  LDSM.16.MT88.4 R4, [R198+0x5900] ;  /* 0x00590000c604783b */ /* 0x000e6e0000004200 */
[C---:B------:R-:W-:Y:S01]  /*9220*/  HMMA.16816.F32.BF16 R124, R136.reuse, R126, R8 ;  /* 0x0000007e887c723c */ /* 0x040fe20000041808 */
[----:B------:R-:W3:Y:S07]  /*9230*/  LDSM.16.MT88.4 R8, [R197+0x5900] ;  /* 0x00590000c508783b */ /* 0x000eee0000004200 */
[C---:B--2---:R-:W-:Y:S01]  /*9240*/  HMMA.16816.F32.BF16 R120, R136.reuse, R108, R12 ;  /* 0x0000006c8878723c */ /* 0x044fe2000004180c */
[----:B------:R-:W2:Y:S07]  /*9250*/  LDSM.16.MT88.4 R12, [R196+0x5900] ;  /* 0x00590000c40c783b */ /* 0x000eae0000004200 */
        /* <DEDUP_REMOVED lines=15> */
[C---:B-1----:R-:W-:Y:S08]  /*9350*/  HMMA.16816.F32.BF16 R76, R136.reuse, R4, R76 ;  /* 0x00000004884c723c */ /* 0x042ff0000004184c */
[C---:B------:R-:W-:Y:S08]  /*9360*/  HMMA.16816.F32.BF16 R80, R136.reuse, R6, R80 ;  /* 0x000000068850723c */ /* 0x040ff00000041850 */
[C---:B---3--:R-:W-:Y:S08]  /*9370*/  HMMA.16816.F32.BF16 R84, R136.reuse, R8, R84 ;  /* 0x000000088854723c */ /* 0x048ff00000041854 */
[C---:B------:R-:W-:Y:S08]  /*9380*/  HMMA.16816.F32.BF16 R88, R136.reuse, R10, R88 ;  /* 0x0000000a8858723c */ /* 0x040ff00000041858 */
[C---:B--2---:R-:W-:Y:S08]  /*9390*/  HMMA.16816.F32.BF16 R92, R136.reuse, R12, R92 ;  /* 0x0000000c885c723c */ /* 0x044ff0000004185c */
[----:B------:R-:W-:Y:S01]  /*93a0*/  HMMA.16816.F32.BF16 R96, R136, R14, R96 ;  /* 0x0000000e8860723c */ /* 0x000fe20000041860 */
[----:B------:R-:W-:-:S07]  /*93b0*/  @P0 BRA `(.L_x_418) ;  /* 0xffffc4a000000947 */ /* 0x000fce000383ffff */
.L_x_407:
[----:B------:R-:W1:Y:S01]  /*93c0*/  S2UR UR26, SR_CTAID.X ;  /* 0x00000000001a79c3 */ /* 0x000e620000002500 */
[----:B------:R-:W-:Y:S01]  /*93d0*/  UMOV UR25, 0x1 ;  /* 0x0000000100197882 */ /* 0x000fe20000000000 */
[----:B------:R-:W-:Y:S01]  /*93e0*/  PLOP3.LUT P0, PT, PT, PT, UP0, 0x40, 0x0 ;  /* 0x000000000000781c */ /* 0x000fe20003f0e808 */
[----:B------:R-:W-:-:S02]  /*93f0*/  ULDC UR21, c[0x0][0x168] ;  /* 0x00005a0000157ab9 */ /* 0x000fc40000000800 */
[----:B------:R-:W-:Y:S02]  /*9400*/  ULDC.64 UR4, c[0x0][0x2c8] ;  /* 0x0000b20000047ab9 */ /* 0x000fe40000000a00 */
[----:B------:R-:W-:Y:S02]  /*9410*/  UIADD3 UR21, UR25, -UR21, URZ ;  /* 0x8000001519157290 */ /* 0x000fe4000fffe03f */
[----:B------:R-:W-:Y:S02]  /*9420*/  ULDC UR24, c[0x0][0x2ac] ;  /* 0x0000ab0000187ab9 */ /* 0x000fe40000000800 */
[----:B-1----:R-:W-:-:S04]  /*9430*/  ULEA UR26, UR26, 0x7f, 0x7 ;  /* 0x0000007f1a1a7891 */ /* 0x002fc8000f8e383f */
[----:B------:R-:W-:-:S03]  /*9440*/  UIMAD.WIDE.U32 UR28, UR26, UR4, URZ ;  /* 0x000000041a1c72a5 */ /* 0x000fc6000f8e003f */
[----:B------:R-:W-:Y:S02]  /*9450*/  ULDC UR4, c[0x0][0x1d0] ;  /* 0x0000740000047ab9 */ /* 0x000fe40000000800 */
[----:B------:R-:W-:Y:S02]  /*9460*/  UIMAD UR4, UR24, UR4, UR21 ;  /* 0x00000004180472a4 */ /* 0x000fe4000f8e0215 */
[----:B------:R-:W-:Y:S02]  /*9470*/  @UP1 USHF.R.U32.HI UR26, URZ, UR5, UR29 ;  /* 0x000000053f1a1299 */ /* 0x000fe4000801161d */
[----:B------:R-:W-:Y:S02]  /*9480*/  ULDC UR21, c[0x0][0x324] ;  /* 0x0000c90000157ab9 */ /* 0x000fe40000000800 */
[----:B------:R-:W-:-:S04]  /*9490*/  UIADD3 UR24, UR4, UR26, URZ ;  /* 0x0000001a04187290 */ /* 0x000fc8000fffe03f */
[----:B------:R-:W-:Y:S01]  /*94a0*/  UIADD3 UR21, UR24, -UR21, URZ ;  /* 0x8000001518157290 */ /* 0x000fe2000fffe03f */
[----:B------:R-:W-:Y:S05]  /*94b0*/  @P0 BRA `(.L_x_419) ;  /* 0x0000016000000947 */ /* 0x000fea0003800000 */
[----:B------:R-:W-:-:S06]  /*94c0*/  UISETP.GT.AND UP2, UPT, UR24, -0x1, UPT ;  /* 0xffffffff1800788c */ /* 0x000fcc000bf44270 */
[----:B------:R-:W-:-:S13]  /*94d0*/  PLOP3.LUT P0, PT, PT, PT, UP2, 0x80, 0x0 ;  /* 0x000000000000781c */ /* 0x000fda0003f0f028 */
[----:B------:R-:W-:Y:S05]  /*94e0*/  @P0 BRA `(.L_x_420) ;  /* 0x0000009000000947 */ /* 0x000fea0003800000 */
[----:B------:R-:W-:Y:S02]  /*94f0*/  ULDC UR4, c[0x0][0x32c] ;  /* 0x0000cb0000047ab9 */ /* 0x000fe40000000800 */
[----:B------:R-:W-:Y:S02]  /*9500*/  UISETP.NE.AND UP2, UPT, UR25, UR4, UPT ;  /* 0x000000041900728c */ /* 0x000fe4000bf45270 */
[----:B------:R-:W-:Y:S02]  /*9510*/  ULOP3.LUT UR24, URZ, UR24, URZ, 0x33, !UPT ;  /* 0x000000183f187292 */ /* 0x000fe4000f8e333f */
[----:B------:R-:W-:Y:S02]  /*9520*/  ULDC.64 UR4, c[0x0][0x330] ;  /* 0x0000cc0000047ab9 */ /* 0x000fe40000000a00 */
[----:B------:R-:W-:-:S07]  /*9530*/  UIMAD.WIDE.U32 UR26, UR24, UR4, URZ ;  /* 0x00000004181a72a5 */ /* 0x000fce000f8e003f */
[----:B------:R-:W-:Y:S02]  /*9540*/  @UP2 UMOV UR25, UR27 ;  /* 0x0000001b00192c82 */ /* 0x000fe40008000000 */
[----:B------:R-:W-:-:S04]  /*9550*/  @UP2 USHF.R.U32.HI UR24, URZ, UR5, UR25 ;  /* 0x000000053f182299 */ /* 0x000fc80008011619 */
[----:B------:R-:W-:Y:S01]  /*9560*/  ULOP3.LUT UR24, URZ, UR24, URZ, 0x33, !UPT ;  /* 0x000000183f187292 */ /* 0x000fe2000f8e333f */
[----:B------:R-:W-:Y:S05]  /*9570*/  BRA `(.L_x_421) ;  /* 0x0000006000007947 */ /* 0x000fea0003800000 */
.L_x_420:
[----:B------:R-:W-:Y:S02]  /*9580*/  ULDC UR4, c[0x0][0x32c] ;  /* 0x0000cb0000047ab9 */ /* 0x000fe40000000800 */
[----:B------:R-:W-:-:S03]  /*9590*/  UISETP.NE.AND UP2, UPT, UR25, UR4, UPT ;  /* 0x000000041900728c */ /* 0x000fc6000bf45270 */
[----:B------:R-:W-:Y:S02]  /*95a0*/  ULDC.64 UR4, c[0x0][0x330] ;  /* 0x0000cc0000047ab9 */ /* 0x000fe40000000a00 */
[----:B------:R-:W-:-:S07]  /*95b0*/  UIMAD.WIDE.U32 UR26, UR24, UR4, URZ ;  /* 0x00000004181a72a5 */ /* 0x000fce000f8e003f */
[----:B------:R-:W-:Y:S02]  /*95c0*/  @UP2 UMOV UR25, UR27 ;  /* 0x0000001b00192c82 */ /* 0x000fe40008000000 */
[----:B------:R-:W-:Y:S02]  /*95d0*/  @UP2 USHF.R.U32.HI UR24, URZ, UR5, UR25 ;  /* 0x000000053f182299 */ /* 0x000fe40008011619 */
.L_x_421:
[----:B------:R-:W-:Y:S02]  /*95e0*/  ULDC UR4, c[0x0][0x32c] ;  /* 0x0000cb0000047ab9 */ /* 0x000fe40000000800 */
[----:B------:R-:W-:-:S04]  /*95f0*/  UIMAD UR4, UR24, UR4, URZ ;  /* 0x00000004180472a4 */ /* 0x000fc8000f8e023f */
[----:B------:R-:W-:-:S04]  /*9600*/  UISETP.LT.AND UP2, UPT, UR21, UR4, UPT ;  /* 0x000000041500728c */ /* 0x000fc8000bf41270 */
[----:B------:R-:W-:-:S04]  /*9610*/  USEL UR21, UR21, UR4, !UP2 ;  /* 0x0000000415157287 */ /* 0x000fc8000d000000 */
.L_x_419:
[----:B------:R-:W-:-:S04]  /*9620*/  UIADD3 UR21, UR21, 0x3f, URZ ;  /* 0x0000003f15157890 */ /* 0x000fc8000fffe03f */
        /* <DEDUP_REMOVED lines=8> */
[----:B------:R-:W-:Y:S01]  /*96b0*/  SHF.R.S32.HI R5, RZ, 0x1f, R218 ;  /* 0x0000001fff057819 */ /* 0x000fe200000114da */
[----:B------:R-:W-:Y:S01]  /*96c0*/  IMAD.MOV.U32 R135, RZ, RZ, R132 ;  /* 0x000000ffff877224 */ /* 0x000fe200078e0084 */
[C---:B------:R-:W-:Y:S01]  /*96d0*/  SHF.L.U64.HI R224, R217.reuse, 0x1, R220 ;  /* 0x00000001d9e07819 */ /* 0x040fe200000102dc */
[----:B------:R-:W-:Y:S01]  /*96e0*/  IMAD.MOV.U32 R3, RZ, RZ, R0 ;  /* 0x000000ffff037224 */ /* 0x000fe200078e0000 */
[----:B------:R-:W-:Y:S01]  /*96f0*/  SEL R222, RZ, 0x10, P4 ;  /* 0x00000010ffde7807 */ /* 0x000fe20002000000 */
[C---:B------:R-:W-:Y:S01]  /*9700*/  IMAD.SHL.U32 R225, R218.reuse, 0x2, RZ ;  /* 0x00000002dae17824 */ /* 0x040fe200078e00ff */
[----:B------:R-:W-:Y:S01]  /*9710*/  SHF.L.U64.HI R226, R218, 0x1, R5 ;  /* 0x00000001dae27819 */ /* 0x000fe20000010205 */
[----:B------:R-:W-:Y:S02]  /*9720*/  IMAD.SHL.U32 R223, R217, 0x2, RZ ;  /* 0x00000002d9df7824 */ /* 0x000fe400078e00ff */
.L_x_425:
        /* <DEDUP_REMOVED lines=37> */
[----:B------:R3:W2:Y:S01]  /*9980*/  SHFL.IDX PT, R7, R12, RZ, 0x181f ;  /* 0x00181fff0c077589 */ /* 0x0006a200000e0000 */
        /* <DEDUP_REMOVED lines=20> */
.L_x_423:
        /* <DEDUP_REMOVED lines=14> */
[C---:B------:R-:W-:Y:S01]  /*9bb0*/  HMMA.16816.F32.BF16 R28, R136.reuse, R32, RZ ;  /* 0x00000020881c723c */ /* 0x040fe200000418ff */
[----:B------:R-:W-:Y:S07]  /*9bc0*/  LDSM.16.M88.4 R180, [R192] ;  /* 0x00000000c0b4783b */ /* 0x000fee0000000200 */
[----:B------:R-:W-:Y:S01]  /*9bd0*/  HMMA.16816.F32.BF16 R32, R136, R34, RZ ;  /* 0x000000228820723c */ /* 0x000fe200000418ff */
[----:B------:R-:W1:Y:S07]  /*9be0*/  LDSM.16.M88.4 R136, [R200+0x6900] ;  /* 0x00690000c888783b */ /* 0x000e6e0000000200 */
[C---:B------:R-:W-:Y:S08]  /*9bf0*/  HMMA.16816.F32.BF16 R4, R144.reuse, R148, R4 ;  /* 0x000000949004723c */ /* 0x040ff00000041804 */
        /* <DEDUP_REMOVED lines=10> */
[----:B------:R-:W3:Y:S07]  /*9ca0*/  LDSM.16.M88.4 R144, [R192+0x800] ;  /* 0x00080000c090783b */ /* 0x000eee0000000200 */
[C---:B--2---:R-:W-:Y:S01]  /*9cb0*/  HMMA.16816.F32.BF16 R4, R164.reuse, R168, R4 ;  /* 0x000000a8a404723c */ /* 0x044fe20000041804 */
        /* <DEDUP_REMOVED lines=8> */
[----:B------:R-:W4:Y:S07]  /*9d40*/  LDSM.16.M88.4 R140, [R205+0x9100] ;  /* 0x00910000cd8c783b */ /* 0x000f2e0000000200 */
[C---:B------:R-:W-:Y:S08]  /*9d50*/  HMMA.16816.F32.BF16 R28, R164.reuse, R172, R28 ;  /* 0x000000aca41c723c */ /* 0x040ff0000004181c */
[----:B------:R-:W-:Y:S01]  /*9d60*/  HMMA.16816.F32.BF16 R32, R164, R174, R32 ;  /* 0x000000aea420723c */ /* 0x000fe20000041820 */
[----:B------:R-:W5:Y:S07]  /*9d70*/  LDSM.16.M88.4 R164, [R205+0x9900] ;  /* 0x00990000cda4783b */ /* 0x000f6e0000000200 */
[C---:B------:R-:W-:Y:S01]  /*9d80*/  HMMA.16816.F32.BF16 R4, R176.reuse, R180, R4 ;  /* 0x000000b4b004723c */ /* 0x040fe20000041804 */
[----:B------:R-:W1:Y:S07]  /*9d90*/  LDSM.16.M88.4 R172, [R191] ;  /* 0x00000000bfac783b */ /* 0x000e6e0000000200 */
[C---:B------:R-:W-:Y:S01]  /*9da0*/  HMMA.16816.F32.BF16 R8, R176.reuse, R182, R8 ;  /* 0x000000b6b008723c */ /* 0x040fe20000041808 */
[----:B------:R-:W-:Y:S07]  /*9db0*/  LDSM.16.M88.4 R180, [R200+0x8100] ;  /* 0x00810000c8b4783b */ /* 0x000fee0000000200 */
[C---:B---3--:R-:W-:Y:S08]  /*9dc0*/  HMMA.16816.F32.BF16 R12, R176.reuse, R144, R12 ;  /* 0x00000090b00c723c */ /* 0x048ff0000004180c */
[C---:B------:R-:W-:Y:S01]  /*9dd0*/  HMMA.16816.F32.BF16 R16, R176.reuse, R146, R16 ;  /* 0x00000092b010723c */ /* 0x040fe20000041810 */
[----:B------:R-:W3:Y:S07]  /*9de0*/  LDSM.16.M88.4 R144, [R190] ;  /* 0x00000000be90783b */ /* 0x000eee0000000200 */
        /* <DEDUP_REMOVED lines=13> */
[C---:B----4-:R-:W-:Y:S08]  /*9ec0*/  HMMA.16816.F32.BF16 R20, R156.reuse, R140, R20 ;  /* 0x0000008c9c14723c */ /* 0x050ff00000041814 */
[C---:B------:R-:W-:Y:S01]  /*9ed0*/  HMMA.16816.F32.BF16 R24, R156.reuse, R142, R24 ;  /* 0x0000008e9c18723c */ /* 0x040fe20000041818 */
[----:B------:R-:W4:Y:S07]  /*9ee0*/  LDSM.16.M88.4 R140, [R200+0x9100] ;  /* 0x00910000c88c783b */ /* 0x000f2e0000000200 */
[C---:B-----5:R-:W-:Y:S08]  /*9ef0*/  HMMA.16816.F32.BF16 R28, R156.reuse, R164, R28 ;  /* 0x000000a49c1c723c */ /* 0x060ff0000004181c */
[----:B------:R-:W-:Y:S01]  /*9f00*/  HMMA.16816.F32.BF16 R32, R156, R166, R32 ;  /* 0x000000a69c20723c */ /* 0x000fe20000041820 */
[----:B------:R-:W5:Y:S07]  /*9f10*/  LDSM.16.M88.4 R156, [R200+0x9900] ;  /* 0x00990000c89c783b */ /* 0x000f6e0000000200 */
        /* <DEDUP_REMOVED lines=54> */
[C---:B------:R-:W-:Y:S08]  /*a280*/  HMMA.16816.F32.BF16 R8, R176.reuse, R182, R8 ;  /* 0x000000b6b008723c */ /* 0x040ff00000041808 */
[C---:B---3--:R-:W-:Y:S08]  /*a290*/  HMMA.16816.F32.BF16 R12, R176.reuse, R144, R12 ;  /* 0x00000090b00c723c */ /* 0x048ff0000004180c */
        /* <DEDUP_REMOVED lines=10> */
[C---:B----4-:R-:W-:Y:S08]  /*a340*/  HMMA.16816.F32.BF16 R20, R160.reuse, R140, R20 ;  /* 0x0000008ca014723c */ /* 0x050ff00000041814 */
[C---:B------:R-:W-:Y:S01]  /*a350*/  HMMA.16816.F32.BF16 R24, R160.reuse, R142, R24 ;  /* 0x0000008ea018723c */ /* 0x040fe20000041818 */
[----:B------:R-:W2:Y:S07]  /*a360*/  LDSM.16.M88.4 R140, [R192+0x5000] ;  /* 0x00500000c08c783b */ /* 0x000eae0000000200 */
[C---:B-----5:R-:W-:Y:S08]  /*a370*/  HMMA.16816.F32.BF16 R28, R160.reuse, R156, R28 ;  /* 0x0000009ca01c723c */ /* 0x060ff0000004181c */
[----:B------:R-:W-:Y:S08]  /*a380*/  HMMA.16816.F32.BF16 R32, R160, R158, R32 ;  /* 0x0000009ea020723c */ /* 0x000ff00000041820 */
[C---:B------:R-:W-:Y:S08]  /*a390*/  HMMA.16816.F32.BF16 R4, R168.reuse, R172, R4 ;  /* 0x000000aca804723c */ /* 0x040ff00000041804 */
[C---:B------:R-:W-:Y:S08]  /*a3a0*/  HMMA.16816.F32.BF16 R8, R168.reuse, R174, R8 ;  /* 0x000000aea808723c */ /* 0x040ff00000041808 */
[C---:B-1----:R-:W-:Y:S08]  /*a3b0*/  HMMA.16816.F32.BF16 R12, R168.reuse, R136, R12 ;  /* 0x00000088a80c723c */ /* 0x042ff0000004180c */
[C---:B------:R-:W-:Y:S04]  /*a3c0*/  HMMA.16816.F32.BF16 R16, R168.reuse, R138, R16 ;  /* 0x0000008aa810723c */ /* 0x040fe80000041810 */
[----:B------:R-:W-:Y:S02]  /*a3d0*/  FMUL.FTZ R172, R4, c[0x0][0x320] ;  /* 0x0000c80004ac7a20 */ /* 0x000fe40000410000 */
[----:B------:R-:W-:Y:S02]  /*a3e0*/  FMUL.FTZ R144, R5, c[0x0][0x320] ;  /* 0x0000c80005907a20 */ /* 0x000fe40000410000 */
[----:B------:R-:W-:Y:S01]  /*a3f0*/  FMUL.FTZ R9, R9, c[0x0][0x320] ;  /* 0x0000c80009097a20 */ /* 0x000fe20000410000 */
[C---:B--2---:R-:W-:Y:S01]  /*a400*/  HMMA.16816.F32.BF16 R20, R168.reuse, R140, R20 ;  /* 0x0000008ca814723c */ /* 0x044fe20000041814 */
[----:B------:R-:W1:Y:S02]  /*a410*/  MUFU.TANH R172, R172 ;  /* 0x000000ac00ac7308 */ /* 0x000e640000002400 */
[----:B------:R-:W-:Y:S02]  /*a420*/  FMUL.FTZ R10, R10, c[0x0][0x320] ;  /* 0x0000c8000a0a7a20 */ /* 0x000fe40000410000 */
[----:B------:R-:W-:Y:S02]  /*a430*/  FMUL.FTZ R11, R11, c[0x0][0x320] ;  /* 0x0000c8000b0b7a20 */ /* 0x000fe40000410000 */
[----:B------:R-:W-:Y:S01]  /*a440*/  FMUL.FTZ R178, R8, c[0x0][0x320] ;  /* 0x0000c80008b27a20 */ /* 0x000fe20000410000 */
[C---:B------:R-:W-:Y:S03]  /*a450*/  HMMA.16816.F32.BF16 R24, R168.reuse, R142, R24 ;  /* 0x0000008ea818723c */ /* 0x040fe60000041818 */
[----:B------:R-:W2:Y:S01]  /*a460*/  MUFU.TANH R180, R9 ;  /* 0x0000000900b47308 */ /* 0x000ea20000002400 */
[----:B------:R-:W-:Y:S02]  /*a470*/  FMUL.FTZ R176, R6, c[0x0][0x320] ;  /* 0x0000c80006b07a20 */ /* 0x000fe40000410000 */
[----:B------:R-:W-:Y:S02]  /*a480*/  FMUL.FTZ R175, R7, c[0x0][0x320] ;  /* 0x0000c80007af7a20 */ /* 0x000fe40000410000 */
[----:B------:R-:W-:Y:S04]  /*a490*/  FMUL.FTZ R166, R12, c[0x0][0x320] ;  /* 0x0000c8000ca67a20 */ /* 0x000fe80000410000 */
[----:B------:R-:W-:Y:S01]  /*a4a0*/  FMUL.FTZ R162, R16, c[0x0][0x320] ;  /* 0x0000c80010a27a20 */ /* 0x000fe20000410000 */
[----:B------:R-:W3:Y:S01]  /*a4b0*/  MUFU.TANH R179, R10 ;  /* 0x0000000a00b37308 */ /* 0x000ee20000002400 */
[----:B------:R-:W-:Y:S02]  /*a4c0*/  FMUL.FTZ R13, R13, c[0x0][0x320] ;  /* 0x0000c8000d0d7a20 */ /* 0x000fe40000410000 */
[----:B------:R-:W-:Y:S02]  /*a4d0*/  FMUL.FTZ R158, R20, c[0x0][0x320] ;  /* 0x0000c800149e7a20 */ /* 0x000fe40000410000 */
[----:B------:R-:W-:Y:S02]  /*a4e0*/  FMUL.FTZ R14, R14, c[0x0][0x320] ;  /* 0x0000c8000e0e7a20 */ /* 0x000fe40000410000 */
[----:B------:R-:W-:Y:S02]  /*a4f0*/  FMUL.FTZ R15, R15, c[0x0][0x320] ;  /* 0x0000c8000f0f7a20 */ /* 0x000fe40000410000 */
[----:B------:R-:W-:Y:S01]  /*a500*/  FMUL.FTZ R17, R17, c[0x0][0x320] ;  /* 0x0000c80011117a20 */ /* 0x000fe20000410000 */
[----:B------:R4:W1:Y:S01]  /*a510*/  MUFU.TANH R177, R11 ;  /* 0x0000000b00b17308 */ /* 0x0008620000002400 */
        /* <DEDUP_REMOVED lines=10> */
[----:B------:R-:W1:Y:S01]  /*a5c0*/  MUFU.TANH R176, R176 ;  /* 0x000000b000b07308 */ /* 0x000e620000002400 */
[----:B----4-:R-:W4:Y:S01]  /*a5d0*/  LDSM.16.M88.4 R8, [R192+0x5800] ;  /* 0x00580000c008783b */ /* 0x010f220000000200 */
[----:B------:R-:W-:Y:S08]  /*a5e0*/  DEPBAR.LE SB0, 0x0 ;  /* 0x000080000000791a */ /* 0x000ff00000000000 */
[----:B------:R-:W1:Y:S01]  /*a5f0*/  MUFU.TANH R175, R175 ;  /* 0x000000af00af7308 */ /* 0x000e620000002400 */
[----:B------:R-:W-:Y:S09]  /*a600*/  BAR.SYNC.DEFER_BLOCKING 0x0 ;  /* 0x0000000000007b1d */ /* 0x000ff20000010000 */
[----:B------:R-:W1:Y:S10]  /*a610*/  MUFU.TANH R178, R178 ;  /* 0x000000b200b27308 */ /* 0x000e740000002400 */
[----:B------:R-:W1:Y:S10]  /*a620*/  MUFU.TANH R166, R166 ;  /* 0x000000a600a67308 */ /* 0x000e740000002400 */
[----:B------:R1:W1:Y:S01]  /*a630*/  MUFU.TANH R164, R13 ;  /* 0x0000000d00a47308 */ /* 0x0002620000002400 */
[C---:B----4-:R-:W-:Y:S09]  /*a640*/  HMMA.16816.F32.BF16 R28, R168.reuse, R8, R28 ;  /* 0x00000008a81c723c */ /* 0x050ff2000004181c */
[----:B------:R4:W1:Y:S01]  /*a650*/  MUFU.TANH R167, R14 ;  /* 0x0000000e00a77308 */ /* 0x0008620000002400 */
[----:B------:R-:W-:Y:S09]  /*a660*/  HMMA.16816.F32.BF16 R32, R168, R10, R32 ;  /* 0x0000000aa820723c */ /* 0x000ff20000041820 */
[----:B------:R4:W1:Y:S05]  /*a670*/  MUFU.TANH R165, R15 ;  /* 0x0000000f00a57308 */ /* 0x00086a0000002400 */
[----:B------:R-:W-:Y:S05]  /*a680*/  FMUL.FTZ R148, R28, c[0x0][0x320] ;  /* 0x0000c8001c947a20 */ /* 0x000fea0000410000 */
[----:B------:R-:W1:Y:S01]  /*a690*/  MUFU.TANH R162, R162 ;  /* 0x000000a200a27308 */ /* 0x000e620000002400 */
[----:B------:R-:W-:Y:S02]  /*a6a0*/  FMUL.FTZ R29, R29, c[0x0][0x320] ;  /* 0x0000c8001d1d7a20 */ /* 0x000fe40000410000 */
[----:B------:R-:W-:Y:S02]  /*a6b0*/  FMUL.FTZ R30, R30, c[0x0][0x320] ;  /* 0x0000c8001e1e7a20 */ /* 0x000fe40000410000 */
[----:B------:R-:W-:Y:S02]  /*a6c0*/  FMUL.FTZ R31, R31, c[0x0][0x320] ;  /* 0x0000c8001f1f7a20 */ /* 0x000fe40000410000 */
[----:B------:R-:W-:Y:S02]  /*a6d0*/  FMUL.FTZ R146, R32, c[0x0][0x320] ;  /* 0x0000c80020927a20 */ /* 0x000fe40000410000 */
[----:B------:R-:W-:Y:S01]  /*a6e0*/  FMUL.FTZ R33, R33, c[0x0][0x320] ;  /* 0x0000c80021217a20 */ /* 0x000fe20000410000 */
[----:B------:R4:W1:Y:S01]  /*a6f0*/  MUFU.TANH R160, R17 ;  /* 0x0000001100a07308 */ /* 0x0008620000002400 */
[----:B------:R-:W-:Y:S02]  /*a700*/  FMUL.FTZ R34, R34, c[0x0][0x320] ;  /* 0x0000c80022227a20 */ /* 0x000fe40000410000 */
[----:B------:R-:W-:Y:S07]  /*a710*/  FMUL.FTZ R35, R35, c[0x0][0x320] ;  /* 0x0000c80023237a20 */ /* 0x000fee0000410000 */
[----:B------:R4:W1:Y:S10]  /*a720*/  MUFU.TANH R163, R18 ;  /* 0x0000001200a37308 */ /* 0x0008740000002400 */
[----:B------:R4:W1:Y:S10]  /*a730*/  MUFU.TANH R161, R19 ;  /* 0x0000001300a17308 */ /* 0x0008740000002400 */
[----:B------:R-:W1:Y:S10]  /*a740*/  MUFU.TANH R158, R158 ;  /* 0x0000009e009e7308 */ /* 0x000e740000002400 */
[----:B------:R4:W1:Y:S10]  /*a750*/  MUFU.TANH R156, R21 ;  /* 0x00000015009c7308 */ /* 0x0008740000002400 */
        /* <DEDUP_REMOVED lines=13> */
[----:B------:R4:W1:Y:S01]  /*a830*/  MUFU.TANH R133, R35 ;  /* 0x0000002300857308 */ /* 0x0008620000002400 */
[----:B------:R-:W-:-:S05]  /*a840*/  @P0 BRA `(.L_x_424) ;  /* 0x0000039000000947 */ /* 0x000fca0003800000 */
[----:B--23--:R-:W-:Y:S01]  /*a850*/  IADD3 R10, -R222, 0x10, RZ ;  /* 0x00000010de0a7810 */ /* 0x00cfe20007ffe1ff */
[----:B------:R-:W-:Y:S01]  /*a860*/  ULEA UR5, UR20, UR12, 0x6 ;  /* 0x0000000c14057291 */ /* 0x000fe2000f8e303f */
[----:B------:R-:W-:Y:S02]  /*a870*/  IMAD.MOV.U32 R208, RZ, RZ, RZ ;  /* 0x000000ffffd07224 */ /* 0x000fe400078e00ff */
[----:B------:R-:W-:Y:S03]  /*a880*/  LOP3.LUT R10, R10, 0xf, RZ, 0xc0, !PT ;  /* 0x0000000f0a0a7812 */ /* 0x000fe600078ec0ff */
[----:B------:R-:W-:Y:S05]  /*a890*/  IMAD.U32 R209, RZ, RZ, UR5 ;  /* 0x00000005ffd17e24 */ /* 0x000fea000f8e00ff */
[----:B------:R-:W-:Y:S05]  /*a8a0*/  IADD3 R209, R209, -0x40, R210 ;  /* 0xffffffc0d1d17810 */ /* 0x000fea0007ffe0d2 */
[----:B------:R-:W-:Y:S04]  /*a8b0*/  @P2 IMAD.HI.U32 R2, R209, c[0x0][0x2bc], RZ ;  /* 0x0000af00d1022a27 */ /* 0x000fe800078e00ff */
[--C-:B------:R-:W-:Y:S01]  /*a8c0*/  IMAD.MOV.U32 R0, RZ, RZ, R209.reuse ;  /* 0x000000ffff007224 */ /* 0x100fe200078e00d1 */
[----:B------:R-:W-:Y:S04]  /*a8d0*/  @P2 SHF.R.U32.HI R0, RZ, c[0x0][0x2c0], R2 ;  /* 0x0000b000ff002a19 */ /* 0x000fe80000011602 */
[C---:B------:R-:W-:Y:S04]  /*a8e0*/  @!P1 IADD3 R7, P0, R0.reuse, UR16, RZ ;  /* 0x0000001000079c10 */ /* 0x040fe8000ff1e0ff */
[----:B------:R-:W-:Y:S01]  /*a8f0*/  @!P1 LEA.HI.X.SX32 R2, R0, UR8, 0x1, P0 ;  /* 0x0000000800029c11 */ /* 0x000fe200080f0eff */
[----:B------:R-:W-:Y:S01]  /*a900*/  IMAD.MOV R0, RZ, RZ, -R0 ;  /* 0x000000ffff007224 */ /* 0x000fe200078e0a00 */
[C---:B------:R-:W-:Y:S03]  /*a910*/  @!P1 LEA R4, P0, R7.reuse, c[0x0][0x2a0], 0x2 ;  /* 0x0000a80007049a11 */ /* 0x040fe600078010ff */
[----:B------:R-:W-:Y:S01]  /*a920*/  IMAD R209, R0, c[0x0][0x2b8], R209 ;  /* 0x0000ae0000d17a24 */ /* 0x000fe200078e02d1 */
[----:B------:R-:W-:Y:S02]  /*a930*/  @!P1 LEA.HI.X R5, R7, c[0x0][0x2a4], R2, 0x2, P0 ;  /* 0x0000a90007059a11 */ /* 0x000fe400000f1402 */
[----:B------:R-:W-:Y:S01]  /*a940*/  SHF.L.U64.HI R2, R216, 0x1, R219 ;  /* 0x00000001d8027819 */ /* 0x000fe200000102db */
[----:B------:R-:W-:Y:S01]  /*a950*/  IMAD.WIDE.U32 R6, R209, c[0x0][0x1e0], RZ ;  /* 0x00007800d1067a25 */ /* 0x000fe200078e00ff */
[----:B------:R-:W-:Y:S01]  /*a960*/  SHF.R.S32.HI R9, RZ, 0x1f, R209 ;  /* 0x0000001fff097819 */ /* 0x000fe200000114d1 */
[----:B------:R-:W2:Y:S04]  /*a970*/  @!P1 LDG.E R208, [R4.64] ;  /* 0x0000001204d09981 */ /* 0x000ea8000c1e1900 */
[----:B------:R-:W-:Y:S04]  /*a980*/  IMAD R9, R9, c[0x0][0x1e0], RZ ;  /* 0x0000780009097a24 */ /* 0x000fe800078e02ff */
[----:B------:R-:W-:Y:S04]  /*a990*/  IMAD R9, R209, c[0x0][0x1e4], R9 ;  /* 0x00007900d1097a24 */ /* 0x000fe800078e0209 */
[----:B------:R-:W-:Y:S01]  /*a9a0*/  IMAD.IADD R7, R7, 0x1, R9 ;  /* 0x0000000107077824 */ /* 0x000fe200078e0209 */
[----:B------:R-:W-:Y:S04]  /*a9b0*/  IADD3 R9, -R221, 0x10, RZ ;  /* 0x00000010dd097810 */ /* 0x000fe80007ffe1ff */
[----:B------:R-:W-:Y:S02]  /*a9c0*/  LOP3.LUT R9, R9, 0xf, RZ, 0xc0, !PT ;  /* 0x0000000f09097812 */ /* 0x000fe400078ec0ff */
[----:B--2---:R-:W-:Y:S01]  /*a9d0*/  SHF.R.S32.HI R0, RZ, 0x1f, R208 ;  /* 0x0000001fff007819 */ /* 0x004fe200000114d0 */
[----:B------:R-:W-:Y:S04]  /*a9e0*/  IMAD.WIDE.U32 R6, R208, c[0x0][0x1f0], R6 ;  /* 0x00007c00d0067a25 */ /* 0x000fe800078e0006 */
[----:B------:R-:W-:Y:S01]  /*a9f0*/  IMAD R0, R0, c[0x0][0x1f0], RZ ;  /* 0x00007c0000007a24 */ /* 0x000fe200078e02ff */
[----:B------:R-:W-:Y:S03]  /*aa00*/  IADD3 R5, P0, R6, UR14, RZ ;  /* 0x0000000e06057c10 */ /* 0x000fe6000ff1e0ff */
[----:B------:R-:W-:Y:S05]  /*aa10*/  IMAD R0, R208, c[0x0][0x1f4], R0 ;  /* 0x00007d00d0007a24 */ /* 0x000fea00078e0200 */
[----:B------:R-:W-:Y:S02]  /*aa20*/  IADD3.X R0, R7, UR7, R0, P0, !PT ;  /* 0x0000000707007c10 */ /* 0x000fe400087fe400 */
[C---:B-1----:R-:W-:Y:S04]  /*aa30*/  LEA R13, P0, R5.reuse, c[0x0][0x1c8], 0x1 ;  /* 0x00007200050d7a11 */ /* 0x042fe800078008ff */
[----:B------:R-:W-:Y:S01]  /*aa40*/  LEA.HI.X R12, R5, c[0x0][0x1cc], R0, 0x1, P0 ;  /* 0x00007300050c7a11 */ /* 0x000fe200000f0c00 */
[----:B------:R-:W1:Y:S01]  /*aa50*/  SHFL.IDX PT, R4, R13, 0x1, 0x181f ;  /* 0x00381f000d047f89 */ /* 0x000e6200000e0000 */
[----:B------:R-:W-:Y:S03]  /*aa60*/  IMAD.SHL.U32 R0, R216, 0x2, RZ ;  /* 0x00000002d8007824 */ /* 0x000fe600078e00ff */
[----:B------:R-:W2:Y:S04]  /*aa70*/  SHFL.IDX PT, R5, R12, 0x1, 0x181f ;  /* 0x00381f000c057f89 */ /* 0x000ea800000e0000 */
[----:B------:R-:W3:Y:S04]  /*aa80*/  SHFL.IDX PT, R6, R13, RZ, 0x181f ;  /* 0x00181fff0d067589 */ /* 0x000ee800000e0000 */
[----:B------:R3:W5:Y:S01]  /*aa90*/  SHFL.IDX PT, R7, R12, RZ, 0x181f ;  /* 0x00181fff0c077589 */ /* 0x00076200000e0000 */
[-C--:B-1----:R-:W-:Y:S04]  /*aaa0*/  IADD3 R10, P6, P0, R10, R4.reuse, R223 ;  /* 0x000000040a0a7210 */ /* 0x082fe800078de0df */
[-C--:B--2---:R-:W-:Y:S02]  /*aab0*/  IADD3.X R11, RZ, R5.reuse, R224, P6, P0 ;  /* 0x00000005ff0b7210 */ /* 0x084fe400037e04e0 */
[----:B------:R-:W-:Y:S04]  /*aac0*/  IADD3 R8, P6, P0, R9, R4, R0 ;  /* 0x0000000409087210 */ /* 0x000fe800078de000 */
[--C-:B------:R-:W-:Y:S02]  /*aad0*/  IADD3.X R9, RZ, R5, R2.reuse, P6, P0 ;  /* 0x00000005ff097210 */ /* 0x100fe400037e0402 */
[C---:B---3--:R-:W-:Y:S02]  /*aae0*/  IADD3 R12, P6, R6.reuse, R0, RZ ;  /* 0x00000000060c7210 */ /* 0x048fe40007fde0ff */
[C---:B----4-:R-:W-:Y:S03]  /*aaf0*/  IADD3 R14, P0, R6.reuse, R225, RZ ;  /* 0x000000e1060e7210 */ /* 0x050fe60007f1e0ff */
[C---:B-----5:R-:W-:Y:S01]  /*ab00*/  IMAD.X R13, R7.reuse, 0x1, R2, P6 ;  /* 0x00000001070d7824 */ /* 0x060fe200030e0602 */
        /* <DEDUP_REMOVED lines=13> */
.L_x_424:
[----:B-123--:R-:W-:Y:S01]  /*abe0*/  FMNMX.FTZ R5, R172, R3, !PT ;  /* 0x00000003ac057209 */ /* 0x00efe20007810000 */
[----:B----4-:R-:W-:Y:S01]  /*abf0*/  LDSM.16.MT88.4 R12, [R203+0x100] ;  /* 0x00010000cb0c783b */ /* 0x010fe20000004200 */
        /* <DEDUP_REMOVED lines=26> */
[----:B------:R-:W0:Y:S01]  /*ada0*/  LDGDEPBAR ;  /* 0x00000000000079af */ /* 0x000e220000000000 */
        /* <DEDUP_REMOVED lines=8> */
[----:B------:R-:W-:Y:S02]  /*ae30*/  PLOP3.LUT P0, PT, PT, PT, UP2, 0x80, 0x0 ;  /* 0x000000000000781c */ /* 0x000fe40003f0f028 */
[----:B------:R-:W-:Y:S02]  /*ae40*/  FMNMX.FTZ R8, R145, R0, !PT ;  /* 0x0000000091087209 */ /* 0x000fe40007810000 */
[----:B------:R-:W-:Y:S03]  /*ae50*/  FMNMX.FTZ R0, R134, R7, !PT ;  /* 0x0000000786007209 */ /* 0x000fe60007810000 */
[----:B------:R-:W-:Y:S01]  /*ae60*/  SHFL.BFLY PT, R9, R8, 0x2, 0x1f ;  /* 0x0c401f0008097f89 */ /* 0x000fe200000e0000 */
[----:B------:R-:W-:Y:S07]  /*ae70*/  FMNMX.FTZ R4, R133, R0, !PT ;  /* 0x0000000085047209 */ /* 0x000fee0007810000 */
[----:B------:R-:W1:Y:S02]  /*ae80*/  SHFL.BFLY PT, R7, R4, 0x2, 0x1f ;  /* 0x0c401f0004077f89 */ /* 0x000e6400000e0000 */
[----:B-1----:R-:W-:Y:S02]  /*ae90*/  FMNMX.FTZ R5, R4, R7, !PT ;  /* 0x0000000704057209 */ /* 0x002fe40007810000 */
[----:B------:R-:W-:Y:S04]  /*aea0*/  FMNMX.FTZ R6, R8, R9, !PT ;  /* 0x0000000908067209 */ /* 0x000fe80007810000 */
[----:B------:R-:W1:Y:S08]  /*aeb0*/  SHFL.BFLY PT, R132, R5, 0x1, 0x1f ;  /* 0x0c201f0005847f89 */ /* 0x000e7000000e0000 */
[----:B------:R-:W2:Y:S01]  /*aec0*/  SHFL.BFLY PT, R9, R6, 0x1, 0x1f ;  /* 0x0c201f0006097f89 */ /* 0x000ea200000e0000 */
[----:B-1----:R-:W-:Y:S02]  /*aed0*/  FMNMX.FTZ R132, R132, R5, !PT ;  /* 0x0000000584847209 */ /* 0x002fe40007810000 */
[----:B--2---:R-:W-:Y:S05]  /*aee0*/  FMNMX.FTZ R0, R6, R9, !PT ;  /* 0x0000000906007209 */ /* 0x004fea0007810000 */
[C---:B------:R-:W-:Y:S02]  /*aef0*/  FMUL.FTZ R151, R0.reuse, c[0x0][0x2d0] ;  /* 0x0000b40000977a20 */ /* 0x040fe40000410000 */
[----:B------:R-:W-:Y:S02]  /*af00*/  FADD.FTZ R2, -R0, R3 ;  /* 0x0000000300027221 */ /* 0x000fe40000010100 */
[----:B------:R-:W-:Y:S02]  /*af10*/  FFMA.FTZ R173, R144, c[0x0][0x2d0], -R151 ;  /* 0x0000b40090ad7a23 */ /* 0x000fe40000010897 */
[----:B------:R-:W-:Y:S02]  /*af20*/  FMUL.FTZ R144, R132, c[0x0][0x2d0] ;  /* 0x0000b40084907a20 */ /* 0x000fe40000410000 */
[----:B------:R-:W-:Y:S02]  /*af30*/  FMUL.FTZ R3, R2, c[0x0][0x2d0] ;  /* 0x0000b40002037a20 */ /* 0x000fe40000410000 */
[----:B------:R-:W-:Y:S01]  /*af40*/  FADD.FTZ R2, -R132, R135 ;  /* 0x0000008784027221 */ /* 0x000fe20000010100 */
[----:B------:R-:W-:Y:S01]  /*af50*/  MUFU.EX2 R173, R173 ;  /* 0x000000ad00ad7308 */ /* 0x000fe20000000800 */
[--C-:B------:R-:W-:Y:S02]  /*af60*/  FFMA.FTZ R174, R172, c[0x0][0x2d0], -R151.reuse ;  /* 0x0000b400acae7a23 */ /* 0x100fe40000010897 */
[--C-:B------:R-:W-:Y:S02]  /*af70*/  FFMA.FTZ R172, R178, c[0x0][0x2d0], -R151.reuse ;  /* 0x0000b400b2ac7a23 */ /* 0x100fe40000010897 */
[--C-:B------:R-:W-:Y:S02]  /*af80*/  FFMA.FTZ R171, R180, c[0x0][0x2d0], -R151.reuse ;  /* 0x0000b400b4ab7a23 */ /* 0x100fe40000010897 */
[--C-:B------:R-:W-:Y:S02]  /*af90*/  FFMA.FTZ R170, R176, c[0x0][0x2d0], -R144.reuse ;  /* 0x0000b400b0aa7a23 */ /* 0x100fe40000010890 */
[--C-:B------:R-:W-:Y:S01]  /*afa0*/  FFMA.FTZ R169, R175, c[0x0][0x2d0], -R144.reuse ;  /* 0x0000b400afa97a23 */ /* 0x100fe20000010890 */
[----:B------:R-:W1:Y:S01]  /*afb0*/  MUFU.EX2 R3, R3 ;  /* 0x0000000300037308 */ /* 0x000e620000000800 */
[--C-:B------:R-:W-:Y:S02]  /*afc0*/  FFMA.FTZ R168, R179, c[0x0][0x2d0], -R144.reuse ;  /* 0x0000b400b3a87a23 */ /* 0x100fe40000010890 */
[--C-:B------:R-:W-:Y:S02]  /*afd0*/  FFMA.FTZ R135, R177, c[0x0][0x2d0], -R144.reuse ;  /* 0x0000b400b1877a23 */ /* 0x100fe40000010890 */
[----:B------:R-:W-:Y:S02]  /*afe0*/  FMUL.FTZ R4, R2, c[0x0][0x2d0] ;  /* 0x0000b40002047a20 */ /* 0x000fe40000410000 */
[--C-:B------:R-:W-:Y:S02]  /*aff0*/  FFMA.FTZ R175, R166, c[0x0][0x2d0], -R151.reuse ;  /* 0x0000b400a6af7a23 */ /* 0x100fe40000010897 */
[--C-:B------:R-:W-:Y:S01]  /*b000*/  FFMA.FTZ R176, R164, c[0x0][0x2d0], -R151.reuse ;  /* 0x0000b400a4b07a23 */ /* 0x100fe20000010897 */
[----:B------:R2:W3:Y:S01]  /*b010*/  MUFU.EX2 R2, R4 ;  /* 0x0000000400027308 */ /* 0x0004e20000000800 */
[--C-:B------:R-:W-:Y:S02]  /*b020*/  FFMA.FTZ R177, R167, c[0x0][0x2d0], -R144.reuse ;  /* 0x0000b400a7b17a23 */ /* 0x100fe40000010890 */
[--C-:B------:R-:W-:Y:S02]  /*b030*/  FFMA.FTZ R178, R165, c[0x0][0x2d0], -R144.reuse ;  /* 0x0000b400a5b27a23 */ /* 0x100fe40000010890 */
[----:B------:R-:W-:Y:S01]  /*b040*/  LDSM.16.MT88.4 R164, [R203+0x5900] ;  /* 0x00590000cba4783b */ /* 0x000fe20000004200 */
[--C-:B------:R-:W-:Y:S02]  /*b050*/  FFMA.FTZ R179, R162, c[0x0][0x2d0], -R151.reuse ;  /* 0x0000b400a2b37a23 */ /* 0x100fe40000010897 */
[--C-:B------:R-:W-:Y:S02]  /*b060*/  FFMA.FTZ R180, R160, c[0x0][0x2d0], -R151.reuse ;  /* 0x0000b400a0b47a23 */ /* 0x100fe40000010897 */
[----:B------:R-:W4:Y:S01]  /*b070*/  MUFU.EX2 R174, R174 ;  /* 0x000000ae00ae7308 */ /* 0x000f220000000800 */
[--C-:B------:R-:W-:Y:S02]  /*b080*/  FFMA.FTZ R181, R163, c[0x0][0x2d0], -R144.reuse ;  /* 0x0000b400a3b57a23 */ /* 0x100fe40000010890 */
[--C-:B------:R-:W-:Y:S02]  /*b090*/  FFMA.FTZ R182, R161, c[0x0][0x2d0], -R144.reuse ;  /* 0x0000b400a1b67a23 */ /* 0x100fe40000010890 */
[C---:B-1----:R-:W-:Y:S01]  /*b0a0*/  FMUL.FTZ R5, R3.reuse, R129 ;  /* 0x0000008103057220 */ /* 0x042fe20000410000 */
[----:B------:R-:W-:Y:S01]  /*b0b0*/  LDSM.16.MT88.4 R160, [R196+0x3900] ;  /* 0x00390000c4a0783b */ /* 0x000fe20000004200 */
[C---:B------:R-:W-:Y:S02]  /*b0c0*/  FMUL.FTZ R8, R3.reuse, R124 ;  /* 0x0000007c03087220 */ /* 0x040fe40000410000 */
[C---:B------:R-:W-:Y:S01]  /*b0d0*/  FMUL.FTZ R9, R3.reuse, R125 ;  /* 0x0000007d03097220 */ /* 0x040fe20000410000 */
[----:B------:R-:W-:Y:S01]  /*b0e0*/  MUFU.EX2 R172, R172 ;  /* 0x000000ac00ac7308 */ /* 0x000fe20000000800 */
[C---:B------:R-:W-:Y:S02]  /*b0f0*/  FMUL.FTZ R16, R3.reuse, R116 ;  /* 0x0000007403107220 */ /* 0x040fe40000410000 */
[C---:B------:R-:W-:Y:S02]  /*b100*/  FMUL.FTZ R17, R3.reuse, R117 ;  /* 0x0000007503117220 */ /* 0x040fe40000410000 */
[----:B--2---:R-:W-:Y:S02]  /*b110*/  FMUL.FTZ R4, R3, R128 ;  /* 0x0000008003047220 */ /* 0x004fe40000410000 */
[C---:B---3--:R-:W-:Y:S02]  /*b120*/  FMUL.FTZ R6, R2.reuse, R130 ;  /* 0x0000008202067220 */ /* 0x048fe40000410000 */
[C---:B------:R-:W-:Y:S01]  /*b130*/  FMUL.FTZ R7, R2.reuse, R131 ;  /* 0x0000008302077220 */ /* 0x040fe20000410000 */
[----:B------:R-:W1:Y:S01]  /*b140*/  MUFU.EX2 R171, R171 ;  /* 0x000000ab00ab7308 */ /* 0x000e620000000800 */
[C---:B------:R-:W-:Y:S02]  /*b150*/  FMUL.FTZ R10, R2.reuse, R126 ;  /* 0x0000007e020a7220 */ /* 0x040fe40000410000 */
[C---:B------:R-:W-:Y:S01]  /*b160*/  FMUL.FTZ R11, R2.reuse, R127 ;  /* 0x0000007f020b7220 */ /* 0x040fe20000410000 */
[----:B----4-:R-:W-:Y:S01]  /*b170*/  F2FP.BF16.PACK_AB R128, R173, R174 ;  /* 0x000000aead80723e */ /* 0x010fe200000010ff */
[C---:B------:R-:W-:Y:S01]  /*b180*/  FMUL.FTZ R18, R2.reuse, R118 ;  /* 0x0000007602127220 */ /* 0x040fe20000410000 */
[----:B------:R-:W-:Y:S01]  /*b190*/  LDSM.16.MT88.4 R124, [R203+0x2900] ;  /* 0x00290000cb7c783b */ /* 0x000fe20000004200 */
[C---:B------:R-:W-:Y:S02]  /*b1a0*/  FMUL.FTZ R19, R2.reuse, R119 ;  /* 0x0000007702137220 */ /* 0x040fe40000410000 */
[C---:B------:R-:W-:Y:S01]  /*b1b0*/  FMUL.FTZ R24, R3.reuse, R108 ;  /* 0x0000006c03187220 */ /* 0x040fe20000410000 */
[----:B------:R-:W-:Y:S01]  /*b1c0*/  MUFU.EX2 R170, R170 ;  /* 0x000000aa00aa7308 */ /* 0x000fe20000000800 */
[C---:B------:R-:W-:Y:S02]  /*b1d0*/  FMUL.FTZ R25, R3.reuse, R109 ;  /* 0x0000006d03197220 */ /* 0x040fe40000410000 */
[C---:B------:R-:W-:Y:S01]  /*b1e0*/  FMUL.FTZ R26, R2.reuse, R110 ;  /* 0x0000006e021a7220 */ /* 0x040fe20000410000 */
[----:B------:R-:W-:Y:S01]  /*b1f0*/  LDSM.16.MT88.4 R116, [R198+0x900] ;  /* 0x00090000c674783b */ /* 0x000fe20000004200 */
[C---:B------:R-:W-:Y:S02]  /*b200*/  FMUL.FTZ R27, R2.reuse, R111 ;  /* 0x0000006f021b7220 */ /* 0x040fe40000410000 */
[C---:B------:R-:W-:Y:S02]  /*b210*/  FMUL.FTZ R32, R3.reuse, R100 ;  /* 0x0000006403207220 */ /* 0x040fe40000410000 */
[----:B------:R-:W-:Y:S01]  /*b220*/  FMUL.FTZ R33, R3, R101 ;  /* 0x0000006503217220 */ /* 0x000fe20000410000 */
[----:B------:R-:W2:Y:S01]  /*b230*/  MUFU.EX2 R169, R169 ;  /* 0x000000a900a97308 */ /* 0x000ea20000000800 */
[C---:B------:R-:W-:Y:S01]  /*b240*/  FMUL.FTZ R34, R2.reuse, R102 ;  /* 0x0000006602227220 */ /* 0x040fe20000410000 */
[----:B------:R-:W-:Y:S01]  /*b250*/  LDSM.16.MT88.4 R108, [R196+0x2100] ;  /* 0x00210000c46c783b */ /* 0x000fe20000004200 */
[----:B------:R-:W-:Y:S01]  /*b260*/  FMUL.FTZ R35, R2, R103 ;  /* 0x0000006702237220 */ /* 0x000fe20000410000 */
[----:B-1----:R-:W-:Y:S01]  /*b270*/  F2FP.BF16.PACK_AB R130, R171, R172 ;  /* 0x000000acab82723e */ /* 0x002fe200000010ff */
[--C-:B------:R-:W-:Y:S02]  /*b280*/  FFMA.FTZ R183, R158, c[0x0][0x2d0], -R151.reuse ;  /* 0x0000b4009eb77a23 */ /* 0x100fe40000010897 */
[--C-:B------:R-:W-:Y:S02]  /*b290*/  FFMA.FTZ R228, R156, c[0x0][0x2d0], -R151.reuse ;  /* 0x0000b4009ce47a23 */ /* 0x100fe40000010897 */
[--C-:B------:R-:W-:Y:S01]  /*b2a0*/  FFMA.FTZ R227, R159, c[0x0][0x2d0], -R144.reuse ;  /* 0x0000b4009fe37a23 */ /* 0x100fe20000010890 */
[----:B------:R-:W-:Y:S01]  /*b2b0*/  MUFU.EX2 R168, R168 ;  /* 0x000000a800a87308 */ /* 0x000fe20000000800 */
[----:B------:R-:W-:Y:S01]  /*b2c0*/  LDSM.16.MT88.4 R100, [R197+0x2100] ;  /* 0x00210000c564783b */ /* 0x000fe20000004200 */
[--C-:B------:R-:W-:Y:S02]  /*b2d0*/  FFMA.FTZ R230, R157, c[0x0][0x2d0], -R144.reuse ;  /* 0x0000b4009de67a23 */ /* 0x100fe40000010890 */
[--C-:B------:R-:W-:Y:S02]  /*b2e0*/  FFMA.FTZ R229, R154, c[0x0][0x2d0], -R151.reuse ;  /* 0x0000b4009ae57a23 */ /* 0x100fe40000010897 */
[--C-:B------:R-:W-:Y:S02]  /*b2f0*/  FFMA.FTZ R232, R152, c[0x0][0x2d0], -R151.reuse ;  /* 0x0000b40098e87a23 */ /* 0x100fe40000010897 */
[--C-:B------:R-:W-:Y:S01]  /*b300*/  FFMA.FTZ R231, R155, c[0x0][0x2d0], -R144.reuse ;  /* 0x0000b4009be77a23 */ /* 0x100fe20000010890 */
[----:B------:R-:W-:Y:S01]  /*b310*/  LDSM.16.MT88.4 R156, [R197+0x3900] ;  /* 0x00390000c59c783b */ /* 0x000fe20000004200 */
[----:B------:R-:W1:Y:S01]  /*b320*/  MUFU.EX2 R135, R135 ;  /* 0x0000008700877308 */ /* 0x000e620000000800 */
[--C-:B------:R-:W-:Y:S02]  /*b330*/  FFMA.FTZ R234, R153, c[0x0][0x2d0], -R144.reuse ;  /* 0x0000b40099ea7a23 */ /* 0x100fe40000010890 */
[--C-:B------:R-:W-:Y:S01]  /*b340*/  FFMA.FTZ R233, R148, c[0x0][0x2d0], -R151.reuse ;  /* 0x0000b40094e97a23 */ /* 0x100fe20000010897 */
[----:B--2---:R-:W-:Y:S01]  /*b350*/  F2FP.BF16.PACK_AB R129, R169, R170 ;  /* 0x000000aaa981723e */ /* 0x004fe200000010ff */
[--C-:B------:R-:W-:Y:S02]  /*b360*/  FFMA.FTZ R236, R150, c[0x0][0x2d0], -R151.reuse ;  /* 0x0000b40096ec7a23 */ /* 0x100fe40000010897 */
[----:B------:R-:W-:Y:S01]  /*b370*/  LDSM.16.MT88.4 R152, [R198+0x3900] ;  /* 0x00390000c698783b */ /* 0x000fe20000004200 */
[--C-:B------:R-:W-:Y:S02]  /*b380*/  FFMA.FTZ R235, R149, c[0x0][0x2d0], -R144.reuse ;  /* 0x0000b40095eb7a23 */ /* 0x100fe40000010890 */
[--C-:B------:R-:W-:Y:S01]  /*b390*/  FFMA.FTZ R238, R147, c[0x0][0x2d0], -R144.reuse ;  /* 0x0000b40093ee7a23 */ /* 0x100fe20000010890 */
[----:B------:R-:W-:Y:S01]  /*b3a0*/  MUFU.EX2 R175, R175 ;  /* 0x000000af00af7308 */ /* 0x000fe20000000800 */
[--C-:B------:R-:W-:Y:S02]  /*b3b0*/  FFMA.FTZ R237, R146, c[0x0][0x2d0], -R151.reuse ;  /* 0x0000b40092ed7a23 */ /* 0x100fe40000010897 */
[----:B------:R-:W-:Y:S02]  /*b3c0*/  FFMA.FTZ R151, R145, c[0x0][0x2d0], -R151 ;  /* 0x0000b40091977a23 */ /* 0x000fe40000010897 */
[C---:B------:R-:W-:Y:S02]  /*b3d0*/  FMUL.FTZ R36, R3.reuse, R36 ;  /* 0x0000002403247220 */ /* 0x040fe40000410000 */
[----:B------:R-:W-:Y:S02]  /*b3e0*/  FMUL.FTZ R37, R3, R37 ;  /* 0x0000002503257220 */ /* 0x000fe40000410000 */
[C---:B------:R-:W-:Y:S01]  /*b3f0*/  FMUL.FTZ R38, R2.reuse, R38 ;  /* 0x0000002602267220 */ /* 0x040fe20000410000 */
[----:B------:R2:W-:Y:S01]  /*b400*/  MUFU.EX2 R240, R151 ;  /* 0x0000009700f07308 */ /* 0x0005e20000000800 */
[C---:B------:R-:W-:Y:S01]  /*b410*/  FMUL.FTZ R39, R2.reuse, R39 ;  /* 0x0000002702277220 */ /* 0x040fe20000410000 */
[----:B-1----:R-:W-:Y:S01]  /*b420*/  F2FP.BF16.PACK_AB R131, R135, R168 ;  /* 0x000000a88783723e */ /* 0x002fe200000010ff */
[C---:B------:R-:W-:Y:S02]  /*b430*/  FMUL.FTZ R40, R3.reuse, R40 ;  /* 0x0000002803287220 */ /* 0x040fe40000410000 */
[C---:B------:R-:W-:Y:S02]  /*b440*/  FMUL.FTZ R41, R3.reuse, R41 ;  /* 0x0000002903297220 */ /* 0x040fe40000410000 */
[C---:B------:R-:W-:Y:S02]  /*b450*/  FMUL.FTZ R42, R2.reuse, R42 ;  /* 0x0000002a022a7220 */ /* 0x040fe40000410000 */
[C---:B------:R-:W-:Y:S01]  /*b460*/  HMMA.16816.F32.BF16 R4, R128.reuse, R12, R4 ;  /* 0x0000000c8004723c */ /* 0x040fe20000041804 */
[----:B------:R-:W1:Y:S04]  /*b470*/  MUFU.EX2 R176, R176 ;  /* 0x000000b000b07308 */ /* 0x000e680000000800 */
[C---:B------:R-:W-:Y:S02]  /*b480*/  FMUL.FTZ R43, R2.reuse, R43 ;  /* 0x0000002b022b7220 */ /* 0x040fe40000410000 */
[C---:B------:R-:W-:Y:S01]  /*b490*/  FMUL.FTZ R12, R3.reuse, R120 ;  /* 0x00000078030c7220 */ /* 0x040fe20000410000 */
[C---:B------:R-:W-:Y:S03]  /*b4a0*/  HMMA.16816.F32.BF16 R8, R128.reuse, R14, R8 ;  /* 0x0000000e8008723c */ /* 0x040fe60000041808 */
[----:B------:R-:W-:Y:S01]  /*b4b0*/  MUFU.EX2 R177, R177 ;  /* 0x000000b100b17308 */ /* 0x000fe20000000800 */
[C---:B------:R-:W-:Y:S01]  /*b4c0*/  FMUL.FTZ R13, R3.reuse, R121 ;  /* 0x00000079030d7220 */ /* 0x040fe20000410000 */
[----:B--2---:R-:W-:Y:S02]  /*b4d0*/  LDSM.16.MT88.4 R148, [R203+0x3900] ;  /* 0x00390000cb94783b */ /* 0x004fe40000004200 */
[C---:B------:R-:W-:Y:S02]  /*b4e0*/  FMUL.FTZ R14, R2.reuse, R122 ;  /* 0x0000007a020e7220 */ /* 0x040fe40000410000 */
[C---:B------:R-:W-:Y:S03]  /*b4f0*/  FMUL.FTZ R15, R2.reuse, R123 ;  /* 0x0000007b020f7220 */ /* 0x040fe60000410000 */
[C---:B------:R-:W-:Y:S01]  /*b500*/  FMUL.FTZ R44, R3.reuse, R44 ;  /* 0x0000002c032c7220 */ /* 0x040fe20000410000 */
[----:B------:R-:W2:Y:S01]  /*b510*/  MUFU.EX2 R178, R178 ;  /* 0x000000b200b27308 */ /* 0x000ea20000000800 */
[----:B------:R-:W3:Y:S01]  /*b520*/  LDSM.16.MT88.4 R120, [R196+0x100] ;  /* 0x00010000c478783b */ /* 0x000ee20000004200 */
[C---:B------:R-:W-:Y:S01]  /*b530*/  FMUL.FTZ R45, R3.reuse, R45 ;  /* 0x0000002d032d7220 */ /* 0x040fe20000410000 */
[C---:B------:R-:W-:Y:S03]  /*b540*/  HMMA.16816.F32.BF16 R12, R128.reuse, R20, R12 ;  /* 0x00000014800c723c */ /* 0x040fe6000004180c */
[C---:B------:R-:W-:Y:S02]  /*b550*/  FMUL.FTZ R46, R2.reuse, R46 ;  /* 0x0000002e022e7220 */ /* 0x040fe40000410000 */
[C---:B------:R-:W-:Y:S02]  /*b560*/  FMUL.FTZ R47, R2.reuse, R47 ;  /* 0x0000002f022f7220 */ /* 0x040fe40000410000 */
[C---:B------:R-:W-:Y:S01]  /*b570*/  FMUL.FTZ R20, R3.reuse, R112 ;  /* 0x0000007003147220 */ /* 0x040fe20000410000 */
[C---:B------:R-:W-:Y:S01]  /*b580*/  HMMA.16816.F32.BF16 R16, R128.reuse, R22, R16 ;  /* 0x000000168010723c */ /* 0x040fe20000041810 */
[----:B------:R-:W-:Y:S03]  /*b590*/  MUFU.EX2 R179, R179 ;  /* 0x000000b300b37308 */ /* 0x000fe60000000800 */
[C---:B------:R-:W-:Y:S02]  /*b5a0*/  FMUL.FTZ R21, R3.reuse, R113 ;  /* 0x0000007103157220 */ /* 0x040fe40000410000 */
[C---:B------:R-:W-:Y:S02]  /*b5b0*/  FMUL.FTZ R48, R3.reuse, R48 ;  /* 0x0000003003307220 */ /* 0x040fe40000410000 */
[C---:B------:R-:W-:Y:S03]  /*b5c0*/  FMUL.FTZ R22, R2.reuse, R114 ;  /* 0x0000007202167220 */ /* 0x040fe60000410000 */
[----:B------:R-:W4:Y:S01]  /*b5d0*/  MUFU.EX2 R180, R180 ;  /* 0x000000b400b47308 */ /* 0x000f220000000800 */
[C---:B------:R-:W-:Y:S02]  /*b5e0*/  FMUL.FTZ R23, R2.reuse, R115 ;  /* 0x0000007302177220 */ /* 0x040fe40000410000 */
[----:B------:R-:W5:Y:S01]  /*b5f0*/  LDSM.16.MT88.4 R112, [R203+0x2100] ;  /* 0x00210000cb70783b */ /* 0x000f620000004200 */
[C---:B------:R-:W-:Y:S02]  /*b600*/  FMUL.FTZ R49, R3.reuse, R49 ;  /* 0x0000003103317220 */ /* 0x040fe40000410000 */
[C---:B------:R-:W-:Y:S02]  /*b610*/  FMUL.FTZ R50, R2.reuse, R50 ;  /* 0x0000003202327220 */ /* 0x040fe40000410000 */
[C---:B------:R-:W-:Y:S02]  /*b620*/  HMMA.16816.F32.BF16 R20, R128.reuse, R28, R20 ;  /* 0x0000001c8014723c */ /* 0x040fe40000041814 */
[----:B------:R-:W-:Y:S01]  /*b630*/  MUFU.EX2 R181, R181 ;  /* 0x000000b500b57308 */ /* 0x000fe20000000800 */
[C---:B------:R-:W-:Y:S02]  /*b640*/  FMUL.FTZ R51, R2.reuse, R51 ;  /* 0x0000003302337220 */ /* 0x040fe40000410000 */
[C---:B------:R-:W-:Y:S02]  /*b650*/  FMUL.FTZ R52, R3.reuse, R52 ;  /* 0x0000003403347220 */ /* 0x040fe40000410000 */
[C---:B------:R-:W-:Y:S01]  /*b660*/  FMUL.FTZ R28, R3.reuse, R104 ;  /* 0x00000068031c7220 */ /* 0x040fe20000410000 */
[C---:B------:R-:W-:Y:S04]  /*b670*/  HMMA.16816.F32.BF16 R24, R128.reuse, R30, R24 ;  /* 0x0000001e8018723c */ /* 0x040fe80000041818 */
[C---:B------:R-:W-:Y:S01]  /*b680*/  FMUL.FTZ R29, R3.reuse, R105 ;  /* 0x00000069031d7220 */ /* 0x040fe20000410000 */
[----:B------:R-:W1:Y:S01]  /*b690*/  MUFU.EX2 R182, R182 ;  /* 0x000000b600b67308 */ /* 0x000e620000000800 */
[C---:B------:R-:W-:Y:S02]  /*b6a0*/  FMUL.FTZ R53, R3.reuse, R53 ;  /* 0x0000003503357220 */ /* 0x040fe40000410000 */
[C---:B------:R-:W-:Y:S04]  /*b6b0*/  FMUL.FTZ R30, R2.reuse, R106 ;  /* 0x0000006a021e7220 */ /* 0x040fe80000410000 */
[C---:B------:R-:W-:Y:S02]  /*b6c0*/  FMUL.FTZ R31, R2.reuse, R107 ;  /* 0x0000006b021f7220 */ /* 0x040fe40000410000 */
[----:B------:R-:W1:Y:S01]  /*b6d0*/  LDSM.16.MT88.4 R104, [R198+0x2100] ;  /* 0x00210000c668783b */ /* 0x000e620000004200 */
[C---:B------:R-:W-:Y:S01]  /*b6e0*/  FMUL.FTZ R54, R2.reuse, R54 ;  /* 0x0000003602367220 */ /* 0x040fe20000410000 */
[----:B------:R-:W-:Y:S01]  /*b6f0*/  MUFU.EX2 R183, R183 ;  /* 0x000000b700b77308 */ /* 0x000fe20000000800 */
[C---:B------:R-:W-:Y:S02]  /*b700*/  FMUL.FTZ R55, R2.reuse, R55 ;  /* 0x0000003702377220 */ /* 0x040fe40000410000 */
[C---:B---3--:R-:W-:Y:S03]  /*b710*/  HMMA.16816.F32.BF16 R28, R128.reuse, R120, R28 ;  /* 0x00000078801c723c */ /* 0x048fe6000004181c */
[C---:B------:R-:W-:Y:S02]  /*b720*/  FMUL.FTZ R56, R3.reuse, R56 ;  /* 0x0000003803387220 */ /* 0x040fe40000410000 */
[C---:B------:R-:W-:Y:S02]  /*b730*/  FMUL.FTZ R57, R3.reuse, R57 ;  /* 0x0000003903397220 */ /* 0x040fe40000410000 */
[C---:B------:R-:W-:Y:S01]  /*b740*/  FMUL.FTZ R58, R2.reuse, R58 ;  /* 0x0000003a023a7220 */ /* 0x040fe20000410000 */
[C---:B------:R-:W-:Y:S01]  /*b750*/  HMMA.16816.F32.BF16 R32, R128.reuse, R122, R32 ;  /* 0x0000007a8020723c */ /* 0x040fe20000041820 */
[----:B------:R-:W-:Y:S01]  /*b760*/  LDSM.16.MT88.4 R120, [R196+0x900] ;  /* 0x00090000c478783b */ /* 0x000fe20000004200 */
[----:B------:R-:W3:Y:S02]  /*b770*/  MUFU.EX2 R228, R228 ;  /* 0x000000e400e47308 */ /* 0x000ee40000000800 */
[C---:B------:R-:W-:Y:S02]  /*b780*/  FMUL.FTZ R59, R2.reuse, R59 ;  /* 0x0000003b023b7220 */ /* 0x040fe40000410000 */
[C---:B------:R-:W-:Y:S02]  /*b790*/  FMUL.FTZ R60, R3.reuse, R60 ;  /* 0x0000003c033c7220 */ /* 0x040fe40000410000 */
[C---:B-----5:R-:W-:Y:S04]  /*b7a0*/  HMMA.16816.F32.BF16 R36, R128.reuse, R112, R36 ;  /* 0x000000708024723c */ /* 0x060fe80000041824 */
[C---:B------:R-:W-:Y:S01]  /*b7b0*/  FMUL.FTZ R61, R3.reuse, R61 ;  /* 0x0000003d033d7220 */ /* 0x040fe20000410000 */
[----:B------:R-:W-:Y:S01]  /*b7c0*/  MUFU.EX2 R227, R227 ;  /* 0x000000e300e37308 */ /* 0x000fe20000000800 */
[C---:B------:R-:W-:Y:S02]  /*b7d0*/  FMUL.FTZ R62, R2.reuse, R62 ;  /* 0x0000003e023e7220 */ /* 0x040fe40000410000 */
[C---:B------:R-:W-:Y:S01]  /*b7e0*/  HMMA.16816.F32.BF16 R40, R128.reuse, R114, R40 ;  /* 0x000000728028723c */ /* 0x040fe20000041828 */
[----:B------:R-:W-:Y:S03]  /*b7f0*/  LDSM.16.MT88.4 R112, [R203+0x900] ;  /* 0x00090000cb70783b */ /* 0x000fe60000004200 */
[C---:B------:R-:W-:Y:S02]  /*b800*/  FMUL.FTZ R63, R2.reuse, R63 ;  /* 0x0000003f023f7220 */ /* 0x040fe40000410000 */
[C---:B------:R-:W-:Y:S01]  /*b810*/  FMUL.FTZ R64, R3.reuse, R64 ;  /* 0x0000004003407220 */ /* 0x040fe20000410000 */
[----:B------:R-:W5:Y:S01]  /*b820*/  MUFU.EX2 R230, R230 ;  /* 0x000000e600e67308 */ /* 0x000f620000000800 */
[C---:B------:R-:W-:Y:S01]  /*b830*/  FMUL.FTZ R65, R3.reuse, R65 ;  /* 0x0000004103417220 */ /* 0x040fe20000410000 */
[C---:B-1----:R-:W-:Y:S03]  /*b840*/  HMMA.16816.F32.BF16 R44, R128.reuse, R104, R44 ;  /* 0x00000068802c723c */ /* 0x042fe6000004182c */
[C---:B------:R-:W-:Y:S02]  /*b850*/  FMUL.FTZ R66, R2.reuse, R66 ;  /* 0x0000004202427220 */ /* 0x040fe40000410000 */
[C---:B------:R-:W-:Y:S03]  /*b860*/  FMUL.FTZ R67, R2.reuse, R67 ;  /* 0x0000004302437220 */ /* 0x040fe60000410000 */
[----:B------:R-:W-:Y:S01]  /*b870*/  MUFU.EX2 R229, R229 ;  /* 0x000000e500e57308 */ /* 0x000fe20000000800 */
[C---:B------:R-:W-:Y:S01]  /*b880*/  FMUL.FTZ R68, R3.reuse, R68 ;  /* 0x0000004403447220 */ /* 0x040fe20000410000 */
[C---:B------:R-:W-:Y:S01]  /*b890*/  HMMA.16816.F32.BF16 R48, R128.reuse, R106, R48 ;  /* 0x0000006a8030723c */ /* 0x040fe20000041830 */
[----:B------:R-:W1:Y:S02]  /*b8a0*/  LDSM.16.MT88.4 R104, [R203+0x4100] ;  /* 0x00410000cb68783b */ /* 0x000e640000004200 */
[C---:B------:R-:W-:Y:S02]  /*b8b0*/  FMUL.FTZ R69, R3.reuse, R69 ;  /* 0x0000004503457220 */ /* 0x040fe40000410000 */
[C---:B------:R-:W-:Y:S03]  /*b8c0*/  FMUL.FTZ R70, R2.reuse, R70 ;  /* 0x0000004602467220 */ /* 0x040fe60000410000 */
[C---:B------:R-:W-:Y:S01]  /*b8d0*/  HMMA.16816.F32.BF16 R52, R128.reuse, R100, R52 ;  /* 0x000000648034723c */ /* 0x040fe20000041834 */
[----:B------:R-:W1:Y:S03]  /*b8e0*/  MUFU.EX2 R232, R232 ;  /* 0x000000e800e87308 */ /* 0x000e660000000800 */
[C---:B------:R-:W-:Y:S02]  /*b8f0*/  FMUL.FTZ R71, R2.reuse, R71 ;  /* 0x0000004702477220 */ /* 0x040fe40000410000 */
[C---:B------:R-:W-:Y:S02]  /*b900*/  FMUL.FTZ R72, R3.reuse, R72 ;  /* 0x0000004803487220 */ /* 0x040fe40000410000 */
[C---:B------:R-:W-:Y:S01]  /*b910*/  HMMA.16816.F32.BF16 R56, R128.reuse, R102, R56 ;  /* 0x000000668038723c */ /* 0x040fe20000041838 */
[----:B------:R-:W2:Y:S02]  /*b920*/  LDSM.16.MT88.4 R100, [R198+0x4100] ;  /* 0x00410000c664783b */ /* 0x000ea40000004200 */
[----:B------:R-:W-:Y:S01]  /*b930*/  MUFU.EX2 R231, R231 ;  /* 0x000000e700e77308 */ /* 0x000fe20000000800 */
[C---:B------:R-:W-:Y:S02]  /*b940*/  FMUL.FTZ R73, R3.reuse, R73 ;  /* 0x0000004903497220 */ /* 0x040fe40000410000 */
[C---:B------:R-:W-:Y:S02]  /*b950*/  FMUL.FTZ R74, R2.reuse, R74 ;  /* 0x0000004a024a7220 */ /* 0x040fe40000410000 */
[C---:B------:R-:W-:Y:S04]  /*b960*/  HMMA.16816.F32.BF16 R60, R128.reuse, R108, R60 ;  /* 0x0000006c803c723c */ /* 0x040fe8000004183c */
[C---:B------:R-:W-:Y:S01]  /*b970*/  FMUL.FTZ R75, R2.reuse, R75 ;  /* 0x0000004b024b7220 */ /* 0x040fe20000410000 */
[----:B------:R-:W2:Y:S01]  /*b980*/  MUFU.EX2 R234, R234 ;  /* 0x000000ea00ea7308 */ /* 0x000ea20000000800 */
[C---:B------:R-:W-:Y:S02]  /*b990*/  FMUL.FTZ R76, R3.reuse, R76 ;  /* 0x0000004c034c7220 */ /* 0x040fe40000410000 */
[C---:B------:R-:W-:Y:S01]  /*b9a0*/  HMMA.16816.F32.BF16 R64, R128.reuse, R110, R64 ;  /* 0x0000006e8040723c */ /* 0x040fe20000041840 */
[----:B------:R-:W3:Y:S03]  /*b9b0*/  LDSM.16.MT88.4 R108, [R197+0x4100] ;  /* 0x00410000c56c783b */ /* 0x000ee60000004200 */
[C---:B------:R-:W-:Y:S02]  /*b9c0*/  FMUL.FTZ R77, R3.reuse, R77 ;  /* 0x0000004d034d7220 */ /* 0x040fe40000410000 */
[C---:B------:R-:W-:Y:S01]  /*b9d0*/  FMUL.FTZ R78, R2.reuse, R78 ;  /* 0x0000004e024e7220 */ /* 0x040fe20000410000 */
[----:B------:R-:W-:Y:S01]  /*b9e0*/  MUFU.EX2 R233, R233 ;  /* 0x000000e900e97308 */ /* 0x000fe20000000800 */
[C---:B------:R-:W-:Y:S01]  /*b9f0*/  FMUL.FTZ R79, R2.reuse, R79 ;  /* 0x0000004f024f7220 */ /* 0x040fe20000410000 */
[C---:B-1----:R-:W-:Y:S03]  /*ba00*/  HMMA.16816.F32.BF16 R68, R128.reuse, R104, R68 ;  /* 0x000000688044723c */ /* 0x042fe60000041844 */
[C---:B------:R-:W-:Y:S02]  /*ba10*/  FMUL.FTZ R80, R3.reuse, R80 ;  /* 0x0000005003507220 */ /* 0x040fe40000410000 */
[C---:B------:R-:W-:Y:S02]  /*ba20*/  FMUL.FTZ R81, R3.reuse, R81 ;  /* 0x0000005103517220 */ /* 0x040fe40000410000 */
[C---:B------:R-:W-:Y:S01]  /*ba30*/  FMUL.FTZ R82, R2.reuse, R82 ;  /* 0x0000005202527220 */ /* 0x040fe20000410000 */
[C---:B------:R-:W-:Y:S01]  /*ba40*/  HMMA.16816.F32.BF16 R72, R128.reuse, R106, R72 ;  /* 0x0000006a8048723c */ /* 0x040fe20000041848 */
[----:B------:R-:W1:Y:S01]  /*ba50*/  LDSM.16.MT88.4 R104, [R196+0x4100] ;  /* 0x00410000c468783b */ /* 0x000e620000004200 */
[----:B------:R-:W1:Y:S02]  /*ba60*/  MUFU.EX2 R236, R236 ;  /* 0x000000ec00ec7308 */ /* 0x000e640000000800 */
[C---:B------:R-:W-:Y:S02]  /*ba70*/  FMUL.FTZ R83, R2.reuse, R83 ;  /* 0x0000005302537220 */ /* 0x040fe40000410000 */
[C---:B------:R-:W-:Y:S02]  /*ba80*/  FMUL.FTZ R84, R3.reuse, R84 ;  /* 0x0000005403547220 */ /* 0x040fe40000410000 */
[C---:B--2---:R-:W-:Y:S04]  /*ba90*/  HMMA.16816.F32.BF16 R76, R128.reuse, R100, R76 ;  /* 0x00000064804c723c */ /* 0x044fe8000004184c */
[C---:B------:R-:W-:Y:S01]  /*baa0*/  FMUL.FTZ R85, R3.reuse, R85 ;  /* 0x0000005503557220 */ /* 0x040fe20000410000 */
[----:B------:R-:W-:Y:S01]  /*bab0*/  MUFU.EX2 R235, R235 ;  /* 0x000000eb00eb7308 */ /* 0x000fe20000000800 */
[----:B------:R-:W-:Y:S01]  /*bac0*/  FMUL.FTZ R86, R2, R86 ;  /* 0x0000005602567220 */ /* 0x000fe20000410000 */
[----:B------:R-:W-:Y:S01]  /*bad0*/  F2FP.BF16.PACK_AB R100, R176, R175 ;  /* 0x000000afb064723e */ /* 0x000fe200000010ff */
[C---:B------:R-:W-:Y:S04]  /*bae0*/  HMMA.16816.F32.BF16 R80, R128.reuse, R102, R80 ;  /* 0x000000668050723c */ /* 0x040fe80000041850 */
[----:B------:R-:W-:Y:S01]  /*baf0*/  FMUL.FTZ R87, R2, R87 ;  /* 0x0000005702577220 */ /* 0x000fe20000410000 */
[----:B------:R-:W-:Y:S01]  /*bb00*/  F2FP.BF16.PACK_AB R101, R178, R177 ;  /* 0x000000b1b265723e */ /* 0x000fe200000010ff */
[C---:B------:R-:W-:Y:S01]  /*bb10*/  FMUL.FTZ R88, R3.reuse, R88 ;  /* 0x0000005803587220 */ /* 0x040fe20000410000 */
[----:B----4-:R-:W-:Y:S01]  /*bb20*/  F2FP.BF16.PACK_AB R102, R180, R179 ;  /* 0x000000b3b466723e */ /* 0x010fe200000010ff */
[C---:B------:R-:W-:Y:S01]  /*bb30*/  FMUL.FTZ R89, R3.reuse, R89 ;  /* 0x0000005903597220 */ /* 0x040fe20000410000 */
[----:B------:R-:W-:Y:S01]  /*bb40*/  F2FP.BF16.PACK_AB R103, R182, R181 ;  /* 0x000000b5b667723e */ /* 0x000fe200000010ff */
[----:B------:R-:W2:Y:S01]  /*bb50*/  MUFU.EX2 R238, R238 ;  /* 0x000000ee00ee7308 */ /* 0x000ea20000000800 */
[C---:B---3--:R-:W-:Y:S03]  /*bb60*/  HMMA.16816.F32.BF16 R84, R128.reuse, R108, R84 ;  /* 0x0000006c8054723c */ /* 0x048fe60000041854 */
[C---:B------:R-:W-:Y:S02]  /*bb70*/  FMUL.FTZ R90, R2.reuse, R90 ;  /* 0x0000005a025a7220 */ /* 0x040fe40000410000 */
[C---:B------:R-:W-:Y:S02]  /*bb80*/  FMUL.FTZ R91, R2.reuse, R91 ;  /* 0x0000005b025b7220 */ /* 0x040fe40000410000 */
[C---:B------:R-:W-:Y:S02]  /*bb90*/  FMUL.FTZ R92, R3.reuse, R92 ;  /* 0x0000005c035c7220 */ /* 0x040fe40000410000 */
[C---:B------:R-:W-:Y:S01]  /*bba0*/  FMUL.FTZ R93, R3.reuse, R93 ;  /* 0x0000005d035d7220 */ /* 0x040fe20000410000 */
[----:B------:R-:W3:Y:S02]  /*bbb0*/  MUFU.EX2 R237, R237 ;  /* 0x000000ed00ed7308 */ /* 0x000ee40000000800 */
[C---:B------:R-:W-:Y:S01]  /*bbc0*/  HMMA.16816.F32.BF16 R88, R128.reuse, R110, R88 ;  /* 0x0000006e8058723c */ /* 0x040fe20000041858 */
[----:B------:R-:W4:Y:S02]  /*bbd0*/  LDSM.16.MT88.4 R108, [R197+0x900] ;  /* 0x00090000c56c783b */ /* 0x000f240000004200 */
[C---:B------:R-:W-:Y:S02]  /*bbe0*/  FMUL.FTZ R94, R2.reuse, R94 ;  /* 0x0000005e025e7220 */ /* 0x040fe40000410000 */
[C---:B------:R-:W-:Y:S02]  /*bbf0*/  FMUL.FTZ R95, R2.reuse, R95 ;  /* 0x0000005f025f7220 */ /* 0x040fe40000410000 */
[C---:B------:R-:W-:Y:S02]  /*bc00*/  FMUL.FTZ R96, R3.reuse, R96 ;  /* 0x0000006003607220 */ /* 0x040fe40000410000 */
[----:B------:R-:W-:Y:S03]  /*bc10*/  FMUL.FTZ R97, R3, R97 ;  /* 0x0000006103617220 */ /* 0x000fe60000410000 */
[C---:B-1----:R-:W-:Y:S03]  /*bc20*/  HMMA.16816.F32.BF16 R92, R128.reuse, R104, R92 ;  /* 0x00000068805c723c */ /* 0x042fe6000004185c */
[C---:B------:R-:W-:Y:S02]  /*bc30*/  FMUL.FTZ R98, R2.reuse, R98 ;  /* 0x0000006202627220 */ /* 0x040fe40000410000 */
[----:B------:R-:W-:Y:S02]  /*bc40*/  FMUL.FTZ R99, R2, R99 ;  /* 0x0000006302637220 */ /* 0x000fe40000410000 */
[--C-:B------:R-:W-:Y:S02]  /*bc50*/  FFMA.FTZ R134, R134, c[0x0][0x2d0], -R144.reuse ;  /* 0x0000b40086867a23 */ /* 0x100fe40000010890 */
[----:B------:R-:W-:Y:S03]  /*bc60*/  FFMA.FTZ R144, R133, c[0x0][0x2d0], -R144 ;  /* 0x0000b40085907a23 */ /* 0x000fe60000010890 */
[----:B------:R-:W-:Y:S01]  /*bc70*/  HMMA.16816.F32.BF16 R96, R128, R106, R96 ;  /* 0x0000006a8060723c */ /* 0x000fe20000041860 */
[----:B------:R-:W1:Y:S01]  /*bc80*/  LDSM.16.MT88.4 R104, [R196+0x2900] ;  /* 0x00290000c468783b */ /* 0x000e620000004200 */
[----:B------:R2:W-:Y:S01]  /*bc90*/  MUFU.EX2 R133, R144 ;  /* 0x0000009000857308 */ /* 0x0005e20000000800 */
[----:B------:R-:W-:Y:S01]  /*bca0*/  FFMA.FTZ R174, R3, R214, R174 ;  /* 0x000000d603ae7223 */ /* 0x000fe200000100ae */
[----:B------:R-:W-:Y:S01]  /*bcb0*/  MOV R3, R0 ;  /* 0x0000000000037202 */ /* 0x000fe20000000f00 */
[----:B------:R-:W-:Y:S02]  /*bcc0*/  FFMA.FTZ R170, R2, R215, R170 ;  /* 0x000000d702aa7223 */ /* 0x000fe400000100aa */
[----:B------:R-:W-:Y:S01]  /*bcd0*/  FADD.FTZ R173, R173, R174 ;  /* 0x000000aeadad7221 */ /* 0x000fe20000010000 */
[C---:B------:R-:W-:Y:S01]  /*bce0*/  HMMA.16816.F32.BF16 R4, R100.reuse, R112, R4 ;  /* 0x000000706404723c */ /* 0x040fe20000041804 */
[----:B------:R-:W-:Y:S03]  /*bcf0*/  LDSM.16.MT88.4 R128, [R198+0x3100] ;  /* 0x00310000c680783b */ /* 0x000fe60000004200 */
[----:B------:R-:W1:Y:S01]  /*bd00*/  MUFU.EX2 R134, R134 ;  /* 0x0000008600867308 */ /* 0x000e620000000800 */
[----:B------:R-:W-:Y:S02]  /*bd10*/  FADD.FTZ R169, R169, R170 ;  /* 0x000000aaa9a97221 */ /* 0x000fe40000010000 */
[----:B------:R-:W-:Y:S01]  /*bd20*/  FADD.FTZ R172, R172, R173 ;  /* 0x000000adacac7221 */ /* 0x000fe20000010000 */
[C---:B------:R-:W-:Y:S01]  /*bd30*/  HMMA.16816.F32.BF16 R8, R100.reuse, R114, R8 ;  /* 0x000000726408723c */ /* 0x040fe20000041808 */
[----:B------:R-:W-:Y:S03]  /*bd40*/  LDSM.16.MT88.4 R112, [R198+0x4900] ;  /* 0x00490000c670783b */ /* 0x000fe60000004200 */
[----:B------:R-:W-:Y:S02]  /*bd50*/  FADD.FTZ R2, R168, R169 ;  /* 0x000000a9a8027221 */ /* 0x000fe40000010000 */
[----:B------:R-:W-:Y:S02]  /*bd60*/  FADD.FTZ R172, R171, R172 ;  /* 0x000000acabac7221 */ /* 0x000fe40000010000 */
[C---:B------:R-:W-:Y:S01]  /*bd70*/  HMMA.16816.F32.BF16 R12, R100.reuse, R116, R12 ;  /* 0x00000074640c723c */ /* 0x040fe2000004180c */
[----:B--2---:R-:W-:Y:S03]  /*bd80*/  LDSM.16.MT88.4 R144, [R196+0x1900] ;  /* 0x00190000c490783b */ /* 0x004fe60000004200 */
[----:B------:R-:W-:Y:S01]  /*bd90*/  FADD.FTZ R2, R135, R2 ;  /* 0x0000000287027221 */ /* 0x000fe20000010000 */
[----:B------:R-:W-:Y:S01]  /*bda0*/  MOV R135, R132 ;  /* 0x0000008400877202 */ /* 0x000fe20000000f00 */
[----:B------:R-:W-:Y:S02]  /*bdb0*/  FADD.FTZ R175, R175, R172 ;  /* 0x000000acafaf7221 */ /* 0x000fe40000010000 */
[C---:B------:R-:W-:Y:S01]  /*bdc0*/  HMMA.16816.F32.BF16 R16, R100.reuse, R118, R16 ;  /* 0x000000766410723c */ /* 0x040fe20000041810 */
[----:B------:R-:W-:Y:S03]  /*bdd0*/  LDSM.16.MT88.4 R116, [R197+0x4900] ;  /* 0x00490000c574783b */ /* 0x000fe60000004200 */
[----:B------:R-:W-:Y:S02]  /*bde0*/  FADD.FTZ R177, R177, R2 ;  /* 0x00000002b1b17221 */ /* 0x000fe40000010000 */
[----:B------:R-:W-:Y:S02]  /*bdf0*/  FADD.FTZ R176, R176, R175 ;  /* 0x000000afb0b07221 */ /* 0x000fe40000010000 */
[C---:B----4-:R-:W-:Y:S04]  /*be00*/  HMMA.16816.F32.BF16 R20, R100.reuse, R108, R20 ;  /* 0x0000006c6414723c */ /* 0x050fe80000041814 */
[----:B------:R-:W-:Y:S02]  /*be10*/  FADD.FTZ R178, R178, R177 ;  /* 0x000000b1b2b27221 */ /* 0x000fe40000010000 */
[----:B------:R-:W-:Y:S02]  /*be20*/  FADD.FTZ R179, R179, R176 ;  /* 0x000000b0b3b37221 */ /* 0x000fe40000010000 */
[C---:B------:R-:W-:Y:S01]  /*be30*/  HMMA.16816.F32.BF16 R24, R100.reuse, R110, R24 ;  /* 0x0000006e6418723c */ /* 0x040fe20000041818 */
[----:B------:R-:W2:Y:S03]  /*be40*/  LDSM.16.MT88.4 R108, [R203+0x4900] ;  /* 0x00490000cb6c783b */ /* 0x000ea60000004200 */
[----:B------:R-:W-:Y:S02]  /*be50*/  FADD.FTZ R181, R181, R178 ;  /* 0x000000b2b5b57221 */ /* 0x000fe40000010000 */
[----:B------:R-:W-:Y:S02]  /*be60*/  FADD.FTZ R180, R180, R179 ;  /* 0x000000b3b4b47221 */ /* 0x000fe40000010000 */
[C---:B------:R-:W-:Y:S04]  /*be70*/  HMMA.16816.F32.BF16 R28, R100.reuse, R120, R28 ;  /* 0x00000078641c723c */ /* 0x040fe8000004181c */
[----:B------:R-:W-:Y:S04]  /*be80*/  FADD.FTZ R182, R182, R181 ;  /* 0x000000b5b6b67221 */ /* 0x000fe80000010000 */
        /* <DEDUP_REMOVED lines=11> */
[C---:B-1----:R-:W-:Y:S08]  /*bf40*/  HMMA.16816.F32.BF16 R60, R100.reuse, R104, R60 ;  /* 0x00000068643c723c */ /* 0x042ff0000004183c */
[C---:B------:R-:W-:Y:S01]  /*bf50*/  HMMA.16816.F32.BF16 R64, R100.reuse, R106, R64 ;  /* 0x0000006a6440723c */ /* 0x040fe20000041840 */
[----:B------:R-:W1:Y:S07]  /*bf60*/  LDSM.16.MT88.4 R104, [R196+0x4900] ;  /* 0x00490000c468783b */ /* 0x000e6e0000004200 */
[C---:B--2---:R-:W-:Y:S08]  /*bf70*/  HMMA.16816.F32.BF16 R68, R100.reuse, R108, R68 ;  /* 0x0000006c6444723c */ /* 0x044ff00000041844 */
[C---:B------:R-:W-:Y:S01]  /*bf80*/  HMMA.16816.F32.BF16 R72, R100.reuse, R110, R72 ;  /* 0x0000006e6448723c */ /* 0x040fe20000041848 */
[----:B------:R-:W2:Y:S07]  /*bf90*/  LDSM.16.MT88.4 R108, [R203+0x1100] ;  /* 0x00110000cb6c783b */ /* 0x000eae0000004200 */
[C---:B------:R-:W-:Y:S08]  /*bfa0*/  HMMA.16816.F32.BF16 R76, R100.reuse, R112, R76 ;  /* 0x00000070644c723c */ /* 0x040ff0000004184c */
[C---:B------:R-:W-:Y:S01]  /*bfb0*/  HMMA.16816.F32.BF16 R80, R100.reuse, R114, R80 ;  /* 0x000000726450723c */ /* 0x040fe20000041850 */
[----:B------:R-:W4:Y:S07]  /*bfc0*/  LDSM.16.MT88.4 R112, [R197+0x1100] ;  /* 0x00110000c570783b */ /* 0x000f2e0000004200 */
[C---:B------:R-:W-:Y:S08]  /*bfd0*/  HMMA.16816.F32.BF16 R84, R100.reuse, R116, R84 ;  /* 0x000000746454723c */ /* 0x040ff00000041854 */
[C---:B------:R-:W-:Y:S01]  /*bfe0*/  HMMA.16816.F32.BF16 R88, R100.reuse, R118, R88 ;  /* 0x000000766458723c */ /* 0x040fe20000041858 */
[----:B------:R-:W3:Y:S07]  /*bff0*/  LDSM.16.MT88.4 R116, [R203+0x3100] ;  /* 0x00310000cb74783b */ /* 0x000eee0000004200 */
[C---:B-1----:R-:W-:Y:S08]  /*c000*/  HMMA.16816.F32.BF16 R92, R100.reuse, R104, R92 ;  /* 0x00000068645c723c */ /* 0x042ff0000004185c */
[----:B------:R-:W-:Y:S01]  /*c010*/  HMMA.16816.F32.BF16 R96, R100, R106, R96 ;  /* 0x0000006a6460723c */ /* 0x000fe20000041860 */
[----:B------:R-:W1:Y:S06]  /*c020*/  LDSM.16.MT88.4 R104, [R196+0x3100] ;  /* 0x00310000c468783b */ /* 0x000e6c0000004200 */
[----:B------:R-:W-:Y:S01]  /*c030*/  F2FP.BF16.PACK_AB R100, R228, R183 ;  /* 0x000000b7e464723e */ /* 0x000fe200000010ff */
[----:B------:R-:W-:Y:S01]  /*c040*/  FADD.FTZ R183, R183, R180 ;  /* 0x000000b4b7b77221 */ /* 0x000fe20000010000 */
[----:B-----5:R-:W-:Y:S03]  /*c050*/  F2FP.BF16.PACK_AB R101, R230, R227 ;  /* 0x000000e3e665723e */ /* 0x020fe600000010ff */
        /* <DEDUP_REMOVED lines=14> */
[C---:B----4-:R-:W-:Y:S08]  /*c140*/  HMMA.16816.F32.BF16 R20, R100.reuse, R112, R20 ;  /* 0x000000706414723c */ /* 0x050ff00000041814 */
[C---:B------:R-:W-:Y:S01]  /*c150*/  HMMA.16816.F32.BF16 R24, R100.reuse, R114, R24 ;  /* 0x000000726418723c */ /* 0x040fe20000041818 */
[----:B------:R-:W4:Y:S07]  /*c160*/  LDSM.16.MT88.4 R112, [R198+0x5100] ;  /* 0x00510000c670783b */ /* 0x000f2e0000004200 */
[C---:B------:R-:W-:Y:S08]  /*c170*/  HMMA.16816.F32.BF16 R28, R100.reuse, R124, R28 ;  /* 0x0000007c641c723c */ /* 0x040ff0000004181c */
[C---:B------:R-:W-:Y:S01]  /*c180*/  HMMA.16816.F32.BF16 R32, R100.reuse, R126, R32 ;  /* 0x0000007e6420723c */ /* 0x040fe20000041820 */
[----:B------:R-:W-:Y:S07]  /*c190*/  LDSM.16.MT88.4 R124, [R203+0x1900] ;  /* 0x00190000cb7c783b */ /* 0x000fee0000004200 */
[C---:B---3--:R-:W-:Y:S08]  /*c1a0*/  HMMA.16816.F32.BF16 R36, R100.reuse, R116, R36 ;  /* 0x000000746424723c */ /* 0x048ff00000041824 */
[C---:B------:R-:W-:Y:S01]  /*c1b0*/  HMMA.16816.F32.BF16 R40, R100.reuse, R118, R40 ;  /* 0x000000766428723c */ /* 0x040fe20000041828 */
[----:B------:R-:W3:Y:S07]  /*c1c0*/  LDSM.16.MT88.4 R116, [R197+0x5100] ;  /* 0x00510000c574783b */ /* 0x000eee0000004200 */
        /* <DEDUP_REMOVED lines=8> */
[C---:B-1----:R-:W-:Y:S04]  /*c250*/  HMMA.16816.F32.BF16 R60, R100.reuse, R104, R60 ;  /* 0x00000068643c723c */ /* 0x042fe8000004183c */
[----:B------:R-:W-:Y:S01]  /*c260*/  F2FP.BF16.PACK_AB R139, R133, R134 ;  /* 0x00000086858b723e */ /* 0x000fe200000010ff */
[----:B------:R-:W-:Y:S02]  /*c270*/  FADD.FTZ R235, R235, R234 ;  /* 0x000000eaebeb7221 */ /* 0x000fe40000010000 */
[----:B------:R-:W-:Y:S01]  /*c280*/  FADD.FTZ R236, R236, R233 ;  /* 0x000000e9ecec7221 */ /* 0x000fe20000010000 */
[C---:B------:R-:W-:Y:S01]  /*c290*/  HMMA.16816.F32.BF16 R64, R100.reuse, R106, R64 ;  /* 0x0000006a6440723c */ /* 0x040fe20000041840 */
[----:B------:R-:W1:Y:S03]  /*c2a0*/  LDSM.16.MT88.4 R104, [R196+0x5100] ;  /* 0x00510000c468783b */ /* 0x000e660000004200 */
        /* <DEDUP_REMOVED lines=8> */
[C---:B----4-:R-:W-:Y:S08]  /*c330*/  HMMA.16816.F32.BF16 R76, R100.reuse, R112, R76 ;  /* 0x00000070644c723c */ /* 0x050ff0000004184c */
[C---:B------:R-:W-:Y:S08]  /*c340*/  HMMA.16816.F32.BF16 R80, R100.reuse, R114, R80 ;  /* 0x000000726450723c */ /* 0x040ff00000041850 */
[C---:B---3--:R-:W-:Y:S08]  /*c350*/  HMMA.16816.F32.BF16 R84, R100.reuse, R116, R84 ;  /* 0x000000746454723c */ /* 0x048ff00000041854 */
[C---:B------:R-:W-:Y:S08]  /*c360*/  HMMA.16816.F32.BF16 R88, R100.reuse, R118, R88 ;  /* 0x000000766458723c */ /* 0x040ff00000041858 */
[C---:B-1----:R-:W-:Y:S08]  /*c370*/  HMMA.16816.F32.BF16 R92, R100.reuse, R104, R92 ;  /* 0x00000068645c723c */ /* 0x042ff0000004185c */
        /* <DEDUP_REMOVED lines=29> */
.L_x_422:
[----:B------:R-:W-:-:S06]  /*c550*/  UISETP.GE.AND UP2, UPT, UR20, UR9, UPT ;  /* 0x000000091400728c */ /* 0x000fcc000bf46270 */
[----:B------:R-:W-:-:S13]  /*c560*/  PLOP3.LUT P0, PT, PT, PT, UP2, 0x40, 0x0 ;  /* 0x000000000000781c */ /* 0x000fda0003f0e828 */
[----:B------:R-:W-:Y:S05]  /*c570*/  @P0 BRA `(.L_x_426) ;  /* 0x00003ae000000947 */ /* 0x000fea0003800000 */
[----:B------:R-:W-:Y:S01]  /*c580*/  SHF.R.S32.HI R5, RZ, 0x1f, R218 ;  /* 0x0000001fff057819 */ /* 0x000fe200000114da */
[----:B------:R-:W-:Y:S01]  /*c590*/  IMAD.MOV.U32 R2, RZ, RZ, R132 ;  /* 0x000000ffff027224 */ /* 0x000fe200078e0084 */
[C---:B------:R-:W-:Y:S01]  /*c5a0*/  SHF.L.U64.HI R220, R217.reuse, 0x1, R220 ;  /* 0x00000001d9dc7819 */ /* 0x040fe200000102dc */
[----:B------:R-:W-:Y:S01]  /*c5b0*/  IMAD.MOV.U32 R3, RZ, RZ, R0 ;  /* 0x000000ffff037224 */ /* 0x000fe200078e0000 */
[----:B------:R-:W-:Y:S01]  /*c5c0*/  SHF.L.U64.HI R180, R218, 0x1, R5 ;  /* 0x00000001dab47819 */ /* 0x000fe20000010205 */
[----:B------:R-:W-:Y:S01]  /*c5d0*/  IMAD.SHL.U32 R217, R217, 0x2, RZ ;  /* 0x00000002d9d97824 */ /* 0x000fe200078e00ff */
[----:B------:R-:W-:Y:S02]  /*c5e0*/  SHF.L.U64.HI R219, R216, 0x1, R219 ;  /* 0x00000001d8db7819 */ /* 0x000fe400000102db */
[----:B------:R-:W-:Y:S02]  /*c5f0*/  SHF.L.U32 R218, R218, 0x1, RZ ;  /* 0x00000001dada7819 */ /* 0x000fe400000006ff */
[----:B------:R-:W-:-:S02]  /*c600*/  SHF.L.U32 R216, R216, 0x1, RZ ;  /* 0x00000001d8d87819 */ /* 0x000fc400000006ff */
.L_x_436:
[----:B------:R-:W-:Y:S01]  /*c610*/  SHF.R.S32.HI R5, RZ, 0x1f, R209 ;  /* 0x0000001fff057819 */ /* 0x000fe200000114d1 */
[----:B------:R-:W-:Y:S01]  /*c620*/  IMAD.WIDE.U32 R8, R209, c[0x0][0x208], RZ ;  /* 0x00008200d1087a25 */ /* 0x000fe200078e00ff */
[----:B------:R-:W-:Y:S01]  /*c630*/  SHF.R.S32.HI R6, RZ, 0x1f, R208 ;  /* 0x0000001fff067819 */ /* 0x000fe200000114d0 */
[----:B------:R-:W-:Y:S04]  /*c640*/  DEPBAR.LE SB0, 0x0 ;  /* 0x000080000000791a */ /* 0x000fe80000000000 */
[----:B------:R-:W-:Y:S01]  /*c650*/  IMAD R5, R5, c[0x0][0x208], RZ ;  /* 0x0000820005057a24 */ /* 0x000fe200078e02ff */
[----:B------:R-:W-:Y:S01]  /*c660*/  BAR.SYNC.DEFER_BLOCKING 0x0 ;  /* 0x0000000000007b1d */ /* 0x000fe20000010000 */
[----:B------:R-:W-:Y:S01]  /*c670*/  IMAD R6, R6, c[0x0][0x218], RZ ;  /* 0x0000860006067a24 */ /* 0x000fe200078e02ff */
[----:B------:R-:W-:Y:S01]  /*c680*/  UISETP.GT.AND UP2, UPT, UR20, UR9, UPT ;  /* 0x000000091400728c */ /* 0x000fe2000bf44270 */
[----:B------:R-:W-:Y:S02]  /*c690*/  IMAD R5, R209, c[0x0][0x20c], R5 ;  /* 0x00008300d1057a24 */ /* 0x000fe400078e0205 */
[C---:B------:R-:W-:Y:S03]  /*c6a0*/  IMAD R6, R208.reuse, c[0x0][0x21c], R6 ;  /* 0x00008700d0067a24 */ /* 0x040fe600078e0206 */
[----:B------:R-:W-:Y:S05]  /*c6b0*/  IADD3 R9, R9, R5, RZ ;  /* 0x0000000509097210 */ /* 0x000fea0007ffe0ff */
[----:B------:R-:W-:Y:S05]  /*c6c0*/  IMAD.WIDE.U32 R8, R208, c[0x0][0x218], R8 ;  /* 0x00008600d0087a25 */ /* 0x000fea00078e0008 */
[----:B------:R-:W-:Y:S04]  /*c6d0*/  IADD3 R5, P0, R8, UR22, RZ ;  /* 0x0000001608057c10 */ /* 0x000fe8000ff1e0ff */
[----:B------:R-:W-:Y:S02]  /*c6e0*/  IADD3.X R6, R9, UR6, R6, P0, !PT ;  /* 0x0000000609067c10 */ /* 0x000fe400087fe406 */
[C---:B------:R-:W-:Y:S01]  /*c6f0*/  LEA R4, P0, R5.reuse, c[0x0][0x1f8], 0x1 ;  /* 0x00007e0005047a11 */ /* 0x040fe200078008ff */
[----:B------:R-:W-:Y:S03]  /*c700*/  LDSM.16.M88.4 R32, [R206+0xc100] ;  /* 0x00c10000ce20783b */ /* 0x000fe60000000200 */
[----:B------:R-:W-:Y:S04]  /*c710*/  LEA.HI.X R0, R5, c[0x0][0x1fc], R6, 0x1, P0 ;  /* 0x00007f0005007a11 */ /* 0x000fe800000f0c06 */
[----:B------:R-:W1:Y:S07]  /*c720*/  SHFL.IDX PT, R21, R4, RZ, 0x181f ;  /* 0x00181fff04157589 */ /* 0x000e6e00000e0000 */
[----:B------:R-:W2:Y:S07]  /*c730*/  SHFL.IDX PT, R7, R0, RZ, 0x181f ;  /* 0x00181fff00077589 */ /* 0x000eae00000e0000 */
[----:B------:R-:W-:Y:S07]  /*c740*/  LDSM.16.M88.4 R8, [R205+0x6100] ;  /* 0x00610000cd08783b */ /* 0x000fee0000000200 */
[----:B------:R-:W3:Y:S07]  /*c750*/  SHFL.IDX PT, R165, R4, 0x1, 0x181f ;  /* 0x00381f0004a57f89 */ /* 0x000eee00000e0000 */
[----:B------:R-:W4:Y:S07]  /*c760*/  SHFL.IDX PT, R5, R0, 0x1, 0x181f ;  /* 0x00381f0000057f89 */ /* 0x000f2e00000e0000 */
[----:B------:R-:W5:Y:S07]  /*c770*/  LDSM.16.M88.4 R16, [R205+0x6900] ;  /* 0x00690000cd10783b */ /* 0x000f6e0000000200 */
[----:B------:R-:W1:Y:S07]  /*c780*/  LDSM.16.M88.4 R24, [R205+0x7100] ;  /* 0x00710000cd18783b */ /* 0x000e6e0000000200 */
[----:B------:R-:W2:Y:S07]  /*c790*/  LDSM.16.M88.4 R132, [R205+0x7900] ;  /* 0x00790000cd84783b */ /* 0x000eae0000000200 */
[----:B------:R-:W-:Y:S07]  /*c7a0*/  LDSM.16.M88.4 R136, [R202+0xc100] ;  /* 0x00c10000ca88783b */ /* 0x000fee0000000200 */
[----:B------:R-:W5:Y:S07]  /*c7b0*/  LDSM.16.M88.4 R140, [R204] ;  /* 0x00000000cc8c783b */ /* 0x000f6e0000000200 */
[----:B------:R-:W5:Y:S07]  /*c7c0*/  LDSM.16.M88.4 R144, [R195] ;  /* 0x00000000c390783b */ /* 0x000f6e0000000200 */
[----:B------:R-:W5:Y:S07]  /*c7d0*/  LDSM.16.M88.4 R148, [R194] ;  /* 0x00000000c294783b */ /* 0x000f6e0000000200 */
[----:B------:R-:W5:Y:S01]  /*c7e0*/  LDSM.16.M88.4 R152, [R193] ;  /* 0x00000000c198783b */ /* 0x000f620000000200 */
[C---:B-1----:R-:W-:Y:S02]  /*c7f0*/  IADD3 R14, P6, R21.reuse, R218, RZ ;  /* 0x000000da150e7210 */ /* 0x042fe40007fde0ff */
[----:B------:R-:W-:Y:S02]  /*c800*/  IADD3 R12, P0, R21, R217, RZ ;  /* 0x000000d9150c7210 */ /* 0x000fe40007f1e0ff */
[C---:B--2---:R-:W-:Y:S02]  /*c810*/  IADD3.X R15, R7.reuse, R180, RZ, P6, !PT ;  /* 0x000000b4070f7210 */ /* 0x044fe400037fe4ff */
[----:B------:R-:W-:Y:S02]  /*c820*/  IADD3.X R13, R7, R220, RZ, P0, !PT ;  /* 0x000000dc070d7210 */ /* 0x000fe400007fe4ff */
[----:B------:R-:W-:Y:S01]  /*c830*/  IADD3 R20, P6, R21, R216, RZ ;  /* 0x000000d815147210 */ /* 0x000fe20007fde0ff */
[----:B------:R-:W-:Y:S01]  /*c840*/  @!PT LDS RZ, [RZ] ;  /* 0x00000000fffff984 */ /* 0x000fe20000000800 */
[----:B------:R-:W-:Y:S01]  /*c850*/  @!PT LDS RZ, [RZ] ;  /* 0x00000000fffff984 */ /* 0x000fe20000000800 */
[----:B------:R-:W-:Y:S01]  /*c860*/  @!PT LDS RZ, [RZ] ;  /* 0x00000000fffff984 */ /* 0x000fe20000000800 */
[----:B------:R5:W-:Y:S01]  /*c870*/  LDGSTS.E.BYPASS.LTC128B.128 [R213], [R14.64], !P5 ;  /* 0x000000000ed57fae */ /* 0x000be2000e901d52 */
[----:B---3--:R-:W-:Y:S02]  /*c880*/  IADD3 R168, P0, R165, R218, RZ ;  /* 0x000000daa5a87210 */ /* 0x008fe40007f1e0ff */
[----:B------:R-:W-:Y:S02]  /*c890*/  IADD3.X R21, R7, R219, RZ, P6, !PT ;  /* 0x000000db07157210 */ /* 0x000fe400037fe4ff */
[----:B------:R-:W-:Y:S02]  /*c8a0*/  IADD3 R166, P6, R165, R217, RZ ;  /* 0x000000d9a5a67210 */ /* 0x000fe40007fde0ff */
[----:B------:R5:W-:Y:S01]  /*c8b0*/  LDGSTS.E.BYPASS.LTC128B.128 [R213+0x2000], [R12.64], !P4 ;  /* 0x020000000cd57fae */ /* 0x000be2000e101d52 */
[----:B----4-:R-:W-:Y:S02]  /*c8c0*/  IADD3.X R169, R5, R180, RZ, P0, !PT ;  /* 0x000000b405a97210 */ /* 0x010fe400007fe4ff */
[----:B------:R-:W-:Y:S02]  /*c8d0*/  IADD3 R164, P0, R165, R216, RZ ;  /* 0x000000d8a5a47210 */ /* 0x000fe40007f1e0ff */
[C---:B------:R-:W-:Y:S02]  /*c8e0*/  IADD3.X R167, R5.reuse, R220, RZ, P6, !PT ;  /* 0x000000dc05a77210 */ /* 0x040fe400037fe4ff */
[----:B------:R-:W-:Y:S01]  /*c8f0*/  IADD3.X R165, R5, R219, RZ, P0, !PT ;  /* 0x000000db05a57210 */ /* 0x000fe200007fe4ff */
[----:B------:R1:W-:Y:S01]  /*c900*/  LDGSTS.E.BYPASS.LTC128B.128 [R213+0x4000], [R20.64], !P3 ;  /* 0x0400000014d57fae */ /* 0x0003e2000d901d52 */
[C---:B------:R-:W-:Y:S01]  /*c910*/  HMMA.16816.F32.BF16 R4, R32.reuse, R8, RZ ;  /* 0x000000082004723c */ /* 0x040fe200000418ff */
[----:B------:R-:W-:Y:S05]  /*c920*/  PLOP3.LUT P0, PT, PT, PT, UP2, 0x40, 0x0 ;  /* 0x000000000000781c */ /* 0x000fea0003f0e828 */
[----:B------:R2:W-:Y:S02]  /*c930*/  LDGSTS.E.BYPASS.LTC128B.128 [R213+0x1000], [R168.64], !P5 ;  /* 0x01000000a8d57fae */ /* 0x0005e4000e901d52 */
[C---:B------:R-:W-:Y:S05]  /*c940*/  HMMA.16816.F32.BF16 R8, R32.reuse, R10, RZ ;  /* 0x0000000a2008723c */ /* 0x040fea00000418ff */
[----:B------:R3:W-:Y:S03]  /*c950*/  LDGSTS.E.BYPASS.LTC128B.128 [R213+0x3000], [R166.64], !P4 ;  /* 0x03000000a6d57fae */ /* 0x0007e6000e101d52 */
[C---:B-----5:R-:W-:Y:S04]  /*c960*/  HMMA.16816.F32.BF16 R12, R32.reuse, R16, RZ ;  /* 0x00000010200c723c */ /* 0x060fe800000418ff */
[----:B------:R3:W-:Y:S04]  /*c970*/  LDGSTS.E.BYPASS.LTC128B.128 [R213+0x5000], [R164.64], !P3 ;  /* 0x05000000a4d57fae */ /* 0x0007e8000d901d52 */
[C---:B------:R-:W-:Y:S03]  /*c980*/  HMMA.16816.F32.BF16 R16, R32.reuse, R18, RZ ;  /* 0x000000122010723c */ /* 0x040fe600000418ff */
[----:B------:R-:W-:Y:S05]  /*c990*/  LDSM.16.M88.4 R156, [R201+0xc100] ;  /* 0x00c10000c99c783b */ /* 0x000fea0000000200 */
[C---:B-1----:R-:W-:Y:S02]  /*c9a0*/  HMMA.16816.F32.BF16 R20, R32.reuse, R24, RZ ;  /* 0x000000182014723c */ /* 0x042fe400000418ff */
[----:B------:R-:W0:Y:S06]  /*c9b0*/  LDGDEPBAR ;  /* 0x00000000000079af */ /* 0x000e2c0000000000 */
[C---:B------:R-:W-:Y:S01]  /*c9c0*/  HMMA.16816.F32.BF16 R24, R32.reuse, R26, RZ ;  /* 0x0000001a2018723c */ /* 0x040fe200000418ff */
[----:B------:R-:W1:Y:S07]  /*c9d0*/  LDSM.16.M88.4 R160, [R200+0x6100] ;  /* 0x00610000c8a0783b */ /* 0x000e6e0000000200 */
[C---:B------:R-:W-:Y:S01]  /*c9e0*/  HMMA.16816.F32.BF16 R28, R32.reuse, R132, RZ ;  /* 0x00000084201c723c */ /* 0x040fe200000418ff */
[----:B---3--:R-:W-:Y:S07]  /*c9f0*/  LDSM.16.M88.4 R164, [R200+0x7100] ;  /* 0x00710000c8a4783b */ /* 0x008fee0000000200 */
[----:B------:R-:W-:Y:S01]  /*ca00*/  HMMA.16816.F32.BF16 R32, R32, R134, RZ ;  /* 0x000000862020723c */ /* 0x000fe200000418ff */
[----:B------:R-:W3:Y:S07]  /*ca10*/  LDSM.16.M88.4 R132, [R200+0x6900] ;  /* 0x00690000c884783b */ /* 0x000eee0000000200 */
[C---:B------:R-:W-:Y:S01]  /*ca20*/  HMMA.16816.F32.BF16 R4, R136.reuse, R140, R4 ;  /* 0x0000008c8804723c */ /* 0x040fe20000041804 */
[----:B--2---:R-:W2:Y:S07]  /*ca30*/  LDSM.16.M88.4 R168, [R200+0x7900] ;  /* 0x00790000c8a8783b */ /* 0x004eae0000000200 */
[C---:B------:R-:W-:Y:S01]  /*ca40*/  HMMA.16816.F32.BF16 R8, R136.reuse, R142, R8 ;  /* 0x0000008e8808723c */ /* 0x040fe20000041808 */
[----:B------:R-:W-:Y:S07]  /*ca50*/  LDSM.16.M88.4 R172, [R199+0xc100] ;  /* 0x00c10000c7ac783b */ /* 0x000fee0000000200 */
[C---:B------:R-:W-:Y:S01]  /*ca60*/  HMMA.16816.F32.BF16 R12, R136.reuse, R144, R12 ;  /* 0x00000090880c723c */ /* 0x040fe2000004180c */
[----:B------:R-:W4:Y:S07]  /*ca70*/  LDSM.16.M88.4 R176, [R192] ;  /* 0x00000000c0b0783b */ /* 0x000f2e0000000200 */
[C---:B------:R-:W-:Y:S01]  /*ca80*/  HMMA.16816.F32.BF16 R16, R136.reuse, R146, R16 ;  /* 0x000000928810723c */ /* 0x040fe20000041810 */
[----:B------:R-:W-:Y:S07]  /*ca90*/  LDSM.16.M88.4 R140, [R192+0x1000] ;  /* 0x00100000c08c783b */ /* 0x000fee0000000200 */
[C---:B------:R-:W-:Y:S01]  /*caa0*/  HMMA.16816.F32.BF16 R20, R136.reuse, R148, R20 ;  /* 0x000000948814723c */ /* 0x040fe20000041814 */
[----:B------:R-:W-:Y:S07]  /*cab0*/  LDSM.16.M88.4 R144, [R192+0x1800] ;  /* 0x00180000c090783b */ /* 0x000fee0000000200 */
[C---:B------:R-:W-:Y:S01]  /*cac0*/  HMMA.16816.F32.BF16 R24, R136.reuse, R150, R24 ;  /* 0x000000968818723c */ /* 0x040fe20000041818 */
[----:B------:R-:W-:Y:S07]  /*cad0*/  LDSM.16.M88.4 R148, [R206+0x10100] ;  /* 0x01010000ce94783b */ /* 0x000fee0000000200 */
[C---:B------:R-:W-:Y:S08]  /*cae0*/  HMMA.16816.F32.BF16 R28, R136.reuse, R152, R28 ;  /* 0x00000098881c723c */ /* 0x040ff0000004181c */
[----:B------:R-:W-:Y:S01]  /*caf0*/  HMMA.16816.F32.BF16 R32, R136, R154, R32 ;  /* 0x0000009a8820723c */ /* 0x000fe20000041820 */
[----:B------:R-:W5:Y:S07]  /*cb00*/  LDSM.16.M88.4 R136, [R192+0x800] ;  /* 0x00080000c088783b */ /* 0x000f6e0000000200 */
[C---:B-1----:R-:W-:Y:S01]  /*cb10*/  HMMA.16816.F32.BF16 R4, R156.reuse, R160, R4 ;  /* 0x000000a09c04723c */ /* 0x042fe20000041804 */
        /* <DEDUP_REMOVED lines=8> */
[----:B------:R-:W-:Y:S07]  /*cba0*/  LDSM.16.M88.4 R164, [R202+0x10100] ;  /* 0x01010000caa4783b */ /* 0x000fee0000000200 */
[C---:B--2---:R-:W-:Y:S08]  /*cbb0*/  HMMA.16816.F32.BF16 R28, R156.reuse, R168, R28 ;  /* 0x000000a89c1c723c */ /* 0x044ff0000004181c */
[----:B------:R-:W-:Y:S01]  /*cbc0*/  HMMA.16816.F32.BF16 R32, R156, R170, R32 ;  /* 0x000000aa9c20723c */ /* 0x000fe20000041820 */
[----:B------:R-:W2:Y:S07]  /*cbd0*/  LDSM.16.M88.4 R156, [R205+0x9100] ;  /* 0x00910000cd9c783b */ /* 0x000eae0000000200 */
[C---:B----4-:R-:W-:Y:S01]  /*cbe0*/  HMMA.16816.F32.BF16 R4, R172.reuse, R176, R4 ;  /* 0x000000b0ac04723c */ /* 0x050fe20000041804 */
[----:B------:R-:W4:Y:S07]  /*cbf0*/  LDSM.16.M88.4 R168, [R191] ;  /* 0x00000000bfa8783b */ /* 0x000f2e0000000200 */
[C---:B------:R-:W-:Y:S01]  /*cc00*/  HMMA.16816.F32.BF16 R8, R172.reuse, R178, R8 ;  /* 0x000000b2ac08723c */ /* 0x040fe20000041808 */
[----:B------:R-:W-:Y:S07]  /*cc10*/  LDSM.16.M88.4 R176, [R200+0x8100] ;  /* 0x00810000c8b0783b */ /* 0x000fee0000000200 */
[C---:B-----5:R-:W-:Y:S08]  /*cc20*/  HMMA.16816.F32.BF16 R12, R172.reuse, R136, R12 ;  /* 0x00000088ac0c723c */ /* 0x060ff0000004180c */
[C---:B------:R-:W-:Y:S01]  /*cc30*/  HMMA.16816.F32.BF16 R16, R172.reuse, R138, R16 ;  /* 0x0000008aac10723c */ /* 0x040fe20000041810 */
[----:B------:R-:W5:Y:S07]  /*cc40*/  LDSM.16.M88.4 R136, [R190] ;  /* 0x00000000be88783b */ /* 0x000f6e0000000200 */
[C---:B------:R-:W-:Y:S08]  /*cc50*/  HMMA.16816.F32.BF16 R20, R172.reuse, R140, R20 ;  /* 0x0000008cac14723c */ /* 0x040ff00000041814 */
[C---:B------:R-:W-:Y:S01]  /*cc60*/  HMMA.16816.F32.BF16 R24, R172.reuse, R142, R24 ;  /* 0x0000008eac18723c */ /* 0x040fe20000041818 */
[----:B------:R-:W2:Y:S07]  /*cc70*/  LDSM.16.M88.4 R140, [R189] ;  /* 0x00000000bd8c783b */ /* 0x000eae0000000200 */
[C---:B------:R-:W-:Y:S08]  /*cc80*/  HMMA.16816.F32.BF16 R28, R172.reuse, R144, R28 ;  /* 0x00000090ac1c723c */ /* 0x040ff0000004181c */
[----:B------:R-:W-:Y:S01]  /*cc90*/  HMMA.16816.F32.BF16 R32, R172, R146, R32 ;  /* 0x00000092ac20723c */ /* 0x000fe20000041820 */
[----:B------:R-:W4:Y:S07]  /*cca0*/  LDSM.16.M88.4 R144, [R188] ;  /* 0x00000000bc90783b */ /* 0x000f2e0000000200 */
[C---:B-1----:R-:W-:Y:S01]  /*ccb0*/  HMMA.16816.F32.BF16 R4, R148.reuse, R152, R4 ;  /* 0x000000989404723c */ /* 0x042fe20000041804 */
[----:B------:R-:W1:Y:S07]  /*ccc0*/  LDSM.16.M88.4 R172, [R201+0x10100] ;  /* 0x01010000c9ac783b */ /* 0x000e6e0000000200 */
[C---:B------:R-:W-:Y:S01]  /*ccd0*/  HMMA.16816.F32.BF16 R8, R148.reuse, R154, R8 ;  /* 0x0000009a9408723c */ /* 0x040fe20000041808 */
[----:B------:R-:W-:Y:S07]  /*cce0*/  LDSM.16.M88.4 R152, [R200+0x9900] ;  /* 0x00990000c898783b */ /* 0x000fee0000000200 */
[C---:B---3--:R-:W-:Y:S08]  /*ccf0*/  HMMA.16816.F32.BF16 R12, R148.reuse, R132, R12 ;  /* 0x00000084940c723c */ /* 0x048ff0000004180c */
[C---:B------:R-:W-:Y:S01]  /*cd00*/  HMMA.16816.F32.BF16 R16, R148.reuse, R134, R16 ;  /* 0x000000869410723c */ /* 0x040fe20000041810 */
[----:B------:R-:W3:Y:S07]  /*cd10*/  LDSM.16.M88.4 R132, [R200+0x8900] ;  /* 0x00890000c884783b */ /* 0x000eee0000000200 */
[C---:B--2---:R-:W-:Y:S08]  /*cd20*/  HMMA.16816.F32.BF16 R20, R148.reuse, R156, R20 ;  /* 0x0000009c9414723c */ /* 0x044ff00000041814 */
[C---:B------:R-:W-:Y:S01]  /*cd30*/  HMMA.16816.F32.BF16 R24, R148.reuse, R158, R24 ;  /* 0x0000009e9418723c */ /* 0x040fe20000041818 */
[----:B------:R-:W-:Y:S07]  /*cd40*/  LDSM.16.M88.4 R156, [R199+0x10100] ;  /* 0x01010000c79c783b */ /* 0x000fee0000000200 */
[C---:B------:R-:W-:Y:S08]  /*cd50*/  HMMA.16816.F32.BF16 R28, R148.reuse, R160, R28 ;  /* 0x000000a0941c723c */ /* 0x040ff0000004181c */
[----:B------:R-:W-:Y:S01]  /*cd60*/  HMMA.16816.F32.BF16 R32, R148, R162, R32 ;  /* 0x000000a29420723c */ /* 0x000fe20000041820 */
[----:B------:R-:W2:Y:S07]  /*cd70*/  LDSM.16.M88.4 R148, [R200+0x9100] ;  /* 0x00910000c894783b */ /* 0x000eae0000000200 */
[C---:B----4-:R-:W-:Y:S01]  /*cd80*/  HMMA.16816.F32.BF16 R4, R164.reuse, R168, R4 ;  /* 0x000000a8a404723c */ /* 0x050fe20000041804 */
[----:B------:R-:W4:Y:S07]  /*cd90*/  LDSM.16.M88.4 R160, [R192+0x2000] ;  /* 0x00200000c0a0783b */ /* 0x000f2e0000000200 */
[C---:B------:R-:W-:Y:S01]  /*cda0*/  HMMA.16816.F32.BF16 R8, R164.reuse, R170, R8 ;  /* 0x000000aaa408723c */ /* 0x040fe20000041808 */
[----:B------:R-:W-:Y:S07]  /*cdb0*/  LDSM.16.M88.4 R168, [R205+0xa100] ;  /* 0x00a10000cda8783b */ /* 0x000fee0000000200 */
[C---:B-----5:R-:W-:Y:S08]  /*cdc0*/  HMMA.16816.F32.BF16 R12, R164.reuse, R136, R12 ;  /* 0x00000088a40c723c */ /* 0x060ff0000004180c */
[C---:B------:R-:W-:Y:S01]  /*cdd0*/  HMMA.16816.F32.BF16 R16, R164.reuse, R138, R16 ;  /* 0x0000008aa410723c */ /* 0x040fe20000041810 */
[----:B------:R-:W5:Y:S07]  /*cde0*/  LDSM.16.M88.4 R136, [R192+0x2800] ;  /* 0x00280000c088783b */ /* 0x000f6e0000000200 */
[C---:B------:R-:W-:Y:S08]  /*cdf0*/  HMMA.16816.F32.BF16 R20, R164.reuse, R140, R20 ;  /* 0x0000008ca414723c */ /* 0x040ff00000041814 */
[C---:B------:R-:W-:Y:S01]  /*ce00*/  HMMA.16816.F32.BF16 R24, R164.reuse, R142, R24 ;  /* 0x0000008ea418723c */ /* 0x040fe20000041818 */
[----:B------:R-:W2:Y:S07]  /*ce10*/  LDSM.16.M88.4 R140, [R192+0x3000] ;  /* 0x00300000c08c783b */ /* 0x000eae0000000200 */
[C---:B------:R-:W-:Y:S08]  /*ce20*/  HMMA.16816.F32.BF16 R28, R164.reuse, R144, R28 ;  /* 0x00000090a41c723c */ /* 0x040ff0000004181c */
[----:B------:R-:W-:Y:S01]  /*ce30*/  HMMA.16816.F32.BF16 R32, R164, R146, R32 ;  /* 0x00000092a420723c */ /* 0x000fe20000041820 */
[----:B------:R-:W4:Y:S07]  /*ce40*/  LDSM.16.M88.4 R144, [R192+0x3800] ;  /* 0x00380000c090783b */ /* 0x000f2e0000000200 */
[C---:B-1----:R-:W-:Y:S01]  /*ce50*/  HMMA.16816.F32.BF16 R4, R172.reuse, R176, R4 ;  /* 0x000000b0ac04723c */ /* 0x042fe20000041804 */
[----:B------:R-:W1:Y:S07]  /*ce60*/  LDSM.16.M88.4 R164, [R206+0x14100] ;  /* 0x01410000cea4783b */ /* 0x000e6e0000000200 */
[C---:B------:R-:W-:Y:S01]  /*ce70*/  HMMA.16816.F32.BF16 R8, R172.reuse, R178, R8 ;  /* 0x000000b2ac08723c */ /* 0x040fe20000041808 */
[----:B------:R-:W-:Y:S07]  /*ce80*/  LDSM.16.M88.4 R176, [R187] ;  /* 0x00000000bbb0783b */ /* 0x000fee0000000200 */
[C---:B---3--:R-:W-:Y:S08]  /*ce90*/  HMMA.16816.F32.BF16 R12, R172.reuse, R132, R12 ;  /* 0x00000084ac0c723c */ /* 0x048ff0000004180c */
[C---:B------:R-:W-:Y:S01]  /*cea0*/  HMMA.16816.F32.BF16 R16, R172.reuse, R134, R16 ;  /* 0x00000086ac10723c */ /* 0x040fe20000041810 */
[----:B------:R-:W3:Y:S07]  /*ceb0*/  LDSM.16.M88.4 R132, [R205+0xa900] ;  /* 0x00a90000cd84783b */ /* 0x000eee0000000200 */
[C---:B--2---:R-:W-:Y:S08]  /*cec0*/  HMMA.16816.F32.BF16 R20, R172.reuse, R148, R20 ;  /* 0x00000094ac14723c */ /* 0x044ff00000041814 */
[C---:B------:R-:W-:Y:S01]  /*ced0*/  HMMA.16816.F32.BF16 R24, R172.reuse, R150, R24 ;  /* 0x00000096ac18723c */ /* 0x040fe20000041818 */
[----:B------:R-:W2:Y:S07]  /*cee0*/  LDSM.16.M88.4 R148, [R205+0xb100] ;  /* 0x00b10000cd94783b */ /* 0x000eae0000000200 */
[C---:B------:R-:W-:Y:S08]  /*cef0*/  HMMA.16816.F32.BF16 R28, R172.reuse, R152, R28 ;  /* 0x00000098ac1c723c */ /* 0x040ff0000004181c */
[----:B------:R-:W-:Y:S01]  /*cf00*/  HMMA.16816.F32.BF16 R32, R172, R154, R32 ;  /* 0x0000009aac20723c */ /* 0x000fe20000041820 */
[----:B------:R-:W1:Y:S07]  /*cf10*/  LDSM.16.M88.4 R152, [R205+0xb900] ;  /* 0x00b90000cd98783b */ /* 0x000e6e0000000200 */
[C---:B----4-:R-:W-:Y:S01]  /*cf20*/  HMMA.16816.F32.BF16 R4, R156.reuse, R160, R4 ;  /* 0x000000a09c04723c */ /* 0x050fe20000041804 */
[----:B------:R-:W4:Y:S07]  /*cf30*/  LDSM.16.M88.4 R172, [R202+0x14100] ;  /* 0x01410000caac783b */ /* 0x000f2e0000000200 */
        /* <DEDUP_REMOVED lines=24> */
[----:B------:R-:W1:Y:S01]  /*d0c0*/  LDSM.16.M88.4 R164, [R199+0x14100] ;  /* 0x01410000c7a4783b */ /* 0x000e620000000200 */
[C---:B----4-:R-:W-:Y:S08]  /*d0d0*/  HMMA.16816.F32.BF16 R4, R172.reuse, R176, R4 ;  /* 0x000000b0ac04723c */ /* 0x050ff00000041804 */
[C---:B------:R-:W-:Y:S08]  /*d0e0*/  HMMA.16816.F32.BF16 R8, R172.reuse, R178, R8 ;  /* 0x000000b2ac08723c */ /* 0x040ff00000041808 */
[C---:B-----5:R-:W-:Y:S08]  /*d0f0*/  HMMA.16816.F32.BF16 R12, R172.reuse, R136, R12 ;  /* 0x00000088ac0c723c */ /* 0x060ff0000004180c */
[C---:B------:R-:W-:Y:S08]  /*d100*/  HMMA.16816.F32.BF16 R16, R172.reuse, R138, R16 ;  /* 0x0000008aac10723c */ /* 0x040ff00000041810 */
[C---:B------:R-:W-:Y:S08]  /*d110*/  HMMA.16816.F32.BF16 R20, R172.reuse, R140, R20 ;  /* 0x0000008cac14723c */ /* 0x040ff00000041814 */
[C---:B------:R-:W-:Y:S08]  /*d120*/  HMMA.16816.F32.BF16 R24, R172.reuse, R142, R24 ;  /* 0x0000008eac18723c */ /* 0x040ff00000041818 */
[C---:B------:R-:W-:Y:S08]  /*d130*/  HMMA.16816.F32.BF16 R28, R172.reuse, R144, R28 ;  /* 0x00000090ac1c723c */ /* 0x040ff0000004181c */
[----:B------:R-:W-:Y:S08]  /*d140*/  HMMA.16816.F32.BF16 R32, R172, R146, R32 ;  /* 0x00000092ac20723c */ /* 0x000ff00000041820 */
[C---:B-1----:R-:W-:Y:S08]  /*d150*/  HMMA.16816.F32.BF16 R4, R156.reuse, R160, R4 ;  /* 0x000000a09c04723c */ /* 0x042ff00000041804 */
[C---:B------:R-:W-:Y:S08]  /*d160*/  HMMA.16816.F32.BF16 R8, R156.reuse, R162, R8 ;  /* 0x000000a29c08723c */ /* 0x040ff00000041808 */
[C---:B---3--:R-:W-:Y:S08]  /*d170*/  HMMA.16816.F32.BF16 R12, R156.reuse, R132, R12 ;  /* 0x000000849c0c723c */ /* 0x048ff0000004180c */
        /* <DEDUP_REMOVED lines=11> */
[----:B------:R-:W-:Y:S02]  /*d230*/  FMUL.FTZ R138, R5, c[0x0][0x320] ;  /* 0x0000c800058a7a20 */ /* 0x000fe40000410000 */
[----:B------:R-:W1:Y:S01]  /*d240*/  MUFU.TANH R137, R137 ;  /* 0x0000008900897308 */ /* 0x000e620000002400 */
[----:B------:R-:W-:Y:S02]  /*d250*/  FMUL.FTZ R0, R6, c[0x0][0x320] ;  /* 0x0000c80006007a20 */ /* 0x000fe40000410000 */
[----:B------:R-:W-:Y:S04]  /*d260*/  FMUL.FTZ R9, R9, c[0x0][0x320] ;  /* 0x0000c80009097a20 */ /* 0x000fe80000410000 */
[----:B------:R-:W-:Y:S02]  /*d270*/  FMUL.FTZ R10, R10, c[0x0][0x320] ;  /* 0x0000c8000a0a7a20 */ /* 0x000fe40000410000 */
[----:B------:R-:W-:Y:S01]  /*d280*/  FMUL.FTZ R11, R11, c[0x0][0x320] ;  /* 0x0000c8000b0b7a20 */ /* 0x000fe20000410000 */
[----:B------:R-:W2:Y:S01]  /*d290*/  MUFU.TANH R140, R9 ;  /* 0x00000009008c7308 */ /* 0x000ea20000002400 */
[----:B------:R-:W-:Y:S02]  /*d2a0*/  FMUL.FTZ R136, R7, c[0x0][0x320] ;  /* 0x0000c80007887a20 */ /* 0x000fe40000410000 */
[----:B------:R-:W3:Y:S01]  /*d2b0*/  LDSM.16.M88.4 R4, [R192+0x5000] ;  /* 0x00500000c004783b */ /* 0x000ee20000000200 */
[----:B------:R-:W-:Y:S02]  /*d2c0*/  FMUL.FTZ R139, R8, c[0x0][0x320] ;  /* 0x0000c800088b7a20 */ /* 0x000fe40000410000 */
[----:B------:R-:W-:Y:S02]  /*d2d0*/  FMUL.FTZ R8, R12, c[0x0][0x320] ;  /* 0x0000c8000c087a20 */ /* 0x000fe40000410000 */
[----:B------:R-:W-:Y:S02]  /*d2e0*/  FMUL.FTZ R13, R13, c[0x0][0x320] ;  /* 0x0000c8000d0d7a20 */ /* 0x000fe40000410000 */
[----:B------:R-:W4:Y:S01]  /*d2f0*/  MUFU.TANH R132, R10 ;  /* 0x0000000a00847308 */ /* 0x000f220000002400 */
[----:B------:R-:W-:Y:S02]  /*d300*/  FMUL.FTZ R142, R16, c[0x0][0x320] ;  /* 0x0000c800108e7a20 */ /* 0x000fe40000410000 */
[----:B------:R-:W-:Y:S02]  /*d310*/  FMUL.FTZ R14, R14, c[0x0][0x320] ;  /* 0x0000c8000e0e7a20 */ /* 0x000fe40000410000 */
[----:B------:R-:W-:Y:S02]  /*d320*/  FMUL.FTZ R15, R15, c[0x0][0x320] ;  /* 0x0000c8000f0f7a20 */ /* 0x000fe40000410000 */
[----:B------:R-:W-:Y:S02]  /*d330*/  FMUL.FTZ R18, R18, c[0x0][0x320] ;  /* 0x0000c80012127a20 */ /* 0x000fe40000410000 */
[----:B------:R-:W-:Y:S01]  /*d340*/  FMUL.FTZ R19, R19, c[0x0][0x320] ;  /* 0x0000c80013137a20 */ /* 0x000fe20000410000 */
[----:B------:R-:W1:Y:S10]  /*d350*/  MUFU.TANH R133, R11 ;  /* 0x0000000b00857308 */ /* 0x000e740000002400 */
[----:B------:R5:W1:Y:S10]  /*d360*/  MUFU.TANH R12, R8 ;  /* 0x00000008000c7308 */ /* 0x000a740000002400 */
[----:B------:R-:W1:Y:S01]  /*d370*/  MUFU.TANH R138, R138 ;  /* 0x0000008a008a7308 */ /* 0x000e620000002400 */
[C---:B---3--:R-:W-:Y:S09]  /*d380*/  HMMA.16816.F32.BF16 R20, R164.reuse, R4, R20 ;  /* 0x00000004a414723c */ /* 0x048ff20000041814 */
[----:B------:R-:W3:Y:S01]  /*d390*/  MUFU.TANH R0, R0 ;  /* 0x0000000000007308 */ /* 0x000ee20000002400 */
[C---:B------:R-:W-:Y:S01]  /*d3a0*/  HMMA.16816.F32.BF16 R24, R164.reuse, R6, R24 ;  /* 0x00000006a418723c */ /* 0x040fe20000041818 */
[----:B-----5:R-:W5:Y:S01]  /*d3b0*/  LDSM.16.M88.4 R8, [R192+0x5800] ;  /* 0x00580000c008783b */ /* 0x020f620000000200 */
[----:B------:R-:W-:Y:S04]  /*d3c0*/  DEPBAR.LE SB0, 0x0 ;  /* 0x000080000000791a */ /* 0x000fe80000000000 */
[----:B------:R-:W-:Y:S03]  /*d3d0*/  FMUL.FTZ R4, R17, c[0x0][0x320] ;  /* 0x0000c80011047a20 */ /* 0x000fe60000410000 */
[----:B------:R-:W1:Y:S01]  /*d3e0*/  MUFU.TANH R136, R136 ;  /* 0x0000008800887308 */ /* 0x000e620000002400 */
[----:B------:R-:W-:Y:S04]  /*d3f0*/  BAR.SYNC.DEFER_BLOCKING 0x0 ;  /* 0x0000000000007b1d */ /* 0x000fe80000010000 */
[----:B------:R-:W-:Y:S02]  /*d400*/  FMUL.FTZ R160, R20, c[0x0][0x320] ;  /* 0x0000c80014a07a20 */ /* 0x000fe40000410000 */
[----:B------:R-:W-:Y:S03]  /*d410*/  FMUL.FTZ R21, R21, c[0x0][0x320] ;  /* 0x0000c80015157a20 */ /* 0x000fe60000410000 */
[----:B------:R-:W1:Y:S01]  /*d420*/  MUFU.TANH R139, R139 ;  /* 0x0000008b008b7308 */ /* 0x000e620000002400 */
[----:B------:R-:W-:Y:S02]  /*d430*/  FMUL.FTZ R22, R22, c[0x0][0x320] ;  /* 0x0000c80016167a20 */ /* 0x000fe40000410000 */
[----:B------:R-:W-:Y:S02]  /*d440*/  FMUL.FTZ R23, R23, c[0x0][0x320] ;  /* 0x0000c80017177a20 */ /* 0x000fe40000410000 */
[----:B------:R-:W-:Y:S02]  /*d450*/  FMUL.FTZ R156, R24, c[0x0][0x320] ;  /* 0x0000c800189c7a20 */ /* 0x000fe40000410000 */
[----:B------:R-:W-:Y:S02]  /*d460*/  FMUL.FTZ R25, R25, c[0x0][0x320] ;  /* 0x0000c80019197a20 */ /* 0x000fe40000410000 */
[----:B------:R-:W-:Y:S01]  /*d470*/  FMUL.FTZ R26, R26, c[0x0][0x320] ;  /* 0x0000c8001a1a7a20 */ /* 0x000fe20000410000 */
[----:B------:R1:W1:Y:S01]  /*d480*/  MUFU.TANH R162, R13 ;  /* 0x0000000d00a27308 */ /* 0x0002620000002400 */
[----:B------:R-:W-:Y:S09]  /*d490*/  FMUL.FTZ R27, R27, c[0x0][0x320] ;  /* 0x0000c8001b1b7a20 */ /* 0x000ff20000410000 */
[----:B------:R1:W1:Y:S01]  /*d4a0*/  MUFU.TANH R163, R14 ;  /* 0x0000000e00a37308 */ /* 0x0002620000002400 */
[C---:B-----5:R-:W-:Y:S09]  /*d4b0*/  HMMA.16816.F32.BF16 R28, R164.reuse, R8, R28 ;  /* 0x00000008a41c723c */ /* 0x060ff2000004181c */
[----:B------:R1:W1:Y:S01]  /*d4c0*/  MUFU.TANH R161, R15 ;  /* 0x0000000f00a17308 */ /* 0x0002620000002400 */
[----:B------:R-:W-:Y:S09]  /*d4d0*/  HMMA.16816.F32.BF16 R32, R164, R10, R32 ;  /* 0x0000000aa420723c */ /* 0x000ff20000041820 */
[----:B------:R-:W1:Y:S05]  /*d4e0*/  MUFU.TANH R142, R142 ;  /* 0x0000008e008e7308 */ /* 0x000e6a0000002400 */
        /* <DEDUP_REMOVED lines=26> */
[----:B------:R-:W1:Y:S01]  /*d690*/  MUFU.TANH R5, R5 ;  /* 0x0000000500057308 */ /* 0x000e620000002400 */
[----:B------:R-:W-:-:S05]  /*d6a0*/  @P0 BRA `(.L_x_427) ;  /* 0x0000031000000947 */ /* 0x000fca0003800000 */
[----:B--234-:R-:W-:Y:S01]  /*d6b0*/  ULEA UR4, UR20, UR12, 0x6 ;  /* 0x0000000c14047291 */ /* 0x01cfe2000f8e303f */
        /* <DEDUP_REMOVED lines=11> */
[----:B------:R-:W-:Y:S03]  /*d770*/  @!P1 LEA.HI.X R9, R10, c[0x0][0x2a4], R7, 0x2, P0 ;  /* 0x0000a9000a099a11 */ /* 0x000fe600000f1407 */
[----:B------:R-:W-:Y:S01]  /*d780*/  IMAD.WIDE.U32 R10, R209, c[0x0][0x1e0], RZ ;  /* 0x00007800d10a7a25 */ /* 0x000fe200078e00ff */
        /* <DEDUP_REMOVED lines=13> */
[----:B------:R-:W2:Y:S04]  /*d860*/  SHFL.IDX PT, R11, R20, RZ, 0x181f ;  /* 0x00181fff140b7589 */ /* 0x000ea800000e0000 */
[----:B-1----:R-:W1:Y:S04]  /*d870*/  SHFL.IDX PT, R13, R8, RZ, 0x181f ;  /* 0x00181fff080d7589 */ /* 0x002e6800000e0000 */
[----:B------:R-:W3:Y:S04]  /*d880*/  SHFL.IDX PT, R7, R20, 0x1, 0x181f ;  /* 0x00381f0014077f89 */ /* 0x000ee800000e0000 */
[----:B------:R-:W4:Y:S01]  /*d890*/  SHFL.IDX PT, R9, R8, 0x1, 0x181f ;  /* 0x00381f0008097f89 */ /* 0x000f2200000e0000 */
[C---:B--2---:R-:W-:Y:S02]  /*d8a0*/  IADD3 R14, P6, R11.reuse, R218, RZ ;  /* 0x000000da0b0e7210 */ /* 0x044fe40007fde0ff */
[-C--:B------:R-:W-:Y:S02]  /*d8b0*/  IADD3 R10, P0, R11, R217.reuse, RZ ;  /* 0x000000d90b0a7210 */ /* 0x080fe40007f1e0ff */
[----:B-1----:R-:W-:Y:S02]  /*d8c0*/  IADD3.X R15, R13, R180, RZ, P6, !PT ;  /* 0x000000b40d0f7210 */ /* 0x002fe400037fe4ff */
[----:B------:R-:W-:Y:S01]  /*d8d0*/  IADD3 R18, P6, R11, R216, RZ ;  /* 0x000000d80b127210 */ /* 0x000fe20007fde0ff */
[----:B------:R-:W-:Y:S01]  /*d8e0*/  IMAD.X R11, R13, 0x1, R220, P0 ;  /* 0x000000010d0b7824 */ /* 0x000fe200000e06dc */
[----:B---3--:R-:W-:Y:S01]  /*d8f0*/  IADD3 R16, P0, R7, R218, RZ ;  /* 0x000000da07107210 */ /* 0x008fe20007f1e0ff */
[----:B------:R1:W-:Y:S02]  /*d900*/  LDGSTS.E.BYPASS.LTC128B.128 [R207+0x6100], [R14.64], !P5 ;  /* 0x061000000ecf7fae */ /* 0x0003e4000e901d52 */
[--C-:B------:R-:W-:Y:S01]  /*d910*/  IMAD.X R19, R13, 0x1, R219.reuse, P6 ;  /* 0x000000010d137824 */ /* 0x100fe200030e06db */
[----:B------:R-:W-:Y:S01]  /*d920*/  IADD3 R6, P6, R7, R217, RZ ;  /* 0x000000d907067210 */ /* 0x000fe20007fde0ff */
[----:B------:R1:W-:Y:S01]  /*d930*/  LDGSTS.E.BYPASS.LTC128B.128 [R207+0x8100], [R10.64], !P4 ;  /* 0x081000000acf7fae */ /* 0x0003e2000e101d52 */
[----:B----4-:R-:W-:Y:S01]  /*d940*/  IMAD.X R17, R9, 0x1, R180, P0 ;  /* 0x0000000109117824 */ /* 0x010fe200000e06b4 */
[----:B------:R-:W-:Y:S02]  /*d950*/  IADD3 R8, P0, R7, R216, RZ ;  /* 0x000000d807087210 */ /* 0x000fe40007f1e0ff */
[----:B------:R1:W-:Y:S01]  /*d960*/  LDGSTS.E.BYPASS.LTC128B.128 [R207+0xa100], [R18.64], !P3 ;  /* 0x0a10000012cf7fae */ /* 0x0003e2000d901d52 */
[C---:B------:R-:W-:Y:S02]  /*d970*/  IADD3.X R7, R9.reuse, R220, RZ, P6, !PT ;  /* 0x000000dc09077210 */ /* 0x040fe400037fe4ff */
[----:B------:R-:W-:Y:S01]  /*d980*/  IMAD.X R9, R9, 0x1, R219, P0 ;  /* 0x0000000109097824 */ /* 0x000fe200000e06db */
[----:B------:R1:W-:Y:S04]  /*d990*/  LDGSTS.E.BYPASS.LTC128B.128 [R207+0x7100], [R16.64], !P5 ;  /* 0x0710000010cf7fae */ /* 0x0003e8000e901d52 */
[----:B------:R1:W-:Y:S04]  /*d9a0*/  LDGSTS.E.BYPASS.LTC128B.128 [R207+0x9100], [R6.64], !P4 ;  /* 0x0910000006cf7fae */ /* 0x0003e8000e101d52 */
[----:B------:R1:W-:Y:S02]  /*d9b0*/  LDGSTS.E.BYPASS.LTC128B.128 [R207+0xb100], [R8.64], !P3 ;  /* 0x0b10000008cf7fae */ /* 0x0003e4000d901d52 */
.L_x_427:
[----:B--234-:R-:W-:Y:S01]  /*d9c0*/  PLOP3.LUT P6, PT, PT, PT, UP1, 0x80, 0x0 ;  /* 0x000000000000781c */ /* 0x01cfe20003fcf018 */
[----:B------:R-:W0:Y:S01]  /*d9d0*/  LDGDEPBAR ;  /* 0x00000000000079af */ /* 0x000e220000000000 */
[----:B------:R-:W-:Y:S01]  /*d9e0*/  PLOP3.LUT P0, PT, PT, PT, UP1, 0x80, 0x0 ;  /* 0x000000000000781c */ /* 0x000fe20003f0f018 */
[----:B-1----:R-:W-:Y:S01]  /*d9f0*/  IMAD.MOV.U32 R14, RZ, RZ, R211 ;  /* 0x000000ffff0e7224 */ /* 0x002fe200078e00d3 */
[----:B------:R-:W-:Y:S06]  /*da00*/  USHF.L.U32 UR4, UR20, 0x6, URZ ;  /* 0x0000000614047899 */ /* 0x000fec000800063f */
[----:B------:R-:W-:Y:S03]  /*da10*/  IMAD.U32 R7, RZ, RZ, UR4 ;  /* 0x00000004ff077e24 */ /* 0x000fe6000f8e00ff */
[----:B------:R-:W-:Y:S02]  /*da20*/  @P6 IMAD.HI.U32 R6, R211, c[0x0][0x2c8], RZ ;  /* 0x0000b200d3066a27 */ /* 0x000fe400078e00ff */
[----:B------:R-:W-:Y:S03]  /*da30*/  IADD3 R7, -R212, 0x1, -R7 ;  /* 0x00000001d4077810 */ /* 0x000fe60007ffe907 */
[----:B------:R-:W-:Y:S01]  /*da40*/  @P0 SHF.R.U32.HI R14, RZ, c[0x0][0x2cc], R6 ;  /* 0x0000b300ff0e0a19 */ /* 0x000fe20000011606 */
[----:B------:R-:W-:Y:S01]  /*da50*/  IMAD.U32 R6, RZ, RZ, UR10 ;  /* 0x0000000aff067e24 */ /* 0x000fe2000f8e00ff */
[----:B------:R-:W-:Y:S03]  /*da60*/  PLOP3.LUT P0, PT, PT, PT, UP0, 0x40, 0x0 ;  /* 0x000000000000781c */ /* 0x000fe60003f0e808 */
[----:B------:R-:W1:Y:S01]  /*da70*/  SHFL.IDX PT, R8, R14, RZ, 0x1c1f ;  /* 0x001c1fff0e087589 */ /* 0x000e6200000e0000 */
[----:B------:R-:W-:Y:S04]  /*da80*/  IADD3 R6, R7, -c[0x0][0x168], R6 ;  /* 0x80005a0007067a10 */ /* 0x000fe80007ffe006 */
        /* <DEDUP_REMOVED lines=20> */
.L_x_430:
[----:B------:R-:W-:Y:S04]  /*dbd0*/  MOV R6, c[0x0][0x32c] ;  /* 0x0000cb0000067a02 */ /* 0x000fe80000000f00 */
[----:B------:R-:W-:Y:S11]  /*dbe0*/  ISETP.NE.AND P0, PT, R6, 0x1, PT ;  /* 0x000000010600780c */ /* 0x000ff60003f05270 */
[----:B------:R-:W-:Y:S02]  /*dbf0*/  @!UPT UIADD3 URZ, URZ, URZ, URZ ;  /* 0x0000003f3f3ff290 */ /* 0x000fe4000fffe03f */
[----:B------:R-:W-:Y:S05]  /*dc00*/  @P0 IMAD.HI.U32 R6, R15, c[0x0][0x330], RZ ;  /* 0x0000cc000f060a27 */ /* 0x000fea00078e00ff */
[----:B------:R-:W-:Y:S02]  /*dc10*/  @P0 SHF.R.U32.HI R15, RZ, c[0x0][0x334], R6 ;  /* 0x0000cd00ff0f0a19 */ /* 0x000fe40000011606 */
.L_x_431:
[----:B------:R-:W-:Y:S05]  /*dc20*/  BSYNC B0 ;  /* 0x0000000000007941 */ /* 0x000fea0003800000 */
.L_x_429:
[----:B------:R-:W-:Y:S04]  /*dc30*/  IMAD.MOV.U32 R6, RZ, RZ, c[0x0][0x32c] ;  /* 0x0000cb00ff067624 */ /* 0x000fe800078e00ff */
[----:B------:R-:W-:Y:S04]  /*dc40*/  IMAD R15, R15, R6, -UR4 ;  /* 0x800000040f0f7e24 */ /* 0x000fe8000f8e0206 */
[----:B------:R-:W-:Y:S05]  /*dc50*/  IMAD.IADD R8, R15, 0x1, -R212 ;  /* 0x000000010f087824 */ /* 0x000fea00078e0ad4 */
[----:B------:R-:W-:Y:S02]  /*dc60*/  IADD3 R6, R8, c[0x0][0x32c], RZ ;  /* 0x0000cb0008067a10 */ /* 0x000fe40007ffe0ff */
[----:B------:R-:W-:Y:S02]  /*dc70*/  IMNMX R11, R11, R8, !PT ;  /* 0x000000080b0b7217 */ /* 0x000fe40007800200 */
[----:B------:R-:W-:Y:S02]  /*dc80*/  IMNMX R13, R13, R6, PT ;  /* 0x000000060d0d7217 */ /* 0x000fe40003800200 */
.L_x_428:
[----:B------:R-:W-:Y:S06]  /*dc90*/  UISETP.GT.AND UP2, UPT, UR20, -0x1, UPT ;  /* 0xffffffff1400788c */ /* 0x000fec000bf44270 */
        /* <DEDUP_REMOVED lines=9> */
[----:B------:R-:W-:Y:S02]  /*dd30*/  ISETP.GT.AND P0, PT, R11, 0x8, P0 ;  /* 0x000000080b00780c */ /* 0x000fe40000704270 */
[----:B------:R-:W-:Y:S02]  /*dd40*/  PLOP3.LUT P6, PT, PT, PT, UP2, 0x80, 0x0 ;  /* 0x000000000000781c */ /* 0x000fe40003fcf028 */
        /* <DEDUP_REMOVED lines=10> */
[----:B------:R-:W-:Y:S01]  /*ddf0*/  PLOP3.LUT P0, PT, PT, PT, UP2, 0x80, 0x0 ;  /* 0x000000000000781c */ /* 0x000fe20003f0f028 */
[----:B------:R-:W1:Y:S01]  /*de00*/  SHFL.IDX PT, R12, R14, 0x1, 0x1c1f ;  /* 0x003c1f000e0c7f89 */ /* 0x000e6200000e0000 */
        /* <DEDUP_REMOVED lines=11> */
[----:B------:R-:W-:Y:S01]  /*dec0*/  ISETP.LT.OR P6, PT, R13, 0x1a, P6 ;  /* 0x0000001a0d00780c */ /* 0x000fe200037c1670 */
[--C-:B-1----:R-:W-:Y:S01]  /*ded0*/  IMAD.IADD R7, R7, 0x1, R12.reuse ;  /* 0x0000000107077824 */ /* 0x102fe200078e020c */
[----:B------:R-:W-:Y:S02]  /*dee0*/  FSEL R160, R160, -INF , !P0 ;  /* 0xff800000a0a07808 */ /* 0x000fe40004000000 */
[----:B------:R-:W-:Y:S02]  /*def0*/  PLOP3.LUT P0, PT, PT, PT, UP2, 0x80, 0x0 ;  /* 0x000000000000781c */ /* 0x000fe40003f0f028 */
[----:B------:R-:W-:Y:S01]  /*df00*/  FSEL R140, R4, -INF , !P6 ;  /* 0xff800000048c7808 */ /* 0x000fe20007000000 */
[----:B------:R-:W-:Y:S01]  /*df10*/  IMAD.IADD R4, R9, 0x1, R12 ;  /* 0x0000000109047824 */ /* 0x000fe200078e020c */
        /* <DEDUP_REMOVED lines=44> */
.L_x_434:
[----:B------:R-:W-:Y:S04]  /*e1e0*/  MOV R9, 0x1 ;  /* 0x0000000100097802 */ /* 0x000fe80000000f00 */
[----:B------:R-:W-:Y:S11]  /*e1f0*/  ISETP.NE.AND P0, PT, R9, c[0x0][0x32c], PT ;  /* 0x0000cb0009007a0c */ /* 0x000ff60003f05270 */
[----:B------:R-:W-:Y:S02]  /*e200*/  @!UPT UIADD3 URZ, URZ, URZ, URZ ;  /* 0x0000003f3f3ff290 */ /* 0x000fe4000fffe03f */
[----:B------:R-:W-:Y:S05]  /*e210*/  @P0 IMAD.HI.U32 R9, R12, c[0x0][0x330], RZ ;  /* 0x0000cc000c090a27 */ /* 0x000fea00078e00ff */
[----:B------:R-:W-:Y:S02]  /*e220*/  @P0 SHF.R.U32.HI R12, RZ, c[0x0][0x334], R9 ;  /* 0x0000cd00ff0c0a19 */ /* 0x000fe40000011609 */
.L_x_435:
[----:B------:R-:W-:Y:S05]  /*e230*/  BSYNC B0 ;  /* 0x0000000000007941 */ /* 0x000fea0003800000 */
.L_x_433:
[----:B------:R-:W-:Y:S04]  /*e240*/  IMAD.MOV.U32 R9, RZ, RZ, c[0x0][0x32c] ;  /* 0x0000cb00ff097624 */ /* 0x000fe800078e00ff */
[----:B------:R-:W-:Y:S04]  /*e250*/  IMAD R9, R12, R9, -UR4 ;  /* 0x800000040c097e24 */ /* 0x000fe8000f8e0209 */
[----:B------:R-:W-:Y:S05]  /*e260*/  IMAD.IADD R12, R9, 0x1, -R212 ;  /* 0x00000001090c7824 */ /* 0x000fea00078e0ad4 */
[----:B------:R-:W-:Y:S02]  /*e270*/  IADD3 R9, R12, c[0x0][0x32c], RZ ;  /* 0x0000cb000c097a10 */ /* 0x000fe40007ffe0ff */
[----:B------:R-:W-:Y:S02]  /*e280*/  IMNMX R7, R7, R12, !PT ;  /* 0x0000000c07077217 */ /* 0x000fe40007800200 */
[----:B------:R-:W-:Y:S02]  /*e290*/  IMNMX R4, R4, R9, PT ;  /* 0x0000000904047217 */ /* 0x000fe40003800200 */
.L_x_432:
[----:B------:R-:W-:Y:S01]  /*e2a0*/  PLOP3.LUT P6, PT, PT, PT, UP2, 0x80, 0x0 ;  /* 0x000000000000781c */ /* 0x000fe20003fcf028 */
[----:B------:R-:W-:Y:S01]  /*e2b0*/  LDSM.16.MT88.4 R20, [R198+0x100] ;  /* 0x00010000c614783b */ /* 0x000fe20000004200 */
[----:B------:R-:W-:Y:S02]  /*e2c0*/  PLOP3.LUT P0, PT, PT, PT, UP2, 0x80, 0x0 ;  /* 0x000000000000781c */ /* 0x000fe40003f0f028 */
[C---:B------:R-:W-:Y:S02]  /*e2d0*/  ISETP.GT.AND P6, PT, R7.reuse, RZ, P6 ;  /* 0x000000ff0700720c */ /* 0x040fe400037c4270 */
[----:B------:R-:W-:Y:S02]  /*e2e0*/  FMNMX.FTZ R17, R10, R3, !PT ;  /* 0x000000030a117209 */ /* 0x000fe40007810000 */
[----:B------:R-:W-:Y:S01]  /*e2f0*/  ISETP.LT.OR P6, PT, R4, 0x1, P6 ;  /* 0x000000010400780c */ /* 0x000fe200037c1670 */
[----:B------:R-:W-:Y:S01]  /*e300*/  LDSM.16.MT88.4 R28, [R197+0x100] ;  /* 0x00010000c51c783b */ /* 0x000fe20000004200 */
[C---:B------:R-:W-:Y:S02]  /*e310*/  ISETP.GT.AND P0, PT, R7.reuse, 0x1, P0 ;  /* 0x000000010700780c */ /* 0x040fe40000704270 */
[----:B------:R-:W-:Y:S02]  /*e320*/  FMNMX.FTZ R17, R138, R17, !PT ;  /* 0x000000118a117209 */ /* 0x000fe40007810000 */
[----:B------:R-:W-:Y:S02]  /*e330*/  FSEL R15, R0, -INF , !P6 ;  /* 0xff800000000f7808 */ /* 0x000fe40007000000 */
[----:B------:R-:W-:Y:S02]  /*e340*/  ISETP.LT.OR P0, PT, R4, 0x2, P0 ;  /* 0x000000020400780c */ /* 0x000fe40000701670 */
[----:B------:R-:W-:Y:S02]  /*e350*/  PLOP3.LUT P6, PT, PT, PT, UP2, 0x80, 0x0 ;  /* 0x000000000000781c */ /* 0x000fe40003fcf028 */
[----:B------:R-:W-:Y:S02]  /*e360*/  FMNMX.FTZ R17, R8, R17, !PT ;  /* 0x0000001108117209 */ /* 0x000fe40007810000 */
[----:B------:R-:W-:Y:S02]  /*e370*/  FSEL R13, R136, -INF , !P0 ;  /* 0xff800000880d7808 */ /* 0x000fe40004000000 */
[C---:B------:R-:W-:Y:S02]  /*e380*/  ISETP.GT.AND P6, PT, R7.reuse, 0x8, P6 ;  /* 0x000000080700780c */ /* 0x040fe400037c4270 */
[----:B------:R-:W-:Y:S02]  /*e390*/  PLOP3.LUT P0, PT, PT, PT, UP2, 0x80, 0x0 ;  /* 0x000000000000781c */ /* 0x000fe40003f0f028 */
[----:B------:R-:W-:Y:S02]  /*e3a0*/  FMNMX.FTZ R17, R6, R17, !PT ;  /* 0x0000001106117209 */ /* 0x000fe40007810000 */
[----:B------:R-:W-:Y:S02]  /*e3b0*/  ISETP.GT.AND P0, PT, R7, 0x9, P0 ;  /* 0x000000090700780c */ /* 0x000fe40000704270 */
[----:B------:R-:W-:Y:S02]  /*e3c0*/  ISETP.LT.OR P6, PT, R4, 0x9, P6 ;  /* 0x000000090400780c */ /* 0x000fe400037c1670 */
        /* <DEDUP_REMOVED lines=9> */
[----:B------:R-:W-:Y:S02]  /*e460*/  ISETP.LT.OR P6, PT, R4, 0x11, P6 ;  /* 0x000000110400780c */ /* 0x000fe400037c1670 */
        /* <DEDUP_REMOVED lines=39> */
[C---:B------:R-:W-:Y:S01]  /*e6e0*/  ISETP.LT.OR P6, PT, R4.reuse, 0x29, P6 ;  /* 0x000000290400780c */ /* 0x040fe200037c1670 */
[----:B------:R-:W1:Y:S01]  /*e6f0*/  SHFL.BFLY PT, R17, R0, 0x2, 0x1f ;  /* 0x0c401f0000117f89 */ /* 0x000e6200000e0000 */
[----:B------:R-:W-:Y:S02]  /*e700*/  ISETP.GT.AND P0, PT, R7, 0x29, P0 ;  /* 0x000000290700780c */ /* 0x000fe40000704270 */
[----:B------:R-:W-:Y:S02]  /*e710*/  FSEL R155, R155, -INF , !P6 ;  /* 0xff8000009b9b7808 */ /* 0x000fe40007000000 */
[----:B------:R-:W-:Y:S02]  /*e720*/  FMNMX.FTZ R12, R141, R12, !PT ;  /* 0x0000000c8d0c7209 */ /* 0x000fe40007810000 */
[C---:B------:R-:W-:Y:S02]  /*e730*/  ISETP.LT.OR P0, PT, R4.reuse, 0x2a, P0 ;  /* 0x0000002a0400780c */ /* 0x040fe40000701670 */
[----:B------:R-:W-:Y:S02]  /*e740*/  PLOP3.LUT P6, PT, PT, PT, UP2, 0x80, 0x0 ;  /* 0x000000000000781c */ /* 0x000fe40003fcf028 */
[----:B------:R-:W-:Y:S02]  /*e750*/  FSEL R153, R153, -INF , !P0 ;  /* 0xff80000099997808 */ /* 0x000fe40004000000 */
[----:B------:R-:W-:Y:S02]  /*e760*/  FMNMX.FTZ R12, R159, R12, !PT ;  /* 0x0000000c9f0c7209 */ /* 0x000fe40007810000 */
[----:B------:R-:W-:Y:S02]  /*e770*/  ISETP.GT.AND P6, PT, R7, 0x30, P6 ;  /* 0x000000300700780c */ /* 0x000fe400037c4270 */
[----:B------:R-:W-:Y:S02]  /*e780*/  PLOP3.LUT P0, PT, PT, PT, UP2, 0x80, 0x0 ;  /* 0x000000000000781c */ /* 0x000fe40003f0f028 */
[----:B------:R-:W-:Y:S02]  /*e790*/  FMNMX.FTZ R12, R157, R12, !PT ;  /* 0x0000000c9d0c7209 */ /* 0x000fe40007810000 */
[C---:B------:R-:W-:Y:S02]  /*e7a0*/  ISETP.LT.OR P6, PT, R4.reuse, 0x31, P6 ;  /* 0x000000310400780c */ /* 0x040fe400037c1670 */
        /* <DEDUP_REMOVED lines=8> */
[----:B------:R-:W-:Y:S01]  /*e830*/  PLOP3.LUT P0, PT, PT, PT, UP2, 0x80, 0x0 ;  /* 0x000000000000781c */ /* 0x000fe20003f0f028 */
[----:B------:R-:W-:Y:S01]  /*e840*/  UISETP.GT.AND UP2, UPT, UR20, UR9, UPT ;  /* 0x000000091400728c */ /* 0x000fe2000bf44270 */
[----:B------:R-:W-:Y:S01]  /*e850*/  FMNMX.FTZ R12, R149, R12, !PT ;  /* 0x0000000c950c7209 */ /* 0x000fe20007810000 */
[----:B------:R-:W-:Y:S01]  /*e860*/  UIADD3 UR20, UR20, -0x1, URZ ;  /* 0xffffffff14147890 */ /* 0x000fe2000fffe03f */
[----:B------:R-:W-:Y:S02]  /*e870*/  ISETP.LT.OR P6, PT, R4, 0x39, P6 ;  /* 0x000000390400780c */ /* 0x000fe400037c1670 */
[----:B------:R-:W-:Y:S02]  /*e880*/  ISETP.GT.AND P0, PT, R7, 0x39, P0 ;  /* 0x000000390700780c */ /* 0x000fe40000704270 */
[----:B------:R-:W-:Y:S02]  /*e890*/  FSEL R145, R145, -INF , !P6 ;  /* 0xff80000091917808 */ /* 0x000fe40007000000 */
[----:B-1----:R-:W-:Y:S02]  /*e8a0*/  FMNMX.FTZ R17, R0, R17, !PT ;  /* 0x0000001100117209 */ /* 0x002fe40007810000 */
[----:B------:R-:W-:Y:S02]  /*e8b0*/  FMNMX.FTZ R0, R147, R12, !PT ;  /* 0x0000000c93007209 */ /* 0x000fe40007810000 */
[----:B------:R-:W-:Y:S01]  /*e8c0*/  ISETP.LT.OR P0, PT, R4, 0x3a, P0 ;  /* 0x0000003a0400780c */ /* 0x000fe20000701670 */
[----:B------:R-:W1:Y:S01]  /*e8d0*/  SHFL.BFLY PT, R12, R17, 0x1, 0x1f ;  /* 0x0c201f00110c7f89 */ /* 0x000e6200000e0000 */
        /* <DEDUP_REMOVED lines=8> */
[----:B--2---:R-:W-:Y:S02]  /*e960*/  FMNMX.FTZ R5, R4, R7, !PT ;  /* 0x0000000704057209 */ /* 0x004fe40007810000 */
[----:B------:R-:W-:Y:S01]  /*e970*/  FSEL R4, R0, RZ, P0 ;  /* 0x000000ff00047208 */ /* 0x000fe20000000000 */
[--C-:B------:R-:W-:Y:S02]  /*e980*/  FFMA.FTZ R168, R10, c[0x0][0x2d0], -R151.reuse ;  /* 0x0000b4000aa87a23 */ /* 0x100fe40000010897 */
[----:B------:R-:W1:Y:S01]  /*e990*/  SHFL.BFLY PT, R132, R5, 0x1, 0x1f ;  /* 0x0c201f0005847f89 */ /* 0x000e6200000e0000 */
[----:B------:R-:W-:Y:S02]  /*e9a0*/  FFMA.FTZ R135, R138, c[0x0][0x2d0], -R151 ;  /* 0x0000b4008a877a23 */ /* 0x000fe40000010897 */
[----:B------:R-:W-:Y:S01]  /*e9b0*/  FADD.FTZ R4, -R4, R3 ;  /* 0x0000000304047221 */ /* 0x000fe20000010100 */
[----:B------:R-:W-:Y:S01]  /*e9c0*/  MUFU.EX2 R168, R168 ;  /* 0x000000a800a87308 */ /* 0x000fe20000000800 */
[--C-:B------:R-:W-:Y:S02]  /*e9d0*/  FFMA.FTZ R134, R8, c[0x0][0x2d0], -R151.reuse ;  /* 0x0000b40008867a23 */ /* 0x100fe40000010897 */
        /* <DEDUP_REMOVED lines=10> */
[----:B-1----:R-:W-:Y:S01]  /*ea80*/  FMNMX.FTZ R132, R132, R5, !PT ;  /* 0x0000000584847209 */ /* 0x002fe20007810000 */
[----:B------:R-:W-:Y:S01]  /*ea90*/  MUFU.EX2 R134, R134 ;  /* 0x0000008600867308 */ /* 0x000fe20000000800 */
[--C-:B------:R-:W-:Y:S02]  /*eaa0*/  FFMA.FTZ R221, R156, c[0x0][0x2d0], -R151.reuse ;  /* 0x0000b4009cdd7a23 */ /* 0x100fe40000010897 */
[C---:B------:R-:W-:Y:S01]  /*eab0*/  FSETP.NEU.FTZ.AND P0, PT, R132.reuse, -INF , PT ;  /* 0xff8000008400780b */ /* 0x040fe20003f1d000 */
[----:B------:R-:W-:Y:S02]  /*eac0*/  FMUL.FTZ R144, R132, c[0x0][0x2d0] ;  /* 0x0000b40084907a20 */ /* 0x000fe40000410000 */
[--C-:B------:R-:W-:Y:S01]  /*ead0*/  FFMA.FTZ R224, R154, c[0x0][0x2d0], -R151.reuse ;  /* 0x0000b4009ae07a23 */ /* 0x100fe20000010897 */
[----:B------:R-:W-:Y:S01]  /*eae0*/  FSEL R5, R132, RZ, P0 ;  /* 0x000000ff84057208 */ /* 0x000fe20000000000 */
[--C-:B------:R-:W-:Y:S01]  /*eaf0*/  FFMA.FTZ R227, R152, c[0x0][0x2d0], -R151.reuse ;  /* 0x0000b40098e37a23 */ /* 0x100fe20000010897 */
[----:B------:R-:W-:Y:S01]  /*eb00*/  FSEL R144, R144, RZ, P0 ;  /* 0x000000ff90907208 */ /* 0x000fe20000000000 */
[----:B------:R-:W1:Y:S01]  /*eb10*/  MUFU.EX2 R169, R169 ;  /* 0x000000a900a97308 */ /* 0x000e620000000800 */
[--C-:B------:R-:W-:Y:S01]  /*eb20*/  FFMA.FTZ R230, R150, c[0x0][0x2d0], -R151.reuse ;  /* 0x0000b40096e67a23 */ /* 0x100fe20000010897 */
[----:B------:R-:W-:Y:S01]  /*eb30*/  PLOP3.LUT P0, PT, PT, PT, UP2, 0x80, 0x0 ;  /* 0x000000000000781c */ /* 0x000fe20003f0f028 */
[----:B------:R-:W-:Y:S01]  /*eb40*/  FADD.FTZ R5, -R5, R2 ;  /* 0x0000000205057221 */ /* 0x000fe20000010100 */
[----:B--2---:R-:W-:Y:S01]  /*eb50*/  F2FP.BF16.PACK_AB R136, R135, R168 ;  /* 0x000000a88788723e */ /* 0x004fe200000010ff */
[--C-:B------:R-:W-:Y:S02]  /*eb60*/  FFMA.FTZ R173, R15, c[0x0][0x2d0], -R144.reuse ;  /* 0x0000b4000fad7a23 */ /* 0x100fe40000010890 */
[--C-:B------:R-:W-:Y:S02]  /*eb70*/  FFMA.FTZ R172, R13, c[0x0][0x2d0], -R144.reuse ;  /* 0x0000b4000dac7a23 */ /* 0x100fe40000010890 */
[----:B------:R-:W2:Y:S01]  /*eb80*/  LDSM.16.MT88.4 R12, [R203+0x100] ;  /* 0x00010000cb0c783b */ /* 0x000ea20000004200 */
[--C-:B------:R-:W-:Y:S01]  /*eb90*/  FFMA.FTZ R171, R11, c[0x0][0x2d0], -R144.reuse ;  /* 0x0000b4000bab7a23 */ /* 0x100fe20000010890 */
[----:B------:R-:W3:Y:S01]  /*eba0*/  MUFU.EX2 R3, R3 ;  /* 0x0000000300037308 */ /* 0x000ee20000000800 */
[--C-:B------:R-:W-:Y:S02]  /*ebb0*/  FFMA.FTZ R170, R9, c[0x0][0x2d0], -R144.reuse ;  /* 0x0000b40009aa7a23 */ /* 0x100fe40000010890 */
[----:B------:R-:W-:Y:S02]  /*ebc0*/  FMUL.FTZ R2, R5, c[0x0][0x2d0] ;  /* 0x0000b40005027a20 */ /* 0x000fe40000410000 */
[--C-:B------:R-:W-:Y:S02]  /*ebd0*/  FFMA.FTZ R178, R163, c[0x0][0x2d0], -R144.reuse ;  /* 0x0000b400a3b27a23 */ /* 0x100fe40000010890 */
[--C-:B------:R-:W-:Y:S02]  /*ebe0*/  FFMA.FTZ R179, R161, c[0x0][0x2d0], -R144.reuse ;  /* 0x0000b400a1b37a23 */ /* 0x100fe40000010890 */
[----:B------:R-:W-:Y:S01]  /*ebf0*/  LDSM.16.MT88.4 R160, [R196+0x3900] ;  /* 0x00390000c4a0783b */ /* 0x000fe20000004200 */
[----:B------:R-:W-:Y:S01]  /*ec00*/  MUFU.EX2 R173, R173 ;  /* 0x000000ad00ad7308 */ /* 0x000fe20000000800 */
[--C-:B------:R-:W-:Y:S01]  /*ec10*/  FFMA.FTZ R181, R143, c[0x0][0x2d0], -R144.reuse ;  /* 0x0000b4008fb57a23 */ /* 0x100fe20000010890 */
[----:B-1----:R-:W-:Y:S01]  /*ec20*/  F2FP.BF16.PACK_AB R138, R169, R134 ;  /* 0x00000086a98a723e */ /* 0x002fe200000010ff */
[--C-:B------:R-:W-:Y:S02]  /*ec30*/  FFMA.FTZ R182, R141, c[0x0][0x2d0], -R144.reuse ;  /* 0x0000b4008db67a23 */ /* 0x100fe40000010890 */
[--C-:B------:R-:W-:Y:S02]  /*ec40*/  FFMA.FTZ R223, R159, c[0x0][0x2d0], -R144.reuse ;  /* 0x0000b4009fdf7a23 */ /* 0x100fe40000010890 */
[----:B------:R-:W-:Y:S01]  /*ec50*/  LDSM.16.MT88.4 R140, [R197+0x2900] ;  /* 0x00290000c58c783b */ /* 0x000fe20000004200 */
[--C-:B------:R-:W-:Y:S02]  /*ec60*/  FFMA.FTZ R226, R157, c[0x0][0x2d0], -R144.reuse ;  /* 0x0000b4009de27a23 */ /* 0x100fe40000010890 */
[----:B------:R-:W1:Y:S01]  /*ec70*/  MUFU.EX2 R172, R172 ;  /* 0x000000ac00ac7308 */ /* 0x000e620000000800 */
[--C-:B------:R-:W-:Y:S02]  /*ec80*/  FFMA.FTZ R225, R155, c[0x0][0x2d0], -R144.reuse ;  /* 0x0000b4009be17a23 */ /* 0x100fe40000010890 */
[--C-:B------:R-:W-:Y:S02]  /*ec90*/  FFMA.FTZ R228, R153, c[0x0][0x2d0], -R144.reuse ;  /* 0x0000b40099e47a23 */ /* 0x100fe40000010890 */
[C---:B---3--:R-:W-:Y:S01]  /*eca0*/  FMUL.FTZ R4, R3.reuse, R128 ;  /* 0x0000008003047220 */ /* 0x048fe20000410000 */
        /* <DEDUP_REMOVED lines=15> */
[--C-:B------:R-:W-:Y:S02]  /*eda0*/  FFMA.FTZ R231, R149, c[0x0][0x2d0], -R144.reuse ;  /* 0x0000b40095e77a23 */ /* 0x100fe40000010890 */
[--C-:B------:R-:W-:Y:S01]  /*edb0*/  FFMA.FTZ R234, R147, c[0x0][0x2d0], -R144.reuse ;  /* 0x0000b40093ea7a23 */ /* 0x100fe20000010890 */
[----:B------:R-:W1:Y:S01]  /*edc0*/  MUFU.EX2 R2, R2 ;  /* 0x0000000200027308 */ /* 0x000e620000000800 */
[--C-:B------:R-:W-:Y:S02]  /*edd0*/  FFMA.FTZ R233, R145, c[0x0][0x2d0], -R144.reuse ;  /* 0x0000b40091e97a23 */ /* 0x100fe40000010890 */
[----:B------:R-:W-:Y:S02]  /*ede0*/  FFMA.FTZ R151, R146, c[0x0][0x2d0], -R151 ;  /* 0x0000b40092977a23 */ /* 0x000fe40000010897 */
[----:B------:R-:W-:Y:S02]  /*edf0*/  FFMA.FTZ R144, R133, c[0x0][0x2d0], -R144 ;  /* 0x0000b40085907a23 */ /* 0x000fe40000010890 */
[C---:B------:R-:W-:Y:S02]  /*ee00*/  FMUL.FTZ R36, R3.reuse, R36 ;  /* 0x0000002403247220 */ /* 0x040fe40000410000 */
        /* <DEDUP_REMOVED lines=123> */
[----:B------:R-:W3:Y:S01]  /*f5c0*/  MUFU.EX2 R230, R230 ;  /* 0x000000e600e67308 */ /* 0x000ee20000000800 */
[C---:B-1----:R-:W-:Y:S04]  /*f5d0*/  HMMA.16816.F32.BF16 R76, R136.reuse, R100, R76 ;  /* 0x00000064884c723c */ /* 0x042fe8000004184c */
[C---:B------:R-:W-:Y:S02]  /*f5e0*/  FMUL.FTZ R84, R3.reuse, R84 ;  /* 0x0000005403547220 */ /* 0x040fe40000410000 */
[----:B------:R-:W-:Y:S01]  /*f5f0*/  FMUL.FTZ R85, R3, R85 ;  /* 0x0000005503557220 */ /* 0x000fe20000410000 */
[----:B------:R-:W-:Y:S01]  /*f600*/  F2FP.BF16.PACK_AB R100, R175, R174 ;  /* 0x000000aeaf64723e */ /* 0x000fe200000010ff */
[C---:B------:R-:W-:Y:S01]  /*f610*/  HMMA.16816.F32.BF16 R80, R136.reuse, R102, R80 ;  /* 0x000000668850723c */ /* 0x040fe20000041850 */
[----:B------:R-:W-:Y:S03]  /*f620*/  MUFU.EX2 R229, R229 ;  /* 0x000000e500e57308 */ /* 0x000fe60000000800 */
[C---:B------:R-:W-:Y:S01]  /*f630*/  FMUL.FTZ R86, R2.reuse, R86 ;  /* 0x0000005602567220 */ /* 0x040fe20000410000 */
[----:B----4-:R-:W-:Y:S01]  /*f640*/  F2FP.BF16.PACK_AB R101, R179, R178 ;  /* 0x000000b2b365723e */ /* 0x010fe200000010ff */
[----:B------:R-:W-:Y:S01]  /*f650*/  FMUL.FTZ R87, R2, R87 ;  /* 0x0000005702577220 */ /* 0x000fe20000410000 */
[----:B------:R-:W-:Y:S01]  /*f660*/  F2FP.BF16.PACK_AB R102, R177, R176 ;  /* 0x000000b0b166723e */ /* 0x000fe200000010ff */
[C---:B------:R-:W-:Y:S01]  /*f670*/  FMUL.FTZ R88, R3.reuse, R88 ;  /* 0x0000005803587220 */ /* 0x040fe20000410000 */
[----:B-----5:R-:W-:Y:S02]  /*f680*/  F2FP.BF16.PACK_AB R103, R182, R181 ;  /* 0x000000b5b667723e */ /* 0x020fe400000010ff */
[----:B------:R-:W-:Y:S01]  /*f690*/  MUFU.EX2 R231, R231 ;  /* 0x000000e700e77308 */ /* 0x000fe20000000800 */
[C---:B------:R-:W-:Y:S01]  /*f6a0*/  FMUL.FTZ R89, R3.reuse, R89 ;  /* 0x0000005903597220 */ /* 0x040fe20000410000 */
[C---:B--2---:R-:W-:Y:S03]  /*f6b0*/  HMMA.16816.F32.BF16 R84, R136.reuse, R108, R84 ;  /* 0x0000006c8854723c */ /* 0x044fe60000041854 */
[C---:B------:R-:W-:Y:S02]  /*f6c0*/  FMUL.FTZ R90, R2.reuse, R90 ;  /* 0x0000005a025a7220 */ /* 0x040fe40000410000 */
        /* <DEDUP_REMOVED lines=153> */
.L_x_426:
[----:B------:R-:W1:Y:S01]  /*10060*/  SHFL.BFLY PT, R3, R214, 0x2, 0x1f ;  /* 0x0c401f00d6037f89 */ /* 0x000e6200000e0000 */
[----:B------:R-:W-:-:S02]  /*10070*/  MOV R7, RZ ;  /* 0x000000ff00077202 */ /* 0x000fc40000000f00 */
[----:B------:R-:W-:Y:S01]  /*10080*/  MOV R4, RZ ;  /* 0x000000ff00047202 */ /* 0x000fe20000000f00 */
[----:B------:R-:W2:Y:S01]  /*10090*/  SHFL.BFLY PT, R2, R215, 0x2, 0x1f ;  /* 0x0c401f00d7027f89 */ /* 0x000ea200000e0000 */
[----:B------:R-:W-:Y:S01]  /*100a0*/  PLOP3.LUT P2, PT, PT, PT, PT, 0x8, 0x0 ;  /* 0x000000000000781c */ /* 0x000fe20003f4e170 */
[----:B-1----:R-:W-:Y:S02]  /*100b0*/  FADD.FTZ R3, R3, R214 ;  /* 0x000000d603037221 */ /* 0x002fe40000010000 */
[----:B--2---:R-:W-:-:S03]  /*100c0*/  FADD.FTZ R2, R2, R215 ;  /* 0x000000d702027221 */ /* 0x004fc60000010000 */
[----:B------:R-:W1:Y:S04]  /*100d0*/  SHFL.BFLY PT, R6, R3, 0x1, 0x1f ;  /* 0x0c201f0003067f89 */ /* 0x000e6800000e0000 */
[----:B------:R-:W2:Y:S01]  /*100e0*/  SHFL.BFLY PT, R5, R2, 0x1, 0x1f ;  /* 0x0c201f0002057f89 */ /* 0x000ea200000e0000 */
[----:B-1----:R-:W-:Y:S02]  /*100f0*/  FADD.FTZ R6, R3, R6 ;  /* 0x0000000603067221 */ /* 0x002fe40000010000 */
[----:B--2---:R-:W-:-:S03]  /*10100*/  FADD.FTZ R5, R5, R2 ;  /* 0x0000000205057221 */ /* 0x004fc60000010000 */
[----:B------:R-:W-:Y:S02]  /*10110*/  FSETP.NE.FTZ.AND P1, PT, R6, RZ, PT ;  /* 0x000000ff0600720b */ /* 0x000fe40003f35000 */
[----:B------:R-:W-:-:S11]  /*10120*/  FSETP.NE.FTZ.AND P0, PT, R5, RZ, PT ;  /* 0x000000ff0500720b */ /* 0x000fd60003f15000 */
[----:B------:R-:W1:Y:S01]  /*10130*/  @P1 MUFU.RCP R7, R6 ;  /* 0x0000000600071308 */ /* 0x000e620000001000 */
[----:B------:R-:W-:Y:S02]  /*10140*/  @P1 MOV R10, 0x3f317218 ;  /* 0x3f317218000a1802 */ /* 0x000fe40000000f00 */
[----:B------:R-:W-:-:S05]  /*10150*/  @P0 MOV R11, 0x3f317218 ;  /* 0x3f317218000b0802 */ /* 0x000fca0000000f00 */
[----:B------:R-:W2:Y:S01]  /*10160*/  @P1 MUFU.LG2 R6, R6 ;  /* 0x0000000600061308 */ /* 0x000ea20000000c00 */
[----:B------:R-:W-:-:S07]  /*10170*/  @P0 FMUL.FTZ R11, R11, c[0x0][0x2d0] ;  /* 0x0000b4000b0b0a20 */ /* 0x000fce0000410000 */
[----:B------:R-:W3:Y:S01]  /*10180*/  @P0 MUFU.LG2 R8, R5 ;  /* 0x0000000500080308 */ /* 0x000ee20000000c00 */
[C---:B-1----:R-:W-:Y:S02]  /*10190*/  FMUL.FTZ R128, R7.reuse, R128 ;  /* 0x0000008007807220 */ /* 0x042fe40000410000 */
[C---:B------:R-:W-:Y:S02]  /*101a0*/  FMUL.FTZ R129, R7.reuse, R129 ;  /* 0x0000008107817220 */ /* 0x040fe40000410000 */
[C---:B------:R-:W-:Y:S02]  /*101b0*/  FMUL.FTZ R124, R7.reuse, R124 ;  /* 0x0000007c077c7220 */ /* 0x040fe40000410000 */
[----:B------:R-:W-:Y:S01]  /*101c0*/  FMUL.FTZ R125, R7, R125 ;  /* 0x0000007d077d7220 */ /* 0x000fe20000410000 */
[----:B------:R1:W4:Y:S01]  /*101d0*/  @P0 MUFU.RCP R4, R5 ;  /* 0x0000000500040308 */ /* 0x0003220000001000 */
[----:B--2---:R-:W-:Y:S02]  /*101e0*/  @P1 FMUL.FTZ R9, R6, 0.69314718246459960938 ;  /* 0x3f31721806091820 */ /* 0x004fe40000410000 */
[----:B------:R-:W-:-:S02]  /*101f0*/  @P1 FMUL.FTZ R6, R10, c[0x0][0x2d0] ;  /* 0x0000b4000a061a20 */ /* 0x000fc40000410000 */
[C---:B------:R-:W-:Y:S02]  /*10200*/  FMUL.FTZ R120, R7.reuse, R120 ;  /* 0x0000007807787220 */ /* 0x040fe40000410000 */
[C---:B------:R-:W-:Y:S02]  /*10210*/  FMUL.FTZ R121, R7.reuse, R121 ;  /* 0x0000007907797220 */ /* 0x040fe40000410000 */
[----:B---3--:R-:W-:Y:S02]  /*10220*/  @P0 FMUL.FTZ R8, R8, 0.69314718246459960938 ;  /* 0x3f31721808080820 */ /* 0x008fe40000410000 */
[C---:B------:R-:W-:Y:S02]  /*10230*/  FMUL.FTZ R116, R7.reuse, R116 ;  /* 0x0000007407747220 */ /* 0x040fe40000410000 */
[C---:B------:R-:W-:Y:S02]  /*10240*/  FMUL.FTZ R117, R7.reuse, R117 ;  /* 0x0000007507757220 */ /* 0x040fe40000410000 */
[C---:B------:R-:W-:Y:S01]  /*10250*/  FMUL.FTZ R112, R7.reuse, R112 ;  /* 0x0000007007707220 */ /* 0x040fe20000410000 */
[----:B-1----:R-:W-:Y:S01]  /*10260*/  MOV R5, 0xff800000 ;  /* 0xff80000000057802 */ /* 0x002fe20000000f00 */
        /* <DEDUP_REMOVED lines=90> */
.L_x_388:
[----:B------:R-:W-:Y:S05]  /*10810*/  @P2 BRA `(.L_x_437) ;  /* 0x0000197000002947 */ /* 0x000fea0003800000 */
[----:B------:R-:W1:Y:S01]  /*10820*/  S2R R9, SR_CTAID.Y ;  /* 0x0000000000097919 */ /* 0x000e620000002600 */
[----:B------:R-:W-:Y:S01]  /*10830*/  IMAD R8, RZ, RZ, -UR13 ;  /* 0x8000000dff087e24 */ /* 0x000fe2000f8e02ff */
[----:B------:R-:W-:Y:S01]  /*10840*/  USHF.R.S32.HI UR6, URZ, 0x1f, UR13 ;  /* 0x0000001f3f067899 */ /* 0x000fe2000801140d */
[----:B------:R-:W-:Y:S01]  /*10850*/  BSSY B0, `(.L_x_438) ;  /* 0x0000101000007945 */ /* 0x000fe20003800000 */
[----:B------:R-:W3:Y:S01]  /*10860*/  S2R R4, SR_TID.X ;  /* 0x0000000000047919 */ /* 0x000ee20000002100 */
[----:B------:R-:W-:-:S02]  /*10870*/  ULDC.64 UR4, c[0x0][0x4d0] ;  /* 0x0001340000047ab9 */ /* 0x000fc40000000a00 */
[----:B------:R-:W-:Y:S01]  /*10880*/  UIMAD UR7, UR6, UR4, URZ ;  /* 0x00000004060772a4 */ /* 0x000fe2000f8e023f */
[----:B------:R-:W4:Y:S01]  /*10890*/  S2R R11, SR_CTAID.Z ;  /* 0x00000000000b7919 */ /* 0x000f220000002700 */
[----:B------:R-:W-:Y:S02]  /*108a0*/  UIMAD.WIDE.U32 UR8, UR13, UR4, URZ ;  /* 0x000000040d0872a5 */ /* 0x000fe4000f8e003f */
[----:B------:R-:W-:Y:S01]  /*108b0*/  UIMAD UR7, UR13, UR5, UR7 ;  /* 0x000000050d0772a4 */ /* 0x000fe2000f8e0207 */
[----:B------:R-:W5:Y:S02]  /*108c0*/  S2R R12, SR_CTAID.X ;  /* 0x00000000000c7919 */ /* 0x000f640000002500 */
[----:B------:R-:W-:Y:S01]  /*108d0*/  ULDC.64 UR4, c[0x0][0x438] ;  /* 0x00010e0000047ab9 */ /* 0x000fe20000000a00 */
[----:B------:R-:W-:Y:S01]  /*108e0*/  MOV R19, UR9 ;  /* 0x0000000900137c02 */ /* 0x000fe20008000f00 */
[----:B------:R-:W-:Y:S01]  /*108f0*/  UIMAD.WIDE.U32 UR10, UR13, UR4, URZ ;  /* 0x000000040d0a72a5 */ /* 0x000fe2000f8e003f */
[----:B------:R-:W-:Y:S01]  /*10900*/  IMAD.U32 R18, RZ, RZ, UR8 ;  /* 0x00000008ff127e24 */ /* 0x000fe2000f8e00ff */
[----:B------:R-:W-:-:S02]  /*10910*/  UIMAD UR4, UR6, UR4, URZ ;  /* 0x00000004060472a4 */ /* 0x000fc4000f8e023f */
[----:B------:R-:W-:Y:S02]  /*10920*/  UIADD3 UR7, UR9, UR7, URZ ;  /* 0x0000000709077290 */ /* 0x000fe4000fffe03f */
[----:B------:R-:W-:Y:S01]  /*10930*/  UIMAD UR4, UR13, UR5, UR4 ;  /* 0x000000050d0472a4 */ /* 0x000fe2000f8e0204 */
[----:B------:R-:W-:Y:S01]  /*10940*/  MOV R16, UR10 ;  /* 0x0000000a00107c02 */ /* 0x000fe20008000f00 */
[----:B-1----:R-:W-:Y:S02]  /*10950*/  IMAD R8, R8, c[0x0][0x550], R9 ;  /* 0x0001540008087a24 */ /* 0x002fe400078e0209 */
[----:B------:R-:W-:Y:S01]  /*10960*/  UIADD3 UR4, UR11, UR4, URZ ;  /* 0x000000040b047290 */ /* 0x000fe2000fffe03f */
[----:B------:R-:W-:Y:S01]  /*10970*/  IMAD.U32 R17, RZ, RZ, UR11 ;  /* 0x0000000bff117e24 */ /* 0x000fe2000f8e00ff */
[----:B---3--:R-:W-:Y:S01]  /*10980*/  SHF.R.S32.HI R9, RZ, 0x1f, R4 ;  /* 0x0000001fff097819 */ /* 0x008fe20000011404 */
[----:B------:R-:W-:-:S03]  /*10990*/  IMAD.U32 R19, RZ, RZ, UR7 ;  /* 0x00000007ff137e24 */ /* 0x000fc6000f8e00ff */
[CC--:B------:R-:W-:Y:S01]  /*109a0*/  LEA.HI R0, R9.reuse, R4.reuse, RZ, 0x5 ;  /* 0x0000000409007211 */ /* 0x0c0fe200078f28ff */
[----:B------:R-:W-:Y:S01]  /*109b0*/  IMAD.U32 R17, RZ, RZ, UR4 ;  /* 0x00000004ff117e24 */ /* 0x000fe2000f8e00ff */
[-C--:B------:R-:W-:Y:S01]  /*109c0*/  LEA.HI R9, R9, R4.reuse, RZ, 0x2 ;  /* 0x0000000409097211 */ /* 0x080fe200078f10ff */
[C---:B----4-:R-:W-:Y:S01]  /*109d0*/  IMAD.WIDE.U32 R18, R11.reuse, c[0x0][0x4d8], R18 ;  /* 0x000136000b127a25 */ /* 0x050fe200078e0012 */
[----:B------:R-:W-:Y:S02]  /*109e0*/  LOP3.LUT R13, R0, 0xffffffe0, RZ, 0xc0, !PT ;  /* 0xffffffe0000d7812 */ /* 0x000fe400078ec0ff */
[----:B------:R-:W-:Y:S01]  /*109f0*/  SHF.R.S32.HI R15, RZ, 0x5, R0 ;  /* 0x00000005ff0f7819 */ /* 0x000fe20000011400 */
[----:B------:R-:W-:Y:S01]  /*10a00*/  IMAD.WIDE.U32 R16, R11, c[0x0][0x440], R16 ;  /* 0x000110000b107a25 */ /* 0x000fe200078e0010 */
[----:B------:R-:W-:Y:S02]  /*10a10*/  SHF.R.S32.HI R0, RZ, 0x1f, R0 ;  /* 0x0000001fff007819 */ /* 0x000fe40000011400 */
[----:B------:R-:W-:Y:S01]  /*10a20*/  LOP3.LUT R9, R9, 0xfffffffc, RZ, 0xc0, !PT ;  /* 0xfffffffc09097812 */ /* 0x000fe200078ec0ff */
[----:B------:R-:W-:Y:S01]  /*10a30*/  IMAD.IADD R6, R4, 0x1, -R13 ;  /* 0x0000000104067824 */ /* 0x000fe200078e0a0d */
[----:B------:R-:W-:Y:S01]  /*10a40*/  LEA.HI R0, R0, R15, RZ, 0x3 ;  /* 0x0000000f00007211 */ /* 0x000fe200078f18ff */
[----:B------:R-:W-:Y:S01]  /*10a50*/  IMAD.MOV.U32 R20, RZ, RZ, R18 ;  /* 0x000000ffff147224 */ /* 0x000fe200078e0012 */
[----:B------:R-:W-:-:S02]  /*10a60*/  IADD3 R9, -R9, R4, RZ ;  /* 0x0000000409097210 */ /* 0x000fc40007ffe1ff */
[----:B------:R-:W-:Y:S02]  /*10a70*/  LOP3.LUT R0, R0, 0xffffff8, RZ, 0xc0, !PT ;  /* 0x0ffffff800007812 */ /* 0x000fe400078ec0ff */
[----:B------:R-:W-:Y:S02]  /*10a80*/  SHF.R.S32.HI R13, RZ, 0x1f, R6 ;  /* 0x0000001fff0d7819 */ /* 0x000fe40000011406 */
[----:B------:R-:W-:Y:S01]  /*10a90*/  SHF.R.S32.HI R10, RZ, 0x1f, R11 ;  /* 0x0000001fff0a7819 */ /* 0x000fe2000001140b */
[----:B------:R-:W-:Y:S01]  /*10aa0*/  IMAD.IADD R15, R15, 0x1, -R0 ;  /* 0x000000010f0f7824 */ /* 0x000fe200078e0a00 */
[----:B------:R-:W-:Y:S02]  /*10ab0*/  LEA.HI R0, R9, R9, RZ, 0x1 ;  /* 0x0000000909007211 */ /* 0x000fe400078f08ff */
[----:B------:R-:W-:Y:S01]  /*10ac0*/  LEA.HI R4, R13, R6, RZ, 0x2 ;  /* 0x000000060d047211 */ /* 0x000fe200078f10ff */
[----:B------:R-:W-:Y:S01]  /*10ad0*/  IMAD.MOV.U32 R13, RZ, RZ, c[0x0][0x4e8] ;  /* 0x00013a00ff0d7624 */ /* 0x000fe200078e00ff */
[----:B------:R-:W-:-:S02]  /*10ae0*/  LOP3.LUT R0, R0, 0x1ffffffe, RZ, 0xc0, !PT ;  /* 0x1ffffffe00007812 */ /* 0x000fc400078ec0ff */
[----:B------:R-:W-:Y:S02]  /*10af0*/  SHF.R.S32.HI R14, RZ, 0x2, R4 ;  /* 0x00000002ff0e7819 */ /* 0x000fe40000011404 */
[----:B------:R-:W-:Y:S01]  /*10b00*/  IADD3 R0, R9, -R0, RZ ;  /* 0x8000000009007210 */ /* 0x000fe20007ffe0ff */
[----:B------:R-:W-:Y:S01]  /*10b10*/  BAR.SYNC.DEFER_BLOCKING 0x1, 0x100 ;  /* 0x0044000000007b1d */ /* 0x000fe20000010000 */
[----:B------:R-:W-:Y:S01]  /*10b20*/  ISETP.NE.AND P1, PT, R13, 0x1, PT ;  /* 0x000000010d00780c */ /* 0x000fe20003f25270 */
[----:B------:R-:W-:Y:S01]  /*10b30*/  IMAD R15, R15, 0x10, R14 ;  /* 0x000000100f0f7824 */ /* 0x000fe200078e020e */
[----:B------:R-:W-:Y:S01]  /*10b40*/  MOV R22, R16 ;  /* 0x0000001000167202 */ /* 0x000fe20000000f00 */
[----:B------:R-:W-:Y:S02]  /*10b50*/  IMAD R14, R10, c[0x0][0x4d8], RZ ;  /* 0x000136000a0e7a24 */ /* 0x000fe400078e02ff */
[----:B------:R-:W-:Y:S01]  /*10b60*/  IMAD R9, R0, 0x8, R15 ;  /* 0x0000000800097824 */ /* 0x000fe200078e020f */
[----:B------:R-:W-:Y:S01]  /*10b70*/  SHF.R.S32.HI R0, RZ, 0x1f, R8 ;  /* 0x0000001fff007819 */ /* 0x000fe20000011408 */
[----:B------:R-:W-:-:S02]  /*10b80*/  IMAD R10, R10, c[0x0][0x440], RZ ;  /* 0x000110000a0a7a24 */ /* 0x000fc400078e02ff */
[C---:B------:R-:W-:Y:S01]  /*10b90*/  IMAD R14, R11.reuse, c[0x0][0x4dc], R14 ;  /* 0x000137000b0e7a24 */ /* 0x040fe200078e020e */
[C---:B-----5:R-:W-:Y:S01]  /*10ba0*/  LEA R9, R12.reuse, R9, 0x7 ;  /* 0x000000090c097211 */ /* 0x060fe200078e38ff */
[----:B------:R-:W-:Y:S01]  /*10bb0*/  IMAD R10, R11, c[0x0][0x444], R10 ;  /* 0x000111000b0a7a24 */ /* 0x000fe200078e020a */
[----:B------:R-:W-:Y:S01]  /*10bc0*/  LEA R12, R12, R15, 0x7 ;  /* 0x0000000f0c0c7211 */ /* 0x000fe200078e38ff */
[----:B------:R-:W-:Y:S01]  /*10bd0*/  IMAD.IADD R21, R19, 0x1, R14 ;  /* 0x0000000113157824 */ /* 0x000fe200078e020e */
[----:B------:R-:W-:Y:S01]  /*10be0*/  MOV R11, R9 ;  /* 0x00000009000b7202 */ /* 0x000fe20000000f00 */
[----:B------:R-:W-:Y:S02]  /*10bf0*/  IMAD.IADD R23, R17, 0x1, R10 ;  /* 0x0000000111177824 */ /* 0x000fe400078e020a */
[----:B------:R-:W-:-:S04]  /*10c00*/  @P1 IMAD.HI.U32 R10, R9, c[0x0][0x4ec], RZ ;  /* 0x00013b00090a1a27 */ /* 0x000fc800078e00ff */
        /* <DEDUP_REMOVED lines=11> */
[----:B------:R-:W-:-:S03]  /*10cc0*/  IADD3 R16, P0, R11, R20, RZ ;  /* 0x000000140b107210 */ /* 0x000fc60007f1e0ff */
[----:B------:R-:W-:Y:S01]  /*10cd0*/  IMAD R0, R0, c[0x0][0x4e8], R9 ;  /* 0x00013a0000007a24 */ /* 0x000fe200078e0209 */
[----:B------:R-:W-:Y:S01]  /*10ce0*/  @P1 SHF.R.U32.HI R10, RZ, c[0x0][0x4f0], R8 ;  /* 0x00013c00ff0a1a19 */ /* 0x000fe20000011608 */
[----:B------:R-:W-:Y:S01]  /*10cf0*/  IMAD.IADD R23, R23, 0x1, R19 ;  /* 0x0000000117177824 */ /* 0x000fe200078e0213 */
[----:B------:R-:W-:Y:S01]  /*10d00*/  IADD3.X R17, R14, R21, R17, P0, !PT ;  /* 0x000000150e117210 */ /* 0x000fe200007fe411 */
[----:B------:R-:W-:Y:S01]  /*10d10*/  IMAD R13, R13, c[0x0][0x388], RZ ;  /* 0x0000e2000d0d7a24 */ /* 0x000fe200078e02ff */
[----:B------:R-:W-:Y:S01]  /*10d20*/  SHF.R.S32.HI R8, RZ, 0x1f, R0 ;  /* 0x0000001fff087819 */ /* 0x000fe20000011400 */
[C---:B------:R-:W-:Y:S01]  /*10d30*/  IMAD.WIDE.U32 R22, R10.reuse, c[0x0][0x430], R22 ;  /* 0x00010c000a167a25 */ /* 0x040fe200078e0016 */
[----:B------:R-:W-:Y:S02]  /*10d40*/  IADD3 R14, -R10, RZ, RZ ;  /* 0x000000ff0a0e7210 */ /* 0x000fe40007ffe1ff */
        /* <DEDUP_REMOVED lines=10> */
[----:B------:R-:W-:Y:S01]  /*10df0*/  SHFL.IDX PT, R18, R0, 0x1, 0x1c1f ;  /* 0x003c1f0000127f89 */ /* 0x000fe200000e0000 */
[----:B------:R-:W-:Y:S02]  /*10e00*/  SHF.R.S32.HI R8, RZ, 0x1f, R14 ;  /* 0x0000001fff087819 */ /* 0x000fe4000001140e */
[----:B------:R-:W-:Y:S01]  /*10e10*/  LEA.HI.X R11, R16, c[0x0][0x4ac], R11, 0x2, P0 ;  /* 0x00012b00100b7a11 */ /* 0x000fe200000f140b */
[----:B------:R-:W-:Y:S01]  /*10e20*/  IMAD R9, R10, c[0x0][0x434], R9 ;  /* 0x00010d000a097a24 */ /* 0x000fe200078e0209 */
[----:B------:R-:W-:Y:S03]  /*10e30*/  SHFL.IDX PT, R16, R0, RZ, 0x1c1f ;  /* 0x001c1fff00107589 */ /* 0x000fe600000e0000 */
[----:B------:R-:W-:Y:S01]  /*10e40*/  IMAD.IADD R23, R23, 0x1, R9 ;  /* 0x0000000117177824 */ /* 0x000fe200078e0209 */
[----:B------:R-:W1:Y:S01]  /*10e50*/  SHFL.IDX PT, R17, R11, RZ, 0x1c1f ;  /* 0x001c1fff0b117589 */ /* 0x000e6200000e0000 */
[----:B------:R-:W-:Y:S01]  /*10e60*/  IMAD R9, R8, c[0x0][0x428], RZ ;  /* 0x00010a0008097a24 */ /* 0x000fe200078e02ff */
[----:B------:R-:W-:-:S02]  /*10e70*/  IADD3 R8, R12, 0x8, RZ ;  /* 0x000000080c087810 */ /* 0x000fc40007ffe0ff */
[----:B------:R3:W4:Y:S01]  /*10e80*/  SHFL.IDX PT, R19, R11, 0x1, 0x1c1f ;  /* 0x003c1f000b137f89 */ /* 0x00072200000e0000 */
[----:B------:R-:W-:Y:S01]  /*10e90*/  IMAD R9, R14, c[0x0][0x42c], R9 ;  /* 0x00010b000e097a24 */ /* 0x000fe200078e0209 */
[----:B------:R-:W-:Y:S01]  /*10ea0*/  ISETP.GE.OR P1, PT, R8, R13, P1 ;  /* 0x0000000d0800720c */ /* 0x000fe20000f26670 */
[----:B------:R-:W-:-:S05]  /*10eb0*/  IMAD.WIDE.U32 R14, R14, c[0x0][0x428], R22 ;  /* 0x00010a000e0e7a25 */ /* 0x000fca00078e0016 */
[----:B------:R-:W-:Y:S02]  /*10ec0*/  IADD3 R10, R15, R9, RZ ;  /* 0x000000090f0a7210 */ /* 0x000fe40007ffe0ff */
[----:B------:R-:W-:-:S04]  /*10ed0*/  LEA R9, P0, R14, c[0x0][0x400], 0x2 ;  /* 0x000100000e097a11 */ /* 0x000fc800078010ff */
[----:B------:R-:W-:Y:S02]  /*10ee0*/  LEA.HI.X R10, R14, c[0x0][0x404], R10, 0x2, P0 ;  /* 0x000101000e0a7a11 */ /* 0x000fe400000f140a */
[----:B------:R2:W2:Y:S01]  /*10ef0*/  SHFL.IDX PT, R14, R9, RZ, 0x1c1f ;  /* 0x001c1fff090e7589 */ /* 0x0004a200000e0000 */
[----:B------:R-:W-:-:S03]  /*10f00*/  ISETP.GE.AND P0, PT, R8, R13, PT ;  /* 0x0000000d0800720c */ /* 0x000fc60003f06270 */
[----:B-1----:R1:W-:Y:S01]  /*10f10*/  @!P2 ST.E [R16.64], R5 ;  /* 0x000000051000a985 */ /* 0x0023e2000c101912 */
[----:B---3--:R-:W-:-:S03]  /*10f20*/  LOP3.LUT R11, R4, 0x7ffffffc, RZ, 0xc0, !PT ;  /* 0x7ffffffc040b7812 */ /* 0x008fc600078ec0ff */
[----:B----4-:R1:W-:Y:S01]  /*10f30*/  @!P1 ST.E [R18.64], R7 ;  /* 0x0000000712009985 */ /* 0x0103e2000c101912 */
[----:B------:R-:W-:Y:S01]  /*10f40*/  ISETP.GE.AND P1, PT, R12, R13, PT ;  /* 0x0000000d0c00720c */ /* 0x000fe20003f26270 */
[----:B------:R-:W-:Y:S02]  /*10f50*/  IMAD.IADD R11, R6, 0x1, -R11 ;  /* 0x00000001060b7824 */ /* 0x000fe400078e0a0b */
[----:B------:R1:W3:Y:S03]  /*10f60*/  SHFL.IDX PT, R15, R10, RZ, 0x1c1f ;  /* 0x001c1fff0a0f7589 */ /* 0x0002e600000e0000 */
[----:B------:R-:W-:-:S07]  /*10f70*/  SHF.L.U32 R11, R11, 0x1, RZ ;  /* 0x000000010b0b7819 */ /* 0x000fce00000006ff */
[----:B------:R-:W-:Y:S05]  /*10f80*/  @P1 BRA `(.L_x_439) ;  /* 0x000008d000001947 */ /* 0x000fea0003800000 */
[C---:B------:R-:W-:Y:S02]  /*10f90*/  ISETP.GE.AND P1, PT, R11.reuse, c[0x0][0x3c8], PT ;  /* 0x0000f2000b007a0c */ /* 0x040fe40003f26270 */
[C---:B-1----:R-:W-:Y:S02]  /*10fa0*/  IADD3 R7, R11.reuse, 0x8, RZ ;  /* 0x000000080b077810 */ /* 0x042fe40007ffe0ff */
[C---:B------:R-:W-:Y:S02]  /*10fb0*/  IADD3 R6, R11.reuse, 0x10, RZ ;  /* 0x000000100b067810 */ /* 0x040fe40007ffe0ff */
[----:B------:R-:W-:Y:S02]  /*10fc0*/  IADD3 R5, R11, 0x18, RZ ;  /* 0x000000180b057810 */ /* 0x000fe40007ffe0ff */
[----:B------:R-:W-:Y:S02]  /*10fd0*/  ISETP.GE.AND P5, PT, R7, c[0x0][0x3c8], PT ;  /* 0x0000f20007007a0c */ /* 0x000fe40003fa6270 */
[----:B------:R-:W-:-:S02]  /*10fe0*/  ISETP.GE.AND P4, PT, R6, c[0x0][0x3c8], PT ;  /* 0x0000f20006007a0c */ /* 0x000fc40003f86270 */
[C---:B------:R-:W-:Y:S01]  /*10ff0*/  IADD3 R4, R11.reuse, 0x20, RZ ;  /* 0x000000200b047810 */ /* 0x040fe20007ffe0ff */
[----:B--23--:R-:W-:Y:S01]  /*11000*/  @!P1 IMAD.WIDE R12, R11, 0x4, R14 ;  /* 0x000000040b0c9825 */ /* 0x00cfe200078e020e */
[----:B------:R-:W-:Y:S02]  /*11010*/  ISETP.GE.AND P3, PT, R5, c[0x0][0x3c8], PT ;  /* 0x0000f20005007a0c */ /* 0x000fe40003f66270 */
[----:B------:R-:W-:Y:S02]  /*11020*/  ISETP.GE.AND P2, PT, R4, c[0x0][0x3c8], PT ;  /* 0x0000f20004007a0c */ /* 0x000fe40003f46270 */
[C---:B------:R-:W-:Y:S01]  /*11030*/  IADD3 R0, R11.reuse, 0x28, RZ ;  /* 0x000000280b007810 */ /* 0x040fe20007ffe0ff */
[----:B------:R1:W-:Y:S01]  /*11040*/  @!P1 ST.E.64 [R12.64], R128 ;  /* 0x000000800c009985 */ /* 0x0003e2000c101b12 */
[----:B------:R-:W-:Y:S02]  /*11050*/  IADD3 R8, R11, 0x30, RZ ;  /* 0x000000300b087810 */ /* 0x000fe40007ffe0ff */
[----:B------:R-:W-:-:S02]  /*11060*/  ISETP.GE.AND P6, PT, R0, c[0x0][0x3c8], PT ;  /* 0x0000f20000007a0c */ /* 0x000fc40003fc6270 */
[----:B------:R-:W-:Y:S02]  /*11070*/  @!P5 LEA.HI R7, R7, R7, RZ, 0x1 ;  /* 0x000000070707d211 */ /* 0x000fe400078f08ff */
[----:B------:R-:W-:Y:S02]  /*11080*/  ISETP.GE.AND P1, PT, R8, c[0x0][0x3c8], PT ;  /* 0x0000f20008007a0c */ /* 0x000fe40003f26270 */
[----:B------:R-:W-:Y:S02]  /*11090*/  @!P4 LEA.HI R6, R6, R6, RZ, 0x1 ;  /* 0x000000060606c211 */ /* 0x000fe400078f08ff */
[----:B------:R-:W-:Y:S02]  /*110a0*/  @!P3 LEA.HI R5, R5, R5, RZ, 0x1 ;  /* 0x000000050505b211 */ /* 0x000fe400078f08ff */
[----:B------:R-:W-:Y:S02]  /*110b0*/  @!P5 LOP3.LUT R7, R7, 0xfffffffe, RZ, 0xc0, !PT ;  /* 0xfffffffe0707d812 */ /* 0x000fe400078ec0ff */
[----:B------:R-:W-:-:S02]  /*110c0*/  @!P4 LOP3.LUT R17, R6, 0xfffffffe, RZ, 0xc0, !PT ;  /* 0xfffffffe0611c812 */ /* 0x000fc400078ec0ff */
[----:B------:R-:W-:Y:S01]  /*110d0*/  @!P2 LEA.HI R4, R4, R4, RZ, 0x1 ;  /* 0x000000040404a211 */ /* 0x000fe200078f08ff */
[--C-:B------:R-:W-:Y:S01]  /*110e0*/  @!P5 IMAD.WIDE R6, R7, 0x4, R14.reuse ;  /* 0x000000040706d825 */ /* 0x100fe200078e020e */
[----:B------:R-:W-:Y:S02]  /*110f0*/  @!P3 LOP3.LUT R5, R5, 0xfffffffe, RZ, 0xc0, !PT ;  /* 0xfffffffe0505b812 */ /* 0x000fe400078ec0ff */
[----:B------:R-:W-:Y:S02]  /*11100*/  @!P2 LOP3.LUT R19, R4, 0xfffffffe, RZ, 0xc0, !PT ;  /* 0xfffffffe0413a812 */ /* 0x000fe400078ec0ff */
[----:B------:R-:W-:Y:S01]  /*11110*/  @!P6 LEA.HI R0, R0, R0, RZ, 0x1 ;  /* 0x000000000000e211 */ /* 0x000fe200078f08ff */
[--C-:B------:R-:W-:Y:S01]  /*11120*/  @!P3 IMAD.WIDE R4, R5, 0x4, R14.reuse ;  /* 0x000000040504b825 */ /* 0x100fe200078e020e */
[----:B------:R-:W-:Y:S01]  /*11130*/  @!P1 LEA.HI R8, R8, R8, RZ, 0x1 ;  /* 0x0000000808089211 */ /* 0x000fe200078f08ff */
[----:B------:R2:W-:Y:S01]  /*11140*/  @!P5 ST.E.64 [R6.64], R124 ;  /* 0x0000007c0600d985 */ /* 0x0005e2000c101b12 */
[----:B------:R-:W-:Y:S01]  /*11150*/  IADD3 R21, R11, 0x38, RZ ;  /* 0x000000380b157810 */ /* 0x000fe20007ffe0ff */
[----:B-1----:R-:W-:Y:S01]  /*11160*/  @!P4 IMAD.WIDE R12, R17, 0x4, R14 ;  /* 0x00000004110cc825 */ /* 0x002fe200078e020e */
[----:B------:R-:W-:-:S02]  /*11170*/  IADD3 R20, R11, 0x40, RZ ;  /* 0x000000400b147810 */ /* 0x000fc40007ffe0ff */
[----:B------:R-:W-:Y:S01]  /*11180*/  ISETP.GE.AND P5, PT, R21, c[0x0][0x3c8], PT ;  /* 0x0000f20015007a0c */ /* 0x000fe20003fa6270 */
[----:B------:R-:W-:Y:S01]  /*11190*/  @!P2 IMAD.WIDE R16, R19, 0x4, R14 ;  /* 0x000000041310a825 */ /* 0x000fe200078e020e */
[----:B------:R1:W-:Y:S01]  /*111a0*/  @!P4 ST.E.64 [R12.64], R120 ;  /* 0x000000780c00c985 */ /* 0x0003e2000c101b12 */
[C---:B------:R-:W-:Y:S02]  /*111b0*/  IADD3 R19, R11.reuse, 0x48, RZ ;  /* 0x000000480b137810 */ /* 0x040fe40007ffe0ff */
[----:B------:R-:W-:Y:S01]  /*111c0*/  IADD3 R18, R11, 0x50, RZ ;  /* 0x000000500b127810 */ /* 0x000fe20007ffe0ff */
[----:B------:R3:W-:Y:S01]  /*111d0*/  @!P3 ST.E.64 [R4.64], R116 ;  /* 0x000000740400b985 */ /* 0x0007e2000c101b12 */
[----:B------:R-:W-:Y:S02]  /*111e0*/  ISETP.GE.AND P4, PT, R20, c[0x0][0x3c8], PT ;  /* 0x0000f20014007a0c */ /* 0x000fe40003f86270 */
[----:B------:R-:W-:Y:S01]  /*111f0*/  ISETP.GE.AND P3, PT, R19, c[0x0][0x3c8], PT ;  /* 0x0000f20013007a0c */ /* 0x000fe20003f66270 */
[----:B------:R4:W-:Y:S01]  /*11200*/  @!P2 ST.E.64 [R16.64], R112 ;  /* 0x000000701000a985 */ /* 0x0009e2000c101b12 */
[----:B------:R-:W-:-:S02]  /*11210*/  ISETP.GE.AND P2, PT, R18, c[0x0][0x3c8], PT ;  /* 0x0000f20012007a0c */ /* 0x000fc40003f46270 */
[----:B------:R-:W-:-:S04]  /*11220*/  @!P5 LEA.HI R21, R21, R21, RZ, 0x1 ;  /* 0x000000151515d211 */ /* 0x000fc800078f08ff */
[----:B------:R-:W-:-:S03]  /*11230*/  @!P5 LOP3.LUT R21, R21, 0xfffffffe, RZ, 0xc0, !PT ;  /* 0xfffffffe1515d812 */ /* 0x000fc600078ec0ff */
[----:B------:R-:W-:Y:S02]  /*11240*/  @!P4 LEA.HI R20, R20, R20, RZ, 0x1 ;  /* 0x000000141414c211 */ /* 0x000fe400078f08ff */
[----:B------:R-:W-:Y:S02]  /*11250*/  @!P3 LEA.HI R19, R19, R19, RZ, 0x1 ;  /* 0x000000131313b211 */ /* 0x000fe400078f08ff */
[----:B--2---:R-:W-:Y:S02]  /*11260*/  @!P6 LOP3.LUT R7, R0, 0xfffffffe, RZ, 0xc0, !PT ;  /* 0xfffffffe0007e812 */ /* 0x004fe400078ec0ff */
[----:B------:R-:W-:Y:S02]  /*11270*/  IADD3 R0, R11, 0x58, RZ ;  /* 0x000000580b007810 */ /* 0x000fe40007ffe0ff */
[----:B------:R-:W-:Y:S01]  /*11280*/  @!P2 LEA.HI R18, R18, R18, RZ, 0x1 ;  /* 0x000000121212a211 */ /* 0x000fe200078f08ff */
[----:B------:R-:W-:Y:S01]  /*11290*/  @!P6 IMAD.WIDE R6, R7, 0x4, R14 ;  /* 0x000000040706e825 */ /* 0x000fe200078e020e */
[----:B------:R-:W-:-:S02]  /*112a0*/  @!P3 LOP3.LUT R19, R19, 0xfffffffe, RZ, 0xc0, !PT ;  /* 0xfffffffe1313b812 */ /* 0x000fc400078ec0ff */
[----:B-1----:R-:W-:Y:S02]  /*112b0*/  @!P4 LOP3.LUT R13, R20, 0xfffffffe, RZ, 0xc0, !PT ;  /* 0xfffffffe140dc812 */ /* 0x002fe400078ec0ff */
[----:B------:R1:W-:Y:S01]  /*112c0*/  @!P6 ST.E.64 [R6.64], R108 ;  /* 0x0000006c0600e985 */ /* 0x0003e2000c101b12 */
[----:B---3--:R-:W-:Y:S02]  /*112d0*/  @!P1 LOP3.LUT R5, R8, 0xfffffffe, RZ, 0xc0, !PT ;  /* 0xfffffffe08059812 */ /* 0x008fe400078ec0ff */
[----:B------:R-:W-:Y:S01]  /*112e0*/  IADD3 R8, R11, 0x60, RZ ;  /* 0x000000600b087810 */ /* 0x000fe20007ffe0ff */
[--C-:B------:R-:W-:Y:S01]  /*112f0*/  @!P4 IMAD.WIDE R12, R13, 0x4, R14.reuse ;  /* 0x000000040d0cc825 */ /* 0x100fe200078e020e */
[----:B------:R-:W-:Y:S02]  /*11300*/  IADD3 R20, R11, 0x68, RZ ;  /* 0x000000680b147810 */ /* 0x000fe40007ffe0ff */
[----:B------:R-:W-:Y:S01]  /*11310*/  ISETP.GE.AND P6, PT, R8, c[0x0][0x3c8], PT ;  /* 0x0000f20008007a0c */ /* 0x000fe20003fc6270 */
[----:B------:R-:W-:-:S04]  /*11320*/  @!P1 IMAD.WIDE R4, R5, 0x4, R14 ;  /* 0x0000000405049825 */ /* 0x000fc800078e020e */
[----:B----4-:R-:W-:Y:S01]  /*11330*/  @!P3 IMAD.WIDE R16, R19, 0x4, R14 ;  /* 0x000000041310b825 */ /* 0x010fe200078e020e */
[----:B------:R2:W-:Y:S01]  /*11340*/  @!P1 ST.E.64 [R4.64], R104 ;  /* 0x0000006804009985 */ /* 0x0005e2000c101b12 */
[----:B------:R-:W-:Y:S02]  /*11350*/  ISETP.GE.AND P1, PT, R0, c[0x0][0x3c8], PT ;  /* 0x0000f20000007a0c */ /* 0x000fe40003f26270 */
[----:B------:R-:W-:-:S04]  /*11360*/  IADD3 R19, R11, 0x70, RZ ;  /* 0x000000700b137810 */ /* 0x000fc80007ffe0ff */
[----:B------:R-:W-:-:S07]  /*11370*/  @!P6 LEA.HI R8, R8, R8, RZ, 0x1 ;  /* 0x000000080808e211 */ /* 0x000fce00078f08ff */
[----:B------:R-:W-:Y:S02]  /*11380*/  @!P1 LEA.HI R0, R0, R0, RZ, 0x1 ;  /* 0x0000000000009211 */ /* 0x000fe400078f08ff */
[----:B-1----:R-:W-:Y:S02]  /*11390*/  @!P2 LOP3.LUT R7, R18, 0xfffffffe, RZ, 0xc0, !PT ;  /* 0xfffffffe1207a812 */ /* 0x002fe400078ec0ff */
[----:B------:R-:W-:Y:S02]  /*113a0*/  @!P1 LOP3.LUT R23, R0, 0xfffffffe, RZ, 0xc0, !PT ;  /* 0xfffffffe00179812 */ /* 0x000fe400078ec0ff */
[----:B------:R-:W-:Y:S01]  /*113b0*/  IADD3 R18, R11, 0x78, RZ ;  /* 0x000000780b127810 */ /* 0x000fe20007ffe0ff */
[----:B------:R-:W-:Y:S01]  /*113c0*/  @!P2 IMAD.WIDE R6, R7, 0x4, R14 ;  /* 0x000000040706a825 */ /* 0x000fe200078e020e */
[----:B------:R-:W-:-:S03]  /*113d0*/  IADD3 R0, R11, 0x88, RZ ;  /* 0x000000880b007810 */ /* 0x000fc60007ffe0ff */
[----:B--2---:R-:W-:Y:S01]  /*113e0*/  @!P5 IMAD.WIDE R4, R21, 0x4, R14 ;  /* 0x000000041504d825 */ /* 0x004fe200078e020e */
        /* <DEDUP_REMOVED lines=25> */
[----:B------:R-:W-:-:S05]  /*11580*/  @!P5 IMAD.WIDE R6, R7, 0x4, R14 ;  /* 0x000000040706d825 */ /* 0x000fca00078e020e */
[----:B------:R-:W-:Y:S01]  /*11590*/  @!P1 LEA.HI R0, R0, R0, RZ, 0x1 ;  /* 0x0000000000009211 */ /* 0x000fe200078f08ff */
[----:B------:R3:W-:Y:S01]  /*115a0*/  @!P5 ST.E.64 [R6.64], R56 ;  /* 0x000000380600d985 */ /* 0x0007e2000c101b12 */
[----:B------:R-:W-:-:S03]  /*115b0*/  ISETP.GE.AND P5, PT, R8, c[0x0][0x3c8], PT ;  /* 0x0000f20008007a0c */ /* 0x000fc60003fa6270 */
[----:B------:R4:W-:Y:S01]  /*115c0*/  @!P4 ST.E.64 [R16.64], R60 ;  /* 0x0000003c1000c985 */ /* 0x0009e2000c101b12 */
[----:B-1----:R-:W-:Y:S01]  /*115d0*/  @!P3 LOP3.LUT R13, R18, 0xfffffffe, RZ, 0xc0, !PT ;  /* 0xfffffffe120db812 */ /* 0x002fe200078ec0ff */
[--C-:B------:R-:W-:Y:S01]  /*115e0*/  @!P2 IMAD.WIDE R18, R21, 0x4, R14.reuse ;  /* 0x000000041512a825 */ /* 0x100fe200078e020e */
[----:B------:R-:W-:Y:S02]  /*115f0*/  IADD3 R21, R11, 0xa0, RZ ;  /* 0x000000a00b157810 */ /* 0x000fe40007ffe0ff */
[----:B--2---:R-:W-:Y:S01]  /*11600*/  @!P1 LOP3.LUT R5, R0, 0xfffffffe, RZ, 0xc0, !PT ;  /* 0xfffffffe00059812 */ /* 0x004fe200078ec0ff */
[--C-:B------:R-:W-:Y:S01]  /*11610*/  @!P3 IMAD.WIDE R12, R13, 0x4, R14.reuse ;  /* 0x000000040d0cb825 */ /* 0x100fe200078e020e */
[----:B------:R-:W-:Y:S02]  /*11620*/  IADD3 R0, R11, 0x90, RZ ;  /* 0x000000900b007810 */ /* 0x000fe40007ffe0ff */
[----:B------:R-:W-:Y:S01]  /*11630*/  ISETP.GE.AND P4, PT, R21, c[0x0][0x3c8], PT ;  /* 0x0000f20015007a0c */ /* 0x000fe20003f86270 */
        /* <DEDUP_REMOVED lines=13> */
[----:B------:R-:W-:Y:S02]  /*11710*/  @!P3 LEA.HI R20, R20, R20, RZ, 0x1 ;  /* 0x000000141414b211 */ /* 0x000fe400078f08ff */
[----:B------:R-:W-:Y:S02]  /*11720*/  @!P4 LOP3.LUT R21, R21, 0xfffffffe, RZ, 0xc0, !PT ;  /* 0xfffffffe1515c812 */ /* 0x000fe400078ec0ff */
[----:B----4-:R-:W-:Y:S02]  /*11730*/  @!P3 LOP3.LUT R17, R20, 0xfffffffe, RZ, 0xc0, !PT ;  /* 0xfffffffe1411b812 */ /* 0x010fe400078ec0ff */
[----:B------:R-:W-:Y:S01]  /*11740*/  @!P2 LEA.HI R7, R7, R7, RZ, 0x1 ;  /* 0x000000070707a211 */ /* 0x000fe200078f08ff */
[----:B------:R-:W-:Y:S01]  /*11750*/  @!P4 IMAD.WIDE R20, R21, 0x4, R14 ;  /* 0x000000041514c825 */ /* 0x000fe200078e020e */
[----:B------:R-:W-:-:S02]  /*11760*/  @!P1 LEA.HI R6, R6, R6, RZ, 0x1 ;  /* 0x0000000606069211 */ /* 0x000fc400078f08ff */
        /* <DEDUP_REMOVED lines=15> */
.L_x_439:
[----:B------:R-:W-:Y:S05]  /*11860*/  BSYNC B0 ;  /* 0x0000000000007941 */ /* 0x000fea0003800000 */
.L_x_438:
[----:B-1----:R1:W4:Y:S04]  /*11870*/  SHFL.IDX PT, R5, R10, 0x1, 0x1c1f ;  /* 0x003c1f000a057f89 */ /* 0x00232800000e0000 */
        /* <DEDUP_REMOVED lines=9> */
[C---:B-12---:R-:W-:Y:S01]  /*11910*/  IADD3 R9, R11.reuse, 0x20, RZ ;  /* 0x000000200b097810 */ /* 0x046fe20007ffe0ff */
[C---:B---34-:R-:W-:Y:S01]  /*11920*/  @!P1 IMAD.WIDE R12, R11.reuse, 0x4, R4 ;  /* 0x000000040b0c9825 */ /* 0x058fe200078e0204 */
[----:B------:R-:W-:-:S02]  /*11930*/  IADD3 R8, R11, 0x28, RZ ;  /* 0x000000280b087810 */ /* 0x000fc40007ffe0ff */
[----:B------:R-:W-:Y:S02]  /*11940*/  @!P0 LEA.HI R3, R3, R3, RZ, 0x1 ;  /* 0x0000000303038211 */ /* 0x000fe400078f08ff */
[----:B------:R-:W-:Y:S01]  /*11950*/  IADD3 R7, R11, 0x30, RZ ;  /* 0x000000300b077810 */ /* 0x000fe20007ffe0ff */
[----:B------:R1:W-:Y:S01]  /*11960*/  @!P1 ST.E.64 [R12.64], R130 ;  /* 0x000000820c009985 */ /* 0x0003e2000c101b12 */
[----:B------:R-:W-:Y:S02]  /*11970*/  @!P0 LOP3.LUT R3, R3, 0xfffffffe, RZ, 0xc0, !PT ;  /* 0xfffffffe03038812 */ /* 0x000fe400078ec0ff */
[----:B------:R-:W-:Y:S02]  /*11980*/  IADD3 R6, R11, 0x38, RZ ;  /* 0x000000380b067810 */ /* 0x000fe40007ffe0ff */
[----:B------:R-:W-:Y:S01]  /*11990*/  ISETP.GE.AND P4, PT, R9, c[0x0][0x3c8], PT ;  /* 0x0000f20009007a0c */ /* 0x000fe20003f86270 */
[----:B------:R-:W-:Y:S01]  /*119a0*/  @!P0 IMAD.WIDE R14, R3, 0x4, R4 ;  /* 0x00000004030e8825 */ /* 0x000fe200078e0204 */
        /* <DEDUP_REMOVED lines=8> */
[----:B------:R-:W-:Y:S02]  /*11a30*/  @!P4 LEA.HI R9, R9, R9, RZ, 0x1 ;  /* 0x000000090909c211 */ /* 0x000fe400078f08ff */
[----:B------:R-:W-:Y:S02]  /*11a40*/  @!P3 LEA.HI R8, R8, R8, RZ, 0x1 ;  /* 0x000000080808b211 */ /* 0x000fe400078f08ff */
[----:B------:R-:W-:Y:S02]  /*11a50*/  @!P2 LEA.HI R7, R7, R7, RZ, 0x1 ;  /* 0x000000070707a211 */ /* 0x000fe400078f08ff */
[----:B------:R-:W-:Y:S02]  /*11a60*/  @!P1 LEA.HI R6, R6, R6, RZ, 0x1 ;  /* 0x0000000606069211 */ /* 0x000fe400078f08ff */
[----:B-1----:R-:W-:Y:S02]  /*11a70*/  @!P6 LOP3.LUT R13, R2, 0xfffffffe, RZ, 0xc0, !PT ;  /* 0xfffffffe020de812 */ /* 0x002fe400078ec0ff */
[----:B------:R-:W-:-:S02]  /*11a80*/  IADD3 R2, R11, 0x48, RZ ;  /* 0x000000480b027810 */ /* 0x000fc40007ffe0ff */
[----:B------:R-:W-:Y:S01]  /*11a90*/  @!P0 LEA.HI R3, R3, R3, RZ, 0x1 ;  /* 0x0000000303038211 */ /* 0x000fe200078f08ff */
[--C-:B------:R-:W-:Y:S01]  /*11aa0*/  @!P6 IMAD.WIDE R12, R13, 0x4, R4.reuse ;  /* 0x000000040d0ce825 */ /* 0x100fe200078e0204 */
[----:B------:R-:W-:Y:S02]  /*11ab0*/  @!P4 LOP3.LUT R9, R9, 0xfffffffe, RZ, 0xc0, !PT ;  /* 0xfffffffe0909c812 */ /* 0x000fe400078ec0ff */
[----:B------:R-:W-:Y:S02]  /*11ac0*/  @!P3 LOP3.LUT R17, R8, 0xfffffffe, RZ, 0xc0, !PT ;  /* 0xfffffffe0811b812 */ /* 0x000fe400078ec0ff */
[----:B------:R1:W-:Y:S01]  /*11ad0*/  @!P6 ST.E.64 [R12.64], R122 ;  /* 0x0000007a0c00e985 */ /* 0x0003e2000c101b12 */
[----:B------:R-:W-:Y:S01]  /*11ae0*/  ISETP.GE.AND P6, PT, R2, c[0x0][0x3c8], PT ;  /* 0x0000f20002007a0c */ /* 0x000fe20003fc6270 */
[----:B------:R-:W-:Y:S01]  /*11af0*/  @!P4 IMAD.WIDE R8, R9, 0x4, R4 ;  /* 0x000000040908c825 */ /* 0x000fe200078e0204 */
[----:B--2---:R-:W-:Y:S02]  /*11b00*/  @!P5 LOP3.LUT R15, R0, 0xfffffffe, RZ, 0xc0, !PT ;  /* 0xfffffffe000fd812 */ /* 0x004fe400078ec0ff */
[----:B------:R-:W-:-:S02]  /*11b10*/  IADD3 R0, R11, 0x50, RZ ;  /* 0x000000500b007810 */ /* 0x000fc40007ffe0ff */
[----:B------:R-:W-:Y:S01]  /*11b20*/  @!P2 LOP3.LUT R7, R7, 0xfffffffe, RZ, 0xc0, !PT ;  /* 0xfffffffe0707a812 */ /* 0x000fe200078ec0ff */
[----:B------:R-:W-:Y:S01]  /*11b30*/  @!P5 IMAD.WIDE R14, R15, 0x4, R4 ;  /* 0x000000040f0ed825 */ /* 0x000fe200078e0204 */
[----:B------:R-:W-:Y:S02]  /*11b40*/  @!P0 LOP3.LUT R3, R3, 0xfffffffe, RZ, 0xc0, !PT ;  /* 0xfffffffe03038812 */ /* 0x000fe400078ec0ff */
[C---:B------:R-:W-:Y:S02]  /*11b50*/  IADD3 R20, R11.reuse, 0x58, RZ ;  /* 0x000000580b147810 */ /* 0x040fe40007ffe0ff */
[----:B------:R2:W-:Y:S01]  /*11b60*/  @!P5 ST.E.64 [R14.64], R118 ;  /* 0x000000760e00d985 */ /* 0x0005e2000c101b12 */
[----:B------:R-:W-:Y:S02]  /*11b70*/  ISETP.GE.AND P5, PT, R0, c[0x0][0x3c8], PT ;  /* 0x0000f20000007a0c */ /* 0x000fe40003fa6270 */
[C---:B------:R-:W-:Y:S01]  /*11b80*/  IADD3 R19, R11.reuse, 0x60, RZ ;  /* 0x000000600b137810 */ /* 0x040fe20007ffe0ff */
[----:B------:R3:W-:Y:S01]  /*11b90*/  @!P4 ST.E.64 [R8.64], R114 ;  /* 0x000000720800c985 */ /* 0x0007e2000c101b12 */
[----:B------:R-:W-:-:S02]  /*11ba0*/  IADD3 R18, R11, 0x68, RZ ;  /* 0x000000680b127810 */ /* 0x000fc40007ffe0ff */
[----:B------:R-:W-:Y:S02]  /*11bb0*/  IADD3 R10, R11, 0x70, RZ ;  /* 0x000000700b0a7810 */ /* 0x000fe40007ffe0ff */
[----:B------:R-:W-:Y:S02]  /*11bc0*/  ISETP.GE.AND P4, PT, R20, c[0x0][0x3c8], PT ;  /* 0x0000f20014007a0c */ /* 0x000fe40003f86270 */
[----:B------:R-:W-:-:S03]  /*11bd0*/  @!P6 LEA.HI R2, R2, R2, RZ, 0x1 ;  /* 0x000000020202e211 */ /* 0x000fc600078f08ff */
[----:B------:R-:W-:Y:S02]  /*11be0*/  @!P5 LEA.HI R0, R0, R0, RZ, 0x1 ;  /* 0x000000000000d211 */ /* 0x000fe400078f08ff */
[----:B-1----:R-:W-:Y:S01]  /*11bf0*/  @!P1 LOP3.LUT R13, R6, 0xfffffffe, RZ, 0xc0, !PT ;  /* 0xfffffffe060d9812 */ /* 0x002fe200078ec0ff */
[----:B------:R-:W-:-:S04]  /*11c00*/  @!P2 IMAD.WIDE R6, R7, 0x4, R4 ;  /* 0x000000040706a825 */ /* 0x000fc800078e0204 */
[----:B------:R-:W-:Y:S01]  /*11c10*/  @!P1 IMAD.WIDE R12, R13, 0x4, R4 ;  /* 0x000000040d0c9825 */ /* 0x000fe200078e0204 */
[----:B------:R-:W-:-:S03]  /*11c20*/  @!P4 LEA.HI R20, R20, R20, RZ, 0x1 ;  /* 0x000000141414c211 */ /* 0x000fc600078f08ff */
[----:B--2---:R-:W-:-:S04]  /*11c30*/  @!P3 IMAD.WIDE R14, R17, 0x4, R4 ;  /* 0x00000004110eb825 */ /* 0x004fc800078e0204 */
[----:B------:R-:W-:Y:S01]  /*11c40*/  @!P0 IMAD.WIDE R16, R3, 0x4, R4 ;  /* 0x0000000403108825 */ /* 0x000fe200078e0204 */
[----:B------:R1:W-:Y:S01]  /*11c50*/  @!P3 ST.E.64 [R14.64], R110 ;  /* 0x0000006e0e00b985 */ /* 0x0003e2000c101b12 */
[----:B------:R-:W-:Y:S02]  /*11c60*/  IADD3 R3, R11, 0x78, RZ ;  /* 0x000000780b037810 */ /* 0x000fe40007ffe0ff */
[----:B------:R-:W-:Y:S01]  /*11c70*/  ISETP.GE.AND P3, PT, R19, c[0x0][0x3c8], PT ;  /* 0x0000f20013007a0c */ /* 0x000fe20003f66270 */
[----:B------:R2:W-:Y:S01]  /*11c80*/  @!P2 ST.E.64 [R6.64], R106 ;  /* 0x0000006a0600a985 */ /* 0x0005e2000c101b12 */
[----:B------:R-:W-:Y:S02]  /*11c90*/  ISETP.GE.AND P2, PT, R18, c[0x0][0x3c8], PT ;  /* 0x0000f20012007a0c */ /* 0x000fe40003f46270 */
[----:B---3--:R-:W-:Y:S01]  /*11ca0*/  @!P5 LOP3.LUT R9, R0, 0xfffffffe, RZ, 0xc0, !PT ;  /* 0xfffffffe0009d812 */ /* 0x008fe200078ec0ff */
[----:B------:R3:W-:Y:S01]  /*11cb0*/  @!P1 ST.E.64 [R12.64], R102 ;  /* 0x000000660c009985 */ /* 0x0007e2000c101b12 */
[----:B------:R-:W-:-:S02]  /*11cc0*/  ISETP.GE.AND P1, PT, R10, c[0x0][0x3c8], PT ;  /* 0x0000f2000a007a0c */ /* 0x000fc40003f26270 */
[----:B------:R-:W-:Y:S01]  /*11cd0*/  IADD3 R0, R11, 0x88, RZ ;  /* 0x000000880b007810 */ /* 0x000fe20007ffe0ff */
[----:B------:R4:W-:Y:S01]  /*11ce0*/  @!P0 ST.E.64 [R16.64], R38 ;  /* 0x0000002610008985 */ /* 0x0009e2000c101b12 */
[----:B------:R-:W-:Y:S01]  /*11cf0*/  ISETP.GE.AND P0, PT, R3, c[0x0][0x3c8], PT ;  /* 0x0000f20003007a0c */ /* 0x000fe20003f06270 */
[----:B------:R-:W-:Y:S02]  /*11d00*/  @!P5 IMAD.WIDE R8, R9, 0x4, R4 ;  /* 0x000000040908d825 */ /* 0x000fe400078e0204 */
[----:B------:R-:W-:Y:S02]  /*11d10*/  @!P3 LEA.HI R19, R19, R19, RZ, 0x1 ;  /* 0x000000131313b211 */ /* 0x000fe400078f08ff */
[----:B------:R-:W-:Y:S02]  /*11d20*/  @!P2 LEA.HI R18, R18, R18, RZ, 0x1 ;  /* 0x000000121212a211 */ /* 0x000fe400078f08ff */
[----:B------:R-:W-:Y:S02]  /*11d30*/  @!P3 LOP3.LUT R19, R19, 0xfffffffe, RZ, 0xc0, !PT ;  /* 0xfffffffe1313b812 */ /* 0x000fe400078ec0ff */
[----:B------:R-:W-:-:S04]  /*11d40*/  @!P1 LEA.HI R10, R10, R10, RZ, 0x1 ;  /* 0x0000000a0a0a9211 */ /* 0x000fc800078f08ff */
[----:B------:R-:W-:Y:S01]  /*11d50*/  @!P0 LEA.HI R3, R3, R3, RZ, 0x1 ;  /* 0x0000000303038211 */ /* 0x000fe200078f08ff */
[----:B-1----:R-:W-:-:S03]  /*11d60*/  @!P3 IMAD.WIDE R14, R19, 0x4, R4 ;  /* 0x00000004130eb825 */ /* 0x002fc600078e0204 */
[----:B------:R-:W-:Y:S02]  /*11d70*/  @!P0 LOP3.LUT R3, R3, 0xfffffffe, RZ, 0xc0, !PT ;  /* 0xfffffffe03038812 */ /* 0x000fe400078ec0ff */
[C---:B------:R-:W-:Y:S02]  /*11d80*/  IADD3 R19, R11.reuse, 0x98, RZ ;  /* 0x000000980b137810 */ /* 0x040fe40007ffe0ff */
[----:B--2---:R-:W-:Y:S02]  /*11d90*/  @!P6 LOP3.LUT R7, R2, 0xfffffffe, RZ, 0xc0, !PT ;  /* 0xfffffffe0207e812 */ /* 0x004fe400078ec0ff */
[----:B------:R-:W-:Y:S02]  /*11da0*/  IADD3 R2, R11, 0x80, RZ ;  /* 0x000000800b027810 */ /* 0x000fe40007ffe0ff */
[----:B---3--:R-:W-:Y:S01]  /*11db0*/  @!P4 LOP3.LUT R13, R20, 0xfffffffe, RZ, 0xc0, !PT ;  /* 0xfffffffe140dc812 */ /* 0x008fe200078ec0ff */
[----:B------:R-:W-:Y:S01]  /*11dc0*/  @!P6 IMAD.WIDE R6, R7, 0x4, R4 ;  /* 0x000000040706e825 */ /* 0x000fe200078e0204 */
[----:B------:R-:W-:-:S03]  /*11dd0*/  IADD3 R20, R11, 0x90, RZ ;  /* 0x000000900b147810 */ /* 0x000fc60007ffe0ff */
[--C-:B------:R-:W-:Y:S01]  /*11de0*/  @!P4 IMAD.WIDE R12, R13, 0x4, R4.reuse ;  /* 0x000000040d0cc825 */ /* 0x100fe200078e0204 */
[----:B------:R1:W-:Y:S01]  /*11df0*/  @!P6 ST.E.64 [R6.64], R42 ;  /* 0x0000002a0600e985 */ /* 0x0003e2000c101b12 */
[----:B------:R-:W-:Y:S02]  /*11e00*/  ISETP.GE.AND P6, PT, R2, c[0x0][0x3c8], PT ;  /* 0x0000f20002007a0c */ /* 0x000fe40003fc6270 */
[----:B----4-:R-:W-:Y:S01]  /*11e10*/  @!P0 IMAD.WIDE R16, R3, 0x4, R4 ;  /* 0x0000000403108825 */ /* 0x010fe200078e0204 */
        /* <DEDUP_REMOVED lines=55> */
.L_x_437:
[----:B------:R-:W1:Y:S02]  /*12190*/  S2R R4, SR_TID.X ;  /* 0x0000000000047919 */ /* 0x000e640000002100 */
        /* <DEDUP_REMOVED lines=15> */
[----:B------:R-:W-:Y:S01]  /*12290*/  UIMAD.WIDE.U32 UR8, UR13, UR4, URZ ;  /* 0x000000040d0872a5 */ /* 0x000fe2000f8e003f */
        /* <DEDUP_REMOVED lines=33> */
.L_x_440:
        /* <DEDUP_REMOVED lines=13> */
.L_x_3116:


//--------------------- .text._ZN7cutlass13device_kernelIN5flash19enable_sm80_to_sm89INS1_16FlashAttnFwdSm80INS1_25CollectiveMainloopFwdSm80ILi8ELi1ELb0EN4cute5tupleIJNS5_1CILi128EEENS7_ILi64EEENS7_ILi192EEEEEELi192ENS_10bfloat16_tEfNS_4arch4Sm80ELb0ELb1ELb1ELb1ELb1ELb0ELb1ELb1EEENS1_21CollectiveEpilogueFwdINS6_IJS8_SA_S9_EEENS6_IJNS7_ILi1EEESI_SI_EEESC_SE_Li256ELb1ELb1ELb1ELb0EEENS1_36VarlenDynamicPersistentTileSchedulerILi128ELi64ELi256ELi256ELb1ELb1ELb0ELb1ELb0ELb1EEEEEEEEEvNT_6ParamsE --------------------------
	.section	.text._ZN7cutlass13device_kernelIN5flash19enable_sm80_to_sm89INS1_16FlashAttnFwdSm80INS1_25CollectiveMainloopFwdSm80ILi8ELi1ELb0EN4cute5tupleIJNS5_1CILi128EEENS7_ILi64EEENS7_ILi192EEEEEELi192ENS_10bfloat16_tEfNS_4arch4Sm80ELb0ELb1ELb1ELb1ELb1ELb0ELb1ELb1EEENS1_21CollectiveEpilogueFwdINS6_IJS8_SA_S9_EEENS6_IJNS7_ILi1EEESI_SI_EEESC_SE_Li256ELb1ELb1ELb1ELb0EEENS1_36VarlenDynamicPersistentTileSchedulerILi128ELi64ELi256ELi256ELb1ELb1ELb0ELb1ELb0ELb1EEEEEEEEEvNT_6ParamsE,"ax",@progbits
	.sectioninfo	@"SHI_REGISTERS=255"
	.align	128
.text._ZN7cutlass13device_kernelIN5flash19enable_sm80_to_sm89INS1_16FlashAttnFwdSm80INS1_25CollectiveMainloopFwdSm80ILi8ELi1ELb0EN4cute5tupleIJNS5_1CILi128EEENS7_ILi64EEENS7_ILi192EEEEEELi192ENS_10bfloat16_tEfNS_4arch4Sm80ELb0ELb1ELb1ELb1ELb1ELb0ELb1ELb1EEENS1_21CollectiveEpilogueFwdINS6_IJS8_SA_S9_EEENS6_IJNS7_ILi1EEESI_SI_EEESC_SE_Li256ELb1ELb1ELb1ELb0EEENS1_36VarlenDynamicPersistentTileSchedulerILi128ELi64ELi256ELi256ELb1ELb1ELb0ELb1ELb0ELb1EEEEEEEEEvNT_6ParamsE:
        .type           _ZN7cutlass13device_kernelIN5flash19enable_sm80_to_sm89INS1_16FlashAttnFwdSm80INS1_25CollectiveMainloopFwdSm80ILi8ELi1ELb0EN4cute5tupleIJNS5_1CILi128EEENS7_ILi64EEENS7_ILi192EEEEEELi192ENS_10bfloat16_tEfNS_4arch4Sm80ELb0ELb1ELb1ELb1ELb1ELb0ELb1ELb1EEENS1_21CollectiveEpilogueFwdINS6_IJS8_SA_S9_EEENS6_IJNS7_ILi1EEESI_SI_EEESC_SE_Li256ELb1ELb1ELb1ELb0EEENS1_36VarlenDynamicPersistentTileSchedulerILi128ELi64ELi256ELi256ELb1ELb1ELb0ELb1ELb0ELb1EEEEEEEEEvNT_6ParamsE,@function
        .size           _ZN7cutlass13device_kernelIN5flash19enable_sm80_to_sm89INS1_16FlashAttnFwdSm80INS1_25CollectiveMainloopFwdSm80ILi8ELi1ELb0EN4cute5tupleIJNS5_1CILi128EEENS7_ILi64EEENS7_ILi192EEEEEELi192ENS_10bfloat16_tEfNS_4arch4Sm80ELb0ELb1ELb1ELb1ELb1ELb0ELb1ELb1EEENS1_21CollectiveEpilogueFwdINS6_IJS8_SA_S9_EEENS6_IJNS7_ILi1EEESI_SI_EEESC_SE_Li256ELb1ELb1ELb1ELb0EEENS1_36VarlenDynamicPersistentTileSchedulerILi128ELi64ELi256ELi256ELb1ELb1ELb0ELb1ELb0ELb1EEEEEEEEEvNT_6ParamsE,(.L_x_3117 - _ZN7cutlass13device_kernelIN5flash19enable_sm80_to_sm89INS1_16FlashAttnFwdSm80INS1_25CollectiveMainloopFwdSm80ILi8ELi1ELb0EN4cute5tupleIJNS5_1CILi128EEENS7_ILi64EEENS7_ILi192EEEEEELi192ENS_10bfloat16_tEfNS_4arch4Sm80ELb0ELb1ELb1ELb1ELb1ELb0ELb1ELb1EEENS1_21CollectiveEpilogueFwdINS6_IJS8_SA_S9_EEENS6_IJNS7_ILi1EEESI_SI_EEESC_SE_Li256ELb1ELb1ELb1ELb0EEENS1_36VarlenDynamicPersistentTileSchedulerILi128ELi64ELi256ELi256ELb1ELb1ELb0ELb1ELb0ELb1EEEEEEEEEvNT_6ParamsE)
        .other          _ZN7cutlass13device_kernelIN5flash19enable_sm80_to_sm89INS1_16FlashAttnFwdSm80INS1_25CollectiveMainloopFwdSm80ILi8ELi1ELb0EN4cute5tupleIJNS5_1CILi128EEENS7_ILi64EEENS7_ILi192EEEEEELi192ENS_10bfloat16_tEfNS_4arch4Sm80ELb0ELb1ELb1ELb1ELb1ELb0ELb1ELb1EEENS1_21CollectiveEpilogueFwdINS6_IJS8_SA_S9_EEENS6_IJNS7_ILi1EEESI_SI_EEESC_SE_Li256ELb1ELb1ELb1ELb0EEENS1_36VarlenDynamicPersistentTileSchedulerILi128ELi64ELi256ELi256ELb1ELb1ELb0ELb1ELb0ELb1EEEEEEEEEvNT_6ParamsE,@"STO_CUDA_ENTRY STV_DEFAULT"
_ZN7cutlass13device_kernelIN5flash19enable_sm80_to_sm89INS1_16FlashAttnFwdSm80INS1_25CollectiveMainloopFwdSm80ILi8ELi1ELb0EN4cute5tupleIJNS5_1CILi128EEENS7_ILi64EEENS7_ILi192EEEEEELi192ENS_10bfloat16_tEfNS_4arch4Sm80ELb0ELb1ELb1ELb1ELb1ELb0ELb1ELb1EEENS1_21CollectiveEpilogueFwdINS6_IJS8_SA_S9_EEENS6_IJNS7_ILi1EEESI_SI_EEESC_SE_Li256ELb1ELb1ELb1ELb0EEENS1_36VarlenDynamicPersistentTileSchedulerILi128ELi64ELi256ELi256ELb1ELb1ELb0ELb1ELb0ELb1EEEEEEEEEvNT_6ParamsE:
        /* <DEDUP_REMOVED lines=13> */
[----:B------:R-:W-:-:S03]  /*00d0*/  CS2R R8, SRZ ;  /* 0x0000000000087805 */ /* 0x000fc6000001ff00 */
        /* <DEDUP_REMOVED lines=10> */
[C---:B------:R-:W-:Y:S01]  /*0180*/  ISETP.GE.U32.AND P4, PT, R13.reuse, 0x2, PT ;  /* 0x000000020d00780c */ /* 0x040fe20003f86070 */
[----:B------:R-:W-:Y:S01]  /*0190*/  IMAD.MOV.U32 R7, RZ, RZ, RZ ;  /* 0x000000ffff077224 */ /* 0x000fe200078e00ff */
        /* <DEDUP_REMOVED lines=26> */
.L_x_446:
        /* <DEDUP_REMOVED lines=9> */
[----:B------:R-:W-:-:S04]  /*03d0*/  @!P0 IMAD.WIDE R4, R0, R2, c[0x0][0x580] ;  /* 0x0001600000048625 */ /* 0x000fc800078e0202 */
[----:B------:R-:W-:Y:S01]  /*03e0*/  @!P0 IMAD.WIDE R2, R0, R3, c[0x0][0x578] ;  /* 0x00015e0000028625 */ /* 0x000fe200078e0203 */
[----:B------:R-:W2:Y:S04]  /*03f0*/  @!P0 LDG.E R9, [R4.64] ;  /* 0x0000000804098981 */ /* 0x000ea8000c1e1900 */
[----:B------:R-:W2:Y:S02]  /*0400*/  @!P0 LDG.E R8, [R2.64] ;  /* 0x0000000802088981 */ /* 0x000ea4000c1e1900 */
[----:B--2---:R-:W-:Y:S01]  /*0410*/  IMAD R5, R9, R8, RZ ;  /* 0x0000000809057224 */ /* 0x004fe200078e02ff */
[----:B------:R-:W-:Y:S05]  /*0420*/  BRA.DIV ~URZ, `(.L_x_444) ;  /* 0x000160027f007947 */ /* 0x000fea000b800000 */
[----:B------:R2:W3:Y:S02]  /*0430*/  SHFL.UP PT, R0, R5, 0x1, RZ ;  /* 0x0420000005007989 */ /* 0x0004e400000e00ff */
.L_x_622:
        /* <DEDUP_REMOVED lines=16> */
.L_x_623:
[----:B---3--:R-:W-:-:S05]  /*0540*/  IMAD R0, R0, c[0x0][0x538], RZ ;  /* 0x00014e0000007a24 */ /* 0x008fca00078e02ff */
[----:B------:R-:W-:-:S04]  /*0550*/  IADD3 R6, R0, R6, RZ ;  /* 0x0000000600067210 */ /* 0x000fc80007ffe0ff */
[----:B------:R-:W-:-:S13]  /*0560*/  ISETP.GT.AND P0, PT, R6, UR4, PT ;  /* 0x0000000406007c0c */ /* 0x000fda000bf04270 */
[----:B-12---:R-:W-:Y:S05]  /*0570*/  @!P0 BRA `(.L_x_446) ;  /* 0xfffffdc000008947 */ /* 0x006fea000383ffff */
.L_x_442:
[----:B------:R-:W-:-:S05]  /*0580*/  IADD3 R10, -R0, R6, RZ ;  /* 0x00000006000a7210 */ /* 0x000fca0007ffe1ff */
[----:B------:R-:W-:-:S05]  /*0590*/  IMAD R0, R4, c[0x0][0x538], R10 ;  /* 0x00014e0004007a24 */ /* 0x000fca00078e020a */
[----:B------:R-:W-:Y:S01]  /*05a0*/  ISETP.GT.AND P0, PT, R0, UR4, PT ;  /* 0x0000000400007c0c */ /* 0x000fe2000bf04270 */
[----:B------:R-:W-:-:S12]  /*05b0*/  BRA.DIV ~URZ, `(.L_x_447) ;  /* 0x000160927f007947 */ /* 0x000fd8000b800000 */
[----:B------:R-:W-:-:S04]  /*05c0*/  VOTE.ANY R6, PT, !P0 ;  /* 0x0000000000067806 */ /* 0x000fc800040e0100 */
.L_x_624:
[----:B------:R-:W2:Y:S02]  /*05d0*/  POPC R0, R6 ;  /* 0x0000000600007309 */ /* 0x000ea40000000000 */
[----:B-12---:R-:W-:Y:S01]  /*05e0*/  IADD3 R215, R0, R7, RZ ;  /* 0x0000000700d77210 */ /* 0x006fe20007ffe0ff */
[----:B------:R-:W-:Y:S05]  /*05f0*/  BRA.DIV ~URZ, `(.L_x_448) ;  /* 0x000160a27f007947 */ /* 0x000fea000b800000 */
[----:B------:R1:W2:Y:S01]  /*0600*/  SHFL.IDX PT, R12, R9, R0, 0x1f ;  /* 0x00001f00090c7589 */ /* 0x0002a200000e0000 */
[----:B------:R-:W-:-:S03]  /*0610*/  MOV R5, RZ ;  /* 0x000000ff00057202 */ /* 0x000fc60000000f00 */
[----:B------:R1:W3:Y:S04]  /*0620*/  SHFL.IDX PT, R9, R8, R0, 0x1f ;  /* 0x00001f0008097589 */ /* 0x0002e800000e0000 */
.L_x_625:
[----:B------:R-:W-:Y:S01]  /*0630*/  ISETP.NE.AND P0, PT, R6, RZ, PT ;  /* 0x000000ff0600720c */ /* 0x000fe20003f05270 */
[----:B------:R-:W-:-:S12]  /*0640*/  BSSY B0, `(.L_x_449) ;  /* 0x0000005000007945 */ /* 0x000fd80003800000 */
[----:B------:R-:W-:Y:S05]  /*0650*/  @!P0 BRA `(.L_x_450) ;  /* 0x0000003000008947 */ /* 0x000fea0003800000 */
[----:B-1----:R-:W-:Y:S01]  /*0660*/  IADD3 R0, R0, -0x1, RZ ;  /* 0xffffffff00007810 */ /* 0x002fe20007ffe0ff */
[----:B------:R-:W-:Y:S05]  /*0670*/  BRA.DIV ~URZ, `(.L_x_451) ;  /* 0x000161027f007947 */ /* 0x000fea000b800000 */
[----:B------:R1:W4:Y:S02]  /*0680*/  SHFL.IDX PT, R5, R4, R0, 0x1f ;  /* 0x00001f0004057589 */ /* 0x00032400000e0000 */
.L_x_450:
[----:B------:R-:W-:Y:S05]  /*0690*/  BSYNC B0 ;  /* 0x0000000000007941 */ /* 0x000fea0003800000 */
.L_x_449:
[----:B---3--:R-:W-:Y:S01]  /*06a0*/  ISETP.NE.AND P0, PT, R9, 0x1, PT ;  /* 0x000000010900780c */ /* 0x008fe20003f05270 */
[----:B----4-:R-:W-:Y:S01]  /*06b0*/  IMAD R212, R5, c[0x0][0x538], R10 ;  /* 0x00014e0005d47a24 */ /* 0x010fe200078e020a */
[----:B------:R-:W-:Y:S04]  /*06c0*/  BSSY B0, `(.L_x_452) ;  /* 0x0000085000007945 */ /* 0x000fe80003800000 */
[----:B------:R-:W-:-:S07]  /*06d0*/  IADD3 R11, -R212, UR4, RZ ;  /* 0x00000004d40b7c10 */ /* 0x000fce000fffe1ff */
[----:B------:R-:W-:Y:S05]  /*06e0*/  @!P0 BRA `(.L_x_453) ;  /* 0x000003e000008947 */ /* 0x000fea0003800000 */
[-C--:B-12---:R-:W-:Y:S02]  /*06f0*/  IABS R0, R12.reuse ;  /* 0x0000000c00007213 */ /* 0x086fe40000000000 */
[----:B------:R-:W-:-:S03]  /*0700*/  IABS R6, R12 ;  /* 0x0000000c00067213 */ /* 0x000fc60000000000 */
[----:B------:R-:W-:Y:S01]  /*0710*/  IMAD.MOV.U32 R5, RZ, RZ, R0 ;  /* 0x000000ffff057224 */ /* 0x000fe200078e0000 */
[----:B------:R-:W-:-:S03]  /*0720*/  IABS R0, R9 ;  /* 0x0000000900007213 */ /* 0x000fc60000000000 */
[----:B------:R-:W1:Y:S02]  /*0730*/  I2F.RP R2, R5 ;  /* 0x0000000500027306 */ /* 0x000e640000209400 */
[----:B------:R-:W-:Y:S01]  /*0740*/  IMAD.MOV.U32 R8, RZ, RZ, R0 ;  /* 0x000000ffff087224 */ /* 0x000fe200078e0000 */
[----:B------:R-:W-:-:S05]  /*0750*/  IABS R0, R11 ;  /* 0x0000000b00007213 */ /* 0x000fca0000000000 */
[----:B------:R-:W-:Y:S08]  /*0760*/  I2F.RP R7, R8 ;  /* 0x0000000800077306 */ /* 0x000ff00000209400 */
[----:B-1----:R-:W1:Y:S02]  /*0770*/  MUFU.RCP R2, R2 ;  /* 0x0000000200027308 */ /* 0x002e640000001000 */
[----:B-1----:R-:W-:-:S06]  /*0780*/  IADD3 R2, R2, 0xffffffe, RZ ;  /* 0x0ffffffe02027810 */ /* 0x002fcc0007ffe0ff */
[----:B------:R-:W1:Y:S02]  /*0790*/  F2I.FTZ.U32.TRUNC.NTZ R3, R2 ;  /* 0x0000000200037305 */ /* 0x000e64000021f000 */
[----:B-1----:R-:W-:-:S04]  /*07a0*/  IMAD.MOV R2, RZ, RZ, -R3 ;  /* 0x000000ffff027224 */ /* 0x002fc800078e0a03 */
[----:B------:R-:W-:Y:S02]  /*07b0*/  IMAD R4, R2, R5, RZ ;  /* 0x0000000502047224 */ /* 0x000fe400078e02ff */
[----:B------:R-:W-:-:S04]  /*07c0*/  IMAD.MOV.U32 R2, RZ, RZ, RZ ;  /* 0x000000ffff027224 */ /* 0x000fc800078e00ff */
[----:B------:R-:W-:Y:S01]  /*07d0*/  IMAD.HI.U32 R2, R3, R4, R2 ;  /* 0x0000000403027227 */ /* 0x000fe200078e0002 */
[----:B------:R-:W-:-:S03]  /*07e0*/  MOV R3, R0 ;  /* 0x0000000000037202 */ /* 0x000fc60000000f00 */
[----:B------:R-:W-:Y:S02]  /*07f0*/  IMAD.MOV R0, RZ, RZ, -R6 ;  /* 0x000000ffff007224 */ /* 0x000fe400078e0a06 */
        /* <DEDUP_REMOVED lines=28> */
[----:B------:R-:W-:-:S03]  /*09c0*/  IMAD.MOV R5, RZ, RZ, -R4 ;  /* 0x000000ffff057224 */ /* 0x000fc600078e0a04 */
        /* <DEDUP_REMOVED lines=10> */
[----:B------:R-:W-:-:S04]  /*0a70*/  IMAD.MOV R2, RZ, RZ, -R0 ;  /* 0x000000ffff027224 */ /* 0x000fc800078e0a00 */
[C---:B------:R-:W-:Y:S01]  /*0a80*/  IMAD R3, R9.reuse, R2, R4 ;  /* 0x0000000209037224 */ /* 0x040fe200078e0204 */
[----:B------:R-:W-:Y:S01]  /*0a90*/  LEA R2, R9, R0, 0x18 ;  /* 0x0000000009027211 */ /* 0x000fe200078ec0ff */
[----:B------:R-:W-:-:S04]  /*0aa0*/  IMAD R0, R12, R5, R11 ;  /* 0x000000050c007224 */ /* 0x000fc800078e020b */
[----:B------:R-:W-:Y:S01]  /*0ab0*/  IMAD R214, R3, 0x10000, R2 ;  /* 0x0001000003d67824 */ /* 0x000fe200078e0202 */
[----:B------:R-:W-:Y:S05]  /*0ac0*/  BRA `(.L_x_454) ;  /* 0x0000044000007947 */ /* 0x000fea0003800000 */
.L_x_453:
[----:B------:R-:W-:-:S04]  /*0ad0*/  IMAD.MOV.U32 R2, RZ, RZ, 0x4 ;  /* 0x00000004ff027424 */ /* 0x000fc800078e00ff */
[----:B------:R-:W-:-:S05]  /*0ae0*/  IMAD.WIDE R2, R215, R2, c[0x0][0x590] ;  /* 0x00016400d7027625 */ /* 0x000fca00078e0202 */
[----:B------:R-:W3:Y:S02]  /*0af0*/  LDG.E R7, [R2.64] ;  /* 0x0000000802077981 */ /* 0x000ee4000c1e1900 */
[----:B-123--:R-:W-:-:S05]  /*0b00*/  IMAD R9, R7, R12, RZ ;  /* 0x0000000c07097224 */ /* 0x00efca00078e02ff */
[-C--:B------:R-:W-:Y:S02]  /*0b10*/  IABS R0, R9.reuse ;  /* 0x0000000900007213 */ /* 0x080fe40000000000 */
[----:B------:R-:W-:-:S03]  /*0b20*/  IABS R8, R9 ;  /* 0x0000000900087213 */ /* 0x000fc60000000000 */
[----:B------:R-:W-:-:S04]  /*0b30*/  IMAD.MOV.U32 R6, RZ, RZ, R0 ;  /* 0x000000ffff067224 */ /* 0x000fc800078e0000 */
[----:B------:R-:W1:Y:S08]  /*0b40*/  I2F.RP R2, R6 ;  /* 0x0000000600027306 */ /* 0x000e700000209400 */
[----:B-1----:R-:W1:Y:S02]  /*0b50*/  MUFU.RCP R2, R2 ;  /* 0x0000000200027308 */ /* 0x002e640000001000 */
[----:B-1----:R-:W-:-:S06]  /*0b60*/  IADD3 R2, R2, 0xffffffe, RZ ;  /* 0x0ffffffe02027810 */ /* 0x002fcc0007ffe0ff */
[----:B------:R-:W1:Y:S02]  /*0b70*/  F2I.FTZ.U32.TRUNC.NTZ R3, R2 ;  /* 0x0000000200037305 */ /* 0x000e64000021f000 */
[----:B-1----:R-:W-:-:S04]  /*0b80*/  IMAD.MOV R0, RZ, RZ, -R3 ;  /* 0x000000ffff007224 */ /* 0x002fc800078e0a03 */
[----:B------:R-:W-:Y:S01]  /*0b90*/  IMAD.MOV.U32 R2, RZ, RZ, R0 ;  /* 0x000000ffff027224 */ /* 0x000fe200078e0000 */
[----:B------:R-:W-:-:S03]  /*0ba0*/  IABS R0, R11 ;  /* 0x0000000b00007213 */ /* 0x000fc60000000000 */
[----:B------:R-:W-:Y:S01]  /*0bb0*/  IMAD R4, R2, R6, RZ ;  /* 0x0000000602047224 */ /* 0x000fe200078e02ff */
[----:B------:R-:W-:Y:S01]  /*0bc0*/  MOV R5, R0 ;  /* 0x0000000000057202 */ /* 0x000fe20000000f00 */
[----:B------:R-:W-:-:S04]  /*0bd0*/  IMAD.MOV.U32 R2, RZ, RZ, RZ ;  /* 0x000000ffff027224 */ /* 0x000fc800078e00ff */
[----:B------:R-:W-:-:S04]  /*0be0*/  IMAD.HI.U32 R0, R3, R4, R2 ;  /* 0x0000000403007227 */ /* 0x000fc800078e0002 */
[----:B------:R-:W-:Y:S02]  /*0bf0*/  IMAD.MOV R2, RZ, RZ, -R8 ;  /* 0x000000ffff027224 */ /* 0x000fe400078e0a08 */
        /* <DEDUP_REMOVED lines=9> */
[----:B------:R-:W-:-:S04]  /*0c90*/  @P2 IADD3 R0, R0, 0x1, RZ ;  /* 0x0000000100002810 */ /* 0x000fc80007ffe0ff */
[----:B------:R-:W-:-:S05]  /*0ca0*/  MOV R4, R0 ;  /* 0x0000000000047202 */ /* 0x000fca0000000f00 */
[----:B------:R-:W-:Y:S01]  /*0cb0*/  @!P1 IMAD.MOV R4, RZ, RZ, -R4 ;  /* 0x000000ffff049224 */ /* 0x000fe200078e0a04 */
[----:B------:R-:W-:-:S05]  /*0cc0*/  @!P0 LOP3.LUT R4, RZ, R9, RZ, 0x33, !PT ;  /* 0x00000009ff048212 */ /* 0x000fca00078e33ff */
[----:B------:R-:W-:-:S05]  /*0cd0*/  IMAD R10, R7, R4, RZ ;  /* 0x00000004070a7224 */ /* 0x000fca00078e02ff */
[----:B------:R-:W-:-:S04]  /*0ce0*/  IADD3 R0, -R10, c[0x0][0x538], RZ ;  /* 0x00014e000a007a10 */ /* 0x000fc80007ffe1ff */
[----:B------:R-:W-:-:S04]  /*0cf0*/  IMNMX R6, R7, R0, PT ;  /* 0x0000000007067217 */ /* 0x000fc80003800200 */
[----:B------:R-:W-:-:S05]  /*0d00*/  IABS R0, R6 ;  /* 0x0000000600007213 */ /* 0x000fca0000000000 */
[----:B------:R-:W-:-:S04]  /*0d10*/  IMAD.MOV.U32 R5, RZ, RZ, R0 ;  /* 0x000000ffff057224 */ /* 0x000fc800078e0000 */
[----:B------:R-:W1:Y:S08]  /*0d20*/  I2F.RP R2, R5 ;  /* 0x0000000500027306 */ /* 0x000e700000209400 */
[----:B-1----:R-:W1:Y:S02]  /*0d30*/  MUFU.RCP R2, R2 ;  /* 0x0000000200027308 */ /* 0x002e640000001000 */
[----:B-1----:R-:W-:-:S06]  /*0d40*/  IADD3 R2, R2, 0xffffffe, RZ ;  /* 0x0ffffffe02027810 */ /* 0x002fcc0007ffe0ff */
[----:B------:R1:W2:Y:S02]  /*0d50*/  F2I.FTZ.U32.TRUNC.NTZ R3, R2 ;  /* 0x0000000200037305 */ /* 0x0002a4000021f000 */
[----:B-1----:R-:W-:Y:S01]  /*0d60*/  IMAD.MOV R2, RZ, RZ, -R4 ;  /* 0x000000ffff027224 */ /* 0x002fe200078e0a04 */
[----:B--2---:R-:W-:-:S03]  /*0d70*/  IADD3 R0, RZ, -R3, RZ ;  /* 0x80000003ff007210 */ /* 0x004fc60007ffe0ff */
[----:B------:R-:W-:Y:S01]  /*0d80*/  IMAD R8, R9, R2, R11 ;  /* 0x0000000209087224 */ /* 0x000fe200078e020b */
[----:B------:R-:W-:Y:S01]  /*0d90*/  IABS R9, R6 ;  /* 0x0000000600097213 */ /* 0x000fe20000000000 */
[----:B------:R-:W-:-:S03]  /*0da0*/  IMAD.MOV.U32 R2, RZ, RZ, R0 ;  /* 0x000000ffff027224 */ /* 0x000fc600078e0000 */
[----:B------:R-:W-:Y:S01]  /*0db0*/  IABS R0, R8 ;  /* 0x0000000800007213 */ /* 0x000fe20000000000 */
[----:B------:R-:W-:Y:S02]  /*0dc0*/  IMAD R7, R2, R5, RZ ;  /* 0x0000000502077224 */ /* 0x000fe400078e02ff */
[----:B------:R-:W-:Y:S02]  /*0dd0*/  IMAD.MOV.U32 R2, RZ, RZ, RZ ;  /* 0x000000ffff027224 */ /* 0x000fe400078e00ff */
[----:B------:R-:W-:Y:S01]  /*0de0*/  IMAD.MOV.U32 R4, RZ, RZ, R0 ;  /* 0x000000ffff047224 */ /* 0x000fe200078e0000 */
[----:B------:R-:W-:Y:S01]  /*0df0*/  IADD3 R0, RZ, -R9, RZ ;  /* 0x80000009ff007210 */ /* 0x000fe20007ffe0ff */
[----:B------:R-:W-:-:S04]  /*0e00*/  IMAD.HI.U32 R3, R3, R7, R2 ;  /* 0x0000000703037227 */ /* 0x000fc800078e0002 */
[----:B------:R-:W-:Y:S02]  /*0e10*/  IMAD.MOV.U32 R2, RZ, RZ, R0 ;  /* 0x000000ffff027224 */ /* 0x000fe400078e0000 */
[----:B------:R-:W-:Y:S01]  /*0e20*/  IMAD.HI.U32 R0, R3, R4, RZ ;  /* 0x0000000403007227 */ /* 0x000fe200078e00ff */
[----:B------:R-:W-:-:S03]  /*0e30*/  IADD3 R3, R10, 0x1000000, R8 ;  /* 0x010000000a037810 */ /* 0x000fc60007ffe008 */
[----:B------:R-:W-:-:S05]  /*0e40*/  IMAD R2, R0, R2, R4 ;  /* 0x0000000200027224 */ /* 0x000fca00078e0204 */
[----:B------:R-:W-:-:S13]  /*0e50*/  ISETP.GT.U32.AND P0, PT, R5, R2, PT ;  /* 0x000000020500720c */ /* 0x000fda0003f04070 */
[----:B------:R-:W-:Y:S01]  /*0e60*/  @!P0 IMAD.IADD R2, R2, 0x1, -R5 ;  /* 0x0000000102028824 */ /* 0x000fe200078e0a05 */
[----:B------:R-:W-:Y:S02]  /*0e70*/  @!P0 IADD3 R0, R0, 0x1, RZ ;  /* 0x0000000100008810 */ /* 0x000fe40007ffe0ff */
[----:B------:R-:W-:Y:S02]  /*0e80*/  ISETP.NE.AND P0, PT, R6, RZ, PT ;  /* 0x000000ff0600720c */ /* 0x000fe40003f05270 */
[----:B------:R-:W-:Y:S02]  /*0e90*/  ISETP.GE.U32.AND P2, PT, R2, R5, PT ;  /* 0x000000050200720c */ /* 0x000fe40003f46070 */
[----:B------:R-:W-:-:S04]  /*0ea0*/  LOP3.LUT R2, R8, R6, RZ, 0x3c, !PT ;  /* 0x0000000608027212 */ /* 0x000fc800078e3cff */
[----:B------:R-:W-:Y:S01]  /*0eb0*/  ISETP.GE.AND P1, PT, R2, RZ, PT ;  /* 0x000000ff0200720c */ /* 0x000fe20003f26270 */
[----:B------:R-:W-:-:S06]  /*0ec0*/  IMAD.MOV R2, RZ, RZ, -R6 ;  /* 0x000000ffff027224 */ /* 0x000fcc00078e0a06 */
[----:B------:R-:W-:-:S06]  /*0ed0*/  @P2 IADD3 R0, R0, 0x1, RZ ;  /* 0x0000000100002810 */ /* 0x000fcc0007ffe0ff */
[----:B------:R-:W-:Y:S02]  /*0ee0*/  @!P1 IADD3 R0, -R0, RZ, RZ ;  /* 0x000000ff00009210 */ /* 0x000fe40007ffe1ff */
[----:B------:R-:W-:-:S05]  /*0ef0*/  @!P0 LOP3.LUT R0, RZ, R6, RZ, 0x33, !PT ;  /* 0x00000006ff008212 */ /* 0x000fca00078e33ff */
[----:B------:R-:W-:Y:S02]  /*0f00*/  IMAD R214, R0, R2, R3 ;  /* 0x0000000200d67224 */ /* 0x000fe400078e0203 */
.L_x_454:
[----:B------:R-:W-:Y:S05]  /*0f10*/  BSYNC B0 ;  /* 0x0000000000007941 */ /* 0x000fea0003800000 */
.L_x_452:
[----:B------:R-:W-:-:S04]  /*0f20*/  LOP3.LUT R0, RZ, R0, RZ, 0x33, !PT ;  /* 0x00000000ff007212 */ /* 0x000fc800078e33ff */
[----:B------:R-:W-:Y:S01]  /*0f30*/  IADD3 R213, R0, R12, RZ ;  /* 0x0000000c00d57210 */ /* 0x000fe20007ffe0ff */
[----:B------:R-:W-:Y:S05]  /*0f40*/  BRA `(.L_x_455) ;  /* 0x0000004000007947 */ /* 0x000fea0003800000 */
.L_x_443:
[----:B-1----:R-:W-:Y:S01]  /*0f50*/  IMAD.MOV.U32 R213, RZ, RZ, RZ ;  /* 0x000000ffffd57224 */ /* 0x002fe200078e00ff */
[----:B------:R-:W-:Y:S01]  /*0f60*/  MOV R214, RZ ;  /* 0x000000ff00d67202 */ /* 0x000fe20000000f00 */
[----:B------:R-:W-:Y:S01]  /*0f70*/  IMAD.U32 R212, RZ, RZ, UR4 ;  /* 0x00000004ffd47e24 */ /* 0x000fe2000f8e00ff */
[----:B------:R-:W-:Y:S02]  /*0f80*/  MOV R215, c[0x0][0x53c] ;  /* 0x00014f0000d77a02 */ /* 0x000fe40000000f00 */
.L_x_455:
[----:B------:R-:W-:Y:S01]  /*0f90*/  ISETP.NE.AND P0, PT, R13, RZ, PT ;  /* 0x000000ff0d00720c */ /* 0x000fe20003f05270 */
[----:B------:R-:W-:-:S12]  /*0fa0*/  WARPSYNC 0xffffffff ;  /* 0xffffffff00007948 */ /* 0x000fd80003800000 */
[----:B------:R1:W-:Y:S04]  /*0fb0*/  @!P0 STS.128 [0x18100], R212 ;  /* 0x018100d4ff008388 */ /* 0x0003e80000000c00 */
[----:B------:R-:W-:Y:S06]  /*0fc0*/  BAR.ARV 0x5, 0x100 ;  /* 0x0144000000007b1d */ /* 0x000fec0000002000 */
.L_x_441:
[----:B-1----:R-:W-:-:S13]  /*0fd0*/  ISETP.GE.AND P0, PT, R215, c[0x0][0x53c], PT ;  /* 0x00014f00d7007a0c */ /* 0x002fda0003f06270 */
        /* <DEDUP_REMOVED lines=13> */
[----:B------:R-:W-:Y:S02]  /*10b0*/  SHF.R.S32.HI R217, RZ, 0x3, R15 ;  /* 0x00000003ffd97819 */ /* 0x000fe4000001140f */
[----:B------:R-:W-:Y:S01]  /*10c0*/  LEA.HI R8, R9, R17, RZ, 0x5 ;  /* 0x0000001109087211 */ /* 0x000fe200078f28ff */
[----:B------:R-:W-:Y:S01]  /*10d0*/  IMAD.IADD R14, R3, 0x1, -R0 ;  /* 0x00000001030e7824 */ /* 0x000fe200078e0a00 */
[----:B------:R-:W-:Y:S01]  /*10e0*/  LOP3.LUT R0, R2, 0xfffffff0, RZ, 0xc0, !PT ;  /* 0xfffffff002007812 */ /* 0x000fe200078ec0ff */
[----:B------:R-:W-:Y:S01]  /*10f0*/  IMAD.SHL.U32 R4, R217, 0x40, RZ ;  /* 0x00000040d9047824 */ /* 0x000fe200078e00ff */
[----:B------:R-:W-:Y:S02]  /*1100*/  SHF.R.S32.HI R2, RZ, 0x1f, R13 ;  /* 0x0000001fff027819 */ /* 0x000fe4000001140d */
[----:B------:R-:W-:Y:S01]  /*1110*/  LOP3.LUT R3, R15, 0xfffffff8, RZ, 0xc0, !PT ;  /* 0xfffffff80f037812 */ /* 0x000fe200078ec0ff */
[----:B------:R-:W-:Y:S01]  /*1120*/  IMAD.IADD R0, R17, 0x1, -R0 ;  /* 0x0000000111007824 */ /* 0x000fe200078e0a00 */
[----:B------:R-:W-:-:S02]  /*1130*/  LEA.HI R2, R2, R7, RZ, 0x3 ;  /* 0x0000000702027211 */ /* 0x000fc400078f18ff */
[----:B------:R-:W-:Y:S01]  /*1140*/  LEA.HI R9, R9, R17, RZ, 0x6 ;  /* 0x0000001109097211 */ /* 0x000fe200078f30ff */
[----:B------:R-:W-:Y:S01]  /*1150*/  IMAD.IADD R198, R17, 0x1, -R3 ;  /* 0x0000000111c67824 */ /* 0x000fe200078e0a03 */
[----:B------:R-:W-:Y:S02]  /*1160*/  SHF.R.S32.HI R5, RZ, 0x1f, R0 ;  /* 0x0000001fff057819 */ /* 0x000fe40000011400 */
[----:B------:R-:W-:Y:S01]  /*1170*/  LOP3.LUT R3, R2, 0xfffffff8, RZ, 0xc0, !PT ;  /* 0xfffffff802037812 */ /* 0x000fe200078ec0ff */
[----:B------:R-:W-:Y:S01]  /*1180*/  IMAD.SHL.U32 R184, R198, 0x8, RZ ;  /* 0x00000008c6b87824 */ /* 0x000fe200078e00ff */
[----:B------:R-:W-:Y:S01]  /*1190*/  LEA.HI R11, R5, R0, RZ, 0x3 ;  /* 0x00000000050b7211 */ /* 0x000fe200078f18ff */
[----:B------:R-:W-:Y:S01]  /*11a0*/  IMAD.SHL.U32 R9, R9, 0x8, RZ ;  /* 0x0000000809097824 */ /* 0x000fe200078e00ff */
[----:B------:R-:W-:Y:S01]  /*11b0*/  LOP3.LUT R2, R4, 0x1c0, RZ, 0xc0, !PT ;  /* 0x000001c004027812 */ /* 0x000fe200078ec0ff */
[----:B------:R-:W-:Y:S01]  /*11c0*/  IMAD.IADD R7, R7, 0x1, -R3 ;  /* 0x0000000107077824 */ /* 0x000fe200078e0a03 */
[----:B------:R-:W-:Y:S01]  /*11d0*/  LOP3.LUT R3, R11, 0xfffffff8, RZ, 0xc0, !PT ;  /* 0xfffffff80b037812 */ /* 0x000fe200078ec0ff */
[----:B------:R-:W-:Y:S01]  /*11e0*/  IMAD R197, R198, 0x20, R217 ;  /* 0x00000020c6c57824 */ /* 0x000fe200078e02d9 */
[----:B------:R-:W-:-:S02]  /*11f0*/  SHF.R.U32.HI R4, RZ, 0x3, R2 ;  /* 0x00000003ff047819 */ /* 0x000fc40000011602 */
[----:B------:R-:W-:Y:S01]  /*1200*/  LOP3.LUT R2, R2, 0x38, R184, 0xf8, !PT ;  /* 0x0000003802027812 */ /* 0x000fe200078ef8b8 */
[----:B------:R-:W-:Y:S01]  /*1210*/  IMAD.IADD R5, R0, 0x1, -R3 ;  /* 0x0000000100057824 */ /* 0x000fe200078e0a03 */
[----:B------:R-:W-:Y:S02]  /*1220*/  LOP3.LUT R0, R8, 0xffffffe0, RZ, 0xc0, !PT ;  /* 0xffffffe008007812 */ /* 0x000fe400078ec0ff */
[----:B------:R-:W-:Y:S02]  /*1230*/  LOP3.LUT R10, R2, R4, RZ, 0x3c, !PT ;  /* 0x00000004020a7212 */ /* 0x000fe400078e3cff */
[----:B------:R-:W-:Y:S01]  /*1240*/  SHF.R.S32.HI R4, RZ, 0x5, R8 ;  /* 0x00000005ff047819 */ /* 0x000fe20000011408 */
        /* <DEDUP_REMOVED lines=32> */
[----:B------:R-:W-:Y:S01]  /*1450*/  IMAD.IADD R216, R0, 0x1, -R3 ;  /* 0x0000000100d87824 */ /* 0x000fe200078e0a03 */
[----:B------:R-:W-:Y:S01]  /*1460*/  SHF.R.U32.HI R2, RZ, 0x3, R2 ;  /* 0x00000003ff027819 */ /* 0x000fe20000011602 */
[----:B------:R1:W-:Y:S01]  /*1470*/  STL [R1+0x10], R15 ;  /* 0x0000100f01007387 */ /* 0x0003e20000100800 */
[----:B------:R-:W-:Y:S01]  /*1480*/  LEA.HI R3, R4, R4, RZ, 0x1d ;  /* 0x0000000404037211 */ /* 0x000fe200078fe8ff */
[----:B------:R-:W-:Y:S01]  /*1490*/  IMAD R0, R14, 0x200, R13 ;  /* 0x000002000e007824 */ /* 0x000fe200078e020d */
[----:B------:R-:W-:Y:S01]  /*14a0*/  LOP3.LUT R2, R6, R2, RZ, 0x3c, !PT ;  /* 0x0000000206027212 */ /* 0x000fe200078e3cff */
[----:B------:R-:W-:Y:S01]  /*14b0*/  IMAD R216, R216, 0x8, R15 ;  /* 0x00000008d8d87824 */ /* 0x000fe200078e020f */
[----:B------:R-:W-:Y:S01]  /*14c0*/  LOP3.LUT R4, R7, 0xfffffe00, RZ, 0xc0, !PT ;  /* 0xfffffe0007047812 */ /* 0x000fe200078ec0ff */
[----:B------:R-:W-:Y:S01]  /*14d0*/  IMAD.IADD R7, R5, 0x1, R3 ;  /* 0x0000000105077824 */ /* 0x000fe200078e0203 */
[----:B------:R-:W-:-:S02]  /*14e0*/  IADD3 R192, R184, 0x40, RZ ;  /* 0x00000040b8c07810 */ /* 0x000fc40007ffe0ff */
[CC--:B------:R-:W-:Y:S01]  /*14f0*/  IADD3 R3, R2.reuse, R4.reuse, R8 ;  /* 0x0000000402037210 */ /* 0x0c0fe20007ffe008 */
[----:B------:R-:W-:Y:S01]  /*1500*/  IMAD.MOV.U32 R8, RZ, RZ, 0x20 ;  /* 0x00000020ff087424 */ /* 0x000fe200078e00ff */
[----:B------:R-:W-:Y:S02]  /*1510*/  LOP3.LUT R4, R2, R4, RZ, 0xfc, !PT ;  /* 0x0000000402047212 */ /* 0x000fe400078efcff */
[----:B------:R-:W-:Y:S02]  /*1520*/  LOP3.LUT R2, R12, 0x7ffffffc, RZ, 0xc0, !PT ;  /* 0x7ffffffc0c027812 */ /* 0x000fe400078ec0ff */
[----:B------:R-:W-:Y:S01]  /*1530*/  LOP3.LUT R9, R10, 0x7ffffe00, R9, 0xf8, !PT ;  /* 0x7ffffe000a097812 */ /* 0x000fe200078ef809 */
[----:B------:R-:W-:Y:S01]  /*1540*/  IMAD.MOV.U32 R10, RZ, RZ, 0x40 ;  /* 0x00000040ff0a7424 */ /* 0x000fe200078e00ff */
[----:B------:R-:W-:Y:S01]  /*1550*/  LEA R226, R7, 0x80, 0x1 ;  /* 0x0000008007e27811 */ /* 0x000fe200078e08ff */
[----:B------:R-:W-:Y:S01]  /*1560*/  IMAD.IADD R2, R16, 0x1, -R2 ;  /* 0x0000000110027824 */ /* 0x000fe200078e0a02 */
[----:B------:R-:W-:Y:S01]  /*1570*/  IADD3 R193, R184, 0x80, RZ ;  /* 0x00000080b8c17810 */ /* 0x000fe20007ffe0ff */
[----:B------:R-:W-:Y:S01]  /*1580*/  IMAD.SHL.U32 R179, R9, 0x2, RZ ;  /* 0x0000000209b37824 */ /* 0x000fe200078e00ff */
[----:B------:R-:W-:Y:S01]  /*1590*/  SHF.R.S32.HI R5, RZ, 0x1f, R192 ;  /* 0x0000001fff057819 */ /* 0x000fe200000114c0 */
[----:B------:R-:W-:Y:S01]  /*15a0*/  IMAD.SHL.U32 R199, R2, 0x2, RZ ;  /* 0x0000000202c77824 */ /* 0x000fe200078e00ff */
[----:B------:R-:W-:-:S02]  /*15b0*/  SEL R5, R8, 0xffffffe0, !P1 ;  /* 0xffffffe008057807 */ /* 0x000fc40004800000 */
[----:B------:R-:W-:Y:S02]  /*15c0*/  SEL R2, R8, 0xffffffe0, !P4 ;  /* 0xffffffe008027807 */ /* 0x000fe40006000000 */
[C---:B------:R-:W-:Y:S01]  /*15d0*/  IADD3 R252, R199.reuse, 0x8, RZ ;  /* 0x00000008c7fc7810 */ /* 0x040fe20007ffe0ff */
[----:B------:R-:W-:Y:S01]  /*15e0*/  IMAD.IADD R229, R226, 0x1, R5 ;  /* 0x00000001e2e57824 */ /* 0x000fe200078e0205 */
[C---:B------:R-:W-:Y:S02]  /*15f0*/  IADD3 R250, R199.reuse, 0x18, RZ ;  /* 0x00000018c7fa7810 */ /* 0x040fe40007ffe0ff */
[C---:B------:R-:W-:Y:S02]  /*1600*/  IADD3 R249, R199.reuse, 0x20, RZ ;  /* 0x00000020c7f97810 */ /* 0x040fe40007ffe0ff */
[C---:B------:R-:W-:Y:S02]  /*1610*/  IADD3 R247, R199.reuse, 0x30, RZ ;  /* 0x00000030c7f77810 */ /* 0x040fe40007ffe0ff */
[----:B------:R-:W-:-:S02]  /*1620*/  IADD3 R246, R199, 0x38, RZ ;  /* 0x00000038c7f67810 */ /* 0x000fc40007ffe0ff */
[C---:B------:R-:W-:Y:S02]  /*1630*/  IADD3 R244, R199.reuse, 0x48, RZ ;  /* 0x00000048c7f47810 */ /* 0x040fe40007ffe0ff */
[C---:B------:R-:W-:Y:S02]  /*1640*/  IADD3 R243, R199.reuse, 0x50, RZ ;  /* 0x00000050c7f37810 */ /* 0x040fe40007ffe0ff */
[----:B------:R-:W-:Y:S02]  /*1650*/  SHF.R.S32.HI R8, RZ, 0x1f, R199 ;  /* 0x0000001fff087819 */ /* 0x000fe400000114c7 */
[C---:B------:R-:W-:Y:S02]  /*1660*/  IADD3 R241, R199.reuse, 0x60, RZ ;  /* 0x00000060c7f17810 */ /* 0x040fe40007ffe0ff */
[----:B------:R-:W-:Y:S02]  /*1670*/  IADD3 R240, R199, 0x68, RZ ;  /* 0x00000068c7f07810 */ /* 0x000fe40007ffe0ff */
[----:B------:R-:W-:-:S02]  /*1680*/  SHF.R.S32.HI R7, RZ, 0x1f, R252 ;  /* 0x0000001fff077819 */ /* 0x000fc400000114fc */
[C---:B------:R-:W-:Y:S02]  /*1690*/  IADD3 R238, R199.reuse, 0x78, RZ ;  /* 0x00000078c7ee7810 */ /* 0x040fe40007ffe0ff */
[----:B------:R-:W-:Y:S02]  /*16a0*/  IADD3 R237, R199, 0x80, RZ ;  /* 0x00000080c7ed7810 */ /* 0x000fe40007ffe0ff */
[----:B------:R-:W-:Y:S02]  /*16b0*/  SHF.R.S32.HI R8, RZ, 0x1f, R250 ;  /* 0x0000001fff087819 */ /* 0x000fe400000114fa */
[----:B------:R-:W-:Y:S02]  /*16c0*/  SHF.R.S32.HI R7, RZ, 0x1f, R249 ;  /* 0x0000001fff077819 */ /* 0x000fe400000114f9 */
[----:B------:R-:W-:Y:S02]  /*16d0*/  IADD3 R227, R226, -0x10, RZ ;  /* 0xfffffff0e2e37810 */ /* 0x000fe40007ffe0ff */
[----:B------:R-:W-:-:S02]  /*16e0*/  SHF.R.S32.HI R6, RZ, 0x1f, R193 ;  /* 0x0000001fff067819 */ /* 0x000fc400000114c1 */
[C---:B------:R-:W-:Y:S02]  /*16f0*/  IADD3 R235, R199.reuse, 0x90, RZ ;  /* 0x00000090c7eb7810 */ /* 0x040fe40007ffe0ff */
[----:B------:R-:W-:Y:S02]  /*1700*/  IADD3 R234, R199, 0x98, RZ ;  /* 0x00000098c7ea7810 */ /* 0x000fe40007ffe0ff */
[----:B------:R-:W-:Y:S02]  /*1710*/  SHF.R.S32.HI R8, RZ, 0x1f, R247 ;  /* 0x0000001fff087819 */ /* 0x000fe400000114f7 */
[----:B------:R-:W-:Y:S02]  /*1720*/  SHF.R.S32.HI R7, RZ, 0x1f, R246 ;  /* 0x0000001fff077819 */ /* 0x000fe400000114f6 */
[----:B------:R-:W-:Y:S02]  /*1730*/  @P0 IADD3 R227, R226, 0x10, RZ ;  /* 0x00000010e2e30810 */ /* 0x000fe40007ffe0ff */
[----:B------:R-:W-:-:S02]  /*1740*/  SEL R6, R10, 0xffffffc0, !P2 ;  /* 0xffffffc00a067807 */ /* 0x000fc40005000000 */
[----:B------:R-:W-:Y:S01]  /*1750*/  IADD3 R232, R199, 0xa8, RZ ;  /* 0x000000a8c7e87810 */ /* 0x000fe20007ffe0ff */
[----:B------:R-:W-:Y:S01]  /*1760*/  IMAD.IADD R228, R5, 0x1, R227 ;  /* 0x0000000105e47824 */ /* 0x000fe200078e02e3 */
[C---:B------:R-:W-:Y:S02]  /*1770*/  IADD3 R231, R199.reuse, 0xb0, RZ ;  /* 0x000000b0c7e77810 */ /* 0x040fe40007ffe0ff */
[----:B------:R-:W-:Y:S02]  /*1780*/  SHF.R.S32.HI R8, RZ, 0x1f, R244 ;  /* 0x0000001fff087819 */ /* 0x000fe400000114f4 */
[----:B------:R-:W-:Y:S02]  /*1790*/  SHF.R.S32.HI R7, RZ, 0x1f, R243 ;  /* 0x0000001fff077819 */ /* 0x000fe400000114f3 */
[----:B------:R-:W-:Y:S02]  /*17a0*/  IADD3 R230, R199, 0xb8, RZ ;  /* 0x000000b8c7e67810 */ /* 0x000fe40007ffe0ff */
[----:B------:R-:W-:-:S02]  /*17b0*/  SHF.R.S32.HI R8, RZ, 0x1f, R241 ;  /* 0x0000001fff087819 */ /* 0x000fc400000114f1 */
[----:B------:R-:W-:Y:S02]  /*17c0*/  SHF.R.S32.HI R7, RZ, 0x1f, R240 ;  /* 0x0000001fff077819 */ /* 0x000fe400000114f0 */
[----:B------:R-:W-:Y:S02]  /*17d0*/  SHF.R.S32.HI R8, RZ, 0x1f, R238 ;  /* 0x0000001fff087819 */ /* 0x000fe400000114ee */
[----:B------:R-:W-:Y:S02]  /*17e0*/  SHF.R.S32.HI R7, RZ, 0x1f, R237 ;  /* 0x0000001fff077819 */ /* 0x000fe400000114ed */
[----:B------:R-:W-:Y:S01]  /*17f0*/  LEA R173, R3, 0xc100, 0x1 ;  /* 0x0000c10003ad7811 */ /* 0x000fe200078e08ff */
[----:B------:R-:W-:Y:S01]  /*1800*/  IMAD.IADD R3, R6, 0x1, R227 ;  /* 0x0000000106037824 */ /* 0x000fe200078e02e3 */
[----:B------:R-:W-:Y:S02]  /*1810*/  LEA R167, R4, 0x100, 0x1 ;  /* 0x0000010004a77811 */ /* 0x000fe400078e08ff */
[----:B------:R-:W-:Y:S01]  /*1820*/  SHF.R.S32.HI R8, RZ, 0x1f, R235 ;  /* 0x0000001fff087819 */ /* 0x000fe200000114eb */
[----:B------:R-:W-:Y:S01]  /*1830*/  IMAD.IADD R174, R173, 0x1, R2 ;  /* 0x00000001adae7824 */ /* 0x000fe200078e0202 */
[----:B------:R-:W-:Y:S01]  /*1840*/  SHF.R.S32.HI R7, RZ, 0x1f, R234 ;  /* 0x0000001fff077819 */ /* 0x000fe200000114ea */
[----:B------:R-:W-:Y:S01]  /*1850*/  IMAD.IADD R168, R2, 0x1, R167 ;  /* 0x0000000102a87824 */ /* 0x000fe200078e02a7 */
[----:B------:R-:W-:Y:S01]  /*1860*/  SHF.R.S32.HI R8, RZ, 0x1f, R232 ;  /* 0x0000001fff087819 */ /* 0x000fe200000114e8 */
[--C-:B------:R-:W-:Y:S01]  /*1870*/  IMAD.IADD R8, R226, 0x1, R6.reuse ;  /* 0x00000001e2087824 */ /* 0x100fe200078e0206 */
[----:B------:R-:W-:Y:S01]  /*1880*/  SHF.R.S32.HI R7, RZ, 0x1f, R231 ;  /* 0x0000001fff077819 */ /* 0x000fe200000114e7 */
[----:B------:R-:W-:Y:S01]  /*1890*/  IMAD.IADD R2, R228, 0x1, R6 ;  /* 0x00000001e4027824 */ /* 0x000fe200078e0206 */
[----:B------:R-:W-:Y:S01]  /*18a0*/  SHF.R.S32.HI R7, RZ, 0x1f, R230 ;  /* 0x0000001fff077819 */ /* 0x000fe200000114e6 */
[----:B------:R-:W-:Y:S01]  /*18b0*/  IMAD.IADD R7, R229, 0x1, R6 ;  /* 0x00000001e5077824 */ /* 0x000fe200078e0206 */
[----:B------:R1:W-:Y:S01]  /*18c0*/  STL [R1+0xc], R8 ;  /* 0x00000c0801007387 */ /* 0x0003e20000100800 */
[----:B------:R-:W-:-:S02]  /*18d0*/  IADD3 R251, R199, 0x10, RZ ;  /* 0x00000010c7fb7810 */ /* 0x000fc40007ffe0ff */
[C---:B------:R-:W-:Y:S01]  /*18e0*/  IADD3 R248, R199.reuse, 0x28, RZ ;  /* 0x00000028c7f87810 */ /* 0x040fe20007ffe0ff */
[----:B------:R1:W-:Y:S01]  /*18f0*/  STL [R1+0x8], R7 ;  /* 0x0000080701007387 */ /* 0x0003e20000100800 */
[C---:B------:R-:W-:Y:S02]  /*1900*/  IADD3 R245, R199.reuse, 0x40, RZ ;  /* 0x00000040c7f57810 */ /* 0x040fe40007ffe0ff */
[C---:B------:R-:W-:Y:S01]  /*1910*/  IADD3 R242, R199.reuse, 0x58, RZ ;  /* 0x00000058c7f27810 */ /* 0x040fe20007ffe0ff */
[----:B------:R1:W-:Y:S01]  /*1920*/  STL [R1+0x4], R3 ;  /* 0x0000040301007387 */ /* 0x0003e20000100800 */
[----:B------:R-:W-:Y:S02]  /*1930*/  LEA R164, R0, 0x6100, 0x1 ;  /* 0x0000610000a47811 */ /* 0x000fe400078e08ff */
[----:B------:R-:W-:Y:S01]  /*1940*/  IADD3 R239, R199, 0x70, RZ ;  /* 0x00000070c7ef7810 */ /* 0x000fe20007ffe0ff */
[----:B------:R1:W-:Y:S01]  /*1950*/  STL [R1], R2 ;  /* 0x0000000201007387 */ /* 0x0003e20000100800 */
[----:B------:R-:W-:-:S02]  /*1960*/  SHF.R.S32.HI R9, RZ, 0x1f, R251 ;  /* 0x0000001fff097819 */ /* 0x000fc400000114fb */
[----:B------:R-:W-:Y:S02]  /*1970*/  SEL R0, R10, 0xffffffc0, !P3 ;  /* 0xffffffc00a007807 */ /* 0x000fe40005800000 */
[----:B------:R-:W-:Y:S02]  /*1980*/  IADD3 R236, R199, 0x88, RZ ;  /* 0x00000088c7ec7810 */ /* 0x000fe40007ffe0ff */
[----:B------:R-:W-:Y:S01]  /*1990*/  SHF.R.S32.HI R9, RZ, 0x1f, R248 ;  /* 0x0000001fff097819 */ /* 0x000fe200000114f8 */
[--C-:B------:R-:W-:Y:S01]  /*19a0*/  IMAD.IADD R176, R173, 0x1, R0.reuse ;  /* 0x00000001adb07824 */ /* 0x100fe200078e0200 */
[----:B------:R-:W-:Y:S01]  /*19b0*/  IADD3 R233, R199, 0xa0, RZ ;  /* 0x000000a0c7e97810 */ /* 0x000fe20007ffe0ff */
        /* <DEDUP_REMOVED lines=9> */
.L_x_621:
[----:B------:R-:W-:Y:S01]  /*1a50*/  ISETP.NE.U32.AND P0, PT, RZ, c[0x0][0x370], PT ;  /* 0x0000dc00ff007a0c */ /* 0x000fe20003f05070 */
[----:B------:R-:W-:Y:S01]  /*1a60*/  IMAD.MOV.U32 R13, RZ, RZ, 0x4 ;  /* 0x00000004ff0d7424 */ /* 0x000fe200078e00ff */
[----:B------:R-:W-:Y:S01]  /*1a70*/  ISETP.NE.U32.AND P2, PT, RZ, c[0x0][0x360], PT ;  /* 0x0000d800ff007a0c */ /* 0x000fe20003f45070 */
[----:B------:R-:W-:Y:S01]  /*1a80*/  IMAD.MOV.U32 R201, RZ, RZ, RZ ;  /* 0x000000ffffc97224 */ /* 0x000fe200078e00ff */
[----:B------:R-:W-:Y:S01]  /*1a90*/  ISETP.NE.AND.EX P1, PT, RZ, c[0x0][0x374], PT, P0 ;  /* 0x0000dd00ff007a0c */ /* 0x000fe20003f25300 */
[----:B------:R-:W-:Y:S01]  /*1aa0*/  IMAD.MOV.U32 R12, RZ, RZ, RZ ;  /* 0x000000ffff0c7224 */ /* 0x000fe200078e00ff */
[----:B------:R-:W-:Y:S01]  /*1ab0*/  ISETP.NE.AND.EX P0, PT, RZ, c[0x0][0x364], PT, P2 ;  /* 0x0000d900ff007a0c */ /* 0x000fe20003f05320 */
[----:B-1----:R-:W-:Y:S01]  /*1ac0*/  IMAD.WIDE R2, R215, R13, c[0x0][0x348] ;  /* 0x0000d200d7027625 */ /* 0x002fe200078e020d */
[----:B------:R-:W-:-:S04]  /*1ad0*/  ISETP.NE.U32.AND P3, PT, RZ, c[0x0][0x348], PT ;  /* 0x0000d200ff007a0c */ /* 0x000fc80003f65070 */
[----:B------:R-:W-:-:S05]  /*1ae0*/  ISETP.NE.AND.EX P3, PT, RZ, c[0x0][0x34c], PT, P3 ;  /* 0x0000d300ff007a0c */ /* 0x000fca0003f65330 */
[----:B------:R-:W-:-:S04]  /*1af0*/  @P1 IMAD.WIDE R6, R215, R13, c[0x0][0x370] ;  /* 0x0000dc00d7061625 */ /* 0x000fc800078e020d */
[----:B------:R-:W-:Y:S01]  /*1b00*/  @P0 IMAD.WIDE R4, R215, R13, c[0x0][0x360] ;  /* 0x0000d800d7040625 */ /* 0x000fe200078e020d */
[----:B------:R1:W5:Y:S04]  /*1b10*/  @P1 LDG.E R201, [R6.64] ;  /* 0x0000000806c91981 */ /* 0x000368000c1e1900 */
        /* <DEDUP_REMOVED lines=9> */
.L_x_456:
[----:B------:R-:W-:-:S04]  /*1bb0*/  ISETP.NE.U32.AND P0, PT, RZ, c[0x0][0x368], PT ;  /* 0x0000da00ff007a0c */ /* 0x000fc80003f05070 */
[----:B------:R-:W-:-:S13]  /*1bc0*/  ISETP.NE.AND.EX P0, PT, RZ, c[0x0][0x36c], PT, P0 ;  /* 0x0000db00ff007a0c */ /* 0x000fda0003f05300 */
[----:B------:R-:W-:Y:S05]  /*1bd0*/  @!P0 BRA `(.L_x_457) ;  /* 0x0000003000008947 */ /* 0x000fea0003800000 */
[----:B-1----:R-:W-:-:S05]  /*1be0*/  IMAD.WIDE R2, R215, R13, c[0x0][0x368] ;  /* 0x0000da00d7027625 */ /* 0x002fca00078e020d */
[----:B------:R1:W5:Y:S01]  /*1bf0*/  LDG.E R0, [R2.64] ;  /* 0x0000000802007981 */ /* 0x000362000c1e1900 */
[----:B------:R-:W-:Y:S05]  /*1c00*/  BRA `(.L_x_458) ;  /* 0x0000008000007947 */ /* 0x000fea0003800000 */
.L_x_457:
[----:B------:R-:W-:Y:S01]  /*1c10*/  ISETP.NE.U32.AND P0, PT, RZ, c[0x0][0x350], PT ;  /* 0x0000d400ff007a0c */ /* 0x000fe20003f05070 */
[----:B------:R-:W-:-:S03]  /*1c20*/  IMAD.U32 R0, RZ, RZ, UR5 ;  /* 0x00000005ff007e24 */ /* 0x000fc6000f8e00ff */
[----:B------:R-:W-:-:S13]  /*1c30*/  ISETP.NE.AND.EX P0, PT, RZ, c[0x0][0x354], PT, P0 ;  /* 0x0000d500ff007a0c */ /* 0x000fda0003f05300 */
[----:B------:R-:W-:Y:S05]  /*1c40*/  @!P0 BRA `(.L_x_458) ;  /* 0x0000004000008947 */ /* 0x000fea0003800000 */
[----:B-1----:R-:W-:-:S05]  /*1c50*/  IMAD.WIDE R2, R215, R13, c[0x0][0x350] ;  /* 0x0000d400d7027625 */ /* 0x002fca00078e020d */
[----:B------:R-:W2:Y:S04]  /*1c60*/  LDG.E R4, [R2.64] ;  /* 0x0000000802047981 */ /* 0x000ea8000c1e1900 */
[----:B------:R-:W2:Y:S02]  /*1c70*/  LDG.E R0, [R2.64+0x4] ;  /* 0x0000040802007981 */ /* 0x000ea4000c1e1900 */
[----:B--2---:R-:W-:Y:S02]  /*1c80*/  IADD3 R0, -R4, R0, RZ ;  /* 0x0000000004007210 */ /* 0x004fe40007ffe1ff */
.L_x_458:
[----:B-1----:R-:W-:Y:S01]  /*1c90*/  IMAD.MOV.U32 R2, RZ, RZ, c[0x0][0x2c4] ;  /* 0x0000b100ff027624 */ /* 0x002fe200078e00ff */
[----:B------:R-:W-:Y:S01]  /*1ca0*/  LOP3.LUT R223, R223, 0xfffffffe, RZ, 0xc0, !PT ;  /* 0xfffffffedfdf7812 */ /* 0x000fe200078ec0ff */
[----:B------:R-:W-:Y:S02]  /*1cb0*/  IMAD.SHL.U32 R211, R213, 0x80, RZ ;  /* 0x00000080d5d37824 */ /* 0x000fe400078e00ff */
[----:B------:R-:W-:Y:S01]  /*1cc0*/  IMAD.MOV.U32 R7, RZ, RZ, c[0x0][0x32c] ;  /* 0x0000cb00ff077624 */ /* 0x000fe200078e00ff */
[----:B------:R-:W-:Y:S01]  /*1cd0*/  ISETP.NE.AND P4, PT, R2, 0x1, PT ;  /* 0x000000010200780c */ /* 0x000fe20003f85270 */
[----:B-----5:R-:W-:Y:S01]  /*1ce0*/  IMAD.IADD R195, R0, 0x1, -R201 ;  /* 0x0000000100c37824 */ /* 0x020fe200078e0ac9 */
[----:B------:R-:W-:-:S02]  /*1cf0*/  IADD3 R2, R211, 0x7f, RZ ;  /* 0x0000007fd3027810 */ /* 0x000fc40007ffe0ff */
[----:B------:R-:W-:-:S03]  /*1d00*/  ISETP.GE.AND P1, PT, R7, 0x1, PT ;  /* 0x000000010700780c */ /* 0x000fc60003f26270 */
[----:B------:R-:W-:-:S06]  /*1d10*/  IMAD.MOV.U32 R0, RZ, RZ, R2 ;  /* 0x000000ffff007224 */ /* 0x000fcc00078e0002 */
[----:B------:R-:W-:Y:S01]  /*1d20*/  @P4 IMAD.HI.U32 R3, R2, c[0x0][0x2c8], RZ ;  /* 0x0000b20002034a27 */ /* 0x000fe200078e00ff */
[----:B------:R-:W-:Y:S02]  /*1d30*/  IADD3 R2, R195, 0x1, -R196 ;  /* 0x00000001c3027810 */ /* 0x000fe40007ffe8c4 */
[----:B------:R-:W-:Y:S02]  /*1d40*/  @P4 LOP3.LUT R223, R223, 0x1, RZ, 0xfc, !PT ;  /* 0x00000001dfdf4812 */ /* 0x000fe400078efcff */
[----:B------:R-:W-:Y:S02]  /*1d50*/  @P4 SHF.R.U32.HI R0, RZ, c[0x0][0x2cc], R3 ;  /* 0x0000b300ff004a19 */ /* 0x000fe40000011603 */
[----:B------:R-:W-:-:S03]  /*1d60*/  LOP3.LUT R223, R223, 0xfffffffd, RZ, 0xc0, !PT ;  /* 0xfffffffddfdf7812 */ /* 0x000fc600078ec0ff */
[----:B------:R-:W-:Y:S01]  /*1d70*/  IMAD.IADD R0, R2, 0x1, R0 ;  /* 0x0000000102007824 */ /* 0x000fe200078e0200 */
[----:B------:R-:W-:-:S04]  /*1d80*/  @P1 LOP3.LUT R223, R223, 0x2, RZ, 0xfc, !PT ;  /* 0x00000002dfdf1812 */ /* 0x000fc800078efcff */
[----:B------:R-:W-:Y:S01]  /*1d90*/  IADD3 R3, R0, c[0x0][0x328], RZ ;  /* 0x0000ca0000037a10 */ /* 0x000fe20007ffe0ff */
[----:B------:R-:W-:Y:S05]  /*1da0*/  @!P1 BRA `(.L_x_459) ;  /* 0x0000010000009947 */ /* 0x000fea0003800000 */
[C---:B------:R-:W-:Y:S01]  /*1db0*/  ISETP.GT.AND P0, PT, R0.reuse, RZ, PT ;  /* 0x000000ff0000720c */ /* 0x040fe20003f04270 */
[----:B------:R-:W-:Y:S01]  /*1dc0*/  BSSY B0, `(.L_x_460) ;  /* 0x000000c000007945 */ /* 0x000fe20003800000 */
[----:B------:R-:W-:-:S11]  /*1dd0*/  IADD3 R2, R0, -0x1, RZ ;  /* 0xffffffff00027810 */ /* 0x000fd60007ffe0ff */
[----:B------:R-:W-:Y:S05]  /*1de0*/  @P0 BRA `(.L_x_461) ;  /* 0x0000006000000947 */ /* 0x000fea0003800000 */
[----:B------:R-:W-:Y:S01]  /*1df0*/  ISETP.NE.AND P0, PT, R7, 0x1, PT ;  /* 0x000000010700780c */ /* 0x000fe20003f05270 */
[----:B------:R-:W-:-:S12]  /*1e00*/  IMAD.MOV R0, RZ, RZ, -R0 ;  /* 0x000000ffff007224 */ /* 0x000fd800078e0a00 */
[----:B------:R-:W-:-:S05]  /*1e10*/  @P0 IMAD.HI.U32 R2, R0, c[0x0][0x330], RZ ;  /* 0x0000cc0000020a27 */ /* 0x000fca00078e00ff */
[----:B------:R-:W-:-:S04]  /*1e20*/  @P0 SHF.R.U32.HI R0, RZ, c[0x0][0x334], R2 ;  /* 0x0000cd00ff000a19 */ /* 0x000fc80000011602 */
[----:B------:R-:W-:Y:S01]  /*1e30*/  LOP3.LUT R2, RZ, R0, RZ, 0x33, !PT ;  /* 0x00000000ff027212 */ /* 0x000fe200078e33ff */
[----:B------:R-:W-:Y:S05]  /*1e40*/  BRA `(.L_x_462) ;  /* 0x0000003000007947 */ /* 0x000fea0003800000 */
.L_x_461:
[----:B------:R-:W-:-:S13]  /*1e50*/  ISETP.NE.AND P0, PT, R7, 0x1, PT ;  /* 0x000000010700780c */ /* 0x000fda0003f05270 */
[----:B------:R-:W-:-:S05]  /*1e60*/  @P0 IMAD.HI.U32 R0, R2, c[0x0][0x330], RZ ;  /* 0x0000cc0002000a27 */ /* 0x000fca00078e00ff */
[----:B------:R-:W-:Y:S02]  /*1e70*/  @P0 SHF.R.U32.HI R2, RZ, c[0x0][0x334], R0 ;  /* 0x0000cd00ff020a19 */ /* 0x000fe40000011600 */
.L_x_462:
[----:B------:R-:W-:Y:S05]  /*1e80*/  BSYNC B0 ;  /* 0x0000000000007941 */ /* 0x000fea0003800000 */
.L_x_460:
[----:B------:R-:W-:-:S05]  /*1e90*/  IMAD R2, R2, R7, c[0x0][0x32c] ;  /* 0x0000cb0002027624 */ /* 0x000fca00078e0207 */
[----:B------:R-:W-:-:S04]  /*1ea0*/  IMNMX R3, R3, R2, PT ;  /* 0x0000000203037217 */ /* 0x000fc80003800200 */
.L_x_459:
[----:B------:R-:W-:Y:S01]  /*1eb0*/  IADD3 R3, R3, 0x3f, RZ ;  /* 0x0000003f03037810 */ /* 0x000fe20007ffe0ff */
[----:B------:R-:W-:Y:S01]  /*1ec0*/  @P4 IMAD.HI.U32 R4, R211, c[0x0][0x2c8], RZ ;  /* 0x0000b200d3044a27 */ /* 0x000fe200078e00ff */
[C---:B------:R-:W-:Y:S02]  /*1ed0*/  IADD3 R2, R195.reuse, 0x3f, RZ ;  /* 0x0000003fc3027810 */ /* 0x040fe40007ffe0ff */
[----:B------:R-:W-:Y:S01]  /*1ee0*/  SHF.R.S32.HI R5, RZ, 0x1f, R3 ;  /* 0x0000001fff057819 */ /* 0x000fe20000011403 */
[----:B------:R-:W-:Y:S01]  /*1ef0*/  IMAD.MOV.U32 R0, RZ, RZ, R211 ;  /* 0x000000ffff007224 */ /* 0x000fe200078e00d3 */
[----:B------:R-:W-:Y:S01]  /*1f00*/  SHF.R.S32.HI R6, RZ, 0x1f, R2 ;  /* 0x0000001fff067819 */ /* 0x000fe20000011402 */
[----:B------:R-:W-:Y:S01]  /*1f10*/  IMAD.IADD R222, R195, 0x1, -R196 ;  /* 0x00000001c3de7824 */ /* 0x000fe200078e0ac4 */
[----:B------:R-:W-:Y:S02]  /*1f20*/  @P4 SHF.R.U32.HI R0, RZ, c[0x0][0x2cc], R4 ;  /* 0x0000b300ff004a19 */ /* 0x000fe40000011604 */
[----:B------:R-:W-:-:S02]  /*1f30*/  LEA.HI R3, R5, R3, RZ, 0x6 ;  /* 0x0000000305037211 */ /* 0x000fc400078f30ff */
[----:B------:R-:W-:Y:S01]  /*1f40*/  LEA.HI R2, R6, R2, RZ, 0x6 ;  /* 0x0000000206027211 */ /* 0x000fe200078f30ff */
[----:B------:R-:W-:Y:S01]  /*1f50*/  IMAD.IADD R0, R222, 0x1, R0 ;  /* 0x00000001de007824 */ /* 0x000fe200078e0200 */
[----:B------:R-:W-:Y:S02]  /*1f60*/  SHF.R.S32.HI R3, RZ, 0x6, R3 ;  /* 0x00000006ff037819 */ /* 0x000fe40000011403 */
[----:B------:R-:W-:Y:S02]  /*1f70*/  SHF.R.S32.HI R4, RZ, 0x6, R2 ;  /* 0x00000006ff047819 */ /* 0x000fe40000011402 */
[----:B------:R-:W-:Y:S02]  /*1f80*/  IADD3 R2, R0, -c[0x0][0x324], RZ ;  /* 0x8000c90000027a10 */ /* 0x000fe40007ffe0ff */
[----:B------:R-:W-:Y:S01]  /*1f90*/  IMNMX R11, R4, R3, PT ;  /* 0x00000003040b7217 */ /* 0x000fe20003800200 */
[----:B------:R-:W-:Y:S05]  /*1fa0*/  @!P1 BRA `(.L_x_463) ;  /* 0x000000f000009947 */ /* 0x000fea0003800000 */
[----:B------:R-:W-:Y:S01]  /*1fb0*/  ISETP.GT.AND P0, PT, R0, -0x1, PT ;  /* 0xffffffff0000780c */ /* 0x000fe20003f04270 */
[----:B------:R-:W-:-:S12]  /*1fc0*/  BSSY B0, `(.L_x_464) ;  /* 0x000000b000007945 */ /* 0x000fd80003800000 */
[----:B------:R-:W-:Y:S05]  /*1fd0*/  @P0 BRA `(.L_x_465) ;  /* 0x0000006000000947 */ /* 0x000fea0003800000 */
[----:B------:R-:W-:Y:S02]  /*1fe0*/  ISETP.NE.AND P0, PT, R7, 0x1, PT ;  /* 0x000000010700780c */ /* 0x000fe40003f05270 */
[----:B------:R-:W-:-:S11]  /*1ff0*/  LOP3.LUT R0, RZ, R0, RZ, 0x33, !PT ;  /* 0x00000000ff007212 */ /* 0x000fd600078e33ff */
[----:B------:R-:W-:-:S05]  /*2000*/  @P0 IMAD.HI.U32 R3, R0, c[0x0][0x330], RZ ;  /* 0x0000cc0000030a27 */ /* 0x000fca00078e00ff */
[----:B------:R-:W-:-:S04]  /*2010*/  @P0 SHF.R.U32.HI R0, RZ, c[0x0][0x334], R3 ;  /* 0x0000cd00ff000a19 */ /* 0x000fc80000011603 */
[----:B------:R-:W-:Y:S01]  /*2020*/  LOP3.LUT R0, RZ, R0, RZ, 0x33, !PT ;  /* 0x00000000ff007212 */ /* 0x000fe200078e33ff */
[----:B------:R-:W-:Y:S05]  /*2030*/  BRA `(.L_x_466) ;  /* 0x0000003000007947 */ /* 0x000fea0003800000 */
.L_x_465:
[----:B------:R-:W-:-:S13]  /*2040*/  ISETP.NE.AND P0, PT, R7, 0x1, PT ;  /* 0x000000010700780c */ /* 0x000fda0003f05270 */
[----:B------:R-:W-:-:S05]  /*2050*/  @P0 IMAD.HI.U32 R3, R0, c[0x0][0x330], RZ ;  /* 0x0000cc0000030a27 */ /* 0x000fca00078e00ff */
[----:B------:R-:W-:Y:S02]  /*2060*/  @P0 SHF.R.U32.HI R0, RZ, c[0x0][0x334], R3 ;  /* 0x0000cd00ff000a19 */ /* 0x000fe40000011603 */
.L_x_466:
[----:B------:R-:W-:Y:S05]  /*2070*/  BSYNC B0 ;  /* 0x0000000000007941 */ /* 0x000fea0003800000 */
.L_x_464:
[----:B------:R-:W-:-:S05]  /*2080*/  IMAD R0, R0, c[0x0][0x32c], RZ ;  /* 0x0000cb0000007a24 */ /* 0x000fca00078e02ff */
[----:B------:R-:W-:-:S04]  /*2090*/  IMNMX R2, R2, R0, !PT ;  /* 0x0000000002027217 */ /* 0x000fc80007800200 */
.L_x_463:
[----:B------:R-:W-:Y:S01]  /*20a0*/  SHF.R.S32.HI R0, RZ, 0x1f, R2 ;  /* 0x0000001fff007819 */ /* 0x000fe20000011402 */
[----:B------:R-:W-:Y:S01]  /*20b0*/  BSSY B0, `(.L_x_467) ;  /* 0x000002c000007945 */ /* 0x000fe20003800000 */
[----:B------:R-:W-:Y:S02]  /*20c0*/  LOP3.LUT R3, R214, 0xff0000, RZ, 0xc0, !PT ;  /* 0x00ff0000d6037812 */ /* 0x000fe400078ec0ff */
[----:B------:R-:W-:Y:S02]  /*20d0*/  LEA.HI R0, R0, R2, RZ, 0x6 ;  /* 0x0000000200007211 */ /* 0x000fe400078f30ff */
[----:B------:R-:W-:Y:S02]  /*20e0*/  LOP3.LUT R2, R214, 0xff000000, RZ, 0xc0, !PT ;  /* 0xff000000d6027812 */ /* 0x000fe400078ec0ff */
[----:B------:R-:W-:-:S04]  /*20f0*/  SHF.R.S32.HI R0, RZ, 0x6, R0 ;  /* 0x00000006ff007819 */ /* 0x000fc80000011400 */
[----:B------:R-:W-:Y:S02]  /*2100*/  IMNMX R8, RZ, R0, !PT ;  /* 0x00000000ff087217 */ /* 0x000fe40007800200 */
[----:B------:R-:W-:Y:S01]  /*2110*/  SHF.R.U32.HI R0, RZ, 0x8, R2 ;  /* 0x00000008ff007819 */ /* 0x000fe20000011602 */
[----:B------:R-:W-:Y:S01]  /*2120*/  IMAD.MOV.U32 R2, RZ, RZ, RZ ;  /* 0x000000ffff027224 */ /* 0x000fe200078e00ff */
[----:B------:R-:W-:Y:S02]  /*2130*/  ISETP.GT.AND P0, PT, R11, R8, PT ;  /* 0x000000080b00720c */ /* 0x000fe40003f04270 */
[----:B------:R-:W-:-:S04]  /*2140*/  LEA.HI R0, R3, R0, RZ, 0x10 ;  /* 0x0000000003007211 */ /* 0x000fc800078f80ff */
[----:B------:R-:W-:Y:S02]  /*2150*/  LOP3.LUT R225, R0, 0xff, RZ, 0xc0, !PT ;  /* 0x000000ff00e17812 */ /* 0x000fe400078ec0ff */
[----:B------:R-:W-:-:S05]  /*2160*/  SHF.R.U32.HI R224, RZ, 0x10, R0 ;  /* 0x00000010ffe07819 */ /* 0x000fca0000011600 */
[----:B------:R-:W-:Y:S05]  /*2170*/  @!P0 BRA `(.L_x_468) ;  /* 0x000001f000008947 */ /* 0x000fea0003800000 */
[----:B------:R-:W-:Y:S01]  /*2180*/  ISETP.NE.AND P0, PT, R224, RZ, PT ;  /* 0x000000ffe000720c */ /* 0x000fe20003f05270 */
[----:B------:R-:W-:-:S03]  /*2190*/  IMAD.MOV.U32 R4, RZ, RZ, RZ ;  /* 0x000000ffff047224 */ /* 0x000fc600078e00ff */
[----:B------:R-:W-:-:S04]  /*21a0*/  SEL R0, R224, c[0x0][0x338], P0 ;  /* 0x0000ce00e0007a07 */ /* 0x000fc80000000000 */
[----:B------:R-:W-:Y:S02]  /*21b0*/  IABS R3, R0 ;  /* 0x0000000000037213 */ /* 0x000fe40000000000 */
[----:B------:R-:W-:Y:S02]  /*21c0*/  IADD3 R6, R0, -0x1, R11 ;  /* 0xffffffff00067810 */ /* 0x000fe40007ffe00b */
[----:B------:R-:W1:Y:S03]  /*21d0*/  I2F.RP R2, R3 ;  /* 0x0000000300027306 */ /* 0x000e660000209400 */
[----:B------:R-:W-:-:S05]  /*21e0*/  IMAD.IADD R6, R6, 0x1, -R8 ;  /* 0x0000000106067824 */ /* 0x000fca00078e0a08 */
[----:B------:R-:W-:Y:S01]  /*21f0*/  IABS R10, R6 ;  /* 0x00000006000a7213 */ /* 0x000fe20000000000 */
        /* <DEDUP_REMOVED lines=23> */
.L_x_468:
[----:B------:R-:W-:Y:S05]  /*2370*/  BSYNC B0 ;  /* 0x0000000000007941 */ /* 0x000fea0003800000 */
.L_x_467:
[----:B------:R-:W-:Y:S01]  /*2380*/  IMAD R194, R225, R2, R8 ;  /* 0x00000002e1c27224 */ /* 0x000fe200078e0208 */
        /* <DEDUP_REMOVED lines=56> */
[----:B------:R-:W-:-:S05]  /*2710*/  @P1 IMAD.WIDE R2, R215, R13, c[0x0][0x340] ;  /* 0x0000d000d7021625 */ /* 0x000fca00078e020d */
[----:B------:R1:W5:Y:S01]  /*2720*/  @P1 LDG.E R13, [R2.64] ;  /* 0x00000008020d1981 */ /* 0x000362000c1e1900 */
[----:B------:R-:W-:Y:S01]  /*2730*/  SHF.R.S32.HI R0, RZ, 0x1f, R12 ;  /* 0x0000001fff007819 */ /* 0x000fe2000001140c */
[----:B------:R-:W-:Y:S01]  /*2740*/  IMAD.IADD R5, R197, 0x1, R211 ;  /* 0x00000001c5057824 */ /* 0x000fe200078e02d3 */
[----:B------:R-:W-:Y:S02]  /*2750*/  LOP3.LUT R14, R214, 0xffff, RZ, 0xc0, !PT ;  /* 0x0000ffffd60e7812 */ /* 0x000fe400078ec0ff */
[----:B------:R-:W-:Y:S01]  /*2760*/  SEL R4, R215, RZ, !P3 ;  /* 0x000000ffd7047207 */ /* 0x000fe20005800000 */
[----:B------:R-:W-:Y:S01]  /*2770*/  IMAD R0, R0, c[0x0][0x178], RZ ;  /* 0x00005e0000007a24 */ /* 0x000fe200078e02ff */
[----:B------:R-:W-:Y:S01]  /*2780*/  ISETP.GE.AND P2, PT, R193, c[0x0][0x198], PT ;  /* 0x00006600c1007a0c */ /* 0x000fe20003f46270 */
[----:B------:R-:W-:Y:S01]  /*2790*/  @P4 IMAD.HI.U32 R7, R5, c[0x0][0x2c8], RZ ;  /* 0x0000b20005074a27 */ /* 0x000fe200078e00ff */
[----:B------:R-:W-:-:S03]  /*27a0*/  IADD3 R101, R178, -0x1, RZ ;  /* 0xffffffffb2657810 */ /* 0x000fc60007ffe0ff */
[C---:B------:R-:W-:Y:S02]  /*27b0*/  IMAD R0, R12.reuse, c[0x0][0x17c], R0 ;  /* 0x00005f000c007a24 */ /* 0x040fe400078e0200 */
[----:B-1----:R-:W-:-:S05]  /*27c0*/  IMAD.WIDE.U32 R2, R12, c[0x0][0x178], RZ ;  /* 0x00005e000c027a25 */ /* 0x002fca00078e00ff */
[----:B------:R-:W-:Y:S02]  /*27d0*/  IADD3 R3, R3, R0, RZ ;  /* 0x0000000003037210 */ /* 0x000fe40007ffe0ff */
[----:B------:R-:W-:-:S03]  /*27e0*/  SHF.R.S32.HI R0, RZ, 0x1f, R215 ;  /* 0x0000001fff007819 */ /* 0x000fc600000114d7 */
[----:B------:R-:W-:Y:S01]  /*27f0*/  IMAD.WIDE.U32 R2, R14, c[0x0][0x1b8], R2 ;  /* 0x00006e000e027a25 */ /* 0x000fe200078e0002 */
[----:B------:R-:W-:Y:S02]  /*2800*/  SEL R6, R0, RZ, !P3 ;  /* 0x000000ff00067207 */ /* 0x000fe40005800000 */
[----:B------:R-:W-:Y:S01]  /*2810*/  MOV R0, R5 ;  /* 0x0000000500007202 */ /* 0x000fe20000000f00 */
[----:B------:R-:W-:Y:S01]  /*2820*/  IMAD R3, R14, c[0x0][0x1bc], R3 ;  /* 0x00006f000e037a24 */ /* 0x000fe200078e0203 */
[----:B------:R-:W-:Y:S01]  /*2830*/  @P4 SHF.R.U32.HI R0, RZ, c[0x0][0x2cc], R7 ;  /* 0x0000b300ff004a19 */ /* 0x000fe20000011607 */
[----:B------:R-:W-:Y:S01]  /*2840*/  IMAD R6, R6, c[0x0][0x1c0], RZ ;  /* 0x0000700006067a24 */ /* 0x000fe200078e02ff */
[----:B------:R-:W-:Y:S01]  /*2850*/  ISETP.GE.AND P4, PT, R184, c[0x0][0x198], PT ;  /* 0x00006600b8007a0c */ /* 0x000fe20003f86270 */
[----:B------:R-:W-:Y:S01]  /*2860*/  IMAD.WIDE.U32 R2, R4, c[0x0][0x1c0], R2 ;  /* 0x0000700004027a25 */ /* 0x000fe200078e0002 */
[----:B------:R-:W-:Y:S02]  /*2870*/  SHF.R.S32.HI R7, RZ, 0x1f, R0 ;  /* 0x0000001fff077819 */ /* 0x000fe40000011400 */
[----:B------:R-:W-:Y:S01]  /*2880*/  ISETP.GE.AND P3, PT, R192, c[0x0][0x198], PT ;  /* 0x00006600c0007a0c */ /* 0x000fe20003f66270 */
[----:B------:R-:W-:-:S02]  /*2890*/  IMAD R6, R4, c[0x0][0x1c4], R6 ;  /* 0x0000710004067a24 */ /* 0x000fc400078e0206 */
[----:B------:R-:W-:-:S03]  /*28a0*/  IMAD.MOV R4, RZ, RZ, -R0 ;  /* 0x000000ffff047224 */ /* 0x000fc600078e0a00 */
[----:B------:R-:W-:Y:S01]  /*28b0*/  IADD3 R3, R3, R6, RZ ;  /* 0x0000000603037210 */ /* 0x000fe20007ffe0ff */
        /* <DEDUP_REMOVED lines=11> */
[----:B------:R-:W-:Y:S02]  /*2970*/  LEA.HI.X R9, R2, c[0x0][0x164], R0, 0x1, P0 ;  /* 0x0000590002097a11 */ /* 0x000fe400000f0c00 */
[----:B------:R-:W-:Y:S01]  /*2980*/  @!P1 MOV R13, R215 ;  /* 0x000000d7000d9202 */ /* 0x000fe20000000f00 */
[----:B------:R-:W-:Y:S05]  /*2990*/  BRA.DIV ~URZ, `(.L_x_470) ;  /* 0x00013e527f007947 */ /* 0x000fea000b800000 */
[----:B------:R1:W2:Y:S02]  /*29a0*/  SHFL.IDX PT, R8, R9, RZ, 0x181f ;  /* 0x00181fff09087589 */ /* 0x0002a400000e0000 */
.L_x_626:
[----:B------:R-:W-:Y:S05]  /*29b0*/  BRA.DIV ~URZ, `(.L_x_471) ;  /* 0x00013ea27f007947 */ /* 0x000fea000b800000 */
[----:B------:R3:W4:Y:S02]  /*29c0*/  SHFL.IDX PT, R0, R12, RZ, 0x181f ;  /* 0x00181fff0c007589 */ /* 0x00072400000e0000 */
.L_x_627:
[----:B------:R-:W-:Y:S01]  /*29d0*/  IMAD R11, R196, c[0x0][0x2c4], RZ ;  /* 0x0000b100c40b7a24 */ /* 0x000fe200078e02ff */
[----:B------:R-:W-:Y:S01]  /*29e0*/  IADD3 R10, R217, R211, RZ ;  /* 0x000000d3d90a7210 */ /* 0x000fe20007ffe0ff */
[----:B------:R-:W-:Y:S03]  /*29f0*/  BSSY B0, `(.L_x_472) ;  /* 0x0000012000007945 */ /* 0x000fe60003800000 */
[----:B------:R-:W-:-:S13]  /*2a00*/  ISETP.GE.AND P0, PT, R10, R11, PT ;  /* 0x0000000b0a00720c */ /* 0x000fda0003f06270 */
[----:B------:R-:W-:Y:S05]  /*2a10*/  @P0 BRA `(.L_x_473) ;  /* 0x000000f000000947 */ /* 0x000fea0003800000 */
[-C--:B----4-:R-:W-:Y:S02]  /*2a20*/  LEA R6, P0, R184, R0.reuse, 0x1 ;  /* 0x00000000b8067211 */ /* 0x090fe400078008ff */
[----:B------:R-:W-:Y:S02]  /*2a30*/  SHF.R.S32.HI R2, RZ, 0x1f, R184 ;  /* 0x0000001fff027819 */ /* 0x000fe400000114b8 */
[----:B------:R-:W-:Y:S02]  /*2a40*/  LEA R4, P1, R192, R0, 0x1 ;  /* 0x00000000c0047211 */ /* 0x000fe400078208ff */
[----:B------:R-:W-:Y:S02]  /*2a50*/  SHF.R.S32.HI R16, RZ, 0x1f, R192 ;  /* 0x0000001fff107819 */ /* 0x000fe400000114c0 */
[----:B--2---:R-:W-:Y:S02]  /*2a60*/  LEA.HI.X R7, R184, R8, R2, 0x1, P0 ;  /* 0x00000008b8077211 */ /* 0x004fe400000f0c02 */
[----:B------:R-:W-:-:S02]  /*2a70*/  SHF.R.S32.HI R15, RZ, 0x1f, R193 ;  /* 0x0000001fff0f7819 */ /* 0x000fc400000114c1 */
[C---:B------:R-:W-:Y:S01]  /*2a80*/  LEA R2, P0, R193.reuse, R0, 0x1 ;  /* 0x00000000c1027211 */ /* 0x040fe200078008ff */
[----:B------:R-:W-:Y:S01]  /*2a90*/  @!PT LDS RZ, [RZ] ;  /* 0x00000000fffff984 */ /* 0x000fe20000000800 */
[----:B------:R-:W-:Y:S01]  /*2aa0*/  @!PT LDS RZ, [RZ] ;  /* 0x00000000fffff984 */ /* 0x000fe20000000800 */
[----:B------:R-:W-:Y:S01]  /*2ab0*/  @!PT LDS RZ, [RZ] ;  /* 0x00000000fffff984 */ /* 0x000fe20000000800 */
[----:B------:R2:W-:Y:S01]  /*2ac0*/  LDGSTS.E.BYPASS.LTC128B.128 [R179+0xc100], [R6.64], !P4 ;  /* 0x0c10000006b37fae */ /* 0x0005e2000e101d48 */
[-C--:B------:R-:W-:Y:S02]  /*2ad0*/  LEA.HI.X R5, R192, R8.reuse, R16, 0x1, P1 ;  /* 0x00000008c0057211 */ /* 0x080fe400008f0c10 */
[----:B------:R-:W-:-:S03]  /*2ae0*/  LEA.HI.X R3, R193, R8, R15, 0x1, P0 ;  /* 0x00000008c1037211 */ /* 0x000fc600000f0c0f */
[----:B------:R2:W-:Y:S04]  /*2af0*/  LDGSTS.E.BYPASS.LTC128B.128 [R179+0x10100], [R4.64], !P3 ;  /* 0x1010000004b37fae */ /* 0x0005e8000d901d48 */
[----:B------:R2:W-:Y:S02]  /*2b00*/  LDGSTS.E.BYPASS.LTC128B.128 [R179+0x14100], [R2.64], !P2 ;  /* 0x1410000002b37fae */ /* 0x0005e4000d101d48 */
.L_x_473:
[----:B------:R-:W-:Y:S05]  /*2b10*/  BSYNC B0 ;  /* 0x0000000000007941 */ /* 0x000fea0003800000 */
.L_x_472:
[----:B------:R-:W-:Y:S05]  /*2b20*/  BRA.DIV ~URZ, `(.L_x_474) ;  /* 0x00013da27f007947 */ /* 0x000fea000b800000 */
[----:B--2---:R2:W1:Y:S04]  /*2b30*/  SHFL.IDX PT, R8, R9, 0x1, 0x181f ;  /* 0x00381f0009087f89 */ /* 0x00446800000e0000 */
[----:B----4-:R2:W4:Y:S02]  /*2b40*/  SHFL.IDX PT, R0, R12, 0x1, 0x181f ;  /* 0x00381f000c007f89 */ /* 0x01052400000e0000 */
.L_x_628:
[----:B------:R-:W-:Y:S01]  /*2b50*/  IADD3 R2, R10, 0x20, RZ ;  /* 0x000000200a027810 */ /* 0x000fe20007ffe0ff */
[----:B------:R-:W-:Y:S03]  /*2b60*/  BSSY B0, `(.L_x_475) ;  /* 0x0000012000007945 */ /* 0x000fe60003800000 */
[----:B------:R-:W-:-:S13]  /*2b70*/  ISETP.GE.AND P0, PT, R2, R11, PT ;  /* 0x0000000b0200720c */ /* 0x000fda0003f06270 */
[----:B------:R-:W-:Y:S05]  /*2b80*/  @P0 BRA `(.L_x_476) ;  /* 0x000000f000000947 */ /* 0x000fea0003800000 */
[-C--:B----4-:R-:W-:Y:S02]  /*2b90*/  LEA R6, P0, R184, R0.reuse, 0x1 ;  /* 0x00000000b8067211 */ /* 0x090fe400078008ff */
[----:B------:R-:W-:Y:S02]  /*2ba0*/  SHF.R.S32.HI R3, RZ, 0x1f, R184 ;  /* 0x0000001fff037819 */ /* 0x000fe400000114b8 */
[----:B------:R-:W-:Y:S02]  /*2bb0*/  LEA R4, P1, R192, R0, 0x1 ;  /* 0x00000000c0047211 */ /* 0x000fe400078208ff */
[----:B------:R-:W-:Y:S02]  /*2bc0*/  SHF.R.S32.HI R16, RZ, 0x1f, R192 ;  /* 0x0000001fff107819 */ /* 0x000fe400000114c0 */
[----:B-1----:R-:W-:Y:S02]  /*2bd0*/  LEA.HI.X R7, R184, R8, R3, 0x1, P0 ;  /* 0x00000008b8077211 */ /* 0x002fe400000f0c03 */
        /* <DEDUP_REMOVED lines=10> */
.L_x_476:
[----:B------:R-:W-:Y:S05]  /*2c80*/  BSYNC B0 ;  /* 0x0000000000007941 */ /* 0x000fea0003800000 */
.L_x_475:
[----:B------:R-:W-:Y:S05]  /*2c90*/  BRA.DIV ~URZ, `(.L_x_477) ;  /* 0x00013d027f007947 */ /* 0x000fea000b800000 */
[----:B-1----:R1:W2:Y:S02]  /*2ca0*/  SHFL.IDX PT, R8, R9, 0x2, 0x181f ;  /* 0x00581f0009087f89 */ /* 0x0022a400000e0000 */
.L_x_629:
[----:B------:R-:W-:Y:S05]  /*2cb0*/  BRA.DIV ~URZ, `(.L_x_478) ;  /* 0x00013d527f007947 */ /* 0x000fea000b800000 */
[----:B----4-:R4:W1:Y:S02]  /*2cc0*/  SHFL.IDX PT, R0, R12, 0x2, 0x181f ;  /* 0x00581f000c007f89 */ /* 0x01086400000e0000 */
.L_x_630:
[----:B------:R-:W-:Y:S01]  /*2cd0*/  IADD3 R2, R10, 0x40, RZ ;  /* 0x000000400a027810 */ /* 0x000fe20007ffe0ff */
[----:B------:R-:W-:Y:S03]  /*2ce0*/  BSSY B0, `(.L_x_479) ;  /* 0x0000012000007945 */ /* 0x000fe60003800000 */
[----:B------:R-:W-:-:S13]  /*2cf0*/  ISETP.GE.AND P0, PT, R2, R11, PT ;  /* 0x0000000b0200720c */ /* 0x000fda0003f06270 */
[----:B------:R-:W-:Y:S05]  /*2d00*/  @P0 BRA `(.L_x_480) ;  /* 0x000000f000000947 */ /* 0x000fea0003800000 */
[-C--:B-1----:R-:W-:Y:S02]  /*2d10*/  LEA R6, P0, R184, R0.reuse, 0x1 ;  /* 0x00000000b8067211 */ /* 0x082fe400078008ff */
        /* <DEDUP_REMOVED lines=14> */
.L_x_480:
[----:B------:R-:W-:Y:S05]  /*2e00*/  BSYNC B0 ;  /* 0x0000000000007941 */ /* 0x000fea0003800000 */
.L_x_479:
[----:B------:R-:W-:Y:S05]  /*2e10*/  BRA.DIV ~URZ, `(.L_x_481) ;  /* 0x00013c627f007947 */ /* 0x000fea000b800000 */
[----:B--2---:R2:W3:Y:S04]  /*2e20*/  SHFL.IDX PT, R8, R9, 0x3, 0x181f ;  /* 0x00781f0009087f89 */ /* 0x0044e800000e0000 */
[----:B-1----:R2:W1:Y:S02]  /*2e30*/  SHFL.IDX PT, R0, R12, 0x3, 0x181f ;  /* 0x00781f000c007f89 */ /* 0x00246400000e0000 */
.L_x_631:
[----:B------:R-:W-:Y:S01]  /*2e40*/  IADD3 R2, R10, 0x60, RZ ;  /* 0x000000600a027810 */ /* 0x000fe20007ffe0ff */
[----:B-----5:R-:W-:Y:S01]  /*2e50*/  IMAD.WIDE.U32 R204, R13, c[0x0][0x2b0], RZ ;  /* 0x0000ac000dcc7a25 */ /* 0x020fe200078e00ff */
[----:B------:R-:W-:-:S02]  /*2e60*/  SHF.R.S32.HI R17, RZ, 0x1f, R184 ;  /* 0x0000001fff117819 */ /* 0x000fc400000114b8 */
[----:B------:R-:W-:Y:S02]  /*2e70*/  ISETP.GE.AND P0, PT, R2, R11, PT ;  /* 0x0000000b0200720c */ /* 0x000fe40003f06270 */
[----:B------:R-:W-:Y:S02]  /*2e80*/  SHF.R.S32.HI R16, RZ, 0x1f, R192 ;  /* 0x0000001fff107819 */ /* 0x000fe400000114c0 */
[----:B------:R-:W-:-:S09]  /*2e90*/  SHF.R.S32.HI R15, RZ, 0x1f, R193 ;  /* 0x0000001fff0f7819 */ /* 0x000fd200000114c1 */
[----:B-1----:R-:W-:-:S04]  /*2ea0*/  @!P0 LEA R6, P1, R184, R0, 0x1 ;  /* 0x00000000b8068211 */ /* 0x002fc800078208ff */
[----:B---3--:R-:W-:Y:S02]  /*2eb0*/  @!P0 LEA.HI.X R7, R184, R8, R17, 0x1, P1 ;  /* 0x00000008b8078211 */ /* 0x008fe400008f0c11 */
[----:B------:R-:W-:-:S03]  /*2ec0*/  @!P0 LEA R4, P1, R192, R0, 0x1 ;  /* 0x00000000c0048211 */ /* 0x000fc600078208ff */
[----:B------:R-:W-:Y:S01]  /*2ed0*/  @!PT LDS RZ, [RZ] ;  /* 0x00000000fffff984 */ /* 0x000fe20000000800 */
[----:B------:R-:W-:Y:S01]  /*2ee0*/  @!PT LDS RZ, [RZ] ;  /* 0x00000000fffff984 */ /* 0x000fe20000000800 */
[----:B------:R-:W-:Y:S01]  /*2ef0*/  @!PT LDS RZ, [RZ] ;  /* 0x00000000fffff984 */ /* 0x000fe20000000800 */
[----:B------:R1:W-:Y:S01]  /*2f00*/  @!P0 LDGSTS.E.BYPASS.LTC128B.128 [R179+0xf100], [R6.64], !P4 ;  /* 0x0f10000006b38fae */ /* 0x0003e2000e101d48 */
[----:B------:R-:W-:Y:S02]  /*2f10*/  @!P0 LEA.HI.X R5, R192, R8, R16, 0x1, P1 ;  /* 0x00000008c0058211 */ /* 0x000fe400008f0c10 */
[C---:B------:R-:W-:Y:S02]  /*2f20*/  @!P0 LEA R2, P1, R193.reuse, R0, 0x1 ;  /* 0x00000000c1028211 */ /* 0x040fe400078208ff */
[----:B------:R-:W-:Y:S01]  /*2f30*/  SHF.R.S32.HI R0, RZ, 0x1f, R13 ;  /* 0x0000001fff007819 */ /* 0x000fe2000001140d */
[----:B------:R1:W-:Y:S01]  /*2f40*/  @!P0 LDGSTS.E.BYPASS.LTC128B.128 [R179+0x13100], [R4.64], !P3 ;  /* 0x1310000004b38fae */ /* 0x0003e2000d901d48 */
[----:B------:R-:W-:-:S03]  /*2f50*/  @!P0 LEA.HI.X R3, R193, R8, R15, 0x1, P1 ;  /* 0x00000008c1038211 */ /* 0x000fc600008f0c0f */
[----:B------:R-:W-:Y:S02]  /*2f60*/  IMAD R0, R0, c[0x0][0x2b0], RZ ;  /* 0x0000ac0000007a24 */ /* 0x000fe400078e02ff */
[----:B------:R1:W-:Y:S02]  /*2f70*/  @!P0 LDGSTS.E.BYPASS.LTC128B.128 [R179+0x17100], [R2.64], !P2 ;  /* 0x1710000002b38fae */ /* 0x0003e4000d101d48 */
[----:B------:R-:W-:Y:S02]  /*2f80*/  IMAD R0, R13, c[0x0][0x2b4], R0 ;  /* 0x0000ad000d007a24 */ /* 0x000fe400078e0200 */
[----:B------:R-:W0:Y:S01]  /*2f90*/  LDGDEPBAR ;  /* 0x00000000000079af */ /* 0x000e220000000000 */
[----:B------:R-:W-:Y:S01]  /*2fa0*/  WARPSYNC 0xffffffff ;  /* 0xffffffff00007948 */ /* 0x000fe20003800000 */
[----:B------:R-:W-:Y:S02]  /*2fb0*/  IMAD.IADD R209, R205, 0x1, R0 ;  /* 0x00000001cdd17824 */ /* 0x000fe400078e0200 */
[----:B------:R-:W-:Y:S01]  /*2fc0*/  IMAD.MOV.U32 R0, RZ, RZ, c[0x0][0x2b8] ;  /* 0x0000ae00ff007624 */ /* 0x000fe200078e00ff */
[----:B------:R-:W-:Y:S01]  /*2fd0*/  BAR.SYNC.DEFER_BLOCKING 0x0 ;  /* 0x0000000000007b1d */ /* 0x000fe20000010000 */
[----:B------:R-:W-:-:S02]  /*2fe0*/  IMAD.SHL.U32 R96, R101, 0x40, RZ ;  /* 0x0000004065607824 */ /* 0x000fc400078e00ff */
[----:B------:R-:W-:Y:S01]  /*2ff0*/  IMAD.MOV.U32 R180, RZ, RZ, RZ ;  /* 0x000000ffffb47224 */ /* 0x000fe200078e00ff */
[----:B------:R-:W-:Y:S01]  /*3000*/  ISETP.NE.AND P6, PT, R0, 0x1, PT ;  /* 0x000000010000780c */ /* 0x000fe20003fc5270 */
[----:B-1----:R-:W-:-:S05]  /*3010*/  IMAD.IADD R2, R197, 0x1, R96 ;  /* 0x00000001c5027824 */ /* 0x002fca00078e0260 */
[C---:B------:R-:W-:Y:S02]  /*3020*/  ISETP.GE.AND P0, PT, R2.reuse, R195, PT ;  /* 0x000000c30200720c */ /* 0x040fe40003f06270 */
[----:B------:R-:W-:Y:S02]  /*3030*/  IADD3 R2, R2, R201, RZ ;  /* 0x000000c902027210 */ /* 0x000fe40007ffe0ff */
[----:B------:R-:W-:-:S03]  /*3040*/  ISETP.GT.OR P0, PT, R197, 0x3f, P0 ;  /* 0x0000003fc500780c */ /* 0x000fc60000704670 */
[----:B------:R-:W-:-:S04]  /*3050*/  @P6 IMAD.HI.U32 R3, R2, c[0x0][0x2bc], RZ ;  /* 0x0000af0002036a27 */ /* 0x000fc800078e00ff */
[----:B------:R-:W-:Y:S01]  /*3060*/  IMAD.MOV.U32 R0, RZ, RZ, R2 ;  /* 0x000000ffff007224 */ /* 0x000fe200078e0002 */
[----:B------:R-:W-:-:S05]  /*3070*/  @P6 SHF.R.U32.HI R0, RZ, c[0x0][0x2c0], R3 ;  /* 0x0000b000ff006a19 */ /* 0x000fca0000011603 */
[----:B------:R-:W-:-:S04]  /*3080*/  @!P0 IADD3 R3, P1, R0, R204, RZ ;  /* 0x000000cc00038210 */ /* 0x000fc80007f3e0ff */
[----:B------:R-:W-:Y:S02]  /*3090*/  @!P0 LEA.HI.X.SX32 R5, R0, R209, 0x1, P1 ;  /* 0x000000d100058211 */ /* 0x000fe400008f0eff */
[----:B------:R-:W-:-:S04]  /*30a0*/  @!P0 LEA R4, P1, R3, c[0x0][0x2a0], 0x2 ;  /* 0x0000a80003048a11 */ /* 0x000fc800078210ff */
[----:B------:R-:W-:-:S05]  /*30b0*/  @!P0 LEA.HI.X R5, R3, c[0x0][0x2a4], R5, 0x2, P1 ;  /* 0x0000a90003058a11 */ /* 0x000fca00008f1405 */
[----:B------:R1:W3:Y:S01]  /*30c0*/  @!P0 LDG.E R180, [R4.64] ;  /* 0x0000000804b48981 */ /* 0x0002e2000c1e1900 */
[----:B------:R-:W-:Y:S01]  /*30d0*/  IMAD.MOV R0, RZ, RZ, -R0 ;  /* 0x000000ffff007224 */ /* 0x000fe200078e0a00 */
[----:B------:R-:W-:Y:S01]  /*30e0*/  SHF.L.U64.HI R98, R192, 0x1, R16 ;  /* 0x00000001c0627819 */ /* 0x000fe20000010210 */
[----:B------:R-:W-:Y:S01]  /*30f0*/  IMAD.WIDE.U32 R202, R14, c[0x0][0x1e8], RZ ;  /* 0x00007a000eca7a25 */ /* 0x000fe200078e00ff */
[----:B------:R-:W-:Y:S01]  /*3100*/  SHF.L.U64.HI R99, R193, 0x1, R15 ;  /* 0x00000001c1637819 */ /* 0x000fe2000001020f */
[----:B------:R-:W-:Y:S01]  /*3110*/  BSSY B0, `(.L_x_482) ;  /* 0x0000196000007945 */ /* 0x000fe20003800000 */
[----:B------:R-:W-:Y:S01]  /*3120*/  SHF.L.U32 R102, R184, 0x1, RZ ;  /* 0x00000001b8667819 */ /* 0x000fe200000006ff */
[----:B------:R-:W-:Y:S01]  /*3130*/  IMAD R181, R0, c[0x0][0x2b8], R2 ;  /* 0x0000ae0000b57a24 */ /* 0x000fe200078e0202 */
[----:B------:R-:W-:Y:S01]  /*3140*/  SHF.L.U64.HI R97, R184, 0x1, R17 ;  /* 0x00000001b8617819 */ /* 0x000fe20000010211 */
[----:B------:R-:W-:Y:S01]  /*3150*/  IMAD R208, R14, c[0x0][0x1ec], R203 ;  /* 0x00007b000ed07a24 */ /* 0x000fe200078e02cb */
[----:B------:R-:W-:Y:S01]  /*3160*/  IADD3 R103, R164, 0x20, RZ ;  /* 0x00000020a4677810 */ /* 0x000fe20007ffe0ff */
[----:B------:R-:W-:-:S04]  /*3170*/  IMAD.WIDE.U32 R2, R181, c[0x0][0x1e0], RZ ;  /* 0x00007800b5027a25 */ /* 0x000fc800078e00ff */
[----:B------:R-:W-:Y:S02]  /*3180*/  IMAD.IADD R100, R195, 0x1, -R96 ;  /* 0x00000001c3647824 */ /* 0x000fe400078e0a60 */
[----:B------:R-:W-:-:S04]  /*3190*/  IMAD.WIDE.U32 R206, R14, c[0x0][0x210], RZ ;  /* 0x000084000ece7a25 */ /* 0x000fc800078e00ff */
[----:B------:R-:W-:Y:S02]  /*31a0*/  IMAD.IADD R23, R100, 0x1, -R217 ;  /* 0x0000000164177824 */ /* 0x000fe400078e0ad9 */
[----:B------:R-:W-:Y:S01]  /*31b0*/  IMAD R210, R14, c[0x0][0x214], R207 ;  /* 0x000085000ed27a24 */ /* 0x000fe200078e02cf */
[----:B-1----:R-:W-:Y:S01]  /*31c0*/  SHF.R.S32.HI R4, RZ, 0x1f, R181 ;  /* 0x0000001fff047819 */ /* 0x002fe200000114b5 */
[----:B------:R-:W-:Y:S02]  /*31d0*/  IMAD.SHL.U32 R104, R192, 0x2, RZ ;  /* 0x00000002c0687824 */ /* 0x000fe400078e00ff */
[----:B------:R-:W-:Y:S02]  /*31e0*/  IMAD.SHL.U32 R105, R193, 0x2, RZ ;  /* 0x00000002c1697824 */ /* 0x000fe400078e00ff */
[C---:B------:R-:W-:Y:S02]  /*31f0*/  IMAD R0, R4.reuse, c[0x0][0x1e0], RZ ;  /* 0x0000780004007a24 */ /* 0x040fe400078e02ff */
[----:B------:R-:W-:-:S02]  /*3200*/  IMAD R5, R4, c[0x0][0x208], RZ ;  /* 0x0000820004057a24 */ /* 0x000fc400078e02ff */
[----:B------:R-:W-:-:S05]  /*3210*/  IMAD R0, R181, c[0x0][0x1e4], R0 ;  /* 0x00007900b5007a24 */ /* 0x000fca00078e0200 */
[----:B------:R-:W-:Y:S02]  /*3220*/  IADD3 R3, R3, R0, RZ ;  /* 0x0000000003037210 */ /* 0x000fe40007ffe0ff */
[----:B--234-:R-:W-:-:S03]  /*3230*/  SHF.R.S32.HI R12, RZ, 0x1f, R180 ;  /* 0x0000001fff0c7819 */ /* 0x01cfc600000114b4 */
[----:B------:R-:W-:-:S04]  /*3240*/  IMAD.WIDE.U32 R2, R180, c[0x0][0x1f0], R2 ;  /* 0x00007c00b4027a25 */ /* 0x000fc800078e0002 */
[----:B------:R-:W-:Y:S01]  /*3250*/  IMAD R0, R12, c[0x0][0x1f0], RZ ;  /* 0x00007c000c007a24 */ /* 0x000fe200078e02ff */
[----:B------:R-:W-:-:S03]  /*3260*/  IADD3 R2, P0, R2, R202, RZ ;  /* 0x000000ca02027210 */ /* 0x000fc60007f1e0ff */
[----:B------:R-:W-:-:S05]  /*3270*/  IMAD R0, R180, c[0x0][0x1f4], R0 ;  /* 0x00007d00b4007a24 */ /* 0x000fca00078e0200 */
[----:B------:R-:W-:Y:S02]  /*3280*/  IADD3.X R3, R208, R3, R0, P0, !PT ;  /* 0x00000003d0037210 */ /* 0x000fe400007fe400 */
[----:B------:R-:W-:-:S04]  /*3290*/  LEA R0, P0, R2, c[0x0][0x1c8], 0x1 ;  /* 0x0000720002007a11 */ /* 0x000fc800078008ff */
[----:B------:R-:W-:Y:S01]  /*32a0*/  LEA.HI.X R6, R2, c[0x0][0x1cc], R3, 0x1, P0 ;  /* 0x0000730002067a11 */ /* 0x000fe200000f0c03 */
[----:B------:R-:W1:Y:S01]  /*32b0*/  SHFL.IDX PT, R8, R0, RZ, 0x181f ;  /* 0x00181fff00087589 */ /* 0x000e6200000e0000 */
[----:B------:R-:W-:Y:S01]  /*32c0*/  ISETP.GE.AND P0, PT, R23, 0x1, PT ;  /* 0x000000011700780c */ /* 0x000fe20003f06270 */
[----:B------:R-:W-:Y:S02]  /*32d0*/  IMAD.WIDE.U32 R2, R181, c[0x0][0x208], RZ ;  /* 0x00008200b5027a25 */ /* 0x000fe400078e00ff */
[----:B------:R-:W2:Y:S04]  /*32e0*/  SHFL.IDX PT, R9, R6, RZ, 0x181f ;  /* 0x00181fff06097589 */ /* 0x000ea800000e0000 */
[----:B------:R3:W4:Y:S04]  /*32f0*/  SHFL.IDX PT, R10, R0, 0x1, 0x181f ;  /* 0x00381f00000a7f89 */ /* 0x00072800000e0000 */
[----:B------:R5:W4:Y:S02]  /*3300*/  SHFL.IDX PT, R11, R6, 0x1, 0x181f ;  /* 0x00381f00060b7f89 */ /* 0x000b2400000e0000 */
[----:B------:R-:W-:-:S02]  /*3310*/  @P0 ISETP.GE.AND P3, PT, R184, c[0x0][0x1d4], PT ;  /* 0x00007500b8000a0c */ /* 0x000fc40003f66270 */
[----:B------:R-:W-:Y:S02]  /*3320*/  @P0 ISETP.GE.AND P2, PT, R192, c[0x0][0x1d4], PT ;  /* 0x00007500c0000a0c */ /* 0x000fe40003f46270 */
[----:B-1----:R-:W-:Y:S01]  /*3330*/  @P0 LEA R4, P1, R184, R8, 0x1 ;  /* 0x00000008b8040211 */ /* 0x002fe200078208ff */
[----:B---3--:R-:W-:-:S03]  /*3340*/  IMAD R0, R181, c[0x0][0x20c], R5 ;  /* 0x00008300b5007a24 */ /* 0x008fc600078e0205 */
[-C--:B--2---:R-:W-:Y:S02]  /*3350*/  @P0 LEA.HI.X R5, R184, R9.reuse, R17, 0x1, P1 ;  /* 0x00000009b8050211 */ /* 0x084fe400008f0c11 */
[----:B-----5:R-:W-:Y:S01]  /*3360*/  @P0 LEA R6, P1, R192, R8, 0x1 ;  /* 0x00000008c0060211 */ /* 0x020fe200078208ff */
[----:B------:R-:W-:Y:S02]  /*3370*/  IMAD.IADD R3, R3, 0x1, R0 ;  /* 0x0000000103037824 */ /* 0x000fe400078e0200 */
[----:B------:R1:W-:Y:S01]  /*3380*/  @P0 LDGSTS.E.BYPASS.LTC128B.128 [R179+0x6100], [R4.64], !P3 ;  /* 0x0610000004b30fae */ /* 0x0003e2000d901d48 */
[----:B------:R-:W-:Y:S01]  /*3390*/  ISETP.GE.AND P3, PT, R23, 0x21, PT ;  /* 0x000000211700780c */ /* 0x000fe20003f66270 */
[----:B------:R-:W-:Y:S01]  /*33a0*/  IMAD R0, R12, c[0x0][0x218], RZ ;  /* 0x000086000c007a24 */ /* 0x000fe200078e02ff */
[----:B------:R-:W-:Y:S01]  /*33b0*/  @P0 LEA.HI.X R7, R192, R9, R16, 0x1, P1 ;  /* 0x00000009c0070211 */ /* 0x000fe200008f0c10 */
[----:B------:R-:W-:-:S04]  /*33c0*/  IMAD.WIDE.U32 R2, R180, c[0x0][0x218], R2 ;  /* 0x00008600b4027a25 */ /* 0x000fc800078e0002 */
[----:B------:R2:W-:Y:S06]  /*33d0*/  @P0 LDGSTS.E.BYPASS.LTC128B.128 [R179+0x8100], [R6.64], !P2 ;  /* 0x0810000006b30fae */ /* 0x0005ec000d101d48 */
[C---:B------:R-:W-:Y:S02]  /*33e0*/  @P3 ISETP.GE.AND P4, PT, R193.reuse, c[0x0][0x1d4], PT ;  /* 0x00007500c1003a0c */ /* 0x040fe40003f86270 */
[----:B-1----:R-:W-:-:S04]  /*33f0*/  @P0 LEA R4, P1, R193, R8, 0x1 ;  /* 0x00000008c1040211 */ /* 0x002fc800078208ff */
[----:B------:R-:W-:Y:S01]  /*3400*/  @P0 LEA.HI.X R5, R193, R9, R15, 0x1, P1 ;  /* 0x00000009c1050211 */ /* 0x000fe200008f0c0f */
[----:B--2---:R-:W-:Y:S01]  /*3410*/  IMAD R6, R180, c[0x0][0x21c], R0 ;  /* 0x00008700b4067a24 */ /* 0x004fe200078e0200 */
[----:B------:R-:W-:Y:S02]  /*3420*/  IADD3 R0, P2, R2, R206, RZ ;  /* 0x000000ce02007210 */ /* 0x000fe40007f5e0ff */
[----:B----4-:R-:W-:Y:S02]  /*3430*/  @P3 LEA R2, P1, R184, R10, 0x1 ;  /* 0x0000000ab8023211 */ /* 0x010fe400078208ff */
[----:B------:R-:W-:Y:S02]  /*3440*/  IADD3.X R6, R210, R3, R6, P2, !PT ;  /* 0x00000003d2067210 */ /* 0x000fe400017fe406 */
[----:B------:R-:W-:Y:S02]  /*3450*/  @P3 LEA.HI.X R3, R184, R11, R17, 0x1, P1 ;  /* 0x0000000bb8033211 */ /* 0x000fe400008f0c11 */
[----:B------:R-:W-:-:S02]  /*3460*/  LEA R7, P1, R0, c[0x0][0x1f8], 0x1 ;  /* 0x00007e0000077a11 */ /* 0x000fc400078208ff */
[----:B------:R-:W-:Y:S02]  /*3470*/  @P0 ISETP.GE.AND P2, PT, R193, c[0x0][0x1d4], PT ;  /* 0x00007500c1000a0c */ /* 0x000fe40003f46270 */
[----:B------:R-:W-:Y:S02]  /*3480*/  LEA.HI.X R8, R0, c[0x0][0x1fc], R6, 0x1, P1 ;  /* 0x00007f0000087a11 */ /* 0x000fe400008f0c06 */
[----:B------:R-:W-:Y:S01]  /*3490*/  @P3 ISETP.GE.AND P1, PT, R184, c[0x0][0x1d4], PT ;  /* 0x00007500b8003a0c */ /* 0x000fe20003f26270 */
[----:B------:R-:W1:Y:S04]  /*34a0*/  SHFL.IDX PT, R0, R7, RZ, 0x181f ;  /* 0x00181fff07007589 */ /* 0x000e6800000e0000 */
[----:B------:R-:W-:Y:S04]  /*34b0*/  SHFL.IDX PT, R22, R8, 0x1, 0x181f ;  /* 0x00381f0008167f89 */ /* 0x000fe800000e0000 */
[----:B------:R2:W-:Y:S01]  /*34c0*/  @P0 LDGSTS.E.BYPASS.LTC128B.128 [R179+0xa100], [R4.64], !P2 ;  /* 0x0a10000004b30fae */ /* 0x0005e2000d101d48 */
[----:B------:R-:W-:-:S02]  /*34d0*/  @P3 ISETP.GE.AND P2, PT, R192, c[0x0][0x1d4], PT ;  /* 0x00007500c0003a0c */ /* 0x000fc40003f46270 */
[C---:B------:R-:W-:Y:S01]  /*34e0*/  @P3 LEA R6, P0, R192.reuse, R10, 0x1 ;  /* 0x0000000ac0063211 */ /* 0x040fe200078008ff */
[----:B------:R3:W-:Y:S04]  /*34f0*/  @P3 LDGSTS.E.BYPASS.LTC128B.128 [R179+0x7100], [R2.64], !P1 ;  /* 0x0710000002b33fae */ /* 0x0007e8000c901d48 */
[----:B---3--:R3:W-:Y:S04]  /*3500*/  SHFL.IDX PT, R3, R7, 0x1, 0x181f ;  /* 0x00381f0007037f89 */ /* 0x0087e800000e0000 */
[----:B------:R-:W4:Y:S01]  /*3510*/  SHFL.IDX PT, R2, R8, RZ, 0x181f ;  /* 0x00181fff08027589 */ /* 0x000f2200000e0000 */
[----:B---3--:R-:W-:-:S02]  /*3520*/  @P3 LEA.HI.X R7, R192, R11, R16, 0x1, P0 ;  /* 0x0000000bc0073211 */ /* 0x008fc400000f0c10 */
[----:B--2---:R-:W-:-:S03]  /*3530*/  @P3 LEA R4, P0, R193, R10, 0x1 ;  /* 0x0000000ac1043211 */ /* 0x004fc600078008ff */
[----:B------:R2:W-:Y:S01]  /*3540*/  @P3 LDGSTS.E.BYPASS.LTC128B.128 [R179+0x9100], [R6.64], !P2 ;  /* 0x0910000006b33fae */ /* 0x0005e2000d101d48 */
[----:B------:R-:W-:-:S05]  /*3550*/  @P3 LEA.HI.X R5, R193, R11, R15, 0x1, P0 ;  /* 0x0000000bc1053211 */ /* 0x000fca00000f0c0f */
[----:B------:R2:W-:Y:S04]  /*3560*/  @P3 LDGSTS.E.BYPASS.LTC128B.128 [R179+0xb100], [R4.64], !P4 ;  /* 0x0b10000004b33fae */ /* 0x0005e8000e101d48 */
[----:B------:R-:W0:Y:S01]  /*3570*/  LDGDEPBAR ;  /* 0x00000000000079af */ /* 0x000e220000000000 */
[----:B------:R-:W-:Y:S02]  /*3580*/  R2P PR, R198, 0x6 ;  /* 0x00000006c6007804 */ /* 0x000fe40000000000 */
[C---:B-1----:R-:W-:Y:S02]  /*3590*/  IADD3 R14, P0, R0.reuse, R104, RZ ;  /* 0x00000068000e7210 */ /* 0x042fe40007f1e0ff */
[----:B------:R-:W-:Y:S02]  /*35a0*/  IADD3 R12, P4, R0, R105, RZ ;  /* 0x00000069000c7210 */ /* 0x000fe40007f9e0ff */
[----:B----4-:R-:W-:-:S02]  /*35b0*/  IADD3.X R15, R2, R98, RZ, P0, !PT ;  /* 0x00000062020f7210 */ /* 0x010fc400007fe4ff */
[----:B------:R-:W-:Y:S01]  /*35c0*/  IADD3 R20, P0, R3, R104, RZ ;  /* 0x0000006803147210 */ /* 0x000fe20007f1e0ff */
[----:B------:R-:W-:Y:S01]  /*35d0*/  IMAD.X R13, R2, 0x1, R99, P4 ;  /* 0x00000001020d7824 */ /* 0x000fe200020e0663 */
[----:B------:R-:W-:Y:S02]  /*35e0*/  ISETP.GE.AND P4, PT, R184, c[0x0][0x1d4], PT ;  /* 0x00007500b8007a0c */ /* 0x000fe40003f86270 */
[----:B------:R-:W-:Y:S02]  /*35f0*/  IADD3.X R21, R22, R98, RZ, P0, !PT ;  /* 0x0000006216157210 */ /* 0x000fe400007fe4ff */
[----:B------:R-:W-:Y:S02]  /*3600*/  ISETP.LT.OR P0, PT, R23, 0x1, P4 ;  /* 0x000000011700780c */ /* 0x000fe40002701670 */
[----:B------:R-:W-:Y:S01]  /*3610*/  IADD3 R16, P3, R0, R102, RZ ;  /* 0x0000006600107210 */ /* 0x000fe20007f7e0ff */
[----:B------:R-:W-:Y:S01]  /*3620*/  IMAD.MOV.U32 R0, RZ, RZ, 0x40 ;  /* 0x00000040ff007424 */ /* 0x000fe200078e00ff */
[----:B------:R-:W-:-:S02]  /*3630*/  @P1 IADD3 R103, R164, -0x20, RZ ;  /* 0xffffffe0a4671810 */ /* 0x000fc40007ffe0ff */
[----:B------:R-:W-:Y:S01]  /*3640*/  IADD3 R18, P1, R3, R102, RZ ;  /* 0x0000006603127210 */ /* 0x000fe20007f3e0ff */
[----:B------:R-:W-:Y:S01]  /*3650*/  IMAD.X R17, R2, 0x1, R97, P3 ;  /* 0x0000000102117824 */ /* 0x000fe200018e0661 */
[----:B------:R-:W-:Y:S01]  /*3660*/  ISETP.GE.AND P3, PT, R192, c[0x0][0x1d4], PT ;  /* 0x00007500c0007a0c */ /* 0x000fe20003f66270 */
[----:B------:R-:W-:-:S04]  /*3670*/  DEPBAR.LE SB0, 0x1 ;  /* 0x000080400000791a */ /* 0x000fc80000000000 */
[----:B------:R-:W-:-:S04]  /*3680*/  DEPBAR.LE SB0, 0x0 ;  /* 0x000080000000791a */ /* 0x000fc80000000000 */
[----:B------:R-:W-:Y:S01]  /*3690*/  BAR.SYNC.DEFER_BLOCKING 0x0 ;  /* 0x0000000000007b1d */ /* 0x000fe20000010000 */
[----:B------:R-:W-:Y:S01]  /*36a0*/  IMAD.X R19, R22, 0x1, R97, P1 ;  /* 0x0000000116137824 */ /* 0x000fe200008e0661 */
[----:B------:R-:W-:Y:S02]  /*36b0*/  ISETP.GE.AND P1, PT, R193, c[0x0][0x1d4], PT ;  /* 0x00007500c1007a0c */ /* 0x000fe40003f26270 */
[----:B------:R-:W-:Y:S02]  /*36c0*/  ISETP.LT.OR P4, PT, R23, 0x21, P4 ;  /* 0x000000211700780c */ /* 0x000fe40002781670 */
[----:B------:R-:W-:Y:S02]  /*36d0*/  SEL R0, R0, 0xffffffc0, !P2 ;  /* 0xffffffc000007807 */ /* 0x000fe40005000000 */
[----:B------:R-:W-:Y:S02]  /*36e0*/  ISETP.GT.AND P5, PT, R197, 0x3f, PT ;  /* 0x0000003fc500780c */ /* 0x000fe40003fa4270 */
[----:B------:R-:W-:Y:S01]  /*36f0*/  IADD3 R166, R164, R0, RZ ;  /* 0x00000000a4a67210 */ /* 0x000fe20007ffe0ff */
[----:B--2---:R-:W-:Y:S04]  /*3700*/  LDSM.16.M88.4 R4, [R173] ;  /* 0x00000000ad04783b */ /* 0x004fe80000000200 */
[----:B------:R-:W-:Y:S04]  /*3710*/  LDSM.16.M88.4 R24, [R164] ;  /* 0x00000000a418783b */ /* 0x000fe80000000200 */
[----:B------:R-:W1:Y:S04]  /*3720*/  LDSM.16.M88.4 R28, [R164+0x800] ;  /* 0x00080000a41c783b */ /* 0x000e680000000200 */
[----:B------:R-:W2:Y:S04]  /*3730*/  LDSM.16.M88.4 R40, [R164+0x1000] ;  /* 0x00100000a428783b */ /* 0x000ea80000000200 */
[----:B------:R-:W3:Y:S04]  /*3740*/  LDSM.16.M88.4 R36, [R164+0x1800] ;  /* 0x00180000a424783b */ /* 0x000ee80000000200 */
[----:B------:R-:W-:Y:S04]  /*3750*/  LDSM.16.M88.4 R8, [R174] ;  /* 0x00000000ae08783b */ /* 0x000fe80000000200 */
[----:B------:R-:W-:Y:S04]  /*3760*/  LDSM.16.M88.4 R48, [R103] ;  /* 0x000000006730783b */ /* 0x000fe80000000200 */
[----:B------:R-:W4:Y:S04]  /*3770*/  LDSM.16.M88.4 R60, [R103+0x800] ;  /* 0x00080000673c783b */ /* 0x000f280000000200 */
[----:B------:R-:W5:Y:S04]  /*3780*/  LDSM.16.M88.4 R80, [R103+0x1000] ;  /* 0x001000006750783b */ /* 0x000f680000000200 */
        /* <DEDUP_REMOVED lines=9> */
[----:B------:R-:W-:Y:S01]  /*3820*/  ISETP.LT.OR P0, PT, R23, 0x1, P1 ;  /* 0x000000011700780c */ /* 0x000fe20000f01670 */
[C---:B------:R-:W-:Y:S08]  /*3830*/  HMMA.16816.F32.BF16 R28, R4.reuse, R30, RZ ;  /* 0x0000001e041c723c */ /* 0x040ff000000418ff */
[----:B--2---:R-:W-:Y:S04]  /*3840*/  HMMA.16816.F32.BF16 R52, R4, R40, RZ ;  /* 0x000000280434723c */ /* 0x004fe800000418ff */
[----:B------:R1:W-:Y:S01]  /*3850*/  LDGSTS.E.BYPASS.LTC128B.128 [R179+0x4100], [R12.64], !P0 ;  /* 0x041000000cb37fae */ /* 0x0003e2000c101d48 */
[----:B------:R-:W-:-:S03]  /*3860*/  IADD3 R2, P0, R3, R105, RZ ;  /* 0x0000006903027210 */ /* 0x000fc60007f1e0ff */
[----:B------:R2:W-:Y:S01]  /*3870*/  LDGSTS.E.BYPASS.LTC128B.128 [R179+0x1100], [R18.64], !P4 ;  /* 0x0110000012b37fae */ /* 0x0005e2000e101d48 */
[C---:B------:R-:W-:Y:S01]  /*3880*/  HMMA.16816.F32.BF16 R56, R4.reuse, R42, RZ ;  /* 0x0000002a0438723c */ /* 0x040fe200000418ff */
[----:B------:R-:W-:Y:S01]  /*3890*/  IMAD.X R3, R22, 0x1, R99, P0 ;  /* 0x0000000116037824 */ /* 0x000fe200000e0663 */
[----:B------:R-:W-:Y:S01]  /*38a0*/  ISETP.LT.OR P0, PT, R23, 0x21, P1 ;  /* 0x000000211700780c */ /* 0x000fe20000f01670 */
[----:B------:R2:W-:Y:S05]  /*38b0*/  LDGSTS.E.BYPASS.LTC128B.128 [R179+0x3100], [R20.64], !P3 ;  /* 0x0310000014b37fae */ /* 0x0005ea000d901d48 */
[C---:B---3--:R-:W-:Y:S07]  /*38c0*/  HMMA.16816.F32.BF16 R68, R4.reuse, R36, RZ ;  /* 0x000000240444723c */ /* 0x048fee00000418ff */
[----:B------:R3:W-:Y:S01]  /*38d0*/  LDGSTS.E.BYPASS.LTC128B.128 [R179+0x5100], [R2.64], !P0 ;  /* 0x0510000002b37fae */ /* 0x0007e2000c101d48 */
[----:B------:R-:W-:Y:S01]  /*38e0*/  HMMA.16816.F32.BF16 R40, R4, R38, RZ ;  /* 0x000000260428723c */ /* 0x000fe200000418ff */
[----:B------:R-:W-:-:S02]  /*38f0*/  ISETP.GT.AND P0, PT, R101, R194, PT ;  /* 0x000000c26500720c */ /* 0x000fc40003f04270 */
[----:B------:R-:W-:Y:S04]  /*3900*/  LDSM.16.M88.4 R64, [R166+0x800] ;  /* 0x00080000a640783b */ /* 0x000fe80000000200 */
[----:B------:R-:W-:Y:S01]  /*3910*/  LDSM.16.M88.4 R72, [R166+0x1000] ;  /* 0x00100000a648783b */ /* 0x000fe20000000200 */
[C---:B-1----:R-:W-:Y:S03]  /*3920*/  HMMA.16816.F32.BF16 R12, R4.reuse, R24, RZ ;  /* 0x00000018040c723c */ /* 0x042fe600000418ff */
[----:B------:R-:W-:Y:S04]  /*3930*/  LDSM.16.M88.4 R36, [R166+0x1800] ;  /* 0x00180000a624783b */ /* 0x000fe80000000200 */
[----:B--2---:R-:W-:Y:S01]  /*3940*/  LDSM.16.M88.4 R20, [R166] ;  /* 0x00000000a614783b */ /* 0x004fe20000000200 */
[----:B------:R-:W-:Y:S03]  /*3950*/  HMMA.16816.F32.BF16 R24, R4, R26, RZ ;  /* 0x0000001a0418723c */ /* 0x000fe600000418ff */
[----:B------:R-:W1:Y:S04]  /*3960*/  LDSM.16.M88.4 R4, [R176] ;  /* 0x00000000b004783b */ /* 0x000e680000000200 */
[----:B------:R-:W-:Y:S01]  /*3970*/  LDSM.16.M88.4 R16, [R175] ;  /* 0x00000000af10783b */ /* 0x000fe20000000200 */
[----:B----4-:R-:W-:Y:S01]  /*3980*/  HMMA.16816.F32.BF16 R28, R8, R62, R28 ;  /* 0x0000003e081c723c */ /* 0x010fe2000004181c */
[----:B---3--:R-:W-:-:S02]  /*3990*/  IADD3 R2, R103, 0x4000, RZ ;  /* 0x0000400067027810 */ /* 0x008fc40007ffe0ff */
[----:B------:R-:W0:Y:S03]  /*39a0*/  LDGDEPBAR ;  /* 0x00000000000079af */ /* 0x000e260000000000 */
[----:B------:R-:W-:Y:S02]  /*39b0*/  IMAD.IADD R165, R2, 0x1, R0 ;  /* 0x0000000102a57824 */ /* 0x000fe400078e0200 */
[C---:B------:R-:W-:Y:S03]  /*39c0*/  HMMA.16816.F32.BF16 R44, R8.reuse, R48, R12 ;  /* 0x00000030082c723c */ /* 0x040fe6000004180c */
[----:B------:R-:W2:Y:S05]  /*39d0*/  LDSM.16.M88.4 R76, [R165+-0x4000] ;  /* 0xffc00000a54c783b */ /* 0x000eaa0000000200 */
[C---:B------:R-:W-:Y:S01]  /*39e0*/  HMMA.16816.F32.BF16 R12, R8.reuse, R50, R24 ;  /* 0x00000032080c723c */ /* 0x040fe20000041818 */
[----:B------:R-:W3:Y:S04]  /*39f0*/  LDSM.16.M88.4 R84, [R165+-0x3800] ;  /* 0xffc80000a554783b */ /* 0x000ee80000000200 */
[----:B------:R-:W4:Y:S03]  /*3a00*/  LDSM.16.M88.4 R92, [R165+-0x3000] ;  /* 0xffd00000a55c783b */ /* 0x000f260000000200 */
[C---:B------:R-:W-:Y:S01]  /*3a10*/  HMMA.16816.F32.BF16 R24, R8.reuse, R60, R32 ;  /* 0x0000003c0818723c */ /* 0x040fe20000041820 */
[----:B------:R-:W2:Y:S07]  /*3a20*/  LDSM.16.M88.4 R60, [R165+-0x2800] ;  /* 0xffd80000a53c783b */ /* 0x000eae0000000200 */
[C---:B-----5:R-:W-:Y:S08]  /*3a30*/  HMMA.16816.F32.BF16 R32, R8.reuse, R80, R52 ;  /* 0x000000500820723c */ /* 0x060ff00000041834 */
[C---:B------:R-:W-:Y:S01]  /*3a40*/  HMMA.16816.F32.BF16 R48, R8.reuse, R82, R56 ;  /* 0x000000520830723c */ /* 0x040fe20000041838 */
[----:B------:R-:W-:Y:S04]  /*3a50*/  LDSM.16.M88.4 R80, [R164+0x2800] ;  /* 0x00280000a450783b */ /* 0x000fe80000000200 */
[----:B------:R-:W-:Y:S03]  /*3a60*/  LDSM.16.M88.4 R56, [R164+0x3800] ;  /* 0x00380000a438783b */ /* 0x000fe60000000200 */
[C---:B------:R-:W-:Y:S01]  /*3a70*/  HMMA.16816.F32.BF16 R52, R8.reuse, R88, R68 ;  /* 0x000000580834723c */ /* 0x040fe20000041844 */
[----:B------:R-:W-:Y:S07]  /*3a80*/  LDSM.16.M88.4 R68, [R103+0x2000] ;  /* 0x002000006744783b */ /* 0x000fee0000000200 */
[----:B------:R-:W-:Y:S01]  /*3a90*/  HMMA.16816.F32.BF16 R40, R8, R90, R40 ;  /* 0x0000005a0828723c */ /* 0x000fe20000041828 */
[----:B------:R-:W-:Y:S07]  /*3aa0*/  LDSM.16.M88.4 R88, [R164+0x3000] ;  /* 0x00300000a458783b */ /* 0x000fee0000000200 */
[C---:B-1----:R-:W-:Y:S08]  /*3ab0*/  HMMA.16816.F32.BF16 R44, R4.reuse, R20, R44 ;  /* 0x00000014042c723c */ /* 0x042ff0000004182c */
[C---:B------:R-:W-:Y:S01]  /*3ac0*/  HMMA.16816.F32.BF16 R20, R4.reuse, R22, R12 ;  /* 0x000000160414723c */ /* 0x040fe2000004180c */
[----:B------:R-:W-:Y:S07]  /*3ad0*/  LDSM.16.M88.4 R12, [R173+0x4000] ;  /* 0x00400000ad0c783b */ /* 0x000fee0000000200 */
[C---:B------:R-:W-:Y:S08]  /*3ae0*/  HMMA.16816.F32.BF16 R8, R4.reuse, R64, R24 ;  /* 0x000000400408723c */ /* 0x040ff00000041818 */
[C---:B------:R-:W-:Y:S01]  /*3af0*/  HMMA.16816.F32.BF16 R28, R4.reuse, R66, R28 ;  /* 0x00000042041c723c */ /* 0x040fe2000004181c */
[----:B------:R-:W1:Y:S07]  /*3b00*/  LDSM.16.M88.4 R64, [R164+0x2000] ;  /* 0x00200000a440783b */ /* 0x000e6e0000000200 */
[C---:B------:R-:W-:Y:S08]  /*3b10*/  HMMA.16816.F32.BF16 R32, R4.reuse, R72, R32 ;  /* 0x000000480420723c */ /* 0x040ff00000041820 */
[C---:B------:R-:W-:Y:S01]  /*3b20*/  HMMA.16816.F32.BF16 R48, R4.reuse, R74, R48 ;  /* 0x0000004a0430723c */ /* 0x040fe20000041830 */
[----:B------:R-:W-:Y:S07]  /*3b30*/  LDSM.16.M88.4 R72, [R166+0x2000] ;  /* 0x00200000a648783b */ /* 0x000fee0000000200 */
[C---:B------:R-:W-:Y:S08]  /*3b40*/  HMMA.16816.F32.BF16 R52, R4.reuse, R36, R52 ;  /* 0x000000240434723c */ /* 0x040ff00000041834 */
[----:B------:R-:W-:Y:S08]  /*3b50*/  HMMA.16816.F32.BF16 R40, R4, R38, R40 ;  /* 0x000000260428723c */ /* 0x000ff00000041828 */
[C---:B--2---:R-:W-:Y:S08]  /*3b60*/  HMMA.16816.F32.BF16 R44, R16.reuse, R76, R44 ;  /* 0x0000004c102c723c */ /* 0x044ff0000004182c */
[C---:B------:R-:W-:Y:S01]  /*3b70*/  HMMA.16816.F32.BF16 R36, R16.reuse, R78, R20 ;  /* 0x0000004e1024723c */ /* 0x040fe20000041814 */
[----:B------:R-:W-:Y:S07]  /*3b80*/  LDSM.16.M88.4 R76, [R103+0x2800] ;  /* 0x00280000674c783b */ /* 0x000fee0000000200 */
[C---:B---3--:R-:W-:Y:S01]  /*3b90*/  HMMA.16816.F32.BF16 R24, R16.reuse, R84, R8 ;  /* 0x000000541018723c */ /* 0x048fe20000041808 */
[----:B------:R-:W2:Y:S07]  /*3ba0*/  LDSM.16.M88.4 R8, [R174+0x4000] ;  /* 0x00400000ae08783b */ /* 0x000eae0000000200 */
[C---:B------:R-:W-:Y:S01]  /*3bb0*/  HMMA.16816.F32.BF16 R20, R16.reuse, R86, R28 ;  /* 0x000000561014723c */ /* 0x040fe2000004181c */
[----:B------:R-:W-:Y:S07]  /*3bc0*/  LDSM.16.M88.4 R84, [R166+0x3000] ;  /* 0x00300000a654783b */ /* 0x000fee0000000200 */
[C---:B----4-:R-:W-:Y:S08]  /*3bd0*/  HMMA.16816.F32.BF16 R4, R16.reuse, R92, R32 ;  /* 0x0000005c1004723c */ /* 0x050ff00000041820 */
[C---:B------:R-:W-:Y:S01]  /*3be0*/  HMMA.16816.F32.BF16 R48, R16.reuse, R94, R48 ;  /* 0x0000005e1030723c */ /* 0x040fe20000041830 */
[----:B------:R-:W3:Y:S07]  /*3bf0*/  LDSM.16.M88.4 R92, [R103+0x3000] ;  /* 0x00300000675c783b */ /* 0x000eee0000000200 */
[C---:B------:R-:W-:Y:S08]  /*3c00*/  HMMA.16816.F32.BF16 R52, R16.reuse, R60, R52 ;  /* 0x0000003c1034723c */ /* 0x040ff00000041834 */
[----:B------:R-:W-:Y:S01]  /*3c10*/  HMMA.16816.F32.BF16 R16, R16, R62, R40 ;  /* 0x0000003e1010723c */ /* 0x000fe20000041828 */
[----:B------:R-:W4:Y:S07]  /*3c20*/  LDSM.16.M88.4 R60, [R103+0x3800] ;  /* 0x00380000673c783b */ /* 0x000f2e0000000200 */
[C---:B-1----:R-:W-:Y:S08]  /*3c30*/  HMMA.16816.F32.BF16 R40, R12.reuse, R64, R44 ;  /* 0x000000400c28723c */ /* 0x042ff0000004182c */
[C---:B------:R-:W-:Y:S08]  /*3c40*/  HMMA.16816.F32.BF16 R28, R12.reuse, R80, R24 ;  /* 0x000000500c1c723c */ /* 0x040ff00000041818 */
[C---:B------:R-:W-:Y:S01]  /*3c50*/  HMMA.16816.F32.BF16 R24, R12.reuse, R82, R20 ;  /* 0x000000520c18723c */ /* 0x040fe20000041814 */
[----:B------:R-:W-:Y:S07]  /*3c60*/  LDSM.16.M88.4 R80, [R166+0x2800] ;  /* 0x00280000a650783b */ /* 0x000fee0000000200 */
[C---:B------:R-:W-:Y:S01]  /*3c70*/  HMMA.16816.F32.BF16 R32, R12.reuse, R66, R36 ;  /* 0x000000420c20723c */ /* 0x040fe20000041824 */
[----:B------:R-:W-:Y:S07]  /*3c80*/  LDSM.16.M88.4 R64, [R166+0x3800] ;  /* 0x00380000a640783b */ /* 0x000fee0000000200 */
[C---:B------:R-:W-:Y:S01]  /*3c90*/  HMMA.16816.F32.BF16 R20, R12.reuse, R88, R4 ;  /* 0x000000580c14723c */ /* 0x040fe20000041804 */
[----:B------:R-:W1:Y:S07]  /*3ca0*/  LDSM.16.M88.4 R4, [R176+0x4000] ;  /* 0x00400000b004783b */ /* 0x000e6e0000000200 */
[C---:B------:R-:W-:Y:S08]  /*3cb0*/  HMMA.16816.F32.BF16 R48, R12.reuse, R90, R48 ;  /* 0x0000005a0c30723c */ /* 0x040ff00000041830 */
[C---:B------:R-:W-:Y:S08]  /*3cc0*/  HMMA.16816.F32.BF16 R44, R12.reuse, R56, R52 ;  /* 0x000000380c2c723c */ /* 0x040ff00000041834 */
[----:B------:R-:W-:Y:S08]  /*3cd0*/  HMMA.16816.F32.BF16 R16, R12, R58, R16 ;  /* 0x0000003a0c10723c */ /* 0x000ff00000041810 */
[C---:B--2---:R-:W-:Y:S01]  /*3ce0*/  HMMA.16816.F32.BF16 R12, R8.reuse, R68, R40 ;  /* 0x00000044080c723c */ /* 0x044fe20000041828 */
[----:B------:R-:W-:Y:S07]  /*3cf0*/  LDSM.16.M88.4 R40, [R165+-0x1000] ;  /* 0xfff00000a528783b */ /* 0x000fee0000000200 */
[C---:B------:R-:W-:Y:S08]  /*3d00*/  HMMA.16816.F32.BF16 R36, R8.reuse, R76, R28 ;  /* 0x0000004c0824723c */ /* 0x040ff0000004181c */
[C---:B------:R-:W-:Y:S01]  /*3d10*/  HMMA.16816.F32.BF16 R28, R8.reuse, R78, R24 ;  /* 0x0000004e081c723c */ /* 0x040fe20000041818 */
[----:B------:R-:W-:Y:S07]  /*3d20*/  LDSM.16.M88.4 R76, [R165+-0x1800] ;  /* 0xffe80000a54c783b */ /* 0x000fee0000000200 */
[C---:B------:R-:W-:Y:S01]  /*3d30*/  HMMA.16816.F32.BF16 R32, R8.reuse, R70, R32 ;  /* 0x000000460820723c */ /* 0x040fe20000041820 */
[----:B------:R-:W-:Y:S07]  /*3d40*/  LDSM.16.M88.4 R68, [R165+-0x2000] ;  /* 0xffe00000a544783b */ /* 0x000fee0000000200 */
[C---:B---3--:R-:W-:Y:S01]  /*3d50*/  HMMA.16816.F32.BF16 R24, R8.reuse, R92, R20 ;  /* 0x0000005c0818723c */ /* 0x048fe20000041814 */
[----:B------:R-:W2:Y:S07]  /*3d60*/  LDSM.16.M88.4 R20, [R175+0x4000] ;  /* 0x00400000af14783b */ /* 0x000eae0000000200 */
[C---:B------:R-:W-:Y:S08]  /*3d70*/  HMMA.16816.F32.BF16 R56, R8.reuse, R94, R48 ;  /* 0x0000005e0838723c */ /* 0x040ff00000041830 */
[C---:B----4-:R-:W-:Y:S08]  /*3d80*/  HMMA.16816.F32.BF16 R48, R8.reuse, R60, R44 ;  /* 0x0000003c0830723c */ /* 0x050ff0000004182c */
[----:B------:R-:W-:Y:S01]  /*3d90*/  HMMA.16816.F32.BF16 R44, R8, R62, R16 ;  /* 0x0000003e082c723c */ /* 0x000fe20000041810 */
[----:B------:R-:W-:Y:S04]  /*3da0*/  LDSM.16.M88.4 R16, [R173+0x8000] ;  /* 0x00800000ad10783b */ /* 0x000fe80000000200 */
[----:B------:R-:W3:Y:S03]  /*3db0*/  LDSM.16.M88.4 R60, [R164+0x4000] ;  /* 0x00400000a43c783b */ /* 0x000ee60000000200 */
[C---:B-1----:R-:W-:Y:S08]  /*3dc0*/  HMMA.16816.F32.BF16 R8, R4.reuse, R72, R12 ;  /* 0x000000480408723c */ /* 0x042ff0000004180c */
[C---:B------:R-:W-:Y:S01]  /*3dd0*/  HMMA.16816.F32.BF16 R12, R4.reuse, R74, R32 ;  /* 0x0000004a040c723c */ /* 0x040fe20000041820 */
[----:B------:R-:W-:Y:S07]  /*3de0*/  LDSM.16.M88.4 R72, [R164+0x5800] ;  /* 0x00580000a448783b */ /* 0x000fee0000000200 */
[C---:B------:R-:W-:Y:S08]  /*3df0*/  HMMA.16816.F32.BF16 R52, R4.reuse, R82, R28 ;  /* 0x000000520434723c */ /* 0x040ff0000004181c */
[C---:B------:R-:W-:Y:S08]  /*3e00*/  HMMA.16816.F32.BF16 R32, R4.reuse, R84, R24 ;  /* 0x000000540420723c */ /* 0x040ff00000041818 */
[C---:B------:R-:W-:Y:S01]  /*3e10*/  HMMA.16816.F32.BF16 R28, R4.reuse, R86, R56 ;  /* 0x00000056041c723c */ /* 0x040fe20000041838 */
[----:B------:R-:W1:Y:S04]  /*3e20*/  LDSM.16.M88.4 R84, [R165+-0x800] ;  /* 0xfff80000a554783b */ /* 0x000e680000000200 */
[----:B------:R-:W-:Y:S03]  /*3e30*/  LDSM.16.M88.4 R56, [R165] ;  /* 0x00000000a538783b */ /* 0x000fe60000000200 */
[C---:B------:R-:W-:Y:S08]  /*3e40*/  HMMA.16816.F32.BF16 R36, R4.reuse, R80, R36 ;  /* 0x000000500424723c */ /* 0x040ff00000041824 */
[C---:B------:R-:W-:Y:S08]  /*3e50*/  HMMA.16816.F32.BF16 R48, R4.reuse, R64, R48 ;  /* 0x000000400430723c */ /* 0x040ff00000041830 */
[----:B------:R-:W-:Y:S01]  /*3e60*/  HMMA.16816.F32.BF16 R92, R4, R66, R44 ;  /* 0x00000042045c723c */ /* 0x000fe2000004182c */
[----:B------:R-:W-:Y:S04]  /*3e70*/  LDSM.16.M88.4 R44, [R103+0x4000] ;  /* 0x00400000672c783b */ /* 0x000fe80000000200 */
[----:B------:R-:W-:Y:S03]  /*3e80*/  LDSM.16.M88.4 R64, [R103+0x4800] ;  /* 0x004800006740783b */ /* 0x000fe60000000200 */
[C---:B--2---:R-:W-:Y:S01]  /*3e90*/  HMMA.16816.F32.BF16 R4, R20.reuse, R68, R8 ;  /* 0x000000441404723c */ /* 0x044fe20000041808 */
[----:B------:R-:W-:Y:S07]  /*3ea0*/  LDSM.16.M88.4 R8, [R176+0x8000] ;  /* 0x00800000b008783b */ /* 0x000fee0000000200 */
[C---:B------:R-:W-:Y:S01]  /*3eb0*/  HMMA.16816.F32.BF16 R24, R20.reuse, R70, R12 ;  /* 0x000000461418723c */ /* 0x040fe2000004180c */
[----:B------:R-:W2:Y:S07]  /*3ec0*/  LDSM.16.M88.4 R12, [R174+0x8000] ;  /* 0x00800000ae0c783b */ /* 0x000eae0000000200 */
[----:B------:R-:W-:Y:S01]  /*3ed0*/  HMMA.16816.F32.BF16 R68, R20, R78, R52 ;  /* 0x0000004e1444723c */ /* 0x000fe20000041834 */
[----:B------:R-:W4:Y:S07]  /*3ee0*/  LDSM.16.M88.4 R52, [R164+0x4800] ;  /* 0x00480000a434783b */ /* 0x000f2e0000000200 */
[----:B---3--:R-:W-:Y:S08]  /*3ef0*/  HMMA.16816.F32.BF16 R4, R16, R60, R4 ;  /* 0x0000003c1004723c */ /* 0x008ff00000041804 */
[C---:B-1----:R-:W-:Y:S01]  /*3f00*/  HMMA.16816.F32.BF16 R88, R20.reuse, R84, R48 ;  /* 0x000000541458723c */ /* 0x042fe20000041830 */
[----:B------:R-:W1:Y:S07]  /*3f10*/  LDSM.16.M88.4 R48, [R166+0x4000] ;  /* 0x00400000a630783b */ /* 0x000e6e0000000200 */
[C---:B------:R-:W-:Y:S08]  /*3f20*/  HMMA.16816.F32.BF16 R36, R20.reuse, R76, R36 ;  /* 0x0000004c1424723c */ /* 0x040ff00000041824 */
[----:B------:R-:W-:Y:S08]  /*3f30*/  HMMA.16816.F32.BF16 R76, R20, R42, R28 ;  /* 0x0000002a144c723c */ /* 0x000ff0000004181c */
[----:B------:R-:W-:Y:S01]  /*3f40*/  HMMA.16816.F32.BF16 R28, R16, R62, R24 ;  /* 0x0000003e101c723c */ /* 0x000fe20000041818 */
[----:B------:R-:W-:Y:S07]  /*3f50*/  LDSM.16.M88.4 R60, [R166+0x4800] ;  /* 0x00480000a63c783b */ /* 0x000fee0000000200 */
[----:B--2---:R-:W-:Y:S01]  /*3f60*/  HMMA.16816.F32.BF16 R24, R12, R44, R4 ;  /* 0x0000002c0c18723c */ /* 0x004fe20000041804 */
[----:B------:R-:W2:Y:S07]  /*3f70*/  LDSM.16.M88.4 R4, [R175+0x8000] ;  /* 0x00800000af04783b */ /* 0x000eae0000000200 */
[----:B------:R-:W-:Y:S08]  /*3f80*/  HMMA.16816.F32.BF16 R80, R20, R40, R32 ;  /* 0x000000281450723c */ /* 0x000ff00000041820 */
[----:B------:R-:W-:Y:S01]  /*3f90*/  HMMA.16816.F32.BF16 R28, R12, R46, R28 ;  /* 0x0000002e0c1c723c */ /* 0x000fe2000004181c */
[----:B------:R-:W3:Y:S07]  /*3fa0*/  LDSM.16.M88.4 R44, [R164+0x5000] ;  /* 0x00500000a42c783b */ /* 0x000eee0000000200 */
[----:B----4-:R-:W-:Y:S08]  /*3fb0*/  HMMA.16816.F32.BF16 R32, R16, R52, R36 ;  /* 0x000000341020723c */ /* 0x010ff00000041824 */
[----:B-1----:R-:W-:Y:S08]  /*3fc0*/  HMMA.16816.F32.BF16 R24, R8, R48, R24 ;  /* 0x000000300818723c */ /* 0x002ff00000041818 */
[----:B------:R-:W-:Y:S01]  /*3fd0*/  HMMA.16816.F32.BF16 R40, R16, R54, R68 ;  /* 0x000000361028723c */ /* 0x000fe20000041844 */
[----:B------:R-:W1:Y:S04]  /*3fe0*/  LDSM.16.M88.4 R68, [R103+0x5000] ;  /* 0x005000006744783b */ /* 0x000e680000000200 */
[----:B------:R-:W4:Y:S03]  /*3ff0*/  LDSM.16.M88.4 R52, [R165+0x800] ;  /* 0x00080000a534783b */ /* 0x000f260000000200 */
[----:B------:R-:W-:Y:S08]  /*4000*/  HMMA.16816.F32.BF16 R28, R8, R50, R28 ;  /* 0x00000032081c723c */ /* 0x000ff0000004181c */
[----:B------:R-:W-:Y:S08]  /*4010*/  HMMA.16816.F32.BF16 R36, R12, R64, R32 ;  /* 0x000000400c24723c */ /* 0x000ff00000041820 */
[----:B--2---:R-:W-:Y:S08]  /*4020*/  HMMA.16816.F32.BF16 R48, R4, R56, R24 ;  /* 0x000000380430723c */ /* 0x004ff00000041818 */
[----:B------:R-:W-:Y:S08]  /*4030*/  HMMA.16816.F32.BF16 R84, R20, R86, R92 ;  /* 0x000000561454723c */ /* 0x000ff0000004185c */
[----:B---3--:R-:W-:Y:S08]  /*4040*/  HMMA.16816.F32.BF16 R20, R16, R44, R80 ;  /* 0x0000002c1014723c */ /* 0x008ff00000041850 */
[----:B------:R-:W-:Y:S01]  /*4050*/  HMMA.16816.F32.BF16 R32, R12, R66, R40 ;  /* 0x000000420c20723c */ /* 0x000fe20000041828 */
[----:B------:R-:W-:-:S07]  /*4060*/  FMUL.FTZ R0, R48, c[0x0][0x320] ;  /* 0x0000c80030007a20 */ /* 0x000fce0000410000 */
[----:B------:R-:W-:Y:S01]  /*4070*/  HMMA.16816.F32.BF16 R28, R4, R58, R28 ;  /* 0x0000003a041c723c */ /* 0x000fe2000004181c */
[----:B------:R-:W2:Y:S07]  /*4080*/  LDSM.16.M88.4 R56, [R166+0x5000] ;  /* 0x00500000a638783b */ /* 0x000eae0000000200 */
[----:B------:R-:W-:Y:S08]  /*4090*/  HMMA.16816.F32.BF16 R36, R8, R60, R36 ;  /* 0x0000003c0824723c */ /* 0x000ff00000041824 */
[----:B------:R-:W-:Y:S01]  /*40a0*/  HMMA.16816.F32.BF16 R44, R16, R46, R76 ;  /* 0x0000002e102c723c */ /* 0x000fe2000004184c */
[----:B------:R3:W2:Y:S07]  /*40b0*/  MUFU.TANH R76, R0 ;  /* 0x00000000004c7308 */ /* 0x0006ae0000002400 */
[----:B-1----:R-:W-:Y:S08]  /*40c0*/  HMMA.16816.F32.BF16 R24, R12, R68, R20 ;  /* 0x000000440c18723c */ /* 0x002ff00000041814 */
[----:B------:R-:W-:Y:S01]  /*40d0*/  HMMA.16816.F32.BF16 R20, R8, R62, R32 ;  /* 0x0000003e0814723c */ /* 0x000fe20000041820 */
[----:B---3--:R-:W-:Y:S01]  /*40e0*/  FMUL.FTZ R0, R49, c[0x0][0x320] ;  /* 0x0000c80031007a20 */ /* 0x008fe20000410000 */
[----:B------:R-:W1:Y:S06]  /*40f0*/  LDSM.16.M88.4 R60, [R103+0x5800] ;  /* 0x00580000673c783b */ /* 0x000e6c0000000200 */
[----:B------:R-:W-:Y:S01]  /*4100*/  HMMA.16816.F32.BF16 R64, R16, R72, R88 ;  /* 0x000000481040723c */ /* 0x000fe20000041858 */
[----:B------:R3:W1:Y:S07]  /*4110*/  MUFU.TANH R72, R0 ;  /* 0x0000000000487308 */ /* 0x00066e0000002400 */
[----:B----4-:R-:W-:Y:S08]  /*4120*/  HMMA.16816.F32.BF16 R36, R4, R52, R36 ;  /* 0x000000340424723c */ /* 0x010ff00000041824 */
[----:B------:R-:W-:Y:S01]  /*4130*/  HMMA.16816.F32.BF16 R40, R12, R70, R44 ;  /* 0x000000460c28723c */ /* 0x000fe2000004182c */
[----:B---3--:R-:W-:Y:S01]  /*4140*/  FMUL.FTZ R0, R50, c[0x0][0x320] ;  /* 0x0000c80032007a20 */ /* 0x008fe20000410000 */
[----:B------:R-:W3:Y:S03]  /*4150*/  LDSM.16.M88.4 R44, [R166+0x5800] ;  /* 0x00580000a62c783b */ /* 0x000ee60000000200 */
[----:B------:R4:W1:Y:S03]  /*4160*/  MUFU.TANH R77, R0 ;  /* 0x00000000004d7308 */ /* 0x0008660000002400 */
[----:B--2---:R-:W-:Y:S08]  /*4170*/  HMMA.16816.F32.BF16 R32, R8, R56, R24 ;  /* 0x000000380820723c */ /* 0x004ff00000041818 */
[----:B------:R-:W-:Y:S01]  /*4180*/  HMMA.16816.F32.BF16 R24, R4, R54, R20 ;  /* 0x000000360418723c */ /* 0x000fe20000041814 */
[----:B----4-:R-:W-:-:S02]  /*4190*/  FMUL.FTZ R0, R51, c[0x0][0x320] ;  /* 0x0000c80033007a20 */ /* 0x010fc40000410000 */
[----:B------:R-:W2:Y:S05]  /*41a0*/  LDSM.16.M88.4 R48, [R165+0x1000] ;  /* 0x00100000a530783b */ /* 0x000eaa0000000200 */
[----:B------:R-:W-:Y:S01]  /*41b0*/  HMMA.16816.F32.BF16 R16, R16, R74, R84 ;  /* 0x0000004a1010723c */ /* 0x000fe20000041854 */
[----:B------:R4:W2:Y:S07]  /*41c0*/  MUFU.TANH R73, R0 ;  /* 0x0000000000497308 */ /* 0x0008ae0000002400 */
[----:B-1----:R-:W-:Y:S01]  /*41d0*/  HMMA.16816.F32.BF16 R20, R12, R60, R64 ;  /* 0x0000003c0c14723c */ /* 0x002fe20000041840 */
[----:B----4-:R-:W-:-:S04]  /*41e0*/  FMUL.FTZ R0, R28, c[0x0][0x320] ;  /* 0x0000c8001c007a20 */ /* 0x010fc80000410000 */
[----:B------:R1:W4:Y:S11]  /*41f0*/  MUFU.TANH R69, R0 ;  /* 0x0000000000457308 */ /* 0x0003360000002400 */
[----:B------:R-:W-:Y:S08]  /*4200*/  HMMA.16816.F32.BF16 R12, R12, R62, R16 ;  /* 0x0000003e0c0c723c */ /* 0x000ff00000041810 */
[----:B---3--:R-:W-:Y:S01]  /*4210*/  HMMA.16816.F32.BF16 R16, R8, R44, R20 ;  /* 0x0000002c0810723c */ /* 0x008fe20000041814 */
[----:B-1----:R-:W-:-:S07]  /*4220*/  FMUL.FTZ R0, R29, c[0x0][0x320] ;  /* 0x0000c8001d007a20 */ /* 0x002fce0000410000 */
[----:B--2---:R-:W-:Y:S01]  /*4230*/  HMMA.16816.F32.BF16 R32, R4, R48, R32 ;  /* 0x000000300420723c */ /* 0x004fe20000041820 */
[----:B------:R1:W2:Y:S02]  /*4240*/  MUFU.TANH R68, R0 ;  /* 0x0000000000447308 */ /* 0x0002a40000002400 */
[----:B-1----:R-:W-:-:S06]  /*4250*/  FMUL.FTZ R0, R30, c[0x0][0x320] ;  /* 0x0000c8001e007a20 */ /* 0x002fcc0000410000 */
[----:B------:R1:W3:Y:S02]  /*4260*/  MUFU.TANH R70, R0 ;  /* 0x0000000000467308 */ /* 0x0002e40000002400 */
[----:B-1----:R-:W-:Y:S02]  /*4270*/  FMUL.FTZ R0, R31, c[0x0][0x320] ;  /* 0x0000c8001f007a20 */ /* 0x002fe40000410000 */
[C---:B------:R-:W-:Y:S04]  /*4280*/  HMMA.16816.F32.BF16 R28, R8.reuse, R58, R40 ;  /* 0x0000003a081c723c */ /* 0x040fe80000041828 */
[----:B------:R1:W1:Y:S04]  /*4290*/  MUFU.TANH R56, R0 ;  /* 0x0000000000387308 */ /* 0x0002680000002400 */
[----:B------:R-:W-:Y:S01]  /*42a0*/  HMMA.16816.F32.BF16 R8, R8, R46, R12 ;  /* 0x0000002e0808723c */ /* 0x000fe2000004180c */
[----:B-1----:R-:W-:-:S04]  /*42b0*/  FMUL.FTZ R0, R36, c[0x0][0x320] ;  /* 0x0000c80024007a20 */ /* 0x002fc80000410000 */
[----:B------:R1:W1:Y:S11]  /*42c0*/  MUFU.TANH R55, R0 ;  /* 0x0000000000377308 */ /* 0x0002760000002400 */
[----:B------:R-:W-:Y:S01]  /*42d0*/  HMMA.16816.F32.BF16 R20, R4, R50, R28 ;  /* 0x000000320414723c */ /* 0x000fe2000004181c */
[----:B-1----:R-:W-:-:S04]  /*42e0*/  FMUL.FTZ R0, R37, c[0x0][0x320] ;  /* 0x0000c80025007a20 */ /* 0x002fc80000410000 */
[----:B------:R1:W1:Y:S02]  /*42f0*/  MUFU.TANH R52, R0 ;  /* 0x0000000000347308 */ /* 0x0002640000002400 */
[----:B-1----:R-:W-:-:S06]  /*4300*/  FMUL.FTZ R0, R38, c[0x0][0x320] ;  /* 0x0000c80026007a20 */ /* 0x002fcc0000410000 */
[----:B------:R1:W1:Y:S02]  /*4310*/  MUFU.TANH R54, R0 ;  /* 0x0000000000367308 */ /* 0x0002640000002400 */
[----:B-1----:R-:W-:Y:S02]  /*4320*/  FMUL.FTZ R0, R39, c[0x0][0x320] ;  /* 0x0000c80027007a20 */ /* 0x002fe40000410000 */
[----:B------:R-:W1:Y:S01]  /*4330*/  LDSM.16.M88.4 R36, [R165+0x1800] ;  /* 0x00180000a524783b */ /* 0x000e620000000200 */
[----:B------:R-:W-:-:S04]  /*4340*/  DEPBAR.LE SB0, 0x0 ;  /* 0x000080000000791a */ /* 0x000fc80000000000 */
[----:B------:R5:W1:Y:S02]  /*4350*/  MUFU.TANH R53, R0 ;  /* 0x0000000000357308 */ /* 0x000a640000002400 */
[----:B-----5:R-:W-:-:S06]  /*4360*/  FMUL.FTZ R0, R24, c[0x0][0x320] ;  /* 0x0000c80018007a20 */ /* 0x020fcc0000410000 */
[----:B------:R5:W2:Y:S01]  /*4370*/  MUFU.TANH R41, R0 ;  /* 0x0000000000297308 */ /* 0x000aa20000002400 */
[----:B-1----:R-:W-:Y:S01]  /*4380*/  HMMA.16816.F32.BF16 R12, R4, R36, R16 ;  /* 0x00000024040c723c */ /* 0x002fe20000041810 */
[----:B-----5:R-:W-:-:S06]  /*4390*/  FMUL.FTZ R0, R25, c[0x0][0x320] ;  /* 0x0000c80019007a20 */ /* 0x020fcc0000410000 */
[----:B------:R1:W1:Y:S01]  /*43a0*/  MUFU.TANH R40, R0 ;  /* 0x0000000000287308 */ /* 0x0002620000002400 */
        /* <DEDUP_REMOVED lines=39> */
[----:B--234-:R-:W-:Y:S01]  /*4620*/  IADD3 R2, R197, R96, R201 ;  /* 0x00000060c5027210 */ /* 0x01cfe20007ffe0c9 */
[----:B------:R-:W-:-:S03]  /*4630*/  IMAD.MOV.U32 R180, RZ, RZ, RZ ;  /* 0x000000ffffb47224 */ /* 0x000fc600078e00ff */
[----:B------:R-:W-:-:S05]  /*4640*/  IADD3 R2, R2, -0x40, RZ ;  /* 0xffffffc002027810 */ /* 0x000fca0007ffe0ff */
        /* <DEDUP_REMOVED lines=25> */
.L_x_632:
[----:B------:R-:W-:Y:S05]  /*47e0*/  BRA.DIV ~URZ, `(.L_x_485) ;  /* 0x000123d27f007947 */ /* 0x000fea000b800000 */
[----:B------:R-:W3:Y:S01]  /*47f0*/  SHFL.IDX PT, R0, R12, RZ, 0x181f ;  /* 0x00181fff0c007589 */ /* 0x000ee200000e0000 */
[----:B------:R-:W-:-:S04]  /*4800*/  ISETP.GE.AND P2, PT, R184, c[0x0][0x1d4], PT ;  /* 0x00007500b8007a0c */ /* 0x000fc80003f46270 */
[----:B------:R-:W-:Y:S02]  /*4810*/  SEL R11, RZ, 0x10, P2 ;  /* 0x00000010ff0b7807 */ /* 0x000fe40001000000 */
[C---:B---3--:R-:W-:Y:S02]  /*4820*/  IADD3 R6, P0, R0.reuse, R102, RZ ;  /* 0x0000006600067210 */ /* 0x048fe40007f1e0ff */
[----:B------:R-:W-:-:S03]  /*4830*/  IADD3 R2, P1, R0, R104, RZ ;  /* 0x0000006800027210 */ /* 0x000fc60007f3e0ff */
[----:B--2---:R-:W-:Y:S01]  /*4840*/  IMAD.X R7, R4, 0x1, R97, P0 ;  /* 0x0000000104077824 */ /* 0x004fe200000e0661 */
[----:B------:R-:W-:Y:S01]  /*4850*/  IADD3 R8, P0, R0, R105, RZ ;  /* 0x0000006900087210 */ /* 0x000fe20007f1e0ff */
[----:B------:R-:W-:Y:S01]  /*4860*/  IMAD.X R3, R4, 0x1, R98, P1 ;  /* 0x0000000104037824 */ /* 0x000fe200008e0662 */
[----:B------:R-:W-:Y:S01]  /*4870*/  ISETP.GE.AND P1, PT, R192, c[0x0][0x1d4], PT ;  /* 0x00007500c0007a0c */ /* 0x000fe20003f26270 */
[----:B------:R-:W2:Y:S02]  /*4880*/  SHFL.IDX PT, R0, R12, 0x1, 0x181f ;  /* 0x00381f000c007f89 */ /* 0x000ea400000e0000 */
[----:B------:R-:W-:Y:S01]  /*4890*/  IMAD.X R9, R4, 0x1, R99, P0 ;  /* 0x0000000104097824 */ /* 0x000fe200000e0663 */
[----:B------:R-:W-:Y:S01]  /*48a0*/  ISETP.GE.AND P0, PT, R193, c[0x0][0x1d4], PT ;  /* 0x00007500c1007a0c */ /* 0x000fe20003f06270 */
[----:B------:R-:W-:Y:S01]  /*48b0*/  @!PT LDS RZ, [RZ] ;  /* 0x00000000fffff984 */ /* 0x000fe20000000800 */
[----:B------:R3:W-:Y:S01]  /*48c0*/  LDGSTS.E.BYPASS.LTC128B.128 [R179+0x6100], [R6.64], !P2 ;  /* 0x0610000006b37fae */ /* 0x0007e2000d101d48 */
[----:B------:R-:W-:-:S03]  /*48d0*/  SEL R10, RZ, 0x10, P1 ;  /* 0x00000010ff0a7807 */ /* 0x000fc60000800000 */
[----:B------:R4:W1:Y:S04]  /*48e0*/  SHFL.IDX PT, R4, R5, 0x1, 0x181f ;  /* 0x00381f0005047f89 */ /* 0x00086800000e0000 */
[----:B------:R3:W-:Y:S04]  /*48f0*/  LDGSTS.E.BYPASS.LTC128B.128 [R179+0x8100], [R2.64], !P1 ;  /* 0x0810000002b37fae */ /* 0x0007e8000c901d48 */
[----:B------:R3:W-:Y:S01]  /*4900*/  LDGSTS.E.BYPASS.LTC128B.128 [R179+0xa100], [R8.64], !P0 ;  /* 0x0a10000008b37fae */ /* 0x0007e2000c101d48 */
[----:B-1--4-:R-:W-:-:S03]  /*4910*/  SEL R5, RZ, 0x10, P0 ;  /* 0x00000010ff057807 */ /* 0x012fc60000000000 */
.L_x_633:
[----:B--23--:R-:W-:Y:S02]  /*4920*/  IADD3 R2, -R11, 0x10, RZ ;  /* 0x000000100b027810 */ /* 0x00cfe40007ffe1ff */
[----:B------:R-:W-:-:S02]  /*4930*/  IADD3 R3, -R10, 0x10, RZ ;  /* 0x000000100a037810 */ /* 0x000fc40007ffe1ff */
[----:B------:R-:W-:Y:S02]  /*4940*/  LOP3.LUT R2, R2, 0xf, RZ, 0xc0, !PT ;  /* 0x0000000f02027812 */ /* 0x000fe400078ec0ff */
[----:B------:R-:W-:Y:S02]  /*4950*/  ISETP.NE.U32.AND P2, PT, R11, RZ, PT ;  /* 0x000000ff0b00720c */ /* 0x000fe40003f45070 */
[----:B------:R-:W-:Y:S02]  /*4960*/  IADD3 R8, P1, P0, R2, R0, R102 ;  /* 0x0000000002087210 */ /* 0x000fe4000783e066 */
[----:B------:R-:W-:Y:S02]  /*4970*/  LOP3.LUT R2, R3, 0xf, RZ, 0xc0, !PT ;  /* 0x0000000f03027812 */ /* 0x000fe400078ec0ff */
[----:B------:R-:W-:Y:S02]  /*4980*/  IADD3 R3, -R5, 0x10, RZ ;  /* 0x0000001005037810 */ /* 0x000fe40007ffe1ff */
[----:B------:R-:W-:-:S02]  /*4990*/  IADD3.X R9, RZ, R4, R97, P1, P0 ;  /* 0x00000004ff097210 */ /* 0x000fc40000fe0461 */
[----:B------:R-:W-:Y:S02]  /*49a0*/  IADD3 R6, P1, P0, R2, R0, R104 ;  /* 0x0000000002067210 */ /* 0x000fe4000783e068 */
[----:B------:R-:W-:Y:S01]  /*49b0*/  LOP3.LUT R2, R3, 0xf, RZ, 0xc0, !PT ;  /* 0x0000000f03027812 */ /* 0x000fe200078ec0ff */
[----:B------:R-:W-:Y:S01]  /*49c0*/  @!PT LDS RZ, [RZ] ;  /* 0x00000000fffff984 */ /* 0x000fe20000000800 */
[----:B------:R-:W-:Y:S01]  /*49d0*/  @!PT LDS RZ, [RZ] ;  /* 0x00000000fffff984 */ /* 0x000fe20000000800 */
[----:B------:R-:W-:Y:S01]  /*49e0*/  @!PT LDS RZ, [RZ] ;  /* 0x00000000fffff984 */ /* 0x000fe20000000800 */
[----:B------:R1:W-:Y:S01]  /*49f0*/  LDGSTS.E.BYPASS.LTC128B.128.ZFILL [R179+0x7100], [R8.64], P2 ;  /* 0x0710000008b37fae */ /* 0x0003e20009141d48 */
[----:B------:R-:W-:Y:S02]  /*4a00*/  IADD3.X R7, RZ, R4, R98, P1, P0 ;  /* 0x00000004ff077210 */ /* 0x000fe40000fe0462 */
[----:B------:R-:W-:-:S04]  /*4a10*/  IADD3 R2, P1, P0, R2, R0, R105 ;  /* 0x0000000002027210 */ /* 0x000fc8000783e069 */
[----:B------:R-:W-:Y:S02]  /*4a20*/  IADD3.X R3, RZ, R4, R99, P1, P0 ;  /* 0x00000004ff037210 */ /* 0x000fe40000fe0463 */
[----:B------:R-:W-:Y:S02]  /*4a30*/  ISETP.NE.U32.AND P1, PT, R10, RZ, PT ;  /* 0x000000ff0a00720c */ /* 0x000fe40003f25070 */
[----:B------:R-:W-:-:S11]  /*4a40*/  ISETP.NE.U32.AND P0, PT, R5, RZ, PT ;  /* 0x000000ff0500720c */ /* 0x000fd60003f05070 */
[----:B------:R1:W-:Y:S04]  /*4a50*/  LDGSTS.E.BYPASS.LTC128B.128.ZFILL [R179+0x9100], [R6.64], P1 ;  /* 0x0910000006b37fae */ /* 0x0003e80008941d48 */
[----:B------:R1:W-:Y:S02]  /*4a60*/  LDGSTS.E.BYPASS.LTC128B.128.ZFILL [R179+0xb100], [R2.64], P0 ;  /* 0x0b10000002b37fae */ /* 0x0003e40008141d48 */
.L_x_483:
[----:B--234-:R-:W-:Y:S05]  /*4a70*/  BSYNC B0 ;  /* 0x0000000000007941 */ /* 0x01cfea0003800000 */
.L_x_482:
[----:B-1----:R-:W-:Y:S01]  /*4a80*/  IMAD.MOV.U32 R0, RZ, RZ, c[0x0][0x2c4] ;  /* 0x0000b100ff007624 */ /* 0x002fe200078e00ff */
[----:B------:R-:W-:Y:S01]  /*4a90*/  ULDC UR4, c[0x0][0x324] ;  /* 0x0000c90000047ab9 */ /* 0x000fe20000000800 */
[----:B------:R-:W-:Y:S01]  /*4aa0*/  IADD3 R2, R195, 0x1, -R96 ;  /* 0x00000001c3027810 */ /* 0x000fe20007ffe860 */
[----:B------:R-:W-:Y:S01]  /*4ab0*/  ULOP3.LUT UR4, URZ, UR4, URZ, 0x33, !UPT ;  /* 0x000000043f047292 */ /* 0x000fe2000f8e333f */
[----:B------:R-:W0:Y:S01]  /*4ac0*/  LDGDEPBAR ;  /* 0x00000000000079af */ /* 0x000e220000000000 */
[----:B------:R-:W-:Y:S01]  /*4ad0*/  ISETP.NE.AND P0, PT, R0, 0x1, PT ;  /* 0x000000010000780c */ /* 0x000fe20003f05270 */
[----:B------:R-:W-:-:S02]  /*4ae0*/  IMAD.IADD R0, R216, 0x1, R211 ;  /* 0x00000001d8007824 */ /* 0x000fc400078e02d3 */
[----:B------:R-:W-:Y:S02]  /*4af0*/  IMAD.IADD R8, R100, 0x1, -R199 ;  /* 0x0000000164087824 */ /* 0x000fe400078e0ac7 */
[----:B------:R-:W-:-:S08]  /*4b00*/  IMAD.MOV.U32 R4, RZ, RZ, R0 ;  /* 0x000000ffff047224 */ /* 0x000fd000078e0000 */
[----:B------:R-:W-:Y:S01]  /*4b10*/  @P0 IMAD.HI.U32 R3, R0, c[0x0][0x2c8], RZ ;  /* 0x0000b20000030a27 */ /* 0x000fe200078e00ff */
[----:B------:R-:W-:-:S04]  /*4b20*/  IADD3 R0, -R196, R2, -R199 ;  /* 0x00000002c4007210 */ /* 0x000fc80007ffe9c7 */
[C---:B------:R-:W-:Y:S02]  /*4b30*/  IADD3 R7, R0.reuse, UR4, RZ ;  /* 0x0000000400077c10 */ /* 0x040fe4000fffe0ff */
[----:B------:R-:W-:Y:S02]  /*4b40*/  @P0 SHF.R.U32.HI R4, RZ, c[0x0][0x2cc], R3 ;  /* 0x0000b300ff040a19 */ /* 0x000fe40000011603 */
[----:B------:R-:W-:Y:S01]  /*4b50*/  IADD3 R6, R0, c[0x0][0x328], RZ ;  /* 0x0000ca0000067a10 */ /* 0x000fe20007ffe0ff */
[----:B------:R-:W-:Y:S05]  /*4b60*/  BRA.DIV ~URZ, `(.L_x_486) ;  /* 0x000122927f007947 */ /* 0x000fea000b800000 */
[----:B------:R1:W2:Y:S02]  /*4b70*/  SHFL.IDX PT, R3, R4, RZ, 0x1c1f ;  /* 0x001c1fff04037589 */ /* 0x0002a400000e0000 */
.L_x_634:
[----:B------:R-:W-:Y:S01]  /*4b80*/  IMAD.MOV.U32 R0, RZ, RZ, c[0x0][0x32c] ;  /* 0x0000cb00ff007624 */ /* 0x000fe200078e00ff */
[----:B--2---:R-:W-:-:S04]  /*4b90*/  IADD3 R2, R6, R3, RZ ;  /* 0x0000000306027210 */ /* 0x004fc80007ffe0ff */
[----:B------:R-:W-:Y:S01]  /*4ba0*/  ISETP.GE.AND P0, PT, R0, 0x1, PT ;  /* 0x000000010000780c */ /* 0x000fe20003f06270 */
[----:B------:R-:W-:Y:S01]  /*4bb0*/  IMAD.IADD R0, R7, 0x1, R3 ;  /* 0x0000000107007824 */ /* 0x000fe200078e0203 */
[----:B------:R-:W-:-:S11]  /*4bc0*/  IMNMX R2, R8, R2, PT ;  /* 0x0000000208027217 */ /* 0x000fd60003800200 */
[----:B------:R-:W-:Y:S05]  /*4bd0*/  @!P0 BRA `(.L_x_487) ;  /* 0x0000015000008947 */ /* 0x000fea0003800000 */
[----:B------:R-:W-:Y:S01]  /*4be0*/  IADD3 R3, -R196, R195, R3 ;  /* 0x000000c3c4037210 */ /* 0x000fe20007ffe103 */
[----:B------:R-:W-:Y:S03]  /*4bf0*/  BSSY B0, `(.L_x_488) ;  /* 0x000000e000007945 */ /* 0x000fe60003800000 */
[----:B------:R-:W-:-:S13]  /*4c00*/  ISETP.GT.AND P0, PT, R3, -0x1, PT ;  /* 0xffffffff0300780c */ /* 0x000fda0003f04270 */
[----:B------:R-:W-:Y:S05]  /*4c10*/  @P0 BRA `(.L_x_489) ;  /* 0x0000007000000947 */ /* 0x000fea0003800000 */
[----:B------:R-:W-:Y:S01]  /*4c20*/  IMAD.MOV.U32 R5, RZ, RZ, 0x1 ;  /* 0x00000001ff057424 */ /* 0x000fe200078e00ff */
[----:B------:R-:W-:-:S04]  /*4c30*/  LOP3.LUT R3, RZ, R3, RZ, 0x33, !PT ;  /* 0x00000003ff037212 */ /* 0x000fc800078e33ff */
[----:B------:R-:W-:-:S13]  /*4c40*/  ISETP.NE.AND P0, PT, R5, c[0x0][0x32c], PT ;  /* 0x0000cb0005007a0c */ /* 0x000fda0003f05270 */
[----:B------:R-:W-:-:S05]  /*4c50*/  @P0 IMAD.HI.U32 R5, R3, c[0x0][0x330], RZ ;  /* 0x0000cc0003050a27 */ /* 0x000fca00078e00ff */
[----:B------:R-:W-:-:S04]  /*4c60*/  @P0 SHF.R.U32.HI R3, RZ, c[0x0][0x334], R5 ;  /* 0x0000cd00ff030a19 */ /* 0x000fc80000011605 */
[----:B------:R-:W-:Y:S01]  /*4c70*/  LOP3.LUT R3, RZ, R3, RZ, 0x33, !PT ;  /* 0x00000003ff037212 */ /* 0x000fe200078e33ff */
[----:B------:R-:W-:Y:S05]  /*4c80*/  BRA `(.L_x_490) ;  /* 0x0000004000007947 */ /* 0x000fea0003800000 */
.L_x_489:
[----:B------:R-:W-:-:S04]  /*4c90*/  MOV R5, 0x1 ;  /* 0x0000000100057802 */ /* 0x000fc80000000f00 */
[----:B------:R-:W-:-:S13]  /*4ca0*/  ISETP.NE.AND P0, PT, R5, c[0x0][0x32c], PT ;  /* 0x0000cb0005007a0c */ /* 0x000fda0003f05270 */
[----:B------:R-:W-:-:S05]  /*4cb0*/  @P0 IMAD.HI.U32 R5, R3, c[0x0][0x330], RZ ;  /* 0x0000cc0003050a27 */ /* 0x000fca00078e00ff */
[----:B------:R-:W-:Y:S02]  /*4cc0*/  @P0 SHF.R.U32.HI R3, RZ, c[0x0][0x334], R5 ;  /* 0x0000cd00ff030a19 */ /* 0x000fe40000011605 */
.L_x_490:
[----:B------:R-:W-:Y:S05]  /*4cd0*/  BSYNC B0 ;  /* 0x0000000000007941 */ /* 0x000fea0003800000 */
.L_x_488:
[----:B------:R-:W-:-:S04]  /*4ce0*/  IMAD R3, R3, c[0x0][0x32c], -R96 ;  /* 0x0000cb0003037a24 */ /* 0x000fc800078e0a60 */
[----:B------:R-:W-:-:S05]  /*4cf0*/  IMAD.IADD R3, R3, 0x1, -R199 ;  /* 0x0000000103037824 */ /* 0x000fca00078e0ac7 */
[----:B------:R-:W-:Y:S02]  /*4d00*/  IADD3 R5, R3, c[0x0][0x32c], RZ ;  /* 0x0000cb0003057a10 */ /* 0x000fe40007ffe0ff */
[----:B------:R-:W-:Y:S02]  /*4d10*/  IMNMX R0, R0, R3, !PT ;  /* 0x0000000300007217 */ /* 0x000fe40007800200 */
[----:B------:R-:W-:Y:S02]  /*4d20*/  IMNMX R2, R2, R5, PT ;  /* 0x0000000502027217 */ /* 0x000fe40003800200 */
.L_x_487:
[----:B------:R-:W-:-:S04]  /*4d30*/  ISETP.GT.AND P1, PT, R178, RZ, PT ;  /* 0x000000ffb200720c */ /* 0x000fc80003f24270 */
[C---:B------:R-:W-:Y:S02]  /*4d40*/  ISETP.GT.AND P2, PT, R0.reuse, RZ, P1 ;  /* 0x000000ff0000720c */ /* 0x040fe40000f44270 */
[----:B------:R-:W-:Y:S02]  /*4d50*/  ISETP.GT.AND P0, PT, R0, 0x1, P1 ;  /* 0x000000010000780c */ /* 0x000fe40000f04270 */
[C---:B------:R-:W-:Y:S02]  /*4d60*/  ISETP.LT.OR P2, PT, R2.reuse, 0x1, P2 ;  /* 0x000000010200780c */ /* 0x040fe40001741670 */
[----:B------:R-:W-:Y:S02]  /*4d70*/  ISETP.LT.OR P0, PT, R2, 0x2, P0 ;  /* 0x000000020200780c */ /* 0x000fe40000701670 */
[----:B------:R-:W-:Y:S02]  /*4d80*/  FSEL R9, R76, -INF , !P2 ;  /* 0xff8000004c097808 */ /* 0x000fe40005000000 */
[----:B------:R-:W-:-:S02]  /*4d90*/  FSEL R11, R72, -INF , !P0 ;  /* 0xff800000480b7808 */ /* 0x000fc40004000000 */
[C---:B------:R-:W-:Y:S02]  /*4da0*/  ISETP.GT.AND P2, PT, R0.reuse, 0x8, P1 ;  /* 0x000000080000780c */ /* 0x040fe40000f44270 */
        /* <DEDUP_REMOVED lines=40> */
[----:B------:R-:W-:Y:S01]  /*5030*/  FSEL R106, R13, -INF , !P0 ;  /* 0xff8000000d6a7808 */ /* 0x000fe20004000000 */
[----:B------:R-:W-:Y:S06]  /*5040*/  BRA.DIV ~URZ, `(.L_x_491) ;  /* 0x00011e227f007947 */ /* 0x000fec000b800000 */
[----:B------:R2:W3:Y:S02]  /*5050*/  SHFL.IDX PT, R3, R4, 0x1, 0x1c1f ;  /* 0x003c1f0004037f89 */ /* 0x0004e400000e0000 */
.L_x_635:
[----:B------:R-:W-:Y:S01]  /*5060*/  IMAD.MOV.U32 R0, RZ, RZ, c[0x0][0x32c] ;  /* 0x0000cb00ff007624 */ /* 0x000fe200078e00ff */
[----:B---3--:R-:W-:-:S04]  /*5070*/  IADD3 R2, R6, R3, RZ ;  /* 0x0000000306027210 */ /* 0x008fc80007ffe0ff */
        /* <DEDUP_REMOVED lines=8> */
[----:B-12---:R-:W-:Y:S01]  /*5100*/  IMAD.MOV.U32 R4, RZ, RZ, 0x1 ;  /* 0x00000001ff047424 */ /* 0x006fe200078e00ff */
[----:B------:R-:W-:-:S04]  /*5110*/  LOP3.LUT R3, RZ, R3, RZ, 0x33, !PT ;  /* 0x00000003ff037212 */ /* 0x000fc800078e33ff */
[----:B------:R-:W-:-:S13]  /*5120*/  ISETP.NE.AND P0, PT, R4, c[0x0][0x32c], PT ;  /* 0x0000cb0004007a0c */ /* 0x000fda0003f05270 */
[----:B------:R-:W-:-:S05]  /*5130*/  @P0 IMAD.HI.U32 R4, R3, c[0x0][0x330], RZ ;  /* 0x0000cc0003040a27 */ /* 0x000fca00078e00ff */
[----:B------:R-:W-:-:S04]  /*5140*/  @P0 SHF.R.U32.HI R3, RZ, c[0x0][0x334], R4 ;  /* 0x0000cd00ff030a19 */ /* 0x000fc80000011604 */
[----:B------:R-:W-:Y:S01]  /*5150*/  LOP3.LUT R3, RZ, R3, RZ, 0x33, !PT ;  /* 0x00000003ff037212 */ /* 0x000fe200078e33ff */
[----:B------:R-:W-:Y:S05]  /*5160*/  BRA `(.L_x_495) ;  /* 0x0000004000007947 */ /* 0x000fea0003800000 */
.L_x_494:
[----:B-12---:R-:W-:-:S04]  /*5170*/  MOV R4, 0x1 ;  /* 0x0000000100047802 */ /* 0x006fc80000000f00 */
[----:B------:R-:W-:-:S13]  /*5180*/  ISETP.NE.AND P0, PT, R4, c[0x0][0x32c], PT ;  /* 0x0000cb0004007a0c */ /* 0x000fda0003f05270 */
[----:B------:R-:W-:-:S05]  /*5190*/  @P0 IMAD.HI.U32 R4, R3, c[0x0][0x330], RZ ;  /* 0x0000cc0003040a27 */ /* 0x000fca00078e00ff */
[----:B------:R-:W-:Y:S02]  /*51a0*/  @P0 SHF.R.U32.HI R3, RZ, c[0x0][0x334], R4 ;  /* 0x0000cd00ff030a19 */ /* 0x000fe40000011604 */
.L_x_495:
[----:B------:R-:W-:Y:S05]  /*51b0*/  BSYNC B0 ;  /* 0x0000000000007941 */ /* 0x000fea0003800000 */
.L_x_493:
[----:B------:R-:W-:-:S04]  /*51c0*/  IMAD R3, R3, c[0x0][0x32c], -R96 ;  /* 0x0000cb0003037a24 */ /* 0x000fc800078e0a60 */
[----:B------:R-:W-:-:S05]  /*51d0*/  IMAD.IADD R3, R3, 0x1, -R199 ;  /* 0x0000000103037824 */ /* 0x000fca00078e0ac7 */
[----:B------:R-:W-:Y:S02]  /*51e0*/  IADD3 R4, R3, c[0x0][0x32c], RZ ;  /* 0x0000cb0003047a10 */ /* 0x000fe40007ffe0ff */
[----:B------:R-:W-:Y:S02]  /*51f0*/  IMNMX R0, R0, R3, !PT ;  /* 0x0000000300007217 */ /* 0x000fe40007800200 */
[----:B------:R-:W-:Y:S02]  /*5200*/  IMNMX R2, R2, R4, PT ;  /* 0x0000000402027217 */ /* 0x000fe40003800200 */
.L_x_492:
[C---:B------:R-:W-:Y:S02]  /*5210*/  ISETP.GT.AND P0, PT, R0.reuse, 0x1, P1 ;  /* 0x000000010000780c */ /* 0x040fe40000f04270 */
[----:B------:R-:W-:Y:S02]  /*5220*/  ISETP.GT.AND P2, PT, R0, 0x8, P1 ;  /* 0x000000080000780c */ /* 0x000fe40000f44270 */
[C---:B------:R-:W-:Y:S02]  /*5230*/  ISETP.LT.OR P0, PT, R2.reuse, 0x2, P0 ;  /* 0x000000020200780c */ /* 0x040fe40000701670 */
[----:B------:R-:W-:-:S02]  /*5240*/  ISETP.LT.OR P2, PT, R2, 0x9, P2 ;  /* 0x000000090200780c */ /* 0x000fc40001741670 */
[----:B------:R-:W-:Y:S02]  /*5250*/  FSEL R7, R73, -INF , !P0 ;  /* 0xff80000049077808 */ /* 0x000fe40004000000 */
[----:B------:R-:W-:Y:S02]  /*5260*/  ISETP.GT.AND P0, PT, R0, 0x9, P1 ;  /* 0x000000090000780c */ /* 0x000fe40000f04270 */
[----:B------:R-:W-:Y:S02]  /*5270*/  FSEL R8, R70, -INF , !P2 ;  /* 0xff80000046087808 */ /* 0x000fe40005000000 */
[----:B------:R-:W-:Y:S02]  /*5280*/  ISETP.LT.OR P0, PT, R2, 0xa, P0 ;  /* 0x0000000a0200780c */ /* 0x000fe40000701670 */
[----:B------:R-:W-:Y:S02]  /*5290*/  FMNMX.FTZ R3, R9, R11, !PT ;  /* 0x0000000b09037209 */ /* 0x000fe40007810000 */
[----:B------:R-:W-:-:S02]  /*52a0*/  FSEL R10, R56, -INF , !P0 ;  /* 0xff800000380a7808 */ /* 0x000fc40004000000 */
[C---:B------:R-:W-:Y:S02]  /*52b0*/  ISETP.GT.AND P0, PT, R0.reuse, 0x11, P1 ;  /* 0x000000110000780c */ /* 0x040fe40000f04270 */
[----:B------:R-:W-:Y:S02]  /*52c0*/  ISETP.GT.AND P3, PT, R0, 0x10, P1 ;  /* 0x000000100000780c */ /* 0x000fe40000f64270 */
[----:B------:R-:W-:Y:S02]  /*52d0*/  ISETP.LT.OR P2, PT, R2, 0x12, P0 ;  /* 0x000000120200780c */ /* 0x000fe40000741670 */
[C---:B------:R-:W-:Y:S02]  /*52e0*/  ISETP.GT.AND P0, PT, R0.reuse, 0x18, P1 ;  /* 0x000000180000780c */ /* 0x040fe40000f04270 */
[----:B------:R-:W-:Y:S02]  /*52f0*/  FSEL R14, R53, -INF , !P2 ;  /* 0xff800000350e7808 */ /* 0x000fe40005000000 */
[----:B------:R-:W-:-:S02]  /*5300*/  ISETP.GT.AND P2, PT, R0, RZ, P1 ;  /* 0x000000ff0000720c */ /* 0x000fc40000f44270 */
[----:B------:R-:W-:Y:S02]  /*5310*/  FMNMX.FTZ R3, R12, R3, !PT ;  /* 0x000000030c037209 */ /* 0x000fe40007810000 */
[C---:B------:R-:W-:Y:S02]  /*5320*/  ISETP.LT.OR P2, PT, R2.reuse, 0x1, P2 ;  /* 0x000000010200780c */ /* 0x040fe40001741670 */
[C---:B------:R-:W-:Y:S02]  /*5330*/  ISETP.LT.OR P3, PT, R2.reuse, 0x11, P3 ;  /* 0x000000110200780c */ /* 0x040fe40001f61670 */
[----:B------:R-:W-:Y:S02]  /*5340*/  FSEL R6, R77, -INF , !P2 ;  /* 0xff8000004d067808 */ /* 0x000fe40005000000 */
[----:B------:R-:W-:Y:S02]  /*5350*/  ISETP.LT.OR P0, PT, R2, 0x19, P0 ;  /* 0x000000190200780c */ /* 0x000fe40000701670 */
[----:B-12---:R-:W-:-:S02]  /*5360*/  FMNMX.FTZ R4, R6, R7, !PT ;  /* 0x0000000706047209 */ /* 0x006fc40007810000 */
[----:B------:R-:W-:Y:S02]  /*5370*/  FMNMX.FTZ R3, R15, R3, !PT ;  /* 0x000000030f037209 */ /* 0x000fe40007810000 */
[----:B------:R-:W-:Y:S02]  /*5380*/  FMNMX.FTZ R4, R8, R4, !PT ;  /* 0x0000000408047209 */ /* 0x000fe40007810000 */
[----:B------:R-:W-:Y:S02]  /*5390*/  FSEL R13, R54, -INF , !P3 ;  /* 0xff800000360d7808 */ /* 0x000fe40005800000 */
[----:B------:R-:W-:Y:S02]  /*53a0*/  FMNMX.FTZ R4, R10, R4, !PT ;  /* 0x000000040a047209 */ /* 0x000fe40007810000 */
[----:B------:R-:W-:Y:S02]  /*53b0*/  FSEL R17, R43, -INF , !P0 ;  /* 0xff8000002b117808 */ /* 0x000fe40004000000 */
[----:B------:R-:W-:-:S02]  /*53c0*/  ISETP.GT.AND P2, PT, R0, 0x19, P1 ;  /* 0x000000190000780c */ /* 0x000fc40000f44270 */
[----:B------:R-:W-:Y:S02]  /*53d0*/  ISETP.GT.AND P0, PT, R0, 0x20, P1 ;  /* 0x000000200000780c */ /* 0x000fe40000f04270 */
[----:B------:R-:W-:Y:S02]  /*53e0*/  FMNMX.FTZ R3, R16, R3, !PT ;  /* 0x0000000310037209 */ /* 0x000fe40007810000 */
[----:B------:R-:W-:Y:S02]  /*53f0*/  FMNMX.FTZ R4, R13, R4, !PT ;  /* 0x000000040d047209 */ /* 0x000fe40007810000 */
[C---:B------:R-:W-:Y:S02]  /*5400*/  ISETP.LT.OR P2, PT, R2.reuse, 0x1a, P2 ;  /* 0x0000001a0200780c */ /* 0x040fe40001741670 */
[----:B------:R-:W-:Y:S02]  /*5410*/  ISETP.LT.OR P0, PT, R2, 0x21, P0 ;  /* 0x000000210200780c */ /* 0x000fe40000701670 */
[----:B------:R-:W-:-:S02]  /*5420*/  FMNMX.FTZ R3, R18, R3, !PT ;  /* 0x0000000312037209 */ /* 0x000fc40007810000 */
[----:B------:R-:W-:Y:S02]  /*5430*/  FMNMX.FTZ R4, R14, R4, !PT ;  /* 0x000000040e047209 */ /* 0x000fe40007810000 */
[----:B------:R-:W-:Y:S02]  /*5440*/  FSEL R24, R42, -INF , !P2 ;  /* 0xff8000002a187808 */ /* 0x000fe40005000000 */
[C---:B------:R-:W-:Y:S02]  /*5450*/  ISETP.GT.AND P2, PT, R0.reuse, 0x21, P1 ;  /* 0x000000210000780c */ /* 0x040fe40000f44270 */
[----:B------:R-:W-:Y:S02]  /*5460*/  FSEL R79, R33, -INF , !P0 ;  /* 0xff800000214f7808 */ /* 0x000fe40004000000 */
[----:B------:R-:W-:Y:S02]  /*5470*/  FMNMX.FTZ R3, R19, R3, !PT ;  /* 0x0000000313037209 */ /* 0x000fe40007810000 */
[----:B------:R-:W-:-:S02]  /*5480*/  ISETP.GT.AND P0, PT, R0, 0x28, P1 ;  /* 0x000000280000780c */ /* 0x000fc40000f04270 */
[----:B------:R-:W-:Y:S02]  /*5490*/  FMNMX.FTZ R4, R17, R4, !PT ;  /* 0x0000000411047209 */ /* 0x000fe40007810000 */
[----:B------:R-:W-:Y:S02]  /*54a0*/  ISETP.LT.OR P2, PT, R2, 0x22, P2 ;  /* 0x000000220200780c */ /* 0x000fe40001741670 */
[----:B------:R-:W-:Y:S02]  /*54b0*/  FMNMX.FTZ R3, R20, R3, !PT ;  /* 0x0000000314037209 */ /* 0x000fe40007810000 */
[----:B------:R-:W-:Y:S02]  /*54c0*/  ISETP.LT.OR P0, PT, R2, 0x29, P0 ;  /* 0x000000290200780c */ /* 0x000fe40000701670 */
[----:B------:R-:W-:Y:S02]  /*54d0*/  FMNMX.FTZ R4, R24, R4, !PT ;  /* 0x0000000418047209 */ /* 0x000fe40007810000 */
[----:B------:R-:W-:-:S02]  /*54e0*/  FSEL R77, R32, -INF , !P2 ;  /* 0xff800000204d7808 */ /* 0x000fc40005000000 */
[----:B------:R-:W-:Y:S02]  /*54f0*/  FMNMX.FTZ R3, R105, R3, !PT ;  /* 0x0000000369037209 */ /* 0x000fe40007810000 */
[----:B------:R-:W-:Y:S02]  /*5500*/  ISETP.GT.AND P2, PT, R0, 0x29, P1 ;  /* 0x000000290000780c */ /* 0x000fe40000f44270 */
[----:B------:R-:W-:Y:S02]  /*5510*/  FSEL R78, R30, -INF , !P0 ;  /* 0xff8000001e4e7808 */ /* 0x000fe40004000000 */
[----:B------:R-:W-:Y:S02]  /*5520*/  FMNMX.FTZ R4, R79, R4, !PT ;  /* 0x000000044f047209 */ /* 0x000fe40007810000 */
[----:B------:R-:W-:Y:S02]  /*5530*/  ISETP.GT.AND P0, PT, R0, 0x30, P1 ;  /* 0x000000300000780c */ /* 0x000fe40000f04270 */
[----:B------:R-:W-:-:S02]  /*5540*/  FMNMX.FTZ R3, R104, R3, !PT ;  /* 0x0000000368037209 */ /* 0x000fc40007810000 */
[C---:B------:R-:W-:Y:S02]  /*5550*/  ISETP.LT.OR P2, PT, R2.reuse, 0x2a, P2 ;  /* 0x0000002a0200780c */ /* 0x040fe40001741670 */
[----:B------:R-:W-:Y:S02]  /*5560*/  FMNMX.FTZ R4, R77, R4, !PT ;  /* 0x000000044d047209 */ /* 0x000fe40007810000 */
[----:B------:R-:W-:Y:S02]  /*5570*/  ISETP.LT.OR P0, PT, R2, 0x31, P0 ;  /* 0x000000310200780c */ /* 0x000fe40000701670 */
[----:B------:R-:W-:Y:S02]  /*5580*/  FMNMX.FTZ R3, R102, R3, !PT ;  /* 0x0000000366037209 */ /* 0x000fe40007810000 */
[----:B------:R-:W-:Y:S02]  /*5590*/  FSEL R76, R31, -INF , !P2 ;  /* 0xff8000001f4c7808 */ /* 0x000fe40005000000 */
[----:B------:R-:W-:-:S02]  /*55a0*/  ISETP.GT.AND P3, PT, R0, 0x31, P1 ;  /* 0x000000310000780c */ /* 0x000fc40000f64270 */
[----:B------:R-:W-:Y:S02]  /*55b0*/  FMNMX.FTZ R4, R78, R4, !PT ;  /* 0x000000044e047209 */ /* 0x000fe40007810000 */
[----:B------:R-:W-:Y:S02]  /*55c0*/  FSEL R159, R26, -INF , !P0 ;  /* 0xff8000001a9f7808 */ /* 0x000fe40004000000 */
[C---:B------:R-:W-:Y:S02]  /*55d0*/  ISETP.GT.AND P2, PT, R0.reuse, 0x38, P1 ;  /* 0x000000380000780c */ /* 0x040fe40000f44270 */
[----:B------:R-:W-:Y:S02]  /*55e0*/  ISETP.GT.AND P0, PT, R0, 0x39, P1 ;  /* 0x000000390000780c */ /* 0x000fe40000f04270 */
[----:B------:R-:W-:Y:S02]  /*55f0*/  FMNMX.FTZ R0, R101, R3, !PT ;  /* 0x0000000365007209 */ /* 0x000fe40007810000 */
[----:B------:R-:W-:-:S02]  /*5600*/  ISETP.LT.OR P3, PT, R2, 0x32, P3 ;  /* 0x000000320200780c */ /* 0x000fc40001f61670 */
[----:B------:R-:W-:Y:S02]  /*5610*/  FMNMX.FTZ R3, R76, R4, !PT ;  /* 0x000000044c037209 */ /* 0x000fe40007810000 */
[C---:B------:R-:W-:Y:S02]  /*5620*/  ISETP.LT.OR P1, PT, R2.reuse, 0x39, P2 ;  /* 0x000000390200780c */ /* 0x040fe40001721670 */
[----:B------:R-:W-:Y:S02]  /*5630*/  FSEL R158, R27, -INF , !P3 ;  /* 0xff8000001b9e7808 */ /* 0x000fe40005800000 */
[----:B------:R-:W-:Y:S02]  /*5640*/  FMNMX.FTZ R0, R109, R0, !PT ;  /* 0x000000006d007209 */ /* 0x000fe40007810000 */
[----:B------:R-:W-:Y:S02]  /*5650*/  FMNMX.FTZ R3, R159, R3, !PT ;  /* 0x000000039f037209 */ /* 0x000fe40007810000 */
[----:B------:R-:W-:-:S02]  /*5660*/  ISETP.LT.OR P0, PT, R2, 0x3a, P0 ;  /* 0x0000003a0200780c */ /* 0x000fc40000701670 */
[----:B------:R-:W-:Y:S02]  /*5670*/  FSEL R157, R23, -INF , !P1 ;  /* 0xff800000179d7808 */ /* 0x000fe40004800000 */
[----:B------:R-:W-:Y:S02]  /*5680*/  FMNMX.FTZ R0, R108, R0, !PT ;  /* 0x000000006c007209 */ /* 0x000fe40007810000 */
[----:B------:R-:W-:Y:S02]  /*5690*/  FMNMX.FTZ R2, R158, R3, !PT ;  /* 0x000000039e027209 */ /* 0x000fe40007810000 */
[----:B------:R-:W-:Y:S02]  /*56a0*/  FSEL R156, R22, -INF , !P0 ;  /* 0xff800000169c7808 */ /* 0x000fe40004000000 */
[----:B------:R-:W-:Y:S02]  /*56b0*/  FMNMX.FTZ R0, R107, R0, !PT ;  /* 0x000000006b007209 */ /* 0x000fe40007810000 */
[----:B------:R-:W-:-:S02]  /*56c0*/  FMNMX.FTZ R2, R157, R2, !PT ;  /* 0x000000029d027209 */ /* 0x000fc40007810000 */
[----:B------:R-:W-:Y:S02]  /*56d0*/  FMNMX.FTZ R4, R106, R0, !PT ;  /* 0x000000006a047209 */ /* 0x000fe40007810000 */
[----:B------:R-:W-:Y:S01]  /*56e0*/  FMNMX.FTZ R5, R156, R2, !PT ;  /* 0x000000029c057209 */ /* 0x000fe20007810000 */
[----:B------:R-:W-:Y:S05]  /*56f0*/  BRA.DIV ~URZ, `(.L_x_496) ;  /* 0x000117e27f007947 */ /* 0x000fea000b800000 */
[----:B------:R1:W2:Y:S02]  /*5700*/  SHFL.BFLY PT, R0, R4, 0x2, 0x1f ;  /* 0x0c401f0004007f89 */ /* 0x0002a400000e0000 */
.L_x_636:
[----:B-12---:R-:W-:Y:S01]  /*5710*/  FMNMX.FTZ R4, R4, R0, !PT ;  /* 0x0000000004047209 */ /* 0x006fe20007810000 */
[----:B------:R-:W-:Y:S05]  /*5720*/  BRA.DIV ~URZ, `(.L_x_497) ;  /* 0x000117f27f007947 */ /* 0x000fea000b800000 */
[----:B------:R-:W1:Y:S04]  /*5730*/  SHFL.BFLY PT, R0, R5, 0x2, 0x1f ;  /* 0x0c401f0005007f89 */ /* 0x000e6800000e0000 */
[----:B------:R-:W2:Y:S01]  /*5740*/  SHFL.BFLY PT, R2, R4, 0x1, 0x1f ;  /* 0x0c201f0004027f89 */ /* 0x000ea200000e0000 */
[----:B-1----:R-:W-:Y:S02]  /*5750*/  FMNMX.FTZ R5, R5, R0, !PT ;  /* 0x0000000005057209 */ /* 0x002fe40007810000 */
[----:B--2---:R-:W-:-:S03]  /*5760*/  FMNMX.FTZ R100, R4, R2, !PT ;  /* 0x0000000204647209 */ /* 0x004fc60007810000 */
[----:B------:R1:W2:Y:S04]  /*5770*/  SHFL.BFLY PT, R3, R5, 0x1, 0x1f ;  /* 0x0c201f0005037f89 */ /* 0x0002a800000e0000 */
.L_x_637:
[C---:B------:R-:W-:Y:S01]  /*5780*/  FMUL.FTZ R0, R100.reuse, c[0x0][0x2d0] ;  /* 0x0000b40064007a20 */ /* 0x040fe20000410000 */
[----:B------:R-:W-:Y:S01]  /*5790*/  FSETP.NEU.FTZ.AND P0, PT, R100, -INF , PT ;  /* 0xff8000006400780b */ /* 0x000fe20003f1d000 */
[----:B------:R-:W-:Y:S01]  /*57a0*/  WARPSYNC 0xffffffff ;  /* 0xffffffff00007948 */ /* 0x000fe20003800000 */
[----:B------:R-:W-:Y:S01]  /*57b0*/  LDSM.16.MT88.4 R36, [R167+0x800] ;  /* 0x00080000a724783b */ /* 0x000fe20000004200 */
[----:B------:R-:W-:Y:S02]  /*57c0*/  IADD3 R178, R178, -0x2, RZ ;  /* 0xfffffffeb2b27810 */ /* 0x000fe40007ffe0ff */
[----:B------:R-:W-:Y:S01]  /*57d0*/  FSEL R0, R0, RZ, P0 ;  /* 0x000000ff00007208 */ /* 0x000fe20000000000 */
[----:B------:R-:W-:Y:S04]  /*57e0*/  LDSM.16.MT88.4 R32, [R168] ;  /* 0x00000000a820783b */ /* 0x000fe80000004200 */
[--C-:B------:R-:W-:Y:S01]  /*57f0*/  FFMA.FTZ R2, R9, c[0x0][0x2d0], -R0.reuse ;  /* 0x0000b40009027a23 */ /* 0x100fe20000010800 */
[----:B------:R-:W-:Y:S03]  /*5800*/  LDSM.16.MT88.4 R44, [R170] ;  /* 0x00000000aa2c783b */ /* 0x000fe60000004200 */
[----:B------:R3:W-:Y:S01]  /*5810*/  MUFU.EX2 R111, R2 ;  /* 0x00000002006f7308 */ /* 0x0007e20000000800 */
[----:B------:R-:W-:Y:S04]  /*5820*/  LDSM.16.MT88.4 R40, [R168+0x800] ;  /* 0x00080000a828783b */ /* 0x000fe80000004200 */
[----:B------:R-:W-:Y:S04]  /*5830*/  LDSM.16.MT88.4 R60, [R170+0x800] ;  /* 0x00080000aa3c783b */ /* 0x000fe80000004200 */
[----:B------:R-:W-:Y:S04]  /*5840*/  LDSM.16.MT88.4 R52, [R167+0x2000] ;  /* 0x00200000a734783b */ /* 0x000fe80000004200 */
[----:B------:R-:W-:Y:S01]  /*5850*/  LDSM.16.MT88.4 R48, [R169] ;  /* 0x00000000a930783b */ /* 0x000fe20000004200 */
[----:B---3--:R-:W-:-:S03]  /*5860*/  FFMA.FTZ R2, R11, c[0x0][0x2d0], -R0 ;  /* 0x0000b4000b027a23 */ /* 0x008fc60000010800 */
[----:B------:R-:W-:Y:S01]  /*5870*/  LDSM.16.MT88.4 R64, [R170+0x2000] ;  /* 0x00200000aa40783b */ /* 0x000fe20000004200 */
[----:B------:R3:W4:Y:S03]  /*5880*/  MUFU.EX2 R110, R2 ;  /* 0x00000002006e7308 */ /* 0x0007260000000800 */
[----:B------:R-:W-:Y:S04]  /*5890*/  LDSM.16.MT88.4 R72, [R169+0x2000] ;  /* 0x00200000a948783b */ /* 0x000fe80000004200 */
[----:B------:R-:W-:Y:S04]  /*58a0*/  LDSM.16.MT88.4 R56, [R169+0x800] ;  /* 0x00080000a938783b */ /* 0x000fe80000004200 */
[----:B------:R-:W-:Y:S01]  /*58b0*/  LDSM.16.MT88.4 R68, [R168+0x2800] ;  /* 0x00280000a844783b */ /* 0x000fe20000004200 */
[--C-:B---3--:R-:W-:Y:S01]  /*58c0*/  FFMA.FTZ R2, R12, c[0x0][0x2d0], -R0.reuse ;  /* 0x0000b4000c027a23 */ /* 0x108fe20000010800 */
[----:B--2---:R-:W-:Y:S01]  /*58d0*/  FMNMX.FTZ R12, R3, R5, !PT ;  /* 0x00000005030c7209 */ /* 0x004fe20007810000 */
[----:B------:R-:W-:-:S02]  /*58e0*/  FFMA.FTZ R3, R19, c[0x0][0x2d0], -R0 ;  /* 0x0000b40013037a23 */ /* 0x000fc40000010800 */
[----:B------:R2:W-:Y:S01]  /*58f0*/  MUFU.EX2 R187, R2 ;  /* 0x0000000200bb7308 */ /* 0x0005e20000000800 */
[----:B------:R-:W-:-:S07]  /*5900*/  FSETP.NEU.FTZ.AND P0, PT, R12, -INF , PT ;  /* 0xff8000000c00780b */ /* 0x000fce0003f1d000 */
[----:B------:R3:W-:Y:S01]  /*5910*/  MUFU.EX2 R221, R3 ;  /* 0x0000000300dd7308 */ /* 0x0007e20000000800 */
[----:B--2---:R-:W-:Y:S02]  /*5920*/  FFMA.FTZ R2, R15, c[0x0][0x2d0], -R0 ;  /* 0x0000b4000f027a23 */ /* 0x004fe40000010800 */
[----:B----4-:R-:W-:-:S05]  /*5930*/  FADD.FTZ R15, R111, R110 ;  /* 0x0000006e6f0f7221 */ /* 0x010fca0000010000 */
[----:B------:R2:W-:Y:S01]  /*5940*/  MUFU.EX2 R189, R2 ;  /* 0x0000000200bd7308 */ /* 0x0005e20000000800 */
[--C-:B---3--:R-:W-:Y:S02]  /*5950*/  FFMA.FTZ R3, R20, c[0x0][0x2d0], -R0.reuse ;  /* 0x0000b40014037a23 */ /* 0x108fe40000010800 */
[----:B------:R-:W3:Y:S05]  /*5960*/  LDSM.16.MT88.4 R20, [R167] ;  /* 0x00000000a714783b */ /* 0x000eea0000004200 */
[----:B------:R-:W-:Y:S01]  /*5970*/  MUFU.EX2 R220, R3 ;  /* 0x0000000300dc7308 */ /* 0x000fe20000000800 */
[----:B--2---:R-:W-:-:S07]  /*5980*/  FFMA.FTZ R2, R16, c[0x0][0x2d0], -R0 ;  /* 0x0000b40010027a23 */ /* 0x004fce0000010800 */
[----:B------:R2:W-:Y:S02]  /*5990*/  MUFU.EX2 R188, R2 ;  /* 0x0000000200bc7308 */ /* 0x0005e40000000800 */
[----:B--2---:R-:W-:-:S06]  /*59a0*/  FFMA.FTZ R2, R18, c[0x0][0x2d0], -R0 ;  /* 0x0000b40012027a23 */ /* 0x004fcc0000010800 */
[----:B------:R2:W4:Y:S02]  /*59b0*/  MUFU.EX2 R219, R2 ;  /* 0x0000000200db7308 */ /* 0x0005240000000800 */
[----:B--2---:R-:W-:Y:S01]  /*59c0*/  FMUL.FTZ R2, R12, c[0x0][0x2d0] ;  /* 0x0000b4000c027a20 */ /* 0x004fe20000410000 */
[----:B----4-:R-:W-:-:S04]  /*59d0*/  F2FP.BF16.PACK_AB R4, R219, R188 ;  /* 0x000000bcdb04723e */ /* 0x010fc800000010ff */
[----:B------:R-:W-:-:S05]  /*59e0*/  FSEL R2, R2, RZ, P0 ;  /* 0x000000ff02027208 */ /* 0x000fca0000000000 */
[----:B------:R-:W-:Y:S01]  /*59f0*/  FFMA.FTZ R3, R6, c[0x0][0x2d0], -R2 ;  /* 0x0000b40006037a23 */ /* 0x000fe20000010802 */
[----:B------:R-:W-:-:S03]  /*5a00*/  F2FP.BF16.PACK_AB R6, R220, R221 ;  /* 0x000000dddc06723e */ /* 0x000fc600000010ff */
[----:B------:R2:W-:Y:S02]  /*5a10*/  MUFU.EX2 R183, R3 ;  /* 0x0000000300b77308 */ /* 0x0005e40000000800 */
[----:B--2---:R-:W-:-:S06]  /*5a20*/  FFMA.FTZ R3, R7, c[0x0][0x2d0], -R2 ;  /* 0x0000b40007037a23 */ /* 0x004fcc0000010802 */
[----:B------:R2:W4:Y:S02]  /*5a30*/  MUFU.EX2 R177, R3 ;  /* 0x0000000300b17308 */ /* 0x0005240000000800 */
[----:B--2---:R-:W-:Y:S01]  /*5a40*/  FFMA.FTZ R3, R8, c[0x0][0x2d0], -R2 ;  /* 0x0000b40008037a23 */ /* 0x004fe20000010802 */
[----:B------:R-:W-:Y:S02]  /*5a50*/  F2FP.BF16.PACK_AB R8, R110, R111 ;  /* 0x0000006f6e08723e */ /* 0x000fe400000010ff */
[----:B----4-:R-:W-:-:S03]  /*5a60*/  F2FP.BF16.PACK_AB R9, R177, R183 ;  /* 0x000000b7b109723e */ /* 0x010fc600000010ff */
[----:B------:R2:W-:Y:S02]  /*5a70*/  MUFU.EX2 R182, R3 ;  /* 0x0000000300b67308 */ /* 0x0005e40000000800 */
[----:B--2---:R-:W-:Y:S01]  /*5a80*/  FFMA.FTZ R3, R10, c[0x0][0x2d0], -R2 ;  /* 0x0000b4000a037a23 */ /* 0x004fe20000010802 */
[----:B------:R-:W-:-:S05]  /*5a90*/  F2FP.BF16.PACK_AB R10, R189, R187 ;  /* 0x000000bbbd0a723e */ /* 0x000fca00000010ff */
[----:B------:R2:W4:Y:S02]  /*5aa0*/  MUFU.EX2 R186, R3 ;  /* 0x0000000300ba7308 */ /* 0x0005240000000800 */
[----:B--2---:R-:W-:Y:S01]  /*5ab0*/  FFMA.FTZ R3, R13, c[0x0][0x2d0], -R2 ;  /* 0x0000b4000d037a23 */ /* 0x004fe20000010802 */
[----:B----4-:R-:W-:Y:S01]  /*5ac0*/  F2FP.BF16.PACK_AB R11, R186, R182 ;  /* 0x000000b6ba0b723e */ /* 0x010fe200000010ff */
[----:B------:R-:W-:-:S04]  /*5ad0*/  FFMA.FTZ R13, R108, c[0x0][0x2d0], -R0 ;  /* 0x0000b4006c0d7a23 */ /* 0x000fc80000010800 */
[----:B------:R2:W-:Y:S02]  /*5ae0*/  MUFU.EX2 R185, R3 ;  /* 0x0000000300b97308 */ /* 0x0005e40000000800 */
[----:B---3--:R-:W-:Y:S06]  /*5af0*/  HMMA.16816.F32.BF16 R28, R8, R22, RZ ;  /* 0x00000016081c723c */ /* 0x008fec00000418ff */
[----:B------:R-:W-:Y:S01]  /*5b00*/  MUFU.EX2 R13, R13 ;  /* 0x0000000d000d7308 */ /* 0x000fe20000000800 */
[----:B--2---:R-:W-:Y:S02]  /*5b10*/  FFMA.FTZ R3, R14, c[0x0][0x2d0], -R2 ;  /* 0x0000b4000e037a23 */ /* 0x004fe40000010802 */
[----:B------:R-:W-:-:S05]  /*5b20*/  FFMA.FTZ R14, R109, c[0x0][0x2d0], -R0 ;  /* 0x0000b4006d0e7a23 */ /* 0x000fca0000010800 */
[----:B------:R2:W3:Y:S08]  /*5b30*/  MUFU.EX2 R200, R3 ;  /* 0x0000000300c87308 */ /* 0x0004f00000000800 */
[----:B------:R-:W-:Y:S01]  /*5b40*/  MUFU.EX2 R14, R14 ;  /* 0x0000000e000e7308 */ /* 0x000fe20000000800 */
[--C-:B--2---:R-:W-:Y:S01]  /*5b50*/  FFMA.FTZ R3, R17, c[0x0][0x2d0], -R2.reuse ;  /* 0x0000b40011037a23 */ /* 0x104fe20000010802 */
[----:B-1-3--:R-:W-:Y:S01]  /*5b60*/  F2FP.BF16.PACK_AB R5, R200, R185 ;  /* 0x000000b9c805723e */ /* 0x00afe200000010ff */
[C---:B------:R-:W-:Y:S05]  /*5b70*/  HMMA.16816.F32.BF16 R16, R8.reuse, R20, RZ ;  /* 0x000000140810723c */ /* 0x040fea00000418ff */
[----:B------:R1:W-:Y:S03]  /*5b80*/  MUFU.EX2 R218, R3 ;  /* 0x0000000300da7308 */ /* 0x0003e60000000800 */
[----:B------:R-:W-:Y:S01]  /*5b90*/  HMMA.16816.F32.BF16 R20, R8, R34, RZ ;  /* 0x000000220814723c */ /* 0x000fe200000418ff */
[----:B-1----:R-:W-:-:S07]  /*5ba0*/  FFMA.FTZ R3, R24, c[0x0][0x2d0], -R2 ;  /* 0x0000b40018037a23 */ /* 0x002fce0000010802 */
[C---:B------:R-:W-:Y:S01]  /*5bb0*/  HMMA.16816.F32.BF16 R24, R8.reuse, R32, RZ ;  /* 0x000000200818723c */ /* 0x040fe200000418ff */
[----:B------:R-:W1:Y:S07]  /*5bc0*/  MUFU.EX2 R213, R3 ;  /* 0x0000000300d57308 */ /* 0x000e6e0000000800 */
[----:B------:R-:W-:Y:S01]  /*5bd0*/  HMMA.16816.F32.BF16 R32, R8, R46, RZ ;  /* 0x0000002e0820723c */ /* 0x000fe200000418ff */
[----:B-1----:R-:W-:Y:S01]  /*5be0*/  F2FP.BF16.PACK_AB R7, R213, R218 ;  /* 0x000000dad507723e */ /* 0x002fe200000010ff */
[----:B------:R-:W-:-:S04]  /*5bf0*/  FFMA.FTZ R3, R105, c[0x0][0x2d0], -R0 ;  /* 0x0000b40069037a23 */ /* 0x000fc80000010800 */
[----:B------:R1:W-:Y:S02]  /*5c00*/  MUFU.EX2 R163, R3 ;  /* 0x0000000300a37308 */ /* 0x0003e40000000800 */
[----:B------:R-:W-:Y:S08]  /*5c10*/  HMMA.16816.F32.BF16 R132, R4, R36, R16 ;  /* 0x000000240484723c */ /* 0x000ff00000041810 */
[----:B------:R-:W-:Y:S01]  /*5c20*/  HMMA.16816.F32.BF16 R16, R8, R44, RZ ;  /* 0x0000002c0810723c */ /* 0x000fe200000418ff */
[----:B------:R-:W-:Y:S01]  /*5c30*/  LDSM.16.MT88.4 R44, [R170+0x2800] ;  /* 0x00280000aa2c783b */ /* 0x000fe20000004200 */
[----:B-1----:R-:W-:-:S06]  /*5c40*/  FFMA.FTZ R3, R104, c[0x0][0x2d0], -R0 ;  /* 0x0000b40068037a23 */ /* 0x002fcc0000010800 */
[C---:B------:R-:W-:Y:S01]  /*5c50*/  HMMA.16816.F32.BF16 R148, R4.reuse, R38, R28 ;  /* 0x000000260494723c */ /* 0x040fe2000004181c */
[----:B------:R-:W1:Y:S01]  /*5c60*/  LDSM.16.MT88.4 R36, [R167+0x2800] ;  /* 0x00280000a724783b */ /* 0x000e620000004200 */
[----:B------:R2:W3:Y:S06]  /*5c70*/  MUFU.EX2 R162, R3 ;  /* 0x0000000300a27308 */ /* 0x0004ec0000000800 */
[C---:B------:R-:W-:Y:S08]  /*5c80*/  HMMA.16816.F32.BF16 R144, R4.reuse, R42, R20 ;  /* 0x0000002a0490723c */ /* 0x040ff00000041814 */
[----:B------:R-:W-:Y:S01]  /*5c90*/  HMMA.16816.F32.BF16 R116, R4, R60, R16 ;  /* 0x0000003c0474723c */ /* 0x000fe20000041810 */
[----:B--2---:R-:W-:-:S04]  /*5ca0*/  FFMA.FTZ R3, R102, c[0x0][0x2d0], -R0 ;  /* 0x0000b40066037a23 */ /* 0x004fc80000010800 */
[----:B------:R2:W-:Y:S03]  /*5cb0*/  MUFU.EX2 R172, R3 ;  /* 0x0000000300ac7308 */ /* 0x0005e60000000800 */
[C---:B------:R-:W-:Y:S08]  /*5cc0*/  HMMA.16816.F32.BF16 R20, R8.reuse, R52, RZ ;  /* 0x000000340814723c */ /* 0x040ff000000418ff */
[----:B------:R-:W-:Y:S01]  /*5cd0*/  HMMA.16816.F32.BF16 R16, R8, R54, RZ ;  /* 0x000000360810723c */ /* 0x000fe200000418ff */
[----:B------:R-:W-:Y:S01]  /*5ce0*/  LDSM.16.MT88.4 R52, [R169+0x2800] ;  /* 0x00280000a934783b */ /* 0x000fe20000004200 */
[----:B--2---:R-:W-:-:S06]  /*5cf0*/  FFMA.FTZ R3, R101, c[0x0][0x2d0], -R0 ;  /* 0x0000b40065037a23 */ /* 0x004fcc0000010800 */
[----:B------:R-:W-:Y:S01]  /*5d00*/  HMMA.16816.F32.BF16 R124, R4, R40, R24 ;  /* 0x00000028047c723c */ /* 0x000fe20000041818 */
[----:B------:R-:W2:Y:S01]  /*5d10*/  LDSM.16.MT88.4 R40, [R168+0x2000] ;  /* 0x00200000a828783b */ /* 0x000ea20000004200 */
[----:B------:R4:W5:Y:S06]  /*5d20*/  MUFU.EX2 R171, R3 ;  /* 0x0000000300ab7308 */ /* 0x00096c0000000800 */
[C---:B------:R-:W-:Y:S08]  /*5d30*/  HMMA.16816.F32.BF16 R28, R8.reuse, R48, RZ ;  /* 0x00000030081c723c */ /* 0x040ff000000418ff */
[----:B------:R-:W-:Y:S01]  /*5d40*/  HMMA.16816.F32.BF16 R24, R8, R50, RZ ;  /* 0x000000320818723c */ /* 0x000fe200000418ff */
[----:B------:R-:W2:Y:S01]  /*5d50*/  LDSM.16.MT88.4 R48, [R167+0x4000] ;  /* 0x00400000a730783b */ /* 0x000ea20000004200 */
[----:B----4-:R-:W-:-:S04]  /*5d60*/  FFMA.FTZ R3, R79, c[0x0][0x2d0], -R2 ;  /* 0x0000b4004f037a23 */ /* 0x010fc80000010802 */
[----:B------:R4:W-:Y:S02]  /*5d70*/  MUFU.EX2 R102, R3 ;  /* 0x0000000300667308 */ /* 0x0009e40000000800 */
[C---:B------:R-:W-:Y:S08]  /*5d80*/  HMMA.16816.F32.BF16 R136, R4.reuse, R62, R32 ;  /* 0x0000003e0488723c */ /* 0x040ff00000041820 */
[----:B-1----:R-:W-:Y:S01]  /*5d90*/  HMMA.16816.F32.BF16 R60, R4, R36, R20 ;  /* 0x00000024043c723c */ /* 0x002fe20000041814 */
[----:B----4-:R-:W-:-:S07]  /*5da0*/  FFMA.FTZ R3, R77, c[0x0][0x2d0], -R2 ;  /* 0x0000b4004d037a23 */ /* 0x010fce0000010802 */
[----:B------:R-:W-:Y:S01]  /*5db0*/  HMMA.16816.F32.BF16 R128, R4, R38, R16 ;  /* 0x000000260480723c */ /* 0x000fe20000041810 */
[----:B------:R-:W1:Y:S01]  /*5dc0*/  LDSM.16.MT88.4 R36, [R167+0x4800] ;  /* 0x00480000a724783b */ /* 0x000e620000004200 */
[----:B------:R4:W1:Y:S06]  /*5dd0*/  MUFU.EX2 R101, R3 ;  /* 0x0000000300657308 */ /* 0x00086c0000000800 */
[C---:B------:R-:W-:Y:S08]  /*5de0*/  HMMA.16816.F32.BF16 R20, R8.reuse, R66, RZ ;  /* 0x000000420814723c */ /* 0x040ff000000418ff */
[----:B------:R-:W-:Y:S01]  /*5df0*/  HMMA.16816.F32.BF16 R16, R8, R72, RZ ;  /* 0x000000480810723c */ /* 0x000fe200000418ff */
[----:B----4-:R-:W-:-:S04]  /*5e00*/  FFMA.FTZ R3, R78, c[0x0][0x2d0], -R2 ;  /* 0x0000b4004e037a23 */ /* 0x010fc80000010802 */
[----:B------:R4:W-:Y:S03]  /*5e10*/  MUFU.EX2 R161, R3 ;  /* 0x0000000300a17308 */ /* 0x0009e60000000800 */
[----:B------:R-:W-:Y:S08]  /*5e20*/  HMMA.16816.F32.BF16 R140, R4, R56, R28 ;  /* 0x00000038048c723c */ /* 0x000ff0000004181c */
[----:B--2---:R-:W-:Y:S01]  /*5e30*/  HMMA.16816.F32.BF16 R32, R8, R40, RZ ;  /* 0x000000280820723c */ /* 0x004fe200000418ff */
[----:B----4-:R-:W-:-:S07]  /*5e40*/  FFMA.FTZ R3, R76, c[0x0][0x2d0], -R2 ;  /* 0x0000b4004c037a23 */ /* 0x010fce0000010802 */
[----:B------:R-:W-:Y:S01]  /*5e50*/  HMMA.16816.F32.BF16 R28, R8, R42, RZ ;  /* 0x0000002a081c723c */ /* 0x000fe200000418ff */
[----:B------:R-:W2:Y:S01]  /*5e60*/  LDSM.16.MT88.4 R40, [R170+0x4000] ;  /* 0x00400000aa28783b */ /* 0x000ea20000004200 */
[----:B------:R4:W1:Y:S06]  /*5e70*/  MUFU.EX2 R160, R3 ;  /* 0x0000000300a07308 */ /* 0x00086c0000000800 */
[C---:B------:R-:W-:Y:S08]  /*5e80*/  HMMA.16816.F32.BF16 R92, R4.reuse, R46, R20 ;  /* 0x0000002e045c723c */ /* 0x040ff00000041814 */
[----:B------:R-:W-:Y:S01]  /*5e90*/  HMMA.16816.F32.BF16 R88, R4, R52, R16 ;  /* 0x000000340458723c */ /* 0x000fe20000041810 */
[----:B----4-:R-:W-:-:S02]  /*5ea0*/  FFMA.FTZ R3, R107, c[0x0][0x2d0], -R0 ;  /* 0x0000b4006b037a23 */ /* 0x010fc40000010800 */
[----:B------:R-:W-:Y:S02]  /*5eb0*/  FFMA.FTZ R0, R106, c[0x0][0x2d0], -R0 ;  /* 0x0000b4006a007a23 */ /* 0x000fe40000010800 */
[----:B------:R-:W-:Y:S03]  /*5ec0*/  LDSM.16.MT88.4 R104, [R169+0x1800] ;  /* 0x00180000a968783b */ /* 0x000fe60000004200 */
[C---:B------:R-:W-:Y:S01]  /*5ed0*/  HMMA.16816.F32.BF16 R20, R8.reuse, R48, RZ ;  /* 0x000000300814723c */ /* 0x040fe200000418ff */
[----:B------:R4:W-:Y:S07]  /*5ee0*/  MUFU.EX2 R190, R0 ;  /* 0x0000000000be7308 */ /* 0x0009ee0000000800 */
[----:B------:R-:W-:Y:S08]  /*5ef0*/  HMMA.16816.F32.BF16 R16, R8, R50, RZ ;  /* 0x000000320810723c */ /* 0x000ff000000418ff */
[----:B------:R-:W-:Y:S01]  /*5f00*/  HMMA.16816.F32.BF16 R120, R4, R68, R32 ;  /* 0x000000440478723c */ /* 0x000fe20000041820 */
[----:B------:R-:W2:Y:S01]  /*5f10*/  LDSM.16.MT88.4 R32, [R168+0x4000] ;  /* 0x00400000a820783b */ /* 0x000ea20000004200 */
[----:B----4-:R-:W-:Y:S01]  /*5f20*/  FFMA.FTZ R0, R159, c[0x0][0x2d0], -R2 ;  /* 0x0000b4009f007a23 */ /* 0x010fe20000010802 */
[----:B------:R-:W-:-:S04]  /*5f30*/  MOV R159, c[0x0][0x2c4] ;  /* 0x0000b100009f7a02 */ /* 0x000fc80000000f00 */
[----:B------:R-:W-:Y:S01]  /*5f40*/  ISETP.NE.AND P1, PT, R159, 0x1, PT ;  /* 0x000000019f00780c */ /* 0x000fe20003f25270 */
[----:B------:R-:W-:Y:S01]  /*5f50*/  HMMA.16816.F32.BF16 R96, R4, R70, R28 ;  /* 0x000000460460723c */ /* 0x000fe2000004181c */
[----:B------:R-:W-:Y:S01]  /*5f60*/  LDSM.16.MT88.4 R28, [R168+0x4800] ;  /* 0x00480000a81c783b */ /* 0x000fe20000004200 */
[----:B------:R-:W-:-:S06]  /*5f70*/  MOV R159, c[0x0][0x32c] ;  /* 0x0000cb00009f7a02 */ /* 0x000fcc0000000f00 */
[C---:B-1----:R-:W-:Y:S08]  /*5f80*/  HMMA.16816.F32.BF16 R80, R4.reuse, R36, R20 ;  /* 0x000000240450723c */ /* 0x042ff00000041814 */
[C---:B------:R-:W-:Y:S01]  /*5f90*/  HMMA.16816.F32.BF16 R68, R4.reuse, R38, R16 ;  /* 0x000000260444723c */ /* 0x040fe20000041810 */
[----:B------:R-:W1:Y:S07]  /*5fa0*/  LDSM.16.MT88.4 R36, [R170+0x4800] ;  /* 0x00480000aa24783b */ /* 0x000e6e0000004200 */
[----:B------:R-:W-:Y:S08]  /*5fb0*/  HMMA.16816.F32.BF16 R56, R4, R58, R24 ;  /* 0x0000003a0438723c */ /* 0x000ff00000041818 */
[C---:B------:R-:W-:Y:S08]  /*5fc0*/  HMMA.16816.F32.BF16 R24, R8.reuse, R64, RZ ;  /* 0x000000400818723c */ /* 0x040ff000000418ff */
[C---:B--2---:R-:W-:Y:S08]  /*5fd0*/  HMMA.16816.F32.BF16 R16, R8.reuse, R40, RZ ;  /* 0x000000280810723c */ /* 0x044ff000000418ff */
[----:B------:R-:W-:Y:S08]  /*5fe0*/  HMMA.16816.F32.BF16 R20, R8, R34, RZ ;  /* 0x000000220814723c */ /* 0x000ff000000418ff */
[----:B------:R-:W-:Y:S08]  /*5ff0*/  HMMA.16816.F32.BF16 R112, R4, R44, R24 ;  /* 0x0000002c0470723c */ /* 0x000ff00000041818 */
[----:B------:R-:W-:Y:S08]  /*6000*/  HMMA.16816.F32.BF16 R24, R8, R74, RZ ;  /* 0x0000004a0818723c */ /* 0x000ff000000418ff */
[C---:B-1----:R-:W-:Y:S01]  /*6010*/  HMMA.16816.F32.BF16 R44, R4.reuse, R36, R16 ;  /* 0x00000024042c723c */ /* 0x042fe20000041810 */
[----:B------:R-:W1:Y:S07]  /*6020*/  LDSM.16.MT88.4 R16, [R169+0x4000] ;  /* 0x00400000a910783b */ /* 0x000e6e0000004200 */
[C---:B------:R-:W-:Y:S08]  /*6030*/  HMMA.16816.F32.BF16 R48, R4.reuse, R30, R20 ;  /* 0x0000001e0430723c */ /* 0x040ff00000041814 */
[----:B------:R-:W-:Y:S08]  /*6040*/  HMMA.16816.F32.BF16 R84, R4, R54, R24 ;  /* 0x000000360454723c */ /* 0x000ff00000041818 */
[C---:B------:R-:W-:Y:S08]  /*6050*/  HMMA.16816.F32.BF16 R24, R8.reuse, R32, RZ ;  /* 0x000000200818723c */ /* 0x040ff000000418ff */
[----:B------:R-:W-:Y:S01]  /*6060*/  HMMA.16816.F32.BF16 R20, R8, R42, RZ ;  /* 0x0000002a0814723c */ /* 0x000fe200000418ff */
[----:B------:R-:W-:Y:S11]  /*6070*/  LDSM.16.MT88.4 R40, [R167+0x3800] ;  /* 0x00380000a728783b */ /* 0x000ff60000004200 */
[----:B------:R-:W-:Y:S04]  /*6080*/  @!UPT UIADD3 URZ, URZ, URZ, URZ ;  /* 0x0000003f3f3ff290 */ /* 0x000fe8000fffe03f */
[----:B------:R-:W-:Y:S08]  /*6090*/  HMMA.16816.F32.BF16 R52, R4, R28, R24 ;  /* 0x0000001c0434723c */ /* 0x000ff00000041818 */
[C---:B-1----:R-:W-:Y:S08]  /*60a0*/  HMMA.16816.F32.BF16 R24, R8.reuse, R16, RZ ;  /* 0x000000100818723c */ /* 0x042ff000000418ff */
[----:B------:R-:W-:Y:S01]  /*60b0*/  HMMA.16816.F32.BF16 R8, R8, R18, RZ ;  /* 0x000000120808723c */ /* 0x000fe200000418ff */
[----:B------:R-:W1:Y:S07]  /*60c0*/  LDSM.16.MT88.4 R16, [R169+0x4800] ;  /* 0x00480000a910783b */ /* 0x000e6e0000004200 */
[C---:B------:R-:W-:Y:S08]  /*60d0*/  HMMA.16816.F32.BF16 R20, R4.reuse, R38, R20 ;  /* 0x000000260414723c */ /* 0x040ff00000041814 */
[C---:B-1----:R-:W-:Y:S08]  /*60e0*/  HMMA.16816.F32.BF16 R24, R4.reuse, R16, R24 ;  /* 0x000000100418723c */ /* 0x042ff00000041818 */
[----:B------:R-:W-:Y:S01]  /*60f0*/  HMMA.16816.F32.BF16 R16, R4, R18, R8 ;  /* 0x000000120410723c */ /* 0x000fe20000041808 */
[----:B------:R-:W1:Y:S06]  /*6100*/  LDSM.16.MT88.4 R8, [R167+0x1000] ;  /* 0x00100000a708783b */ /* 0x000e6c0000004200 */
[----:B---3--:R-:W-:-:S02]  /*6110*/  F2FP.BF16.PACK_AB R4, R162, R163 ;  /* 0x000000a3a204723e */ /* 0x008fc400000010ff */
[----:B-----5:R-:W-:Y:S02]  /*6120*/  F2FP.BF16.PACK_AB R6, R171, R172 ;  /* 0x000000acab06723e */ /* 0x020fe400000010ff */
[----:B------:R-:W-:Y:S02]  /*6130*/  F2FP.BF16.PACK_AB R5, R101, R102 ;  /* 0x000000666505723e */ /* 0x000fe400000010ff */
        /* <DEDUP_REMOVED lines=20> */
[----:B------:R-:W1:Y:S06]  /*6280*/  LDSM.16.MT88.4 R8, [R170+0x3000] ;  /* 0x00300000aa08783b */ /* 0x000e6c0000004200 */
[----:B------:R-:W-:Y:S01]  /*6290*/  F2FP.BF16.PACK_AB R96, R13, R14 ;  /* 0x0000000e0d60723e */ /* 0x000fe200000010ff */
[C---:B-1----:R-:W-:Y:S01]  /*62a0*/  HMMA.16816.F32.BF16 R152, R4.reuse, R8, R112 ;  /* 0x000000080498723c */ /* 0x042fe20000041870 */
[----:B------:R-:W-:Y:S07]  /*62b0*/  LDSM.16.MT88.4 R112, [R170+0x1800] ;  /* 0x00180000aa70783b */ /* 0x000fee0000004200 */
        /* <DEDUP_REMOVED lines=12> */
[C---:B-1----:R-:W-:Y:S08]  /*6380*/  HMMA.16816.F32.BF16 R92, R4.reuse, R8, R44 ;  /* 0x00000008045c723c */ /* 0x042ff0000004182c */
[C---:B------:R-:W-:Y:S01]  /*6390*/  HMMA.16816.F32.BF16 R20, R4.reuse, R10, R20 ;  /* 0x0000000a0414723c */ /* 0x040fe20000041814 */
[----:B------:R-:W1:Y:S07]  /*63a0*/  LDSM.16.MT88.4 R8, [R169+0x5000] ;  /* 0x00500000a908783b */ /* 0x000e6e0000004200 */
[C---:B-1----:R-:W-:Y:S01]  /*63b0*/  HMMA.16816.F32.BF16 R24, R4.reuse, R8, R24 ;  /* 0x000000080418723c */ /* 0x042fe20000041818 */
[----:B------:R1:W-:Y:S07]  /*63c0*/  MUFU.EX2 R9, R0 ;  /* 0x0000000000097308 */ /* 0x0003ee0000000800 */
[----:B------:R-:W-:Y:S01]  /*63d0*/  HMMA.16816.F32.BF16 R16, R4, R10, R16 ;  /* 0x0000000a0410723c */ /* 0x000fe20000041810 */
[----:B------:R-:W2:Y:S06]  /*63e0*/  MUFU.EX2 R11, R3 ;  /* 0x00000003000b7308 */ /* 0x000eac0000000800 */
[----:B------:R-:W-:-:S02]  /*63f0*/  FADD.FTZ R4, R187, R15 ;  /* 0x0000000fbb047221 */ /* 0x000fc40000010000 */
[----:B-1----:R-:W-:-:S04]  /*6400*/  FFMA.FTZ R0, R158, c[0x0][0x2d0], -R2 ;  /* 0x0000b4009e007a23 */ /* 0x002fc80000010802 */
[----:B------:R1:W3:Y:S01]  /*6410*/  MUFU.EX2 R10, R0 ;  /* 0x00000000000a7308 */ /* 0x0002e20000000800 */
[----:B--2---:R-:W-:Y:S01]  /*6420*/  F2FP.BF16.PACK_AB R98, R190, R11 ;  /* 0x0000000bbe62723e */ /* 0x004fe200000010ff */
[----:B------:R-:W-:-:S04]  /*6430*/  FADD.FTZ R3, R183, R177 ;  /* 0x000000b1b7037221 */ /* 0x000fc80000010000 */
[----:B------:R-:W-:Y:S02]  /*6440*/  FADD.FTZ R3, R182, R3 ;  /* 0x00000003b6037221 */ /* 0x000fe40000010000 */
[--C-:B-1----:R-:W-:Y:S01]  /*6450*/  FFMA.FTZ R0, R157, c[0x0][0x2d0], -R2.reuse ;  /* 0x0000b4009d007a23 */ /* 0x102fe20000010802 */
[----:B---3--:R-:W-:Y:S01]  /*6460*/  F2FP.BF16.PACK_AB R97, R10, R9 ;  /* 0x000000090a61723e */ /* 0x008fe200000010ff */
[----:B------:R-:W-:Y:S02]  /*6470*/  FFMA.FTZ R2, R156, c[0x0][0x2d0], -R2 ;  /* 0x0000b4009c027a23 */ /* 0x000fe40000010802 */
[----:B------:R1:W-:Y:S08]  /*6480*/  MUFU.EX2 R8, R0 ;  /* 0x0000000000087308 */ /* 0x0003f00000000800 */
[----:B------:R-:W2:Y:S01]  /*6490*/  MUFU.EX2 R191, R2 ;  /* 0x0000000200bf7308 */ /* 0x000ea20000000800 */
[----:B-1----:R-:W-:-:S04]  /*64a0*/  FADD.FTZ R0, R186, R3 ;  /* 0x00000003ba007221 */ /* 0x002fc80000010000 */
[----:B------:R-:W-:Y:S01]  /*64b0*/  FADD.FTZ R3, R185, R0 ;  /* 0x00000000b9037221 */ /* 0x000fe20000010000 */
[----:B--2---:R-:W-:Y:S01]  /*64c0*/  F2FP.BF16.PACK_AB R99, R191, R8 ;  /* 0x00000008bf63723e */ /* 0x004fe200000010ff */
[----:B------:R-:W-:Y:S02]  /*64d0*/  FADD.FTZ R2, R189, R4 ;  /* 0x00000004bd027221 */ /* 0x000fe40000010000 */
[----:B------:R-:W-:Y:S01]  /*64e0*/  LDSM.16.MT88.4 R4, [R169+0x5800] ;  /* 0x00580000a904783b */ /* 0x000fe20000004200 */
[----:B------:R-:W-:Y:S02]  /*64f0*/  FADD.FTZ R3, R200, R3 ;  /* 0x00000003c8037221 */ /* 0x000fe40000010000 */
[----:B------:R-:W-:Y:S01]  /*6500*/  FADD.FTZ R2, R188, R2 ;  /* 0x00000002bc027221 */ /* 0x000fe20000010000 */
[----:B------:R-:W-:Y:S03]  /*6510*/  HMMA.16816.F32.BF16 R116, R96, R112, R116 ;  /* 0x000000706074723c */ /* 0x000fe60000041874 */
[----:B------:R-:W-:-:S04]  /*6520*/  FADD.FTZ R0, R219, R2 ;  /* 0x00000002db007221 */ /* 0x000fc80000010000 */
[----:B------:R-:W-:Y:S01]  /*6530*/  FADD.FTZ R2, R221, R0 ;  /* 0x00000000dd027221 */ /* 0x000fe20000010000 */
[C---:B------:R-:W-:Y:S01]  /*6540*/  HMMA.16816.F32.BF16 R112, R96.reuse, R114, R36 ;  /* 0x000000726070723c */ /* 0x040fe20000041824 */
[----:B------:R-:W-:Y:S02]  /*6550*/  FADD.FTZ R0, R218, R3 ;  /* 0x00000003da007221 */ /* 0x000fe40000010000 */
[----:B------:R-:W-:Y:S02]  /*6560*/  FADD.FTZ R2, R220, R2 ;  /* 0x00000002dc027221 */ /* 0x000fe40000010000 */
[----:B------:R-:W-:Y:S02]  /*6570*/  FADD.FTZ R0, R213, R0 ;  /* 0x00000000d5007221 */ /* 0x000fe40000010000 */
[----:B------:R-:W-:Y:S01]  /*6580*/  FADD.FTZ R2, R163, R2 ;  /* 0x00000002a3027221 */ /* 0x000fe20000010000 */
[----:B------:R-:W-:Y:S01]  /*6590*/  HMMA.16816.F32.BF16 R36, R96, R40, R60 ;  /* 0x000000286024723c */ /* 0x000fe2000004183c */
[----:B------:R-:W-:-:S02]  /*65a0*/  FADD.FTZ R0, R102, R0 ;  /* 0x0000000066007221 */ /* 0x000fc40000010000 */
[----:B------:R-:W-:Y:S02]  /*65b0*/  FADD.FTZ R2, R162, R2 ;  /* 0x00000002a2027221 */ /* 0x000fe40000010000 */
[----:B------:R-:W-:Y:S02]  /*65c0*/  FADD.FTZ R0, R101, R0 ;  /* 0x0000000065007221 */ /* 0x000fe40000010000 */
[----:B------:R-:W-:Y:S01]  /*65d0*/  FADD.FTZ R2, R172, R2 ;  /* 0x00000002ac027221 */ /* 0x000fe20000010000 */
[----:B------:R-:W-:Y:S01]  /*65e0*/  HMMA.16816.F32.BF16 R40, R96, R42, R64 ;  /* 0x0000002a6028723c */ /* 0x000fe20000041840 */
[----:B------:R-:W1:Y:S01]  /*65f0*/  LDSM.16.MT88.4 R64, [R169+0x3800] ;  /* 0x00380000a940783b */ /* 0x000e620000004200 */
[----:B------:R-:W-:Y:S02]  /*6600*/  FADD.FTZ R0, R161, R0 ;  /* 0x00000000a1007221 */ /* 0x000fe40000010000 */
[----:B------:R-:W-:Y:S02]  /*6610*/  FADD.FTZ R2, R171, R2 ;  /* 0x00000002ab027221 */ /* 0x000fe40000010000 */
[----:B------:R-:W-:-:S02]  /*6620*/  FADD.FTZ R0, R160, R0 ;  /* 0x00000000a0007221 */ /* 0x000fc40000010000 */
[----:B------:R-:W-:Y:S01]  /*6630*/  HMMA.16816.F32.BF16 R44, R96, R48, R72 ;  /* 0x00000030602c723c */ /* 0x000fe20000041848 */
[----:B------:R-:W2:Y:S01]  /*6640*/  LDSM.16.MT88.4 R72, [R167+0x5800] ;  /* 0x00580000a748783b */ /* 0x000ea20000004200 */
[----:B------:R-:W-:-:S04]  /*6650*/  FADD.FTZ R2, R14, R2 ;  /* 0x000000020e027221 */ /* 0x000fc80000010000 */
[----:B------:R-:W-:Y:S02]  /*6660*/  FADD.FTZ R3, R13, R2 ;  /* 0x000000020d037221 */ /* 0x000fe40000010000 */
[C---:B------:R-:W-:Y:S08]  /*6670*/  HMMA.16816.F32.BF16 R108, R96.reuse, R104, R108 ;  /* 0x00000068606c723c */ /* 0x040ff0000004186c */
[C---:B------:R-:W-:Y:S01]  /*6680*/  HMMA.16816.F32.BF16 R104, R96.reuse, R106, R56 ;  /* 0x0000006a6068723c */ /* 0x040fe20000041838 */
[----:B------:R-:W3:Y:S07]  /*6690*/  LDSM.16.MT88.4 R56, [R170+0x3800] ;  /* 0x00380000aa38783b */ /* 0x000eee0000004200 */
[C---:B------:R-:W-:Y:S08]  /*66a0*/  HMMA.16816.F32.BF16 R48, R96.reuse, R50, R76 ;  /* 0x000000326030723c */ /* 0x040ff0000004184c */
[C---:B------:R-:W-:Y:S08]  /*66b0*/  HMMA.16816.F32.BF16 R132, R96.reuse, R128, R132 ;  /* 0x000000806084723c */ /* 0x040ff00000041884 */
[C---:B-1----:R-:W-:Y:S01]  /*66c0*/  HMMA.16816.F32.BF16 R60, R96.reuse, R64, R88 ;  /* 0x00000040603c723c */ /* 0x042fe20000041858 */
[----:B------:R-:W1:Y:S07]  /*66d0*/  LDSM.16.MT88.4 R88, [R170+0x5800] ;  /* 0x00580000aa58783b */ /* 0x000e6e0000004200 */
[C---:B--2---:R-:W-:Y:S01]  /*66e0*/  HMMA.16816.F32.BF16 R68, R96.reuse, R72, R80 ;  /* 0x000000486044723c */ /* 0x044fe20000041850 */
[----:B------:R-:W2:Y:S07]  /*66f0*/  LDSM.16.MT88.4 R80, [R168+0x5800] ;  /* 0x00580000a850783b */ /* 0x000eae0000004200 */
[C---:B------:R-:W-:Y:S08]  /*6700*/  HMMA.16816.F32.BF16 R64, R96.reuse, R66, R84 ;  /* 0x000000426040723c */ /* 0x040ff00000041854 */
[C---:B------:R-:W-:Y:S08]  /*6710*/  HMMA.16816.F32.BF16 R124, R96.reuse, R120, R124 ;  /* 0x00000078607c723c */ /* 0x040ff0000004187c */
[C---:B---3--:R-:W-:Y:S08]  /*6720*/  HMMA.16816.F32.BF16 R52, R96.reuse, R56, R152 ;  /* 0x000000386034723c */ /* 0x048ff00000041898 */
[C---:B------:R-:W-:Y:S08]  /*6730*/  HMMA.16816.F32.BF16 R128, R96.reuse, R130, R28 ;  /* 0x000000826080723c */ /* 0x040ff0000004181c */
[C---:B-1----:R-:W-:Y:S08]  /*6740*/  HMMA.16816.F32.BF16 R84, R96.reuse, R88, R92 ;  /* 0x000000586054723c */ /* 0x042ff0000004185c */
[C---:B------:R-:W-:Y:S07]  /*6750*/  HMMA.16816.F32.BF16 R92, R96.reuse, R4, R24 ;  /* 0x00000004605c723c */ /* 0x040fee0000041818 */
[----:B------:R-:W-:Y:S01]  /*6760*/  @P1 IMAD.HI.U32 R5, R211, c[0x0][0x2c8], RZ ;  /* 0x0000b200d3051a27 */ /* 0x000fe200078e00ff */
[----:B--2---:R-:W-:Y:S03]  /*6770*/  HMMA.16816.F32.BF16 R76, R96, R80, R148 ;  /* 0x00000050604c723c */ /* 0x004fe60000041894 */
[----:B------:R-:W-:Y:S01]  /*6780*/  FADD.FTZ R4, R9, R0 ;  /* 0x0000000009047221 */ /* 0x000fe20000010000 */
[----:B------:R-:W-:-:S02]  /*6790*/  MOV R0, R211 ;  /* 0x000000d300007202 */ /* 0x000fc40000000f00 */
[----:B------:R-:W-:Y:S01]  /*67a0*/  @P1 SHF.R.U32.HI R0, RZ, c[0x0][0x2cc], R5 ;  /* 0x0000b300ff001a19 */ /* 0x000fe20000011605 */
[----:B------:R-:W-:Y:S01]  /*67b0*/  FADD.FTZ R2, R10, R4 ;  /* 0x000000040a027221 */ /* 0x000fe20000010000 */
[----:B------:R-:W-:Y:S01]  /*67c0*/  ISETP.GE.AND P1, PT, R159, 0x1, PT ;  /* 0x000000019f00780c */ /* 0x000fe20003f26270 */
[----:B------:R-:W-:Y:S01]  /*67d0*/  FADD.FTZ R4, R11, R3 ;  /* 0x000000030b047221 */ /* 0x000fe20000010000 */
[----:B------:R-:W-:Y:S01]  /*67e0*/  HMMA.16816.F32.BF16 R120, R96, R122, R32 ;  /* 0x0000007a6078723c */ /* 0x000fe20000041820 */
[----:B------:R-:W-:Y:S01]  /*67f0*/  FADD.FTZ R3, R8, R2 ;  /* 0x0000000208037221 */ /* 0x000fe20000010000 */
[----:B------:R-:W-:Y:S01]  /*6800*/  IADD3 R2, R222, R0, RZ ;  /* 0x00000000de027210 */ /* 0x000fe20007ffe0ff */
[----:B------:R-:W-:Y:S02]  /*6810*/  FADD.FTZ R190, R190, R4 ;  /* 0x00000004bebe7221 */ /* 0x000fe40000010000 */
[----:B------:R-:W-:Y:S01]  /*6820*/  FADD.FTZ R191, R191, R3 ;  /* 0x00000003bfbf7221 */ /* 0x000fe20000010000 */
[----:B------:R-:W-:-:S02]  /*6830*/  IADD3 R0, R2, c[0x0][0x328], RZ ;  /* 0x0000ca0002007a10 */ /* 0x000fc40007ffe0ff */
[C---:B------:R-:W-:Y:S08]  /*6840*/  HMMA.16816.F32.BF16 R56, R96.reuse, R58, R144 ;  /* 0x0000003a6038723c */ /* 0x040ff00000041890 */
[C---:B------:R-:W-:Y:S08]  /*6850*/  HMMA.16816.F32.BF16 R72, R96.reuse, R74, R140 ;  /* 0x0000004a6048723c */ /* 0x040ff0000004188c */
[C---:B------:R-:W-:Y:S08]  /*6860*/  HMMA.16816.F32.BF16 R80, R96.reuse, R82, R136 ;  /* 0x000000526050723c */ /* 0x040ff00000041888 */
[C---:B------:R-:W-:Y:S08]  /*6870*/  HMMA.16816.F32.BF16 R88, R96.reuse, R90, R20 ;  /* 0x0000005a6058723c */ /* 0x040ff00000041814 */
[----:B------:R-:W-:Y:S01]  /*6880*/  HMMA.16816.F32.BF16 R96, R96, R6, R16 ;  /* 0x000000066060723c */ /* 0x000fe20000041810 */
[----:B------:R-:W-:Y:S07]  /*6890*/  @!P1 BRA `(.L_x_498) ;  /* 0x0000013000009947 */ /* 0x000fee0003800000 */
[C---:B------:R-:W-:Y:S01]  /*68a0*/  ISETP.GT.AND P0, PT, R2.reuse, RZ, PT ;  /* 0x000000ff0200720c */ /* 0x040fe20003f04270 */
[----:B------:R-:W-:Y:S01]  /*68b0*/  BSSY B0, `(.L_x_499) ;  /* 0x000000e000007945 */ /* 0x000fe20003800000 */
[----:B------:R-:W-:-:S11]  /*68c0*/  IADD3 R3, R2, -0x1, RZ ;  /* 0xffffffff02037810 */ /* 0x000fd60007ffe0ff */
[----:B------:R-:W-:Y:S05]  /*68d0*/  @P0 BRA `(.L_x_500) ;  /* 0x0000007000000947 */ /* 0x000fea0003800000 */
[----:B------:R-:W-:Y:S02]  /*68e0*/  IMAD.MOV.U32 R3, RZ, RZ, 0x1 ;  /* 0x00000001ff037424 */ /* 0x000fe400078e00ff */
[----:B------:R-:W-:-:S03]  /*68f0*/  IMAD.MOV R2, RZ, RZ, -R2 ;  /* 0x000000ffff027224 */ /* 0x000fc600078e0a02 */
[----:B------:R-:W-:-:S13]  /*6900*/  ISETP.NE.AND P0, PT, R3, c[0x0][0x32c], PT ;  /* 0x0000cb0003007a0c */ /* 0x000fda0003f05270 */
[----:B------:R-:W-:-:S05]  /*6910*/  @P0 IMAD.HI.U32 R3, R2, c[0x0][0x330], RZ ;  /* 0x0000cc0002030a27 */ /* 0x000fca00078e00ff */
[----:B------:R-:W-:-:S04]  /*6920*/  @P0 SHF.R.U32.HI R2, RZ, c[0x0][0x334], R3 ;  /* 0x0000cd00ff020a19 */ /* 0x000fc80000011603 */
[----:B------:R-:W-:Y:S01]  /*6930*/  LOP3.LUT R3, RZ, R2, RZ, 0x33, !PT ;  /* 0x00000002ff037212 */ /* 0x000fe200078e33ff */
[----:B------:R-:W-:Y:S05]  /*6940*/  BRA `(.L_x_501) ;  /* 0x0000004000007947 */ /* 0x000fea0003800000 */
.L_x_500:
[----:B------:R-:W-:-:S04]  /*6950*/  MOV R2, 0x1 ;  /* 0x0000000100027802 */ /* 0x000fc80000000f00 */
[----:B------:R-:W-:-:S13]  /*6960*/  ISETP.NE.AND P0, PT, R2, c[0x0][0x32c], PT ;  /* 0x0000cb0002007a0c */ /* 0x000fda0003f05270 */
[----:B------:R-:W-:-:S05]  /*6970*/  @P0 IMAD.HI.U32 R2, R3, c[0x0][0x330], RZ ;  /* 0x0000cc0003020a27 */ /* 0x000fca00078e00ff */
[----:B------:R-:W-:Y:S02]  /*6980*/  @P0 SHF.R.U32.HI R3, RZ, c[0x0][0x334], R2 ;  /* 0x0000cd00ff030a19 */ /* 0x000fe40000011602 */
.L_x_501:
[----:B------:R-:W-:Y:S05]  /*6990*/  BSYNC B0 ;  /* 0x0000000000007941 */ /* 0x000fea0003800000 */
.L_x_499:
[----:B------:R-:W-:-:S05]  /*69a0*/  MOV R2, c[0x0][0x32c] ;  /* 0x0000cb0000027a02 */ /* 0x000fca0000000f00 */
[----:B------:R-:W-:-:S05]  /*69b0*/  IMAD R3, R3, R2, c[0x0][0x32c] ;  /* 0x0000cb0003037624 */ /* 0x000fca00078e0202 */
[----:B------:R-:W-:-:S04]  /*69c0*/  IMNMX R0, R0, R3, PT ;  /* 0x0000000300007217 */ /* 0x000fc80003800200 */
.L_x_498:
[----:B------:R-:W-:-:S04]  /*69d0*/  SHF.R.S32.HI R2, RZ, 0x1f, R0 ;  /* 0x0000001fff027819 */ /* 0x000fc80000011400 */
[----:B------:R-:W-:-:S04]  /*69e0*/  LEA.HI R0, R2, R0, RZ, 0x6 ;  /* 0x0000000002007211 */ /* 0x000fc800078f30ff */
[----:B------:R-:W-:-:S04]  /*69f0*/  SHF.R.S32.HI R0, RZ, 0x6, R0 ;  /* 0x00000006ff007819 */ /* 0x000fc80000011400 */
[----:B------:R-:W-:-:S04]  /*6a00*/  IMNMX R200, R194, R0, !PT ;  /* 0x00000000c2c87217 */ /* 0x000fc80007800200 */
[----:B------:R-:W-:-:S13]  /*6a10*/  ISETP.GE.AND P0, PT, R178, R200, PT ;  /* 0x000000c8b200720c */ /* 0x000fda0003f06270 */
[----:B------:R-:W-:Y:S05]  /*6a20*/  @!P0 BRA `(.L_x_502) ;  /* 0x00003cf000008947 */ /* 0x000fea0003800000 */
[----:B------:R-:W-:Y:S02]  /*6a30*/  MOV R102, R12 ;  /* 0x0000000c00667202 */ /* 0x000fe40000000f00 */
[----:B------:R-:W-:Y:S02]  /*6a40*/  MOV R101, R100 ;  /* 0x0000006400657202 */ /* 0x000fe40000000f00 */
.L_x_523:
[----:B------:R-:W-:Y:S04]  /*6a50*/  DEPBAR.LE SB0, 0x0 ;  /* 0x000080000000791a */ /* 0x000fe80000000000 */
[----:B------:R-:W-:Y:S01]  /*6a60*/  WARPSYNC 0xffffffff ;  /* 0xffffffff00007948 */ /* 0x000fe20003800000 */
[----:B------:R-:W-:Y:S01]  /*6a70*/  BAR.SYNC.DEFER_BLOCKING 0x0 ;  /* 0x0000000000007b1d */ /* 0x000fe20000010000 */
[----:B------:R-:W-:Y:S05]  /*6a80*/  ISETP.GT.AND P0, PT, R194, R178, PT ;  /* 0x000000b2c200720c */ /* 0x000fea0003f04270 */
[----:B------:R1:W2:Y:S01]  /*6a90*/  LDSM.16.M88.4 R32, [R173] ;  /* 0x00000000ad20783b */ /* 0x0002a20000000200 */
[----:B------:R-:W-:Y:S03]  /*6aa0*/  BSSY B0, `(.L_x_503) ;  /* 0x000004e000007945 */ /* 0x000fe60003800000 */
[----:B------:R1:W3:Y:S04]  /*6ab0*/  LDSM.16.M88.4 R8, [R164] ;  /* 0x00000000a408783b */ /* 0x0002e80000000200 */
[----:B------:R1:W4:Y:S04]  /*6ac0*/  LDSM.16.M88.4 R16, [R164+0x800] ;  /* 0x00080000a410783b */ /* 0x0003280000000200 */
[----:B------:R1:W1:Y:S04]  /*6ad0*/  LDSM.16.M88.4 R24, [R164+0x1000] ;  /* 0x00100000a418783b */ /* 0x0002680000000200 */
[----:B------:R1:W1:Y:S04]  /*6ae0*/  LDSM.16.M88.4 R136, [R164+0x1800] ;  /* 0x00180000a488783b */ /* 0x0002680000000200 */
[----:B------:R1:W1:Y:S04]  /*6af0*/  LDSM.16.M88.4 R140, [R174] ;  /* 0x00000000ae8c783b */ /* 0x0002680000000200 */
[----:B------:R1:W1:Y:S04]  /*6b00*/  LDSM.16.M88.4 R144, [R103] ;  /* 0x000000006790783b */ /* 0x0002680000000200 */
[----:B------:R1:W1:Y:S04]  /*6b10*/  LDSM.16.M88.4 R148, [R103+0x800] ;  /* 0x000800006794783b */ /* 0x0002680000000200 */
[----:B------:R1:W1:Y:S04]  /*6b20*/  LDSM.16.M88.4 R152, [R103+0x1000] ;  /* 0x001000006798783b */ /* 0x0002680000000200 */
[----:B------:R1:W1:Y:S01]  /*6b30*/  LDSM.16.M88.4 R156, [R103+0x1800] ;  /* 0x00180000679c783b */ /* 0x0002620000000200 */
[----:B------:R-:W-:-:S05]  /*6b40*/  @P0 BRA `(.L_x_504) ;  /* 0x0000043000000947 */ /* 0x000fca0003800000 */
[----:B------:R-:W-:Y:S01]  /*6b50*/  IMAD.WIDE.U32 R2, R181, c[0x0][0x208], RZ ;  /* 0x00008200b5027a25 */ /* 0x000fe200078e00ff */
[----:B------:R-:W-:Y:S02]  /*6b60*/  SHF.R.S32.HI R0, RZ, 0x1f, R181 ;  /* 0x0000001fff007819 */ /* 0x000fe400000114b5 */
[----:B------:R-:W-:Y:S01]  /*6b70*/  SHF.R.S32.HI R4, RZ, 0x1f, R180 ;  /* 0x0000001fff047819 */ /* 0x000fe200000114b4 */
[----:B------:R-:W-:Y:S01]  /*6b80*/  IMAD.SHL.U32 R23, R193, 0x2, RZ ;  /* 0x00000002c1177824 */ /* 0x000fe200078e00ff */
[----:B------:R-:W-:Y:S01]  /*6b90*/  SHF.R.S32.HI R5, RZ, 0x1f, R193 ;  /* 0x0000001fff057819 */ /* 0x000fe200000114c1 */
[----:B------:R-:W-:Y:S01]  /*6ba0*/  IMAD R0, R0, c[0x0][0x208], RZ ;  /* 0x0000820000007a24 */ /* 0x000fe200078e02ff */
[----:B------:R-:W-:Y:S01]  /*6bb0*/  SHF.R.S32.HI R7, RZ, 0x1f, R192 ;  /* 0x0000001fff077819 */ /* 0x000fe200000114c0 */
[----:B------:R-:W-:Y:S01]  /*6bc0*/  IMAD R4, R4, c[0x0][0x218], RZ ;  /* 0x0000860004047a24 */ /* 0x000fe200078e02ff */
[----:B------:R-:W-:Y:S01]  /*6bd0*/  SHF.R.S32.HI R6, RZ, 0x1f, R184 ;  /* 0x0000001fff067819 */ /* 0x000fe200000114b8 */
[----:B------:R-:W-:Y:S01]  /*6be0*/  IMAD R0, R181, c[0x0][0x20c], R0 ;  /* 0x00008300b5007a24 */ /* 0x000fe200078e0200 */
[----:B------:R-:W-:Y:S01]  /*6bf0*/  SHF.L.U64.HI R20, R193, 0x1, R5 ;  /* 0x00000001c1147819 */ /* 0x000fe20000010205 */
[----:B------:R-:W-:Y:S01]  /*6c00*/  IMAD R4, R180, c[0x0][0x21c], R4 ;  /* 0x00008700b4047a24 */ /* 0x000fe200078e0204 */
[----:B------:R-:W-:Y:S01]  /*6c10*/  SHF.L.U64.HI R15, R192, 0x1, R7 ;  /* 0x00000001c00f7819 */ /* 0x000fe20000010207 */
[----:B------:R-:W-:Y:S01]  /*6c20*/  IMAD.IADD R3, R3, 0x1, R0 ;  /* 0x0000000103037824 */ /* 0x000fe200078e0200 */
[----:B------:R-:W-:Y:S01]  /*6c30*/  SHF.L.U64.HI R14, R184, 0x1, R6 ;  /* 0x00000001b80e7819 */ /* 0x000fe20000010206 */
[----:B------:R-:W-:Y:S02]  /*6c40*/  IMAD.SHL.U32 R22, R192, 0x2, RZ ;  /* 0x00000002c0167824 */ /* 0x000fe400078e00ff */
[----:B------:R-:W-:Y:S04]  /*6c50*/  IMAD.WIDE.U32 R2, R180, c[0x0][0x218], R2 ;  /* 0x00008600b4027a25 */ /* 0x000fe800078e0002 */
[----:B------:R-:W-:Y:S01]  /*6c60*/  IMAD.SHL.U32 R21, R184, 0x2, RZ ;  /* 0x00000002b8157824 */ /* 0x000fe200078e00ff */
[----:B------:R-:W-:Y:S04]  /*6c70*/  IADD3 R0, P0, R206, R2, RZ ;  /* 0x00000002ce007210 */ /* 0x000fe80007f1e0ff */
[----:B------:R-:W-:Y:S02]  /*6c80*/  IADD3.X R2, R210, R3, R4, P0, !PT ;  /* 0x00000003d2027210 */ /* 0x000fe400007fe404 */
[C---:B------:R-:W-:Y:S04]  /*6c90*/  LEA R13, P0, R0.reuse, c[0x0][0x1f8], 0x1 ;  /* 0x00007e00000d7a11 */ /* 0x040fe800078008ff */
[----:B------:R-:W-:Y:S01]  /*6ca0*/  LEA.HI.X R5, R0, c[0x0][0x1fc], R2, 0x1, P0 ;  /* 0x00007f0000057a11 */ /* 0x000fe200000f0c02 */
[----:B------:R-:W-:-:S06]  /*6cb0*/  BRA.DIV ~URZ, `(.L_x_505) ;  /* 0x000103527f007947 */ /* 0x000fcc000b800000 */
[----:B------:R4:W3:Y:S02]  /*6cc0*/  SHFL.IDX PT, R4, R5, RZ, 0x181f ;  /* 0x00181fff05047589 */ /* 0x0008e400000e0000 */
.L_x_638:
[----:B------:R-:W-:-:S05]  /*6cd0*/  BRA.DIV ~URZ, `(.L_x_506) ;  /* 0x000103a27f007947 */ /* 0x000fca000b800000 */
[----:B------:R-:W5:Y:S01]  /*6ce0*/  SHFL.IDX PT, R0, R13, RZ, 0x181f ;  /* 0x00181fff0d007589 */ /* 0x000f6200000e0000 */
[----:B------:R-:W-:Y:S02]  /*6cf0*/  ISETP.GE.AND P2, PT, R184, c[0x0][0x1d4], PT ;  /* 0x00007500b8007a0c */ /* 0x000fe40003f46270 */
[----:B------:R-:W-:Y:S02]  /*6d00*/  ISETP.GE.AND P1, PT, R192, c[0x0][0x1d4], PT ;  /* 0x00007500c0007a0c */ /* 0x000fe40003f26270 */
[----:B-----5:R-:W-:Y:S05]  /*6d10*/  IADD3 R2, P0, R0, R21, RZ ;  /* 0x0000001500027210 */ /* 0x020fea0007f1e0ff */
[----:B---3--:R-:W-:Y:S01]  /*6d20*/  IMAD.X R3, R4, 0x1, R14, P0 ;  /* 0x0000000104037824 */ /* 0x008fe200000e060e */
[----:B------:R-:W-:Y:S04]  /*6d30*/  IADD3 R6, P0, R0, R22, RZ ;  /* 0x0000001600067210 */ /* 0x000fe80007f1e0ff */
[----:B------:R-:W-:Y:S01]  /*6d40*/  @!PT LDS RZ, [RZ] ;  /* 0x00000000fffff984 */ /* 0x000fe20000000800 */
[----:B------:R-:W-:Y:S01]  /*6d50*/  @!PT LDS RZ, [RZ] ;  /* 0x00000000fffff984 */ /* 0x000fe20000000800 */
[----:B------:R3:W-:Y:S01]  /*6d60*/  LDGSTS.E.BYPASS.LTC128B.128 [R179+0x100], [R2.64], !P2 ;  /* 0x0010000002b37fae */ /* 0x0007e2000d101d48 */
[----:B------:R-:W-:Y:S05]  /*6d70*/  IMAD.X R7, R4, 0x1, R15, P0 ;  /* 0x0000000104077824 */ /* 0x000fea00000e060f */
[----:B------:R5:W-:Y:S01]  /*6d80*/  LDGSTS.E.BYPASS.LTC128B.128 [R179+0x2100], [R6.64], !P1 ;  /* 0x0210000006b37fae */ /* 0x000be2000c901d48 */
[----:B---3--:R-:W-:Y:S03]  /*6d90*/  IADD3 R2, P0, R0, R23, RZ ;  /* 0x0000001700027210 */ /* 0x008fe60007f1e0ff */
[----:B------:R-:W3:Y:S02]  /*6da0*/  SHFL.IDX PT, R0, R13, 0x1, 0x181f ;  /* 0x00381f000d007f89 */ /* 0x000ee400000e0000 */
[----:B------:R-:W-:Y:S01]  /*6db0*/  IMAD.X R3, R4, 0x1, R20, P0 ;  /* 0x0000000104037824 */ /* 0x000fe200000e0614 */
[----:B------:R-:W-:Y:S01]  /*6dc0*/  ISETP.GE.AND P0, PT, R193, c[0x0][0x1d4], PT ;  /* 0x00007500c1007a0c */ /* 0x000fe20003f06270 */
[----:B------:R4:W2:Y:S01]  /*6dd0*/  SHFL.IDX PT, R4, R5, 0x1, 0x181f ;  /* 0x00381f0005047f89 */ /* 0x0008a200000e0000 */
[----:B-----5:R-:W-:Y:S02]  /*6de0*/  SEL R6, RZ, 0x10, P1 ;  /* 0x00000010ff067807 */ /* 0x020fe40000800000 */
[----:B------:R-:W-:Y:S09]  /*6df0*/  SEL R12, RZ, 0x10, P0 ;  /* 0x00000010ff0c7807 */ /* 0x000ff20000000000 */
[----:B------:R1:W-:Y:S01]  /*6e00*/  LDGSTS.E.BYPASS.LTC128B.128 [R179+0x4100], [R2.64], !P0 ;  /* 0x0410000002b37fae */ /* 0x0003e2000c101d48 */
[----:B----4-:R-:W-:Y:S04]  /*6e10*/  SEL R5, RZ, 0x10, P2 ;  /* 0x00000010ff057807 */ /* 0x010fe80001000000 */
.L_x_639:
[C---:B-1-3--:R-:W-:Y:S02]  /*6e20*/  IADD3 R2, -R5.reuse, 0x10, RZ ;  /* 0x0000001005027810 */ /* 0x04afe40007ffe1ff */
[----:B------:R-:W-:Y:S02]  /*6e30*/  ISETP.NE.U32.AND P2, PT, R5, RZ, PT ;  /* 0x000000ff0500720c */ /* 0x000fe40003f45070 */
[----:B------:R-:W-:Y:S04]  /*6e40*/  LOP3.LUT R2, R2, 0xf, RZ, 0xc0, !PT ;  /* 0x0000000f02027812 */ /* 0x000fe800078ec0ff */
[----:B------:R-:W-:Y:S04]  /*6e50*/  IADD3 R2, P1, P0, R2, R0, R21 ;  /* 0x0000000002027210 */ /* 0x000fe8000783e015 */
[----:B--2---:R-:W-:Y:S05]  /*6e60*/  IADD3.X R3, RZ, R4, R14, P1, P0 ;  /* 0x00000004ff037210 */ /* 0x004fea0000fe040e */
[----:B------:R-:W-:Y:S01]  /*6e70*/  @!PT LDS RZ, [RZ] ;  /* 0x00000000fffff984 */ /* 0x000fe20000000800 */
[----:B------:R-:W-:Y:S01]  /*6e80*/  @!PT LDS RZ, [RZ] ;  /* 0x00000000fffff984 */ /* 0x000fe20000000800 */
[----:B------:R-:W-:Y:S01]  /*6e90*/  @!PT LDS RZ, [RZ] ;  /* 0x00000000fffff984 */ /* 0x000fe20000000800 */
[----:B------:R1:W-:Y:S01]  /*6ea0*/  LDGSTS.E.BYPASS.LTC128B.128.ZFILL [R179+0x1100], [R2.64], P2 ;  /* 0x0110000002b37fae */ /* 0x0003e20009141d48 */
[C---:B------:R-:W-:Y:S02]  /*6eb0*/  ISETP.NE.U32.AND P2, PT, R6.reuse, RZ, PT ;  /* 0x000000ff0600720c */ /* 0x040fe40003f45070 */
[----:B-1----:R-:W-:Y:S04]  /*6ec0*/  IADD3 R2, -R6, 0x10, RZ ;  /* 0x0000001006027810 */ /* 0x002fe80007ffe1ff */
[----:B------:R-:W-:Y:S04]  /*6ed0*/  LOP3.LUT R2, R2, 0xf, RZ, 0xc0, !PT ;  /* 0x0000000f02027812 */ /* 0x000fe800078ec0ff */
[----:B------:R-:W-:Y:S02]  /*6ee0*/  IADD3 R6, P1, P0, R2, R0, R22 ;  /* 0x0000000002067210 */ /* 0x000fe4000783e016 */
[----:B------:R-:W-:Y:S02]  /*6ef0*/  IADD3 R2, -R12, 0x10, RZ ;  /* 0x000000100c027810 */ /* 0x000fe40007ffe1ff */
[----:B------:R-:W-:Y:S02]  /*6f00*/  IADD3.X R7, RZ, R4, R15, P1, P0 ;  /* 0x00000004ff077210 */ /* 0x000fe40000fe040f */
[----:B------:R-:W-:Y:S03]  /*6f10*/  LOP3.LUT R2, R2, 0xf, RZ, 0xc0, !PT ;  /* 0x0000000f02027812 */ /* 0x000fe600078ec0ff */
[----:B------:R1:W-:Y:S01]  /*6f20*/  LDGSTS.E.BYPASS.LTC128B.128.ZFILL [R179+0x3100], [R6.64], P2 ;  /* 0x0310000006b37fae */ /* 0x0003e20009141d48 */
[----:B------:R-:W-:Y:S04]  /*6f30*/  IADD3 R2, P1, P0, R2, R0, R23 ;  /* 0x0000000002027210 */ /* 0x000fe8000783e017 */
[----:B------:R-:W-:Y:S02]  /*6f40*/  IADD3.X R3, RZ, R4, R20, P1, P0 ;  /* 0x00000004ff037210 */ /* 0x000fe40000fe0414 */
[----:B------:R-:W-:Y:S11]  /*6f50*/  ISETP.NE.U32.AND P0, PT, R12, RZ, PT ;  /* 0x000000ff0c00720c */ /* 0x000ff60003f05070 */
[----:B------:R-:W-:Y:S02]  /*6f60*/  @!UPT UIADD3 URZ, URZ, URZ, URZ ;  /* 0x0000003f3f3ff290 */ /* 0x000fe4000fffe03f */
[----:B------:R1:W-:Y:S02]  /*6f70*/  LDGSTS.E.BYPASS.LTC128B.128.ZFILL [R179+0x5100], [R2.64], P0 ;  /* 0x0510000002b37fae */ /* 0x0003e40008141d48 */
.L_x_504:
[----:B------:R-:W-:Y:S05]  /*6f80*/  BSYNC B0 ;  /* 0x0000000000007941 */ /* 0x000fea0003800000 */
.L_x_503:
[----:B------:R-:W0:Y:S01]  /*6f90*/  LDGDEPBAR ;  /* 0x00000000000079af */ /* 0x000e220000000000 */
[----:B------:R-:W-:Y:S01]  /*6fa0*/  WARPSYNC 0xffffffff ;  /* 0xffffffff00007948 */ /* 0x000fe20003800000 */
[C---:B-123--:R-:W-:Y:S01]  /*6fb0*/  HMMA.16816.F32.BF16 R4, R32.reuse, R8, RZ ;  /* 0x000000082004723c */ /* 0x04efe200000418ff */
[----:B------:R-:W-:Y:S02]  /*6fc0*/  BSSY B0, `(.L_x_507) ;  /* 0x0000128000007945 */ /* 0x000fe40003800000 */
[----:B------:R-:W-:Y:S05]  /*6fd0*/  ISETP.GT.AND P0, PT, R178, R194, PT ;  /* 0x000000c2b200720c */ /* 0x000fea0003f04270 */
[C---:B------:R-:W-:Y:S08]  /*6fe0*/  HMMA.16816.F32.BF16 R8, R32.reuse, R10, RZ ;  /* 0x0000000a2008723c */ /* 0x040ff000000418ff */
[C---:B----4-:R-:W-:Y:S08]  /*6ff0*/  HMMA.16816.F32.BF16 R12, R32.reuse, R16, RZ ;  /* 0x00000010200c723c */ /* 0x050ff000000418ff */
[C---:B------:R-:W-:Y:S08]  /*7000*/  HMMA.16816.F32.BF16 R16, R32.reuse, R18, RZ ;  /* 0x000000122010723c */ /* 0x040ff000000418ff */
[C---:B------:R-:W-:Y:S08]  /*7010*/  HMMA.16816.F32.BF16 R20, R32.reuse, R24, RZ ;  /* 0x000000182014723c */ /* 0x040ff000000418ff */
[C---:B------:R-:W-:Y:S08]  /*7020*/  HMMA.16816.F32.BF16 R24, R32.reuse, R26, RZ ;  /* 0x0000001a2018723c */ /* 0x040ff000000418ff */
[C---:B------:R-:W-:Y:S08]  /*7030*/  HMMA.16816.F32.BF16 R28, R32.reuse, R136, RZ ;  /* 0x00000088201c723c */ /* 0x040ff000000418ff */
[----:B------:R-:W-:Y:S01]  /*7040*/  HMMA.16816.F32.BF16 R32, R32, R138, RZ ;  /* 0x0000008a2020723c */ /* 0x000fe200000418ff */
[----:B------:R-:W-:Y:S07]  /*7050*/  LDSM.16.M88.4 R136, [R176] ;  /* 0x00000000b088783b */ /* 0x000fee0000000200 */
[C---:B------:R-:W-:Y:S08]  /*7060*/  HMMA.16816.F32.BF16 R4, R140.reuse, R144, R4 ;  /* 0x000000908c04723c */ /* 0x040ff00000041804 */
[C---:B------:R-:W-:Y:S01]  /*7070*/  HMMA.16816.F32.BF16 R8, R140.reuse, R146, R8 ;  /* 0x000000928c08723c */ /* 0x040fe20000041808 */
[----:B------:R-:W1:Y:S07]  /*7080*/  LDSM.16.M88.4 R144, [R166] ;  /* 0x00000000a690783b */ /* 0x000e6e0000000200 */
[C---:B------:R-:W-:Y:S08]  /*7090*/  HMMA.16816.F32.BF16 R12, R140.reuse, R148, R12 ;  /* 0x000000948c0c723c */ /* 0x040ff0000004180c */
[C---:B------:R-:W-:Y:S01]  /*70a0*/  HMMA.16816.F32.BF16 R16, R140.reuse, R150, R16 ;  /* 0x000000968c10723c */ /* 0x040fe20000041810 */
[----:B------:R-:W2:Y:S07]  /*70b0*/  LDSM.16.M88.4 R148, [R166+0x800] ;  /* 0x00080000a694783b */ /* 0x000eae0000000200 */
[C---:B------:R-:W-:Y:S08]  /*70c0*/  HMMA.16816.F32.BF16 R20, R140.reuse, R152, R20 ;  /* 0x000000988c14723c */ /* 0x040ff00000041814 */
[C---:B------:R-:W-:Y:S01]  /*70d0*/  HMMA.16816.F32.BF16 R24, R140.reuse, R154, R24 ;  /* 0x0000009a8c18723c */ /* 0x040fe20000041818 */
[----:B------:R-:W-:Y:S07]  /*70e0*/  LDSM.16.M88.4 R152, [R166+0x1800] ;  /* 0x00180000a698783b */ /* 0x000fee0000000200 */
[C---:B------:R-:W-:Y:S08]  /*70f0*/  HMMA.16816.F32.BF16 R28, R140.reuse, R156, R28 ;  /* 0x0000009c8c1c723c */ /* 0x040ff0000004181c */
[----:B------:R-:W-:Y:S01]  /*7100*/  HMMA.16816.F32.BF16 R32, R140, R158, R32 ;  /* 0x0000009e8c20723c */ /* 0x000fe20000041820 */
[----:B------:R-:W3:Y:S07]  /*7110*/  LDSM.16.M88.4 R140, [R166+0x1000] ;  /* 0x00100000a68c783b */ /* 0x000eee0000000200 */
[C---:B-1----:R-:W-:Y:S08]  /*7120*/  HMMA.16816.F32.BF16 R4, R136.reuse, R144, R4 ;  /* 0x000000908804723c */ /* 0x042ff00000041804 */
[C---:B------:R-:W-:Y:S01]  /*7130*/  HMMA.16816.F32.BF16 R8, R136.reuse, R146, R8 ;  /* 0x000000928808723c */ /* 0x040fe20000041808 */
[----:B------:R-:W-:Y:S07]  /*7140*/  LDSM.16.M88.4 R144, [R165+-0x4000] ;  /* 0xffc00000a590783b */ /* 0x000fee0000000200 */
[C---:B--2---:R-:W-:Y:S08]  /*7150*/  HMMA.16816.F32.BF16 R12, R136.reuse, R148, R12 ;  /* 0x00000094880c723c */ /* 0x044ff0000004180c */
[C---:B------:R-:W-:Y:S01]  /*7160*/  HMMA.16816.F32.BF16 R16, R136.reuse, R150, R16 ;  /* 0x000000968810723c */ /* 0x040fe20000041810 */
[----:B------:R-:W-:Y:S07]  /*7170*/  LDSM.16.M88.4 R148, [R165+-0x3800] ;  /* 0xffc80000a594783b */ /* 0x000fee0000000200 */
[C---:B---3--:R-:W-:Y:S08]  /*7180*/  HMMA.16816.F32.BF16 R20, R136.reuse, R140, R20 ;  /* 0x0000008c8814723c */ /* 0x048ff00000041814 */
[C---:B------:R-:W-:Y:S01]  /*7190*/  HMMA.16816.F32.BF16 R24, R136.reuse, R142, R24 ;  /* 0x0000008e8818723c */ /* 0x040fe20000041818 */
[----:B------:R-:W1:Y:S07]  /*71a0*/  LDSM.16.M88.4 R140, [R175] ;  /* 0x00000000af8c783b */ /* 0x000e6e0000000200 */
[C---:B------:R-:W-:Y:S08]  /*71b0*/  HMMA.16816.F32.BF16 R28, R136.reuse, R152, R28 ;  /* 0x00000098881c723c */ /* 0x040ff0000004181c */
[----:B------:R-:W-:Y:S01]  /*71c0*/  HMMA.16816.F32.BF16 R32, R136, R154, R32 ;  /* 0x0000009a8820723c */ /* 0x000fe20000041820 */
[----:B------:R-:W2:Y:S08]  /*71d0*/  LDSM.16.M88.4 R136, [R165+-0x3000] ;  /* 0xffd00000a588783b */ /* 0x000eb00000000200 */
[----:B------:R-:W3:Y:S01]  /*71e0*/  LDSM.16.M88.4 R152, [R165+-0x2800] ;  /* 0xffd80000a598783b */ /* 0x000ee20000000200 */
[C---:B-1----:R-:W-:Y:S08]  /*71f0*/  HMMA.16816.F32.BF16 R4, R140.reuse, R144, R4 ;  /* 0x000000908c04723c */ /* 0x042ff00000041804 */
[C---:B------:R-:W-:Y:S01]  /*7200*/  HMMA.16816.F32.BF16 R8, R140.reuse, R146, R8 ;  /* 0x000000928c08723c */ /* 0x040fe20000041808 */
[----:B------:R-:W-:Y:S07]  /*7210*/  LDSM.16.M88.4 R144, [R164+0x2000] ;  /* 0x00200000a490783b */ /* 0x000fee0000000200 */
[C---:B------:R-:W-:Y:S08]  /*7220*/  HMMA.16816.F32.BF16 R12, R140.reuse, R148, R12 ;  /* 0x000000948c0c723c */ /* 0x040ff0000004180c */
[C---:B------:R-:W-:Y:S01]  /*7230*/  HMMA.16816.F32.BF16 R16, R140.reuse, R150, R16 ;  /* 0x000000968c10723c */ /* 0x040fe20000041810 */
[----:B------:R-:W-:Y:S07]  /*7240*/  LDSM.16.M88.4 R148, [R164+0x2800] ;  /* 0x00280000a494783b */ /* 0x000fee0000000200 */
[C---:B--2---:R-:W-:Y:S08]  /*7250*/  HMMA.16816.F32.BF16 R20, R140.reuse, R136, R20 ;  /* 0x000000888c14723c */ /* 0x044ff00000041814 */
[C---:B------:R-:W-:Y:S01]  /*7260*/  HMMA.16816.F32.BF16 R24, R140.reuse, R138, R24 ;  /* 0x0000008a8c18723c */ /* 0x040fe20000041818 */
[----:B------:R-:W1:Y:S07]  /*7270*/  LDSM.16.M88.4 R136, [R173+0x4000] ;  /* 0x00400000ad88783b */ /* 0x000e6e0000000200 */
[C---:B---3--:R-:W-:Y:S08]  /*7280*/  HMMA.16816.F32.BF16 R28, R140.reuse, R152, R28 ;  /* 0x000000988c1c723c */ /* 0x048ff0000004181c */
[----:B------:R-:W-:Y:S01]  /*7290*/  HMMA.16816.F32.BF16 R32, R140, R154, R32 ;  /* 0x0000009a8c20723c */ /* 0x000fe20000041820 */
[----:B------:R-:W2:Y:S08]  /*72a0*/  LDSM.16.M88.4 R140, [R164+0x3000] ;  /* 0x00300000a48c783b */ /* 0x000eb00000000200 */
[----:B------:R-:W3:Y:S01]  /*72b0*/  LDSM.16.M88.4 R152, [R164+0x3800] ;  /* 0x00380000a498783b */ /* 0x000ee20000000200 */
        /* <DEDUP_REMOVED lines=28> */
[----:B------:R-:W-:Y:S07]  /*7480*/  LDSM.16.M88.4 R144, [R165+-0x2000] ;  /* 0xffe00000a590783b */ /* 0x000fee0000000200 */
[C---:B------:R-:W-:Y:S08]  /*7490*/  HMMA.16816.F32.BF16 R12, R136.reuse, R148, R12 ;  /* 0x00000094880c723c */ /* 0x040ff0000004180c */
[C---:B------:R-:W-:Y:S01]  /*74a0*/  HMMA.16816.F32.BF16 R16, R136.reuse, R150, R16 ;  /* 0x000000968810723c */ /* 0x040fe20000041810 */
[----:B------:R-:W-:Y:S07]  /*74b0*/  LDSM.16.M88.4 R148, [R165+-0x1800] ;  /* 0xffe80000a594783b */ /* 0x000fee0000000200 */
[C---:B--2---:R-:W-:Y:S08]  /*74c0*/  HMMA.16816.F32.BF16 R20, R136.reuse, R140, R20 ;  /* 0x0000008c8814723c */ /* 0x044ff00000041814 */
[C---:B------:R-:W-:Y:S01]  /*74d0*/  HMMA.16816.F32.BF16 R24, R136.reuse, R142, R24 ;  /* 0x0000008e8818723c */ /* 0x040fe20000041818 */
[----:B------:R-:W1:Y:S07]  /*74e0*/  LDSM.16.M88.4 R140, [R175+0x4000] ;  /* 0x00400000af8c783b */ /* 0x000e6e0000000200 */
[C---:B---3--:R-:W-:Y:S08]  /*74f0*/  HMMA.16816.F32.BF16 R28, R136.reuse, R152, R28 ;  /* 0x00000098881c723c */ /* 0x048ff0000004181c */
        /* <DEDUP_REMOVED lines=41> */
[----:B------:R-:W-:Y:S01]  /*7790*/  LDSM.16.M88.4 R152, [R165] ;  /* 0x00000000a598783b */ /* 0x000fe20000000200 */
[C---:B-1----:R-:W-:Y:S08]  /*77a0*/  HMMA.16816.F32.BF16 R4, R136.reuse, R144, R4 ;  /* 0x000000908804723c */ /* 0x042ff00000041804 */
[C---:B------:R-:W-:Y:S01]  /*77b0*/  HMMA.16816.F32.BF16 R8, R136.reuse, R146, R8 ;  /* 0x000000928808723c */ /* 0x040fe20000041808 */
[----:B------:R-:W1:Y:S07]  /*77c0*/  LDSM.16.M88.4 R144, [R166+0x5800] ;  /* 0x00580000a690783b */ /* 0x000e6e0000000200 */
[C---:B------:R-:W-:Y:S08]  /*77d0*/  HMMA.16816.F32.BF16 R12, R136.reuse, R148, R12 ;  /* 0x00000094880c723c */ /* 0x040ff0000004180c */
[C---:B------:R-:W-:Y:S01]  /*77e0*/  HMMA.16816.F32.BF16 R16, R136.reuse, R150, R16 ;  /* 0x000000968810723c */ /* 0x040fe20000041810 */
[----:B------:R-:W3:Y:S07]  /*77f0*/  LDSM.16.M88.4 R148, [R175+0x8000] ;  /* 0x00800000af94783b */ /* 0x000eee0000000200 */
[C---:B--2---:R-:W-:Y:S08]  /*7800*/  HMMA.16816.F32.BF16 R20, R136.reuse, R140, R20 ;  /* 0x0000008c8814723c */ /* 0x044ff00000041814 */
[C---:B------:R-:W-:Y:S08]  /*7810*/  HMMA.16816.F32.BF16 R24, R136.reuse, R142, R24 ;  /* 0x0000008e8818723c */ /* 0x040ff00000041818 */
[C---:B-1----:R-:W-:Y:S08]  /*7820*/  HMMA.16816.F32.BF16 R28, R136.reuse, R144, R28 ;  /* 0x00000090881c723c */ /* 0x042ff0000004181c */
[----:B------:R-:W-:Y:S01]  /*7830*/  HMMA.16816.F32.BF16 R32, R136, R146, R32 ;  /* 0x000000928820723c */ /* 0x000fe20000041820 */
[----:B------:R-:W1:Y:S07]  /*7840*/  LDSM.16.M88.4 R136, [R165+0x800] ;  /* 0x00080000a588783b */ /* 0x000e6e0000000200 */
[C---:B---3--:R-:W-:Y:S08]  /*7850*/  HMMA.16816.F32.BF16 R4, R148.reuse, R152, R4 ;  /* 0x000000989404723c */ /* 0x048ff00000041804 */
[C---:B------:R-:W-:Y:S11]  /*7860*/  HMMA.16816.F32.BF16 R8, R148.reuse, R154, R8 ;  /* 0x0000009a9408723c */ /* 0x040ff60000041808 */
[----:B------:R-:W-:Y:S05]  /*7870*/  @!UPT UIADD3 URZ, URZ, URZ, URZ ;  /* 0x0000003f3f3ff290 */ /* 0x000fea000fffe03f */
[----:B------:R-:W-:Y:S04]  /*7880*/  FMUL.FTZ R0, R4, c[0x0][0x320] ;  /* 0x0000c80004007a20 */ /* 0x000fe80000410000 */
[----:B------:R2:W3:Y:S04]  /*7890*/  MUFU.TANH R158, R0 ;  /* 0x00000000009e7308 */ /* 0x0004e80000002400 */
[----:B------:R-:W-:Y:S01]  /*78a0*/  FMUL.FTZ R2, R11, c[0x0][0x320] ;  /* 0x0000c8000b027a20 */ /* 0x000fe20000410000 */
[C---:B-1----:R-:W-:Y:S05]  /*78b0*/  HMMA.16816.F32.BF16 R12, R148.reuse, R136, R12 ;  /* 0x00000088940c723c */ /* 0x042fea000004180c */
[----:B------:R1:W4:Y:S03]  /*78c0*/  MUFU.TANH R159, R2 ;  /* 0x00000002009f7308 */ /* 0x0003260000002400 */
[C---:B------:R-:W-:Y:S04]  /*78d0*/  HMMA.16816.F32.BF16 R16, R148.reuse, R138, R16 ;  /* 0x0000008a9410723c */ /* 0x040fe80000041810 */
[----:B--2---:R-:W-:Y:S04]  /*78e0*/  FMUL.FTZ R0, R5, c[0x0][0x320] ;  /* 0x0000c80005007a20 */ /* 0x004fe80000410000 */
[----:B------:R2:W2:Y:S11]  /*78f0*/  MUFU.TANH R157, R0 ;  /* 0x00000000009d7308 */ /* 0x0004b60000002400 */
[----:B------:R-:W-:Y:S05]  /*7900*/  @!UPT UIADD3 URZ, URZ, URZ, URZ ;  /* 0x0000003f3f3ff290 */ /* 0x000fea000fffe03f */
[----:B-1----:R-:W-:Y:S04]  /*7910*/  FMUL.FTZ R2, R19, c[0x0][0x320] ;  /* 0x0000c80013027a20 */ /* 0x002fe80000410000 */
[----:B------:R-:W1:Y:S01]  /*7920*/  MUFU.TANH R153, R2 ;  /* 0x0000000200997308 */ /* 0x000e620000002400 */
[----:B--2---:R-:W-:Y:S09]  /*7930*/  FMUL.FTZ R0, R6, c[0x0][0x320] ;  /* 0x0000c80006007a20 */ /* 0x004ff20000410000 */
[----:B------:R2:W1:Y:S02]  /*7940*/  MUFU.TANH R162, R0 ;  /* 0x0000000000a27308 */ /* 0x0004640000002400 */
[----:B--2---:R-:W-:Y:S02]  /*7950*/  FMUL.FTZ R0, R7, c[0x0][0x320] ;  /* 0x0000c80007007a20 */ /* 0x004fe40000410000 */
[----:B------:R-:W2:Y:S06]  /*7960*/  LDSM.16.M88.4 R4, [R165+0x1000] ;  /* 0x00100000a504783b */ /* 0x000eac0000000200 */
[----:B------:R5:W1:Y:S02]  /*7970*/  MUFU.TANH R161, R0 ;  /* 0x0000000000a17308 */ /* 0x000a640000002400 */
[----:B-----5:R-:W-:Y:S08]  /*7980*/  FMUL.FTZ R0, R8, c[0x0][0x320] ;  /* 0x0000c80008007a20 */ /* 0x020ff00000410000 */
[----:B------:R5:W1:Y:S01]  /*7990*/  MUFU.TANH R154, R0 ;  /* 0x00000000009a7308 */ /* 0x000a620000002400 */
[C---:B--2---:R-:W-:Y:S08]  /*79a0*/  HMMA.16816.F32.BF16 R20, R148.reuse, R4, R20 ;  /* 0x000000049414723c */ /* 0x044ff00000041814 */
[C---:B------:R-:W-:Y:S04]  /*79b0*/  HMMA.16816.F32.BF16 R24, R148.reuse, R6, R24 ;  /* 0x000000069418723c */ /* 0x040fe80000041818 */
[----:B-----5:R-:W-:Y:S04]  /*79c0*/  FMUL.FTZ R0, R9, c[0x0][0x320] ;  /* 0x0000c80009007a20 */ /* 0x020fe80000410000 */
[----:B------:R2:W1:Y:S04]  /*79d0*/  MUFU.TANH R147, R0 ;  /* 0x0000000000937308 */ /* 0x0004680000002400 */
[----:B--2---:R-:W-:Y:S02]  /*79e0*/  FMUL.FTZ R0, R10, c[0x0][0x320] ;  /* 0x0000c8000a007a20 */ /* 0x004fe40000410000 */
[----:B------:R-:W2:Y:S01]  /*79f0*/  LDSM.16.M88.4 R8, [R165+0x1800] ;  /* 0x00180000a508783b */ /* 0x000ea20000000200 */
[----:B------:R-:W-:Y:S04]  /*7a00*/  DEPBAR.LE SB0, 0x0 ;  /* 0x000080000000791a */ /* 0x000fe80000000000 */
[----:B------:R5:W1:Y:S03]  /*7a10*/  MUFU.TANH R160, R0 ;  /* 0x0000000000a07308 */ /* 0x000a660000002400 */
[----:B------:R-:W-:Y:S01]  /*7a20*/  BAR.SYNC.DEFER_BLOCKING 0x0 ;  /* 0x0000000000007b1d */ /* 0x000fe20000010000 */
[----:B-----5:R-:W-:Y:S06]  /*7a30*/  FMUL.FTZ R0, R12, c[0x0][0x320] ;  /* 0x0000c8000c007a20 */ /* 0x020fec0000410000 */
[----:B------:R5:W1:Y:S01]  /*7a40*/  MUFU.TANH R137, R0 ;  /* 0x0000000000897308 */ /* 0x000a620000002400 */
[C---:B--2---:R-:W-:Y:S08]  /*7a50*/  HMMA.16816.F32.BF16 R28, R148.reuse, R8, R28 ;  /* 0x00000008941c723c */ /* 0x044ff0000004181c */
[----:B------:R-:W-:Y:S04]  /*7a60*/  HMMA.16816.F32.BF16 R32, R148, R10, R32 ;  /* 0x0000000a9420723c */ /* 0x000fe80000041820 */
[----:B-----5:R-:W-:Y:S04]  /*7a70*/  FMUL.FTZ R0, R13, c[0x0][0x320] ;  /* 0x0000c8000d007a20 */ /* 0x020fe80000410000 */
[----:B------:R2:W1:Y:S04]  /*7a80*/  MUFU.TANH R136, R0 ;  /* 0x0000000000887308 */ /* 0x0004680000002400 */
[----:B--2---:R-:W-:Y:S06]  /*7a90*/  FMUL.FTZ R0, R14, c[0x0][0x320] ;  /* 0x0000c8000e007a20 */ /* 0x004fec0000410000 */
[----:B------:R2:W1:Y:S02]  /*7aa0*/  MUFU.TANH R156, R0 ;  /* 0x00000000009c7308 */ /* 0x0004640000002400 */
[----:B--2---:R-:W-:Y:S08]  /*7ab0*/  FMUL.FTZ R0, R15, c[0x0][0x320] ;  /* 0x0000c8000f007a20 */ /* 0x004ff00000410000 */
        /* <DEDUP_REMOVED lines=38> */
[----:B------:R2:W1:Y:S01]  /*7d20*/  MUFU.TANH R141, R0 ;  /* 0x00000000008d7308 */ /* 0x0004620000002400 */
[----:B------:R-:W-:-:S05]  /*7d30*/  @!P0 BRA `(.L_x_508) ;  /* 0x0000050000008947 */ /* 0x000fca0003800000 */
[----:B---34-:R-:W-:Y:S01]  /*7d40*/  IMAD R2, R178, 0x40, R201 ;  /* 0x00000040b2027824 */ /* 0x018fe200078e02c9 */
[----:B------:R-:W-:Y:S01]  /*7d50*/  SHF.R.S32.HI R163, RZ, 0x1f, R193 ;  /* 0x0000001fffa37819 */ /* 0x000fe200000114c1 */
[----:B------:R-:W-:Y:S01]  /*7d60*/  IMAD.MOV.U32 R180, RZ, RZ, RZ ;  /* 0x000000ffffb47224 */ /* 0x000fe200078e00ff */
[----:B------:R-:W-:Y:S01]  /*7d70*/  SHF.R.S32.HI R171, RZ, 0x1f, R192 ;  /* 0x0000001fffab7819 */ /* 0x000fe200000114c0 */
[C---:B------:R-:W-:Y:S01]  /*7d80*/  IMAD.SHL.U32 R23, R193.reuse, 0x2, RZ ;  /* 0x00000002c1177824 */ /* 0x040fe200078e00ff */
[----:B------:R-:W-:Y:S01]  /*7d90*/  IADD3 R2, R2, -0x40, R197 ;  /* 0xffffffc002027810 */ /* 0x000fe20007ffe0c5 */
[----:B------:R-:W-:Y:S01]  /*7da0*/  IMAD.SHL.U32 R22, R192, 0x2, RZ ;  /* 0x00000002c0167824 */ /* 0x000fe200078e00ff */
[----:B------:R-:W-:Y:S01]  /*7db0*/  SHF.L.U64.HI R12, R193, 0x1, R163 ;  /* 0x00000001c10c7819 */ /* 0x000fe200000102a3 */
[----:B------:R-:W-:Y:S01]  /*7dc0*/  IMAD.SHL.U32 R21, R184, 0x2, RZ ;  /* 0x00000002b8157824 */ /* 0x000fe200078e00ff */
[----:B------:R-:W-:Y:S01]  /*7dd0*/  SHF.R.S32.HI R163, RZ, 0x1f, R184 ;  /* 0x0000001fffa37819 */ /* 0x000fe200000114b8 */
[----:B------:R-:W-:Y:S01]  /*7de0*/  @P6 IMAD.HI.U32 R3, R2, c[0x0][0x2bc], RZ ;  /* 0x0000af0002036a27 */ /* 0x000fe200078e00ff */
[----:B------:R-:W-:Y:S02]  /*7df0*/  SHF.L.U64.HI R11, R192, 0x1, R171 ;  /* 0x00000001c00b7819 */ /* 0x000fe400000102ab */
[----:B------:R-:W-:Y:S01]  /*7e00*/  SHF.L.U64.HI R10, R184, 0x1, R163 ;  /* 0x00000001b80a7819 */ /* 0x000fe200000102a3 */
[----:B--2---:R-:W-:Y:S01]  /*7e10*/  IMAD.MOV.U32 R0, RZ, RZ, R2 ;  /* 0x000000ffff007224 */ /* 0x004fe200078e0002 */
        /* <DEDUP_REMOVED lines=22> */
[----:B------:R2:W3:Y:S02]  /*7f80*/  SHFL.IDX PT, R4, R5, RZ, 0x181f ;  /* 0x00181fff05047589 */ /* 0x0004e400000e0000 */
.L_x_640:
[----:B------:R-:W-:-:S05]  /*7f90*/  BRA.DIV ~URZ, `(.L_x_510) ;  /* 0x0000f3927f007947 */ /* 0x000fca000b800000 */
[----:B------:R-:W4:Y:S01]  /*7fa0*/  SHFL.IDX PT, R0, R9, RZ, 0x181f ;  /* 0x00181fff09007589 */ /* 0x000f2200000e0000 */
[----:B------:R-:W-:Y:S02]  /*7fb0*/  ISETP.GE.AND P2, PT, R184, c[0x0][0x1d4], PT ;  /* 0x00007500b8007a0c */ /* 0x000fe40003f46270 */
[----:B------:R-:W-:Y:S02]  /*7fc0*/  ISETP.GE.AND P1, PT, R192, c[0x0][0x1d4], PT ;  /* 0x00007500c0007a0c */ /* 0x000fe40003f26270 */
[----:B----4-:R-:W-:Y:S05]  /*7fd0*/  IADD3 R2, P0, R0, R21, RZ ;  /* 0x0000001500027210 */ /* 0x010fea0007f1e0ff */
        /* <DEDUP_REMOVED lines=12> */
[----:B----4-:R-:W-:Y:S02]  /*80a0*/  SEL R6, RZ, 0x10, P1 ;  /* 0x00000010ff067807 */ /* 0x010fe40000800000 */
[----:B------:R-:W-:Y:S09]  /*80b0*/  SEL R8, RZ, 0x10, P0 ;  /* 0x00000010ff087807 */ /* 0x000ff20000000000 */
[----:B------:R4:W-:Y:S01]  /*80c0*/  LDGSTS.E.BYPASS.LTC128B.128 [R179+0xa100], [R2.64], !P0 ;  /* 0x0a10000002b37fae */ /* 0x0009e2000c101d48 */
[----:B--2--5:R-:W-:Y:S04]  /*80d0*/  SEL R5, RZ, 0x10, P2 ;  /* 0x00000010ff057807 */ /* 0x024fe80001000000 */
.L_x_641:
[C---:B---34-:R-:W-:Y:S02]  /*80e0*/  IADD3 R2, -R5.reuse, 0x10, RZ ;  /* 0x0000001005027810 */ /* 0x058fe40007ffe1ff */
        /* <DEDUP_REMOVED lines=8> */
[C---:B------:R-:W-:Y:S02]  /*8170*/  ISETP.NE.U32.AND P2, PT, R6.reuse, RZ, PT ;  /* 0x000000ff0600720c */ /* 0x040fe40003f45070 */
[----:B--2---:R-:W-:Y:S04]  /*8180*/  IADD3 R2, -R6, 0x10, RZ ;  /* 0x0000001006027810 */ /* 0x004fe80007ffe1ff */
        /* <DEDUP_REMOVED lines=11> */
.L_x_508:
[----:B---34-:R-:W-:Y:S05]  /*8240*/  BSYNC B0 ;  /* 0x0000000000007941 */ /* 0x018fea0003800000 */
.L_x_507:
[----:B--2---:R-:W-:Y:S01]  /*8250*/  IMAD.MOV.U32 R0, RZ, RZ, c[0x0][0x2c4] ;  /* 0x0000b100ff007624 */ /* 0x004fe200078e00ff */
[----:B------:R-:W0:Y:S01]  /*8260*/  LDGDEPBAR ;  /* 0x00000000000079af */ /* 0x000e220000000000 */
[----:B------:R-:W-:Y:S01]  /*8270*/  IMAD.SHL.U32 R5, R178, 0x40, RZ ;  /* 0x00000040b2057824 */ /* 0x000fe200078e00ff */
[----:B------:R-:W-:Y:S01]  /*8280*/  ULDC UR4, c[0x0][0x324] ;  /* 0x0000c90000047ab9 */ /* 0x000fe20000000800 */
[----:B------:R-:W-:Y:S01]  /*8290*/  IMAD.IADD R4, R216, 0x1, R211 ;  /* 0x00000001d8047824 */ /* 0x000fe200078e02d3 */
[----:B------:R-:W-:Y:S01]  /*82a0*/  ISETP.NE.AND P0, PT, R0, 0x1, PT ;  /* 0x000000010000780c */ /* 0x000fe20003f05270 */
[----:B------:R-:W-:Y:S01]  /*82b0*/  ULOP3.LUT UR4, URZ, UR4, URZ, 0x33, !UPT ;  /* 0x000000043f047292 */ /* 0x000fe2000f8e333f */
[----:B------:R-:W-:Y:S04]  /*82c0*/  IADD3 R0, -R199, 0x1, -R5 ;  /* 0x00000001c7007810 */ /* 0x000fe80007ffe905 */
[----:B------:R-:W-:Y:S04]  /*82d0*/  IADD3 R0, -R196, R0, R195 ;  /* 0x00000000c4007210 */ /* 0x000fe80007ffe1c3 */
[C---:B------:R-:W-:Y:S02]  /*82e0*/  IADD3 R6, R0.reuse, UR4, RZ ;  /* 0x0000000400067c10 */ /* 0x040fe4000fffe0ff */
[----:B------:R-:W-:Y:S01]  /*82f0*/  IADD3 R7, R0, c[0x0][0x328], RZ ;  /* 0x0000ca0000077a10 */ /* 0x000fe20007ffe0ff */
[----:B------:R-:W-:Y:S05]  /*8300*/  @P0 IMAD.HI.U32 R2, R4, c[0x0][0x2c8], RZ ;  /* 0x0000b20004020a27 */ /* 0x000fea00078e00ff */
[----:B------:R-:W-:Y:S01]  /*8310*/  @P0 SHF.R.U32.HI R4, RZ, c[0x0][0x2cc], R2 ;  /* 0x0000b300ff040a19 */ /* 0x000fe20000011602 */
[----:B------:R-:W-:-:S05]  /*8320*/  BRA.DIV ~URZ, `(.L_x_511) ;  /* 0x0000f2427f007947 */ /* 0x000fca000b800000 */
[----:B------:R2:W3:Y:S02]  /*8330*/  SHFL.IDX PT, R3, R4, RZ, 0x1c1f ;  /* 0x001c1fff04037589 */ /* 0x0004e400000e0000 */
.L_x_642:
[----:B---3--:R-:W-:Y:S01]  /*8340*/  IADD3 R2, R7, R3, RZ ;  /* 0x0000000307027210 */ /* 0x008fe20007ffe0ff */
[----:B------:R-:W-:Y:S05]  /*8350*/  IMAD.MOV.U32 R0, RZ, RZ, c[0x0][0x32c] ;  /* 0x0000cb00ff007624 */ /* 0x000fea00078e00ff */
[----:B------:R-:W-:Y:S01]  /*8360*/  ISETP.GE.AND P0, PT, R0, 0x1, PT ;  /* 0x000000010000780c */ /* 0x000fe20003f06270 */
[----:B------:R-:W-:Y:S11]  /*8370*/  IMAD.IADD R0, R6, 0x1, R3 ;  /* 0x0000000106007824 */ /* 0x000ff600078e0203 */
[----:B------:R-:W-:Y:S01]  /*8380*/  @!UPT UIADD3 URZ, URZ, URZ, URZ ;  /* 0x0000003f3f3ff290 */ /* 0x000fe2000fffe03f */
[----:B------:R-:W-:-:S05]  /*8390*/  @!P0 BRA `(.L_x_512) ;  /* 0x0000018000008947 */ /* 0x000fca0003800000 */
[----:B------:R-:W-:Y:S01]  /*83a0*/  IADD3 R3, -R196, R195, R3 ;  /* 0x000000c3c4037210 */ /* 0x000fe20007ffe103 */
[----:B------:R-:W-:Y:S03]  /*83b0*/  BSSY B0, `(.L_x_513) ;  /* 0x0000011000007945 */ /* 0x000fe60003800000 */
        /* <DEDUP_REMOVED lines=11> */
.L_x_514:
[----:B------:R-:W-:Y:S04]  /*8470*/  MOV R8, 0x1 ;  /* 0x0000000100087802 */ /* 0x000fe80000000f00 */
[----:B------:R-:W-:Y:S11]  /*8480*/  ISETP.NE.AND P0, PT, R8, c[0x0][0x32c], PT ;  /* 0x0000cb0008007a0c */ /* 0x000ff60003f05270 */
[----:B------:R-:W-:Y:S02]  /*8490*/  @!UPT UIADD3 URZ, URZ, URZ, URZ ;  /* 0x0000003f3f3ff290 */ /* 0x000fe4000fffe03f */
[----:B------:R-:W-:Y:S05]  /*84a0*/  @P0 IMAD.HI.U32 R8, R3, c[0x0][0x330], RZ ;  /* 0x0000cc0003080a27 */ /* 0x000fea00078e00ff */
[----:B------:R-:W-:Y:S02]  /*84b0*/  @P0 SHF.R.U32.HI R3, RZ, c[0x0][0x334], R8 ;  /* 0x0000cd00ff030a19 */ /* 0x000fe40000011608 */
.L_x_515:
[----:B------:R-:W-:Y:S05]  /*84c0*/  BSYNC B0 ;  /* 0x0000000000007941 */ /* 0x000fea0003800000 */
.L_x_513:
[----:B------:R-:W-:Y:S04]  /*84d0*/  IMAD R3, R3, c[0x0][0x32c], -R5 ;  /* 0x0000cb0003037a24 */ /* 0x000fe800078e0a05 */
[----:B------:R-:W-:Y:S05]  /*84e0*/  IMAD.IADD R3, R3, 0x1, -R199 ;  /* 0x0000000103037824 */ /* 0x000fea00078e0ac7 */
[----:B------:R-:W-:Y:S02]  /*84f0*/  IMNMX R0, R0, R3, !PT ;  /* 0x0000000300007217 */ /* 0x000fe40007800200 */
[----:B------:R-:W-:Y:S04]  /*8500*/  IADD3 R3, R3, c[0x0][0x32c], RZ ;  /* 0x0000cb0003037a10 */ /* 0x000fe80007ffe0ff */
[----:B------:R-:W-:Y:S02]  /*8510*/  IMNMX R2, R2, R3, PT ;  /* 0x0000000302027217 */ /* 0x000fe40003800200 */
.L_x_512:
[----:B------:R-:W-:Y:S04]  /*8520*/  ISETP.GT.AND P1, PT, R178, -0x1, PT ;  /* 0xffffffffb200780c */ /* 0x000fe80003f24270 */
[C---:B------:R-:W-:Y:S02]  /*8530*/  ISETP.GT.AND P2, PT, R0.reuse, RZ, P1 ;  /* 0x000000ff0000720c */ /* 0x040fe40000f44270 */
[----:B------:R-:W-:Y:S02]  /*8540*/  ISETP.GT.AND P0, PT, R0, 0x1, P1 ;  /* 0x000000010000780c */ /* 0x000fe40000f04270 */
[C---:B------:R-:W-:Y:S02]  /*8550*/  ISETP.LT.OR P2, PT, R2.reuse, 0x1, P2 ;  /* 0x000000010200780c */ /* 0x040fe40001741670 */
[----:B------:R-:W-:Y:S02]  /*8560*/  ISETP.LT.OR P0, PT, R2, 0x2, P0 ;  /* 0x000000020200780c */ /* 0x000fe40000701670 */
[----:B------:R-:W-:Y:S02]  /*8570*/  FSEL R23, R158, -INF , !P2 ;  /* 0xff8000009e177808 */ /* 0x000fe40005000000 */
[C---:B------:R-:W-:Y:S02]  /*8580*/  ISETP.GT.AND P2, PT, R0.reuse, 0x8, P1 ;  /* 0x000000080000780c */ /* 0x040fe40000f44270 */
[----:B------:R-:W-:Y:S02]  /*8590*/  FSEL R25, R157, -INF , !P0 ;  /* 0xff8000009d197808 */ /* 0x000fe40004000000 */
[----:B------:R-:W-:Y:S02]  /*85a0*/  ISETP.GT.AND P0, PT, R0, 0x9, P1 ;  /* 0x000000090000780c */ /* 0x000fe40000f04270 */
[C---:B------:R-:W-:Y:S02]  /*85b0*/  ISETP.LT.OR P2, PT, R2.reuse, 0x9, P2 ;  /* 0x000000090200780c */ /* 0x040fe40001741670 */
[----:B------:R-:W-:Y:S02]  /*85c0*/  ISETP.LT.OR P0, PT, R2, 0xa, P0 ;  /* 0x0000000a0200780c */ /* 0x000fe40000701670 */
[----:B-1----:R-:W-:Y:S02]  /*85d0*/  FSEL R24, R154, -INF , !P2 ;  /* 0xff8000009a187808 */ /* 0x002fe40005000000 */
[C---:B------:R-:W-:Y:S02]  /*85e0*/  ISETP.GT.AND P2, PT, R0.reuse, 0x10, P1 ;  /* 0x000000100000780c */ /* 0x040fe40000f44270 */
[----:B------:R-:W-:Y:S02]  /*85f0*/  FSEL R26, R147, -INF , !P0 ;  /* 0xff800000931a7808 */ /* 0x000fe40004000000 */
[----:B------:R-:W-:Y:S02]  /*8600*/  ISETP.GT.AND P0, PT, R0, 0x11, P1 ;  /* 0x000000110000780c */ /* 0x000fe40000f04270 */
[C---:B------:R-:W-:Y:S02]  /*8610*/  ISETP.LT.OR P2, PT, R2.reuse, 0x11, P2 ;  /* 0x000000110200780c */ /* 0x040fe40001741670 */
[----:B------:R-:W-:Y:S02]  /*8620*/  ISETP.LT.OR P0, PT, R2, 0x12, P0 ;  /* 0x000000120200780c */ /* 0x000fe40000701670 */
[----:B------:R-:W-:Y:S02]  /*8630*/  FSEL R137, R137, -INF , !P2 ;  /* 0xff80000089897808 */ /* 0x000fe40005000000 */
[----:B------:R-:W-:Y:S02]  /*8640*/  ISETP.GT.AND P2, PT, R0, 0x18, P1 ;  /* 0x000000180000780c */ /* 0x000fe40000f44270 */
        /* <DEDUP_REMOVED lines=29> */
[----:B------:R-:W-:Y:S01]  /*8820*/  FSEL R27, R13, -INF , !P0 ;  /* 0xff8000000d1b7808 */ /* 0x000fe20004000000 */
[----:B------:R-:W-:-:S06]  /*8830*/  BRA.DIV ~URZ, `(.L_x_516) ;  /* 0x0000eda27f007947 */ /* 0x000fcc000b800000 */
[----:B------:R1:W3:Y:S02]  /*8840*/  SHFL.IDX PT, R3, R4, 0x1, 0x1c1f ;  /* 0x003c1f0004037f89 */ /* 0x0002e400000e0000 */
.L_x_643:
        /* <DEDUP_REMOVED lines=12> */
[----:B-12---:R-:W-:Y:S05]  /*8910*/  IMAD.MOV.U32 R4, RZ, RZ, 0x1 ;  /* 0x00000001ff047424 */ /* 0x006fea00078e00ff */
[----:B------:R-:W-:Y:S11]  /*8920*/  ISETP.NE.AND P0, PT, R4, c[0x0][0x32c], PT ;  /* 0x0000cb0004007a0c */ /* 0x000ff60003f05270 */
[----:B------:R-:W-:Y:S02]  /*8930*/  @!UPT UIADD3 URZ, URZ, URZ, URZ ;  /* 0x0000003f3f3ff290 */ /* 0x000fe4000fffe03f */
[----:B------:R-:W-:Y:S05]  /*8940*/  @P0 IMAD.HI.U32 R4, R3, c[0x0][0x330], RZ ;  /* 0x0000cc0003040a27 */ /* 0x000fea00078e00ff */
[----:B------:R-:W-:Y:S04]  /*8950*/  @P0 SHF.R.U32.HI R3, RZ, c[0x0][0x334], R4 ;  /* 0x0000cd00ff030a19 */ /* 0x000fe80000011604 */
[----:B------:R-:W-:Y:S01]  /*8960*/  LOP3.LUT R3, RZ, R3, RZ, 0x33, !PT ;  /* 0x00000003ff037212 */ /* 0x000fe200078e33ff */
[----:B------:R-:W-:-:S05]  /*8970*/  BRA `(.L_x_520) ;  /* 0x0000005000007947 */ /* 0x000fca0003800000 */
.L_x_519:
[----:B-12---:R-:W-:Y:S04]  /*8980*/  MOV R4, 0x1 ;  /* 0x0000000100047802 */ /* 0x006fe80000000f00 */
[----:B------:R-:W-:Y:S11]  /*8990*/  ISETP.NE.AND P0, PT, R4, c[0x0][0x32c], PT ;  /* 0x0000cb0004007a0c */ /* 0x000ff60003f05270 */
[----:B------:R-:W-:Y:S02]  /*89a0*/  @!UPT UIADD3 URZ, URZ, URZ, URZ ;  /* 0x0000003f3f3ff290 */ /* 0x000fe4000fffe03f */
[----:B------:R-:W-:Y:S05]  /*89b0*/  @P0 IMAD.HI.U32 R4, R3, c[0x0][0x330], RZ ;  /* 0x0000cc0003040a27 */ /* 0x000fea00078e00ff */
[----:B------:R-:W-:Y:S02]  /*89c0*/  @P0 SHF.R.U32.HI R3, RZ, c[0x0][0x334], R4 ;  /* 0x0000cd00ff030a19 */ /* 0x000fe40000011604 */
.L_x_520:
[----:B------:R-:W-:Y:S05]  /*89d0*/  BSYNC B0 ;  /* 0x0000000000007941 */ /* 0x000fea0003800000 */
.L_x_518:
[----:B------:R-:W-:Y:S04]  /*89e0*/  IMAD R5, R3, c[0x0][0x32c], -R5 ;  /* 0x0000cb0003057a24 */ /* 0x000fe800078e0a05 */
[----:B------:R-:W-:Y:S05]  /*89f0*/  IMAD.IADD R3, R5, 0x1, -R199 ;  /* 0x0000000105037824 */ /* 0x000fea00078e0ac7 */
[----:B------:R-:W-:Y:S02]  /*8a00*/  IADD3 R4, R3, c[0x0][0x32c], RZ ;  /* 0x0000cb0003047a10 */ /* 0x000fe40007ffe0ff */
[----:B------:R-:W-:Y:S02]  /*8a10*/  IMNMX R0, R0, R3, !PT ;  /* 0x0000000300007217 */ /* 0x000fe40007800200 */
[----:B------:R-:W-:Y:S02]  /*8a20*/  IMNMX R2, R2, R4, PT ;  /* 0x0000000402027217 */ /* 0x000fe40003800200 */
.L_x_517:
[C---:B------:R-:W-:Y:S02]  /*8a30*/  ISETP.GT.AND P0, PT, R0.reuse, RZ, P1 ;  /* 0x000000ff0000720c */ /* 0x040fe40000f04270 */
[----:B------:R-:W-:Y:S02]  /*8a40*/  ISETP.GT.AND P2, PT, R0, 0x1, P1 ;  /* 0x000000010000780c */ /* 0x000fe40000f44270 */
[C---:B------:R-:W-:Y:S02]  /*8a50*/  ISETP.LT.OR P0, PT, R2.reuse, 0x1, P0 ;  /* 0x000000010200780c */ /* 0x040fe40000701670 */
[----:B------:R-:W-:Y:S02]  /*8a60*/  ISETP.LT.OR P2, PT, R2, 0x2, P2 ;  /* 0x000000020200780c */ /* 0x000fe40001741670 */
[----:B------:R-:W-:Y:S02]  /*8a70*/  FSEL R7, R162, -INF , !P0 ;  /* 0xff800000a2077808 */ /* 0x000fe40004000000 */
[----:B------:R-:W-:Y:S02]  /*8a80*/  ISETP.GT.AND P0, PT, R0, 0x8, P1 ;  /* 0x000000080000780c */ /* 0x000fe40000f04270 */
[----:B------:R-:W-:Y:S02]  /*8a90*/  FSEL R10, R161, -INF , !P2 ;  /* 0xff800000a10a7808 */ /* 0x000fe40005000000 */
[----:B------:R-:W-:Y:S02]  /*8aa0*/  ISETP.LT.OR P0, PT, R2, 0x9, P0 ;  /* 0x000000090200780c */ /* 0x000fe40000701670 */
[----:B------:R-:W-:Y:S02]  /*8ab0*/  ISETP.GT.AND P2, PT, R0, 0x9, P1 ;  /* 0x000000090000780c */ /* 0x000fe40000f44270 */
[----:B------:R-:W-:Y:S02]  /*8ac0*/  FMNMX.FTZ R3, R23, R101, !PT ;  /* 0x0000006517037209 */ /* 0x000fe40007810000 */
[----:B------:R-:W-:Y:S02]  /*8ad0*/  FMNMX.FTZ R5, R7, R102, !PT ;  /* 0x0000006607057209 */ /* 0x000fe40007810000 */
[----:B------:R-:W-:Y:S02]  /*8ae0*/  FSEL R9, R160, -INF , !P0 ;  /* 0xff800000a0097808 */ /* 0x000fe40004000000 */
[----:B------:R-:W-:Y:S02]  /*8af0*/  ISETP.GT.AND P0, PT, R0, 0x10, P1 ;  /* 0x000000100000780c */ /* 0x000fe40000f04270 */
[----:B------:R-:W-:Y:S02]  /*8b00*/  ISETP.LT.OR P2, PT, R2, 0xa, P2 ;  /* 0x0000000a0200780c */ /* 0x000fe40001741670 */
[----:B-12---:R-:W-:Y:S02]  /*8b10*/  FMNMX.FTZ R4, R25, R3, !PT ;  /* 0x0000000319047209 */ /* 0x006fe40007810000 */
[----:B------:R-:W-:Y:S02]  /*8b20*/  FMNMX.FTZ R3, R10, R5, !PT ;  /* 0x000000050a037209 */ /* 0x000fe40007810000 */
[----:B------:R-:W-:Y:S02]  /*8b30*/  ISETP.LT.OR P0, PT, R2, 0x11, P0 ;  /* 0x000000110200780c */ /* 0x000fe40000701670 */
[----:B------:R-:W-:Y:S02]  /*8b40*/  FSEL R22, R159, -INF , !P2 ;  /* 0xff8000009f167808 */ /* 0x000fe40005000000 */
[----:B------:R-:W-:Y:S02]  /*8b50*/  ISETP.GT.AND P2, PT, R0, 0x11, P1 ;  /* 0x000000110000780c */ /* 0x000fe40000f44270 */
[----:B------:R-:W-:Y:S02]  /*8b60*/  FMNMX.FTZ R4, R24, R4, !PT ;  /* 0x0000000418047209 */ /* 0x000fe40007810000 */
[----:B------:R-:W-:Y:S02]  /*8b70*/  FMNMX.FTZ R3, R9, R3, !PT ;  /* 0x0000000309037209 */ /* 0x000fe40007810000 */
[----:B------:R-:W-:Y:S02]  /*8b80*/  FSEL R21, R156, -INF , !P0 ;  /* 0xff8000009c157808 */ /* 0x000fe40004000000 */
[----:B------:R-:W-:Y:S02]  /*8b90*/  ISETP.GT.AND P0, PT, R0, 0x18, P1 ;  /* 0x000000180000780c */ /* 0x000fe40000f04270 */
[----:B------:R-:W-:Y:S02]  /*8ba0*/  ISETP.LT.OR P2, PT, R2, 0x12, P2 ;  /* 0x000000120200780c */ /* 0x000fe40001741670 */
[----:B------:R-:W-:Y:S02]  /*8bb0*/  FMNMX.FTZ R4, R26, R4, !PT ;  /* 0x000000041a047209 */ /* 0x000fe40007810000 */
        /* <DEDUP_REMOVED lines=13> */
[C---:B------:R-:W-:Y:S02]  /*8c90*/  ISETP.GT.AND P2, PT, R0.reuse, 0x21, P1 ;  /* 0x000000210000780c */ /* 0x040fe40000f44270 */
        /* <DEDUP_REMOVED lines=23> */
[C---:B------:R-:W-:Y:S02]  /*8e10*/  ISETP.GT.AND P2, PT, R0.reuse, 0x38, P1 ;  /* 0x000000380000780c */ /* 0x040fe40000f44270 */
[----:B------:R-:W-:Y:S02]  /*8e20*/  ISETP.GT.AND P0, PT, R0, 0x39, P1 ;  /* 0x000000390000780c */ /* 0x000fe40000f04270 */
[----:B------:R-:W-:Y:S02]  /*8e30*/  ISETP.LT.OR P3, PT, R2, 0x32, P3 ;  /* 0x000000320200780c */ /* 0x000fe40001f61670 */
[----:B------:R-:W-:Y:S02]  /*8e40*/  FMNMX.FTZ R4, R30, R4, !PT ;  /* 0x000000041e047209 */ /* 0x000fe40007810000 */
[----:B------:R-:W-:Y:S02]  /*8e50*/  FMNMX.FTZ R0, R14, R3, !PT ;  /* 0x000000030e007209 */ /* 0x000fe40007810000 */
[----:B------:R-:W-:Y:S02]  /*8e60*/  ISETP.LT.OR P1, PT, R2, 0x39, P2 ;  /* 0x000000390200780c */ /* 0x000fe40001721670 */
[----:B------:R-:W-:Y:S02]  /*8e70*/  FSEL R12, R142, -INF , !P3 ;  /* 0xff8000008e0c7808 */ /* 0x000fe40005800000 */
[----:B------:R-:W-:Y:S02]  /*8e80*/  FMNMX.FTZ R3, R29, R4, !PT ;  /* 0x000000041d037209 */ /* 0x000fe40007810000 */
[----:B------:R-:W-:Y:S02]  /*8e90*/  FMNMX.FTZ R0, R13, R0, !PT ;  /* 0x000000000d007209 */ /* 0x000fe40007810000 */
[----:B------:R-:W-:Y:S02]  /*8ea0*/  ISETP.LT.OR P0, PT, R2, 0x3a, P0 ;  /* 0x0000003a0200780c */ /* 0x000fe40000701670 */
[----:B------:R-:W-:Y:S02]  /*8eb0*/  FSEL R8, R139, -INF , !P1 ;  /* 0xff8000008b087808 */ /* 0x000fe40004800000 */
[----:B------:R-:W-:Y:S02]  /*8ec0*/  FMNMX.FTZ R2, R138, R3, !PT ;  /* 0x000000038a027209 */ /* 0x000fe40007810000 */
[----:B------:R-:W-:Y:S02]  /*8ed0*/  FMNMX.FTZ R0, R12, R0, !PT ;  /* 0x000000000c007209 */ /* 0x000fe40007810000 */
[----:B------:R-:W-:Y:S02]  /*8ee0*/  FSEL R11, R141, -INF , !P0 ;  /* 0xff8000008d0b7808 */ /* 0x000fe40004000000 */
[----:B------:R-:W-:Y:S02]  /*8ef0*/  FMNMX.FTZ R2, R28, R2, !PT ;  /* 0x000000021c027209 */ /* 0x000fe40007810000 */
[----:B------:R-:W-:Y:S02]  /*8f00*/  FMNMX.FTZ R0, R8, R0, !PT ;  /* 0x0000000008007209 */ /* 0x000fe40007810000 */
[----:B------:R-:W-:Y:S02]  /*8f10*/  FMNMX.FTZ R4, R27, R2, !PT ;  /* 0x000000021b047209 */ /* 0x000fe40007810000 */
[----:B------:R-:W-:Y:S01]  /*8f20*/  FMNMX.FTZ R6, R11, R0, !PT ;  /* 0x000000000b067209 */ /* 0x000fe20007810000 */
[----:B------:R-:W-:-:S05]  /*8f30*/  BRA.DIV ~URZ, `(.L_x_521) ;  /* 0x0000e7127f007947 */ /* 0x000fca000b800000 */
[----:B------:R1:W2:Y:S02]  /*8f40*/  SHFL.BFLY PT, R0, R4, 0x2, 0x1f ;  /* 0x0c401f0004007f89 */ /* 0x0002a400000e0000 */
.L_x_644:
[----:B--2---:R-:W-:Y:S01]  /*8f50*/  FMNMX.FTZ R5, R4, R0, !PT ;  /* 0x0000000004057209 */ /* 0x004fe20007810000 */
[----:B------:R-:W-:-:S05]  /*8f60*/  BRA.DIV ~URZ, `(.L_x_522) ;  /* 0x0000e7227f007947 */ /* 0x000fca000b800000 */
[----:B------:R-:W-:Y:S04]  /*8f70*/  SHFL.BFLY PT, R0, R6, 0x2, 0x1f ;  /* 0x0c401f0006007f89 */ /* 0x000fe800000e0000 */
[----:B------:R-:W2:Y:S02]  /*8f80*/  SHFL.BFLY PT, R2, R5, 0x1, 0x1f ;  /* 0x0c201f0005027f89 */ /* 0x000ea400000e0000 */
[----:B--2---:R-:W-:Y:S02]  /*8f90*/  FMNMX.FTZ R100, R5, R2, !PT ;  /* 0x0000000205647209 */ /* 0x004fe40007810000 */
[----:B-1----:R-:W-:Y:S05]  /*8fa0*/  FMNMX.FTZ R4, R6, R0, !PT ;  /* 0x0000000006047209 */ /* 0x002fea0007810000 */
[----:B------:R1:W2:Y:S02]  /*8fb0*/  SHFL.BFLY PT, R0, R4, 0x1, 0x1f ;  /* 0x0c201f0004007f89 */ /* 0x0002a400000e0000 */
.L_x_645:
[C---:B------:R-:W-:Y:S01]  /*8fc0*/  FMUL.FTZ R2, R100.reuse, c[0x0][0x2d0] ;  /* 0x0000b40064027a20 */ /* 0x040fe20000410000 */
[----:B------:R-:W-:Y:S01]  /*8fd0*/  FSETP.NEU.FTZ.AND P0, PT, R100, -INF , PT ;  /* 0xff8000006400780b */ /* 0x000fe20003f1d000 */
[----:B------:R-:W-:Y:S01]  /*8fe0*/  WARPSYNC 0xffffffff ;  /* 0xffffffff00007948 */ /* 0x000fe20003800000 */
[----:B--2---:R-:W-:Y:S01]  /*8ff0*/  FMNMX.FTZ R3, R0, R4, !PT ;  /* 0x0000000400037209 */ /* 0x004fe20007810000 */
[----:B------:R-:W2:Y:S01]  /*9000*/  LDSM.16.MT88.4 R140, [R167] ;  /* 0x00000000a78c783b */ /* 0x000ea20000004200 */
[----:B------:R-:W-:Y:S03]  /*9010*/  FSEL R5, R2, RZ, P0 ;  /* 0x000000ff02057208 */ /* 0x000fe60000000000 */
[----:B-1----:R-:W-:Y:S02]  /*9020*/  FMUL.FTZ R4, R3, c[0x0][0x2d0] ;  /* 0x0000b40003047a20 */ /* 0x002fe40000410000 */
[--C-:B------:R-:W-:Y:S02]  /*9030*/  FFMA.FTZ R2, R23, c[0x0][0x2d0], -R5.reuse ;  /* 0x0000b40017027a23 */ /* 0x100fe40000010805 */
[--C-:B------:R-:W-:Y:S02]  /*9040*/  FFMA.FTZ R6, R26, c[0x0][0x2d0], -R5.reuse ;  /* 0x0000b4001a067a23 */ /* 0x100fe40000010805 */
[----:B------:R1:W-:Y:S01]  /*9050*/  MUFU.EX2 R23, R2 ;  /* 0x0000000200177308 */ /* 0x0003e20000000800 */
        /* <DEDUP_REMOVED lines=14> */
[--C-:B-1----:R-:W-:Y:S05]  /*9140*/  FFMA.FTZ R2, R25, c[0x0][0x2d0], -R5.reuse ;  /* 0x0000b40019027a23 */ /* 0x102fea0000010805 */
[----:B------:R1:W-:Y:S10]  /*9150*/  MUFU.EX2 R182, R2 ;  /* 0x0000000200b67308 */ /* 0x0003f40000000800 */
[----:B------:R-:W-:Y:S10]  /*9160*/  MUFU.EX2 R156, R156 ;  /* 0x0000009c009c7308 */ /* 0x000ff40000000800 */
[----:B------:R-:W-:Y:S01]  /*9170*/  MUFU.EX2 R155, R155 ;  /* 0x0000009b009b7308 */ /* 0x000fe20000000800 */
[----:B-1----:R-:W-:Y:S09]  /*9180*/  FFMA.FTZ R2, R24, c[0x0][0x2d0], -R5 ;  /* 0x0000b40018027a23 */ /* 0x002ff20000010805 */
[----:B------:R1:W-:Y:S10]  /*9190*/  MUFU.EX2 R187, R2 ;  /* 0x0000000200bb7308 */ /* 0x0003f40000000800 */
[----:B------:R-:W-:Y:S10]  /*91a0*/  MUFU.EX2 R153, R153 ;  /* 0x0000009900997308 */ /* 0x000ff40000000800 */
[----:B------:R-:W-:Y:S01]  /*91b0*/  MUFU.EX2 R145, R163 ;  /* 0x000000a300917308 */ /* 0x000fe20000000800 */
[----:B-1----:R-:W-:Y:S02]  /*91c0*/  FSEL R2, R100, RZ, P0 ;  /* 0x000000ff64027208 */ /* 0x002fe40000000000 */
[----:B------:R-:W-:Y:S03]  /*91d0*/  FSETP.NEU.FTZ.AND P0, PT, R3, -INF , PT ;  /* 0xff8000000300780b */ /* 0x000fe60003f1d000 */
[----:B------:R-:W-:Y:S01]  /*91e0*/  FADD.FTZ R0, -R2, R101 ;  /* 0x0000006502007221 */ /* 0x000fe20000010100 */
[----:B------:R-:W-:Y:S03]  /*91f0*/  FSEL R4, R4, RZ, P0 ;  /* 0x000000ff04047208 */ /* 0x000fe60000000000 */
[----:B------:R-:W-:Y:S02]  /*9200*/  FMUL.FTZ R0, R0, c[0x0][0x2d0] ;  /* 0x0000b40000007a20 */ /* 0x000fe40000410000 */
[--C-:B------:R-:W-:Y:S02]  /*9210*/  FFMA.FTZ R6, R9, c[0x0][0x2d0], -R4.reuse ;  /* 0x0000b40009067a23 */ /* 0x100fe40000010804 */
[----:B------:R1:W3:Y:S01]  /*9220*/  MUFU.EX2 R2, R0 ;  /* 0x0000000000027308 */ /* 0x0002e20000000800 */
        /* <DEDUP_REMOVED lines=19> */
[----:B------:R1:W4:Y:S02]  /*9360*/  MUFU.EX2 R158, R0 ;  /* 0x00000000009e7308 */ /* 0x0003240000000800 */
[----:B-1----:R-:W-:Y:S01]  /*9370*/  FSEL R0, R3, RZ, P0 ;  /* 0x000000ff03007208 */ /* 0x002fe20000000000 */
[----:B---3--:R-:W-:Y:S01]  /*9380*/  FMUL.FTZ R8, R2, R128 ;  /* 0x0000008002087220 */ /* 0x008fe20000410000 */
[----:B------:R-:W-:Y:S01]  /*9390*/  F2FP.BF16.PACK_AB R136, R182, R23 ;  /* 0x00000017b688723e */ /* 0x000fe200000010ff */
[----:B------:R-:W-:Y:S01]  /*93a0*/  FMUL.FTZ R9, R2, R129 ;  /* 0x0000008102097220 */ /* 0x000fe20000410000 */
[----:B------:R-:W-:Y:S01]  /*93b0*/  F2FP.BF16.PACK_AB R138, R188, R187 ;  /* 0x000000bbbc8a723e */ /* 0x000fe200000010ff */
[----:B------:R-:W-:Y:S01]  /*93c0*/  FADD.FTZ R0, -R0, R102 ;  /* 0x0000006600007221 */ /* 0x000fe20000010100 */
[----:B----4-:R-:W-:Y:S01]  /*93d0*/  F2FP.BF16.PACK_AB R137, R158, R159 ;  /* 0x0000009f9e89723e */ /* 0x010fe200000010ff */
[----:B------:R-:W-:Y:S01]  /*93e0*/  FMUL.FTZ R16, R2, R120 ;  /* 0x0000007802107220 */ /* 0x000fe20000410000 */
[----:B------:R-:W-:Y:S01]  /*93f0*/  F2FP.BF16.PACK_AB R139, R185, R186 ;  /* 0x000000bab98b723e */ /* 0x000fe200000010ff */
[----:B------:R-:W-:Y:S01]  /*9400*/  FMUL.FTZ R0, R0, c[0x0][0x2d0] ;  /* 0x0000b40000007a20 */ /* 0x000fe20000410000 */
[----:B------:R-:W-:Y:S01]  /*9410*/  ISETP.GT.AND P0, PT, R178, R200, PT ;  /* 0x000000c8b200720c */ /* 0x000fe20003f04270 */
[----:B------:R-:W-:Y:S01]  /*9420*/  FMUL.FTZ R17, R2, R121 ;  /* 0x0000007902117220 */ /* 0x000fe20000410000 */
[----:B------:R-:W-:Y:S01]  /*9430*/  IADD3 R178, R178, -0x1, RZ ;  /* 0xffffffffb2b27810 */ /* 0x000fe20007ffe0ff */
[----:B------:R-:W-:Y:S02]  /*9440*/  FFMA.FTZ R102, R20, c[0x0][0x2d0], -R4 ;  /* 0x0000b40014667a23 */ /* 0x000fe40000010804 */
[----:B------:R-:W1:Y:S01]  /*9450*/  MUFU.EX2 R0, R0 ;  /* 0x0000000000007308 */ /* 0x000e620000000800 */
[C---:B------:R-:W-:Y:S02]  /*9460*/  FMUL.FTZ R4, R2.reuse, R132 ;  /* 0x0000008402047220 */ /* 0x040fe40000410000 */
[C---:B------:R-:W-:Y:S02]  /*9470*/  FMUL.FTZ R5, R2.reuse, R133 ;  /* 0x0000008502057220 */ /* 0x040fe40000410000 */
[C---:B------:R-:W-:Y:S02]  /*9480*/  FMUL.FTZ R24, R2.reuse, R112 ;  /* 0x0000007002187220 */ /* 0x040fe40000410000 */
[C---:B------:R-:W-:Y:S02]  /*9490*/  FMUL.FTZ R25, R2.reuse, R113 ;  /* 0x0000007102197220 */ /* 0x040fe40000410000 */
[C---:B------:R-:W-:Y:S01]  /*94a0*/  FMUL.FTZ R12, R2.reuse, R124 ;  /* 0x0000007c020c7220 */ /* 0x040fe20000410000 */
[----:B------:R-:W-:Y:S01]  /*94b0*/  MUFU.EX2 R132, R148 ;  /* 0x0000009400847308 */ /* 0x000fe20000000800 */
[C---:B------:R-:W-:Y:S02]  /*94c0*/  FMUL.FTZ R13, R2.reuse, R125 ;  /* 0x0000007d020d7220 */ /* 0x040fe40000410000 */
[C---:B------:R-:W-:Y:S02]  /*94d0*/  FMUL.FTZ R32, R2.reuse, R104 ;  /* 0x0000006802207220 */ /* 0x040fe40000410000 */
[C---:B------:R-:W-:Y:S02]  /*94e0*/  FMUL.FTZ R33, R2.reuse, R105 ;  /* 0x0000006902217220 */ /* 0x040fe40000410000 */
[C---:B------:R-:W-:Y:S02]  /*94f0*/  FMUL.FTZ R20, R2.reuse, R116 ;  /* 0x0000007402147220 */ /* 0x040fe40000410000 */
[C---:B------:R-:W-:Y:S01]  /*9500*/  FMUL.FTZ R21, R2.reuse, R117 ;  /* 0x0000007502157220 */ /* 0x040fe20000410000 */
[----:B------:R-:W-:Y:S01]  /*9510*/  MUFU.EX2 R133, R146 ;  /* 0x0000009200857308 */ /* 0x000fe20000000800 */
[C---:B------:R-:W-:Y:S02]  /*9520*/  FMUL.FTZ R28, R2.reuse, R108 ;  /* 0x0000006c021c7220 */ /* 0x040fe40000410000 */
[----:B------:R-:W-:Y:S02]  /*9530*/  FMUL.FTZ R29, R2, R109 ;  /* 0x0000006d021d7220 */ /* 0x000fe40000410000 */
[C---:B-1----:R-:W-:Y:S02]  /*9540*/  FMUL.FTZ R10, R0.reuse, R130 ;  /* 0x00000082000a7220 */ /* 0x042fe40000410000 */
[C---:B------:R-:W-:Y:S02]  /*9550*/  FMUL.FTZ R11, R0.reuse, R131 ;  /* 0x00000083000b7220 */ /* 0x040fe40000410000 */
[----:B------:R-:W1:Y:S01]  /*9560*/  LDSM.16.MT88.4 R128, [R168] ;  /* 0x00000000a880783b */ /* 0x000e620000004200 */
[C---:B------:R-:W-:Y:S01]  /*9570*/  FMUL.FTZ R18, R0.reuse, R122 ;  /* 0x0000007a00127220 */ /* 0x040fe20000410000 */
[----:B------:R-:W-:Y:S01]  /*9580*/  MUFU.EX2 R125, R102 ;  /* 0x00000066007d7308 */ /* 0x000fe20000000800 */
[C---:B------:R-:W-:Y:S02]  /*9590*/  FMUL.FTZ R19, R0.reuse, R123 ;  /* 0x0000007b00137220 */ /* 0x040fe40000410000 */
[C---:B------:R-:W-:Y:S02]  /*95a0*/  FMUL.FTZ R6, R0.reuse, R134 ;  /* 0x0000008600067220 */ /* 0x040fe40000410000 */
[C---:B------:R-:W-:Y:S01]  /*95b0*/  FMUL.FTZ R7, R0.reuse, R135 ;  /* 0x0000008700077220 */ /* 0x040fe20000410000 */
[----:B------:R-:W3:Y:S01]  /*95c0*/  LDSM.16.MT88.4 R120, [R170] ;  /* 0x00000000aa78783b */ /* 0x000ee20000004200 */
[C---:B------:R-:W-:Y:S02]  /*95d0*/  FMUL.FTZ R26, R0.reuse, R114 ;  /* 0x00000072001a7220 */ /* 0x040fe40000410000 */
[C---:B------:R-:W-:Y:S01]  /*95e0*/  FMUL.FTZ R27, R0.reuse, R115 ;  /* 0x00000073001b7220 */ /* 0x040fe20000410000 */
[----:B------:R-:W-:Y:S01]  /*95f0*/  MUFU.EX2 R124, R144 ;  /* 0x00000090007c7308 */ /* 0x000fe20000000800 */
[C---:B------:R-:W-:Y:S01]  /*9600*/  FMUL.FTZ R34, R0.reuse, R106 ;  /* 0x0000006a00227220 */ /* 0x040fe20000410000 */
[C---:B--2---:R-:W-:Y:S02]  /*9610*/  HMMA.16816.F32.BF16 R4, R136.reuse, R140, R4 ;  /* 0x0000008c8804723c */ /* 0x044fe40000041804 */
[----:B------:R-:W2:Y:S03]  /*9620*/  LDSM.16.MT88.4 R112, [R169] ;  /* 0x00000000a970783b */ /* 0x000ea60000004200 */
[C---:B------:R-:W-:Y:S02]  /*9630*/  FMUL.FTZ R35, R0.reuse, R107 ;  /* 0x0000006b00237220 */ /* 0x040fe40000410000 */
[C---:B------:R-:W-:Y:S01]  /*9640*/  FMUL.FTZ R22, R0.reuse, R118 ;  /* 0x0000007600167220 */ /* 0x040fe20000410000 */
[C---:B------:R-:W-:Y:S01]  /*9650*/  HMMA.16816.F32.BF16 R8, R136.reuse, R142, R8 ;  /* 0x0000008e8808723c */ /* 0x040fe20000041808 */
[----:B------:R-:W-:Y:S01]  /*9660*/  MUFU.EX2 R148, R152 ;  /* 0x0000009800947308 */ /* 0x000fe20000000800 */
[----:B------:R-:W4:Y:S02]  /*9670*/  LDSM.16.MT88.4 R104, [R167+0x2000] ;  /* 0x00200000a768783b */ /* 0x000f240000004200 */
[C---:B------:R-:W-:Y:S02]  /*9680*/  FMUL.FTZ R14, R0.reuse, R126 ;  /* 0x0000007e000e7220 */ /* 0x040fe40000410000 */
[C---:B------:R-:W-:Y:S02]  /*9690*/  FMUL.FTZ R15, R0.reuse, R127 ;  /* 0x0000007f000f7220 */ /* 0x040fe40000410000 */
[C---:B------:R-:W-:Y:S03]  /*96a0*/  FMUL.FTZ R30, R0.reuse, R110 ;  /* 0x0000006e001e7220 */ /* 0x040fe60000410000 */
[----:B------:R-:W5:Y:S01]  /*96b0*/  MUFU.EX2 R127, R149 ;  /* 0x00000095007f7308 */ /* 0x000f620000000800 */
[----:B------:R-:W-:Y:S02]  /*96c0*/  FMUL.FTZ R31, R0, R111 ;  /* 0x0000006f001f7220 */ /* 0x000fe40000410000 */
[----:B------:R-:W-:Y:S01]  /*96d0*/  LDSM.16.MT88.4 R108, [R167+0x800] ;  /* 0x00080000a76c783b */ /* 0x000fe20000004200 */
[C---:B------:R-:W-:Y:S02]  /*96e0*/  FMUL.FTZ R36, R2.reuse, R36 ;  /* 0x0000002402247220 */ /* 0x040fe40000410000 */
[C---:B------:R-:W-:Y:S01]  /*96f0*/  FMUL.FTZ R37, R2.reuse, R37 ;  /* 0x0000002502257220 */ /* 0x040fe20000410000 */
[C---:B-1----:R-:W-:Y:S03]  /*9700*/  HMMA.16816.F32.BF16 R12, R136.reuse, R128, R12 ;  /* 0x00000080880c723c */ /* 0x042fe6000004180c */
[C---:B------:R-:W-:Y:S01]  /*9710*/  FMUL.FTZ R40, R2.reuse, R40 ;  /* 0x0000002802287220 */ /* 0x040fe20000410000 */
[----:B------:R1:W1:Y:S01]  /*9720*/  MUFU.EX2 R126, R101 ;  /* 0x00000065007e7308 */ /* 0x0002620000000800 */
[C---:B------:R-:W-:Y:S02]  /*9730*/  FMUL.FTZ R41, R2.reuse, R41 ;  /* 0x0000002902297220 */ /* 0x040fe40000410000 */
[C---:B------:R-:W-:Y:S01]  /*9740*/  FMUL.FTZ R44, R2.reuse, R44 ;  /* 0x0000002c022c7220 */ /* 0x040fe20000410000 */
[C---:B------:R-:W-:Y:S01]  /*9750*/  HMMA.16816.F32.BF16 R16, R136.reuse, R130, R16 ;  /* 0x000000828810723c */ /* 0x040fe20000041810 */
[----:B------:R-:W-:Y:S03]  /*9760*/  LDSM.16.MT88.4 R128, [R167+0x1800] ;  /* 0x00180000a780783b */ /* 0x000fe60000004200 */
[C---:B------:R-:W-:Y:S02]  /*9770*/  FMUL.FTZ R45, R2.reuse, R45 ;  /* 0x0000002d022d7220 */ /* 0x040fe40000410000 */
[C---:B------:R-:W-:Y:S01]  /*9780*/  FMUL.FTZ R48, R2.reuse, R48 ;  /* 0x0000003002307220 */ /* 0x040fe20000410000 */
[----:B------:R-:W-:Y:S01]  /*9790*/  MUFU.EX2 R149, R157 ;  /* 0x0000009d00957308 */ /* 0x000fe20000000800 */
[C---:B------:R-:W-:Y:S04]  /*97a0*/  FMUL.FTZ R49, R2.reuse, R49 ;  /* 0x0000003102317220 */ /* 0x040fe80000410000 */
        /* <DEDUP_REMOVED lines=29> */
[----:B------:R-:W-:Y:S02]  /*9980*/  FFMA.FTZ R2, R2, R190, R23 ;  /* 0x000000be02027223 */ /* 0x000fe40000010017 */
[C---:B------:R-:W-:Y:S02]  /*9990*/  FMUL.FTZ R23, R0.reuse, R119 ;  /* 0x0000007700177220 */ /* 0x040fe40000410000 */
[----:B------:R-:W-:Y:S01]  /*99a0*/  LDSM.16.MT88.4 R116, [R168+0x1000] ;  /* 0x00100000a874783b */ /* 0x000fe20000004200 */
[C---:B------:R-:W-:Y:S02]  /*99b0*/  FMUL.FTZ R38, R0.reuse, R38 ;  /* 0x0000002600267220 */ /* 0x040fe40000410000 */
[C---:B------:R-:W-:Y:S01]  /*99c0*/  FMUL.FTZ R39, R0.reuse, R39 ;  /* 0x0000002700277220 */ /* 0x040fe20000410000 */
[----:B------:R-:W-:Y:S01]  /*99d0*/  MUFU.EX2 R140, R177 ;  /* 0x000000b1008c7308 */ /* 0x000fe20000000800 */
[C---:B---3--:R-:W-:Y:S03]  /*99e0*/  HMMA.16816.F32.BF16 R20, R136.reuse, R120, R20 ;  /* 0x000000788814723c */ /* 0x048fe60000041814 */
[C---:B------:R-:W-:Y:S02]  /*99f0*/  FMUL.FTZ R42, R0.reuse, R42 ;  /* 0x0000002a002a7220 */ /* 0x040fe40000410000 */
[C---:B------:R-:W-:Y:S02]  /*9a00*/  FMUL.FTZ R43, R0.reuse, R43 ;  /* 0x0000002b002b7220 */ /* 0x040fe40000410000 */
[C---:B------:R-:W-:Y:S01]  /*9a10*/  FMUL.FTZ R46, R0.reuse, R46 ;  /* 0x0000002e002e7220 */ /* 0x040fe20000410000 */
[C---:B------:R-:W-:Y:S01]  /*9a20*/  HMMA.16816.F32.BF16 R24, R136.reuse, R122, R24 ;  /* 0x0000007a8818723c */ /* 0x040fe20000041818 */
[----:B------:R-:W-:Y:S01]  /*9a30*/  LDSM.16.MT88.4 R120, [R168+0x1800] ;  /* 0x00180000a878783b */ /* 0x000fe20000004200 */
[----:B------:R-:W-:Y:S02]  /*9a40*/  MUFU.EX2 R102, R183 ;  /* 0x000000b700667308 */ /* 0x000fe40000000800 */
[C---:B------:R-:W-:Y:S02]  /*9a50*/  FMUL.FTZ R47, R0.reuse, R47 ;  /* 0x0000002f002f7220 */ /* 0x040fe40000410000 */
[C---:B------:R-:W-:Y:S02]  /*9a60*/  FMUL.FTZ R50, R0.reuse, R50 ;  /* 0x0000003200327220 */ /* 0x040fe40000410000 */
[C---:B--2---:R-:W-:Y:S04]  /*9a70*/  HMMA.16816.F32.BF16 R28, R136.reuse, R112, R28 ;  /* 0x00000070881c723c */ /* 0x044fe8000004181c */
        /* <DEDUP_REMOVED lines=9> */
[C---:B------:R-:W-:Y:S01]  /*9b10*/  HMMA.16816.F32.BF16 R40, R136.reuse, R106, R40 ;  /* 0x0000006a8828723c */ /* 0x040fe20000041828 */
[----:B------:R-:W2:Y:S03]  /*9b20*/  LDSM.16.MT88.4 R104, [R168+0x2000] ;  /* 0x00200000a868783b */ /* 0x000ea60000004200 */
[C---:B------:R-:W-:Y:S02]  /*9b30*/  FMUL.FTZ R63, R0.reuse, R63 ;  /* 0x0000003f003f7220 */ /* 0x040fe40000410000 */
[C---:B------:R-:W-:Y:S02]  /*9b40*/  FMUL.FTZ R66, R0.reuse, R66 ;  /* 0x0000004200427220 */ /* 0x040fe40000410000 */
[C---:B------:R-:W-:Y:S04]  /*9b50*/  FMUL.FTZ R67, R0.reuse, R67 ;  /* 0x0000004300437220 */ /* 0x040fe80000410000 */
        /* <DEDUP_REMOVED lines=14> */
[C---:B------:R-:W-:Y:S01]  /*9c40*/  FMUL.FTZ R98, R0.reuse, R98 ;  /* 0x0000006200627220 */ /* 0x040fe20000410000 */
[C---:B--2---:R-:W-:Y:S03]  /*9c50*/  HMMA.16816.F32.BF16 R44, R136.reuse, R104, R44 ;  /* 0x00000068882c723c */ /* 0x044fe6000004182c */
[C---:B------:R-:W-:Y:S02]  /*9c60*/  FMUL.FTZ R99, R0.reuse, R99 ;  /* 0x0000006300637220 */ /* 0x040fe40000410000 */
[----:B------:R-:W-:Y:S02]  /*9c70*/  FFMA.FTZ R0, R0, R191, R159 ;  /* 0x000000bf00007223 */ /* 0x000fe4000001009f */
[----:B------:R-:W2:Y:S01]  /*9c80*/  MUFU.EX2 R159, R147 ;  /* 0x00000093009f7308 */ /* 0x000ea20000000800 */
[C---:B------:R-:W-:Y:S01]  /*9c90*/  HMMA.16816.F32.BF16 R48, R136.reuse, R106, R48 ;  /* 0x0000006a8830723c */ /* 0x040fe20000041830 */
[----:B------:R-:W3:Y:S03]  /*9ca0*/  LDSM.16.MT88.4 R104, [R170+0x2000] ;  /* 0x00200000aa68783b */ /* 0x000ee60000004200 */
[----:B-1----:R-:W-:Y:S02]  /*9cb0*/  FADD.FTZ R101, R158, R0 ;  /* 0x000000009e657221 */ /* 0x002fe40000010000 */
[----:B------:R-:W-:Y:S03]  /*9cc0*/  FADD.FTZ R2, R182, R2 ;  /* 0x00000002b6027221 */ /* 0x000fe60000010000 */
[----:B------:R-:W1:Y:S03]  /*9cd0*/  MUFU.EX2 R147, R154 ;  /* 0x0000009a00937308 */ /* 0x000e660000000800 */
[----:B------:R-:W-:Y:S02]  /*9ce0*/  FADD.FTZ R0, R187, R2 ;  /* 0x00000002bb007221 */ /* 0x000fe40000010000 */
[----:B------:R-:W-:Y:S02]  /*9cf0*/  FADD.FTZ R2, R186, R101 ;  /* 0x00000065ba027221 */ /* 0x000fe40000010000 */
[----:B------:R-:W-:Y:S02]  /*9d00*/  FADD.FTZ R0, R188, R0 ;  /* 0x00000000bc007221 */ /* 0x000fe40000010000 */
[----:B------:R-:W-:Y:S02]  /*9d10*/  FADD.FTZ R2, R185, R2 ;  /* 0x00000002b9027221 */ /* 0x000fe40000010000 */
[----:B-----5:R-:W-:Y:S02]  /*9d20*/  FADD.FTZ R0, R127, R0 ;  /* 0x000000007f007221 */ /* 0x020fe40000010000 */
[----:B------:R-:W-:Y:S02]  /*9d30*/  FADD.FTZ R101, R126, R2 ;  /* 0x000000027e657221 */ /* 0x000fe40000010000 */
[----:B------:R-:W-:Y:S02]  /*9d40*/  FADD.FTZ R2, R132, R0 ;  /* 0x0000000084027221 */ /* 0x000fe40000010000 */
[----:B------:R-:W-:Y:S02]  /*9d50*/  FADD.FTZ R0, R125, R101 ;  /* 0x000000657d007221 */ /* 0x000fe40000010000 */
[----:B------:R-:W-:Y:S02]  /*9d60*/  FADD.FTZ R101, R133, R2 ;  /* 0x0000000285657221 */ /* 0x000fe40000010000 */
[----:B------:R-:W-:Y:S02]  /*9d70*/  FADD.FTZ R2, R124, R0 ;  /* 0x000000007c027221 */ /* 0x000fe40000010000 */
[----:B------:R-:W-:Y:S01]  /*9d80*/  FADD.FTZ R0, R189, R101 ;  /* 0x00000065bd007221 */ /* 0x000fe20000010000 */
[----:B------:R-:W-:Y:S01]  /*9d90*/  MOV R101, R100 ;  /* 0x0000006400657202 */ /* 0x000fe20000000f00 */
[----:B--2---:R-:W-:Y:S02]  /*9da0*/  FADD.FTZ R2, R159, R2 ;  /* 0x000000029f027221 */ /* 0x004fe40000010000 */
[----:B------:R-:W-:Y:S02]  /*9db0*/  FADD.FTZ R0, R149, R0 ;  /* 0x0000000095007221 */ /* 0x000fe40000010000 */
[----:B------:R-:W-:Y:S02]  /*9dc0*/  FADD.FTZ R2, R151, R2 ;  /* 0x0000000297027221 */ /* 0x000fe40000010000 */
[----:B------:R-:W-:Y:S01]  /*9dd0*/  FADD.FTZ R0, R156, R0 ;  /* 0x000000009c007221 */ /* 0x000fe20000010000 */
[C---:B---3--:R-:W-:Y:S03]  /*9de0*/  HMMA.16816.F32.BF16 R52, R136.reuse, R104, R52 ;  /* 0x000000688834723c */ /* 0x048fe60000041834 */
[----:B------:R-:W-:Y:S02]  /*9df0*/  FADD.FTZ R2, R150, R2 ;  /* 0x0000000296027221 */ /* 0x000fe40000010000 */
[----:B------:R-:W-:Y:S02]  /*9e00*/  FADD.FTZ R0, R155, R0 ;  /* 0x000000009b007221 */ /* 0x000fe40000010000 */
[----:B------:R-:W-:Y:S01]  /*9e10*/  FADD.FTZ R2, R148, R2 ;  /* 0x0000000294027221 */ /* 0x000fe20000010000 */
[C---:B------:R-:W-:Y:S01]  /*9e20*/  HMMA.16816.F32.BF16 R56, R136.reuse, R106, R56 ;  /* 0x0000006a8838723c */ /* 0x040fe20000041838 */
[----:B------:R-:W2:Y:S03]  /*9e30*/  LDSM.16.MT88.4 R104, [R169+0x2000] ;  /* 0x00200000a968783b */ /* 0x000ea60000004200 */
[----:B------:R-:W-:Y:S04]  /*9e40*/  FADD.FTZ R0, R153, R0 ;  /* 0x0000000099007221 */ /* 0x000fe80000010000 */
[C---:B--2---:R-:W-:Y:S08]  /*9e50*/  HMMA.16816.F32.BF16 R60, R136.reuse, R104, R60 ;  /* 0x00000068883c723c */ /* 0x044ff0000004183c */
[C---:B------:R-:W-:Y:S01]  /*9e60*/  HMMA.16816.F32.BF16 R64, R136.reuse, R106, R64 ;  /* 0x0000006a8840723c */ /* 0x040fe20000041840 */
[----:B------:R-:W2:Y:S07]  /*9e70*/  LDSM.16.MT88.4 R104, [R167+0x4000] ;  /* 0x00400000a768783b */ /* 0x000eae0000004200 */
        /* <DEDUP_REMOVED lines=9> */
[C---:B--2---:R-:W-:Y:S07]  /*9f10*/  HMMA.16816.F32.BF16 R92, R136.reuse, R104, R92 ;  /* 0x00000068885c723c */ /* 0x044fee000004185c */
[----:B------:R-:W-:Y:S01]  /*9f20*/  F2FP.BF16.PACK_AB R104, R132, R127 ;  /* 0x0000007f8468723e */ /* 0x000fe200000010ff */
[----:B------:R-:W-:Y:S04]  /*9f30*/  HMMA.16816.F32.BF16 R96, R136, R106, R96 ;  /* 0x0000006a8860723c */ /* 0x000fe80000041860 */
[----:B------:R-:W-:Y:S03]  /*9f40*/  F2FP.BF16.PACK_AB R105, R125, R126 ;  /* 0x0000007e7d69723e */ /* 0x000fe600000010ff */
[----:B------:R-:W-:Y:S02]  /*9f50*/  F2FP.BF16.PACK_AB R106, R189, R133 ;  /* 0x00000085bd6a723e */ /* 0x000fe400000010ff */
[----:B------:R-:W-:Y:S03]  /*9f60*/  F2FP.BF16.PACK_AB R107, R159, R124 ;  /* 0x0000007c9f6b723e */ /* 0x000fe600000010ff */
[----:B------:R-:W-:Y:S02]  /*9f70*/  F2FP.BF16.PACK_AB R136, R144, R142 ;  /* 0x0000008e9088723e */ /* 0x000fe400000010ff */
[----:B------:R-:W-:Y:S02]  /*9f80*/  F2FP.BF16.PACK_AB R138, R146, R145 ;  /* 0x00000091928a723e */ /* 0x000fe400000010ff */
[C---:B------:R-:W-:Y:S05]  /*9f90*/  HMMA.16816.F32.BF16 R4, R104.reuse, R108, R4 ;  /* 0x0000006c6804723c */ /* 0x040fea0000041804 */
[----:B------:R-:W-:Y:S02]  /*9fa0*/  F2FP.BF16.PACK_AB R137, R141, R143 ;  /* 0x0000008f8d89723e */ /* 0x000fe400000010ff */
[----:B------:R-:W-:Y:S01]  /*9fb0*/  F2FP.BF16.PACK_AB R139, R102, R140 ;  /* 0x0000008c668b723e */ /* 0x000fe200000010ff */
[C---:B------:R-:W-:Y:S01]  /*9fc0*/  HMMA.16816.F32.BF16 R8, R104.reuse, R110, R8 ;  /* 0x0000006e6808723c */ /* 0x040fe20000041808 */
[----:B------:R-:W2:Y:S07]  /*9fd0*/  LDSM.16.MT88.4 R108, [R170+0x800] ;  /* 0x00080000aa6c783b */ /* 0x000eae0000004200 */
[C---:B------:R-:W-:Y:S08]  /*9fe0*/  HMMA.16816.F32.BF16 R12, R104.reuse, R112, R12 ;  /* 0x00000070680c723c */ /* 0x040ff0000004180c */
[C---:B------:R-:W-:Y:S01]  /*9ff0*/  HMMA.16816.F32.BF16 R16, R104.reuse, R114, R16 ;  /* 0x000000726810723c */ /* 0x040fe20000041810 */
[----:B------:R-:W3:Y:S07]  /*a000*/  LDSM.16.MT88.4 R112, [R169+0x800] ;  /* 0x00080000a970783b */ /* 0x000eee0000004200 */
[C---:B--2---:R-:W-:Y:S08]  /*a010*/  HMMA.16816.F32.BF16 R20, R104.reuse, R108, R20 ;  /* 0x0000006c6814723c */ /* 0x044ff00000041814 */
[C---:B------:R-:W-:Y:S01]  /*a020*/  HMMA.16816.F32.BF16 R24, R104.reuse, R110, R24 ;  /* 0x0000006e6818723c */ /* 0x040fe20000041818 */
[----:B------:R-:W2:Y:S07]  /*a030*/  LDSM.16.MT88.4 R108, [R167+0x2800] ;  /* 0x00280000a76c783b */ /* 0x000eae0000004200 */
[C---:B---3--:R-:W-:Y:S08]  /*a040*/  HMMA.16816.F32.BF16 R28, R104.reuse, R112, R28 ;  /* 0x00000070681c723c */ /* 0x048ff0000004181c */
        /* <DEDUP_REMOVED lines=24> */
[----:B------:R-:W-:Y:S01]  /*a1d0*/  HMMA.16816.F32.BF16 R96, R104, R114, R96 ;  /* 0x000000726860723c */ /* 0x000fe20000041860 */
[----:B------:R-:W-:Y:S06]  /*a1e0*/  LDSM.16.MT88.4 R112, [R169+0x1000] ;  /* 0x00100000a970783b */ /* 0x000fec0000004200 */
[----:B------:R-:W-:Y:S02]  /*a1f0*/  F2FP.BF16.PACK_AB R104, R156, R149 ;  /* 0x000000959c68723e */ /* 0x000fe400000010ff */
[----:B------:R-:W-:Y:S03]  /*a200*/  F2FP.BF16.PACK_AB R106, R153, R155 ;  /* 0x0000009b996a723e */ /* 0x000fe600000010ff */
[----:B------:R-:W-:Y:S02]  /*a210*/  F2FP.BF16.PACK_AB R105, R150, R151 ;  /* 0x000000979669723e */ /* 0x000fe400000010ff */
[C---:B-1----:R-:W-:Y:S07]  /*a220*/  F2FP.BF16.PACK_AB R107, R147.reuse, R148 ;  /* 0x00000094936b723e */ /* 0x042fee00000010ff */
[C---:B--2---:R-:W-:Y:S08]  /*a230*/  HMMA.16816.F32.BF16 R4, R104.reuse, R108, R4 ;  /* 0x0000006c6804723c */ /* 0x044ff00000041804 */
[C---:B------:R-:W-:Y:S01]  /*a240*/  HMMA.16816.F32.BF16 R8, R104.reuse, R110, R8 ;  /* 0x0000006e6808723c */ /* 0x040fe20000041808 */
[----:B------:R-:W1:Y:S07]  /*a250*/  LDSM.16.MT88.4 R108, [R170+0x1000] ;  /* 0x00100000aa6c783b */ /* 0x000e6e0000004200 */
[C---:B------:R-:W-:Y:S08]  /*a260*/  HMMA.16816.F32.BF16 R12, R104.reuse, R116, R12 ;  /* 0x00000074680c723c */ /* 0x040ff0000004180c */
[C---:B------:R-:W-:Y:S01]  /*a270*/  HMMA.16816.F32.BF16 R16, R104.reuse, R118, R16 ;  /* 0x000000766810723c */ /* 0x040fe20000041810 */
[----:B------:R-:W-:Y:S07]  /*a280*/  LDSM.16.MT88.4 R116, [R168+0x3000] ;  /* 0x00300000a874783b */ /* 0x000fee0000004200 */
[C---:B-1----:R-:W-:Y:S08]  /*a290*/  HMMA.16816.F32.BF16 R20, R104.reuse, R108, R20 ;  /* 0x0000006c6814723c */ /* 0x042ff00000041814 */
        /* <DEDUP_REMOVED lines=22> */
[C---:B-1----:R-:W-:Y:S08]  /*a400*/  HMMA.16816.F32.BF16 R84, R104.reuse, R108, R84 ;  /* 0x0000006c6854723c */ /* 0x042ff00000041854 */
[C---:B------:R-:W-:Y:S08]  /*a410*/  HMMA.16816.F32.BF16 R88, R104.reuse, R110, R88 ;  /* 0x0000006e6858723c */ /* 0x040ff00000041858 */
[C---:B------:R-:W-:Y:S08]  /*a420*/  HMMA.16816.F32.BF16 R92, R104.reuse, R112, R92 ;  /* 0x00000070685c723c */ /* 0x040ff0000004185c */
[----:B------:R-:W-:Y:S01]  /*a430*/  HMMA.16816.F32.BF16 R96, R104, R114, R96 ;  /* 0x000000726860723c */ /* 0x000fe20000041860 */
[----:B------:R-:W1:Y:S07]  /*a440*/  LDSM.16.MT88.4 R112, [R170+0x1800] ;  /* 0x00180000aa70783b */ /* 0x000e6e0000004200 */
[C---:B------:R-:W-:Y:S01]  /*a450*/  HMMA.16816.F32.BF16 R132, R136.reuse, R128, R4 ;  /* 0x000000808884723c */ /* 0x040fe20000041804 */
[----:B------:R-:W2:Y:S07]  /*a460*/  LDSM.16.MT88.4 R104, [R169+0x1800] ;  /* 0x00180000a968783b */ /* 0x000eae0000004200 */
[C---:B------:R-:W-:Y:S01]  /*a470*/  HMMA.16816.F32.BF16 R128, R136.reuse, R130, R8 ;  /* 0x000000828880723c */ /* 0x040fe20000041808 */
[----:B------:R-:W3:Y:S07]  /*a480*/  LDSM.16.MT88.4 R4, [R167+0x3800] ;  /* 0x00380000a704783b */ /* 0x000eee0000004200 */
[C---:B------:R-:W-:Y:S01]  /*a490*/  HMMA.16816.F32.BF16 R124, R136.reuse, R120, R12 ;  /* 0x00000078887c723c */ /* 0x040fe2000004180c */
[----:B------:R-:W4:Y:S07]  /*a4a0*/  LDSM.16.MT88.4 R8, [R168+0x3800] ;  /* 0x00380000a808783b */ /* 0x000f2e0000004200 */
[C---:B------:R-:W-:Y:S01]  /*a4b0*/  HMMA.16816.F32.BF16 R120, R136.reuse, R122, R16 ;  /* 0x0000007a8878723c */ /* 0x040fe20000041810 */
[----:B------:R-:W5:Y:S07]  /*a4c0*/  LDSM.16.MT88.4 R12, [R170+0x3800] ;  /* 0x00380000aa0c783b */ /* 0x000f6e0000004200 */
[C---:B-1----:R-:W-:Y:S01]  /*a4d0*/  HMMA.16816.F32.BF16 R116, R136.reuse, R112, R20 ;  /* 0x000000708874723c */ /* 0x042fe20000041814 */
[----:B------:R-:W1:Y:S07]  /*a4e0*/  LDSM.16.MT88.4 R16, [R169+0x3800] ;  /* 0x00380000a910783b */ /* 0x000e6e0000004200 */
[C---:B------:R-:W-:Y:S08]  /*a4f0*/  HMMA.16816.F32.BF16 R112, R136.reuse, R114, R24 ;  /* 0x000000728870723c */ /* 0x040ff00000041818 */
[C---:B--2---:R-:W-:Y:S08]  /*a500*/  HMMA.16816.F32.BF16 R108, R136.reuse, R104, R28 ;  /* 0x00000068886c723c */ /* 0x044ff0000004181c */
[C---:B------:R-:W-:Y:S08]  /*a510*/  HMMA.16816.F32.BF16 R104, R136.reuse, R106, R32 ;  /* 0x0000006a8868723c */ /* 0x040ff00000041820 */
[C---:B---3--:R-:W-:Y:S08]  /*a520*/  HMMA.16816.F32.BF16 R36, R136.reuse, R4, R36 ;  /* 0x000000048824723c */ /* 0x048ff00000041824 */
[C---:B------:R-:W-:Y:S01]  /*a530*/  HMMA.16816.F32.BF16 R40, R136.reuse, R6, R40 ;  /* 0x000000068828723c */ /* 0x040fe20000041828 */
[----:B------:R-:W2:Y:S07]  /*a540*/  LDSM.16.MT88.4 R4, [R167+0x5800] ;  /* 0x00580000a704783b */ /* 0x000eae0000004200 */
[C---:B----4-:R-:W-:Y:S08]  /*a550*/  HMMA.16816.F32.BF16 R44, R136.reuse, R8, R44 ;  /* 0x00000008882c723c */ /* 0x050ff0000004182c */
[C---:B------:R-:W-:Y:S01]  /*a560*/  HMMA.16816.F32.BF16 R48, R136.reuse, R10, R48 ;  /* 0x0000000a8830723c */ /* 0x040fe20000041830 */
[----:B------:R-:W3:Y:S07]  /*a570*/  LDSM.16.MT88.4 R8, [R168+0x5800] ;  /* 0x00580000a808783b */ /* 0x000eee0000004200 */
[C---:B-----5:R-:W-:Y:S08]  /*a580*/  HMMA.16816.F32.BF16 R52, R136.reuse, R12, R52 ;  /* 0x0000000c8834723c */ /* 0x060ff00000041834 */
[C---:B------:R-:W-:Y:S01]  /*a590*/  HMMA.16816.F32.BF16 R56, R136.reuse, R14, R56 ;  /* 0x0000000e8838723c */ /* 0x040fe20000041838 */
[----:B------:R-:W4:Y:S07]  /*a5a0*/  LDSM.16.MT88.4 R12, [R170+0x5800] ;  /* 0x00580000aa0c783b */ /* 0x000f2e0000004200 */
[C---:B-1----:R-:W-:Y:S08]  /*a5b0*/  HMMA.16816.F32.BF16 R60, R136.reuse, R16, R60 ;  /* 0x00000010883c723c */ /* 0x042ff0000004183c */
[C---:B------:R-:W-:Y:S01]  /*a5c0*/  HMMA.16816.F32.BF16 R64, R136.reuse, R18, R64 ;  /* 0x000000128840723c */ /* 0x040fe20000041840 */
[----:B------:R-:W1:Y:S07]  /*a5d0*/  LDSM.16.MT88.4 R16, [R169+0x5800] ;  /* 0x00580000a910783b */ /* 0x000e6e0000004200 */
[C---:B--2---:R-:W-:Y:S07]  /*a5e0*/  HMMA.16816.F32.BF16 R68, R136.reuse, R4, R68 ;  /* 0x000000048844723c */ /* 0x044fee0000041844 */
[----:B------:R-:W-:Y:S01]  /*a5f0*/  FADD.FTZ R4, R147, R2 ;  /* 0x0000000293047221 */ /* 0x000fe20000010000 */
[C---:B------:R-:W-:Y:S04]  /*a600*/  HMMA.16816.F32.BF16 R72, R136.reuse, R6, R72 ;  /* 0x000000068848723c */ /* 0x040fe80000041848 */
[----:B------:R-:W-:Y:S02]  /*a610*/  FADD.FTZ R2, R142, R0 ;  /* 0x000000008e027221 */ /* 0x000fe40000010000 */
[----:B------:R-:W-:Y:S02]  /*a620*/  FADD.FTZ R0, R143, R4 ;  /* 0x000000048f007221 */ /* 0x000fe40000010000 */
[C---:B---3--:R-:W-:Y:S04]  /*a630*/  HMMA.16816.F32.BF16 R76, R136.reuse, R8, R76 ;  /* 0x00000008884c723c */ /* 0x048fe8000004184c */
[----:B------:R-:W-:Y:S02]  /*a640*/  FADD.FTZ R2, R144, R2 ;  /* 0x0000000290027221 */ /* 0x000fe40000010000 */
[----:B------:R-:W-:Y:S02]  /*a650*/  FADD.FTZ R0, R141, R0 ;  /* 0x000000008d007221 */ /* 0x000fe40000010000 */
[C---:B------:R-:W-:Y:S04]  /*a660*/  HMMA.16816.F32.BF16 R80, R136.reuse, R10, R80 ;  /* 0x0000000a8850723c */ /* 0x040fe80000041850 */
[----:B------:R-:W-:Y:S02]  /*a670*/  FADD.FTZ R2, R145, R2 ;  /* 0x0000000291027221 */ /* 0x000fe40000010000 */
[----:B------:R-:W-:Y:S02]  /*a680*/  FADD.FTZ R0, R140, R0 ;  /* 0x000000008c007221 */ /* 0x000fe40000010000 */
[C---:B----4-:R-:W-:Y:S04]  /*a690*/  HMMA.16816.F32.BF16 R84, R136.reuse, R12, R84 ;  /* 0x0000000c8854723c */ /* 0x050fe80000041854 */
[----:B------:R-:W-:Y:S02]  /*a6a0*/  FADD.FTZ R190, R146, R2 ;  /* 0x0000000292be7221 */ /* 0x000fe40000010000 */
[----:B------:R-:W-:Y:S01]  /*a6b0*/  FADD.FTZ R191, R102, R0 ;  /* 0x0000000066bf7221 */ /* 0x000fe20000010000 */
[-C--:B------:R-:W-:Y:S01]  /*a6c0*/  MOV R12, R3.reuse ;  /* 0x00000003000c7202 */ /* 0x080fe20000000f00 */
[C---:B------:R-:W-:Y:S04]  /*a6d0*/  HMMA.16816.F32.BF16 R88, R136.reuse, R14, R88 ;  /* 0x0000000e8858723c */ /* 0x040fe80000041858 */
[----:B------:R-:W-:Y:S04]  /*a6e0*/  MOV R102, R3 ;  /* 0x0000000300667202 */ /* 0x000fe80000000f00 */
[C---:B-1----:R-:W-:Y:S08]  /*a6f0*/  HMMA.16816.F32.BF16 R92, R136.reuse, R16, R92 ;  /* 0x00000010885c723c */ /* 0x042ff0000004185c */
[----:B------:R-:W-:Y:S01]  /*a700*/  HMMA.16816.F32.BF16 R96, R136, R18, R96 ;  /* 0x000000128860723c */ /* 0x000fe20000041860 */
[----:B------:R-:W-:-:S07]  /*a710*/  @P0 BRA `(.L_x_523) ;  /* 0xffffc33000000947 */ /* 0x000fce000383ffff */
.L_x_502:
[----:B------:R-:W-:Y:S01]  /*a720*/  IMAD.MOV.U32 R0, RZ, RZ, c[0x0][0x2c4] ;  /* 0x0000b100ff007624 */ /* 0x000fe200078e00ff */
[----:B------:R-:W-:Y:S01]  /*a730*/  IADD3 R2, R195, 0x1, -R196 ;  /* 0x00000001c3027810 */ /* 0x000fe20007ffe8c4 */
[----:B------:R-:W-:-:S03]  /*a740*/  IMAD.MOV.U32 R4, RZ, RZ, c[0x0][0x32c] ;  /* 0x0000cb00ff047624 */ /* 0x000fc600078e00ff */
[----:B------:R-:W-:Y:S02]  /*a750*/  ISETP.NE.AND P1, PT, R0, 0x1, PT ;  /* 0x000000010000780c */ /* 0x000fe40003f25270 */
[----:B------:R-:W-:Y:S02]  /*a760*/  IADD3 R0, R211, 0x7f, RZ ;  /* 0x0000007fd3007810 */ /* 0x000fe40007ffe0ff */
[----:B------:R-:W-:-:S09]  /*a770*/  ISETP.GE.AND P0, PT, R4, 0x1, PT ;  /* 0x000000010400780c */ /* 0x000fd20003f06270 */
[----:B------:R-:W-:-:S05]  /*a780*/  @P1 IMAD.HI.U32 R3, R0, c[0x0][0x2c8], RZ ;  /* 0x0000b20000031a27 */ /* 0x000fca00078e00ff */
[----:B------:R-:W-:-:S05]  /*a790*/  @P1 SHF.R.U32.HI R0, RZ, c[0x0][0x2cc], R3 ;  /* 0x0000b300ff001a19 */ /* 0x000fca0000011603 */
[----:B------:R-:W-:-:S05]  /*a7a0*/  IMAD.IADD R0, R2, 0x1, R0 ;  /* 0x0000000102007824 */ /* 0x000fca00078e0200 */
[----:B------:R-:W-:Y:S01]  /*a7b0*/  IADD3 R2, R0, -c[0x0][0x324], RZ ;  /* 0x8000c90000027a10 */ /* 0x000fe20007ffe0ff */
[----:B------:R-:W-:Y:S05]  /*a7c0*/  @!P0 BRA `(.L_x_524) ;  /* 0x0000011000008947 */ /* 0x000fea0003800000 */
[----:B------:R-:W-:Y:S01]  /*a7d0*/  ISETP.GT.AND P0, PT, R0, -0x1, PT ;  /* 0xffffffff0000780c */ /* 0x000fe20003f04270 */
[----:B------:R-:W-:-:S12]  /*a7e0*/  BSSY B0, `(.L_x_525) ;  /* 0x000000d000007945 */ /* 0x000fd80003800000 */
        /* <DEDUP_REMOVED lines=8> */
.L_x_526:
[----:B------:R-:W-:-:S04]  /*a870*/  MOV R3, 0x1 ;  /* 0x0000000100037802 */ /* 0x000fc80000000f00 */
[----:B------:R-:W-:-:S13]  /*a880*/  ISETP.NE.AND P0, PT, R3, c[0x0][0x32c], PT ;  /* 0x0000cb0003007a0c */ /* 0x000fda0003f05270 */
[----:B------:R-:W-:-:S05]  /*a890*/  @P0 IMAD.HI.U32 R3, R0, c[0x0][0x330], RZ ;  /* 0x0000cc0000030a27 */ /* 0x000fca00078e00ff */
[----:B------:R-:W-:Y:S02]  /*a8a0*/  @P0 SHF.R.U32.HI R0, RZ, c[0x0][0x334], R3 ;  /* 0x0000cd00ff000a19 */ /* 0x000fe40000011603 */
.L_x_527:
[----:B------:R-:W-:Y:S05]  /*a8b0*/  BSYNC B0 ;  /* 0x0000000000007941 */ /* 0x000fea0003800000 */
.L_x_525:
[----:B------:R-:W-:-:S05]  /*a8c0*/  IMAD R0, R0, c[0x0][0x32c], RZ ;  /* 0x0000cb0000007a24 */ /* 0x000fca00078e02ff */
[----:B------:R-:W-:-:S04]  /*a8d0*/  IMNMX R2, R2, R0, !PT ;  /* 0x0000000002027217 */ /* 0x000fc80007800200 */
.L_x_524:
[----:B------:R-:W-:-:S04]  /*a8e0*/  IADD3 R2, R2, 0x3f, RZ ;  /* 0x0000003f02027810 */ /* 0x000fc80007ffe0ff */
        /* <DEDUP_REMOVED lines=8> */
.L_x_539:
        /* <DEDUP_REMOVED lines=40> */
.L_x_646:
        /* <DEDUP_REMOVED lines=21> */
.L_x_647:
        /* <DEDUP_REMOVED lines=22> */
.L_x_530:
[----:B------:R-:W-:Y:S05]  /*aea0*/  BSYNC B0 ;  /* 0x0000000000007941 */ /* 0x000fea0003800000 */
.L_x_529:
        /* <DEDUP_REMOVED lines=146> */
[C---:B-1----:R-:W-:Y:S03]  /*b7d0*/  HMMA.16816.F32.BF16 R12, R148.reuse, R136, R12 ;  /* 0x00000088940c723c */ /* 0x042fe6000004180c */
[----:B------:R-:W-:Y:S02]  /*b7e0*/  FMUL.FTZ R3, R11, c[0x0][0x320] ;  /* 0x0000c8000b037a20 */ /* 0x000fe40000410000 */
[----:B------:R-:W1:Y:S03]  /*b7f0*/  MUFU.TANH R137, R10 ;  /* 0x0000000a00897308 */ /* 0x000e660000002400 */
[C---:B------:R-:W-:Y:S07]  /*b800*/  HMMA.16816.F32.BF16 R16, R148.reuse, R138, R16 ;  /* 0x0000008a9410723c */ /* 0x040fee0000041810 */
[----:B------:R-:W4:Y:S01]  /*b810*/  MUFU.TANH R145, R3 ;  /* 0x0000000300917308 */ /* 0x000f220000002400 */
[----:B--2---:R-:W-:Y:S08]  /*b820*/  FMUL.FTZ R0, R5, c[0x0][0x320] ;  /* 0x0000c80005007a20 */ /* 0x004ff00000410000 */
[----:B------:R-:W-:Y:S01]  /*b830*/  FMUL.FTZ R2, R12, c[0x0][0x320] ;  /* 0x0000c8000c027a20 */ /* 0x000fe20000410000 */
[----:B------:R2:W1:Y:S10]  /*b840*/  MUFU.TANH R143, R0 ;  /* 0x00000000008f7308 */ /* 0x0004740000002400 */
[----:B------:R5:W1:Y:S01]  /*b850*/  MUFU.TANH R155, R2 ;  /* 0x00000002009b7308 */ /* 0x000a620000002400 */
[----:B--2---:R-:W-:Y:S09]  /*b860*/  FMUL.FTZ R0, R6, c[0x0][0x320] ;  /* 0x0000c80006007a20 */ /* 0x004ff20000410000 */
[----:B------:R2:W1:Y:S01]  /*b870*/  MUFU.TANH R142, R0 ;  /* 0x00000000008e7308 */ /* 0x0004620000002400 */
[----:B-----5:R-:W-:Y:S09]  /*b880*/  FMUL.FTZ R2, R19, c[0x0][0x320] ;  /* 0x0000c80013027a20 */ /* 0x020ff20000410000 */
[----:B------:R-:W1:Y:S01]  /*b890*/  MUFU.TANH R156, R2 ;  /* 0x00000002009c7308 */ /* 0x000e620000002400 */
[----:B--2---:R-:W-:Y:S02]  /*b8a0*/  FMUL.FTZ R0, R7, c[0x0][0x320] ;  /* 0x0000c80007007a20 */ /* 0x004fe40000410000 */
[----:B------:R-:W2:Y:S07]  /*b8b0*/  LDSM.16.M88.4 R4, [R165+0x1000] ;  /* 0x00100000a504783b */ /* 0x000eae0000000200 */
[----:B------:R5:W1:Y:S02]  /*b8c0*/  MUFU.TANH R144, R0 ;  /* 0x0000000000907308 */ /* 0x000a640000002400 */
[----:B-----5:R-:W-:Y:S08]  /*b8d0*/  FMUL.FTZ R0, R8, c[0x0][0x320] ;  /* 0x0000c80008007a20 */ /* 0x020ff00000410000 */
[----:B------:R5:W1:Y:S01]  /*b8e0*/  MUFU.TANH R141, R0 ;  /* 0x00000000008d7308 */ /* 0x000a620000002400 */
[C---:B--2---:R-:W-:Y:S08]  /*b8f0*/  HMMA.16816.F32.BF16 R20, R148.reuse, R4, R20 ;  /* 0x000000049414723c */ /* 0x044ff00000041814 */
[C---:B------:R-:W-:Y:S04]  /*b900*/  HMMA.16816.F32.BF16 R24, R148.reuse, R6, R24 ;  /* 0x000000069418723c */ /* 0x040fe80000041818 */
[----:B-----5:R-:W-:Y:S02]  /*b910*/  FMUL.FTZ R0, R9, c[0x0][0x320] ;  /* 0x0000c80009007a20 */ /* 0x020fe40000410000 */
[----:B------:R-:W2:Y:S02]  /*b920*/  LDSM.16.M88.4 R8, [R165+0x1800] ;  /* 0x00180000a508783b */ /* 0x000ea40000000200 */
[----:B------:R-:W-:Y:S04]  /*b930*/  DEPBAR.LE SB0, 0x0 ;  /* 0x000080000000791a */ /* 0x000fe80000000000 */
[----:B------:R5:W1:Y:S02]  /*b940*/  MUFU.TANH R136, R0 ;  /* 0x0000000000887308 */ /* 0x000a640000002400 */
[----:B------:R-:W-:Y:S01]  /*b950*/  BAR.SYNC.DEFER_BLOCKING 0x0 ;  /* 0x0000000000007b1d */ /* 0x000fe20000010000 */
[----:B-----5:R-:W-:Y:S07]  /*b960*/  FMUL.FTZ R0, R13, c[0x0][0x320] ;  /* 0x0000c8000d007a20 */ /* 0x020fee0000410000 */
        /* <DEDUP_REMOVED lines=83> */
.L_x_648:
        /* <DEDUP_REMOVED lines=21> */
.L_x_649:
        /* <DEDUP_REMOVED lines=22> */
.L_x_534:
[----:B---34-:R-:W-:Y:S05]  /*c150*/  BSYNC B0 ;  /* 0x0000000000007941 */ /* 0x018fea0003800000 */
.L_x_533:
[----:B--2---:R-:W-:Y:S01]  /*c160*/  FMNMX.FTZ R2, R140, R101, !PT ;  /* 0x000000658c027209 */ /* 0x004fe20007810000 */
        /* <DEDUP_REMOVED lines=33> */
[----:B------:R1:W2:Y:S02]  /*c380*/  SHFL.BFLY PT, R0, R4, 0x2, 0x1f ;  /* 0x0c401f0004007f89 */ /* 0x0002a400000e0000 */
.L_x_650:
[----:B--2---:R-:W-:Y:S01]  /*c390*/  FMNMX.FTZ R5, R4, R0, !PT ;  /* 0x0000000004057209 */ /* 0x004fe20007810000 */
[----:B------:R-:W-:-:S05]  /*c3a0*/  BRA.DIV ~URZ, `(.L_x_538) ;  /* 0x0000b9627f007947 */ /* 0x000fca000b800000 */
[----:B------:R-:W-:Y:S04]  /*c3b0*/  SHFL.BFLY PT, R0, R6, 0x2, 0x1f ;  /* 0x0c401f0006007f89 */ /* 0x000fe800000e0000 */
[----:B------:R-:W2:Y:S02]  /*c3c0*/  SHFL.BFLY PT, R2, R5, 0x1, 0x1f ;  /* 0x0c201f0005027f89 */ /* 0x000ea400000e0000 */
[----:B--2---:R-:W-:Y:S02]  /*c3d0*/  FMNMX.FTZ R100, R5, R2, !PT ;  /* 0x0000000205647209 */ /* 0x004fe40007810000 */
[----:B-1----:R-:W-:Y:S05]  /*c3e0*/  FMNMX.FTZ R4, R6, R0, !PT ;  /* 0x0000000006047209 */ /* 0x002fea0007810000 */
[----:B------:R1:W2:Y:S02]  /*c3f0*/  SHFL.BFLY PT, R0, R4, 0x1, 0x1f ;  /* 0x0c201f0004007f89 */ /* 0x0002a400000e0000 */
.L_x_651:
[C---:B------:R-:W-:Y:S01]  /*c400*/  FMUL.FTZ R139, R100.reuse, c[0x0][0x2d0] ;  /* 0x0000b400648b7a20 */ /* 0x040fe20000410000 */
[----:B------:R-:W-:Y:S01]  /*c410*/  WARPSYNC 0xffffffff ;  /* 0xffffffff00007948 */ /* 0x000fe20003800000 */
[----:B------:R-:W-:Y:S01]  /*c420*/  FADD.FTZ R2, -R100, R101 ;  /* 0x0000006564027221 */ /* 0x000fe20000010100 */
[----:B------:R-:W-:Y:S01]  /*c430*/  ISETP.GT.AND P0, PT, R178, R188, PT ;  /* 0x000000bcb200720c */ /* 0x000fe20003f04270 */
[--C-:B------:R-:W-:Y:S01]  /*c440*/  FFMA.FTZ R3, R140, c[0x0][0x2d0], -R139.reuse ;  /* 0x0000b4008c037a23 */ /* 0x100fe2000001088b */
[----:B------:R-:W-:Y:S01]  /*c450*/  IADD3 R178, R178, -0x1, RZ ;  /* 0xffffffffb2b27810 */ /* 0x000fe20007ffe0ff */
[----:B------:R-:W-:Y:S02]  /*c460*/  FMUL.FTZ R2, R2, c[0x0][0x2d0] ;  /* 0x0000b40002027a20 */ /* 0x000fe40000410000 */
[----:B------:R3:W-:Y:S10]  /*c470*/  MUFU.EX2 R140, R3 ;  /* 0x00000003008c7308 */ /* 0x0007f40000000800 */
[----:B------:R-:W4:Y:S01]  /*c480*/  MUFU.EX2 R2, R2 ;  /* 0x0000000200027308 */ /* 0x000f220000000800 */
[--C-:B---3--:R-:W-:Y:S09]  /*c490*/  FFMA.FTZ R3, R143, c[0x0][0x2d0], -R139.reuse ;  /* 0x0000b4008f037a23 */ /* 0x108ff2000001088b */
[----:B------:R3:W5:Y:S02]  /*c4a0*/  MUFU.EX2 R143, R3 ;  /* 0x00000003008f7308 */ /* 0x0007640000000800 */
[--C-:B---3--:R-:W-:Y:S02]  /*c4b0*/  FFMA.FTZ R3, R141, c[0x0][0x2d0], -R139.reuse ;  /* 0x0000b4008d037a23 */ /* 0x108fe4000001088b */
        /* <DEDUP_REMOVED lines=14> */
[----:B--23--:R-:W-:Y:S01]  /*c5a0*/  FMNMX.FTZ R3, R0, R4, !PT ;  /* 0x0000000400037209 */ /* 0x00cfe20007810000 */
[----:B------:R-:W-:Y:S02]  /*c5b0*/  FFMA.FTZ R0, R136, c[0x0][0x2d0], -R139 ;  /* 0x0000b40088007a23 */ /* 0x000fe4000001088b */
[C---:B------:R-:W-:Y:S01]  /*c5c0*/  FMUL.FTZ R32, R2.reuse, R104 ;  /* 0x0000006802207220 */ /* 0x040fe20000410000 */
[----:B-----5:R-:W-:Y:S01]  /*c5d0*/  F2FP.BF16.PACK_AB R104, R143, R140 ;  /* 0x0000008c8f68723e */ /* 0x020fe200000010ff */
[----:B------:R2:W-:Y:S01]  /*c5e0*/  MUFU.EX2 R185, R0 ;  /* 0x0000000000b97308 */ /* 0x0005e20000000800 */
[C---:B------:R-:W-:Y:S02]  /*c5f0*/  FMUL.FTZ R101, R3.reuse, c[0x0][0x2d0] ;  /* 0x0000b40003657a20 */ /* 0x040fe40000410000 */
[----:B------:R-:W-:Y:S02]  /*c600*/  FMUL.FTZ R33, R2, R105 ;  /* 0x0000006902217220 */ /* 0x000fe40000410000 */
[--C-:B------:R-:W-:Y:S02]  /*c610*/  FFMA.FTZ R6, R144, c[0x0][0x2d0], -R101.reuse ;  /* 0x0000b40090067a23 */ /* 0x100fe40000010865 */
[--C-:B-1----:R-:W-:Y:S02]  /*c620*/  FFMA.FTZ R4, R142, c[0x0][0x2d0], -R101.reuse ;  /* 0x0000b4008e047a23 */ /* 0x102fe40000010865 */
[C---:B------:R-:W-:Y:S01]  /*c630*/  FMUL.FTZ R36, R2.reuse, R36 ;  /* 0x0000002402247220 */ /* 0x040fe20000410000 */
[----:B------:R-:W-:Y:S01]  /*c640*/  MUFU.EX2 R113, R6 ;  /* 0x0000000600717308 */ /* 0x000fe20000000800 */
        /* <DEDUP_REMOVED lines=8> */
[----:B--2---:R-:W-:Y:S02]  /*c6d0*/  FADD.FTZ R0, -R3, R102 ;  /* 0x0000006603007221 */ /* 0x004fe40000010100 */
[----:B------:R-:W-:Y:S02]  /*c6e0*/  FMUL.FTZ R52, R2, R52 ;  /* 0x0000003402347220 */ /* 0x000fe40000410000 */
[----:B------:R-:W-:Y:S02]  /*c6f0*/  FMUL.FTZ R0, R0, c[0x0][0x2d0] ;  /* 0x0000b40000007a20 */ /* 0x000fe40000410000 */
[C---:B------:R-:W-:Y:S02]  /*c700*/  FMUL.FTZ R53, R2.reuse, R53 ;  /* 0x0000003502357220 */ /* 0x040fe40000410000 */
[C---:B------:R-:W-:Y:S02]  /*c710*/  FMUL.FTZ R56, R2.reuse, R56 ;  /* 0x0000003802387220 */ /* 0x040fe40000410000 */
[----:B------:R-:W2:Y:S01]  /*c720*/  MUFU.EX2 R0, R0 ;  /* 0x0000000000007308 */ /* 0x000ea20000000800 */
[C---:B------:R-:W-:Y:S02]  /*c730*/  FMUL.FTZ R57, R2.reuse, R57 ;  /* 0x0000003902397220 */ /* 0x040fe40000410000 */
[C---:B------:R-:W-:Y:S02]  /*c740*/  FMUL.FTZ R60, R2.reuse, R60 ;  /* 0x0000003c023c7220 */ /* 0x040fe40000410000 */
[C---:B------:R-:W-:Y:S02]  /*c750*/  FMUL.FTZ R61, R2.reuse, R61 ;  /* 0x0000003d023d7220 */ /* 0x040fe40000410000 */
[C---:B------:R-:W-:Y:S02]  /*c760*/  FMUL.FTZ R64, R2.reuse, R64 ;  /* 0x0000004002407220 */ /* 0x040fe40000410000 */
[C---:B-1----:R-:W-:Y:S01]  /*c770*/  FMUL.FTZ R4, R2.reuse, R132 ;  /* 0x0000008402047220 */ /* 0x042fe20000410000 */
[----:B---3--:R-:W-:Y:S01]  /*c780*/  F2FP.BF16.PACK_AB R105, R113, R136 ;  /* 0x000000887169723e */ /* 0x008fe200000010ff */
[C---:B------:R-:W-:Y:S02]  /*c790*/  FMUL.FTZ R65, R2.reuse, R65 ;  /* 0x0000004102417220 */ /* 0x040fe40000410000 */
[C---:B------:R-:W-:Y:S02]  /*c7a0*/  FMUL.FTZ R68, R2.reuse, R68 ;  /* 0x0000004402447220 */ /* 0x040fe40000410000 */
[C---:B------:R-:W-:Y:S02]  /*c7b0*/  FMUL.FTZ R69, R2.reuse, R69 ;  /* 0x0000004502457220 */ /* 0x040fe40000410000 */
[C---:B------:R-:W-:Y:S02]  /*c7c0*/  FMUL.FTZ R72, R2.reuse, R72 ;  /* 0x0000004802487220 */ /* 0x040fe40000410000 */
[C---:B------:R-:W-:Y:S02]  /*c7d0*/  FMUL.FTZ R73, R2.reuse, R73 ;  /* 0x0000004902497220 */ /* 0x040fe40000410000 */
[C---:B------:R-:W-:Y:S02]  /*c7e0*/  FMUL.FTZ R76, R2.reuse, R76 ;  /* 0x0000004c024c7220 */ /* 0x040fe40000410000 */
[----:B------:R-:W-:Y:S02]  /*c7f0*/  FMUL.FTZ R77, R2, R77 ;  /* 0x0000004d024d7220 */ /* 0x000fe40000410000 */
[C---:B--2---:R-:W-:Y:S02]  /*c800*/  FMUL.FTZ R30, R0.reuse, R110 ;  /* 0x0000006e001e7220 */ /* 0x044fe40000410000 */
[C---:B------:R-:W-:Y:S02]  /*c810*/  FMUL.FTZ R31, R0.reuse, R111 ;  /* 0x0000006f001f7220 */ /* 0x040fe40000410000 */
[----:B------:R-:W1:Y:S01]  /*c820*/  LDSM.16.MT88.4 R108, [R167] ;  /* 0x00000000a76c783b */ /* 0x000e620000004200 */
[C---:B------:R-:W-:Y:S02]  /*c830*/  FMUL.FTZ R10, R0.reuse, R130 ;  /* 0x00000082000a7220 */ /* 0x040fe40000410000 */
[C---:B------:R-:W-:Y:S02]  /*c840*/  FMUL.FTZ R11, R0.reuse, R131 ;  /* 0x00000083000b7220 */ /* 0x040fe40000410000 */
[C---:B------:R-:W-:Y:S02]  /*c850*/  FMUL.FTZ R22, R0.reuse, R118 ;  /* 0x0000007600167220 */ /* 0x040fe40000410000 */
[C---:B------:R-:W-:Y:S01]  /*c860*/  FMUL.FTZ R23, R0.reuse, R119 ;  /* 0x0000007700177220 */ /* 0x040fe20000410000 */
[----:B------:R-:W-:Y:S01]  /*c870*/  LDSM.16.MT88.4 R128, [R167+0x1800] ;  /* 0x00180000a780783b */ /* 0x000fe20000004200 */
[C---:B------:R-:W-:Y:S02]  /*c880*/  FMUL.FTZ R26, R0.reuse, R114 ;  /* 0x00000072001a7220 */ /* 0x040fe40000410000 */
[C---:B------:R-:W-:Y:S02]  /*c890*/  FMUL.FTZ R27, R0.reuse, R115 ;  /* 0x00000073001b7220 */ /* 0x040fe40000410000 */
[----:B------:R-:W-:Y:S02]  /*c8a0*/  FFMA.FTZ R112, R0, R191, R136 ;  /* 0x000000bf00707223 */ /* 0x000fe40000010088 */
        /* <DEDUP_REMOVED lines=9> */
[----:B------:R-:W-:Y:S02]  /*c940*/  FMUL.FTZ R97, R2, R97 ;  /* 0x0000006102617220 */ /* 0x000fe40000410000 */
[C---:B------:R-:W-:Y:S02]  /*c950*/  FMUL.FTZ R6, R0.reuse, R134 ;  /* 0x0000008600067220 */ /* 0x040fe40000410000 */
[C---:B------:R-:W-:Y:S02]  /*c960*/  FMUL.FTZ R7, R0.reuse, R135 ;  /* 0x0000008700077220 */ /* 0x040fe40000410000 */
[C---:B------:R-:W-:Y:S02]  /*c970*/  FMUL.FTZ R14, R0.reuse, R126 ;  /* 0x0000007e000e7220 */ /* 0x040fe40000410000 */
[C---:B------:R-:W-:Y:S02]  /*c980*/  FMUL.FTZ R15, R0.reuse, R127 ;  /* 0x0000007f000f7220 */ /* 0x040fe40000410000 */
[C---:B------:R-:W-:Y:S02]  /*c990*/  FMUL.FTZ R18, R0.reuse, R122 ;  /* 0x0000007a00127220 */ /* 0x040fe40000410000 */
[C---:B------:R-:W-:Y:S02]  /*c9a0*/  FMUL.FTZ R19, R0.reuse, R123 ;  /* 0x0000007b00137220 */ /* 0x040fe40000410000 */
[C---:B------:R-:W-:Y:S01]  /*c9b0*/  FMUL.FTZ R34, R0.reuse, R106 ;  /* 0x0000006a00227220 */ /* 0x040fe20000410000 */
[----:B------:R-:W-:Y:S01]  /*c9c0*/  F2FP.BF16.PACK_AB R106, R185, R141 ;  /* 0x0000008db96a723e */ /* 0x000fe200000010ff */
        /* <DEDUP_REMOVED lines=33> */
[--C-:B------:R-:W-:Y:S02]  /*cbe0*/  FFMA.FTZ R0, R145, c[0x0][0x2d0], -R101.reuse ;  /* 0x0000b40091007a23 */ /* 0x100fe40000010865 */
[----:B------:R-:W-:Y:S02]  /*cbf0*/  FFMA.FTZ R102, R2, R190, R140 ;  /* 0x000000be02667223 */ /* 0x000fe4000001008c */
[----:B------:R-:W-:Y:S01]  /*cc00*/  FFMA.FTZ R2, R137, c[0x0][0x2d0], -R101 ;  /* 0x0000b40089027a23 */ /* 0x000fe20000010865 */
[----:B------:R2:W-:Y:S01]  /*cc10*/  MUFU.EX2 R117, R0 ;  /* 0x0000000000757308 */ /* 0x0005e20000000800 */
[--C-:B------:R-:W-:Y:S02]  /*cc20*/  FFMA.FTZ R121, R151, c[0x0][0x2d0], -R139.reuse ;  /* 0x0000b40097797a23 */ /* 0x100fe4000001088b */
[--C-:B------:R-:W-:Y:S02]  /*cc30*/  FFMA.FTZ R120, R150, c[0x0][0x2d0], -R139.reuse ;  /* 0x0000b40096787a23 */ /* 0x100fe4000001088b */
[----:B------:R-:W-:Y:S04]  /*cc40*/  FADD.FTZ R102, R143, R102 ;  /* 0x000000668f667221 */ /* 0x000fe80000010000 */
[----:B------:R-:W-:Y:S01]  /*cc50*/  FADD.FTZ R102, R141, R102 ;  /* 0x000000668d667221 */ /* 0x000fe20000010000 */
[----:B------:R-:W3:Y:S10]  /*cc60*/  MUFU.EX2 R116, R2 ;  /* 0x0000000200747308 */ /* 0x000ef40000000800 */
[----:B------:R-:W-:Y:S01]  /*cc70*/  MUFU.EX2 R143, R121 ;  /* 0x00000079008f7308 */ /* 0x000fe20000000800 */
[----:B--2---:R-:W-:Y:S09]  /*cc80*/  FFMA.FTZ R0, R155, c[0x0][0x2d0], -R139 ;  /* 0x0000b4009b007a23 */ /* 0x004ff2000001088b */
[----:B------:R2:W-:Y:S01]  /*cc90*/  MUFU.EX2 R122, R0 ;  /* 0x00000000007a7308 */ /* 0x0005e20000000800 */
[----:B---3--:R-:W-:Y:S01]  /*cca0*/  F2FP.BF16.PACK_AB R107, R117, R116 ;  /* 0x00000074756b723e */ /* 0x008fe200000010ff */
[----:B------:R-:W-:Y:S08]  /*ccb0*/  FFMA.FTZ R2, R146, c[0x0][0x2d0], -R101 ;  /* 0x0000b40092027a23 */ /* 0x000ff00000010865 */
[----:B------:R-:W3:Y:S01]  /*ccc0*/  MUFU.EX2 R144, R120 ;  /* 0x0000007800907308 */ /* 0x000ee20000000800 */
[C---:B-1----:R-:W-:Y:S08]  /*ccd0*/  HMMA.16816.F32.BF16 R4, R104.reuse, R108, R4 ;  /* 0x0000006c6804723c */ /* 0x042ff00000041804 */
[C---:B------:R-:W-:Y:S01]  /*cce0*/  HMMA.16816.F32.BF16 R8, R104.reuse, R110, R8 ;  /* 0x0000006e6808723c */ /* 0x040fe20000041808 */
[----:B------:R-:W1:Y:S01]  /*ccf0*/  LDSM.16.MT88.4 R108, [R168] ;  /* 0x00000000a86c783b */ /* 0x000e620000004200 */
[----:B------:R4:W-:Y:S02]  /*cd00*/  MUFU.EX2 R127, R2 ;  /* 0x00000002007f7308 */ /* 0x0009e40000000800 */
[--C-:B--2---:R-:W-:Y:S08]  /*cd10*/  FFMA.FTZ R0, R153, c[0x0][0x2d0], -R139.reuse ;  /* 0x0000b40099007a23 */ /* 0x104ff0000001088b */
[----:B------:R2:W-:Y:S01]  /*cd20*/  MUFU.EX2 R126, R0 ;  /* 0x00000000007e7308 */ /* 0x0005e20000000800 */
[----:B---3--:R-:W-:Y:S01]  /*cd30*/  F2FP.BF16.PACK_AB R136, R144, R143 ;  /* 0x0000008f9088723e */ /* 0x008fe200000010ff */
[----:B----4-:R-:W-:Y:S02]  /*cd40*/  FADD.FTZ R2, R113, R112 ;  /* 0x0000007071027221 */ /* 0x010fe40000010000 */
[----:B------:R-:W-:Y:S02]  /*cd50*/  LDSM.16.MT88.4 R112, [R168+0x800] ;  /* 0x00080000a870783b */ /* 0x000fe40000004200 */
[----:B------:R-:W-:Y:S02]  /*cd60*/  FADD.FTZ R116, R116, R2 ;  /* 0x0000000274747221 */ /* 0x000fe40000010000 */
[--C-:B------:R-:W-:Y:S02]  /*cd70*/  FFMA.FTZ R2, R148, c[0x0][0x2d0], -R139.reuse ;  /* 0x0000b40094027a23 */ /* 0x100fe4000001088b */
[----:B------:R-:W-:Y:S02]  /*cd80*/  FADD.FTZ R123, R117, R116 ;  /* 0x00000074757b7221 */ /* 0x000fe40000010000 */
[----:B------:R-:W-:Y:S01]  /*cd90*/  LDSM.16.MT88.4 R116, [R170+0x1000] ;  /* 0x00100000aa74783b */ /* 0x000fe20000004200 */
[----:B------:R-:W-:Y:S01]  /*cda0*/  MUFU.EX2 R146, R2 ;  /* 0x0000000200927308 */ /* 0x000fe20000000800 */
[--C-:B--2---:R-:W-:Y:S01]  /*cdb0*/  FFMA.FTZ R0, R147, c[0x0][0x2d0], -R139.reuse ;  /* 0x0000b40093007a23 */ /* 0x104fe2000001088b */
[C---:B-1----:R-:W-:Y:S08]  /*cdc0*/  HMMA.16816.F32.BF16 R12, R104.reuse, R108, R12 ;  /* 0x0000006c680c723c */ /* 0x042ff0000004180c */
[----:B------:R1:W-:Y:S01]  /*cdd0*/  MUFU.EX2 R132, R0 ;  /* 0x0000000000847308 */ /* 0x0003e20000000800 */
[C---:B------:R-:W-:Y:S01]  /*cde0*/  HMMA.16816.F32.BF16 R16, R104.reuse, R110, R16 ;  /* 0x0000006e6810723c */ /* 0x040fe20000041810 */
[----:B------:R-:W2:Y:S02]  /*cdf0*/  LDSM.16.MT88.4 R108, [R170] ;  /* 0x00000000aa6c783b */ /* 0x000ea40000004200 */
[----:B-1----:R-:W-:Y:S06]  /*ce00*/  FFMA.FTZ R0, R138, c[0x0][0x2d0], -R139 ;  /* 0x0000b4008a007a23 */ /* 0x002fec000001088b */
[----:B------:R1:W-:Y:S01]  /*ce10*/  MUFU.EX2 R187, R0 ;  /* 0x0000000000bb7308 */ /* 0x0003e20000000800 */
[C---:B--2---:R-:W-:Y:S08]  /*ce20*/  HMMA.16816.F32.BF16 R20, R104.reuse, R108, R20 ;  /* 0x0000006c6814723c */ /* 0x044ff00000041814 */
[C---:B------:R-:W-:Y:S01]  /*ce30*/  HMMA.16816.F32.BF16 R24, R104.reuse, R110, R24 ;  /* 0x0000006e6818723c */ /* 0x040fe20000041818 */
[----:B------:R-:W2:Y:S03]  /*ce40*/  LDSM.16.MT88.4 R108, [R169] ;  /* 0x00000000a96c783b */ /* 0x000ea60000004200 */
[----:B-1----:R-:W-:Y:S04]  /*ce50*/  FFMA.FTZ R0, R154, c[0x0][0x2d0], -R101 ;  /* 0x0000b4009a007a23 */ /* 0x002fe80000010865 */
[----:B------:R-:W1:Y:S04]  /*ce60*/  MUFU.EX2 R124, R0 ;  /* 0x00000000007c7308 */ /* 0x000e680000000800 */
[----:B-1----:R-:W-:Y:S02]  /*ce70*/  FADD.FTZ R2, R124, R123 ;  /* 0x0000007b7c027221 */ /* 0x002fe40000010000 */
[--C-:B------:R-:W-:Y:S04]  /*ce80*/  FFMA.FTZ R0, R152, c[0x0][0x2d0], -R101.reuse ;  /* 0x0000b40098007a23 */ /* 0x100fe80000010865 */
[----:B------:R-:W1:Y:S01]  /*ce90*/  MUFU.EX2 R125, R0 ;  /* 0x00000000007d7308 */ /* 0x000e620000000800 */
[C---:B--2---:R-:W-:Y:S08]  /*cea0*/  HMMA.16816.F32.BF16 R28, R104.reuse, R108, R28 ;  /* 0x0000006c681c723c */ /* 0x044ff0000004181c */
[C---:B------:R-:W-:Y:S01]  /*ceb0*/  HMMA.16816.F32.BF16 R32, R104.reuse, R110, R32 ;  /* 0x0000006e6820723c */ /* 0x040fe20000041820 */
[----:B------:R-:W2:Y:S03]  /*cec0*/  LDSM.16.MT88.4 R108, [R167+0x2000] ;  /* 0x00200000a76c783b */ /* 0x000ea60000004200 */
[----:B-1----:R-:W-:Y:S02]  /*ced0*/  FADD.FTZ R2, R125, R2 ;  /* 0x000000027d027221 */ /* 0x002fe40000010000 */
[----:B------:R-:W-:Y:S02]  /*cee0*/  FFMA.FTZ R0, R156, c[0x0][0x2d0], -R101 ;  /* 0x0000b4009c007a23 */ /* 0x000fe40000010865 */
[----:B------:R-:W-:Y:S02]  /*cef0*/  FADD.FTZ R2, R127, R2 ;  /* 0x000000027f027221 */ /* 0x000fe40000010000 */
[----:B------:R1:W3:Y:S01]  /*cf00*/  MUFU.EX2 R186, R0 ;  /* 0x0000000000ba7308 */ /* 0x0002e20000000800 */
[C---:B--2---:R-:W-:Y:S03]  /*cf10*/  HMMA.16816.F32.BF16 R36, R104.reuse, R108, R36 ;  /* 0x0000006c6824723c */ /* 0x044fe60000041824 */
[--C-:B-1----:R-:W-:Y:S02]  /*cf20*/  FFMA.FTZ R0, R162, c[0x0][0x2d0], -R139.reuse ;  /* 0x0000b400a2007a23 */ /* 0x102fe4000001088b */
[----:B---3--:R-:W-:Y:S04]  /*cf30*/  FADD.FTZ R2, R186, R2 ;  /* 0x00000002ba027221 */ /* 0x008fe80000010000 */
[----:B------:R1:W-:Y:S01]  /*cf40*/  MUFU.EX2 R155, R0 ;  /* 0x00000000009b7308 */ /* 0x0003e20000000800 */
[C---:B------:R-:W-:Y:S01]  /*cf50*/  HMMA.16816.F32.BF16 R40, R104.reuse, R110, R40 ;  /* 0x0000006e6828723c */ /* 0x040fe20000041828 */
[----:B------:R-:W2:Y:S02]  /*cf60*/  LDSM.16.MT88.4 R108, [R168+0x2000] ;  /* 0x00200000a86c783b */ /* 0x000ea40000004200 */
[--C-:B-1----:R-:W-:Y:S06]  /*cf70*/  FFMA.FTZ R0, R160, c[0x0][0x2d0], -R139.reuse ;  /* 0x0000b400a0007a23 */ /* 0x102fec000001088b */
[----:B------:R1:W-:Y:S01]  /*cf80*/  MUFU.EX2 R160, R0 ;  /* 0x0000000000a07308 */ /* 0x0003e20000000800 */
[C---:B--2---:R-:W-:Y:S08]  /*cf90*/  HMMA.16816.F32.BF16 R44, R104.reuse, R108, R44 ;  /* 0x0000006c682c723c */ /* 0x044ff0000004182c */
[C---:B------:R-:W-:Y:S01]  /*cfa0*/  HMMA.16816.F32.BF16 R48, R104.reuse, R110, R48 ;  /* 0x0000006e6830723c */ /* 0x040fe20000041830 */
[----:B------:R-:W2:Y:S03]  /*cfb0*/  LDSM.16.MT88.4 R108, [R170+0x2000] ;  /* 0x00200000aa6c783b */ /* 0x000ea60000004200 */
[--C-:B-1----:R-:W-:Y:S04]  /*cfc0*/  FFMA.FTZ R0, R158, c[0x0][0x2d0], -R139.reuse ;  /* 0x0000b4009e007a23 */ /* 0x102fe8000001088b */
[----:B------:R1:W-:Y:S04]  /*cfd0*/  MUFU.EX2 R156, R0 ;  /* 0x00000000009c7308 */ /* 0x0003e80000000800 */
[----:B-1----:R-:W-:Y:S06]  /*cfe0*/  FFMA.FTZ R0, R157, c[0x0][0x2d0], -R139 ;  /* 0x0000b4009d007a23 */ /* 0x002fec000001088b */
[----:B------:R1:W-:Y:S01]  /*cff0*/  MUFU.EX2 R157, R0 ;  /* 0x00000000009d7308 */ /* 0x0003e20000000800 */
[C---:B--2---:R-:W-:Y:S08]  /*d000*/  HMMA.16816.F32.BF16 R52, R104.reuse, R108, R52 ;  /* 0x0000006c6834723c */ /* 0x044ff00000041834 */
[C---:B------:R-:W-:Y:S01]  /*d010*/  HMMA.16816.F32.BF16 R56, R104.reuse, R110, R56 ;  /* 0x0000006e6838723c */ /* 0x040fe20000041838 */
[----:B------:R-:W2:Y:S03]  /*d020*/  LDSM.16.MT88.4 R108, [R169+0x2000] ;  /* 0x00200000a96c783b */ /* 0x000ea60000004200 */
[--C-:B-1----:R-:W-:Y:S04]  /*d030*/  FFMA.FTZ R0, R161, c[0x0][0x2d0], -R101.reuse ;  /* 0x0000b400a1007a23 */ /* 0x102fe80000010865 */
[----:B------:R1:W3:Y:S04]  /*d040*/  MUFU.EX2 R154, R0 ;  /* 0x00000000009a7308 */ /* 0x0002e80000000800 */
[--C-:B-1----:R-:W-:Y:S01]  /*d050*/  FFMA.FTZ R0, R163, c[0x0][0x2d0], -R101.reuse ;  /* 0x0000b400a3007a23 */ /* 0x102fe20000010865 */
[C---:B--2---:R-:W-:Y:S05]  /*d060*/  HMMA.16816.F32.BF16 R60, R104.reuse, R108, R60 ;  /* 0x0000006c683c723c */ /* 0x044fea000004183c */
[----:B------:R1:W2:Y:S01]  /*d070*/  MUFU.EX2 R153, R0 ;  /* 0x0000000000997308 */ /* 0x0002a20000000800 */
[----:B---3--:R-:W-:Y:S02]  /*d080*/  FADD.FTZ R2, R154, R2 ;  /* 0x000000029a027221 */ /* 0x008fe40000010000 */
[C---:B------:R-:W-:Y:S01]  /*d090*/  HMMA.16816.F32.BF16 R64, R104.reuse, R110, R64 ;  /* 0x0000006e6840723c */ /* 0x040fe20000041840 */
[----:B------:R-:W3:Y:S03]  /*d0a0*/  LDSM.16.MT88.4 R108, [R167+0x4000] ;  /* 0x00400000a76c783b */ /* 0x000ee60000004200 */
[--C-:B-1----:R-:W-:Y:S02]  /*d0b0*/  FFMA.FTZ R0, R159, c[0x0][0x2d0], -R101.reuse ;  /* 0x0000b4009f007a23 */ /* 0x102fe40000010865 */
[----:B--2---:R-:W-:Y:S02]  /*d0c0*/  FADD.FTZ R2, R153, R2 ;  /* 0x0000000299027221 */ /* 0x004fe40000010000 */
[----:B------:R1:W2:Y:S01]  /*d0d0*/  MUFU.EX2 R152, R0 ;  /* 0x0000000000987308 */ /* 0x0002a20000000800 */
[C---:B---3--:R-:W-:Y:S03]  /*d0e0*/  HMMA.16816.F32.BF16 R68, R104.reuse, R108, R68 ;  /* 0x0000006c6844723c */ /* 0x048fe60000041844 */
[----:B-1----:R-:W-:Y:S05]  /*d0f0*/  FFMA.FTZ R0, R171, c[0x0][0x2d0], -R101 ;  /* 0x0000b400ab007a23 */ /* 0x002fea0000010865 */
[C---:B------:R-:W-:Y:S01]  /*d100*/  HMMA.16816.F32.BF16 R72, R104.reuse, R110, R72 ;  /* 0x0000006e6848723c */ /* 0x040fe20000041848 */
[----:B------:R-:W1:Y:S01]  /*d110*/  LDSM.16.MT88.4 R108, [R168+0x4000] ;  /* 0x00400000a86c783b */ /* 0x000e620000004200 */
[----:B------:R3:W-:Y:S02]  /*d120*/  MUFU.EX2 R147, R0 ;  /* 0x0000000000937308 */ /* 0x0007e40000000800 */
[----:B--2---:R-:W-:Y:S02]  /*d130*/  FADD.FTZ R2, R152, R2 ;  /* 0x0000000298027221 */ /* 0x004fe40000010000 */
[----:B---3--:R-:W-:Y:S02]  /*d140*/  FADD.FTZ R0, R185, R102 ;  /* 0x00000066b9007221 */ /* 0x008fe40000010000 */
[----:B------:R-:W-:Y:S04]  /*d150*/  FFMA.FTZ R102, R149, c[0x0][0x2d0], -R139 ;  /* 0x0000b40095667a23 */ /* 0x000fe8000001088b */
[----:B------:R-:W2:Y:S01]  /*d160*/  MUFU.EX2 R145, R102 ;  /* 0x0000006600917308 */ /* 0x000ea20000000800 */
[C---:B-1----:R-:W-:Y:S08]  /*d170*/  HMMA.16816.F32.BF16 R76, R104.reuse, R108, R76 ;  /* 0x0000006c684c723c */ /* 0x042ff0000004184c */
[C---:B------:R-:W-:Y:S01]  /*d180*/  HMMA.16816.F32.BF16 R80, R104.reuse, R110, R80 ;  /* 0x0000006e6850723c */ /* 0x040fe20000041850 */
[----:B------:R-:W1:Y:S03]  /*d190*/  LDSM.16.MT88.4 R108, [R170+0x4000] ;  /* 0x00400000aa6c783b */ /* 0x000e660000004200 */
[----:B--2---:R-:W-:Y:S04]  /*d1a0*/  F2FP.BF16.PACK_AB R138, R146, R145 ;  /* 0x00000091928a723e */ /* 0x004fe800000010ff */
[C---:B-1----:R-:W-:Y:S08]  /*d1b0*/  HMMA.16816.F32.BF16 R84, R104.reuse, R108, R84 ;  /* 0x0000006c6854723c */ /* 0x042ff00000041854 */
[C---:B------:R-:W-:Y:S01]  /*d1c0*/  HMMA.16816.F32.BF16 R88, R104.reuse, R110, R88 ;  /* 0x0000006e6858723c */ /* 0x040fe20000041858 */
[----:B------:R-:W1:Y:S07]  /*d1d0*/  LDSM.16.MT88.4 R108, [R169+0x4000] ;  /* 0x00400000a96c783b */ /* 0x000e6e0000004200 */
[C---:B-1----:R-:W-:Y:S08]  /*d1e0*/  HMMA.16816.F32.BF16 R92, R104.reuse, R108, R92 ;  /* 0x0000006c685c723c */ /* 0x042ff0000004185c */
[----:B------:R-:W-:Y:S01]  /*d1f0*/  HMMA.16816.F32.BF16 R96, R104, R110, R96 ;  /* 0x0000006e6860723c */ /* 0x000fe20000041860 */
[----:B------:R-:W1:Y:S06]  /*d200*/  LDSM.16.MT88.4 R108, [R167+0x800] ;  /* 0x00080000a76c783b */ /* 0x000e6c0000004200 */
[----:B------:R-:W-:Y:S01]  /*d210*/  F2FP.BF16.PACK_AB R104, R126, R122 ;  /* 0x0000007a7e68723e */ /* 0x000fe200000010ff */
[----:B------:R-:W-:Y:S01]  /*d220*/  FADD.FTZ R122, R122, R0 ;  /* 0x000000007a7a7221 */ /* 0x000fe20000010000 */
[----:B------:R-:W-:Y:S03]  /*d230*/  F2FP.BF16.PACK_AB R106, R187, R132 ;  /* 0x00000084bb6a723e */ /* 0x000fe600000010ff */
[----:B------:R-:W-:Y:S01]  /*d240*/  F2FP.BF16.PACK_AB R105, R125, R124 ;  /* 0x0000007c7d69723e */ /* 0x000fe200000010ff */
[----:B------:R-:W-:Y:S01]  /*d250*/  FADD.FTZ R102, R126, R122 ;  /* 0x0000007a7e667221 */ /* 0x000fe20000010000 */
[----:B------:R-:W-:Y:S01]  /*d260*/  F2FP.BF16.PACK_AB R107, R186, R127 ;  /* 0x0000007fba6b723e */ /* 0x000fe200000010ff */
[----:B------:R-:W-:Y:S01]  /*d270*/  LDSM.16.MT88.4 R120, [R168+0x1800] ;  /* 0x00180000a878783b */ /* 0x000fe20000004200 */
[--C-:B------:R-:W-:Y:S04]  /*d280*/  FFMA.FTZ R0, R172, c[0x0][0x2d0], -R101.reuse ;  /* 0x0000b400ac007a23 */ /* 0x100fe80000010865 */
[----:B------:R2:W-:Y:S01]  /*d290*/  MUFU.EX2 R142, R0 ;  /* 0x00000000008e7308 */ /* 0x0005e20000000800 */
[C---:B-1----:R-:W-:Y:S03]  /*d2a0*/  HMMA.16816.F32.BF16 R4, R104.reuse, R108, R4 ;  /* 0x0000006c6804723c */ /* 0x042fe60000041804 */
[--C-:B--2---:R-:W-:Y:S06]  /*d2b0*/  FFMA.FTZ R0, R183, c[0x0][0x2d0], -R101.reuse ;  /* 0x0000b400b7007a23 */ /* 0x104fec0000010865 */
[----:B------:R-:W1:Y:S01]  /*d2c0*/  MUFU.EX2 R141, R0 ;  /* 0x00000000008d7308 */ /* 0x000e620000000800 */
[C---:B------:R-:W-:Y:S01]  /*d2d0*/  HMMA.16816.F32.BF16 R8, R104.reuse, R110, R8 ;  /* 0x0000006e6808723c */ /* 0x040fe20000041808 */
[----:B------:R-:W2:Y:S07]  /*d2e0*/  LDSM.16.MT88.4 R108, [R170+0x800] ;  /* 0x00080000aa6c783b */ /* 0x000eae0000004200 */
[C---:B------:R-:W-:Y:S08]  /*d2f0*/  HMMA.16816.F32.BF16 R12, R104.reuse, R112, R12 ;  /* 0x00000070680c723c */ /* 0x040ff0000004180c */
[C---:B------:R-:W-:Y:S01]  /*d300*/  HMMA.16816.F32.BF16 R16, R104.reuse, R114, R16 ;  /* 0x000000726810723c */ /* 0x040fe20000041810 */
[----:B------:R-:W3:Y:S03]  /*d310*/  LDSM.16.MT88.4 R112, [R169+0x800] ;  /* 0x00080000a970783b */ /* 0x000ee60000004200 */
[----:B-1----:R-:W-:Y:S01]  /*d320*/  F2FP.BF16.PACK_AB R137, R141, R142 ;  /* 0x0000008e8d89723e */ /* 0x002fe200000010ff */
[--C-:B------:R-:W-:Y:S04]  /*d330*/  FFMA.FTZ R0, R182, c[0x0][0x2d0], -R101.reuse ;  /* 0x0000b400b6007a23 */ /* 0x100fe80000010865 */
[----:B------:R1:W-:Y:S03]  /*d340*/  MUFU.EX2 R140, R0 ;  /* 0x00000000008c7308 */ /* 0x0003e60000000800 */
[----:B------:R-:W-:Y:S07]  /*d350*/  FFMA.FTZ R101, R177, c[0x0][0x2d0], -R101 ;  /* 0x0000b400b1657a23 */ /* 0x000fee0000010865 */
[----:B------:R-:W4:Y:S01]  /*d360*/  MUFU.EX2 R101, R101 ;  /* 0x0000006500657308 */ /* 0x000f220000000800 */
[C---:B--2---:R-:W-:Y:S08]  /*d370*/  HMMA.16816.F32.BF16 R20, R104.reuse, R108, R20 ;  /* 0x0000006c6814723c */ /* 0x044ff00000041814 */
[C---:B------:R-:W-:Y:S01]  /*d380*/  HMMA.16816.F32.BF16 R24, R104.reuse, R110, R24 ;  /* 0x0000006e6818723c */ /* 0x040fe20000041818 */
[----:B------:R-:W2:Y:S03]  /*d390*/  LDSM.16.MT88.4 R108, [R167+0x2800] ;  /* 0x00280000a76c783b */ /* 0x000ea60000004200 */
[----:B-1----:R-:W-:Y:S01]  /*d3a0*/  FADD.FTZ R0, R132, R102 ;  /* 0x0000006684007221 */ /* 0x002fe20000010000 */
[----:B------:R-:W-:Y:S03]  /*d3b0*/  MOV R102, R3 ;  /* 0x0000000300667202 */ /* 0x000fe60000000f00 */
[C---:B---3--:R-:W-:Y:S04]  /*d3c0*/  HMMA.16816.F32.BF16 R28, R104.reuse, R112, R28 ;  /* 0x00000070681c723c */ /* 0x048fe8000004181c */
[----:B------:R-:W-:Y:S01]  /*d3d0*/  FADD.FTZ R0, R187, R0 ;  /* 0x00000000bb007221 */ /* 0x000fe20000010000 */
[----:B----4-:R-:W-:Y:S03]  /*d3e0*/  F2FP.BF16.PACK_AB R139, R101, R140 ;  /* 0x0000008c658b723e */ /* 0x010fe600000010ff */
[C---:B------:R-:W-:Y:S01]  /*d3f0*/  HMMA.16816.F32.BF16 R32, R104.reuse, R114, R32 ;  /* 0x000000726820723c */ /* 0x040fe20000041820 */
[----:B------:R-:W1:Y:S03]  /*d400*/  LDSM.16.MT88.4 R112, [R168+0x2800] ;  /* 0x00280000a870783b */ /* 0x000e660000004200 */
[----:B------:R-:W-:Y:S04]  /*d410*/  FADD.FTZ R0, R155, R0 ;  /* 0x000000009b007221 */ /* 0x000fe80000010000 */
[----:B------:R-:W-:Y:S04]  /*d420*/  FADD.FTZ R0, R160, R0 ;  /* 0x00000000a0007221 */ /* 0x000fe80000010000 */
        /* <DEDUP_REMOVED lines=99> */
[----:B------:R-:W-:Y:S02]  /*da60*/  FADD.FTZ R0, R140, R0 ;  /* 0x000000008c007221 */ /* 0x000fe40000010000 */
[C---:B---3--:R-:W-:Y:S04]  /*da70*/  HMMA.16816.F32.BF16 R84, R136.reuse, R12, R84 ;  /* 0x0000000c8854723c */ /* 0x048fe80000041854 */
[----:B------:R-:W-:Y:S02]  /*da80*/  FADD.FTZ R190, R146, R2 ;  /* 0x0000000292be7221 */ /* 0x000fe40000010000 */
[----:B------:R-:W-:Y:S01]  /*da90*/  FADD.FTZ R191, R101, R0 ;  /* 0x0000000065bf7221 */ /* 0x000fe20000010000 */
[----:B------:R-:W-:Y:S01]  /*daa0*/  MOV R12, R3 ;  /* 0x00000003000c7202 */ /* 0x000fe20000000f00 */
[C---:B------:R-:W-:Y:S04]  /*dab0*/  HMMA.16816.F32.BF16 R88, R136.reuse, R14, R88 ;  /* 0x0000000e8858723c */ /* 0x040fe80000041858 */
[----:B------:R-:W-:Y:S04]  /*dac0*/  MOV R101, R100 ;  /* 0x0000006400657202 */ /* 0x000fe80000000f00 */
[C---:B----4-:R-:W-:Y:S08]  /*dad0*/  HMMA.16816.F32.BF16 R92, R136.reuse, R16, R92 ;  /* 0x00000010885c723c */ /* 0x050ff0000004185c */
[----:B------:R-:W-:Y:S01]  /*dae0*/  HMMA.16816.F32.BF16 R96, R136, R18, R96 ;  /* 0x000000128860723c */ /* 0x000fe20000041860 */
[----:B------:R-:W-:-:S07]  /*daf0*/  @P0 BRA `(.L_x_539) ;  /* 0xffffce7000000947 */ /* 0x000fce000383ffff */
.L_x_528:
[----:B------:R-:W-:-:S13]  /*db00*/  ISETP.GE.AND P0, PT, R178, R194, PT ;  /* 0x000000c2b200720c */ /* 0x000fda0003f06270 */
[----:B------:R-:W-:Y:S05]  /*db10*/  @!P0 BRA `(.L_x_540) ;  /* 0x00003c4000008947 */ /* 0x000fea0003800000 */
[----:B------:R-:W-:Y:S02]  /*db20*/  MOV R102, R12 ;  /* 0x0000000c00667202 */ /* 0x000fe40000000f00 */
[----:B------:R-:W-:Y:S02]  /*db30*/  MOV R101, R100 ;  /* 0x0000006400657202 */ /* 0x000fe40000000f00 */
.L_x_558:
[----:B------:R-:W-:Y:S04]  /*db40*/  DEPBAR.LE SB0, 0x0 ;  /* 0x000080000000791a */ /* 0x000fe80000000000 */
[----:B------:R-:W-:Y:S01]  /*db50*/  WARPSYNC 0xffffffff ;  /* 0xffffffff00007948 */ /* 0x000fe20003800000 */
[----:B------:R-:W-:Y:S01]  /*db60*/  BAR.SYNC.DEFER_BLOCKING 0x0 ;  /* 0x0000000000007b1d */ /* 0x000fe20000010000 */
[----:B------:R-:W-:Y:S01]  /*db70*/  SHF.R.S32.HI R0, RZ, 0x1f, R181 ;  /* 0x0000001fff007819 */ /* 0x000fe200000114b5 */
[----:B------:R-:W-:Y:S01]  /*db80*/  IMAD.WIDE.U32 R2, R181, c[0x0][0x208], RZ ;  /* 0x00008200b5027a25 */ /* 0x000fe200078e00ff */
[----:B------:R-:W-:Y:S02]  /*db90*/  SHF.R.S32.HI R4, RZ, 0x1f, R180 ;  /* 0x0000001fff047819 */ /* 0x000fe400000114b4 */
[----:B------:R-:W-:Y:S01]  /*dba0*/  SHF.R.S32.HI R5, RZ, 0x1f, R193 ;  /* 0x0000001fff057819 */ /* 0x000fe200000114c1 */
[----:B------:R-:W-:Y:S01]  /*dbb0*/  IMAD R0, R0, c[0x0][0x208], RZ ;  /* 0x0000820000007a24 */ /* 0x000fe200078e02ff */
[----:B------:R-:W-:Y:S01]  /*dbc0*/  SHF.R.S32.HI R6, RZ, 0x1f, R192 ;  /* 0x0000001fff067819 */ /* 0x000fe200000114c0 */
[----:B------:R-:W-:Y:S01]  /*dbd0*/  IMAD R4, R4, c[0x0][0x218], RZ ;  /* 0x0000860004047a24 */ /* 0x000fe200078e02ff */
[----:B------:R-:W-:Y:S01]  /*dbe0*/  SHF.L.U64.HI R22, R193, 0x1, R5 ;  /* 0x00000001c1167819 */ /* 0x000fe20000010205 */
[----:B------:R-:W-:Y:S01]  /*dbf0*/  IMAD R0, R181, c[0x0][0x20c], R0 ;  /* 0x00008300b5007a24 */ /* 0x000fe200078e0200 */
[----:B------:R-:W-:Y:S01]  /*dc00*/  SHF.R.S32.HI R5, RZ, 0x1f, R184 ;  /* 0x0000001fff057819 */ /* 0x000fe200000114b8 */
[C---:B------:R-:W-:Y:S01]  /*dc10*/  IMAD R4, R180.reuse, c[0x0][0x21c], R4 ;  /* 0x00008700b4047a24 */ /* 0x040fe200078e0204 */
[----:B------:R-:W-:Y:S01]  /*dc20*/  IADD3 R172, R103, 0x5800, RZ ;  /* 0x0000580067ac7810 */ /* 0x000fe20007ffe0ff */
[----:B------:R-:W-:Y:S01]  /*dc30*/  IMAD.IADD R3, R3, 0x1, R0 ;  /* 0x0000000103037824 */ /* 0x000fe200078e0200 */
[----:B------:R-:W-:Y:S01]  /*dc40*/  IADD3 R171, R103, 0x5000, RZ ;  /* 0x0000500067ab7810 */ /* 0x000fe20007ffe0ff */
[----:B------:R-:W-:Y:S01]  /*dc50*/  IMAD.SHL.U32 R28, R193, 0x2, RZ ;  /* 0x00000002c11c7824 */ /* 0x000fe200078e00ff */
[C---:B------:R-:W-:Y:S01]  /*dc60*/  IADD3 R163, R103.reuse, 0x4800, RZ ;  /* 0x0000480067a37810 */ /* 0x040fe20007ffe0ff */
[----:B------:R-:W-:Y:S01]  /*dc70*/  IMAD.WIDE.U32 R2, R180, c[0x0][0x218], R2 ;  /* 0x00008600b4027a25 */ /* 0x000fe200078e0002 */
[C---:B------:R-:W-:Y:S02]  /*dc80*/  IADD3 R162, R103.reuse, 0x4000, RZ ;  /* 0x0000400067a27810 */ /* 0x040fe40007ffe0ff */
[C---:B------:R-:W-:Y:S01]  /*dc90*/  IADD3 R161, R103.reuse, 0x3800, RZ ;  /* 0x0000380067a17810 */ /* 0x040fe20007ffe0ff */
[----:B------:R-:W-:Y:S01]  /*dca0*/  IMAD.SHL.U32 R23, R192, 0x2, RZ ;  /* 0x00000002c0177824 */ /* 0x000fe200078e00ff */
[----:B------:R-:W-:Y:S01]  /*dcb0*/  IADD3 R0, P0, R206, R2, RZ ;  /* 0x00000002ce007210 */ /* 0x000fe20007f1e0ff */
[----:B------:R1:W2:Y:S01]  /*dcc0*/  LDSM.16.M88.4 R32, [R173] ;  /* 0x00000000ad20783b */ /* 0x0002a20000000200 */
[C---:B------:R-:W-:Y:S01]  /*dcd0*/  IADD3 R160, R103.reuse, 0x3000, RZ ;  /* 0x0000300067a07810 */ /* 0x040fe20007ffe0ff */
[----:B------:R-:W-:Y:S01]  /*dce0*/  IMAD.SHL.U32 R14, R184, 0x2, RZ ;  /* 0x00000002b80e7824 */ /* 0x000fe200078e00ff */
[----:B------:R-:W-:Y:S01]  /*dcf0*/  IADD3.X R2, R210, R3, R4, P0, !PT ;  /* 0x00000003d2027210 */ /* 0x000fe200007fe404 */
[----:B------:R1:W3:Y:S01]  /*dd00*/  LDSM.16.M88.4 R8, [R164] ;  /* 0x00000000a408783b */ /* 0x0002e20000000200 */
[C---:B------:R-:W-:Y:S02]  /*dd10*/  LEA R4, P0, R0.reuse, c[0x0][0x1f8], 0x1 ;  /* 0x00007e0000047a11 */ /* 0x040fe400078008ff */
[C---:B------:R-:W-:Y:S01]  /*dd20*/  IADD3 R100, R103.reuse, 0x2800, RZ ;  /* 0x0000280067647810 */ /* 0x040fe20007ffe0ff */
[----:B------:R1:W4:Y:S01]  /*dd30*/  LDSM.16.M88.4 R16, [R164+0x800] ;  /* 0x00080000a410783b */ /* 0x0003220000000200 */
[----:B------:R-:W-:Y:S02]  /*dd40*/  LEA.HI.X R12, R0, c[0x0][0x1fc], R2, 0x1, P0 ;  /* 0x00007f00000c7a11 */ /* 0x000fe400000f0c02 */
[----:B------:R-:W-:Y:S01]  /*dd50*/  IADD3 R0, R103, 0x2000, RZ ;  /* 0x0000200067007810 */ /* 0x000fe20007ffe0ff */
[----:B------:R1:W1:Y:S01]  /*dd60*/  LDSM.16.M88.4 R24, [R164+0x1000] ;  /* 0x00100000a418783b */ /* 0x0002620000000200 */
[----:B------:R-:W-:Y:S02]  /*dd70*/  SHF.L.U64.HI R15, R192, 0x1, R6 ;  /* 0x00000001c00f7819 */ /* 0x000fe40000010206 */
[----:B------:R-:W-:Y:S01]  /*dd80*/  SHF.L.U64.HI R13, R184, 0x1, R5 ;  /* 0x00000001b80d7819 */ /* 0x000fe20000010205 */
[----:B------:R1:W1:Y:S04]  /*dd90*/  LDSM.16.M88.4 R136, [R164+0x1800] ;  /* 0x00180000a488783b */ /* 0x0002680000000200 */
[----:B------:R1:W1:Y:S04]  /*dda0*/  LDSM.16.M88.4 R140, [R174] ;  /* 0x00000000ae8c783b */ /* 0x0002680000000200 */
[----:B------:R1:W1:Y:S04]  /*ddb0*/  LDSM.16.M88.4 R144, [R103] ;  /* 0x000000006790783b */ /* 0x0002680000000200 */
[----:B------:R1:W1:Y:S04]  /*ddc0*/  LDSM.16.M88.4 R148, [R103+0x800] ;  /* 0x000800006794783b */ /* 0x0002680000000200 */
[----:B------:R1:W1:Y:S04]  /*ddd0*/  LDSM.16.M88.4 R152, [R103+0x1000] ;  /* 0x001000006798783b */ /* 0x0002680000000200 */
[----:B------:R1:W1:Y:S01]  /*dde0*/  LDSM.16.M88.4 R156, [R103+0x1800] ;  /* 0x00180000679c783b */ /* 0x0002620000000200 */
[----:B------:R-:W-:-:S05]  /*ddf0*/  BRA.DIV ~URZ, `(.L_x_541) ;  /* 0x00009ff27f007947 */ /* 0x000fca000b800000 */
[----:B------:R4:W3:Y:S02]  /*de00*/  SHFL.IDX PT, R2, R12, RZ, 0x181f ;  /* 0x00181fff0c027589 */ /* 0x0008e400000e0000 */
.L_x_652:
[----:B------:R-:W5:Y:S01]  /*de10*/  SHFL.IDX PT, R5, R4, RZ, 0x181f ;  /* 0x00181fff04057589 */ /* 0x000f6200000e0000 */
[----:B------:R-:W-:Y:S01]  /*de20*/  ISETP.GE.AND P1, PT, R184, c[0x0][0x1d4], PT ;  /* 0x00007500b8007a0c */ /* 0x000fe20003f26270 */
[----:B------:R-:W-:Y:S01]  /*de30*/  BSSY B0, `(.L_x_542) ;  /* 0x0000145000007945 */ /* 0x000fe20003800000 */
[----:B------:R-:W-:Y:S02]  /*de40*/  ISETP.GE.AND P4, PT, R192, c[0x0][0x1d4], PT ;  /* 0x00007500c0007a0c */ /* 0x000fe40003f86270 */
[----:B------:R-:W-:Y:S02]  /*de50*/  SEL R177, RZ, 0x10, P1 ;  /* 0x00000010ffb17807 */ /* 0x000fe40000800000 */
[----:B------:R-:W-:Y:S01]  /*de60*/  ISETP.GE.AND P3, PT, R193, c[0x0][0x1d4], PT ;  /* 0x00007500c1007a0c */ /* 0x000fe20003f66270 */
[----:B------:R-:W4:Y:S08]  /*de70*/  SHFL.IDX PT, R3, R4, 0x1, 0x181f ;  /* 0x00381f0004037f89 */ /* 0x000f3000000e0000 */
[----:B------:R3:W2:Y:S01]  /*de80*/  SHFL.IDX PT, R4, R12, 0x1, 0x181f ;  /* 0x00381f000c047f89 */ /* 0x0006a200000e0000 */
[C---:B-----5:R-:W-:Y:S04]  /*de90*/  IADD3 R6, P0, R5.reuse, R14, RZ ;  /* 0x0000000e05067210 */ /* 0x060fe80007f1e0ff */
[C---:B---3--:R-:W-:Y:S05]  /*dea0*/  IADD3.X R7, R2.reuse, R13, RZ, P0, !PT ;  /* 0x0000000d02077210 */ /* 0x048fea00007fe4ff */
[----:B------:R3:W-:Y:S01]  /*deb0*/  LDGSTS.E.BYPASS.LTC128B.128 [R179+0x100], [R6.64], !P1 ;  /* 0x0010000006b37fae */ /* 0x0007e2000c901d48 */
[C---:B----4-:R-:W-:Y:S02]  /*dec0*/  IADD3 R12, P2, R5.reuse, R28, RZ ;  /* 0x0000001c050c7210 */ /* 0x050fe40007f5e0ff */
[----:B---3--:R-:W-:Y:S04]  /*ded0*/  IADD3 R6, P0, R5, R23, RZ ;  /* 0x0000001705067210 */ /* 0x008fe80007f1e0ff */
[----:B------:R-:W-:Y:S05]  /*dee0*/  IADD3.X R7, R2, R15, RZ, P0, !PT ;  /* 0x0000000f02077210 */ /* 0x000fea00007fe4ff */
[----:B------:R3:W-:Y:S02]  /*def0*/  LDGSTS.E.BYPASS.LTC128B.128 [R179+0x2100], [R6.64], !P4 ;  /* 0x0210000006b37fae */ /* 0x0007e4000e101d48 */
[----:B---3--:R-:W-:Y:S04]  /*df00*/  IADD3 R6, -R177, 0x10, RZ ;  /* 0x00000010b1067810 */ /* 0x008fe80007ffe1ff */
[----:B------:R-:W-:Y:S04]  /*df10*/  LOP3.LUT R6, R6, 0xf, RZ, 0xc0, !PT ;  /* 0x0000000f06067812 */ /* 0x000fe800078ec0ff */
[-C--:B------:R-:W-:Y:S02]  /*df20*/  IADD3 R20, P1, P0, R6, R3.reuse, R14 ;  /* 0x0000000306147210 */ /* 0x080fe4000783e00e */
[----:B------:R-:W-:Y:S02]  /*df30*/  SEL R6, RZ, 0x10, P4 ;  /* 0x00000010ff067807 */ /* 0x000fe40002000000 */
[-C--:B--2---:R-:W-:Y:S02]  /*df40*/  IADD3.X R21, RZ, R4.reuse, R13, P1, P0 ;  /* 0x00000004ff157210 */ /* 0x084fe40000fe040d */
[----:B------:R-:W-:Y:S04]  /*df50*/  IADD3 R7, -R6, 0x10, RZ ;  /* 0x0000001006077810 */ /* 0x000fe80007ffe1ff */
[----:B------:R-:W-:Y:S04]  /*df60*/  LOP3.LUT R7, R7, 0xf, RZ, 0xc0, !PT ;  /* 0x0000000f07077812 */ /* 0x000fe800078ec0ff */
[-C--:B------:R-:W-:Y:S02]  /*df70*/  IADD3 R14, P1, P0, R7, R3.reuse, R23 ;  /* 0x00000003070e7210 */ /* 0x080fe4000783e017 */
[----:B------:R-:W-:Y:S02]  /*df80*/  SEL R7, RZ, 0x10, P3 ;  /* 0x00000010ff077807 */ /* 0x000fe40001800000 */
[----:B------:R-:W-:Y:S02]  /*df90*/  IADD3.X R15, RZ, R4, R15, P1, P0 ;  /* 0x00000004ff0f7210 */ /* 0x000fe40000fe040f */
[----:B------:R-:W-:Y:S04]  /*dfa0*/  IADD3 R13, -R7, 0x10, RZ ;  /* 0x00000010070d7810 */ /* 0x000fe80007ffe1ff */
[----:B------:R-:W-:Y:S04]  /*dfb0*/  LOP3.LUT R13, R13, 0xf, RZ, 0xc0, !PT ;  /* 0x0000000f0d0d7812 */ /* 0x000fe800078ec0ff */
[----:B------:R-:W-:Y:S02]  /*dfc0*/  IADD3 R28, P1, P0, R13, R3, R28 ;  /* 0x000000030d1c7210 */ /* 0x000fe4000783e01c */
[----:B------:R-:W-:Y:S02]  /*dfd0*/  IADD3.X R13, R2, R22, RZ, P2, !PT ;  /* 0x00000016020d7210 */ /* 0x000fe400017fe4ff */
[----:B------:R-:W-:Y:S02]  /*dfe0*/  IADD3.X R29, RZ, R4, R22, P1, P0 ;  /* 0x00000004ff1d7210 */ /* 0x000fe40000fe0416 */
[----:B------:R-:W-:Y:S01]  /*dff0*/  ISETP.NE.U32.AND P0, PT, R177, RZ, PT ;  /* 0x000000ffb100720c */ /* 0x000fe20003f05070 */
[----:B------:R2:W-:Y:S11]  /*e000*/  LDGSTS.E.BYPASS.LTC128B.128 [R179+0x4100], [R12.64], !P3 ;  /* 0x041000000cb37fae */ /* 0x0005f6000d901d48 */
[----:B------:R-:W-:Y:S01]  /*e010*/  @!UPT UIADD3 URZ, URZ, URZ, URZ ;  /* 0x0000003f3f3ff290 */ /* 0x000fe2000fffe03f */
[----:B------:R3:W-:Y:S01]  /*e020*/  LDGSTS.E.BYPASS.LTC128B.128.ZFILL [R179+0x1100], [R20.64], P0 ;  /* 0x0110000014b37fae */ /* 0x0007e20008141d48 */
[----:B------:R-:W-:Y:S11]  /*e030*/  ISETP.NE.U32.AND P0, PT, R6, RZ, PT ;  /* 0x000000ff0600720c */ /* 0x000ff60003f05070 */
[----:B------:R-:W-:Y:S02]  /*e040*/  @!UPT UIADD3 URZ, URZ, URZ, URZ ;  /* 0x0000003f3f3ff290 */ /* 0x000fe4000fffe03f */
[----:B------:R2:W-:Y:S01]  /*e050*/  LDGSTS.E.BYPASS.LTC128B.128.ZFILL [R179+0x3100], [R14.64], P0 ;  /* 0x031000000eb37fae */ /* 0x0005e20008141d48 */
[----:B------:R-:W-:Y:S02]  /*e060*/  ISETP.NE.U32.AND P0, PT, R7, RZ, PT ;  /* 0x000000ff0700720c */ /* 0x000fe40003f05070 */
[C---:B------:R-:W-:Y:S08]  /*e070*/  HMMA.16816.F32.BF16 R4, R32.reuse, R8, RZ ;  /* 0x000000082004723c */ /* 0x040ff000000418ff */
[C---:B------:R-:W-:Y:S03]  /*e080*/  HMMA.16816.F32.BF16 R8, R32.reuse, R10, RZ ;  /* 0x0000000a2008723c */ /* 0x040fe600000418ff */
[----:B------:R4:W-:Y:S01]  /*e090*/  LDGSTS.E.BYPASS.LTC128B.128.ZFILL [R179+0x5100], [R28.64], P0 ;  /* 0x051000001cb37fae */ /* 0x0009e20008141d48 */
[----:B------:R-:W-:Y:S07]  /*e0a0*/  ISETP.GT.AND P0, PT, R178, R194, PT ;  /* 0x000000c2b200720c */ /* 0x000fee0003f04270 */
[----:B------:R-:W0:Y:S01]  /*e0b0*/  LDGDEPBAR ;  /* 0x00000000000079af */ /* 0x000e220000000000 */
[C---:B--2---:R-:W-:Y:S08]  /*e0c0*/  HMMA.16816.F32.BF16 R12, R32.reuse, R16, RZ ;  /* 0x00000010200c723c */ /* 0x044ff000000418ff */
[C---:B------:R-:W-:Y:S08]  /*e0d0*/  HMMA.16816.F32.BF16 R16, R32.reuse, R18, RZ ;  /* 0x000000122010723c */ /* 0x040ff000000418ff */
        /* <DEDUP_REMOVED lines=17> */
[C---:B-1----:R-:W-:Y:S01]  /*e1f0*/  HMMA.16816.F32.BF16 R4, R136.reuse, R144, R4 ;  /* 0x000000908804723c */ /* 0x042fe20000041804 */
[----:B------:R-:W-:Y:S07]  /*e200*/  LDSM.16.M88.4 R156, [R160] ;  /* 0x00000000a09c783b */ /* 0x000fee0000000200 */
        /* <DEDUP_REMOVED lines=27> */
[----:B------:R-:W-:Y:S07]  /*e3c0*/  LDSM.16.M88.4 R144, [R0] ;  /* 0x000000000090783b */ /* 0x000fee0000000200 */
[C---:B------:R-:W-:Y:S08]  /*e3d0*/  HMMA.16816.F32.BF16 R12, R136.reuse, R148, R12 ;  /* 0x00000094880c723c */ /* 0x040ff0000004180c */
[C---:B------:R-:W-:Y:S01]  /*e3e0*/  HMMA.16816.F32.BF16 R16, R136.reuse, R150, R16 ;  /* 0x000000968810723c */ /* 0x040fe20000041810 */
[----:B------:R-:W-:Y:S07]  /*e3f0*/  LDSM.16.M88.4 R148, [R100] ;  /* 0x000000006494783b */ /* 0x000fee0000000200 */
[C---:B--2---:R-:W-:Y:S08]  /*e400*/  HMMA.16816.F32.BF16 R20, R136.reuse, R140, R20 ;  /* 0x0000008c8814723c */ /* 0x044ff00000041814 */
[C---:B------:R-:W-:Y:S01]  /*e410*/  HMMA.16816.F32.BF16 R24, R136.reuse, R142, R24 ;  /* 0x0000008e8818723c */ /* 0x040fe20000041818 */
[----:B------:R-:W1:Y:S07]  /*e420*/  LDSM.16.M88.4 R140, [R174+0x4000] ;  /* 0x00400000ae8c783b */ /* 0x000e6e0000000200 */
[C---:B---3--:R-:W-:Y:S08]  /*e430*/  HMMA.16816.F32.BF16 R28, R136.reuse, R152, R28 ;  /* 0x00000098881c723c */ /* 0x048ff0000004181c */
[----:B------:R-:W-:Y:S01]  /*e440*/  HMMA.16816.F32.BF16 R32, R136, R154, R32 ;  /* 0x0000009a8820723c */ /* 0x000fe20000041820 */
[----:B------:R-:W2:Y:S08]  /*e450*/  LDSM.16.M88.4 R136, [R161] ;  /* 0x00000000a188783b */ /* 0x000eb00000000200 */
[----:B------:R-:W-:Y:S01]  /*e460*/  LDSM.16.M88.4 R152, [R166+0x2800] ;  /* 0x00280000a698783b */ /* 0x000fe20000000200 */
        /* <DEDUP_REMOVED lines=8> */
[----:B------:R-:W3:Y:S07]  /*e4f0*/  LDSM.16.M88.4 R156, [R166+0x3000] ;  /* 0x00300000a69c783b */ /* 0x000eee0000000200 */
[C---:B--2---:R-:W-:Y:S08]  /*e500*/  HMMA.16816.F32.BF16 R28, R140.reuse, R136, R28 ;  /* 0x000000888c1c723c */ /* 0x044ff0000004181c */
[----:B------:R-:W-:Y:S01]  /*e510*/  HMMA.16816.F32.BF16 R32, R140, R138, R32 ;  /* 0x0000008a8c20723c */ /* 0x000fe20000041820 */
[----:B------:R-:W2:Y:S07]  /*e520*/  LDSM.16.M88.4 R136, [R166+0x3800] ;  /* 0x00380000a688783b */ /* 0x000eae0000000200 */
[C---:B-1----:R-:W-:Y:S01]  /*e530*/  HMMA.16816.F32.BF16 R4, R144.reuse, R148, R4 ;  /* 0x000000949004723c */ /* 0x042fe20000041804 */
[----:B------:R-:W-:Y:S07]  /*e540*/  LDSM.16.M88.4 R140, [R175+0x4000] ;  /* 0x00400000af8c783b */ /* 0x000fee0000000200 */
[C---:B------:R-:W-:Y:S01]  /*e550*/  HMMA.16816.F32.BF16 R8, R144.reuse, R150, R8 ;  /* 0x000000969008723c */ /* 0x040fe20000041808 */
[----:B------:R-:W1:Y:S07]  /*e560*/  LDSM.16.M88.4 R148, [R165+-0x2000] ;  /* 0xffe00000a594783b */ /* 0x000e6e0000000200 */
[C---:B------:R-:W-:Y:S08]  /*e570*/  HMMA.16816.F32.BF16 R12, R144.reuse, R152, R12 ;  /* 0x00000098900c723c */ /* 0x040ff0000004180c */
[C---:B------:R-:W-:Y:S01]  /*e580*/  HMMA.16816.F32.BF16 R16, R144.reuse, R154, R16 ;  /* 0x0000009a9010723c */ /* 0x040fe20000041810 */
[----:B------:R-:W4:Y:S07]  /*e590*/  LDSM.16.M88.4 R152, [R165+-0x1800] ;  /* 0xffe80000a598783b */ /* 0x000f2e0000000200 */
[C---:B---3--:R-:W-:Y:S08]  /*e5a0*/  HMMA.16816.F32.BF16 R20, R144.reuse, R156, R20 ;  /* 0x0000009c9014723c */ /* 0x048ff00000041814 */
[C---:B------:R-:W-:Y:S01]  /*e5b0*/  HMMA.16816.F32.BF16 R24, R144.reuse, R158, R24 ;  /* 0x0000009e9018723c */ /* 0x040fe20000041818 */
[----:B------:R-:W3:Y:S07]  /*e5c0*/  LDSM.16.M88.4 R156, [R165+-0x1000] ;  /* 0xfff00000a59c783b */ /* 0x000eee0000000200 */
[C---:B--2---:R-:W-:Y:S08]  /*e5d0*/  HMMA.16816.F32.BF16 R28, R144.reuse, R136, R28 ;  /* 0x00000088901c723c */ /* 0x044ff0000004181c */
[----:B------:R-:W-:Y:S01]  /*e5e0*/  HMMA.16816.F32.BF16 R32, R144, R138, R32 ;  /* 0x0000008a9020723c */ /* 0x000fe20000041820 */
[----:B------:R-:W2:Y:S07]  /*e5f0*/  LDSM.16.M88.4 R136, [R165+-0x800] ;  /* 0xfff80000a588783b */ /* 0x000eae0000000200 */
[C---:B-1----:R-:W-:Y:S01]  /*e600*/  HMMA.16816.F32.BF16 R4, R140.reuse, R148, R4 ;  /* 0x000000948c04723c */ /* 0x042fe20000041804 */
[----:B------:R-:W-:Y:S07]  /*e610*/  LDSM.16.M88.4 R144, [R173+0x8000] ;  /* 0x00800000ad90783b */ /* 0x000fee0000000200 */
[C---:B------:R-:W-:Y:S01]  /*e620*/  HMMA.16816.F32.BF16 R8, R140.reuse, R150, R8 ;  /* 0x000000968c08723c */ /* 0x040fe20000041808 */
[----:B------:R-:W1:Y:S07]  /*e630*/  LDSM.16.M88.4 R148, [R164+0x4000] ;  /* 0x00400000a494783b */ /* 0x000e6e0000000200 */
[C---:B----4-:R-:W-:Y:S08]  /*e640*/  HMMA.16816.F32.BF16 R12, R140.reuse, R152, R12 ;  /* 0x000000988c0c723c */ /* 0x050ff0000004180c */
[C---:B------:R-:W-:Y:S01]  /*e650*/  HMMA.16816.F32.BF16 R16, R140.reuse, R154, R16 ;  /* 0x0000009a8c10723c */ /* 0x040fe20000041810 */
[----:B------:R-:W4:Y:S07]  /*e660*/  LDSM.16.M88.4 R152, [R164+0x4800] ;  /* 0x00480000a498783b */ /* 0x000f2e0000000200 */
[C---:B---3--:R-:W-:Y:S08]  /*e670*/  HMMA.16816.F32.BF16 R20, R140.reuse, R156, R20 ;  /* 0x0000009c8c14723c */ /* 0x048ff00000041814 */
        /* <DEDUP_REMOVED lines=8> */
[----:B------:R-:W1:Y:S07]  /*e700*/  LDSM.16.M88.4 R148, [R162] ;  /* 0x00000000a294783b */ /* 0x000e6e0000000200 */
[C---:B----4-:R-:W-:Y:S08]  /*e710*/  HMMA.16816.F32.BF16 R12, R144.reuse, R152, R12 ;  /* 0x00000098900c723c */ /* 0x050ff0000004180c */
[C---:B------:R-:W-:Y:S01]  /*e720*/  HMMA.16816.F32.BF16 R16, R144.reuse, R154, R16 ;  /* 0x0000009a9010723c */ /* 0x040fe20000041810 */
[----:B------:R-:W4:Y:S07]  /*e730*/  LDSM.16.M88.4 R152, [R163] ;  /* 0x00000000a398783b */ /* 0x000f2e0000000200 */
[C---:B---3--:R-:W-:Y:S01]  /*e740*/  HMMA.16816.F32.BF16 R20, R144.reuse, R156, R20 ;  /* 0x0000009c9014723c */ /* 0x048fe20000041814 */
[----:B------:R-:W-:Y:S07]  /*e750*/  LDSM.16.M88.4 R160, [R172] ;  /* 0x00000000aca0783b */ /* 0x000fee0000000200 */
[C---:B------:R-:W-:Y:S01]  /*e760*/  HMMA.16816.F32.BF16 R24, R144.reuse, R158, R24 ;  /* 0x0000009e9018723c */ /* 0x040fe20000041818 */
[----:B------:R-:W3:Y:S07]  /*e770*/  LDSM.16.M88.4 R156, [R171] ;  /* 0x00000000ab9c783b */ /* 0x000eee0000000200 */
[C---:B--2---:R-:W-:Y:S08]  /*e780*/  HMMA.16816.F32.BF16 R28, R144.reuse, R136, R28 ;  /* 0x00000088901c723c */ /* 0x044ff0000004181c */
[----:B------:R-:W-:Y:S01]  /*e790*/  HMMA.16816.F32.BF16 R32, R144, R138, R32 ;  /* 0x0000008a9020723c */ /* 0x000fe20000041820 */
[----:B------:R-:W-:Y:S07]  /*e7a0*/  LDSM.16.M88.4 R136, [R176+0x8000] ;  /* 0x00800000b088783b */ /* 0x000fee0000000200 */
[C---:B-1----:R-:W-:Y:S01]  /*e7b0*/  HMMA.16816.F32.BF16 R4, R140.reuse, R148, R4 ;  /* 0x000000948c04723c */ /* 0x042fe20000041804 */
[----:B------:R-:W1:Y:S07]  /*e7c0*/  LDSM.16.M88.4 R144, [R166+0x4000] ;  /* 0x00400000a690783b */ /* 0x000e6e0000000200 */
[C---:B------:R-:W-:Y:S01]  /*e7d0*/  HMMA.16816.F32.BF16 R8, R140.reuse, R150, R8 ;  /* 0x000000968c08723c */ /* 0x040fe20000041808 */
[----:B------:R-:W2:Y:S07]  /*e7e0*/  LDSM.16.M88.4 R148, [R166+0x4800] ;  /* 0x00480000a694783b */ /* 0x000eae0000000200 */
[C---:B----4-:R-:W-:Y:S08]  /*e7f0*/  HMMA.16816.F32.BF16 R12, R140.reuse, R152, R12 ;  /* 0x000000988c0c723c */ /* 0x050ff0000004180c */
[C---:B------:R-:W-:Y:S01]  /*e800*/  HMMA.16816.F32.BF16 R16, R140.reuse, R154, R16 ;  /* 0x0000009a8c10723c */ /* 0x040fe20000041810 */
[----:B------:R-:W4:Y:S07]  /*e810*/  LDSM.16.M88.4 R152, [R166+0x5000] ;  /* 0x00500000a698783b */ /* 0x000f2e0000000200 */
[C---:B---3--:R-:W-:Y:S08]  /*e820*/  HMMA.16816.F32.BF16 R20, R140.reuse, R156, R20 ;  /* 0x0000009c8c14723c */ /* 0x048ff00000041814 */
[C---:B------:R-:W-:Y:S01]  /*e830*/  HMMA.16816.F32.BF16 R24, R140.reuse, R158, R24 ;  /* 0x0000009e8c18723c */ /* 0x040fe20000041818 */
[----:B------:R-:W-:Y:S07]  /*e840*/  LDSM.16.M88.4 R156, [R175+0x8000] ;  /* 0x00800000af9c783b */ /* 0x000fee0000000200 */
[C---:B------:R-:W-:Y:S08]  /*e850*/  HMMA.16816.F32.BF16 R28, R140.reuse, R160, R28 ;  /* 0x000000a08c1c723c */ /* 0x040ff0000004181c */
[----:B------:R-:W-:Y:S01]  /*e860*/  HMMA.16816.F32.BF16 R32, R140, R162, R32 ;  /* 0x000000a28c20723c */ /* 0x000fe20000041820 */
[----:B------:R-:W3:Y:S07]  /*e870*/  LDSM.16.M88.4 R140, [R166+0x5800] ;  /* 0x00580000a68c783b */ /* 0x000eee0000000200 */
[C---:B-1----:R-:W-:Y:S01]  /*e880*/  HMMA.16816.F32.BF16 R4, R136.reuse, R144, R4 ;  /* 0x000000908804723c */ /* 0x042fe20000041804 */
[----:B------:R-:W1:Y:S07]  /*e890*/  LDSM.16.M88.4 R160, [R165] ;  /* 0x00000000a5a0783b */ /* 0x000e6e0000000200 */
[C---:B------:R-:W-:Y:S08]  /*e8a0*/  HMMA.16816.F32.BF16 R8, R136.reuse, R146, R8 ;  /* 0x000000928808723c */ /* 0x040ff00000041808 */
[C---:B--2---:R-:W-:Y:S08]  /*e8b0*/  HMMA.16816.F32.BF16 R12, R136.reuse, R148, R12 ;  /* 0x00000094880c723c */ /* 0x044ff0000004180c */
[C---:B------:R-:W-:Y:S08]  /*e8c0*/  HMMA.16816.F32.BF16 R16, R136.reuse, R150, R16 ;  /* 0x000000968810723c */ /* 0x040ff00000041810 */
[C---:B----4-:R-:W-:Y:S08]  /*e8d0*/  HMMA.16816.F32.BF16 R20, R136.reuse, R152, R20 ;  /* 0x000000988814723c */ /* 0x050ff00000041814 */
[C---:B------:R-:W-:Y:S08]  /*e8e0*/  HMMA.16816.F32.BF16 R24, R136.reuse, R154, R24 ;  /* 0x0000009a8818723c */ /* 0x040ff00000041818 */
[C---:B---3--:R-:W-:Y:S08]  /*e8f0*/  HMMA.16816.F32.BF16 R28, R136.reuse, R140, R28 ;  /* 0x0000008c881c723c */ /* 0x048ff0000004181c */
[----:B------:R-:W-:Y:S01]  /*e900*/  HMMA.16816.F32.BF16 R32, R136, R142, R32 ;  /* 0x0000008e8820723c */ /* 0x000fe20000041820 */
[----:B------:R-:W2:Y:S07]  /*e910*/  LDSM.16.M88.4 R136, [R165+0x800] ;  /* 0x00080000a588783b */ /* 0x000eae0000000200 */
[C---:B-1----:R-:W-:Y:S08]  /*e920*/  HMMA.16816.F32.BF16 R4, R156.reuse, R160, R4 ;  /* 0x000000a09c04723c */ /* 0x042ff00000041804 */
[C---:B------:R-:W-:Y:S11]  /*e930*/  HMMA.16816.F32.BF16 R8, R156.reuse, R162, R8 ;  /* 0x000000a29c08723c */ /* 0x040ff60000041808 */
[----:B------:R-:W-:Y:S05]  /*e940*/  @!UPT UIADD3 URZ, URZ, URZ, URZ ;  /* 0x0000003f3f3ff290 */ /* 0x000fea000fffe03f */
[----:B------:R-:W-:Y:S04]  /*e950*/  FMUL.FTZ R0, R4, c[0x0][0x320] ;  /* 0x0000c80004007a20 */ /* 0x000fe80000410000 */
[----:B------:R1:W3:Y:S04]  /*e960*/  MUFU.TANH R150, R0 ;  /* 0x0000000000967308 */ /* 0x0002e80000002400 */
[----:B------:R-:W-:Y:S01]  /*e970*/  FMUL.FTZ R2, R11, c[0x0][0x320] ;  /* 0x0000c8000b027a20 */ /* 0x000fe20000410000 */
[C---:B--2---:R-:W-:Y:S05]  /*e980*/  HMMA.16816.F32.BF16 R12, R156.reuse, R136, R12 ;  /* 0x000000889c0c723c */ /* 0x044fea000004180c */
[----:B------:R2:W4:Y:S03]  /*e990*/  MUFU.TANH R153, R2 ;  /* 0x0000000200997308 */ /* 0x0005260000002400 */
[C---:B------:R-:W-:Y:S04]  /*e9a0*/  HMMA.16816.F32.BF16 R16, R156.reuse, R138, R16 ;  /* 0x0000008a9c10723c */ /* 0x040fe80000041810 */
[----:B-1----:R-:W-:Y:S04]  /*e9b0*/  FMUL.FTZ R0, R5, c[0x0][0x320] ;  /* 0x0000c80005007a20 */ /* 0x002fe80000410000 */
[----:B------:R1:W1:Y:S11]  /*e9c0*/  MUFU.TANH R149, R0 ;  /* 0x0000000000957308 */ /* 0x0002760000002400 */
[----:B------:R-:W-:Y:S05]  /*e9d0*/  @!UPT UIADD3 URZ, URZ, URZ, URZ ;  /* 0x0000003f3f3ff290 */ /* 0x000fea000fffe03f */
[----:B--2---:R-:W-:Y:S04]  /*e9e0*/  FMUL.FTZ R2, R19, c[0x0][0x320] ;  /* 0x0000c80013027a20 */ /* 0x004fe80000410000 */
[----:B------:R-:W2:Y:S01]  /*e9f0*/  MUFU.TANH R143, R2 ;  /* 0x00000002008f7308 */ /* 0x000ea20000002400 */
        /* <DEDUP_REMOVED lines=9> */
[----:B-----5:R-:W-:Y:S04]  /*ea90*/  FMUL.FTZ R0, R9, c[0x0][0x320] ;  /* 0x0000c80009007a20 */ /* 0x020fe80000410000 */
[----:B------:R1:W1:Y:S04]  /*eaa0*/  MUFU.TANH R147, R0 ;  /* 0x0000000000937308 */ /* 0x0002680000002400 */
[----:B-1----:R-:W-:Y:S02]  /*eab0*/  FMUL.FTZ R0, R10, c[0x0][0x320] ;  /* 0x0000c8000a007a20 */ /* 0x002fe40000410000 */
[----:B------:R-:W1:Y:S01]  /*eac0*/  LDSM.16.M88.4 R8, [R165+0x1800] ;  /* 0x00180000a508783b */ /* 0x000e620000000200 */
[----:B------:R-:W-:Y:S04]  /*ead0*/  DEPBAR.LE SB0, 0x0 ;  /* 0x000080000000791a */ /* 0x000fe80000000000 */
[----:B------:R5:W1:Y:S03]  /*eae0*/  MUFU.TANH R154, R0 ;  /* 0x00000000009a7308 */ /* 0x000a660000002400 */
[----:B------:R-:W-:Y:S01]  /*eaf0*/  BAR.SYNC.DEFER_BLOCKING 0x0 ;  /* 0x0000000000007b1d */ /* 0x000fe20000010000 */
[----:B-----5:R-:W-:Y:S06]  /*eb00*/  FMUL.FTZ R0, R12, c[0x0][0x320] ;  /* 0x0000c8000c007a20 */ /* 0x020fec0000410000 */
        /* <DEDUP_REMOVED lines=48> */
[----:B--234-:R-:W-:Y:S01]  /*ee10*/  IMAD R2, R178, 0x40, R201 ;  /* 0x00000040b2027824 */ /* 0x01cfe200078e02c9 */
        /* <DEDUP_REMOVED lines=12> */
[----:B-1----:R-:W-:Y:S01]  /*eee0*/  IMAD.MOV.U32 R0, RZ, RZ, R2 ;  /* 0x000000ffff007224 */ /* 0x002fe200078e0002 */
        /* <DEDUP_REMOVED lines=23> */
.L_x_653:
[----:B------:R-:W-:-:S05]  /*f060*/  BRA.DIV ~URZ, `(.L_x_545) ;  /* 0x00008e627f007947 */ /* 0x000fca000b800000 */
[----:B------:R-:W3:Y:S01]  /*f070*/  SHFL.IDX PT, R0, R8, RZ, 0x181f ;  /* 0x00181fff08007589 */ /* 0x000ee200000e0000 */
[C---:B------:R-:W-:Y:S04]  /*f080*/  IADD3 R2, -R177.reuse, 0x10, RZ ;  /* 0x00000010b1027810 */ /* 0x040fe80007ffe1ff */
[----:B------:R-:W-:Y:S04]  /*f090*/  LOP3.LUT R2, R2, 0xf, RZ, 0xc0, !PT ;  /* 0x0000000f02027812 */ /* 0x000fe800078ec0ff */
[----:B---3--:R-:W-:Y:S04]  /*f0a0*/  IADD3 R2, P1, P0, R2, R0, R12 ;  /* 0x0000000002027210 */ /* 0x008fe8000783e00c */
[----:B--2---:R-:W-:Y:S02]  /*f0b0*/  IADD3.X R3, RZ, R4, R9, P1, P0 ;  /* 0x00000004ff037210 */ /* 0x004fe40000fe0409 */
[----:B------:R-:W-:Y:S11]  /*f0c0*/  ISETP.NE.U32.AND P0, PT, R177, RZ, PT ;  /* 0x000000ffb100720c */ /* 0x000ff60003f05070 */
[----:B------:R-:W-:Y:S02]  /*f0d0*/  @!UPT UIADD3 URZ, URZ, URZ, URZ ;  /* 0x0000003f3f3ff290 */ /* 0x000fe4000fffe03f */
        /* <DEDUP_REMOVED lines=11> */
.L_x_654:
[C---:B---3--:R-:W-:Y:S02]  /*f190*/  IADD3 R2, -R177.reuse, 0x10, RZ ;  /* 0x00000010b1027810 */ /* 0x048fe40007ffe1ff */
[----:B------:R-:W-:Y:S02]  /*f1a0*/  ISETP.NE.U32.AND P0, PT, R177, RZ, PT ;  /* 0x000000ffb100720c */ /* 0x000fe40003f05070 */
[----:B------:R-:W-:Y:S04]  /*f1b0*/  LOP3.LUT R2, R2, 0xf, RZ, 0xc0, !PT ;  /* 0x0000000f02027812 */ /* 0x000fe800078ec0ff */
[----:B--2---:R-:W-:Y:S04]  /*f1c0*/  IADD3 R2, P2, P1, R2, R0, R12 ;  /* 0x0000000002027210 */ /* 0x004fe8000795e00c */
[----:B----4-:R-:W-:Y:S05]  /*f1d0*/  IADD3.X R3, RZ, R4, R9, P2, P1 ;  /* 0x00000004ff037210 */ /* 0x010fea00017e2409 */
[----:B------:R-:W-:Y:S01]  /*f1e0*/  @!PT LDS RZ, [RZ] ;  /* 0x00000000fffff984 */ /* 0x000fe20000000800 */
[----:B------:R-:W-:Y:S01]  /*f1f0*/  @!PT LDS RZ, [RZ] ;  /* 0x00000000fffff984 */ /* 0x000fe20000000800 */
[----:B------:R-:W-:Y:S01]  /*f200*/  @!PT LDS RZ, [RZ] ;  /* 0x00000000fffff984 */ /* 0x000fe20000000800 */
[----:B------:R2:W-:Y:S01]  /*f210*/  LDGSTS.E.BYPASS.LTC128B.128.ZFILL [R179+0x7100], [R2.64], P0 ;  /* 0x0710000002b37fae */ /* 0x0005e20008141d48 */
[----:B------:R-:W-:Y:S05]  /*f220*/  IADD3 R6, P0, R0, R13, RZ ;  /* 0x0000000d00067210 */ /* 0x000fea0007f1e0ff */
[----:B------:R-:W-:Y:S05]  /*f230*/  IMAD.X R7, R4, 0x1, R10, P0 ;  /* 0x0000000104077824 */ /* 0x000fea00000e060a */
[----:B------:R3:W-:Y:S01]  /*f240*/  LDGSTS.E.BYPASS.LTC128B.128 [R179+0x9100], [R6.64], !P4 ;  /* 0x0910000006b37fae */ /* 0x0007e2000e101d48 */
[----:B--2---:R-:W-:Y:S05]  /*f250*/  IADD3 R2, P0, R0, R26, RZ ;  /* 0x0000001a00027210 */ /* 0x004fea0007f1e0ff */
[----:B------:R-:W-:Y:S05]  /*f260*/  IMAD.X R3, R4, 0x1, R11, P0 ;  /* 0x0000000104037824 */ /* 0x000fea00000e060b */
[----:B------:R3:W-:Y:S03]  /*f270*/  LDGSTS.E.BYPASS.LTC128B.128 [R179+0xb100], [R2.64], !P3 ;  /* 0x0b10000002b37fae */ /* 0x0007e6000d901d48 */
.L_x_543:
[----:B--234-:R-:W-:Y:S05]  /*f280*/  BSYNC B0 ;  /* 0x0000000000007941 */ /* 0x01cfea0003800000 */
.L_x_542:
[----:B------:R-:W-:Y:S01]  /*f290*/  LOP3.LUT R6, RZ, c[0x0][0x324], RZ, 0x33, !PT ;  /* 0x0000c900ff067a12 */ /* 0x000fe200078e33ff */
[----:B-1----:R-:W-:Y:S01]  /*f2a0*/  IMAD.MOV.U32 R0, RZ, RZ, c[0x0][0x2c4] ;  /* 0x0000b100ff007624 */ /* 0x002fe200078e00ff */
[----:B------:R-:W0:Y:S01]  /*f2b0*/  LDGDEPBAR ;  /* 0x00000000000079af */ /* 0x000e220000000000 */
[----:B------:R-:W-:Y:S02]  /*f2c0*/  IMAD.SHL.U32 R5, R178, 0x40, RZ ;  /* 0x00000040b2057824 */ /* 0x000fe400078e00ff */
[----:B------:R-:W-:Y:S01]  /*f2d0*/  IMAD.IADD R4, R216, 0x1, R211 ;  /* 0x00000001d8047824 */ /* 0x000fe200078e02d3 */
[----:B------:R-:W-:Y:S02]  /*f2e0*/  ISETP.NE.AND P0, PT, R0, 0x1, PT ;  /* 0x000000010000780c */ /* 0x000fe40003f05270 */
[----:B------:R-:W-:Y:S04]  /*f2f0*/  IADD3 R0, -R199, 0x1, -R5 ;  /* 0x00000001c7007810 */ /* 0x000fe80007ffe905 */
[----:B------:R-:W-:Y:S04]  /*f300*/  IADD3 R0, -R196, R0, R195 ;  /* 0x00000000c4007210 */ /* 0x000fe80007ffe1c3 */
[----:B------:R-:W-:Y:S03]  /*f310*/  IADD3 R7, R0, c[0x0][0x328], RZ ;  /* 0x0000ca0000077a10 */ /* 0x000fe60007ffe0ff */
[----:B------:R-:W-:Y:S05]  /*f320*/  @P0 IMAD.HI.U32 R2, R4, c[0x0][0x2c8], RZ ;  /* 0x0000b20004020a27 */ /* 0x000fea00078e00ff */
[----:B------:R-:W-:Y:S01]  /*f330*/  @P0 SHF.R.U32.HI R4, RZ, c[0x0][0x2cc], R2 ;  /* 0x0000b300ff040a19 */ /* 0x000fe20000011602 */
[----:B------:R-:W-:-:S05]  /*f340*/  BRA.DIV ~URZ, `(.L_x_546) ;  /* 0x00008da27f007947 */ /* 0x000fca000b800000 */
[----:B------:R1:W2:Y:S02]  /*f350*/  SHFL.IDX PT, R3, R4, RZ, 0x1c1f ;  /* 0x001c1fff04037589 */ /* 0x0002a400000e0000 */
.L_x_655:
[----:B------:R-:W-:Y:S02]  /*f360*/  IMAD.MOV.U32 R2, RZ, RZ, c[0x0][0x32c] ;  /* 0x0000cb00ff027624 */ /* 0x000fe400078e00ff */
[----:B------:R-:W-:Y:S03]  /*f370*/  IMAD.IADD R6, R6, 0x1, R0 ;  /* 0x0000000106067824 */ /* 0x000fe600078e0200 */
[----:B------:R-:W-:Y:S02]  /*f380*/  ISETP.GE.AND P0, PT, R2, 0x1, PT ;  /* 0x000000010200780c */ /* 0x000fe40003f06270 */
[-C--:B--2---:R-:W-:Y:S02]  /*f390*/  IADD3 R2, R7, R3.reuse, RZ ;  /* 0x0000000307027210 */ /* 0x084fe40007ffe0ff */
[----:B------:R-:W-:Y:S09]  /*f3a0*/  IADD3 R0, R6, R3, RZ ;  /* 0x0000000306007210 */ /* 0x000ff20007ffe0ff */
        /* <DEDUP_REMOVED lines=14> */
.L_x_549:
[----:B------:R-:W-:Y:S04]  /*f490*/  MOV R8, 0x1 ;  /* 0x0000000100087802 */ /* 0x000fe80000000f00 */
[----:B------:R-:W-:Y:S11]  /*f4a0*/  ISETP.NE.AND P0, PT, R8, c[0x0][0x32c], PT ;  /* 0x0000cb0008007a0c */ /* 0x000ff60003f05270 */
[----:B------:R-:W-:Y:S02]  /*f4b0*/  @!UPT UIADD3 URZ, URZ, URZ, URZ ;  /* 0x0000003f3f3ff290 */ /* 0x000fe4000fffe03f */
[----:B------:R-:W-:Y:S05]  /*f4c0*/  @P0 IMAD.HI.U32 R8, R3, c[0x0][0x330], RZ ;  /* 0x0000cc0003080a27 */ /* 0x000fea00078e00ff */
[----:B------:R-:W-:Y:S02]  /*f4d0*/  @P0 SHF.R.U32.HI R3, RZ, c[0x0][0x334], R8 ;  /* 0x0000cd00ff030a19 */ /* 0x000fe40000011608 */
.L_x_550:
[----:B------:R-:W-:Y:S05]  /*f4e0*/  BSYNC B0 ;  /* 0x0000000000007941 */ /* 0x000fea0003800000 */
.L_x_548:
[----:B------:R-:W-:Y:S04]  /*f4f0*/  IMAD R3, R3, c[0x0][0x32c], -R5 ;  /* 0x0000cb0003037a24 */ /* 0x000fe800078e0a05 */
[----:B------:R-:W-:Y:S05]  /*f500*/  IMAD.IADD R3, R3, 0x1, -R199 ;  /* 0x0000000103037824 */ /* 0x000fea00078e0ac7 */
[----:B------:R-:W-:Y:S02]  /*f510*/  IMNMX R0, R0, R3, !PT ;  /* 0x0000000300007217 */ /* 0x000fe40007800200 */
[----:B------:R-:W-:Y:S04]  /*f520*/  IADD3 R3, R3, c[0x0][0x32c], RZ ;  /* 0x0000cb0003037a10 */ /* 0x000fe80007ffe0ff */
[----:B------:R-:W-:Y:S02]  /*f530*/  IMNMX R2, R2, R3, PT ;  /* 0x0000000302027217 */ /* 0x000fe40003800200 */
.L_x_547:
        /* <DEDUP_REMOVED lines=51> */
.L_x_656:
        /* <DEDUP_REMOVED lines=19> */
.L_x_554:
[----:B-12---:R-:W-:Y:S04]  /*f9a0*/  MOV R4, 0x1 ;  /* 0x0000000100047802 */ /* 0x006fe80000000f00 */
[----:B------:R-:W-:Y:S11]  /*f9b0*/  ISETP.NE.AND P0, PT, R4, c[0x0][0x32c], PT ;  /* 0x0000cb0004007a0c */ /* 0x000ff60003f05270 */
[----:B------:R-:W-:Y:S02]  /*f9c0*/  @!UPT UIADD3 URZ, URZ, URZ, URZ ;  /* 0x0000003f3f3ff290 */ /* 0x000fe4000fffe03f */
[----:B------:R-:W-:Y:S05]  /*f9d0*/  @P0 IMAD.HI.U32 R4, R3, c[0x0][0x330], RZ ;  /* 0x0000cc0003040a27 */ /* 0x000fea00078e00ff */
[----:B------:R-:W-:Y:S02]  /*f9e0*/  @P0 SHF.R.U32.HI R3, RZ, c[0x0][0x334], R4 ;  /* 0x0000cd00ff030a19 */ /* 0x000fe40000011604 */
.L_x_555:
[----:B------:R-:W-:Y:S05]  /*f9f0*/  BSYNC B0 ;  /* 0x0000000000007941 */ /* 0x000fea0003800000 */
.L_x_553:
[----:B------:R-:W-:Y:S04]  /*fa00*/  IMAD R5, R3, c[0x0][0x32c], -R5 ;  /* 0x0000cb0003057a24 */ /* 0x000fe800078e0a05 */
[----:B------:R-:W-:Y:S05]  /*fa10*/  IMAD.IADD R3, R5, 0x1, -R199 ;  /* 0x0000000105037824 */ /* 0x000fea00078e0ac7 */
[----:B------:R-:W-:Y:S02]  /*fa20*/  IADD3 R4, R3, c[0x0][0x32c], RZ ;  /* 0x0000cb0003047a10 */ /* 0x000fe40007ffe0ff */
[----:B------:R-:W-:Y:S02]  /*fa30*/  IMNMX R0, R0, R3, !PT ;  /* 0x0000000300007217 */ /* 0x000fe40007800200 */
[----:B------:R-:W-:Y:S02]  /*fa40*/  IMNMX R2, R2, R4, PT ;  /* 0x0000000402027217 */ /* 0x000fe40003800200 */
.L_x_552:
        /* <DEDUP_REMOVED lines=10> */
[----:B-12---:R-:W-:Y:S02]  /*faf0*/  FMNMX.FTZ R4, R7, R102, !PT ;  /* 0x0000006607047209 */ /* 0x006fe40007810000 */
        /* <DEDUP_REMOVED lines=42> */
[C---:B------:R-:W-:Y:S02]  /*fda0*/  ISETP.LT.OR P2, PT, R2.reuse, 0x2a, P2 ;  /* 0x0000002a0200780c */ /* 0x040fe40001741670 */
        /* <DEDUP_REMOVED lines=28> */
.L_x_657:
[----:B--2---:R-:W-:Y:S01]  /*ff70*/  FMNMX.FTZ R5, R4, R0, !PT ;  /* 0x0000000004057209 */ /* 0x004fe20007810000 */
[----:B------:R-:W-:-:S05]  /*ff80*/  BRA.DIV ~URZ, `(.L_x_557) ;  /* 0x000082827f007947 */ /* 0x000fca000b800000 */
[----:B------:R-:W-:Y:S04]  /*ff90*/  SHFL.BFLY PT, R0, R6, 0x2, 0x1f ;  /* 0x0c401f0006007f89 */ /* 0x000fe800000e0000 */
[----:B------:R-:W2:Y:S02]  /*ffa0*/  SHFL.BFLY PT, R2, R5, 0x1, 0x1f ;  /* 0x0c201f0005027f89 */ /* 0x000ea400000e0000 */
[----:B--2---:R-:W-:Y:S02]  /*ffb0*/  FMNMX.FTZ R100, R5, R2, !PT ;  /* 0x0000000205647209 */ /* 0x004fe40007810000 */
[----:B-1----:R-:W-:Y:S05]  /*ffc0*/  FMNMX.FTZ R4, R6, R0, !PT ;  /* 0x0000000006047209 */ /* 0x002fea0007810000 */
[----:B------:R1:W2:Y:S02]  /*ffd0*/  SHFL.BFLY PT, R0, R4, 0x1, 0x1f ;  /* 0x0c201f0004007f89 */ /* 0x0002a400000e0000 */
.L_x_658:
        /* <DEDUP_REMOVED lines=9> */
[----:B------:R1:W-:Y:S10]  /*10070*/  MUFU.EX2 R6, R2 ;  /* 0x0000000200067308 */ /* 0x0003f40000000800 */
[----:B------:R-:W-:Y:S01]  /*10080*/  MUFU.EX2 R189, R5 ;  /* 0x0000000500bd7308 */ /* 0x000fe20000000800 */
[--C-:B-1----:R-:W-:Y:S09]  /*10090*/  FFMA.FTZ R2, R12, c[0x0][0x2d0], -R144.reuse ;  /* 0x0000b4000c027a23 */ /* 0x102ff20000010890 */
[----:B------:R1:W3:Y:S02]  /*100a0*/  MUFU.EX2 R186, R2 ;  /* 0x0000000200ba7308 */ /* 0x0002e40000000800 */
[----:B-1----:R-:W-:Y:S01]  /*100b0*/  FFMA.FTZ R2, R11, c[0x0][0x2d0], -R144 ;  /* 0x0000b4000b027a23 */ /* 0x002fe20000010890 */
[----:B---3--:R-:W-:Y:S07]  /*100c0*/  F2FP.BF16.PACK_AB R136, R186, R6 ;  /* 0x00000006ba88723e */ /* 0x008fee00000010ff */
[----:B------:R1:W3:Y:S02]  /*100d0*/  MUFU.EX2 R187, R2 ;  /* 0x0000000200bb7308 */ /* 0x0002e40000000800 */
[----:B-1----:R-:W-:Y:S02]  /*100e0*/  FSEL R2, R100, RZ, P0 ;  /* 0x000000ff64027208 */ /* 0x002fe40000000000 */
[----:B------:R-:W-:Y:S02]  /*100f0*/  FSETP.NEU.FTZ.AND P0, PT, R3, -INF , PT ;  /* 0xff8000000300780b */ /* 0x000fe40003f1d000 */
[----:B---3--:R-:W-:Y:S01]  /*10100*/  F2FP.BF16.PACK_AB R138, R189, R187 ;  /* 0x000000bbbd8a723e */ /* 0x008fe200000010ff */
[----:B------:R-:W-:Y:S01]  /*10110*/  FADD.FTZ R0, -R2, R101 ;  /* 0x0000006502007221 */ /* 0x000fe20000010100 */
[----:B------:R-:W-:Y:S03]  /*10120*/  FSEL R101, R4, RZ, P0 ;  /* 0x000000ff04657208 */ /* 0x000fe60000000000 */
[----:B------:R-:W-:Y:S02]  /*10130*/  FMUL.FTZ R0, R0, c[0x0][0x2d0] ;  /* 0x0000b40000007a20 */ /* 0x000fe40000410000 */
[--C-:B------:R-:W-:Y:S02]  /*10140*/  FFMA.FTZ R4, R9, c[0x0][0x2d0], -R101.reuse ;  /* 0x0000b40009047a23 */ /* 0x100fe40000010865 */
[----:B------:R1:W3:Y:S01]  /*10150*/  MUFU.EX2 R2, R0 ;  /* 0x0000000000027308 */ /* 0x0002e20000000800 */
[--C-:B------:R-:W-:Y:S09]  /*10160*/  FFMA.FTZ R7, R7, c[0x0][0x2d0], -R101.reuse ;  /* 0x0000b40007077a23 */ /* 0x100ff20000010865 */
[----:B------:R-:W-:Y:S10]  /*10170*/  MUFU.EX2 R188, R4 ;  /* 0x0000000400bc7308 */ /* 0x000ff40000000800 */
[----:B------:R-:W-:Y:S01]  /*10180*/  MUFU.EX2 R7, R7 ;  /* 0x0000000700077308 */ /* 0x000fe20000000800 */
[--C-:B-1----:R-:W-:Y:S02]  /*10190*/  FFMA.FTZ R0, R8, c[0x0][0x2d0], -R101.reuse ;  /* 0x0000b40008007a23 */ /* 0x102fe40000010865 */
[C---:B---3--:R-:W-:Y:S02]  /*101a0*/  FMUL.FTZ R8, R2.reuse, R128 ;  /* 0x0000008002087220 */ /* 0x048fe40000410000 */
[C---:B------:R-:W-:Y:S05]  /*101b0*/  FMUL.FTZ R9, R2.reuse, R129 ;  /* 0x0000008102097220 */ /* 0x040fea0000410000 */
[----:B------:R1:W3:Y:S01]  /*101c0*/  MUFU.EX2 R185, R0 ;  /* 0x0000000000b97308 */ /* 0x0002e20000000800 */
        /* <DEDUP_REMOVED lines=12> */
[----:B-1----:R-:W-:Y:S01]  /*10290*/  FSEL R0, R3, RZ, P0 ;  /* 0x000000ff03007208 */ /* 0x002fe20000000000 */
[C---:B------:R-:W-:Y:S01]  /*102a0*/  FMUL.FTZ R36, R2.reuse, R36 ;  /* 0x0000002402247220 */ /* 0x040fe20000410000 */
[----:B---3--:R-:W-:Y:S01]  /*102b0*/  F2FP.BF16.PACK_AB R137, R185, R7 ;  /* 0x00000007b989723e */ /* 0x008fe200000010ff */
[----:B------:R-:W-:Y:S01]  /*102c0*/  FMUL.FTZ R37, R2, R37 ;  /* 0x0000002502257220 */ /* 0x000fe20000410000 */
[----:B------:R-:W-:Y:S01]  /*102d0*/  ISETP.GT.AND P0, PT, R178, R194, PT ;  /* 0x000000c2b200720c */ /* 0x000fe20003f04270 */
[----:B------:R-:W-:Y:S02]  /*102e0*/  FADD.FTZ R0, -R0, R102 ;  /* 0x0000006600007221 */ /* 0x000fe40000010100 */
[----:B------:R-:W-:Y:S02]  /*102f0*/  FMUL.FTZ R40, R2, R40 ;  /* 0x0000002802287220 */ /* 0x000fe40000410000 */
[----:B------:R-:W-:Y:S02]  /*10300*/  FMUL.FTZ R0, R0, c[0x0][0x2d0] ;  /* 0x0000b40000007a20 */ /* 0x000fe40000410000 */
[C---:B------:R-:W-:Y:S02]  /*10310*/  FMUL.FTZ R41, R2.reuse, R41 ;  /* 0x0000002902297220 */ /* 0x040fe40000410000 */
[C---:B------:R-:W-:Y:S02]  /*10320*/  FMUL.FTZ R44, R2.reuse, R44 ;  /* 0x0000002c022c7220 */ /* 0x040fe40000410000 */
[----:B------:R-:W1:Y:S01]  /*10330*/  MUFU.EX2 R0, R0 ;  /* 0x0000000000007308 */ /* 0x000e620000000800 */
        /* <DEDUP_REMOVED lines=29> */
[----:B------:R-:W-:Y:S02]  /*10510*/  FFMA.FTZ R102, R2, R190, R6 ;  /* 0x000000be02667223 */ /* 0x000fe40000010006 */
[----:B------:R-:W-:Y:S02]  /*10520*/  FFMA.FTZ R2, R14, c[0x0][0x2d0], -R101 ;  /* 0x0000b4000e027a23 */ /* 0x000fe40000010865 */
[C---:B-1----:R-:W-:Y:S02]  /*10530*/  FMUL.FTZ R10, R0.reuse, R130 ;  /* 0x00000082000a7220 */ /* 0x042fe40000410000 */
[----:B------:R-:W1:Y:S01]  /*10540*/  MUFU.EX2 R132, R2 ;  /* 0x0000000200847308 */ /* 0x000e620000000800 */
[C---:B------:R-:W-:Y:S02]  /*10550*/  FMUL.FTZ R11, R0.reuse, R131 ;  /* 0x00000083000b7220 */ /* 0x040fe40000410000 */
[----:B------:R-:W3:Y:S01]  /*10560*/  LDSM.16.MT88.4 R128, [R168] ;  /* 0x00000000a880783b */ /* 0x000ee20000004200 */
[C---:B------:R-:W-:Y:S02]  /*10570*/  FMUL.FTZ R18, R0.reuse, R122 ;  /* 0x0000007a00127220 */ /* 0x040fe40000410000 */
[C---:B------:R-:W-:Y:S02]  /*10580*/  FMUL.FTZ R19, R0.reuse, R123 ;  /* 0x0000007b00137220 */ /* 0x040fe40000410000 */
[C---:B------:R-:W-:Y:S02]  /*10590*/  FFMA.FTZ R116, R0.reuse, R191, R7 ;  /* 0x000000bf00747223 */ /* 0x040fe40000010007 */
[C---:B------:R-:W-:Y:S01]  /*105a0*/  FMUL.FTZ R6, R0.reuse, R134 ;  /* 0x0000008600067220 */ /* 0x040fe20000410000 */
[----:B------:R-:W4:Y:S01]  /*105b0*/  LDSM.16.MT88.4 R120, [R170] ;  /* 0x00000000aa78783b */ /* 0x000f220000004200 */
[C---:B------:R-:W-:Y:S02]  /*105c0*/  FMUL.FTZ R7, R0.reuse, R135 ;  /* 0x0000008700077220 */ /* 0x040fe40000410000 */
[C---:B------:R-:W-:Y:S02]  /*105d0*/  FMUL.FTZ R26, R0.reuse, R114 ;  /* 0x00000072001a7220 */ /* 0x040fe40000410000 */
[C---:B------:R-:W-:Y:S02]  /*105e0*/  FMUL.FTZ R27, R0.reuse, R115 ;  /* 0x00000073001b7220 */ /* 0x040fe40000410000 */
[C---:B------:R-:W-:Y:S01]  /*105f0*/  FMUL.FTZ R14, R0.reuse, R126 ;  /* 0x0000007e000e7220 */ /* 0x040fe20000410000 */
[----:B------:R-:W5:Y:S01]  /*10600*/  LDSM.16.MT88.4 R112, [R169] ;  /* 0x00000000a970783b */ /* 0x000f620000004200 */
[C---:B------:R-:W-:Y:S02]  /*10610*/  FMUL.FTZ R15, R0.reuse, R127 ;  /* 0x0000007f000f7220 */ /* 0x040fe40000410000 */
[----:B------:R-:W-:Y:S01]  /*10620*/  FMUL.FTZ R34, R0, R106 ;  /* 0x0000006a00227220 */ /* 0x000fe20000410000 */
[----:B-1----:R-:W-:Y:S01]  /*10630*/  F2FP.BF16.PACK_AB R139, R132, R188 ;  /* 0x000000bc848b723e */ /* 0x002fe200000010ff */
[C---:B------:R-:W-:Y:S03]  /*10640*/  FMUL.FTZ R35, R0.reuse, R107 ;  /* 0x0000006b00237220 */ /* 0x040fe60000410000 */
[----:B------:R-:W1:Y:S01]  /*10650*/  LDSM.16.MT88.4 R104, [R167+0x2000] ;  /* 0x00200000a768783b */ /* 0x000e620000004200 */
[C---:B------:R-:W-:Y:S02]  /*10660*/  FMUL.FTZ R22, R0.reuse, R118 ;  /* 0x0000007600167220 */ /* 0x040fe40000410000 */
[C---:B------:R-:W-:Y:S01]  /*10670*/  FMUL.FTZ R23, R0.reuse, R119 ;  /* 0x0000007700177220 */ /* 0x040fe20000410000 */
[C---:B--2---:R-:W-:Y:S05]  /*10680*/  HMMA.16816.F32.BF16 R4, R136.reuse, R140, R4 ;  /* 0x0000008c8804723c */ /* 0x044fea0000041804 */
[C---:B------:R-:W-:Y:S02]  /*10690*/  FMUL.FTZ R30, R0.reuse, R110 ;  /* 0x0000006e001e7220 */ /* 0x040fe40000410000 */
[C---:B------:R-:W-:Y:S01]  /*106a0*/  FMUL.FTZ R31, R0.reuse, R111 ;  /* 0x0000006f001f7220 */ /* 0x040fe20000410000 */
[C---:B------:R-:W-:Y:S01]  /*106b0*/  HMMA.16816.F32.BF16 R8, R136.reuse, R142, R8 ;  /* 0x0000008e8808723c */ /* 0x040fe20000041808 */
[----:B------:R-:W-:Y:S03]  /*106c0*/  LDSM.16.MT88.4 R108, [R167+0x800] ;  /* 0x00080000a76c783b */ /* 0x000fe60000004200 */
[C---:B------:R-:W-:Y:S02]  /*106d0*/  FMUL.FTZ R38, R0.reuse, R38 ;  /* 0x0000002600267220 */ /* 0x040fe40000410000 */
[C---:B------:R-:W-:Y:S02]  /*106e0*/  FMUL.FTZ R39, R0.reuse, R39 ;  /* 0x0000002700277220 */ /* 0x040fe40000410000 */
[C---:B---3--:R-:W-:Y:S04]  /*106f0*/  HMMA.16816.F32.BF16 R12, R136.reuse, R128, R12 ;  /* 0x00000080880c723c */ /* 0x048fe8000004180c */
        /* <DEDUP_REMOVED lines=8> */
[----:B------:R-:W-:Y:S02]  /*10780*/  FMUL.FTZ R51, R0, R51 ;  /* 0x0000003300337220 */ /* 0x000fe40000410000 */
        /* <DEDUP_REMOVED lines=11> */
[C---:B-1----:R-:W-:Y:S04]  /*10840*/  HMMA.16816.F32.BF16 R36, R136.reuse, R104, R36 ;  /* 0x000000688824723c */ /* 0x042fe80000041824 */
[C---:B------:R-:W-:Y:S02]  /*10850*/  FMUL.FTZ R63, R0.reuse, R63 ;  /* 0x0000003f003f7220 */ /* 0x040fe40000410000 */
[C---:B------:R-:W-:Y:S02]  /*10860*/  FMUL.FTZ R66, R0.reuse, R66 ;  /* 0x0000004200427220 */ /* 0x040fe40000410000 */
[C---:B------:R-:W-:Y:S01]  /*10870*/  HMMA.16816.F32.BF16 R40, R136.reuse, R106, R40 ;  /* 0x0000006a8828723c */ /* 0x040fe20000041828 */
[----:B------:R-:W1:Y:S03]  /*10880*/  LDSM.16.MT88.4 R104, [R168+0x2000] ;  /* 0x00200000a868783b */ /* 0x000e660000004200 */
        /* <DEDUP_REMOVED lines=14> */
[C---:B------:R-:W-:Y:S02]  /*10970*/  FMUL.FTZ R94, R0.reuse, R94 ;  /* 0x0000005e005e7220 */ /* 0x040fe40000410000 */
[----:B------:R2:W-:Y:S01]  /*10980*/  MUFU.EX2 R124, R2 ;  /* 0x00000002007c7308 */ /* 0x0005e20000000800 */
[C---:B------:R-:W-:Y:S02]  /*10990*/  FMUL.FTZ R95, R0.reuse, R95 ;  /* 0x0000005f005f7220 */ /* 0x040fe40000410000 */
[C---:B------:R-:W-:Y:S01]  /*109a0*/  FMUL.FTZ R98, R0.reuse, R98 ;  /* 0x0000006200627220 */ /* 0x040fe20000410000 */
[C---:B-1----:R-:W-:Y:S03]  /*109b0*/  HMMA.16816.F32.BF16 R44, R136.reuse, R104, R44 ;  /* 0x00000068882c723c */ /* 0x042fe6000004182c */
[----:B------:R-:W-:Y:S02]  /*109c0*/  FMUL.FTZ R99, R0, R99 ;  /* 0x0000006300637220 */ /* 0x000fe40000410000 */
[--C-:B------:R-:W-:Y:S03]  /*109d0*/  FFMA.FTZ R0, R147, c[0x0][0x2d0], -R101.reuse ;  /* 0x0000b40093007a23 */ /* 0x100fe60000010865 */
[C---:B------:R-:W-:Y:S01]  /*109e0*/  HMMA.16816.F32.BF16 R48, R136.reuse, R106, R48 ;  /* 0x0000006a8830723c */ /* 0x040fe20000041830 */
[----:B------:R-:W1:Y:S01]  /*109f0*/  LDSM.16.MT88.4 R104, [R170+0x2000] ;  /* 0x00200000aa68783b */ /* 0x000e620000004200 */
[----:B------:R3:W-:Y:S02]  /*10a00*/  MUFU.EX2 R190, R0 ;  /* 0x0000000000be7308 */ /* 0x0007e40000000800 */
[----:B--2---:R-:W-:Y:S08]  /*10a10*/  FFMA.FTZ R2, R151, c[0x0][0x2d0], -R144 ;  /* 0x0000b40097027a23 */ /* 0x004ff00000010890 */
[----:B------:R2:W-:Y:S01]  /*10a20*/  MUFU.EX2 R125, R2 ;  /* 0x00000002007d7308 */ /* 0x0005e20000000800 */
[----:B---3--:R-:W-:Y:S02]  /*10a30*/  FADD.FTZ R0, R186, R102 ;  /* 0x00000066ba007221 */ /* 0x008fe40000010000 */
[--C-:B------:R-:W-:Y:S02]  /*10a40*/  FFMA.FTZ R102, R171, c[0x0][0x2d0], -R144.reuse ;  /* 0x0000b400ab667a23 */ /* 0x100fe40000010890 */
[--C-:B--2---:R-:W-:Y:S01]  /*10a50*/  FFMA.FTZ R2, R150, c[0x0][0x2d0], -R144.reuse ;  /* 0x0000b40096027a23 */ /* 0x104fe20000010890 */
[C---:B-1----:R-:W-:Y:S04]  /*10a60*/  HMMA.16816.F32.BF16 R52, R136.reuse, R104, R52 ;  /* 0x000000688834723c */ /* 0x042fe80000041834 */
[----:B------:R1:W-:Y:S04]  /*10a70*/  MUFU.EX2 R127, R2 ;  /* 0x00000002007f7308 */ /* 0x0003e80000000800 */
[C---:B------:R-:W-:Y:S01]  /*10a80*/  HMMA.16816.F32.BF16 R56, R136.reuse, R106, R56 ;  /* 0x0000006a8838723c */ /* 0x040fe20000041838 */
[----:B------:R-:W2:Y:S03]  /*10a90*/  LDSM.16.MT88.4 R104, [R169+0x2000] ;  /* 0x00200000a968783b */ /* 0x000ea60000004200 */
[----:B-1----:R-:W-:Y:S04]  /*10aa0*/  FFMA.FTZ R2, R149, c[0x0][0x2d0], -R144 ;  /* 0x0000b40095027a23 */ /* 0x002fe80000010890 */
[----:B------:R1:W-:Y:S01]  /*10ab0*/  MUFU.EX2 R191, R2 ;  /* 0x0000000200bf7308 */ /* 0x0003e20000000800 */
[C---:B--2---:R-:W-:Y:S03]  /*10ac0*/  HMMA.16816.F32.BF16 R60, R136.reuse, R104, R60 ;  /* 0x00000068883c723c */ /* 0x044fe6000004183c */
[--C-:B-1----:R-:W-:Y:S05]  /*10ad0*/  FFMA.FTZ R2, R145, c[0x0][0x2d0], -R101.reuse ;  /* 0x0000b40091027a23 */ /* 0x102fea0000010865 */
[C---:B------:R-:W-:Y:S01]  /*10ae0*/  HMMA.16816.F32.BF16 R64, R136.reuse, R106, R64 ;  /* 0x0000006a8840723c */ /* 0x040fe20000041840 */
[----:B------:R-:W1:Y:S01]  /*10af0*/  LDSM.16.MT88.4 R104, [R167+0x4000] ;  /* 0x00400000a768783b */ /* 0x000e620000004200 */
[----:B------:R2:W-:Y:S10]  /*10b00*/  MUFU.EX2 R123, R2 ;  /* 0x00000002007b7308 */ /* 0x0005f40000000800 */
[----:B------:R-:W-:Y:S01]  /*10b10*/  MUFU.EX2 R145, R102 ;  /* 0x0000006600917308 */ /* 0x000fe20000000800 */
[--C-:B--2---:R-:W-:Y:S09]  /*10b20*/  FFMA.FTZ R2, R146, c[0x0][0x2d0], -R101.reuse ;  /* 0x0000b40092027a23 */ /* 0x104ff20000010865 */
[----:B------:R2:W3:Y:S01]  /*10b30*/  MUFU.EX2 R126, R2 ;  /* 0x00000002007e7308 */ /* 0x0004e20000000800 */
[C---:B-1----:R-:W-:Y:S08]  /*10b40*/  HMMA.16816.F32.BF16 R68, R136.reuse, R104, R68 ;  /* 0x000000688844723c */ /* 0x042ff00000041844 */
[C---:B------:R-:W-:Y:S01]  /*10b50*/  HMMA.16816.F32.BF16 R72, R136.reuse, R106, R72 ;  /* 0x0000006a8848723c */ /* 0x040fe20000041848 */
[----:B------:R-:W1:Y:S03]  /*10b60*/  LDSM.16.MT88.4 R104, [R168+0x4000] ;  /* 0x00400000a868783b */ /* 0x000e660000004200 */
[--C-:B--2---:R-:W-:Y:S04]  /*10b70*/  FFMA.FTZ R2, R148, c[0x0][0x2d0], -R101.reuse ;  /* 0x0000b40094027a23 */ /* 0x104fe80000010865 */
[----:B------:R2:W4:Y:S04]  /*10b80*/  MUFU.EX2 R186, R2 ;  /* 0x0000000200ba7308 */ /* 0x0005280000000800 */
[----:B--2---:R-:W-:Y:S02]  /*10b90*/  FADD.FTZ R2, R185, R116 ;  /* 0x00000074b9027221 */ /* 0x004fe40000010000 */
[----:B------:R-:W-:Y:S02]  /*10ba0*/  FADD.FTZ R116, R187, R0 ;  /* 0x00000000bb747221 */ /* 0x000fe40000010000 */
[----:B------:R-:W-:Y:S02]  /*10bb0*/  FFMA.FTZ R0, R161, c[0x0][0x2d0], -R144 ;  /* 0x0000b400a1007a23 */ /* 0x000fe40000010890 */
[----:B------:R-:W-:Y:S01]  /*10bc0*/  FADD.FTZ R122, R189, R116 ;  /* 0x00000074bd7a7221 */ /* 0x000fe20000010000 */
[C---:B-1----:R-:W-:Y:S01]  /*10bd0*/  HMMA.16816.F32.BF16 R76, R136.reuse, R104, R76 ;  /* 0x00000068884c723c */ /* 0x042fe2000004184c */
[----:B------:R-:W-:Y:S01]  /*10be0*/  LDSM.16.MT88.4 R116, [R170+0x1000] ;  /* 0x00100000aa74783b */ /* 0x000fe20000004200 */
[----:B------:R1:W-:Y:S06]  /*10bf0*/  MUFU.EX2 R151, R0 ;  /* 0x0000000000977308 */ /* 0x0003ec0000000800 */
[C---:B------:R-:W-:Y:S01]  /*10c00*/  HMMA.16816.F32.BF16 R80, R136.reuse, R106, R80 ;  /* 0x0000006a8850723c */ /* 0x040fe20000041850 */
[----:B------:R-:W2:Y:S03]  /*10c10*/  LDSM.16.MT88.4 R104, [R170+0x4000] ;  /* 0x00400000aa68783b */ /* 0x000ea60000004200 */
[--C-:B-1----:R-:W-:Y:S04]  /*10c20*/  FFMA.FTZ R0, R159, c[0x0][0x2d0], -R144.reuse ;  /* 0x0000b4009f007a23 */ /* 0x102fe80000010890 */
[----:B------:R1:W-:Y:S01]  /*10c30*/  MUFU.EX2 R159, R0 ;  /* 0x00000000009f7308 */ /* 0x0003e20000000800 */
[C---:B--2---:R-:W-:Y:S03]  /*10c40*/  HMMA.16816.F32.BF16 R84, R136.reuse, R104, R84 ;  /* 0x000000688854723c */ /* 0x044fe60000041854 */
[--C-:B-1----:R-:W-:Y:S05]  /*10c50*/  FFMA.FTZ R0, R158, c[0x0][0x2d0], -R144.reuse ;  /* 0x0000b4009e007a23 */ /* 0x102fea0000010890 */
[C---:B------:R-:W-:Y:S01]  /*10c60*/  HMMA.16816.F32.BF16 R88, R136.reuse, R106, R88 ;  /* 0x0000006a8858723c */ /* 0x040fe20000041858 */
[----:B------:R-:W1:Y:S01]  /*10c70*/  LDSM.16.MT88.4 R104, [R169+0x4000] ;  /* 0x00400000a968783b */ /* 0x000e620000004200 */
[----:B------:R2:W-:Y:S02]  /*10c80*/  MUFU.EX2 R152, R0 ;  /* 0x0000000000987308 */ /* 0x0005e40000000800 */
[----:B--2---:R-:W-:Y:S08]  /*10c90*/  FFMA.FTZ R0, R157, c[0x0][0x2d0], -R144 ;  /* 0x0000b4009d007a23 */ /* 0x004ff00000010890 */
[----:B------:R2:W-:Y:S01]  /*10ca0*/  MUFU.EX2 R157, R0 ;  /* 0x00000000009d7308 */ /* 0x0005e20000000800 */
[C---:B-1----:R-:W-:Y:S07]  /*10cb0*/  HMMA.16816.F32.BF16 R92, R136.reuse, R104, R92 ;  /* 0x00000068885c723c */ /* 0x042fee000004185c */
[----:B---3--:R-:W-:Y:S01]  /*10cc0*/  F2FP.BF16.PACK_AB R105, R126, R123 ;  /* 0x0000007b7e69723e */ /* 0x008fe200000010ff */
[----:B------:R-:W-:Y:S04]  /*10cd0*/  HMMA.16816.F32.BF16 R96, R136, R106, R96 ;  /* 0x0000006a8860723c */ /* 0x000fe80000041860 */
[----:B------:R-:W-:Y:S01]  /*10ce0*/  F2FP.BF16.PACK_AB R104, R125, R124 ;  /* 0x0000007c7d68723e */ /* 0x000fe200000010ff */
[--C-:B--2---:R-:W-:Y:S02]  /*10cf0*/  FFMA.FTZ R0, R154, c[0x0][0x2d0], -R101.reuse ;  /* 0x0000b4009a007a23 */ /* 0x104fe40000010865 */
[----:B------:R-:W-:Y:S02]  /*10d00*/  F2FP.BF16.PACK_AB R106, R191, R127 ;  /* 0x0000007fbf6a723e */ /* 0x000fe400000010ff */
[----:B----4-:R-:W-:Y:S01]  /*10d10*/  F2FP.BF16.PACK_AB R107, R186, R190 ;  /* 0x000000beba6b723e */ /* 0x010fe200000010ff */
[----:B------:R1:W-:Y:S02]  /*10d20*/  MUFU.EX2 R150, R0 ;  /* 0x0000000000967308 */ /* 0x0003e40000000800 */
[----:B------:R-:W-:Y:S04]  /*10d30*/  F2FP.BF16.PACK_AB R136, R145, R143 ;  /* 0x0000008f9188723e */ /* 0x000fe800000010ff */
[C---:B------:R-:W-:Y:S08]  /*10d40*/  HMMA.16816.F32.BF16 R4, R104.reuse, R108, R4 ;  /* 0x0000006c6804723c */ /* 0x040ff00000041804 */
[C---:B------:R-:W-:Y:S01]  /*10d50*/  HMMA.16816.F32.BF16 R8, R104.reuse, R110, R8 ;  /* 0x0000006e6808723c */ /* 0x040fe20000041808 */
[----:B------:R-:W2:Y:S07]  /*10d60*/  LDSM.16.MT88.4 R108, [R170+0x800] ;  /* 0x00080000aa6c783b */ /* 0x000eae0000004200 */
[C---:B------:R-:W-:Y:S04]  /*10d70*/  HMMA.16816.F32.BF16 R12, R104.reuse, R112, R12 ;  /* 0x00000070680c723c */ /* 0x040fe8000004180c */
[--C-:B-1----:R-:W-:Y:S04]  /*10d80*/  FFMA.FTZ R0, R153, c[0x0][0x2d0], -R101.reuse ;  /* 0x0000b40099007a23 */ /* 0x102fe80000010865 */
[C---:B------:R-:W-:Y:S01]  /*10d90*/  HMMA.16816.F32.BF16 R16, R104.reuse, R114, R16 ;  /* 0x000000726810723c */ /* 0x040fe20000041810 */
[----:B------:R-:W1:Y:S01]  /*10da0*/  LDSM.16.MT88.4 R112, [R169+0x800] ;  /* 0x00080000a970783b */ /* 0x000e620000004200 */
[----:B------:R3:W-:Y:S06]  /*10db0*/  MUFU.EX2 R149, R0 ;  /* 0x0000000000957308 */ /* 0x0007ec0000000800 */
[C---:B--2---:R-:W-:Y:S04]  /*10dc0*/  HMMA.16816.F32.BF16 R20, R104.reuse, R108, R20 ;  /* 0x0000006c6814723c */ /* 0x044fe80000041814 */
[--C-:B---3--:R-:W-:Y:S04]  /*10dd0*/  FFMA.FTZ R0, R155, c[0x0][0x2d0], -R101.reuse ;  /* 0x0000b4009b007a23 */ /* 0x108fe80000010865 */
[----:B------:R2:W-:Y:S01]  /*10de0*/  MUFU.EX2 R148, R0 ;  /* 0x0000000000947308 */ /* 0x0005e20000000800 */
[C---:B------:R-:W-:Y:S01]  /*10df0*/  HMMA.16816.F32.BF16 R24, R104.reuse, R110, R24 ;  /* 0x0000006e6818723c */ /* 0x040fe20000041818 */
[----:B------:R-:W3:Y:S07]  /*10e00*/  LDSM.16.MT88.4 R108, [R167+0x2800] ;  /* 0x00280000a76c783b */ /* 0x000eee0000004200 */
[C---:B-1----:R-:W-:Y:S08]  /*10e10*/  HMMA.16816.F32.BF16 R28, R104.reuse, R112, R28 ;  /* 0x00000070681c723c */ /* 0x042ff0000004181c */
[C---:B------:R-:W-:Y:S01]  /*10e20*/  HMMA.16816.F32.BF16 R32, R104.reuse, R114, R32 ;  /* 0x000000726820723c */ /* 0x040fe20000041820 */
[----:B------:R-:W1:Y:S03]  /*10e30*/  LDSM.16.MT88.4 R112, [R168+0x2800] ;  /* 0x00280000a870783b */ /* 0x000e660000004200 */
[--C-:B--2---:R-:W-:Y:S04]  /*10e40*/  FFMA.FTZ R0, R156, c[0x0][0x2d0], -R101.reuse ;  /* 0x0000b4009c007a23 */ /* 0x104fe80000010865 */
[----:B------:R2:W-:Y:S01]  /*10e50*/  MUFU.EX2 R147, R0 ;  /* 0x0000000000937308 */ /* 0x0005e20000000800 */
[C---:B---3--:R-:W-:Y:S08]  /*10e60*/  HMMA.16816.F32.BF16 R36, R104.reuse, R108, R36 ;  /* 0x0000006c6824723c */ /* 0x048ff00000041824 */
[C---:B------:R-:W-:Y:S01]  /*10e70*/  HMMA.16816.F32.BF16 R40, R104.reuse, R110, R40 ;  /* 0x0000006e6828723c */ /* 0x040fe20000041828 */
[----:B------:R-:W3:Y:S03]  /*10e80*/  LDSM.16.MT88.4 R108, [R170+0x2800] ;  /* 0x00280000aa6c783b */ /* 0x000ee60000004200 */
[----:B--2---:R-:W-:Y:S02]  /*10e90*/  FADD.FTZ R0, R188, R2 ;  /* 0x00000002bc007221 */ /* 0x004fe40000010000 */
[----:B------:R-:W-:Y:S02]  /*10ea0*/  FFMA.FTZ R2, R163, c[0x0][0x2d0], -R144 ;  /* 0x0000b400a3027a23 */ /* 0x000fe40000010890 */
[C---:B-1----:R-:W-:Y:S02]  /*10eb0*/  HMMA.16816.F32.BF16 R44, R104.reuse, R112, R44 ;  /* 0x00000070682c723c */ /* 0x042fe4000004182c */
[----:B------:R1:W-:Y:S02]  /*10ec0*/  MUFU.EX2 R146, R2 ;  /* 0x0000000200927308 */ /* 0x0003e40000000800 */
[----:B------:R-:W-:Y:S02]  /*10ed0*/  FADD.FTZ R121, R132, R0 ;  /* 0x0000000084797221 */ /* 0x000fe40000010000 */
[----:B------:R-:W-:Y:S02]  /*10ee0*/  FFMA.FTZ R0, R182, c[0x0][0x2d0], -R101 ;  /* 0x0000b400b6007a23 */ /* 0x000fe40000010865 */
[C---:B------:R-:W-:Y:S01]  /*10ef0*/  HMMA.16816.F32.BF16 R48, R104.reuse, R114, R48 ;  /* 0x000000726830723c */ /* 0x040fe20000041830 */
[----:B------:R-:W2:Y:S03]  /*10f00*/  LDSM.16.MT88.4 R112, [R169+0x2800] ;  /* 0x00280000a970783b */ /* 0x000ea60000004200 */
[----:B------:R-:W-:Y:S01]  /*10f10*/  FADD.FTZ R102, R123, R121 ;  /* 0x000000797b667221 */ /* 0x000fe20000010000 */
[----:B------:R4:W-:Y:S01]  /*10f20*/  MUFU.EX2 R142, R0 ;  /* 0x00000000008e7308 */ /* 0x0009e20000000800 */
[----:B------:R-:W-:Y:S02]  /*10f30*/  FFMA.FTZ R144, R162, c[0x0][0x2d0], -R144 ;  /* 0x0000b400a2907a23 */ /* 0x000fe40000010890 */
[----:B------:R-:W-:Y:S07]  /*10f40*/  FADD.FTZ R102, R126, R102 ;  /* 0x000000667e667221 */ /* 0x000fee0000010000 */
[----:B------:R-:W5:Y:S01]  /*10f50*/  MUFU.EX2 R144, R144 ;  /* 0x0000009000907308 */ /* 0x000f620000000800 */
[----:B-1----:R-:W-:Y:S02]  /*10f60*/  FADD.FTZ R2, R124, R122 ;  /* 0x0000007a7c027221 */ /* 0x002fe40000010000 */
[----:B------:R-:W-:Y:S02]  /*10f70*/  LDSM.16.MT88.4 R120, [R168+0x1800] ;  /* 0x00180000a878783b */ /* 0x000fe40000004200 */
[----:B------:R-:W-:Y:S01]  /*10f80*/  FADD.FTZ R2, R125, R2 ;  /* 0x000000027d027221 */ /* 0x000fe20000010000 */
[C---:B---3--:R-:W-:Y:S03]  /*10f90*/  HMMA.16816.F32.BF16 R52, R104.reuse, R108, R52 ;  /* 0x0000006c6834723c */ /* 0x048fe60000041834 */
[--C-:B----4-:R-:W-:Y:S05]  /*10fa0*/  FFMA.FTZ R0, R177, c[0x0][0x2d0], -R101.reuse ;  /* 0x0000b400b1007a23 */ /* 0x110fea0000010865 */
[C---:B------:R-:W-:Y:S01]  /*10fb0*/  HMMA.16816.F32.BF16 R56, R104.reuse, R110, R56 ;  /* 0x0000006e6838723c */ /* 0x040fe20000041838 */
[----:B------:R-:W1:Y:S01]  /*10fc0*/  LDSM.16.MT88.4 R108, [R167+0x4800] ;  /* 0x00480000a76c783b */ /* 0x000e620000004200 */
[----:B------:R-:W3:Y:S02]  /*10fd0*/  MUFU.EX2 R141, R0 ;  /* 0x00000000008d7308 */ /* 0x000ee40000000800 */
[----:B-----5:R-:W-:Y:S04]  /*10fe0*/  F2FP.BF16.PACK_AB R138, R144, R146 ;  /* 0x00000092908a723e */ /* 0x020fe800000010ff */
[C---:B--2---:R-:W-:Y:S08]  /*10ff0*/  HMMA.16816.F32.BF16 R60, R104.reuse, R112, R60 ;  /* 0x00000070683c723c */ /* 0x044ff0000004183c */
[C---:B------:R-:W-:Y:S01]  /*11000*/  HMMA.16816.F32.BF16 R64, R104.reuse, R114, R64 ;  /* 0x000000726840723c */ /* 0x040fe20000041840 */
[----:B------:R-:W2:Y:S03]  /*11010*/  LDSM.16.MT88.4 R112, [R168+0x4800] ;  /* 0x00480000a870783b */ /* 0x000ea60000004200 */
[----:B---3--:R-:W-:Y:S01]  /*11020*/  F2FP.BF16.PACK_AB R137, R141, R142 ;  /* 0x0000008e8d89723e */ /* 0x008fe200000010ff */
[--C-:B------:R-:W-:Y:S02]  /*11030*/  FFMA.FTZ R0, R183, c[0x0][0x2d0], -R101.reuse ;  /* 0x0000b400b7007a23 */ /* 0x100fe40000010865 */
[----:B------:R-:W-:Y:S02]  /*11040*/  FFMA.FTZ R101, R160, c[0x0][0x2d0], -R101 ;  /* 0x0000b400a0657a23 */ /* 0x000fe40000010865 */
[----:B------:R3:W-:Y:S01]  /*11050*/  MUFU.EX2 R140, R0 ;  /* 0x00000000008c7308 */ /* 0x0007e20000000800 */
[C---:B-1----:R-:W-:Y:S09]  /*11060*/  HMMA.16816.F32.BF16 R68, R104.reuse, R108, R68 ;  /* 0x0000006c6844723c */ /* 0x042ff20000041844 */
[----:B------:R-:W1:Y:S01]  /*11070*/  MUFU.EX2 R101, R101 ;  /* 0x0000006500657308 */ /* 0x000e620000000800 */
[C---:B------:R-:W-:Y:S01]  /*11080*/  HMMA.16816.F32.BF16 R72, R104.reuse, R110, R72 ;  /* 0x0000006e6848723c */ /* 0x040fe20000041848 */
[----:B------:R-:W4:Y:S07]  /*11090*/  LDSM.16.MT88.4 R108, [R170+0x4800] ;  /* 0x00480000aa6c783b */ /* 0x000f2e0000004200 */
[C---:B--2---:R-:W-:Y:S04]  /*110a0*/  HMMA.16816.F32.BF16 R76, R104.reuse, R112, R76 ;  /* 0x00000070684c723c */ /* 0x044fe8000004184c */
[----:B---3--:R-:W-:Y:S02]  /*110b0*/  FADD.FTZ R0, R127, R2 ;  /* 0x000000027f007221 */ /* 0x008fe40000010000 */
[----:B------:R-:W-:Y:S01]  /*110c0*/  FADD.FTZ R2, R190, R102 ;  /* 0x00000066be027221 */ /* 0x000fe20000010000 */
[----:B------:R-:W-:Y:S01]  /*110d0*/  MOV R102, R3 ;  /* 0x0000000300667202 */ /* 0x000fe20000000f00 */
[C---:B------:R-:W-:Y:S01]  /*110e0*/  HMMA.16816.F32.BF16 R80, R104.reuse, R114, R80 ;  /* 0x000000726850723c */ /* 0x040fe20000041850 */
[----:B------:R-:W2:Y:S03]  /*110f0*/  LDSM.16.MT88.4 R112, [R169+0x4800] ;  /* 0x00480000a970783b */ /* 0x000ea60000004200 */
[----:B-1----:R-:W-:Y:S01]  /*11100*/  F2FP.BF16.PACK_AB R139, R101, R140 ;  /* 0x0000008c658b723e */ /* 0x002fe200000010ff */
[----:B------:R-:W-:Y:S02]  /*11110*/  FADD.FTZ R0, R191, R0 ;  /* 0x00000000bf007221 */ /* 0x000fe40000010000 */
[----:B------:R-:W-:Y:S02]  /*11120*/  FADD.FTZ R2, R186, R2 ;  /* 0x00000002ba027221 */ /* 0x000fe40000010000 */
[----:B------:R-:W-:Y:S03]  /*11130*/  FADD.FTZ R0, R151, R0 ;  /* 0x0000000097007221 */ /* 0x000fe60000010000 */
[----:B------:R-:W-:Y:S02]  /*11140*/  FADD.FTZ R2, R150, R2 ;  /* 0x0000000296027221 */ /* 0x000fe40000010000 */
[----:B------:R-:W-:Y:S02]  /*11150*/  FADD.FTZ R0, R159, R0 ;  /* 0x000000009f007221 */ /* 0x000fe40000010000 */
[----:B------:R-:W-:Y:S02]  /*11160*/  FADD.FTZ R2, R149, R2 ;  /* 0x0000000295027221 */ /* 0x000fe40000010000 */
[----:B------:R-:W-:Y:S02]  /*11170*/  FADD.FTZ R0, R152, R0 ;  /* 0x0000000098007221 */ /* 0x000fe40000010000 */
[----:B------:R-:W-:Y:S02]  /*11180*/  FADD.FTZ R2, R148, R2 ;  /* 0x0000000294027221 */ /* 0x000fe40000010000 */
[----:B------:R-:W-:Y:S01]  /*11190*/  FADD.FTZ R0, R157, R0 ;  /* 0x000000009d007221 */ /* 0x000fe20000010000 */
[C---:B----4-:R-:W-:Y:S08]  /*111a0*/  HMMA.16816.F32.BF16 R84, R104.reuse, R108, R84 ;  /* 0x0000006c6854723c */ /* 0x050ff00000041854 */
[C---:B------:R-:W-:Y:S01]  /*111b0*/  HMMA.16816.F32.BF16 R88, R104.reuse, R110, R88 ;  /* 0x0000006e6858723c */ /* 0x040fe20000041858 */
[----:B------:R-:W1:Y:S07]  /*111c0*/  LDSM.16.MT88.4 R108, [R167+0x1000] ;  /* 0x00100000a76c783b */ /* 0x000e6e0000004200 */
[C---:B--2---:R-:W-:Y:S08]  /*111d0*/  HMMA.16816.F32.BF16 R92, R104.reuse, R112, R92 ;  /* 0x00000070685c723c */ /* 0x044ff0000004185c */
[----:B------:R-:W-:Y:S01]  /*111e0*/  HMMA.16816.F32.BF16 R96, R104, R114, R96 ;  /* 0x000000726860723c */ /* 0x000fe20000041860 */
[----:B------:R-:W2:Y:S06]  /*111f0*/  LDSM.16.MT88.4 R112, [R168+0x1000] ;  /* 0x00100000a870783b */ /* 0x000eac0000004200 */
[----:B------:R-:W-:Y:S02]  /*11200*/  F2FP.BF16.PACK_AB R104, R159, R151 ;  /* 0x000000979f68723e */ /* 0x000fe400000010ff */
[----:B------:R-:W-:Y:S03]  /*11210*/  F2FP.BF16.PACK_AB R106, R157, R152 ;  /* 0x000000989d6a723e */ /* 0x000fe600000010ff */
[----:B------:R-:W-:Y:S02]  /*11220*/  F2FP.BF16.PACK_AB R105, R149, R150 ;  /* 0x000000969569723e */ /* 0x000fe400000010ff */
[C---:B------:R-:W-:Y:S07]  /*11230*/  F2FP.BF16.PACK_AB R107, R147.reuse, R148 ;  /* 0x00000094936b723e */ /* 0x040fee00000010ff */
        /* <DEDUP_REMOVED lines=8> */
[----:B------:R-:W3:Y:S07]  /*112c0*/  LDSM.16.MT88.4 R116, [R168+0x3000] ;  /* 0x00300000a874783b */ /* 0x000eee0000004200 */
[C---:B-1----:R-:W-:Y:S08]  /*112d0*/  HMMA.16816.F32.BF16 R28, R104.reuse, R108, R28 ;  /* 0x0000006c681c723c */ /* 0x042ff0000004181c */
[C---:B------:R-:W-:Y:S01]  /*112e0*/  HMMA.16816.F32.BF16 R32, R104.reuse, R110, R32 ;  /* 0x0000006e6820723c */ /* 0x040fe20000041820 */
[----:B------:R-:W1:Y:S07]  /*112f0*/  LDSM.16.MT88.4 R108, [R170+0x3000] ;  /* 0x00300000aa6c783b */ /* 0x000e6e0000004200 */
[C---:B--2---:R-:W-:Y:S08]  /*11300*/  HMMA.16816.F32.BF16 R36, R104.reuse, R112, R36 ;  /* 0x000000706824723c */ /* 0x044ff00000041824 */
[C---:B------:R-:W-:Y:S01]  /*11310*/  HMMA.16816.F32.BF16 R40, R104.reuse, R114, R40 ;  /* 0x000000726828723c */ /* 0x040fe20000041828 */
[----:B------:R-:W2:Y:S07]  /*11320*/  LDSM.16.MT88.4 R112, [R169+0x3000] ;  /* 0x00300000a970783b */ /* 0x000eae0000004200 */
[C---:B---3--:R-:W-:Y:S08]  /*11330*/  HMMA.16816.F32.BF16 R44, R104.reuse, R116, R44 ;  /* 0x00000074682c723c */ /* 0x048ff0000004182c */
        /* <DEDUP_REMOVED lines=12> */
[C---:B------:R-:W-:Y:S08]  /*11400*/  HMMA.16816.F32.BF16 R80, R104.reuse, R110, R80 ;  /* 0x0000006e6850723c */ /* 0x040ff00000041850 */
[C---:B--2---:R-:W-:Y:S08]  /*11410*/  HMMA.16816.F32.BF16 R84, R104.reuse, R112, R84 ;  /* 0x000000706854723c */ /* 0x044ff00000041854 */
        /* <DEDUP_REMOVED lines=52> */
.L_x_540:
[----:B------:R-:W-:Y:S05]  /*11760*/  BRA.DIV ~URZ, `(.L_x_559) ;  /* 0x00006b827f007947 */ /* 0x000fea000b800000 */
[----:B------:R1:W2:Y:S02]  /*11770*/  SHFL.BFLY PT, R0, R190, 0x2, 0x1f ;  /* 0x0c401f00be007f89 */ /* 0x0002a400000e0000 */
.L_x_659:
[----:B--2---:R-:W-:Y:S01]  /*11780*/  FADD.FTZ R5, R0, R190 ;  /* 0x000000be00057221 */ /* 0x004fe20000010000 */
[----:B------:R-:W-:Y:S05]  /*11790*/  BRA.DIV ~URZ, `(.L_x_560) ;  /* 0x00006ba27f007947 */ /* 0x000fea000b800000 */
[----:B------:R-:W2:Y:S04]  /*117a0*/  SHFL.BFLY PT, R0, R191, 0x2, 0x1f ;  /* 0x0c401f00bf007f89 */ /* 0x000ea800000e0000 */
[----:B------:R-:W3:Y:S01]  /*117b0*/  SHFL.BFLY PT, R2, R5, 0x1, 0x1f ;  /* 0x0c201f0005027f89 */ /* 0x000ee200000e0000 */
[----:B--2---:R-:W-:-:S02]  /*117c0*/  FADD.FTZ R4, R0, R191 ;  /* 0x000000bf00047221 */ /* 0x004fc40000010000 */
[----:B---3--:R-:W-:-:S03]  /*117d0*/  FADD.FTZ R5, R5, R2 ;  /* 0x0000000205057221 */ /* 0x008fc60000010000 */
[----:B------:R2:W3:Y:S04]  /*117e0*/  SHFL.BFLY PT, R3, R4, 0x1, 0x1f ;  /* 0x0c201f0004037f89 */ /* 0x0004e800000e0000 */
.L_x_660:
        /* <DEDUP_REMOVED lines=71> */
[C---:B------:R-:W-:Y:S01]  /*11c60*/  FMUL.FTZ R93, R0.reuse, R123 ;  /* 0x0000007b005d7220 */ /* 0x040fe20000410000 */
[----:B--2---:R-:W-:Y:S01]  /*11c70*/  @P0 MOV R3, 0x3f317218 ;  /* 0x3f31721800030802 */ /* 0x004fe20000000f00 */
[C---:B------:R-:W-:Y:S02]  /*11c80*/  FMUL.FTZ R38, R0.reuse, R46 ;  /* 0x0000002e00267220 */ /* 0x040fe40000410000 */
[----:B------:R-:W-:Y:S02]  /*11c90*/  FMUL.FTZ R39, R0, R47 ;  /* 0x0000002f00277220 */ /* 0x000fe40000410000 */
[----:B----4-:R-:W-:-:S02]  /*11ca0*/  @P0 FMUL.FTZ R2, R2, 0.69314718246459960938 ;  /* 0x3f31721802020820 */ /* 0x010fc40000410000 */
[----:B------:R-:W-:Y:S02]  /*11cb0*/  @P0 FMUL.FTZ R3, R3, c[0x0][0x2d0] ;  /* 0x0000b40003030a20 */ /* 0x000fe40000410000 */
        /* <DEDUP_REMOVED lines=40> */
.L_x_469:
        /* <DEDUP_REMOVED lines=17> */
.L_x_562:
[----:B------:R-:W-:Y:S05]  /*12050*/  BSYNC B0 ;  /* 0x0000000000007941 */ /* 0x000fea0003800000 */
.L_x_561:
        /* <DEDUP_REMOVED lines=8> */
[----:B------:R-:W4:Y:S01]  /*120e0*/  LDL R8, [R1] ;  /* 0x0000000001087983 */ /* 0x000f220000100800 */
[----:B------:R-:W-:Y:S01]  /*120f0*/  WARPSYNC 0xffffffff ;  /* 0xffffffff00007948 */ /* 0x000fe20003800000 */
[----:B------:R-:W-:Y:S01]  /*12100*/  F2FP.BF16.PACK_AB R0, R133, R132 ;  /* 0x000000848500723e */ /* 0x000fe200000010ff */
[----:B------:R-:W-:Y:S01]  /*12110*/  IMAD.MOV.U32 R15, RZ, RZ, c[0x0][0x388] ;  /* 0x0000e200ff0f7624 */ /* 0x000fe200078e00ff */
[----:B------:R-:W-:Y:S01]  /*12120*/  BAR.SYNC.DEFER_BLOCKING 0x1, 0x100 ;  /* 0x0044000000007b1d */ /* 0x000fe20000010000 */
[----:B------:R-:W-:-:S02]  /*12130*/  F2FP.BF16.PACK_AB R2, R85, R84 ;  /* 0x000000545502723e */ /* 0x000fc400000010ff */
[----:B------:R-:W-:Y:S02]  /*12140*/  F2FP.BF16.PACK_AB R3, R29, R28 ;  /* 0x0000001c1d03723e */ /* 0x000fe400000010ff */
[----:B------:R-:W-:Y:S02]  /*12150*/  F2FP.BF16.PACK_AB R4, R113, R112 ;  /* 0x000000707104723e */ /* 0x000fe400000010ff */
[----:B------:R-:W-:Y:S02]  /*12160*/  ISETP.NE.U32.AND P0, PT, RZ, c[0x0][0x508], PT ;  /* 0x00014200ff007a0c */ /* 0x000fe40003f05070 */
[----:B------:R-:W-:Y:S02]  /*12170*/  ISETP.NE.U32.AND P2, PT, RZ, c[0x0][0x500], PT ;  /* 0x00014000ff007a0c */ /* 0x000fe40003f45070 */
[----:B------:R-:W-:Y:S02]  /*12180*/  ISETP.NE.AND.EX P1, PT, RZ, c[0x0][0x50c], PT, P0 ;  /* 0x00014300ff007a0c */ /* 0x000fe40003f25300 */
[----:B------:R-:W-:Y:S01]  /*12190*/  ISETP.NE.AND.EX P2, PT, RZ, c[0x0][0x504], PT, P2 ;  /* 0x00014100ff007a0c */ /* 0x000fe20003f45320 */
[----:B------:R1:W-:Y:S04]  /*121a0*/  STS [R226], R0 ;  /* 0x00000000e2007388 */ /* 0x0003e80000000800 */
[----:B------:R1:W-:Y:S04]  /*121b0*/  STS [R226+0x400], R2 ;  /* 0x00040002e2007388 */ /* 0x0003e80000000800 */
[----:B------:R1:W-:Y:S02]  /*121c0*/  STS [R227], R3 ;  /* 0x00000003e3007388 */ /* 0x0003e40000000800 */
[----:B-1----:R-:W-:-:S02]  /*121d0*/  F2FP.BF16.PACK_AB R0, R27, R26 ;  /* 0x0000001a1b00723e */ /* 0x002fc400000010ff */
[----:B------:R-:W-:-:S03]  /*121e0*/  F2FP.BF16.PACK_AB R2, R31, R30 ;  /* 0x0000001e1f02723e */ /* 0x000fc600000010ff */
[----:B------:R1:W-:Y:S01]  /*121f0*/  STS [R227+0x400], R0 ;  /* 0x00040000e3007388 */ /* 0x0003e20000000800 */
[----:B------:R-:W-:-:S03]  /*12200*/  F2FP.BF16.PACK_AB R3, R121, R120 ;  /* 0x000000787903723e */ /* 0x000fc600000010ff */
[----:B------:R1:W-:Y:S04]  /*12210*/  STS [R229], R2 ;  /* 0x00000002e5007388 */ /* 0x0003e80000000800 */
[----:B------:R1:W-:Y:S02]  /*12220*/  STS [R229+0x400], R3 ;  /* 0x00040003e5007388 */ /* 0x0003e40000000800 */
[----:B-1----:R-:W-:Y:S02]  /*12230*/  F2FP.BF16.PACK_AB R0, R33, R32 ;  /* 0x000000202100723e */ /* 0x002fe400000010ff */
[----:B------:R-:W-:-:S03]  /*12240*/  F2FP.BF16.PACK_AB R2, R93, R92 ;  /* 0x0000005c5d02723e */ /* 0x000fc600000010ff */
[----:B------:R1:W-:Y:S01]  /*12250*/  STS [R228], R0 ;  /* 0x00000000e4007388 */ /* 0x0003e20000000800 */
[----:B------:R-:W-:-:S03]  /*12260*/  F2FP.BF16.PACK_AB R3, R35, R34 ;  /* 0x000000222303723e */ /* 0x000fc600000010ff */
[----:B------:R1:W-:Y:S02]  /*12270*/  STS [R228+0x400], R2 ;  /* 0x00040002e4007388 */ /* 0x0003e40000000800 */
[----:B-1----:R-:W-:Y:S02]  /*12280*/  F2FP.BF16.PACK_AB R0, R37, R36 ;  /* 0x000000242500723e */ /* 0x002fe400000010ff */
[----:B------:R-:W-:Y:S01]  /*12290*/  F2FP.BF16.PACK_AB R2, R101, R100 ;  /* 0x000000646502723e */ /* 0x000fe200000010ff */
[----:B--2---:R1:W-:Y:S04]  /*122a0*/  STS [R7], R3 ;  /* 0x0000000307007388 */ /* 0x0043e80000000800 */
[----:B------:R2:W-:Y:S04]  /*122b0*/  STS [R7+0x400], R0 ;  /* 0x0004000007007388 */ /* 0x0005e80000000800 */
[----:B---3--:R3:W-:Y:S01]  /*122c0*/  STS [R6], R2 ;  /* 0x0000000206007388 */ /* 0x0087e20000000800 */
[----:B-1----:R-:W-:-:S02]  /*122d0*/  F2FP.BF16.PACK_AB R3, R115, R114 ;  /* 0x000000727303723e */ /* 0x002fc400000010ff */
[----:B--2---:R-:W-:-:S03]  /*122e0*/  F2FP.BF16.PACK_AB R0, R103, R102 ;  /* 0x000000666700723e */ /* 0x004fc600000010ff */
[----:B------:R1:W-:Y:S01]  /*122f0*/  STS [R6+0x400], R3 ;  /* 0x0004000306007388 */ /* 0x0003e20000000800 */
[----:B---3--:R-:W-:-:S03]  /*12300*/  F2FP.BF16.PACK_AB R2, R97, R96 ;  /* 0x000000606102723e */ /* 0x008fc600000010ff */
[----:B----4-:R2:W-:Y:S04]  /*12310*/  STS [R5], R0 ;  /* 0x0000000005007388 */ /* 0x0105e80000000800 */
        /* <DEDUP_REMOVED lines=58> */
[----:B----4-:R-:W-:-:S03]  /*126c0*/  F2FP.BF16.PACK_AB R2, R81, R80 ;  /* 0x000000505102723e */ /* 0x010fc600000010ff */
[----:B------:R2:W-:Y:S04]  /*126d0*/  STS [R6+0x8000], R4 ;  /* 0x0080000406007388 */ /* 0x0005e80000000800 */
[----:B------:R-:W-:Y:S04]  /*126e0*/  STS [R6+0x8400], R3 ;  /* 0x0084000306007388 */ /* 0x000fe80000000800 */
[----:B------:R3:W-:Y:S01]  /*126f0*/  STS [R5+0x8000], R2 ;  /* 0x0080000205007388 */ /* 0x0007e20000000800 */
[----:B-1----:R-:W-:-:S05]  /*12700*/  F2FP.BF16.PACK_AB R0, R55, R54 ;  /* 0x000000363700723e */ /* 0x002fca00000010ff */
[----:B------:R1:W-:Y:S01]  /*12710*/  STS [R5+0x8400], R0 ;  /* 0x0084000005007388 */ /* 0x0003e20000000800 */
[----:B--2---:R-:W-:Y:S01]  /*12720*/  F2FP.BF16.PACK_AB R4, R43, R42 ;  /* 0x0000002a2b04723e */ /* 0x004fe200000010ff */
[----:B---3--:R-:W-:-:S04]  /*12730*/  IMAD.MOV.U32 R2, RZ, RZ, 0x4 ;  /* 0x00000004ff027424 */ /* 0x008fc800078e00ff */
[----:B------:R-:W-:-:S04]  /*12740*/  @P1 IMAD.WIDE R6, R215, R2, c[0x0][0x508] ;  /* 0x00014200d7061625 */ /* 0x000fc800078e0202 */
[----:B------:R-:W-:Y:S01]  /*12750*/  IMAD.WIDE R2, R215, R2, c[0x0][0x500] ;  /* 0x00014000d7027625 */ /* 0x000fe200078e0202 */
[----:B-1----:R-:W-:-:S03]  /*12760*/  F2FP.BF16.PACK_AB R5, R25, R24 ;  /* 0x000000181905723e */ /* 0x002fc600000010ff */
[----:B------:R-:W-:Y:S02]  /*12770*/  IMAD.MOV.U32 R0, RZ, RZ, RZ ;  /* 0x000000ffff007224 */ /* 0x000fe400078e00ff */
[----:B------:R1:W-:Y:S04]  /*12780*/  STS [R8+0x8000], R5 ;  /* 0x0080000508007388 */ /* 0x0003e80000000800 */
[----:B------:R2:W-:Y:S04]  /*12790*/  STS [R8+0x8400], R4 ;  /* 0x0084000408007388 */ /* 0x0005e80000000800 */
[----:B------:R-:W-:Y:S06]  /*127a0*/  BAR.SYNC.DEFER_BLOCKING 0x1, 0x100 ;  /* 0x0044000000007b1d */ /* 0x000fec0000010000 */
[----:B------:R2:W5:Y:S04]  /*127b0*/  @P1 LDG.E R15, [R6.64] ;  /* 0x00000008060f1981 */ /* 0x000568000c1e1900 */
[----:B------:R2:W5:Y:S01]  /*127c0*/  @P2 LDG.E R0, [R2.64] ;  /* 0x0000000802002981 */ /* 0x000562000c1e1900 */
[----:B------:R-:W-:-:S04]  /*127d0*/  ISETP.NE.AND P0, PT, R224, RZ, PT ;  /* 0x000000ffe000720c */ /* 0x000fc80003f05270 */
[----:B-1----:R-:W-:Y:S01]  /*127e0*/  SEL R5, R224, c[0x0][0x3d4], P0 ;  /* 0x0000f500e0057a07 */ /* 0x002fe20000000000 */
[----:B------:R-:W-:Y:S05]  /*127f0*/  @P1 BRA `(.L_x_565) ;  /* 0x0000004000001947 */ /* 0x000fea0003800000 */
[----:B------:R-:W-:Y:S05]  /*12800*/  @!P2 BRA `(.L_x_565) ;  /* 0x000000300000a947 */ /* 0x000fea0003800000 */
[----:B--2---:R1:W2:Y:S04]  /*12810*/  LDG.E R4, [R2.64] ;  /* 0x0000000802047981 */ /* 0x0042a8000c1e1900 */
[----:B-1----:R-:W2:Y:S02]  /*12820*/  LDG.E R2, [R2.64+0x4] ;  /* 0x0000040802027981 */ /* 0x002ea4000c1e1900 */
[----:B--2--5:R-:W-:Y:S02]  /*12830*/  IADD3 R15, -R4, R2, RZ ;  /* 0x00000002040f7210 */ /* 0x024fe40007ffe1ff */
.L_x_565:
[----:B------:R-:W3:Y:S01]  /*12840*/  LDL R86, [R1+0x10] ;  /* 0x0000100001567983 */ /* 0x000ee20000100800 */
[----:B------:R-:W-:Y:S01]  /*12850*/  IMAD.MOV.U32 R9, RZ, RZ, 0x368 ;  /* 0x00000368ff097424 */ /* 0x000fe200078e00ff */
[----:B------:R-:W-:Y:S01]  /*12860*/  ISETP.GT.AND P2, PT, R5, 0x1, PT ;  /* 0x000000010500780c */ /* 0x000fe20003f44270 */
[----:B--2---:R-:W-:Y:S01]  /*12870*/  IMAD.MOV.U32 R2, RZ, RZ, c[0x0][0x4e8] ;  /* 0x00013a00ff027624 */ /* 0x004fe200078e00ff */
[----:B------:R-:W-:Y:S01]  /*12880*/  ISETP.NE.U32.AND P0, PT, RZ, c[0x0][0x500], PT ;  /* 0x00014000ff007a0c */ /* 0x000fe20003f05070 */
[----:B------:R-:W-:Y:S01]  /*12890*/  IMAD.IADD R11, R216, 0x1, R211 ;  /* 0x00000001d80b7824 */ /* 0x000fe200078e02d3 */
[----:B------:R-:W-:Y:S01]  /*128a0*/  SEL R9, R9, 0x328, P2 ;  /* 0x0000032809097807 */ /* 0x000fe20001000000 */
[----:B------:R-:W1:Y:S01]  /*128b0*/  S2R R87, SR_TID.X ;  /* 0x0000000000577919 */ /* 0x000e620000002100 */
[----:B------:R-:W-:-:S02]  /*128c0*/  ISETP.NE.AND.EX P0, PT, RZ, c[0x0][0x504], PT, P0 ;  /* 0x00014100ff007a0c */ /* 0x000fc40003f05300 */
[----:B------:R-:W2:Y:S01]  /*128d0*/  LDC.64 R4, c[0x0][R9+0x170] ;  /* 0x00005c0009047b82 */ /* 0x000ea20000000a00 */
[----:B------:R-:W-:Y:S02]  /*128e0*/  ISETP.NE.AND P3, PT, R2, 0x1, PT ;  /* 0x000000010200780c */ /* 0x000fe40003f65270 */
[----:B------:R-:W-:Y:S02]  /*128f0*/  SHF.R.S32.HI R2, RZ, 0x1f, R215 ;  /* 0x0000001fff027819 */ /* 0x000fe400000114d7 */
[----:B------:R-:W-:Y:S02]  /*12900*/  SEL R8, R215, RZ, !P0 ;  /* 0x000000ffd7087207 */ /* 0x000fe40004000000 */
[----:B------:R-:W-:Y:S01]  /*12910*/  SEL R3, R2, RZ, !P0 ;  /* 0x000000ff02037207 */ /* 0x000fe20004000000 */
[----:B------:R-:W4:Y:S01]  /*12920*/  LDC.64 R16, c[0x0][R9+0x168] ;  /* 0x00005a0009107b82 */ /* 0x000f220000000a00 */
[----:B------:R-:W-:-:S07]  /*12930*/  LOP3.LUT R10, R214, 0xffff, RZ, 0xc0, !PT ;  /* 0x0000ffffd60a7812 */ /* 0x000fce00078ec0ff */
[----:B------:R2:W4:Y:S01]  /*12940*/  LDC.64 R18, c[0x0][R9+0x178] ;  /* 0x00005e0009127b82 */ /* 0x0005220000000a00 */
[----:B-1----:R-:W-:-:S07]  /*12950*/  SHF.R.S32.HI R83, RZ, 0x1f, R87 ;  /* 0x0000001fff537819 */ /* 0x002fce0000011457 */
[----:B------:R1:W1:Y:S01]  /*12960*/  LDC.64 R20, c[0x0][R9+0x160] ;  /* 0x0000580009147b82 */ /* 0x0002620000000a00 */
[----:B------:R-:W-:-:S04]  /*12970*/  LEA.HI R83, R83, R87, RZ, 0x5 ;  /* 0x0000005753537211 */ /* 0x000fc800078f28ff */
[----:B------:R-:W-:-:S05]  /*12980*/  LOP3.LUT R83, R83, 0xffffffe0, RZ, 0xc0, !PT ;  /* 0xffffffe053537812 */ /* 0x000fca00078ec0ff */
[----:B------:R-:W-:Y:S02]  /*12990*/  IMAD.IADD R83, R87, 0x1, -R83 ;  /* 0x0000000157537824 */ /* 0x000fe400078e0a53 */
[----:B--2---:R-:W-:-:S04]  /*129a0*/  IMAD R2, R5, R8, RZ ;  /* 0x0000000805027224 */ /* 0x004fc800078e02ff */
[----:B------:R-:W-:Y:S02]  /*129b0*/  IMAD R12, R4, R3, R2 ;  /* 0x00000003040c7224 */ /* 0x000fe400078e0202 */
[----:B------:R-:W-:-:S04]  /*129c0*/  @P3 IMAD.HI.U32 R3, R11, c[0x0][0x4ec], RZ ;  /* 0x00013b000b033a27 */ /* 0x000fc800078e00ff */
[----:B------:R-:W-:-:S04]  /*129d0*/  IMAD.WIDE.U32 R4, R4, R8, RZ ;  /* 0x0000000804047225 */ /* 0x000fc800078e00ff */
[----:B----4-:R-:W-:-:S04]  /*129e0*/  IMAD.WIDE.U32 R6, R16, R10, RZ ;  /* 0x0000000a10067225 */ /* 0x010fc800078e00ff */
[----:B------:R-:W-:Y:S01]  /*129f0*/  IMAD.MOV.U32 R2, RZ, RZ, R11 ;  /* 0x000000ffff027224 */ /* 0x000fe200078e000b */
[----:B------:R-:W-:Y:S01]  /*12a00*/  @P3 SHF.R.U32.HI R2, RZ, c[0x0][0x4f0], R3 ;  /* 0x00013c00ff023a19 */ /* 0x000fe20000011603 */
[----:B-1----:R-:W-:Y:S01]  /*12a10*/  IMAD R9, R17, R10, RZ ;  /* 0x0000000a11097224 */ /* 0x002fe200078e02ff */
[----:B------:R-:W-:Y:S01]  /*12a20*/  SEL R3, R225, RZ, P2 ;  /* 0x000000ffe1037207 */ /* 0x000fe20001000000 */
[----:B------:R-:W-:Y:S01]  /*12a30*/  IMAD.IADD R13, R5, 0x1, R12 ;  /* 0x00000001050d7824 */ /* 0x000fe200078e020c */
[--C-:B-----5:R-:W-:Y:S01]  /*12a40*/  IADD3 R14, P1, P0, R4, R6, R0.reuse ;  /* 0x00000006040e7210 */ /* 0x120fe2000783e000 */
[----:B------:R-:W-:Y:S01]  /*12a50*/  IMAD.IADD R6, R7, 0x1, R9 ;  /* 0x0000000107067824 */ /* 0x000fe200078e0209 */
[----:B------:R-:W-:Y:S01]  /*12a60*/  SHF.R.S32.HI R9, RZ, 0x1f, R0 ;  /* 0x0000001fff097819 */ /* 0x000fe20000011400 */
[----:B------:R-:W-:Y:S02]  /*12a70*/  IMAD.MOV R7, RZ, RZ, -R2 ;  /* 0x000000ffff077224 */ /* 0x000fe400078e0a02 */
[-C--:B------:R-:W-:Y:S01]  /*12a80*/  IMAD R12, R19, R3.reuse, RZ ;  /* 0x00000003130c7224 */ /* 0x080fe200078e02ff */
[----:B------:R-:W-:Y:S01]  /*12a90*/  IADD3.X R13, R13, R6, R9, P1, P0 ;  /* 0x000000060d0d7210 */ /* 0x000fe20000fe0409 */
[----:B------:R-:W-:-:S04]  /*12aa0*/  IMAD.WIDE.U32 R4, R18, R3, RZ ;  /* 0x0000000312047225 */ /* 0x000fc800078e00ff */
[----:B------:R-:W-:Y:S01]  /*12ab0*/  IMAD R3, R7, c[0x0][0x4e8], R11 ;  /* 0x00013a0007037a24 */ /* 0x000fe200078e020b */
[----:B------:R-:W-:Y:S01]  /*12ac0*/  IADD3 R4, P1, P0, R2, R14, R4 ;  /* 0x0000000e02047210 */ /* 0x000fe2000783e004 */
[----:B------:R-:W-:Y:S01]  /*12ad0*/  IMAD.IADD R12, R5, 0x1, R12 ;  /* 0x00000001050c7824 */ /* 0x000fe200078e020c */
[----:B------:R-:W-:Y:S01]  /*12ae0*/  SHF.R.S32.HI R5, RZ, 0x1f, R2 ;  /* 0x0000001fff057819 */ /* 0x000fe20000011402 */
[----:B------:R-:W-:Y:S01]  /*12af0*/  IMAD R2, R21, R3, RZ ;  /* 0x0000000315027224 */ /* 0x000fe200078e02ff */
[----:B------:R-:W-:Y:S01]  /*12b00*/  SHF.R.S32.HI R6, RZ, 0x1f, R3 ;  /* 0x0000001fff067819 */ /* 0x000fe20000011403 */
[----:B------:R-:W-:Y:S01]  /*12b10*/  IMAD.MOV.U32 R7, RZ, RZ, c[0x0][0x4a8] ;  /* 0x00012a00ff077624 */ /* 0x000fe200078e00ff */
[----:B------:R-:W-:Y:S01]  /*12b20*/  IADD3.X R5, R5, R13, R12, P1, P0 ;  /* 0x0000000d05057210 */ /* 0x000fe20000fe040c */
[----:B------:R-:W-:Y:S02]  /*12b30*/  IMAD R12, R15, c[0x0][0x4e8], RZ ;  /* 0x00013a000f0c7a24 */ /* 0x000fe400078e02ff */
[----:B------:R-:W-:-:S02]  /*12b40*/  IMAD R6, R20, R6, R2 ;  /* 0x0000000614067224 */ /* 0x000fc400078e0202 */
[----:B------:R-:W-:Y:S01]  /*12b50*/  IMAD.WIDE.U32 R2, R20, R3, R4 ;  /* 0x0000000314027225 */ /* 0x000fe200078e0004 */
[----:B------:R-:W-:-:S03]  /*12b60*/  SEL R4, R7, c[0x0][0x450], P2 ;  /* 0x0001140007047a07 */ /* 0x000fc60001000000 */
[----:B------:R-:W-:Y:S01]  /*12b70*/  IMAD.MOV.U32 R5, RZ, RZ, c[0x0][0x4ac] ;  /* 0x00012b00ff057624 */ /* 0x000fe200078e00ff */
[----:B------:R-:W-:Y:S01]  /*12b80*/  LEA R4, P0, R2, R4, 0x2 ;  /* 0x0000000402047211 */ /* 0x000fe200078010ff */
[----:B------:R-:W-:-:S03]  /*12b90*/  IMAD.IADD R3, R3, 0x1, R6 ;  /* 0x0000000103037824 */ /* 0x000fc600078e0206 */
[----:B------:R-:W-:Y:S01]  /*12ba0*/  SEL R5, R5, c[0x0][0x454], P2 ;  /* 0x0001150005057a07 */ /* 0x000fe20001000000 */
[----:B------:R-:W-:Y:S03]  /*12bb0*/  SHFL.IDX PT, R6, R4, RZ, 0x1c1f ;  /* 0x001c1fff04067589 */ /* 0x000fe600000e0000 */
[----:B------:R-:W-:Y:S01]  /*12bc0*/  LEA.HI.X R2, R2, R5, R3, 0x2, P0 ;  /* 0x0000000502027211 */ /* 0x000fe200000f1403 */
[----:B------:R-:W-:Y:S01]  /*12bd0*/  SHFL.IDX PT, R4, R4, 0x1, 0x1c1f ;  /* 0x003c1f0004047f89 */ /* 0x000fe200000e0000 */
[----:B------:R-:W-:-:S03]  /*12be0*/  LOP3.LUT P0, RZ, R83, 0x3, RZ, 0xc0, !PT ;  /* 0x0000000353ff7812 */ /* 0x000fc6000780c0ff */
[----:B------:R-:W1:Y:S04]  /*12bf0*/  SHFL.IDX PT, R7, R2, RZ, 0x1c1f ;  /* 0x001c1fff02077589 */ /* 0x000e6800000e0000 */
[----:B------:R3:W2:Y:S02]  /*12c00*/  SHFL.IDX PT, R5, R2, 0x1, 0x1c1f ;  /* 0x003c1f0002057f89 */ /* 0x0006a400000e0000 */
[----:B---3--:R-:W-:-:S05]  /*12c10*/  IMAD.IADD R2, R86, 0x1, R211 ;  /* 0x0000000156027824 */ /* 0x008fca00078e02d3 */
[C---:B------:R-:W-:Y:S02]  /*12c20*/  IADD3 R3, R2.reuse, 0x8, RZ ;  /* 0x0000000802037810 */ /* 0x040fe40007ffe0ff */
[-C--:B------:R-:W-:Y:S02]  /*12c30*/  ISETP.GE.OR P1, PT, R2, R12.reuse, P0 ;  /* 0x0000000c0200720c */ /* 0x080fe40000726670 */
[----:B------:R-:W-:-:S11]  /*12c40*/  ISETP.GE.OR P0, PT, R3, R12, P0 ;  /* 0x0000000c0300720c */ /* 0x000fd60000706670 */
[----:B-1----:R1:W-:Y:S01]  /*12c50*/  @!P1 ST.E [R6.64], R23 ;  /* 0x0000001706009985 */ /* 0x0023e2000c101908 */
[----:B------:R-:W-:-:S03]  /*12c60*/  ISETP.GE.AND P1, PT, R3, R12, PT ;  /* 0x0000000c0300720c */ /* 0x000fc60003f26270 */
[----:B--2---:R1:W-:Y:S01]  /*12c70*/  @!P0 ST.E [R4.64], R22 ;  /* 0x0000001604008985 */ /* 0x0043e2000c101908 */
[----:B------:R-:W-:Y:S02]  /*12c80*/  ISETP.GE.AND P0, PT, R2, R12, PT ;  /* 0x0000000c0200720c */ /* 0x000fe40003f06270 */
[----:B------:R-:W-:Y:S01]  /*12c90*/  P2R R13, PR, RZ, 0x2 ;  /* 0x00000002ff0d7803 */ /* 0x000fe20000000000 */
[----:B------:R-:W-:Y:S05]  /*12ca0*/  @P2 BRA `(.L_x_566) ;  /* 0x0000087000002947 */ /* 0x000fea0003800000 */
[----:B-1----:R-:W-:Y:S01]  /*12cb0*/  IMAD R4, R9, c[0x0][0x3a0], RZ ;  /* 0x0000e80009047a24 */ /* 0x002fe200078e02ff */
[----:B------:R-:W-:Y:S01]  /*12cc0*/  SHF.R.S32.HI R5, RZ, 0x1f, R8 ;  /* 0x0000001fff057819 */ /* 0x000fe20000011408 */
[C---:B------:R-:W-:Y:S01]  /*12cd0*/  IMAD.WIDE.U32 R2, R0.reuse, c[0x0][0x3a0], RZ ;  /* 0x0000e80000027a25 */ /* 0x040fe200078e00ff */
[----:B------:R1:W2:Y:S03]  /*12ce0*/  LDS.128 R24, [R179+0x80] ;  /* 0x00008000b3187984 */ /* 0x0002a60000000c00 */
[----:B------:R-:W-:Y:S01]  /*12cf0*/  IMAD R0, R0, c[0x0][0x3a4], R4 ;  /* 0x0000e90000007a24 */ /* 0x000fe200078e0204 */
[----:B------:R-:W-:Y:S01]  /*12d00*/  IADD3 R4, R197, R211, RZ ;  /* 0x000000d3c5047210 */ /* 0x000fe20007ffe0ff */
[----:B------:R1:W3:Y:S01]  /*12d10*/  LDS.128 R36, [R179+0x1080] ;  /* 0x00108000b3247984 */ /* 0x0002e20000000c00 */
[----:B------:R-:W-:-:S02]  /*12d20*/  IMAD R5, R5, c[0x0][0x3f0], RZ ;  /* 0x0000fc0005057a24 */ /* 0x000fc400078e02ff */
[----:B------:R-:W-:Y:S01]  /*12d30*/  IADD3 R3, R3, R0, RZ ;  /* 0x0000000003037210 */ /* 0x000fe20007ffe0ff */
[----:B------:R-:W-:Y:S01]  /*12d40*/  @P3 IMAD.HI.U32 R6, R4, c[0x0][0x4ec], RZ ;  /* 0x00013b0004063a27 */ /* 0x000fe200078e00ff */
[----:B------:R1:W4:Y:S01]  /*12d50*/  LDS.128 R48, [R179+0x2080] ;  /* 0x00208000b3307984 */ /* 0x0003220000000c00 */
[----:B------:R-:W-:Y:S02]  /*12d60*/  MOV R0, R4 ;  /* 0x0000000400007202 */ /* 0x000fe40000000f00 */
[C---:B------:R-:W-:Y:S01]  /*12d70*/  IMAD.WIDE.U32 R2, R10.reuse, c[0x0][0x3e8], R2 ;  /* 0x0000fa000a027a25 */ /* 0x040fe200078e0002 */
[----:B------:R1:W1:Y:S01]  /*12d80*/  LDS.128 R56, [R179+0x3080] ;  /* 0x00308000b3387984 */ /* 0x0002620000000c00 */
[----:B------:R-:W-:Y:S02]  /*12d90*/  @P3 SHF.R.U32.HI R0, RZ, c[0x0][0x4f0], R6 ;  /* 0x00013c00ff003a19 */ /* 0x000fe40000011606 */
[----:B------:R-:W-:Y:S01]  /*12da0*/  IMAD R3, R10, c[0x0][0x3ec], R3 ;  /* 0x0000fb000a037a24 */ /* 0x000fe200078e0203 */
[----:B------:R1:W1:Y:S01]  /*12db0*/  LDS.128 R20, [R179+0x4080] ;  /* 0x00408000b3147984 */ /* 0x0002620000000c00 */
[C---:B------:R-:W-:Y:S01]  /*12dc0*/  IMAD R7, R8.reuse, c[0x0][0x3f4], R5 ;  /* 0x0000fd0008077a24 */ /* 0x040fe200078e0205 */
[----:B------:R-:W-:Y:S01]  /*12dd0*/  SHF.R.S32.HI R6, RZ, 0x1f, R0 ;  /* 0x0000001fff067819 */ /* 0x000fe20000011400 */
[----:B------:R-:W-:Y:S01]  /*12de0*/  IMAD.WIDE.U32 R2, R8, c[0x0][0x3f0], R2 ;  /* 0x0000fc0008027a25 */ /* 0x000fe200078e0002 */
[----:B------:R1:W1:Y:S01]  /*12df0*/  LDS.128 R32, [R179+0x5080] ;  /* 0x00508000b3207984 */ /* 0x0002620000000c00 */
[----:B------:R-:W-:-:S02]  /*12e00*/  IADD3 R5, -R0, RZ, RZ ;  /* 0x000000ff00057210 */ /* 0x000fc40007ffe1ff */
[----:B------:R-:W-:Y:S01]  /*12e10*/  IMAD R6, R6, c[0x0][0x3e0], RZ ;  /* 0x0000f80006067a24 */ /* 0x000fe200078e02ff */
[----:B------:R1:W1:Y:S01]  /*12e20*/  LDS.128 R44, [R179+0x6080] ;  /* 0x00608000b32c7984 */ /* 0x0002620000000c00 */
[----:B------:R-:W-:Y:S01]  /*12e30*/  IADD3 R3, R3, R7, RZ ;  /* 0x0000000703037210 */ /* 0x000fe20007ffe0ff */
[----:B------:R-:W-:Y:S02]  /*12e40*/  IMAD R4, R5, c[0x0][0x4e8], R4 ;  /* 0x00013a0005047a24 */ /* 0x000fe400078e0204 */
[----:B------:R1:W1:Y:S01]  /*12e50*/  LDS.128 R52, [R179+0x7080] ;  /* 0x00708000b3347984 */ /* 0x0002620000000c00 */
[C---:B------:R-:W-:Y:S02]  /*12e60*/  IMAD R5, R0.reuse, c[0x0][0x3e4], R6 ;  /* 0x0000f90000057a24 */ /* 0x040fe400078e0206 */
[----:B------:R-:W-:Y:S01]  /*12e70*/  IMAD.WIDE.U32 R2, R0, c[0x0][0x3e0], R2 ;  /* 0x0000f80000027a25 */ /* 0x000fe200078e0002 */
[----:B------:R1:W1:Y:S01]  /*12e80*/  LDS.128 R16, [R179+0x8080] ;  /* 0x00808000b3107984 */ /* 0x0002620000000c00 */
[----:B------:R-:W-:-:S03]  /*12e90*/  SHF.R.S32.HI R0, RZ, 0x1f, R4 ;  /* 0x0000001fff007819 */ /* 0x000fc60000011404 */
[----:B------:R1:W1:Y:S01]  /*12ea0*/  LDS.128 R28, [R179+0x9080] ;  /* 0x00908000b31c7984 */ /* 0x0002620000000c00 */
[----:B------:R-:W-:Y:S01]  /*12eb0*/  IADD3 R3, R3, R5, RZ ;  /* 0x0000000503037210 */ /* 0x000fe20007ffe0ff */
[----:B------:R-:W-:Y:S02]  /*12ec0*/  IMAD R0, R0, c[0x0][0x3d8], RZ ;  /* 0x0000f60000007a24 */ /* 0x000fe400078e02ff */
[----:B------:R1:W1:Y:S02]  /*12ed0*/  LDS.128 R40, [R179+0xa080] ;  /* 0x00a08000b3287984 */ /* 0x0002640000000c00 */
[C---:B------:R-:W-:Y:S02]  /*12ee0*/  IMAD.WIDE.U32 R2, R4.reuse, c[0x0][0x3d8], R2 ;  /* 0x0000f60004027a25 */ /* 0x040fe400078e0002 */
[----:B------:R1:W1:Y:S02]  /*12ef0*/  LDS.128 R60, [R179+0xb080] ;  /* 0x00b08000b33c7984 */ /* 0x0002640000000c00 */
[----:B------:R-:W-:Y:S01]  /*12f00*/  IMAD R0, R4, c[0x0][0x3dc], R0 ;  /* 0x0000f70004007a24 */ /* 0x000fe200078e0200 */
[----:B------:R-:W-:-:S04]  /*12f10*/  LEA R11, P0, R2, c[0x0][0x380], 0x1 ;  /* 0x0000e000020b7a11 */ /* 0x000fc800078008ff */
[----:B------:R-:W-:-:S04]  /*12f20*/  IADD3 R0, R3, R0, RZ ;  /* 0x0000000003007210 */ /* 0x000fc80007ffe0ff */
[----:B------:R-:W-:Y:S01]  /*12f30*/  LEA.HI.X R9, R2, c[0x0][0x384], R0, 0x1, P0 ;  /* 0x0000e10002097a11 */ /* 0x000fe200000f0c00 */
[----:B------:R-:W-:Y:S05]  /*12f40*/  BRA.DIV ~URZ, `(.L_x_567) ;  /* 0x000054e27f007947 */ /* 0x000fea000b800000 */
[----:B--234-:R2:W3:Y:S02]  /*12f50*/  SHFL.IDX PT, R8, R9, RZ, 0x181f ;  /* 0x00181fff09087589 */ /* 0x01c4e400000e0000 */
.L_x_661:
[----:B------:R-:W-:Y:S05]  /*12f60*/  BRA.DIV ~URZ, `(.L_x_568) ;  /* 0x000055327f007947 */ /* 0x000fea000b800000 */
[----:B------:R4:W2:Y:S02]  /*12f70*/  SHFL.IDX PT, R0, R11, RZ, 0x181f ;  /* 0x00181fff0b007589 */ /* 0x0008a400000e0000 */
.L_x_662:
[----:B------:R-:W-:Y:S01]  /*12f80*/  IADD3 R10, R217, R211, RZ ;  /* 0x000000d3d90a7210 */ /* 0x000fe20007ffe0ff */
        /* <DEDUP_REMOVED lines=10> */
[-C--:B------:R-:W-:Y:S02]  /*13030*/  @!P1 LEA R4, P4, R192, R0.reuse, 0x1 ;  /* 0x00000000c0049211 */ /* 0x080fe400078808ff */
[C---:B------:R-:W-:Y:S02]  /*13040*/  @!P0 LEA R2, P3, R193.reuse, R0, 0x1 ;  /* 0x00000000c1028211 */ /* 0x040fe400078608ff */
[-C--:B---3--:R-:W-:Y:S02]  /*13050*/  @!P2 LEA.HI.X R7, R184, R8.reuse, R15, 0x1, P5 ;  /* 0x00000008b807a211 */ /* 0x088fe400028f0c0f */
[-C--:B------:R-:W-:Y:S02]  /*13060*/  @!P1 LEA.HI.X R5, R192, R8.reuse, R14, 0x1, P4 ;  /* 0x00000008c0059211 */ /* 0x080fe400020f0c0e */
[----:B------:R-:W-:Y:S01]  /*13070*/  @!P0 LEA.HI.X R3, R193, R8, R13, 0x1, P3 ;  /* 0x00000008c1038211 */ /* 0x000fe200018f0c0d */
[----:B------:R2:W-:Y:S04]  /*13080*/  @!P2 ST.E.128 [R6.64], R24 ;  /* 0x000000180600a985 */ /* 0x0005e8000c101d08 */
[----:B-1----:R2:W-:Y:S04]  /*13090*/  @!P1 ST.E.128 [R4.64], R20 ;  /* 0x0000001404009985 */ /* 0x0025e8000c101d08 */
[----:B------:R2:W-:Y:S02]  /*130a0*/  @!P0 ST.E.128 [R2.64], R16 ;  /* 0x0000001002008985 */ /* 0x0005e4000c101d08 */
.L_x_570:
[----:B------:R-:W-:Y:S05]  /*130b0*/  BSYNC B0 ;  /* 0x0000000000007941 */ /* 0x000fea0003800000 */
.L_x_569:
[----:B------:R-:W-:Y:S05]  /*130c0*/  BRA.DIV ~URZ, `(.L_x_571) ;  /* 0x000054427f007947 */ /* 0x000fea000b800000 */
[----:B---3--:R3:W4:Y:S04]  /*130d0*/  SHFL.IDX PT, R8, R9, 0x1, 0x181f ;  /* 0x00381f0009087f89 */ /* 0x00872800000e0000 */
[----:B--2---:R3:W2:Y:S02]  /*130e0*/  SHFL.IDX PT, R0, R11, 0x1, 0x181f ;  /* 0x00381f000b007f89 */ /* 0x0046a400000e0000 */
.L_x_663:
        /* <DEDUP_REMOVED lines=13> */
[-C--:B----4-:R-:W-:Y:S02]  /*131c0*/  @!P2 LEA.HI.X R7, R184, R8.reuse, R15, 0x1, P5 ;  /* 0x00000008b807a211 */ /* 0x090fe400028f0c0f */
[-C--:B------:R-:W-:Y:S02]  /*131d0*/  @!P1 LEA.HI.X R5, R192, R8.reuse, R14, 0x1, P4 ;  /* 0x00000008c0059211 */ /* 0x080fe400020f0c0e */
[----:B------:R-:W-:Y:S01]  /*131e0*/  @!P0 LEA.HI.X R3, R193, R8, R13, 0x1, P3 ;  /* 0x00000008c1038211 */ /* 0x000fe200018f0c0d */
[----:B------:R2:W-:Y:S04]  /*131f0*/  @!P2 ST.E.128 [R6.64], R36 ;  /* 0x000000240600a985 */ /* 0x0005e8000c101d08 */
[----:B-1----:R2:W-:Y:S04]  /*13200*/  @!P1 ST.E.128 [R4.64], R32 ;  /* 0x0000002004009985 */ /* 0x0025e8000c101d08 */
[----:B------:R2:W-:Y:S02]  /*13210*/  @!P0 ST.E.128 [R2.64], R28 ;  /* 0x0000001c02008985 */ /* 0x0005e4000c101d08 */
.L_x_573:
[----:B------:R-:W-:Y:S05]  /*13220*/  BSYNC B0 ;  /* 0x0000000000007941 */ /* 0x000fea0003800000 */
.L_x_572:
[----:B------:R-:W-:Y:S05]  /*13230*/  BRA.DIV ~URZ, `(.L_x_574) ;  /* 0x000053a27f007947 */ /* 0x000fea000b800000 */
[----:B----4-:R4:W3:Y:S02]  /*13240*/  SHFL.IDX PT, R8, R9, 0x2, 0x181f ;  /* 0x00581f0009087f89 */ /* 0x0108e400000e0000 */
.L_x_664:
[----:B------:R-:W-:Y:S05]  /*13250*/  BRA.DIV ~URZ, `(.L_x_575) ;  /* 0x000053f27f007947 */ /* 0x000fea000b800000 */
[----:B--2---:R2:W4:Y:S02]  /*13260*/  SHFL.IDX PT, R0, R11, 0x2, 0x181f ;  /* 0x00581f000b007f89 */ /* 0x00452400000e0000 */
.L_x_665:
        /* <DEDUP_REMOVED lines=19> */
.L_x_577:
[----:B------:R-:W-:Y:S05]  /*133a0*/  BSYNC B0 ;  /* 0x0000000000007941 */ /* 0x000fea0003800000 */
.L_x_576:
[----:B------:R-:W-:Y:S05]  /*133b0*/  BRA.DIV ~URZ, `(.L_x_578) ;  /* 0x000053027f007947 */ /* 0x000fea000b800000 */
[----:B---3--:R3:W2:Y:S04]  /*133c0*/  SHFL.IDX PT, R6, R9, 0x3, 0x181f ;  /* 0x00781f0009067f89 */ /* 0x0086a800000e0000 */
[----:B----4-:R3:W4:Y:S02]  /*133d0*/  SHFL.IDX PT, R0, R11, 0x3, 0x181f ;  /* 0x00781f000b007f89 */ /* 0x01072400000e0000 */
.L_x_666:
[----:B------:R-:W-:-:S04]  /*133e0*/  IADD3 R2, R10, 0x60, RZ ;  /* 0x000000600a027810 */ /* 0x000fc80007ffe0ff */
[----:B------:R-:W-:-:S13]  /*133f0*/  ISETP.GE.AND P0, PT, R2, R12, PT ;  /* 0x0000000c0200720c */ /* 0x000fda0003f06270 */
[----:B------:R-:W-:Y:S05]  /*13400*/  @P0 BRA `(.L_x_579) ;  /* 0x0000201000000947 */ /* 0x000fea0003800000 */
[----:B------:R-:W-:Y:S02]  /*13410*/  ISETP.GE.AND P1, PT, R184, c[0x0][0x3c8], PT ;  /* 0x0000f200b8007a0c */ /* 0x000fe40003f26270 */
[----:B------:R-:W-:Y:S02]  /*13420*/  ISETP.GE.AND P0, PT, R192, c[0x0][0x3c8], PT ;  /* 0x0000f200c0007a0c */ /* 0x000fe40003f06270 */
[----:B------:R-:W-:Y:S02]  /*13430*/  SHF.R.S32.HI R8, RZ, 0x1f, R184 ;  /* 0x0000001fff087819 */ /* 0x000fe400000114b8 */
[----:B------:R-:W-:-:S07]  /*13440*/  SHF.R.S32.HI R7, RZ, 0x1f, R192 ;  /* 0x0000001fff077819 */ /* 0x000fce00000114c0 */
[-C--:B----4-:R-:W-:Y:S02]  /*13450*/  @!P1 LEA R4, P3, R184, R0.reuse, 0x1 ;  /* 0x00000000b8049211 */ /* 0x090fe400078608ff */
[----:B------:R-:W-:Y:S02]  /*13460*/  @!P0 LEA R2, P2, R192, R0, 0x1 ;  /* 0x00000000c0028211 */ /* 0x000fe400078408ff */
        /* <DEDUP_REMOVED lines=11> */
.L_x_566:
        /* <DEDUP_REMOVED lines=32> */
.L_x_667:
[----:B------:R-:W-:Y:S05]  /*13720*/  BRA.DIV ~URZ, `(.L_x_581) ;  /* 0x000050d27f007947 */ /* 0x000fea000b800000 */
[----:B------:R3:W4:Y:S02]  /*13730*/  SHFL.IDX PT, R0, R12, RZ, 0x1c1f ;  /* 0x001c1fff0c007589 */ /* 0x00072400000e0000 */
.L_x_668:
[----:B------:R-:W-:Y:S01]  /*13740*/  BSSY B0, `(.L_x_582) ;  /* 0x000007a000007945 */ /* 0x000fe20003800000 */
[----:B------:R-:W-:Y:S05]  /*13750*/  @P0 BRA `(.L_x_583) ;  /* 0x0000078000000947 */ /* 0x000fea0003800000 */
[----:B------:R-:W-:Y:S02]  /*13760*/  ISETP.GE.AND P1, PT, R199, c[0x0][0x3c8], PT ;  /* 0x0000f200c7007a0c */ /* 0x000fe40003f26270 */
[----:B------:R-:W-:Y:S02]  /*13770*/  ISETP.GE.AND P0, PT, R252, c[0x0][0x3c8], PT ;  /* 0x0000f200fc007a0c */ /* 0x000fe40003f06270 */
[----:B------:R-:W-:Y:S02]  /*13780*/  ISETP.GE.AND P3, PT, R251, c[0x0][0x3c8], PT ;  /* 0x0000f200fb007a0c */ /* 0x000fe40003f66270 */
[----:B------:R-:W-:Y:S02]  /*13790*/  SHF.R.S32.HI R9, RZ, 0x1f, R199 ;  /* 0x0000001fff097819 */ /* 0x000fe400000114c7 */
[----:B------:R-:W-:-:S02]  /*137a0*/  ISETP.GE.AND P4, PT, R250, c[0x0][0x3c8], PT ;  /* 0x0000f200fa007a0c */ /* 0x000fc40003f86270 */
[----:B------:R-:W-:Y:S02]  /*137b0*/  SHF.R.S32.HI R8, RZ, 0x1f, R252 ;  /* 0x0000001fff087819 */ /* 0x000fe400000114fc */
[----:B------:R-:W-:Y:S02]  /*137c0*/  SHF.R.S32.HI R11, RZ, 0x1f, R241 ;  /* 0x0000001fff0b7819 */ /* 0x000fe400000114f1 */
[CC--:B----4-:R-:W-:Y:S02]  /*137d0*/  @!P1 LEA R2, P5, R199.reuse, R0.reuse, 0x2 ;  /* 0x00000000c7029211 */ /* 0x0d0fe400078a10ff */
[C---:B------:R-:W-:Y:S02]  /*137e0*/  @!P0 LEA R6, P2, R252.reuse, R0, 0x2 ;  /* 0x00000000fc068211 */ /* 0x040fe400078410ff */
[-C--:B--2---:R-:W-:Y:S02]  /*137f0*/  @!P1 LEA.HI.X R3, R199, R4.reuse, R9, 0x2, P5 ;  /* 0x00000004c7039211 */ /* 0x084fe400028f1409 */
[----:B------:R-:W-:-:S02]  /*13800*/  @!P0 LEA.HI.X R7, R252, R4, R8, 0x2, P2 ;  /* 0x00000004fc078211 */ /* 0x000fc400010f1408 */
[----:B------:R-:W-:Y:S01]  /*13810*/  ISETP.GE.AND P2, PT, R249, c[0x0][0x3c8], PT ;  /* 0x0000f200f9007a0c */ /* 0x000fe20003f46270 */
[----:B------:R2:W-:Y:S01]  /*13820*/  @!P1 ST.E.64 [R2.64], R132 ;  /* 0x0000008402009985 */ /* 0x0005e2000c101b08 */
[----:B------:R-:W-:Y:S02]  /*13830*/  SHF.R.S32.HI R9, RZ, 0x1f, R251 ;  /* 0x0000001fff097819 */ /* 0x000fe400000114fb */
[----:B------:R-:W-:Y:S01]  /*13840*/  ISETP.GE.AND P1, PT, R248, c[0x0][0x3c8], PT ;  /* 0x0000f200f8007a0c */ /* 0x000fe20003f26270 */
[----:B------:R4:W-:Y:S01]  /*13850*/  @!P0 ST.E.64 [R6.64], R28 ;  /* 0x0000001c06008985 */ /* 0x0009e2000c101b08 */
[----:B------:R-:W-:Y:S02]  /*13860*/  SHF.R.S32.HI R8, RZ, 0x1f, R250 ;  /* 0x0000001fff087819 */ /* 0x000fe400000114fa */
[----:B------:R-:W-:Y:S02]  /*13870*/  SHF.R.S32.HI R10, RZ, 0x1f, R240 ;  /* 0x0000001fff0a7819 */ /* 0x000fe400000114f0 */
[----:B------:R-:W-:-:S02]  /*13880*/  ISETP.GE.AND P6, PT, R235, c[0x0][0x3c8], PT ;  /* 0x0000f200eb007a0c */ /* 0x000fc40003fc6270 */
[----:B------:R-:W-:Y:S02]  /*13890*/  SHF.R.S32.HI R14, RZ, 0x1f, R233 ;  /* 0x0000001fff0e7819 */ /* 0x000fe400000114e9 */
[----:B------:R-:W-:Y:S02]  /*138a0*/  SHF.R.S32.HI R16, RZ, 0x1f, R232 ;  /* 0x0000001fff107819 */ /* 0x000fe400000114e8 */
[----:B------:R-:W-:Y:S02]  /*138b0*/  SHF.R.S32.HI R15, RZ, 0x1f, R231 ;  /* 0x0000001fff0f7819 */ /* 0x000fe400000114e7 */
[CC--:B--2---:R-:W-:Y:S02]  /*138c0*/  @!P3 LEA R2, P5, R251.reuse, R0.reuse, 0x2 ;  /* 0x00000000fb02b211 */ /* 0x0c4fe400078a10ff */
[----:B----4-:R-:W-:Y:S02]  /*138d0*/  @!P4 LEA R6, P0, R250, R0, 0x2 ;  /* 0x00000000fa06c211 */ /* 0x010fe400078010ff */
[----:B------:R-:W-:-:S02]  /*138e0*/  @!P3 LEA.HI.X R3, R251, R4, R9, 0x2, P5 ;  /* 0x00000004fb03b211 */ /* 0x000fc400028f1409 */
[----:B------:R-:W-:Y:S02]  /*138f0*/  @!P4 LEA.HI.X R7, R250, R4, R8, 0x2, P0 ;  /* 0x00000004fa07c211 */ /* 0x000fe400000f1408 */
[----:B------:R-:W-:Y:S01]  /*13900*/  SHF.R.S32.HI R9, RZ, 0x1f, R249 ;  /* 0x0000001fff097819 */ /* 0x000fe200000114f9 */
[----:B------:R2:W-:Y:S01]  /*13910*/  @!P3 ST.E.64 [R2.64], R30 ;  /* 0x0000001e0200b985 */ /* 0x0005e2000c101b08 */
[----:B------:R-:W-:Y:S02]  /*13920*/  ISETP.GE.AND P3, PT, R247, c[0x0][0x3c8], PT ;  /* 0x0000f200f7007a0c */ /* 0x000fe40003f66270 */
[----:B------:R-:W-:Y:S01]  /*13930*/  SHF.R.S32.HI R8, RZ, 0x1f, R248 ;  /* 0x0000001fff087819 */ /* 0x000fe200000114f8 */
[----:B------:R4:W-:Y:S01]  /*13940*/  @!P4 ST.E.64 [R6.64], R32 ;  /* 0x000000200600c985 */ /* 0x0009e2000c101b08 */
[----:B------:R-:W-:Y:S02]  /*13950*/  ISETP.GE.AND P4, PT, R246, c[0x0][0x3c8], PT ;  /* 0x0000f200f6007a0c */ /* 0x000fe40003f86270 */
        /* <DEDUP_REMOVED lines=33> */
[----:B------:R-:W-:-:S05]  /*13b70*/  @!P4 LEA.HI.X R7, R242, R4, R8, 0x2, P0 ;  /* 0x00000004f207c211 */ /* 0x000fca00000f1408 */
[C---:B------:R-:W-:Y:S01]  /*13b80*/  @!P1 LEA R8, P0, R240.reuse, R0, 0x2 ;  /* 0x00000000f0089211 */ /* 0x040fe200078010ff */
[----:B------:R2:W-:Y:S01]  /*13b90*/  @!P3 ST.E.64 [R2.64], R44 ;  /* 0x0000002c0200b985 */ /* 0x0005e2000c101b08 */
[----:B------:R-:W-:Y:S02]  /*13ba0*/  ISETP.GE.AND P3, PT, R239, c[0x0][0x3c8], PT ;  /* 0x0000f200ef007a0c */ /* 0x000fe40003f66270 */
[----:B------:R-:W-:Y:S01]  /*13bb0*/  @!P1 LEA.HI.X R9, R240, R4, R10, 0x2, P0 ;  /* 0x00000004f0099211 */ /* 0x000fe200000f140a */
[----:B------:R4:W-:Y:S01]  /*13bc0*/  @!P4 ST.E.64 [R6.64], R48 ;  /* 0x000000300600c985 */ /* 0x0009e2000c101b08 */
[----:B------:R-:W-:Y:S02]  /*13bd0*/  ISETP.GE.AND P4, PT, R238, c[0x0][0x3c8], PT ;  /* 0x0000f200ee007a0c */ /* 0x000fe40003f86270 */
[----:B------:R-:W-:Y:S02]  /*13be0*/  SHF.R.S32.HI R10, RZ, 0x1f, R238 ;  /* 0x0000001fff0a7819 */ /* 0x000fe400000114ee */
[----:B--2---:R-:W-:-:S04]  /*13bf0*/  @!P2 LEA R2, P5, R241, R0, 0x2 ;  /* 0x00000000f102a211 */ /* 0x004fc800078a10ff */
[----:B------:R-:W-:Y:S02]  /*13c00*/  @!P2 LEA.HI.X R3, R241, R4, R11, 0x2, P5 ;  /* 0x00000004f103a211 */ /* 0x000fe400028f140b */
[----:B----4-:R-:W-:Y:S02]  /*13c10*/  @!P3 LEA R6, P5, R239, R0, 0x2 ;  /* 0x00000000ef06b211 */ /* 0x010fe400078a10ff */
[----:B------:R-:W-:Y:S01]  /*13c20*/  SHF.R.S32.HI R11, RZ, 0x1f, R239 ;  /* 0x0000001fff0b7819 */ /* 0x000fe200000114ef */
[----:B------:R2:W-:Y:S01]  /*13c30*/  @!P2 ST.E.64 [R2.64], R52 ;  /* 0x000000340200a985 */ /* 0x0005e2000c101b08 */
[----:B------:R-:W-:Y:S02]  /*13c40*/  ISETP.GE.AND P2, PT, R237, c[0x0][0x3c8], PT ;  /* 0x0000f200ed007a0c */ /* 0x000fe40003f46270 */
[----:B------:R-:W-:Y:S01]  /*13c50*/  @!P3 LEA.HI.X R7, R239, R4, R11, 0x2, P5 ;  /* 0x00000004ef07b211 */ /* 0x000fe200028f140b */
[----:B------:R4:W-:Y:S01]  /*13c60*/  @!P1 ST.E.64 [R8.64], R56 ;  /* 0x0000003808009985 */ /* 0x0009e2000c101b08 */
[----:B------:R-:W-:-:S02]  /*13c70*/  ISETP.GE.AND P1, PT, R236, c[0x0][0x3c8], PT ;  /* 0x0000f200ec007a0c */ /* 0x000fc40003f26270 */
[----:B------:R-:W-:Y:S01]  /*13c80*/  ISETP.GE.AND P5, PT, R234, c[0x0][0x3c8], PT ;  /* 0x0000f200ea007a0c */ /* 0x000fe20003fa6270 */
[----:B------:R5:W-:Y:S01]  /*13c90*/  @!P3 ST.E.64 [R6.64], R60 ;  /* 0x0000003c0600b985 */ /* 0x000be2000c101b08 */
[----:B------:R-:W-:Y:S02]  /*13ca0*/  SHF.R.S32.HI R11, RZ, 0x1f, R236 ;  /* 0x0000001fff0b7819 */ /* 0x000fe400000114ec */
[----:B--2---:R-:W-:-:S04]  /*13cb0*/  @!P4 LEA R2, P0, R238, R0, 0x2 ;  /* 0x00000000ee02c211 */ /* 0x004fc800078010ff */
[----:B------:R-:W-:Y:S02]  /*13cc0*/  @!P4 LEA.HI.X R3, R238, R4, R10, 0x2, P0 ;  /* 0x00000004ee03c211 */ /* 0x000fe400000f140a */
[----:B----4-:R-:W-:Y:S02]  /*13cd0*/  @!P2 LEA R8, P0, R237, R0, 0x2 ;  /* 0x00000000ed08a211 */ /* 0x010fe400078010ff */
[----:B------:R-:W-:Y:S01]  /*13ce0*/  SHF.R.S32.HI R10, RZ, 0x1f, R237 ;  /* 0x0000001fff0a7819 */ /* 0x000fe200000114ed */
[----:B------:R2:W-:Y:S01]  /*13cf0*/  @!P4 ST.E.64 [R2.64], R64 ;  /* 0x000000400200c985 */ /* 0x0005e2000c101b08 */
[----:B------:R-:W-:Y:S02]  /*13d00*/  ISETP.GE.AND P4, PT, R233, c[0x0][0x3c8], PT ;  /* 0x0000f200e9007a0c */ /* 0x000fe40003f86270 */
[----:B------:R-:W-:Y:S02]  /*13d10*/  @!P2 LEA.HI.X R9, R237, R4, R10, 0x2, P0 ;  /* 0x00000004ed09a211 */ /* 0x000fe400000f140a */
[----:B-----5:R-:W-:-:S02]  /*13d20*/  @!P6 LEA R6, P0, R235, R0, 0x2 ;  /* 0x00000000eb06e211 */ /* 0x020fc400078010ff */
[----:B------:R-:W-:Y:S01]  /*13d30*/  SHF.R.S32.HI R10, RZ, 0x1f, R235 ;  /* 0x0000001fff0a7819 */ /* 0x000fe200000114eb */
[----:B------:R-:W-:Y:S01]  /*13d40*/  @!P2 ST.E.64 [R8.64], R112 ;  /* 0x000000700800a985 */ /* 0x000fe2000c101b08 */
[----:B------:R-:W-:Y:S02]  /*13d50*/  ISETP.GE.AND P2, PT, R232, c[0x0][0x3c8], PT ;  /* 0x0000f200e8007a0c */ /* 0x000fe40003f46270 */
[----:B------:R-:W-:Y:S02]  /*13d60*/  @!P6 LEA.HI.X R7, R235, R4, R10, 0x2, P0 ;  /* 0x00000004eb07e211 */ /* 0x000fe400000f140a */
[----:B------:R-:W-:Y:S02]  /*13d70*/  ISETP.GE.AND P0, PT, R230, c[0x0][0x3c8], PT ;  /* 0x0000f200e6007a0c */ /* 0x000fe40003f06270 */
[----:B------:R-:W-:Y:S02]  /*13d80*/  SHF.R.S32.HI R10, RZ, 0x1f, R234 ;  /* 0x0000001fff0a7819 */ /* 0x000fe400000114ea */
[----:B--2---:R-:W-:-:S04]  /*13d90*/  @!P1 LEA R2, P3, R236, R0, 0x2 ;  /* 0x00000000ec029211 */ /* 0x004fc800078610ff */
[----:B------:R-:W-:-:S05]  /*13da0*/  @!P1 LEA.HI.X R3, R236, R4, R11, 0x2, P3 ;  /* 0x00000004ec039211 */ /* 0x000fca00018f140b */
[----:B------:R2:W-:Y:S01]  /*13db0*/  @!P1 ST.E.64 [R2.64], R68 ;  /* 0x0000004402009985 */ /* 0x0005e2000c101b08 */
[----:B------:R-:W-:-:S03]  /*13dc0*/  ISETP.GE.AND P1, PT, R231, c[0x0][0x3c8], PT ;  /* 0x0000f200e7007a0c */ /* 0x000fc60003f26270 */
[----:B------:R4:W-:Y:S01]  /*13dd0*/  @!P6 ST.E.64 [R6.64], R72 ;  /* 0x000000480600e985 */ /* 0x0009e2000c101b08 */
[----:B--2---:R-:W-:-:S04]  /*13de0*/  @!P5 LEA R2, P3, R234, R0, 0x2 ;  /* 0x00000000ea02d211 */ /* 0x004fc800078610ff */
[----:B------:R-:W-:Y:S02]  /*13df0*/  @!P5 LEA.HI.X R3, R234, R4, R10, 0x2, P3 ;  /* 0x00000004ea03d211 */ /* 0x000fe400018f140a */
[CC--:B------:R-:W-:Y:S02]  /*13e00*/  @!P4 LEA R10, P6, R233.reuse, R0.reuse, 0x2 ;  /* 0x00000000e90ac211 */ /* 0x0c0fe400078c10ff */
[C---:B------:R-:W-:Y:S01]  /*13e10*/  @!P2 LEA R8, P3, R232.reuse, R0, 0x2 ;  /* 0x00000000e808a211 */ /* 0x040fe200078610ff */
[----:B------:R2:W-:Y:S01]  /*13e20*/  @!P5 ST.E.64 [R2.64], R76 ;  /* 0x0000004c0200d985 */ /* 0x0005e2000c101b08 */
[----:B------:R-:W-:Y:S02]  /*13e30*/  @!P4 LEA.HI.X R11, R233, R4, R14, 0x2, P6 ;  /* 0x00000004e90bc211 */ /* 0x000fe400030f140e */
[----:B----4-:R-:W-:Y:S02]  /*13e40*/  @!P1 LEA R6, P5, R231, R0, 0x2 ;  /* 0x00000000e7069211 */ /* 0x010fe400078a10ff */
[----:B------:R-:W-:Y:S01]  /*13e50*/  @!P2 LEA.HI.X R9, R232, R4, R16, 0x2, P3 ;  /* 0x00000004e809a211 */ /* 0x000fe200018f1410 */
[----:B------:R4:W-:Y:S01]  /*13e60*/  @!P4 ST.E.64 [R10.64], R124 ;  /* 0x0000007c0a00c985 */ /* 0x0009e2000c101b08 */
[----:B------:R-:W-:-:S02]  /*13e70*/  SHF.R.S32.HI R14, RZ, 0x1f, R230 ;  /* 0x0000001fff0e7819 */ /* 0x000fc400000114e6 */
[----:B------:R-:W-:Y:S01]  /*13e80*/  @!P1 LEA.HI.X R7, R231, R4, R15, 0x2, P5 ;  /* 0x00000004e7079211 */ /* 0x000fe200028f140f */
[----:B------:R4:W-:Y:S04]  /*13e90*/  @!P2 ST.E.64 [R8.64], R116 ;  /* 0x000000740800a985 */ /* 0x0009e8000c101b08 */
[----:B------:R4:W-:Y:S01]  /*13ea0*/  @!P1 ST.E.64 [R6.64], R80 ;  /* 0x0000005006009985 */ /* 0x0009e2000c101b08 */
[----:B--2---:R-:W-:-:S04]  /*13eb0*/  @!P0 LEA R2, P3, R230, R0, 0x2 ;  /* 0x00000000e6028211 */ /* 0x004fc800078610ff */
[----:B------:R-:W-:-:S05]  /*13ec0*/  @!P0 LEA.HI.X R3, R230, R4, R14, 0x2, P3 ;  /* 0x00000004e6038211 */ /* 0x000fca00018f140e */
[----:B------:R4:W-:Y:S04]  /*13ed0*/  @!P0 ST.E.64 [R2.64], R24 ;  /* 0x0000001802008985 */ /* 0x0009e8000c101b08 */
.L_x_583:
[----:B------:R-:W-:Y:S05]  /*13ee0*/  BSYNC B0 ;  /* 0x0000000000007941 */ /* 0x000fea0003800000 */
.L_x_582:
[----:B------:R-:W-:Y:S05]  /*13ef0*/  BRA.DIV ~URZ, `(.L_x_584) ;  /* 0x000049727f007947 */ /* 0x000fea000b800000 */
[----:B--2---:R2:W1:Y:S04]  /*13f00*/  SHFL.IDX PT, R4, R5, 0x1, 0x1c1f ;  /* 0x003c1f0005047f89 */ /* 0x00446800000e0000 */
[----:B----4-:R2:W4:Y:S02]  /*13f10*/  SHFL.IDX PT, R0, R12, 0x1, 0x1c1f ;  /* 0x003c1f000c007f89 */ /* 0x01052400000e0000 */
.L_x_669:
[----:B------:R-:W-:-:S13]  /*13f20*/  ISETP.NE.AND P0, PT, R13, RZ, PT ;  /* 0x000000ff0d00720c */ /* 0x000fda0003f05270 */
[----:B------:R-:W-:Y:S05]  /*13f30*/  @P0 BRA `(.L_x_579) ;  /* 0x000014e000000947 */ /* 0x000fea0003800000 */
[----:B------:R-:W-:Y:S02]  /*13f40*/  ISETP.GE.AND P4, PT, R199, c[0x0][0x3c8], PT ;  /* 0x0000f200c7007a0c */ /* 0x000fe40003f86270 */
[----:B------:R-:W-:Y:S02]  /*13f50*/  ISETP.GE.AND P1, PT, R250, c[0x0][0x3c8], PT ;  /* 0x0000f200fa007a0c */ /* 0x000fe40003f26270 */
[----:B------:R-:W-:Y:S02]  /*13f60*/  ISETP.GE.AND P3, PT, R252, c[0x0][0x3c8], PT ;  /* 0x0000f200fc007a0c */ /* 0x000fe40003f66270 */
[----:B------:R-:W-:Y:S02]  /*13f70*/  SHF.R.S32.HI R8, RZ, 0x1f, R199 ;  /* 0x0000001fff087819 */ /* 0x000fe400000114c7 */
[----:B------:R-:W-:Y:S02]  /*13f80*/  ISETP.GE.AND P2, PT, R251, c[0x0][0x3c8], PT ;  /* 0x0000f200fb007a0c */ /* 0x000fe40003f46270 */
[----:B-12---:R-:W-:-:S02]  /*13f90*/  SHF.R.S32.HI R5, RZ, 0x1f, R252 ;  /* 0x0000001fff057819 */ /* 0x006fc400000114fc */
[----:B------:R-:W-:Y:S02]  /*13fa0*/  SHF.R.S32.HI R10, RZ, 0x1f, R250 ;  /* 0x0000001fff0a7819 */ /* 0x000fe400000114fa */
[C---:B----4-:R-:W-:Y:S02]  /*13fb0*/  @!P4 LEA R6, P0, R199.reuse, R0, 0x2 ;  /* 0x00000000c706c211 */ /* 0x050fe400078010ff */
[----:B------:R-:W-:Y:S02]  /*13fc0*/  SHF.R.S32.HI R13, RZ, 0x1f, R233 ;  /* 0x0000001fff0d7819 */ /* 0x000fe400000114e9 */
[----:B------:R-:W-:Y:S02]  /*13fd0*/  @!P4 LEA.HI.X R7, R199, R4, R8, 0x2, P0 ;  /* 0x00000004c707c211 */ /* 0x000fe400000f1408 */
[C---:B------:R-:W-:Y:S02]  /*13fe0*/  @!P3 LEA R2, P5, R252.reuse, R0, 0x2 ;  /* 0x00000000fc02b211 */ /* 0x040fe400078a10ff */
[----:B------:R-:W-:Y:S01]  /*13ff0*/  ISETP.GE.AND P0, PT, R249, c[0x0][0x3c8], PT ;  /* 0x0000f200f9007a0c */ /* 0x000fe20003f06270 */
[----:B------:R1:W-:Y:S01]  /*14000*/  @!P4 ST.E.64 [R6.64], R84 ;  /* 0x000000540600c985 */ /* 0x0003e2000c101b08 */
[----:B------:R-:W-:-:S02]  /*14010*/  @!P3 LEA.HI.X R3, R252, R4, R5, 0x2, P5 ;  /* 0x00000004fc03b211 */ /* 0x000fc400028f1405 */
[----:B------:R-:W-:Y:S02]  /*14020*/  SHF.R.S32.HI R5, RZ, 0x1f, R251 ;  /* 0x0000001fff057819 */ /* 0x000fe400000114fb */
[----:B------:R-:W-:Y:S01]  /*14030*/  ISETP.GE.AND P5, PT, R248, c[0x0][0x3c8], PT ;  /* 0x0000f200f8007a0c */ /* 0x000fe20003fa6270 */
[----:B------:R2:W-:Y:S01]  /*14040*/  @!P3 ST.E.64 [R2.64], R26 ;  /* 0x0000001a0200b985 */ /* 0x0005e2000c101b08 */
[----:B------:R-:W-:Y:S02]  /*14050*/  @!P2 LEA R8, P3, R251, R0, 0x2 ;  /* 0x00000000fb08a211 */ /* 0x000fe400078610ff */
[----:B------:R-:W-:Y:S02]  /*14060*/  ISETP.GE.AND P4, PT, R247, c[0x0][0x3c8], PT ;  /* 0x0000f200f7007a0c */ /* 0x000fe40003f86270 */
[----:B------:R-:W-:Y:S02]  /*14070*/  @!P2 LEA.HI.X R9, R251, R4, R5, 0x2, P3 ;  /* 0x00000004fb09a211 */ /* 0x000fe400018f1405 */
[----:B------:R-:W-:-:S02]  /*14080*/  SHF.R.S32.HI R5, RZ, 0x1f, R249 ;  /* 0x0000001fff057819 */ /* 0x000fc400000114f9 */
[----:B---3--:R-:W-:Y:S01]  /*14090*/  SHF.R.S32.HI R12, RZ, 0x1f, R232 ;  /* 0x0000001fff0c7819 */ /* 0x008fe200000114e8 */
[----:B------:R3:W-:Y:S01]  /*140a0*/  @!P2 ST.E.64 [R8.64], R120 ;  /* 0x000000780800a985 */ /* 0x0007e2000c101b08 */
[----:B------:R-:W-:Y:S02]  /*140b0*/  ISETP.GE.AND P2, PT, R245, c[0x0][0x3c8], PT ;  /* 0x0000f200f5007a0c */ /* 0x000fe40003f46270 */
[----:B-1----:R-:W-:-:S13]  /*140c0*/  @!P1 LEA R6, P6, R250, R0, 0x2 ;  /* 0x00000000fa069211 */ /* 0x002fda00078c10ff */
[----:B--2---:R-:W-:-:S04]  /*140d0*/  P2R R2, PR, RZ, 0x40 ;  /* 0x00000040ff027803 */ /* 0x004fc80000000000 */
[----:B------:R-:W-:Y:S02]  /*140e0*/  ISETP.NE.AND P3, PT, R2, RZ, PT ;  /* 0x000000ff0200720c */ /* 0x000fe40003f65270 */
[C---:B------:R-:W-:Y:S02]  /*140f0*/  @!P0 LEA R2, P6, R249.reuse, R0, 0x2 ;  /* 0x00000000f9028211 */ /* 0x040fe400078c10ff */
[-C--:B------:R-:W-:Y:S02]  /*14100*/  @!P1 LEA.HI.X R7, R250, R4.reuse, R10, 0x2, P3 ;  /* 0x00000004fa079211 */ /* 0x080fe400018f140a */
[----:B------:R-:W-:Y:S02]  /*14110*/  ISETP.GE.AND P3, PT, R246, c[0x0][0x3c8], PT ;  /* 0x0000f200f6007a0c */ /* 0x000fe40003f66270 */
[----:B------:R-:W-:Y:S01]  /*14120*/  @!P0 LEA.HI.X R3, R249, R4, R5, 0x2, P6 ;  /* 0x00000004f9038211 */ /* 0x000fe200030f1405 */
[----:B------:R1:W-:Y:S01]  /*14130*/  @!P1 ST.E.64 [R6.64], R92 ;  /* 0x0000005c06009985 */ /* 0x0003e2000c101b08 */
[----:B------:R-:W-:-:S02]  /*14140*/  SHF.R.S32.HI R5, RZ, 0x1f, R248 ;  /* 0x0000001fff057819 */ /* 0x000fc400000114f8 */
[----:B------:R-:W-:Y:S01]  /*14150*/  SHF.R.S32.HI R10, RZ, 0x1f, R247 ;  /* 0x0000001fff0a7819 */ /* 0x000fe200000114f7 */
[----:B------:R2:W-:Y:S01]  /*14160*/  @!P0 ST.E.64 [R2.64], R36 ;  /* 0x0000002402008985 */ /* 0x0005e2000c101b08 */
[----:B---3--:R-:W-:-:S04]  /*14170*/  @!P5 LEA R8, P0, R248, R0, 0x2 ;  /* 0x00000000f808d211 */ /* 0x008fc800078010ff */
[----:B------:R-:W-:Y:S02]  /*14180*/  @!P5 LEA.HI.X R9, R248, R4, R5, 0x2, P0 ;  /* 0x00000004f809d211 */ /* 0x000fe400000f1405 */
[----:B------:R-:W-:Y:S02]  /*14190*/  SHF.R.S32.HI R5, RZ, 0x1f, R246 ;  /* 0x0000001fff057819 */ /* 0x000fe400000114f6 */
[----:B------:R-:W-:Y:S01]  /*141a0*/  ISETP.GE.AND P0, PT, R243, c[0x0][0x3c8], PT ;  /* 0x0000f200f3007a0c */ /* 0x000fe20003f06270 */
[----:B------:R3:W-:Y:S01]  /*141b0*/  @!P5 ST.E.64 [R8.64], R114 ;  /* 0x000000720800d985 */ /* 0x0007e2000c101b08 */
[----:B------:R-:W-:Y:S02]  /*141c0*/  ISETP.GE.AND P5, PT, R242, c[0x0][0x3c8], PT ;  /* 0x0000f200f2007a0c */ /* 0x000fe40003fa6270 */
[-C--:B-1----:R-:W-:Y:S02]  /*141d0*/  @!P4 LEA R6, P6, R247, R0.reuse, 0x2 ;  /* 0x00000000f706c211 */ /* 0x082fe400078c10ff */
[----:B--2---:R-:W-:-:S02]  /*141e0*/  @!P3 LEA R2, P1, R246, R0, 0x2 ;  /* 0x00000000f602b211 */ /* 0x004fc400078210ff */
[----:B------:R-:W-:Y:S02]  /*141f0*/  @!P4 LEA.HI.X R7, R247, R4, R10, 0x2, P6 ;  /* 0x00000004f707c211 */ /* 0x000fe400030f140a */
[----:B------:R-:W-:-:S03]  /*14200*/  SHF.R.S32.HI R10, RZ, 0x1f, R244 ;  /* 0x0000001fff0a7819 */ /* 0x000fc600000114f4 */
[----:B------:R1:W-:Y:S01]  /*14210*/  @!P4 ST.E.64 [R6.64], R96 ;  /* 0x000000600600c985 */ /* 0x0003e2000c101b08 */
[----:B------:R-:W-:-:S05]  /*14220*/  ISETP.GE.AND P4, PT, R241, c[0x0][0x3c8], PT ;  /* 0x0000f200f1007a0c */ /* 0x000fca0003f86270 */
[----:B------:R-:W-:Y:S02]  /*14230*/  P2R R3, PR, RZ, 0x2 ;  /* 0x00000002ff037803 */ /* 0x000fe40000000000 */
[----:B------:R-:W-:Y:S02]  /*14240*/  ISETP.GE.AND P1, PT, R244, c[0x0][0x3c8], PT ;  /* 0x0000f200f4007a0c */ /* 0x000fe40003f26270 */
[----:B------:R-:W-:-:S04]  /*14250*/  ISETP.NE.AND P6, PT, R3, RZ, PT ;  /* 0x000000ff0300720c */ /* 0x000fc80003fc5270 */
[----:B------:R-:W-:Y:S02]  /*14260*/  @!P3 LEA.HI.X R3, R246, R4, R5, 0x2, P6 ;  /* 0x00000004f603b211 */ /* 0x000fe400030f1405 */
[----:B------:R-:W-:-:S03]  /*14270*/  SHF.R.S32.HI R5, RZ, 0x1f, R245 ;  /* 0x0000001fff057819 */ /* 0x000fc600000114f5 */
[----:B------:R2:W-:Y:S01]  /*14280*/  @!P3 ST.E.64 [R2.64], R88 ;  /* 0x000000580200b985 */ /* 0x0005e2000c101b08 */
[----:B---3--:R-:W-:-:S04]  /*14290*/  @!P2 LEA R8, P3, R245, R0, 0x2 ;  /* 0x00000000f508a211 */ /* 0x008fc800078610ff */
[----:B------:R-:W-:Y:S02]  /*142a0*/  @!P2 LEA.HI.X R9, R245, R4, R5, 0x2, P3 ;  /* 0x00000004f509a211 */ /* 0x000fe400018f1405 */
[----:B------:R-:W-:Y:S02]  /*142b0*/  SHF.R.S32.HI R5, RZ, 0x1f, R243 ;  /* 0x0000001fff057819 */ /* 0x000fe400000114f3 */
[----:B-1----:R-:W-:Y:S01]  /*142c0*/  @!P1 LEA R6, P6, R244, R0, 0x2 ;  /* 0x00000000f4069211 */ /* 0x002fe200078c10ff */
[----:B------:R1:W-:Y:S01]  /*142d0*/  @!P2 ST.E.64 [R8.64], R118 ;  /* 0x000000760800a985 */ /* 0x0003e2000c101b08 */
[----:B------:R-:W-:-:S11]  /*142e0*/  ISETP.GE.AND P2, PT, R239, c[0x0][0x3c8], PT ;  /* 0x0000f200ef007a0c */ /* 0x000fd60003f46270 */
[----:B--2---:R-:W-:-:S04]  /*142f0*/  P2R R2, PR, RZ, 0x40 ;  /* 0x00000040ff027803 */ /* 0x004fc80000000000 */
[----:B------:R-:W-:Y:S02]  /*14300*/  ISETP.NE.AND P3, PT, R2, RZ, PT ;  /* 0x000000ff0200720c */ /* 0x000fe40003f65270 */
[C---:B------:R-:W-:Y:S02]  /*14310*/  @!P0 LEA R2, P6, R243.reuse, R0, 0x2 ;  /* 0x00000000f3028211 */ /* 0x040fe400078c10ff */
[-C--:B------:R-:W-:Y:S02]  /*14320*/  @!P1 LEA.HI.X R7, R244, R4.reuse, R10, 0x2, P3 ;  /* 0x00000004f4079211 */ /* 0x080fe400018f140a */
[----:B------:R-:W-:Y:S02]  /*14330*/  @!P0 LEA.HI.X R3, R243, R4, R5, 0x2, P6 ;  /* 0x00000004f3038211 */ /* 0x000fe400030f1405 */
[----:B------:R-:W-:Y:S01]  /*14340*/  SHF.R.S32.HI R5, RZ, 0x1f, R242 ;  /* 0x0000001fff057819 */ /* 0x000fe200000114f2 */
[----:B------:R2:W-:Y:S01]  /*14350*/  @!P1 ST.E.64 [R6.64], R106 ;  /* 0x0000006a06009985 */ /* 0x0005e2000c101b08 */
[----:B------:R-:W-:-:S02]  /*14360*/  ISETP.GE.AND P1, PT, R238, c[0x0][0x3c8], PT ;  /* 0x0000f200ee007a0c */ /* 0x000fc40003f26270 */
[----:B------:R-:W-:Y:S01]  /*14370*/  ISETP.GE.AND P3, PT, R240, c[0x0][0x3c8], PT ;  /* 0x0000f200f0007a0c */ /* 0x000fe20003f66270 */
[----:B------:R3:W-:Y:S01]  /*14380*/  @!P0 ST.E.64 [R2.64], R38 ;  /* 0x0000002602008985 */ /* 0x0007e2000c101b08 */
[C---:B-1----:R-:W-:Y:S02]  /*14390*/  @!P5 LEA R8, P0, R242.reuse, R0, 0x2 ;  /* 0x00000000f208d211 */ /* 0x042fe400078010ff */
[----:B------:R-:W-:Y:S02]  /*143a0*/  SHF.R.S32.HI R10, RZ, 0x1f, R241 ;  /* 0x0000001fff0a7819 */ /* 0x000fe400000114f1 */
[----:B------:R-:W-:Y:S02]  /*143b0*/  @!P5 LEA.HI.X R9, R242, R4, R5, 0x2, P0 ;  /* 0x00000004f209d211 */ /* 0x000fe400000f1405 */
[----:B------:R-:W-:-:S03]  /*143c0*/  SHF.R.S32.HI R5, RZ, 0x1f, R240 ;  /* 0x0000001fff057819 */ /* 0x000fc600000114f0 */
[----:B------:R1:W-:Y:S01]  /*143d0*/  @!P5 ST.E.64 [R8.64], R122 ;  /* 0x0000007a0800d985 */ /* 0x0003e2000c101b08 */
[----:B------:R-:W-:Y:S02]  /*143e0*/  ISETP.GE.AND P5, PT, R236, c[0x0][0x3c8], PT ;  /* 0x0000f200ec007a0c */ /* 0x000fe40003fa6270 */
[----:B--2---:R-:W-:-:S13]  /*143f0*/  @!P4 LEA R6, P6, R241, R0, 0x2 ;  /* 0x00000000f106c211 */ /* 0x004fda00078c10ff */
[----:B---3--:R-:W-:-:S04]  /*14400*/  P2R R2, PR, RZ, 0x40 ;  /* 0x00000040ff027803 */ /* 0x008fc80000000000 */
        /* <DEDUP_REMOVED lines=9> */
[----:B-1----:R-:W-:-:S04]  /*144a0*/  @!P2 LEA R8, P3, R239, R0, 0x2 ;  /* 0x00000000ef08a211 */ /* 0x002fc800078610ff */
[----:B------:R-:W-:Y:S02]  /*144b0*/  @!P2 LEA.HI.X R9, R239, R4, R5, 0x2, P3 ;  /* 0x00000004ef09a211 */ /* 0x000fe400018f1405 */
[----:B------:R-:W-:-:S03]  /*144c0*/  SHF.R.S32.HI R5, RZ, 0x1f, R237 ;  /* 0x0000001fff057819 */ /* 0x000fc600000114ed */
[----:B------:R-:W-:Y:S01]  /*144d0*/  @!P2 ST.E.64 [R8.64], R126 ;  /* 0x0000007e0800a985 */ /* 0x000fe2000c101b08 */
        /* <DEDUP_REMOVED lines=8> */
[----:B------:R-:W-:-:S02]  /*14560*/  ISETP.GE.AND P3, PT, R234, c[0x0][0x3c8], PT ;  /* 0x0000f200ea007a0c */ /* 0x000fc40003f66270 */
[----:B------:R-:W-:Y:S01]  /*14570*/  SHF.R.S32.HI R10, RZ, 0x1f, R236 ;  /* 0x0000001fff0a7819 */ /* 0x000fe200000114ec */
[----:B------:R1:W-:Y:S01]  /*14580*/  @!P1 ST.E.64 [R6.64], R66 ;  /* 0x0000004206009985 */ /* 0x0003e2000c101b08 */
[----:B------:R-:W-:Y:S02]  /*14590*/  SHF.R.S32.HI R5, RZ, 0x1f, R235 ;  /* 0x0000001fff057819 */ /* 0x000fe400000114eb */
[----:B------:R-:W-:Y:S01]  /*145a0*/  ISETP.GE.AND P1, PT, R232, c[0x0][0x3c8], PT ;  /* 0x0000f200e8007a0c */ /* 0x000fe20003f26270 */
[----:B------:R2:W-:Y:S01]  /*145b0*/  @!P0 ST.E.64 [R2.64], R50 ;  /* 0x0000003202008985 */ /* 0x0005e2000c101b08 */
[----:B-1----:R-:W-:-:S04]  /*145c0*/  @!P5 LEA R6, P0, R236, R0, 0x2 ;  /* 0x00000000ec06d211 */ /* 0x002fc800078010ff */
[----:B------:R-:W-:Y:S02]  /*145d0*/  @!P5 LEA.HI.X R7, R236, R4, R10, 0x2, P0 ;  /* 0x00000004ec07d211 */ /* 0x000fe400000f140a */
[-C--:B--2---:R-:W-:Y:S02]  /*145e0*/  @!P4 LEA R2, P6, R235, R0.reuse, 0x2 ;  /* 0x00000000eb02c211 */ /* 0x084fe400078c10ff */
[----:B------:R-:W-:Y:S01]  /*145f0*/  ISETP.GE.AND P0, PT, R231, c[0x0][0x3c8], PT ;  /* 0x0000f200e7007a0c */ /* 0x000fe20003f06270 */
[----:B------:R-:W-:Y:S01]  /*14600*/  @!P5 ST.E.64 [R6.64], R58 ;  /* 0x0000003a0600d985 */ /* 0x000fe2000c101b08 */
[----:B------:R-:W-:Y:S02]  /*14610*/  @!P3 LEA R10, P5, R234, R0, 0x2 ;  /* 0x00000000ea0ab211 */ /* 0x000fe400078a10ff */
[----:B------:R-:W-:Y:S02]  /*14620*/  @!P4 LEA.HI.X R3, R235, R4, R5, 0x2, P6 ;  /* 0x00000004eb03c211 */ /* 0x000fe400030f1405 */
[----:B------:R-:W-:-:S02]  /*14630*/  SHF.R.S32.HI R5, RZ, 0x1f, R234 ;  /* 0x0000001fff057819 */ /* 0x000fc400000114ea */
[C---:B------:R-:W-:Y:S01]  /*14640*/  @!P2 LEA R8, P6, R233.reuse, R0, 0x2 ;  /* 0x00000000e908a211 */ /* 0x040fe200078c10ff */
[----:B------:R1:W-:Y:S03]  /*14650*/  @!P4 ST.E.64 [R2.64], R62 ;  /* 0x0000003e0200c985 */ /* 0x0003e6000c101b08 */
[----:B------:R-:W-:-:S03]  /*14660*/  @!P2 LEA.HI.X R9, R233, R4, R13, 0x2, P6 ;  /* 0x00000004e909a211 */ /* 0x000fc600030f140d */
[----:B-1----:R-:W-:Y:S02]  /*14670*/  P2R R2, PR, RZ, 0x20 ;  /* 0x00000020ff027803 */ /* 0x002fe40000000000 */
[----:B------:R-:W-:Y:S02]  /*14680*/  @!P1 LEA R6, P5, R232, R0, 0x2 ;  /* 0x00000000e8069211 */ /* 0x000fe400078a10ff */
[----:B------:R-:W-:Y:S02]  /*14690*/  ISETP.NE.AND P4, PT, R2, RZ, PT ;  /* 0x000000ff0200720c */ /* 0x000fe40003f85270 */
[-C--:B------:R-:W-:Y:S02]  /*146a0*/  @!P1 LEA.HI.X R7, R232, R4.reuse, R12, 0x2, P5 ;  /* 0x00000004e8079211 */ /* 0x080fe400028f140c */
[----:B------:R-:W-:Y:S02]  /*146b0*/  @!P3 LEA.HI.X R11, R234, R4, R5, 0x2, P4 ;  /* 0x00000004ea0bb211 */ /* 0x000fe400020f1405 */
[----:B------:R-:W-:-:S02]  /*146c0*/  SHF.R.S32.HI R5, RZ, 0x1f, R231 ;  /* 0x0000001fff057819 */ /* 0x000fc400000114e7 */
[C---:B------:R-:W-:Y:S01]  /*146d0*/  @!P0 LEA R2, P4, R231.reuse, R0, 0x2 ;  /* 0x00000000e7028211 */ /* 0x040fe200078810ff */
[----:B------:R1:W-:Y:S03]  /*146e0*/  @!P3 ST.E.64 [R10.64], R78 ;  /* 0x0000004e0a00b985 */ /* 0x0003e6000c101b08 */
[----:B------:R-:W-:Y:S01]  /*146f0*/  @!P0 LEA.HI.X R3, R231, R4, R5, 0x2, P4 ;  /* 0x00000004e7038211 */ /* 0x000fe200020f1405 */
[----:B------:R1:W-:Y:S04]  /*14700*/  @!P2 ST.E.64 [R8.64], R74 ;  /* 0x0000004a0800a985 */ /* 0x0003e8000c101b08 */
        /* <DEDUP_REMOVED lines=9> */
.L_x_564:
[----:B------:R-:W-:Y:S01]  /*147a0*/  ISETP.NE.U32.AND P0, PT, RZ, c[0x0][0x508], PT ;  /* 0x00014200ff007a0c */ /* 0x000fe20003f05070 */
[----:B------:R-:W-:Y:S01]  /*147b0*/  IMAD.MOV.U32 R4, RZ, RZ, 0x4 ;  /* 0x00000004ff047424 */ /* 0x000fe200078e00ff */
[----:B------:R-:W-:Y:S01]  /*147c0*/  ISETP.NE.U32.AND P2, PT, RZ, c[0x0][0x500], PT ;  /* 0x00014000ff007a0c */ /* 0x000fe20003f45070 */
[----:B------:R-:W-:Y:S01]  /*147d0*/  IMAD.MOV.U32 R20, RZ, RZ, c[0x0][0x388] ;  /* 0x0000e200ff147624 */ /* 0x000fe200078e00ff */
[----:B------:R-:W-:Y:S01]  /*147e0*/  ISETP.NE.AND.EX P0, PT, RZ, c[0x0][0x50c], PT, P0 ;  /* 0x00014300ff007a0c */ /* 0x000fe20003f05300 */
[----:B------:R-:W-:Y:S01]  /*147f0*/  IMAD.MOV.U32 R10, RZ, RZ, RZ ;  /* 0x000000ffff0a7224 */ /* 0x000fe200078e00ff */
[----:B------:R-:W-:Y:S01]  /*14800*/  ISETP.NE.AND.EX P2, PT, RZ, c[0x0][0x504], PT, P2 ;  /* 0x00014100ff007a0c */ /* 0x000fe20003f45320 */
[----:B------:R-:W-:-:S10]  /*14810*/  IMAD.WIDE R2, R215, R4, c[0x0][0x500] ;  /* 0x00014000d7027625 */ /* 0x000fd400078e0204 */
[----:B------:R-:W-:Y:S02]  /*14820*/  @P0 IMAD.WIDE R4, R215, R4, c[0x0][0x508] ;  /* 0x00014200d7040625 */ /* 0x000fe400078e0204 */
[----:B------:R2:W5:Y:S04]  /*14830*/  @P2 LDG.E R10, [R2.64] ;  /* 0x00000008020a2981 */ /* 0x000568000c1e1900 */
        /* <DEDUP_REMOVED lines=8> */
.L_x_585:
[----:B--2---:R-:W2:Y:S01]  /*148c0*/  S2R R2, SR_TID.X ;  /* 0x0000000000027919 */ /* 0x004ea20000002100 */
[----:B------:R-:W-:Y:S01]  /*148d0*/  SHF.R.S32.HI R0, RZ, 0x1f, R215 ;  /* 0x0000001fff007819 */ /* 0x000fe200000114d7 */
[----:B------:R-:W-:Y:S01]  /*148e0*/  BSSY B0, `(.L_x_586) ;  /* 0x0000036000007945 */ /* 0x000fe20003800000 */
[----:B------:R-:W-:-:S02]  /*148f0*/  LOP3.LUT R14, R214, 0xffff, RZ, 0xc0, !PT ;  /* 0x0000ffffd60e7812 */ /* 0x000fc400078ec0ff */
[----:B-----5:R-:W-:Y:S02]  /*14900*/  SHF.R.S32.HI R18, RZ, 0x1f, R10 ;  /* 0x0000001fff127819 */ /* 0x020fe4000001140a */
[----:B------:R-:W-:Y:S02]  /*14910*/  SEL R15, R215, RZ, !P2 ;  /* 0x000000ffd70f7207 */ /* 0x000fe40005000000 */
[----:B------:R-:W-:Y:S02]  /*14920*/  SEL R21, R0, RZ, !P2 ;  /* 0x000000ff00157207 */ /* 0x000fe40005000000 */
[----:B--2---:R-:W-:-:S13]  /*14930*/  ISETP.GT.AND P0, PT, R2, 0x7f, PT ;  /* 0x0000007f0200780c */ /* 0x004fda0003f04270 */
[----:B------:R-:W-:Y:S05]  /*14940*/  @P0 BRA `(.L_x_587) ;  /* 0x000002f000000947 */ /* 0x000fea0003800000 */
[----:B------:R-:W-:Y:S01]  /*14950*/  IMAD R0, R20, c[0x0][0x4e8], RZ ;  /* 0x00013a0014007a24 */ /* 0x000fe200078e02ff */
[----:B------:R-:W-:-:S04]  /*14960*/  IADD3 R11, R211, R2, RZ ;  /* 0x00000002d30b7210 */ /* 0x000fc80007ffe0ff */
        /* <DEDUP_REMOVED lines=45> */
.L_x_587:
[----:B------:R-:W-:Y:S05]  /*14c40*/  BSYNC B0 ;  /* 0x0000000000007941 */ /* 0x000fea0003800000 */
.L_x_586:
[----:B------:R-:W-:-:S13]  /*14c50*/  ISETP.GT.AND P0, PT, R19, 0x1, PT ;  /* 0x000000011300780c */ /* 0x000fda0003f04270 */
[----:B------:R-:W-:Y:S05]  /*14c60*/  @P0 BRA `(.L_x_579) ;  /* 0x000007b000000947 */ /* 0x000fea0003800000 */
[----:B------:R-:W-:Y:S01]  /*14c70*/  MOV R2, c[0x0][0x4e8] ;  /* 0x00013a0000027a02 */ /* 0x000fe20000000f00 */
[----:B-1----:R-:W-:Y:S01]  /*14c80*/  IMAD R0, R18, c[0x0][0x3a0], RZ ;  /* 0x0000e80012007a24 */ /* 0x002fe200078e02ff */
[----:B------:R-:W-:Y:S01]  /*14c90*/  IADD3 R4, R197, R211, RZ ;  /* 0x000000d3c5047210 */ /* 0x000fe20007ffe0ff */
[----:B------:R-:W-:Y:S01]  /*14ca0*/  IMAD R5, R21, c[0x0][0x3f0], RZ ;  /* 0x0000fc0015057a24 */ /* 0x000fe200078e02ff */
[----:B------:R-:W-:Y:S01]  /*14cb0*/  ISETP.NE.AND P0, PT, R2, 0x1, PT ;  /* 0x000000010200780c */ /* 0x000fe20003f05270 */
[----:B------:R-:W-:-:S04]  /*14cc0*/  IMAD.WIDE.U32 R2, R10, c[0x0][0x3a0], RZ ;  /* 0x0000e8000a027a25 */ /* 0x000fc800078e00ff */
        /* <DEDUP_REMOVED lines=26> */
.L_x_670:
[----:B------:R-:W-:Y:S05]  /*14e70*/  BRA.DIV ~URZ, `(.L_x_589) ;  /* 0x00003b327f007947 */ /* 0x000fea000b800000 */
[----:B------:R3:W4:Y:S02]  /*14e80*/  SHFL.IDX PT, R0, R12, RZ, 0x181f ;  /* 0x00181fff0c007589 */ /* 0x00072400000e0000 */
.L_x_671:
[----:B------:R-:W-:Y:S01]  /*14e90*/  IMAD R11, R20, c[0x0][0x4e8], RZ ;  /* 0x00013a00140b7a24 */ /* 0x000fe200078e02ff */
        /* <DEDUP_REMOVED lines=13> */
[-C--:B--2---:R-:W-:Y:S02]  /*14f70*/  @!P2 LEA.HI.X R7, R184, R8.reuse, R15, 0x1, P5 ;  /* 0x00000008b807a211 */ /* 0x084fe400028f0c0f */
[-C--:B------:R-:W-:Y:S02]  /*14f80*/  @!P1 LEA.HI.X R5, R192, R8.reuse, R14, 0x1, P4 ;  /* 0x00000008c0059211 */ /* 0x080fe400020f0c0e */
[----:B------:R-:W-:Y:S01]  /*14f90*/  @!P0 LEA.HI.X R3, R193, R8, R13, 0x1, P3 ;  /* 0x00000008c1038211 */ /* 0x000fe200018f0c0d */
[----:B------:R2:W-:Y:S04]  /*14fa0*/  @!P2 ST.E.128 [R6.64], RZ ;  /* 0x000000ff0600a985 */ /* 0x0005e8000c101d08 */
[----:B------:R2:W-:Y:S04]  /*14fb0*/  @!P1 ST.E.128 [R4.64], RZ ;  /* 0x000000ff04009985 */ /* 0x0005e8000c101d08 */
[----:B------:R2:W-:Y:S02]  /*14fc0*/  @!P0 ST.E.128 [R2.64], RZ ;  /* 0x000000ff02008985 */ /* 0x0005e4000c101d08 */
.L_x_591:
[----:B------:R-:W-:Y:S05]  /*14fd0*/  BSYNC B0 ;  /* 0x0000000000007941 */ /* 0x000fea0003800000 */
.L_x_590:
[----:B------:R-:W-:Y:S05]  /*14fe0*/  BRA.DIV ~URZ, `(.L_x_592) ;  /* 0x00003a327f007947 */ /* 0x000fea000b800000 */
[----:B--2---:R2:W1:Y:S04]  /*14ff0*/  SHFL.IDX PT, R8, R9, 0x1, 0x181f ;  /* 0x00381f0009087f89 */ /* 0x00446800000e0000 */
[----:B----4-:R2:W4:Y:S02]  /*15000*/  SHFL.IDX PT, R0, R12, 0x1, 0x181f ;  /* 0x00381f000c007f89 */ /* 0x01052400000e0000 */
.L_x_672:
        /* <DEDUP_REMOVED lines=13> */
[-C--:B-1----:R-:W-:Y:S02]  /*150e0*/  @!P2 LEA.HI.X R7, R184, R8.reuse, R15, 0x1, P5 ;  /* 0x00000008b807a211 */ /* 0x082fe400028f0c0f */
[-C--:B------:R-:W-:Y:S02]  /*150f0*/  @!P1 LEA.HI.X R5, R192, R8.reuse, R14, 0x1, P4 ;  /* 0x00000008c0059211 */ /* 0x080fe400020f0c0e */
[----:B------:R-:W-:Y:S01]  /*15100*/  @!P0 LEA.HI.X R3, R193, R8, R13, 0x1, P3 ;  /* 0x00000008c1038211 */ /* 0x000fe200018f0c0d */
[----:B------:R1:W-:Y:S04]  /*15110*/  @!P2 ST.E.128 [R6.64], RZ ;  /* 0x000000ff0600a985 */ /* 0x0003e8000c101d08 */
[----:B------:R1:W-:Y:S04]  /*15120*/  @!P1 ST.E.128 [R4.64], RZ ;  /* 0x000000ff04009985 */ /* 0x0003e8000c101d08 */
[----:B------:R1:W-:Y:S02]  /*15130*/  @!P0 ST.E.128 [R2.64], RZ ;  /* 0x000000ff02008985 */ /* 0x0003e4000c101d08 */
.L_x_594:
[----:B------:R-:W-:Y:S05]  /*15140*/  BSYNC B0 ;  /* 0x0000000000007941 */ /* 0x000fea0003800000 */
.L_x_593:
[----:B------:R-:W-:Y:S05]  /*15150*/  BRA.DIV ~URZ, `(.L_x_595) ;  /* 0x000039927f007947 */ /* 0x000fea000b800000 */
[----:B-1----:R1:W2:Y:S02]  /*15160*/  SHFL.IDX PT, R8, R9, 0x2, 0x181f ;  /* 0x00581f0009087f89 */ /* 0x0022a400000e0000 */
.L_x_673:
[----:B------:R-:W-:Y:S05]  /*15170*/  BRA.DIV ~URZ, `(.L_x_596) ;  /* 0x000039e27f007947 */ /* 0x000fea000b800000 */
[----:B----4-:R4:W1:Y:S02]  /*15180*/  SHFL.IDX PT, R0, R12, 0x2, 0x181f ;  /* 0x00581f000c007f89 */ /* 0x01086400000e0000 */
.L_x_674:
        /* <DEDUP_REMOVED lines=19> */
.L_x_598:
[----:B------:R-:W-:Y:S05]  /*152c0*/  BSYNC B0 ;  /* 0x0000000000007941 */ /* 0x000fea0003800000 */
.L_x_597:
[----:B------:R-:W-:Y:S05]  /*152d0*/  BRA.DIV ~URZ, `(.L_x_599) ;  /* 0x000038f27f007947 */ /* 0x000fea000b800000 */
[----:B--2---:R2:W3:Y:S04]  /*152e0*/  SHFL.IDX PT, R8, R9, 0x3, 0x181f ;  /* 0x00781f0009087f89 */ /* 0x0044e800000e0000 */
[----:B-1----:R2:W1:Y:S02]  /*152f0*/  SHFL.IDX PT, R0, R12, 0x3, 0x181f ;  /* 0x00781f000c007f89 */ /* 0x00246400000e0000 */
.L_x_675:
        /* <DEDUP_REMOVED lines=10> */
[-C--:B------:R-:W-:Y:S02]  /*153a0*/  @!P1 LEA R4, P4, R192, R0.reuse, 0x1 ;  /* 0x00000000c0049211 */ /* 0x080fe400078808ff */
[C---:B------:R-:W-:Y:S02]  /*153b0*/  @!P0 LEA R2, P3, R193.reuse, R0, 0x1 ;  /* 0x00000000c1028211 */ /* 0x040fe400078608ff */
[-C--:B------:R-:W-:Y:S02]  /*153c0*/  @!P2 LEA.HI.X R7, R184, R8.reuse, R13, 0x1, P5 ;  /* 0x00000008b807a211 */ /* 0x080fe400028f0c0d */
[-C--:B------:R-:W-:Y:S02]  /*153d0*/  @!P1 LEA.HI.X R5, R192, R8.reuse, R12, 0x1, P4 ;  /* 0x00000008c0059211 */ /* 0x080fe400020f0c0c */
[----:B------:R-:W-:Y:S01]  /*153e0*/  @!P0 LEA.HI.X R3, R193, R8, R9, 0x1, P3 ;  /* 0x00000008c1038211 */ /* 0x000fe200018f0c09 */
[----:B------:R1:W-:Y:S04]  /*153f0*/  @!P2 ST.E.128 [R6.64], RZ ;  /* 0x000000ff0600a985 */ /* 0x0003e8000c101d08 */
[----:B------:R1:W-:Y:S04]  /*15400*/  @!P1 ST.E.128 [R4.64], RZ ;  /* 0x000000ff04009985 */ /* 0x0003e8000c101d08 */
[----:B------:R1:W-:Y:S02]  /*15410*/  @!P0 ST.E.128 [R2.64], RZ ;  /* 0x000000ff02008985 */ /* 0x0003e4000c101d08 */
.L_x_579:
[----:B------:R-:W-:Y:S05]  /*15420*/  BSYNC B1 ;  /* 0x0000000000017941 */ /* 0x000fea0003800000 */
.L_x_563:
[----:B------:R-:W-:-:S13]  /*15430*/  ISETP.NE.AND P0, PT, RZ, UR6, PT ;  /* 0x00000006ff007c0c */ /* 0x000fda000bf05270 */
[----:B------:R-:W-:Y:S01]  /*15440*/  @P0 WARPSYNC 0xffffffff ;  /* 0xffffffff00000948 */ /* 0x000fe20003800000 */
[----:B------:R-:W-:Y:S06]  /*15450*/  @P0 BAR.SYNC.DEFER_BLOCKING 0x5, 0x100 ;  /* 0x0144000000000b1d */ /* 0x000fec0000010000 */
[----:B------:R-:W4:Y:S04]  /*15460*/  @P0 LDS.128 R212, [0x18100] ;  /* 0x01810000ffd40984 */ /* 0x000f280000000c00 */
[----:B------:R-:W-:Y:S06]  /*15470*/  @P0 BAR.ARV 0x4, 0x100 ;  /* 0x0104000000000b1d */ /* 0x000fec0000002000 */
[----:B------:R-:W-:Y:S05]  /*15480*/  @P0 BRA `(.L_x_600) ;  /* 0x00000f6000000947 */ /* 0x000fea0003800000 */
[----:B-1--4-:R-:W1:Y:S01]  /*15490*/  S2R R0, SR_TID.X ;  /* 0x0000000000007919 */ /* 0x012e620000002100 */
[----:B------:R-:W-:Y:S01]  /*154a0*/  IMAD.MOV.U32 R7, RZ, RZ, RZ ;  /* 0x000000ffff077224 */ /* 0x000fe200078e00ff */
[----:B-123--:R-:W-:-:S04]  /*154b0*/  LOP3.LUT R12, R0, 0x1f, RZ, 0xc0, !PT ;  /* 0x0000001f000c7812 */ /* 0x00efc800078ec0ff */
[----:B------:R-:W-:Y:S01]  /*154c0*/  ISETP.NE.AND P6, PT, R12, 0x1f, PT ;  /* 0x0000001f0c00780c */ /* 0x000fe20003fc5270 */
[----:B------:R-:W-:Y:S10]  /*154d0*/  BRA.DIV ~URZ, `(.L_x_601) ;  /* 0x000037c27f007947 */ /* 0x000ff4000b800000 */
[----:B------:R1:W2:Y:S02]  /*154e0*/  SHFL.IDX PT, R9, R82, RZ, 0x1f ;  /* 0x00001fff52097589 */ /* 0x0002a400000e0000 */
.L_x_676:
[----:B------:R-:W-:Y:S05]  /*154f0*/  BRA.DIV ~URZ, `(.L_x_602) ;  /* 0x000038127f007947 */ /* 0x000fea000b800000 */
[----:B------:R3:W4:Y:S02]  /*15500*/  SHFL.IDX PT, R8, R82, 0x1, 0x1f ;  /* 0x00201f0052087f89 */ /* 0x00072400000e0000 */
.L_x_677:
[----:B------:R-:W-:Y:S02]  /*15510*/  IMAD.IADD R0, R215, 0x1, R12 ;  /* 0x00000001d7007824 */ /* 0x000fe400078e020c */
        /* <DEDUP_REMOVED lines=16> */
[----:B------:R1:W3:Y:S02]  /*15620*/  SHFL.UP PT, R4, R0, 0x1, RZ ;  /* 0x0420000000047989 */ /* 0x0002e400000e00ff */
.L_x_678:
        /* <DEDUP_REMOVED lines=16> */
.L_x_679:
[----:B---3--:R-:W-:Y:S01]  /*15730*/  IMAD R0, R0, c[0x0][0x538], RZ ;  /* 0x00014e0000007a24 */ /* 0x008fe200078e02ff */
[----:B------:R-:W-:Y:S04]  /*15740*/  BSSY B1, `(.L_x_605) ;  /* 0x00000c5000017945 */ /* 0x000fe80003800000 */
[----:B----4-:R-:W-:-:S04]  /*15750*/  IADD3 R8, R0, R8, RZ ;  /* 0x0000000800087210 */ /* 0x010fc80007ffe0ff */
[----:B--2---:R-:W-:-:S13]  /*15760*/  ISETP.GT.AND P0, PT, R8, R9, PT ;  /* 0x000000090800720c */ /* 0x004fda0003f04270 */
[----:B------:R-:W-:Y:S05]  /*15770*/  @P0 BRA `(.L_x_606) ;  /* 0x0000024000000947 */ /* 0x000fea0003800000 */
.L_x_610:
        /* <DEDUP_REMOVED lines=16> */
.L_x_680:
        /* <DEDUP_REMOVED lines=16> */
.L_x_681:
[----:B--2---:R-:W-:-:S05]  /*15980*/  IMAD R0, R0, c[0x0][0x538], RZ ;  /* 0x00014e0000007a24 */ /* 0x004fca00078e02ff */
[----:B------:R-:W-:-:S04]  /*15990*/  IADD3 R8, R0, R8, RZ ;  /* 0x0000000800087210 */ /* 0x000fc80007ffe0ff */
[----:B------:R-:W-:-:S13]  /*159a0*/  ISETP.GT.AND P0, PT, R8, R9, PT ;  /* 0x000000090800720c */ /* 0x000fda0003f04270 */
[----:B-1----:R-:W-:Y:S05]  /*159b0*/  @!P0 BRA `(.L_x_610) ;  /* 0xfffffdc000008947 */ /* 0x002fea000383ffff */
.L_x_606:
[----:B------:R-:W-:-:S05]  /*159c0*/  IADD3 R8, -R0, R8, RZ ;  /* 0x0000000800087210 */ /* 0x000fca0007ffe1ff */
[----:B------:R-:W-:-:S05]  /*159d0*/  IMAD R0, R4, c[0x0][0x538], R8 ;  /* 0x00014e0004007a24 */ /* 0x000fca00078e0208 */
[----:B------:R-:W-:Y:S01]  /*159e0*/  ISETP.GT.AND P0, PT, R0, R9, PT ;  /* 0x000000090000720c */ /* 0x000fe20003f04270 */
[----:B------:R-:W-:-:S12]  /*159f0*/  BRA.DIV ~URZ, `(.L_x_611) ;  /* 0x000037727f007947 */ /* 0x000fd8000b800000 */
[----:B------:R-:W-:-:S04]  /*15a00*/  VOTE.ANY R5, PT, !P0 ;  /* 0x0000000000057806 */ /* 0x000fc800040e0100 */
.L_x_682:
[----:B------:R-:W2:Y:S02]  /*15a10*/  POPC R0, R5 ;  /* 0x0000000500007309 */ /* 0x000ea40000000000 */
[----:B--2---:R-:W-:Y:S01]  /*15a20*/  IADD3 R215, R0, R215, RZ ;  /* 0x000000d700d77210 */ /* 0x004fe20007ffe0ff */
[----:B------:R-:W-:Y:S05]  /*15a30*/  BRA.DIV ~URZ, `(.L_x_612) ;  /* 0x000037827f007947 */ /* 0x000fea000b800000 */
[----:B------:R2:W3:Y:S04]  /*15a40*/  SHFL.IDX PT, R10, R6, R0, 0x1f ;  /* 0x00001f00060a7589 */ /* 0x0004e800000e0000 */
[----:B------:R2:W4:Y:S02]  /*15a50*/  SHFL.IDX PT, R7, R7, R0, 0x1f ;  /* 0x00001f0007077589 */ /* 0x00052400000e0000 */
.L_x_683:
[----:B------:R-:W-:Y:S01]  /*15a60*/  ISETP.NE.AND P0, PT, R5, RZ, PT ;  /* 0x000000ff0500720c */ /* 0x000fe20003f05270 */
[----:B------:R-:W-:-:S12]  /*15a70*/  BSSY B0, `(.L_x_613) ;  /* 0x0000005000007945 */ /* 0x000fd80003800000 */
[----:B------:R-:W-:Y:S05]  /*15a80*/  @!P0 BRA `(.L_x_614) ;  /* 0x0000003000008947 */ /* 0x000fea0003800000 */
[----:B--2---:R-:W-:Y:S01]  /*15a90*/  IADD3 R0, R0, -0x1, RZ ;  /* 0xffffffff00007810 */ /* 0x004fe20007ffe0ff */
[----:B------:R-:W-:Y:S05]  /*15aa0*/  BRA.DIV ~URZ, `(.L_x_615) ;  /* 0x000037e27f007947 */ /* 0x000fea000b800000 */
[----:B------:R2:W1:Y:S02]  /*15ab0*/  SHFL.IDX PT, R11, R4, R0, 0x1f ;  /* 0x00001f00040b7589 */ /* 0x00046400000e0000 */
.L_x_614:
[----:B------:R-:W-:Y:S05]  /*15ac0*/  BSYNC B0 ;  /* 0x0000000000007941 */ /* 0x000fea0003800000 */
.L_x_613:
[----:B----4-:R-:W-:Y:S01]  /*15ad0*/  ISETP.NE.AND P0, PT, R7, 0x1, PT ;  /* 0x000000010700780c */ /* 0x010fe20003f05270 */
[----:B-1----:R-:W-:Y:S01]  /*15ae0*/  IMAD R212, R11, c[0x0][0x538], R8 ;  /* 0x00014e000bd47a24 */ /* 0x002fe200078e0208 */
[----:B------:R-:W-:Y:S04]  /*15af0*/  BSSY B0, `(.L_x_616) ;  /* 0x0000082000007945 */ /* 0x000fe80003800000 */
[----:B------:R-:W-:-:S07]  /*15b00*/  IADD3 R9, -R212, R9, RZ ;  /* 0x00000009d4097210 */ /* 0x000fce0007ffe1ff */
[----:B------:R-:W-:Y:S05]  /*15b10*/  @!P0 BRA `(.L_x_617) ;  /* 0x000003d000008947 */ /* 0x000fea0003800000 */
[-C--:B---3--:R-:W-:Y:S02]  /*15b20*/  IABS R2, R10.reuse ;  /* 0x0000000a00027213 */ /* 0x088fe40000000000 */
[----:B------:R-:W-:Y:S02]  /*15b30*/  IABS R8, R10 ;  /* 0x0000000a00087213 */ /* 0x000fe40000000000 */
[----:B--2---:R-:W1:Y:S08]  /*15b40*/  I2F.RP R0, R2 ;  /* 0x0000000200007306 */ /* 0x004e700000209400 */
[----:B-1----:R-:W1:Y:S02]  /*15b50*/  MUFU.RCP R0, R0 ;  /* 0x0000000000007308 */ /* 0x002e640000001000 */
[----:B-1----:R-:W-:-:S06]  /*15b60*/  IADD3 R0, R0, 0xffffffe, RZ ;  /* 0x0ffffffe00007810 */ /* 0x002fcc0007ffe0ff */
[----:B------:R-:W1:Y:S02]  /*15b70*/  F2I.FTZ.U32.TRUNC.NTZ R5, R0 ;  /* 0x0000000000057305 */ /* 0x000e64000021f000 */
[----:B-1----:R-:W-:Y:S01]  /*15b80*/  IMAD.MOV R3, RZ, RZ, -R5 ;  /* 0x000000ffff037224 */ /* 0x002fe200078e0a05 */
[----:B------:R-:W-:-:S03]  /*15b90*/  IABS R0, R7 ;  /* 0x0000000700007213 */ /* 0x000fc60000000000 */
[----:B------:R-:W-:Y:S01]  /*15ba0*/  IMAD.MOV.U32 R4, RZ, RZ, R3 ;  /* 0x000000ffff047224 */ /* 0x000fe200078e0003 */
[----:B------:R-:W-:Y:S01]  /*15bb0*/  IABS R3, R9 ;  /* 0x0000000900037213 */ /* 0x000fe20000000000 */
[----:B------:R-:W-:Y:S02]  /*15bc0*/  IMAD.MOV.U32 R6, RZ, RZ, R0 ;  /* 0x000000ffff067224 */ /* 0x000fe400078e0000 */
[----:B------:R-:W-:Y:S02]  /*15bd0*/  IMAD R0, R4, R2, RZ ;  /* 0x0000000204007224 */ /* 0x000fe400078e02ff */
[----:B------:R-:W-:Y:S01]  /*15be0*/  IMAD.MOV.U32 R4, RZ, RZ, RZ ;  /* 0x000000ffff047224 */ /* 0x000fe200078e00ff */
[----:B------:R-:W1:Y:S03]  /*15bf0*/  I2F.RP R11, R6 ;  /* 0x00000006000b7306 */ /* 0x000e660000209400 */
[----:B------:R-:W-:-:S04]  /*15c00*/  IMAD.HI.U32 R5, R5, R0, R4 ;  /* 0x0000000005057227 */ /* 0x000fc800078e0004 */
[----:B------:R-:W-:-:S05]  /*15c10*/  IMAD.MOV R0, RZ, RZ, -R8 ;  /* 0x000000ffff007224 */ /* 0x000fca00078e0a08 */
[----:B------:R-:W-:Y:S01]  /*15c20*/  MOV R4, R0 ;  /* 0x0000000000047202 */ /* 0x000fe20000000f00 */
[----:B------:R-:W-:-:S04]  /*15c30*/  IMAD.HI.U32 R0, R5, R3, RZ ;  /* 0x0000000305007227 */ /* 0x000fc800078e00ff */
[----:B------:R-:W-:Y:S02]  /*15c40*/  IMAD R3, R0, R4, R3 ;  /* 0x0000000400037224 */ /* 0x000fe400078e0203 */
[----:B-1----:R-:W1:Y:S03]  /*15c50*/  MUFU.RCP R4, R11 ;  /* 0x0000000b00047308 */ /* 0x002e660000001000 */
[----:B------:R-:W-:-:S13]  /*15c60*/  ISETP.GT.U32.AND P0, PT, R2, R3, PT ;  /* 0x000000030200720c */ /* 0x000fda0003f04070 */
[----:B------:R-:W-:Y:S01]  /*15c70*/  @!P0 IMAD.IADD R3, R3, 0x1, -R2 ;  /* 0x0000000103038824 */ /* 0x000fe200078e0a02 */
[----:B-1----:R-:W-:Y:S02]  /*15c80*/  IADD3 R4, R4, 0xffffffe, RZ ;  /* 0x0ffffffe04047810 */ /* 0x002fe40007ffe0ff */
[----:B------:R-:W-:Y:S02]  /*15c90*/  @!P0 IADD3 R0, R0, 0x1, RZ ;  /* 0x0000000100008810 */ /* 0x000fe40007ffe0ff */
[----:B------:R-:W-:Y:S02]  /*15ca0*/  ISETP.GE.U32.AND P2, PT, R3, R2, PT ;  /* 0x000000020300720c */ /* 0x000fe40003f46070 */
[----:B------:R-:W1:Y:S01]  /*15cb0*/  F2I.FTZ.U32.TRUNC.NTZ R3, R4 ;  /* 0x0000000400037305 */ /* 0x000e62000021f000 */
[----:B------:R-:W-:Y:S02]  /*15cc0*/  LOP3.LUT R2, R9, R10, RZ, 0x3c, !PT ;  /* 0x0000000a09027212 */ /* 0x000fe400078e3cff */
[----:B------:R-:W-:-:S02]  /*15cd0*/  ISETP.NE.AND P0, PT, R10, RZ, PT ;  /* 0x000000ff0a00720c */ /* 0x000fc40003f05270 */
[----:B------:R-:W-:-:S06]  /*15ce0*/  ISETP.GE.AND P1, PT, R2, RZ, PT ;  /* 0x000000ff0200720c */ /* 0x000fcc0003f26270 */
[----:B------:R-:W-:Y:S01]  /*15cf0*/  @P2 IADD3 R0, R0, 0x1, RZ ;  /* 0x0000000100002810 */ /* 0x000fe20007ffe0ff */
[----:B-1----:R-:W-:-:S06]  /*15d00*/  IMAD.MOV R2, RZ, RZ, -R3 ;  /* 0x000000ffff027224 */ /* 0x002fcc00078e0a03 */
[----:B------:R-:W-:Y:S01]  /*15d10*/  @!P1 IMAD.MOV R0, RZ, RZ, -R0 ;  /* 0x000000ffff009224 */ /* 0x000fe200078e0a00 */
[----:B------:R-:W-:Y:S02]  /*15d20*/  @!P0 LOP3.LUT R0, RZ, R10, RZ, 0x33, !PT ;  /* 0x0000000aff008212 */ /* 0x000fe400078e33ff */
[----:B------:R-:W-:Y:S02]  /*15d30*/  MOV R4, R2 ;  /* 0x0000000200047202 */ /* 0x000fe40000000f00 */
[----:B------:R-:W-:Y:S02]  /*15d40*/  IABS R2, R7 ;  /* 0x0000000700027213 */ /* 0x000fe40000000000 */
[----:B------:R-:W-:Y:S01]  /*15d50*/  IABS R8, R0 ;  /* 0x0000000000087213 */ /* 0x000fe20000000000 */
[----:B------:R-:W-:Y:S02]  /*15d60*/  IMAD R4, R4, R6, RZ ;  /* 0x0000000604047224 */ /* 0x000fe400078e02ff */
[----:B------:R-:W-:-:S02]  /*15d70*/  IMAD.MOV R5, RZ, RZ, -R2 ;  /* 0x000000ffff057224 */ /* 0x000fc400078e0a02 */
[----:B------:R-:W-:-:S04]  /*15d80*/  IMAD.MOV.U32 R2, RZ, RZ, RZ ;  /* 0x000000ffff027224 */ /* 0x000fc800078e00ff */
[----:B------:R-:W-:Y:S01]  /*15d90*/  IMAD.HI.U32 R2, R3, R4, R2 ;  /* 0x0000000403027227 */ /* 0x000fe200078e0002 */
[----:B------:R-:W-:-:S03]  /*15da0*/  MOV R4, R5 ;  /* 0x0000000500047202 */ /* 0x000fc60000000f00 */
[----:B------:R-:W-:-:S04]  /*15db0*/  IMAD.MOV.U32 R3, RZ, RZ, R8 ;  /* 0x000000ffff037224 */ /* 0x000fc800078e0008 */
[----:B------:R-:W-:-:S04]  /*15dc0*/  IMAD.HI.U32 R2, R2, R3, RZ ;  /* 0x0000000302027227 */ /* 0x000fc800078e00ff */
[----:B------:R-:W-:Y:S01]  /*15dd0*/  IMAD R3, R2, R4, R3 ;  /* 0x0000000402037224 */ /* 0x000fe200078e0203 */
[----:B------:R-:W-:-:S04]  /*15de0*/  IADD3 R4, -R0, RZ, RZ ;  /* 0x000000ff00047210 */ /* 0x000fc80007ffe1ff */
        /* <DEDUP_REMOVED lines=9> */
[----:B------:R-:W-:-:S05]  /*15e80*/  @!P0 LOP3.LUT R2, RZ, R7, RZ, 0x33, !PT ;  /* 0x00000007ff028212 */ /* 0x000fca00078e33ff */
[--C-:B------:R-:W-:Y:S02]  /*15e90*/  IMAD.MOV R3, RZ, RZ, -R2.reuse ;  /* 0x000000ffff037224 */ /* 0x100fe400078e0a02 */
[C---:B------:R-:W-:Y:S02]  /*15ea0*/  IMAD R2, R7.reuse, 0x1000000, R2 ;  /* 0x0100000007027824 */ /* 0x040fe400078e0202 */
[----:B------:R-:W-:Y:S02]  /*15eb0*/  IMAD R3, R7, R3, R0 ;  /* 0x0000000307037224 */ /* 0x000fe400078e0200 */
[----:B------:R-:W-:Y:S02]  /*15ec0*/  IMAD R0, R10, R4, R9 ;  /* 0x000000040a007224 */ /* 0x000fe400078e0209 */
[----:B------:R-:W-:Y:S01]  /*15ed0*/  IMAD R214, R3, 0x10000, R2 ;  /* 0x0001000003d67824 */ /* 0x000fe200078e0202 */
[----:B------:R-:W-:Y:S05]  /*15ee0*/  BRA `(.L_x_618) ;  /* 0x0000042000007947 */ /* 0x000fea0003800000 */
.L_x_617:
[----:B------:R-:W-:-:S04]  /*15ef0*/  IMAD.MOV.U32 R2, RZ, RZ, 0x4 ;  /* 0x00000004ff027424 */ /* 0x000fc800078e00ff */
[----:B------:R-:W-:-:S05]  /*15f00*/  IMAD.WIDE R2, R215, R2, c[0x0][0x590] ;  /* 0x00016400d7027625 */ /* 0x000fca00078e0202 */
[----:B--2---:R-:W2:Y:S02]  /*15f10*/  LDG.E R4, [R2.64] ;  /* 0x0000000802047981 */ /* 0x004ea4000c1e1900 */
[----:B--23--:R-:W-:-:S05]  /*15f20*/  IMAD R8, R4, R10, RZ ;  /* 0x0000000a04087224 */ /* 0x00cfca00078e02ff */
        /* <DEDUP_REMOVED lines=27> */
[----:B------:R-:W-:Y:S02]  /*160e0*/  IMAD R11, R4, R0, RZ ;  /* 0x00000000040b7224 */ /* 0x000fe400078e02ff */
[----:B------:R-:W-:-:S03]  /*160f0*/  IMAD.MOV R0, RZ, RZ, -R0 ;  /* 0x000000ffff007224 */ /* 0x000fc600078e0a00 */
[----:B------:R-:W-:Y:S01]  /*16100*/  IADD3 R2, -R11, c[0x0][0x538], RZ ;  /* 0x00014e000b027a10 */ /* 0x000fe20007ffe1ff */
[----:B------:R-:W-:-:S03]  /*16110*/  IMAD R7, R8, R0, R9 ;  /* 0x0000000008077224 */ /* 0x000fc600078e0209 */
[----:B------:R-:W-:Y:S01]  /*16120*/  IMNMX R2, R4, R2, PT ;  /* 0x0000000204027217 */ /* 0x000fe20003800200 */
[----:B------:R-:W-:-:S03]  /*16130*/  IMAD.MOV.U32 R4, RZ, RZ, RZ ;  /* 0x000000ffff047224 */ /* 0x000fc600078e00ff */
[-C--:B------:R-:W-:Y:S02]  /*16140*/  IABS R3, R2.reuse ;  /* 0x0000000200037213 */ /* 0x080fe40000000000 */
[----:B------:R-:W-:-:S03]  /*16150*/  IABS R8, R2 ;  /* 0x0000000200087213 */ /* 0x000fc60000000000 */
[----:B------:R-:W-:-:S04]  /*16160*/  IMAD.MOV.U32 R6, RZ, RZ, R3 ;  /* 0x000000ffff067224 */ /* 0x000fc800078e0003 */
[----:B------:R-:W1:Y:S08]  /*16170*/  I2F.RP R3, R6 ;  /* 0x0000000600037306 */ /* 0x000e700000209400 */
[----:B-1----:R-:W1:Y:S02]  /*16180*/  MUFU.RCP R3, R3 ;  /* 0x0000000300037308 */ /* 0x002e640000001000 */
[----:B-1----:R-:W-:-:S06]  /*16190*/  IADD3 R3, R3, 0xffffffe, RZ ;  /* 0x0ffffffe03037810 */ /* 0x002fcc0007ffe0ff */
[----:B------:R-:W1:Y:S02]  /*161a0*/  F2I.FTZ.U32.TRUNC.NTZ R5, R3 ;  /* 0x0000000300057305 */ /* 0x000e64000021f000 */
[----:B-1----:R-:W-:-:S05]  /*161b0*/  IMAD.MOV R3, RZ, RZ, -R5 ;  /* 0x000000ffff037224 */ /* 0x002fca00078e0a05 */
[----:B------:R-:W-:Y:S02]  /*161c0*/  MOV R0, R3 ;  /* 0x0000000300007202 */ /* 0x000fe40000000f00 */
[----:B------:R-:W-:-:S03]  /*161d0*/  IABS R3, R7 ;  /* 0x0000000700037213 */ /* 0x000fc60000000000 */
[----:B------:R-:W-:-:S04]  /*161e0*/  IMAD R0, R0, R6, RZ ;  /* 0x0000000600007224 */ /* 0x000fc800078e02ff */
[----:B------:R-:W-:-:S04]  /*161f0*/  IMAD.HI.U32 R5, R5, R0, R4 ;  /* 0x0000000005057227 */ /* 0x000fc800078e0004 */
[----:B------:R-:W-:-:S04]  /*16200*/  IMAD.MOV R0, RZ, RZ, -R8 ;  /* 0x000000ffff007224 */ /* 0x000fc800078e0a08 */
[----:B------:R-:W-:Y:S02]  /*16210*/  IMAD.MOV.U32 R4, RZ, RZ, R0 ;  /* 0x000000ffff047224 */ /* 0x000fe400078e0000 */
[----:B------:R-:W-:-:S04]  /*16220*/  IMAD.HI.U32 R0, R5, R3, RZ ;  /* 0x0000000305007227 */ /* 0x000fc800078e00ff */
[----:B------:R-:W-:-:S05]  /*16230*/  IMAD R3, R0, R4, R3 ;  /* 0x0000000400037224 */ /* 0x000fca00078e0203 */
[----:B------:R-:W-:-:S13]  /*16240*/  ISETP.GT.U32.AND P0, PT, R6, R3, PT ;  /* 0x000000030600720c */ /* 0x000fda0003f04070 */
[-C--:B------:R-:W-:Y:S02]  /*16250*/  @!P0 IADD3 R3, R3, -R6.reuse, RZ ;  /* 0x8000000603038210 */ /* 0x080fe40007ffe0ff */
[----:B------:R-:W-:Y:S02]  /*16260*/  @!P0 IADD3 R0, R0, 0x1, RZ ;  /* 0x0000000100008810 */ /* 0x000fe40007ffe0ff */
[----:B------:R-:W-:Y:S02]  /*16270*/  ISETP.GE.U32.AND P2, PT, R3, R6, PT ;  /* 0x000000060300720c */ /* 0x000fe40003f46070 */
[----:B------:R-:W-:Y:S02]  /*16280*/  LOP3.LUT R3, R7, R2, RZ, 0x3c, !PT ;  /* 0x0000000207037212 */ /* 0x000fe400078e3cff */
[----:B------:R-:W-:Y:S02]  /*16290*/  ISETP.NE.AND P0, PT, R2, RZ, PT ;  /* 0x000000ff0200720c */ /* 0x000fe40003f05270 */
[----:B------:R-:W-:Y:S01]  /*162a0*/  ISETP.GE.AND P1, PT, R3, RZ, PT ;  /* 0x000000ff0300720c */ /* 0x000fe20003f26270 */
[----:B------:R-:W-:Y:S01]  /*162b0*/  IMAD.MOV R3, RZ, RZ, -R2 ;  /* 0x000000ffff037224 */ /* 0x000fe200078e0a02 */
[----:B------:R-:W-:-:S05]  /*162c0*/  IADD3 R7, R11, 0x1000000, R7 ;  /* 0x010000000b077810 */ /* 0x000fca0007ffe007 */
[----:B------:R-:W-:-:S06]  /*162d0*/  @P2 IADD3 R0, R0, 0x1, RZ ;  /* 0x0000000100002810 */ /* 0x000fcc0007ffe0ff */
[----:B------:R-:W-:Y:S01]  /*162e0*/  @!P1 IMAD.MOV R0, RZ, RZ, -R0 ;  /* 0x000000ffff009224 */ /* 0x000fe200078e0a00 */
[----:B------:R-:W-:-:S05]  /*162f0*/  @!P0 LOP3.LUT R0, RZ, R2, RZ, 0x33, !PT ;  /* 0x00000002ff008212 */ /* 0x000fca00078e33ff */
[----:B------:R-:W-:Y:S02]  /*16300*/  IMAD R214, R0, R3, R7 ;  /* 0x0000000300d67224 */ /* 0x000fe400078e0207 */
.L_x_618:
[----:B------:R-:W-:Y:S05]  /*16310*/  BSYNC B0 ;  /* 0x0000000000007941 */ /* 0x000fea0003800000 */
.L_x_616:
[----:B------:R-:W-:-:S04]  /*16320*/  LOP3.LUT R0, RZ, R0, RZ, 0x33, !PT ;  /* 0x00000000ff007212 */ /* 0x000fc800078e33ff */
[----:B------:R-:W-:Y:S01]  /*16330*/  IADD3 R213, R0, R10, RZ ;  /* 0x0000000a00d57210 */ /* 0x000fe20007ffe0ff */
[----:B------:R-:W-:Y:S05]  /*16340*/  BRA `(.L_x_619) ;  /* 0x0000004000007947 */ /* 0x000fea0003800000 */
.L_x_607:
[----:B------:R-:W-:Y:S01]  /*16350*/  IMAD.MOV.U32 R212, RZ, RZ, R9 ;  /* 0x000000ffffd47224 */ /* 0x000fe200078e0009 */
[----:B------:R-:W-:Y:S01]  /*16360*/  MOV R214, RZ ;  /* 0x000000ff00d67202 */ /* 0x000fe20000000f00 */
[----:B------:R-:W-:Y:S01]  /*16370*/  IMAD.MOV.U32 R213, RZ, RZ, RZ ;  /* 0x000000ffffd57224 */ /* 0x000fe200078e00ff */
[----:B------:R-:W-:Y:S02]  /*16380*/  MOV R215, c[0x0][0x53c] ;  /* 0x00014f0000d77a02 */ /* 0x000fe40000000f00 */
.L_x_619:
[----:B------:R-:W-:Y:S05]  /*16390*/  BSYNC B1 ;  /* 0x0000000000017941 */ /* 0x000fea0003800000 */
.L_x_605:
[----:B------:R-:W-:Y:S01]  /*163a0*/  WARPSYNC 0xffffffff ;  /* 0xffffffff00007948 */ /* 0x000fe20003800000 */
[----:B------:R-:W-:Y:S01]  /*163b0*/  BAR.SYNC.DEFER_BLOCKING 0x4, 0x100 ;  /* 0x0104000000007b1d */ /* 0x000fe20000010000 */
[----:B------:R-:W-:-:S13]  /*163c0*/  ISETP.NE.AND P0, PT, R12, RZ, PT ;  /* 0x000000ff0c00720c */ /* 0x000fda0003f05270 */
[----:B------:R2:W-:Y:S04]  /*163d0*/  @!P0 STS.128 [0x18100], R212 ;  /* 0x018100d4ff008388 */ /* 0x0005e80000000c00 */
[----:B------:R-:W-:Y:S06]  /*163e0*/  BAR.ARV 0x5, 0x100 ;  /* 0x0144000000007b1d */ /* 0x000fec0000002000 */
.L_x_600:
[----:B----4-:R-:W-:-:S13]  /*163f0*/  ISETP.GE.AND P0, PT, R215, c[0x0][0x53c], PT ;  /* 0x00014f00d7007a0c */ /* 0x010fda0003f06270 */
[----:B-123--:R-:W-:Y:S01]  /*16400*/  @P0 CALL.REL.NOINC `(.L_x_620) ;  /* 0x0000001000000944 */ /* 0x00efe20003c00000 */
[----:B------:R-:W-:Y:S05]  /*16410*/  BRA `(.L_x_621) ;  /* 0xfffeb63000007947 */ /* 0x000fea000383ffff */
.L_x_620:
[----:B------:R-:W-:Y:S05]  /*16420*/  EXIT ;  /* 0x000000000000794d */ /* 0x000fea0003800000 */
.L_x_444:
[----:B------:R-:W-:Y:S01]  /*16430*/  IMAD.MOV.U32 R0, RZ, RZ, R5 ;  /* 0x000000ffff007224 */ /* 0x000fe200078e0005 */
[----:B------:R-:W-:Y:S02]  /*16440*/  MOV R2, 0x1 ;  /* 0x0000000100027802 */ /* 0x000fe40000000f00 */
[----:B------:R-:W-:Y:S02]  /*16450*/  MOV R3, 0x16470 ;  /* 0x0001647000037802 */ /* 0x000fe40000000f00 */
[----:B-1----:R-:W-:Y:S05]  /*16460*/  CALL.REL.NOINC `($__internal_10_$__cuda_sm70_shflsync_up_p) ;  /* 0x00002f5000007944 */ /* 0x002fea0003c00000 */
[----:B------:R-:W-:Y:S01]  /*16470*/  MOV R0, R4 ;  /* 0x0000000400007202 */ /* 0x000fe20000000f00 */
[----:B------:R-:W-:Y:S05]  /*16480*/  BRA `(.L_x_622) ;  /* 0xfffe9fb000007947 */ /* 0x000fea000383ffff */
.L_x_445:
[----:B------:R-:W-:Y:S01]  /*16490*/  IMAD.MOV.U32 R0, RZ, RZ, R5 ;  /* 0x000000ffff007224 */ /* 0x000fe200078e0005 */
[----:B------:R-:W-:Y:S02]  /*164a0*/  MOV R2, 0x2 ;  /* 0x0000000200027802 */ /* 0x000fe40000000f00 */
[----:B------:R-:W-:Y:S02]  /*164b0*/  MOV R3, 0x164d0 ;  /* 0x000164d000037802 */ /* 0x000fe40000000f00 */
[----:B-1----:R-:W-:Y:S05]  /*164c0*/  CALL.REL.NOINC `($__internal_10_$__cuda_sm70_shflsync_up_p) ;  /* 0x00002ef000007944 */ /* 0x002fea0003c00000 */
[----:B------:R-:W-:Y:S01]  /*164d0*/  SEL R0, R4, RZ, P4 ;  /* 0x000000ff04007207 */ /* 0x000fe20002000000 */
[----:B------:R-:W-:Y:S01]  /*164e0*/  IMAD.MOV.U32 R2, RZ, RZ, 0x4 ;  /* 0x00000004ff027424 */ /* 0x000fe200078e00ff */
[----:B------:R-:W-:-:S03]  /*164f0*/  MOV R3, 0x16520 ;  /* 0x0001652000037802 */ /* 0x000fc60000000f00 */
[----:B------:R-:W-:Y:S02]  /*16500*/  IMAD.IADD R0, R5, 0x1, R0 ;  /* 0x0000000105007824 */ /* 0x000fe400078e0200 */
[----:B------:R-:W-:Y:S05]  /*16510*/  CALL.REL.NOINC `($__internal_10_$__cuda_sm70_shflsync_up_p) ;  /* 0x00002ea000007944 */ /* 0x000fea0003c00000 */
        /* <DEDUP_REMOVED lines=12> */
[----:B------:R-:W-:Y:S02]  /*165e0*/  MOV R186, 0x1f ;  /* 0x0000001f00ba7802 */ /* 0x000fe40000000f00 */
[----:B------:R-:W-:Y:S01]  /*165f0*/  MOV R3, 0x16630 ;  /* 0x0001663000037802 */ /* 0x000fe20000000f00 */
[----:B------:R-:W-:-:S04]  /*16600*/  IMAD.IADD R4, R0, 0x1, R4 ;  /* 0x0000000100047824 */ /* 0x000fc800078e0204 */
[----:B------:R-:W-:Y:S02]  /*16610*/  IMAD.MOV.U32 R185, RZ, RZ, R4 ;  /* 0x000000ffffb97224 */ /* 0x000fe400078e0004 */
[----:B------:R-:W-:Y:S05]  /*16620*/  CALL.REL.NOINC `($__internal_9_$__cuda_sm70_shflsync_idx_p) ;  /* 0x00002d3000007944 */ /* 0x000fea0003c00000 */
[----:B------:R-:W-:Y:S01]  /*16630*/  MOV R0, R186 ;  /* 0x000000ba00007202 */ /* 0x000fe20000000f00 */
[----:B------:R-:W-:Y:S05]  /*16640*/  BRA `(.L_x_623) ;  /* 0xfffe9ef000007947 */ /* 0x000fea000383ffff */
.L_x_447:
[----:B------:R-:W-:Y:S02]  /*16650*/  SEL R0, RZ, 0x1, P0 ;  /* 0x00000001ff007807 */ /* 0x000fe40000000000 */
[----:B------:R-:W-:Y:S02]  /*16660*/  MOV R2, 0x16680 ;  /* 0x0001668000027802 */ /* 0x000fe40000000f00 */
[----:B-1----:R-:W-:Y:S05]  /*16670*/  CALL.REL.NOINC `($__internal_11_$__cuda_sm70_votesync_ballot) ;  /* 0x00002db000007944 */ /* 0x002fea0003c00000 */
[----:B------:R-:W-:Y:S01]  /*16680*/  MOV R6, R0 ;  /* 0x0000000000067202 */ /* 0x000fe20000000f00 */
[----:B------:R-:W-:Y:S05]  /*16690*/  BRA `(.L_x_624) ;  /* 0xfffe9f3000007947 */ /* 0x000fea000383ffff */
.L_x_448:
[----:B------:R-:W-:Y:S01]  /*166a0*/  IMAD.MOV.U32 R185, RZ, RZ, R9 ;  /* 0x000000ffffb97224 */ /* 0x000fe200078e0009 */
[----:B------:R-:W-:Y:S01]  /*166b0*/  MOV R2, R0 ;  /* 0x0000000000027202 */ /* 0x000fe20000000f00 */
[----:B------:R-:W-:Y:S01]  /*166c0*/  IMAD.MOV.U32 R186, RZ, RZ, 0x1f ;  /* 0x0000001fffba7424 */ /* 0x000fe200078e00ff */
[----:B------:R-:W-:Y:S02]  /*166d0*/  MOV R3, 0x166f0 ;  /* 0x000166f000037802 */ /* 0x000fe40000000f00 */
[----:B------:R-:W-:Y:S05]  /*166e0*/  CALL.REL.NOINC `($__internal_9_$__cuda_sm70_shflsync_idx_p) ;  /* 0x00002c7000007944 */ /* 0x000fea0003c00000 */
[----:B------:R-:W-:Y:S01]  /*166f0*/  IMAD.MOV.U32 R12, RZ, RZ, R186 ;  /* 0x000000ffff0c7224 */ /* 0x000fe200078e00ba */
[----:B------:R-:W-:Y:S01]  /*16700*/  MOV R185, R8 ;  /* 0x0000000800b97202 */ /* 0x000fe20000000f00 */
[----:B------:R-:W-:Y:S01]  /*16710*/  IMAD.MOV.U32 R5, RZ, RZ, RZ ;  /* 0x000000ffff057224 */ /* 0x000fe200078e00ff */
[----:B------:R-:W-:Y:S01]  /*16720*/  MOV R2, R0 ;  /* 0x0000000000027202 */ /* 0x000fe20000000f00 */
[----:B------:R-:W-:Y:S01]  /*16730*/  IMAD.MOV.U32 R186, RZ, RZ, 0x1f ;  /* 0x0000001fffba7424 */ /* 0x000fe200078e00ff */
[----:B------:R-:W-:-:S02]  /*16740*/  MOV R3, 0x16760 ;  /* 0x0001676000037802 */ /* 0x000fc40000000f00 */
[----:B------:R-:W-:Y:S05]  /*16750*/  CALL.REL.NOINC `($__internal_9_$__cuda_sm70_shflsync_idx_p) ;  /* 0x00002c0000007944 */ /* 0x000fea0003c00000 */
[----:B------:R-:W-:Y:S01]  /*16760*/  MOV R9, R186 ;  /* 0x000000ba00097202 */ /* 0x000fe20000000f00 */
[----:B------:R-:W-:Y:S05]  /*16770*/  BRA `(.L_x_625) ;  /* 0xfffe9eb000007947 */ /* 0x000fea000383ffff */
.L_x_451:
[----:B------:R-:W-:Y:S01]  /*16780*/  IMAD.MOV.U32 R185, RZ, RZ, R4 ;  /* 0x000000ffffb97224 */ /* 0x000fe200078e0004 */
[----:B------:R-:W-:Y:S01]  /*16790*/  MOV R2, R0 ;  /* 0x0000000000027202 */ /* 0x000fe20000000f00 */
[----:B------:R-:W-:Y:S01]  /*167a0*/  IMAD.MOV.U32 R186, RZ, RZ, 0x1f ;  /* 0x0000001fffba7424 */ /* 0x000fe200078e00ff */
[----:B------:R-:W-:-:S02]  /*167b0*/  MOV R3, 0x167d0 ;  /* 0x000167d000037802 */ /* 0x000fc40000000f00 */
[----:B--23--:R-:W-:Y:S05]  /*167c0*/  CALL.REL.NOINC `($__internal_9_$__cuda_sm70_shflsync_idx_p) ;  /* 0x00002b9000007944 */ /* 0x00cfea0003c00000 */
[----:B------:R-:W-:Y:S01]  /*167d0*/  MOV R5, R186 ;  /* 0x000000ba00057202 */ /* 0x000fe20000000f00 */
[----:B------:R-:W-:Y:S05]  /*167e0*/  BRA `(.L_x_450) ;  /* 0xfffe9ea000007947 */ /* 0x000fea000383ffff */
.L_x_470:
[----:B------:R-:W-:Y:S01]  /*167f0*/  IMAD.MOV.U32 R185, RZ, RZ, R9 ;  /* 0x000000ffffb97224 */ /* 0x000fe200078e0009 */
[----:B------:R-:W-:Y:S01]  /*16800*/  MOV R2, RZ ;  /* 0x000000ff00027202 */ /* 0x000fe20000000f00 */
[----:B------:R-:W-:Y:S01]  /*16810*/  IMAD.MOV.U32 R186, RZ, RZ, 0x181f ;  /* 0x0000181fffba7424 */ /* 0x000fe200078e00ff */
[----:B------:R-:W-:-:S02]  /*16820*/  MOV R3, 0x16840 ;  /* 0x0001684000037802 */ /* 0x000fc40000000f00 */
[----:B-----5:R-:W-:Y:S05]  /*16830*/  CALL.REL.NOINC `($__internal_9_$__cuda_sm70_shflsync_idx_p) ;  /* 0x00002b2000007944 */ /* 0x020fea0003c00000 */
[----:B------:R-:W-:Y:S01]  /*16840*/  MOV R8, R186 ;  /* 0x000000ba00087202 */ /* 0x000fe20000000f00 */
[----:B------:R-:W-:Y:S05]  /*16850*/  BRA `(.L_x_626) ;  /* 0xfffec15000007947 */ /* 0x000fea000383ffff */
.L_x_471:
[----:B------:R-:W-:Y:S01]  /*16860*/  IMAD.MOV.U32 R185, RZ, RZ, R12 ;  /* 0x000000ffffb97224 */ /* 0x000fe200078e000c */
[----:B------:R-:W-:Y:S01]  /*16870*/  MOV R2, RZ ;  /* 0x000000ff00027202 */ /* 0x000fe20000000f00 */
[----:B------:R-:W-:Y:S01]  /*16880*/  IMAD.MOV.U32 R186, RZ, RZ, 0x181f ;  /* 0x0000181fffba7424 */ /* 0x000fe200078e00ff */
[----:B------:R-:W-:-:S02]  /*16890*/  MOV R3, 0x168b0 ;  /* 0x000168b000037802 */ /* 0x000fc40000000f00 */
[----:B-12--5:R-:W-:Y:S05]  /*168a0*/  CALL.REL.NOINC `($__internal_9_$__cuda_sm70_shflsync_idx_p) ;  /* 0x00002ab000007944 */ /* 0x026fea0003c00000 */
[----:B------:R-:W-:Y:S01]  /*168b0*/  MOV R0, R186 ;  /* 0x000000ba00007202 */ /* 0x000fe20000000f00 */
[----:B------:R-:W-:Y:S05]  /*168c0*/  BRA `(.L_x_627) ;  /* 0xfffec10000007947 */ /* 0x000fea000383ffff */
.L_x_474:
[----:B------:R-:W-:Y:S01]  /*168d0*/  IMAD.MOV.U32 R185, RZ, RZ, R9 ;  /* 0x000000ffffb97224 */ /* 0x000fe200078e0009 */
[----:B--2---:R-:W-:Y:S01]  /*168e0*/  MOV R2, 0x1 ;  /* 0x0000000100027802 */ /* 0x004fe20000000f00 */
[----:B------:R-:W-:Y:S01]  /*168f0*/  IMAD.MOV.U32 R186, RZ, RZ, 0x181f ;  /* 0x0000181fffba7424 */ /* 0x000fe200078e00ff */
[----:B------:R-:W-:-:S02]  /*16900*/  MOV R3, 0x16920 ;  /* 0x0001692000037802 */ /* 0x000fc40000000f00 */
[----:B-1-345:R-:W-:Y:S05]  /*16910*/  CALL.REL.NOINC `($__internal_9_$__cuda_sm70_shflsync_idx_p) ;  /* 0x00002a4000007944 */ /* 0x03afea0003c00000 */
[----:B------:R-:W-:Y:S01]  /*16920*/  IMAD.MOV.U32 R8, RZ, RZ, R186 ;  /* 0x000000ffff087224 */ /* 0x000fe200078e00ba */
[----:B------:R-:W-:Y:S01]  /*16930*/  MOV R2, 0x1 ;  /* 0x0000000100027802 */ /* 0x000fe20000000f00 */
[----:B------:R-:W-:Y:S01]  /*16940*/  IMAD.MOV.U32 R185, RZ, RZ, R12 ;  /* 0x000000ffffb97224 */ /* 0x000fe200078e000c */
[----:B------:R-:W-:-:S02]  /*16950*/  MOV R186, 0x181f ;  /* 0x0000181f00ba7802 */ /* 0x000fc40000000f00 */
[----:B------:R-:W-:Y:S02]  /*16960*/  MOV R3, 0x16980 ;  /* 0x0001698000037802 */ /* 0x000fe40000000f00 */
[----:B------:R-:W-:Y:S05]  /*16970*/  CALL.REL.NOINC `($__internal_9_$__cuda_sm70_shflsync_idx_p) ;  /* 0x000029e000007944 */ /* 0x000fea0003c00000 */
[----:B------:R-:W-:Y:S01]  /*16980*/  MOV R0, R186 ;  /* 0x000000ba00007202 */ /* 0x000fe20000000f00 */
[----:B------:R-:W-:Y:S05]  /*16990*/  BRA `(.L_x_628) ;  /* 0xfffec1b000007947 */ /* 0x000fea000383ffff */
.L_x_477:
[----:B------:R-:W-:Y:S01]  /*169a0*/  IMAD.MOV.U32 R185, RZ, RZ, R9 ;  /* 0x000000ffffb97224 */ /* 0x000fe200078e0009 */
[----:B-1----:R-:W-:Y:S01]  /*169b0*/  MOV R2, 0x2 ;  /* 0x0000000200027802 */ /* 0x002fe20000000f00 */
[----:B------:R-:W-:Y:S01]  /*169c0*/  IMAD.MOV.U32 R186, RZ, RZ, 0x181f ;  /* 0x0000181fffba7424 */ /* 0x000fe200078e00ff */
[----:B------:R-:W-:Y:S02]  /*169d0*/  MOV R3, 0x169f0 ;  /* 0x000169f000037802 */ /* 0x000fe40000000f00 */
[----:B--2345:R-:W-:Y:S05]  /*169e0*/  CALL.REL.NOINC `($__internal_9_$__cuda_sm70_shflsync_idx_p) ;  /* 0x0000297000007944 */ /* 0x03cfea0003c00000 */
[----:B------:R-:W-:Y:S01]  /*169f0*/  MOV R8, R186 ;  /* 0x000000ba00087202 */ /* 0x000fe20000000f00 */
[----:B------:R-:W-:Y:S05]  /*16a00*/  BRA `(.L_x_629) ;  /* 0xfffec2a000007947 */ /* 0x000fea000383ffff */
.L_x_478:
[----:B------:R-:W-:Y:S01]  /*16a10*/  IMAD.MOV.U32 R185, RZ, RZ, R12 ;  /* 0x000000ffffb97224 */ /* 0x000fe200078e000c */
[----:B------:R-:W-:Y:S01]  /*16a20*/  MOV R2, 0x2 ;  /* 0x0000000200027802 */ /* 0x000fe20000000f00 */
[----:B------:R-:W-:Y:S01]  /*16a30*/  IMAD.MOV.U32 R186, RZ, RZ, 0x181f ;  /* 0x0000181fffba7424 */ /* 0x000fe200078e00ff */
[----:B------:R-:W-:Y:S02]  /*16a40*/  MOV R3, 0x16a60 ;  /* 0x00016a6000037802 */ /* 0x000fe40000000f00 */
[----:B-12345:R-:W-:Y:S05]  /*16a50*/  CALL.REL.NOINC `($__internal_9_$__cuda_sm70_shflsync_idx_p) ;  /* 0x0000290000007944 */ /* 0x03efea0003c00000 */
[----:B------:R-:W-:Y:S01]  /*16a60*/  MOV R0, R186 ;  /* 0x000000ba00007202 */ /* 0x000fe20000000f00 */
[----:B------:R-:W-:Y:S05]  /*16a70*/  BRA `(.L_x_630) ;  /* 0xfffec25000007947 */ /* 0x000fea000383ffff */
.L_x_481:
[----:B------:R-:W-:Y:S01]  /*16a80*/  IMAD.MOV.U32 R185, RZ, RZ, R9 ;  /* 0x000000ffffb97224 */ /* 0x000fe200078e0009 */
[----:B-1----:R-:W-:Y:S01]  /*16a90*/  MOV R2, 0x3 ;  /* 0x0000000300027802 */ /* 0x002fe20000000f00 */
[----:B------:R-:W-:Y:S01]  /*16aa0*/  IMAD.MOV.U32 R186, RZ, RZ, 0x181f ;  /* 0x0000181fffba7424 */ /* 0x000fe200078e00ff */
[----:B------:R-:W-:-:S02]  /*16ab0*/  MOV R3, 0x16ad0 ;  /* 0x00016ad000037802 */ /* 0x000fc40000000f00 */
[----:B--2345:R-:W-:Y:S05]  /*16ac0*/  CALL.REL.NOINC `($__internal_9_$__cuda_sm70_shflsync_idx_p) ;  /* 0x0000289000007944 */ /* 0x03cfea0003c00000 */
        /* <DEDUP_REMOVED lines=8> */
.L_x_484:
[----:B------:R-:W-:Y:S01]  /*16b50*/  IMAD.MOV.U32 R185, RZ, RZ, R5 ;  /* 0x000000ffffb97224 */ /* 0x000fe200078e0005 */
[----:B------:R-:W-:Y:S01]  /*16b60*/  MOV R2, RZ ;  /* 0x000000ff00027202 */ /* 0x000fe20000000f00 */
[----:B------:R-:W-:Y:S01]  /*16b70*/  IMAD.MOV.U32 R186, RZ, RZ, 0x181f ;  /* 0x0000181fffba7424 */ /* 0x000fe200078e00ff */
[----:B------:R-:W-:Y:S02]  /*16b80*/  MOV R3, 0x16ba0 ;  /* 0x00016ba000037802 */ /* 0x000fe40000000f00 */
[----:B------:R-:W-:Y:S05]  /*16b90*/  CALL.REL.NOINC `($__internal_9_$__cuda_sm70_shflsync_idx_p) ;  /* 0x000027c000007944 */ /* 0x000fea0003c00000 */
[----:B------:R-:W-:Y:S01]  /*16ba0*/  MOV R4, R186 ;  /* 0x000000ba00047202 */ /* 0x000fe20000000f00 */
[----:B------:R-:W-:Y:S05]  /*16bb0*/  BRA `(.L_x_632) ;  /* 0xfffedc2000007947 */ /* 0x000fea000383ffff */
.L_x_485:
[----:B------:R-:W-:Y:S01]  /*16bc0*/  IMAD.MOV.U32 R185, RZ, RZ, R12 ;  /* 0x000000ffffb97224 */ /* 0x000fe200078e000c */
[----:B------:R-:W-:Y:S01]  /*16bd0*/  MOV R2, RZ ;  /* 0x000000ff00027202 */ /* 0x000fe20000000f00 */
[----:B------:R-:W-:Y:S01]  /*16be0*/  IMAD.MOV.U32 R186, RZ, RZ, 0x181f ;  /* 0x0000181fffba7424 */ /* 0x000fe200078e00ff */
[----:B------:R-:W-:Y:S02]  /*16bf0*/  MOV R3, 0x16c10 ;  /* 0x00016c1000037802 */ /* 0x000fe40000000f00 */
[----:B-12---:R-:W-:Y:S05]  /*16c00*/  CALL.REL.NOINC `($__internal_9_$__cuda_sm70_shflsync_idx_p) ;  /* 0x0000275000007944 */ /* 0x006fea0003c00000 */
[C---:B------:R-:W-:Y:S01]  /*16c10*/  IADD3 R6, P1, R186.reuse, R104, RZ ;  /* 0x00000068ba067210 */ /* 0x040fe20007f3e0ff */
[----:B------:R-:W-:Y:S01]  /*16c20*/  IMAD.MOV.U32 R185, RZ, RZ, R5 ;  /* 0x000000ffffb97224 */ /* 0x000fe200078e0005 */
[----:B------:R-:W-:-:S02]  /*16c30*/  IADD3 R8, P0, R186, R102, RZ ;  /* 0x00000066ba087210 */ /* 0x000fc40007f1e0ff */
[----:B------:R-:W-:Y:S01]  /*16c40*/  ISETP.GE.AND P2, PT, R184, c[0x0][0x1d4], PT ;  /* 0x00007500b8007a0c */ /* 0x000fe20003f46270 */
[----:B------:R-:W-:Y:S01]  /*16c50*/  IMAD.X R7, R4, 0x1, R98, P1 ;  /* 0x0000000104077824 */ /* 0x000fe200008e0662 */
[----:B------:R-:W-:Y:S01]  /*16c60*/  ISETP.GE.AND P1, PT, R192, c[0x0][0x1d4], PT ;  /* 0x00007500c0007a0c */ /* 0x000fe20003f26270 */
[----:B------:R-:W-:Y:S01]  /*16c70*/  IMAD.X R9, R4, 0x1, R97, P0 ;  /* 0x0000000104097824 */ /* 0x000fe200000e0661 */
[----:B------:R-:W-:Y:S02]  /*16c80*/  ISETP.GE.AND P0, PT, R193, c[0x0][0x1d4], PT ;  /* 0x00007500c1007a0c */ /* 0x000fe40003f06270 */
[----:B------:R-:W-:Y:S01]  /*16c90*/  IADD3 R2, P3, R186, R105, RZ ;  /* 0x00000069ba027210 */ /* 0x000fe20007f7e0ff */
[----:B------:R-:W-:Y:S01]  /*16ca0*/  IMAD.MOV.U32 R186, RZ, RZ, 0x181f ;  /* 0x0000181fffba7424 */ /* 0x000fe200078e00ff */
[----:B------:R-:W-:Y:S02]  /*16cb0*/  SEL R11, RZ, 0x10, P2 ;  /* 0x00000010ff0b7807 */ /* 0x000fe40001000000 */
[----:B------:R-:W-:Y:S01]  /*16cc0*/  SEL R10, RZ, 0x10, P1 ;  /* 0x00000010ff0a7807 */ /* 0x000fe20000800000 */
[----:B------:R-:W-:Y:S01]  /*16cd0*/  IMAD.X R3, R4, 0x1, R99, P3 ;  /* 0x0000000104037824 */ /* 0x000fe200018e0663 */
[----:B------:R-:W-:Y:S01]  /*16ce0*/  SEL R5, RZ, 0x10, P0 ;  /* 0x00000010ff057807 */ /* 0x000fe20000000000 */
[----:B------:R-:W-:Y:S01]  /*16cf0*/  @!PT LDS RZ, [RZ] ;  /* 0x00000000fffff984 */ /* 0x000fe20000000800 */
[----:B------:R-:W-:Y:S01]  /*16d00*/  @!PT LDS RZ, [RZ] ;  /* 0x00000000fffff984 */ /* 0x000fe20000000800 */
[----:B------:R-:W-:Y:S01]  /*16d10*/  @!PT LDS RZ, [RZ] ;  /* 0x00000000fffff984 */ /* 0x000fe20000000800 */
[----:B------:R1:W-:Y:S04]  /*16d20*/  LDGSTS.E.BYPASS.LTC128B.128 [R179+0x6100], [R8.64], !P2 ;  /* 0x0610000008b37fae */ /* 0x0003e8000d101d48 */
[----:B------:R1:W-:Y:S04]  /*16d30*/  LDGSTS.E.BYPASS.LTC128B.128 [R179+0x8100], [R6.64], !P1 ;  /* 0x0810000006b37fae */ /* 0x0003e8000c901d48 */
[----:B------:R2:W-:Y:S02]  /*16d40*/  LDGSTS.E.BYPASS.LTC128B.128 [R179+0xa100], [R2.64], !P0 ;  /* 0x0a10000002b37fae */ /* 0x0005e4000c101d48 */
[----:B--2---:R-:W-:Y:S01]  /*16d50*/  IMAD.MOV.U32 R2, RZ, RZ, 0x1 ;  /* 0x00000001ff027424 */ /* 0x004fe200078e00ff */
[----:B------:R-:W-:-:S02]  /*16d60*/  MOV R3, 0x16d80 ;  /* 0x00016d8000037802 */ /* 0x000fc40000000f00 */
[----:B-1----:R-:W-:Y:S05]  /*16d70*/  CALL.REL.NOINC `($__internal_9_$__cuda_sm70_shflsync_idx_p) ;  /* 0x000025e000007944 */ /* 0x002fea0003c00000 */
        /* <DEDUP_REMOVED lines=8> */
.L_x_486:
[----:B------:R-:W-:Y:S01]  /*16e00*/  IMAD.MOV.U32 R185, RZ, RZ, R4 ;  /* 0x000000ffffb97224 */ /* 0x000fe200078e0004 */
[----:B------:R-:W-:Y:S01]  /*16e10*/  MOV R2, RZ ;  /* 0x000000ff00027202 */ /* 0x000fe20000000f00 */
[----:B------:R-:W-:Y:S01]  /*16e20*/  IMAD.MOV.U32 R186, RZ, RZ, 0x1c1f ;  /* 0x00001c1fffba7424 */ /* 0x000fe200078e00ff */
[----:B------:R-:W-:Y:S02]  /*16e30*/  MOV R3, 0x16e50 ;  /* 0x00016e5000037802 */ /* 0x000fe40000000f00 */
[----:B------:R-:W-:Y:S05]  /*16e40*/  CALL.REL.NOINC `($__internal_9_$__cuda_sm70_shflsync_idx_p) ;  /* 0x0000251000007944 */ /* 0x000fea0003c00000 */
[----:B------:R-:W-:Y:S01]  /*16e50*/  MOV R3, R186 ;  /* 0x000000ba00037202 */ /* 0x000fe20000000f00 */
[----:B------:R-:W-:Y:S05]  /*16e60*/  BRA `(.L_x_634) ;  /* 0xfffedd1000007947 */ /* 0x000fea000383ffff */
.L_x_491:
[----:B------:R-:W-:Y:S01]  /*16e70*/  IMAD.MOV.U32 R185, RZ, RZ, R4 ;  /* 0x000000ffffb97224 */ /* 0x000fe200078e0004 */
[----:B------:R-:W-:Y:S01]  /*16e80*/  MOV R2, 0x1 ;  /* 0x0000000100027802 */ /* 0x000fe20000000f00 */
[----:B------:R-:W-:Y:S01]  /*16e90*/  IMAD.MOV.U32 R186, RZ, RZ, 0x1c1f ;  /* 0x00001c1fffba7424 */ /* 0x000fe200078e00ff */
[----:B------:R-:W-:Y:S02]  /*16ea0*/  MOV R3, 0x16ec0 ;  /* 0x00016ec000037802 */ /* 0x000fe40000000f00 */
[----:B-1----:R-:W-:Y:S05]  /*16eb0*/  CALL.REL.NOINC `($__internal_9_$__cuda_sm70_shflsync_idx_p) ;  /* 0x000024a000007944 */ /* 0x002fea0003c00000 */
[----:B------:R-:W-:Y:S01]  /*16ec0*/  MOV R3, R186 ;  /* 0x000000ba00037202 */ /* 0x000fe20000000f00 */
[----:B------:R-:W-:Y:S05]  /*16ed0*/  BRA `(.L_x_635) ;  /* 0xfffee18000007947 */ /* 0x000fea000383ffff */
.L_x_496:
[----:B------:R-:W-:Y:S02]  /*16ee0*/  MOV R0, 0x2 ;  /* 0x0000000200007802 */ /* 0x000fe40000000f00 */
[----:B------:R-:W-:-:S02]  /*16ef0*/  MOV R2, 0x16f10 ;  /* 0x00016f1000027802 */ /* 0x000fc40000000f00 */
[----:B------:R-:W-:Y:S05]  /*16f00*/  CALL.REL.NOINC `($__internal_8_$__cuda_sm70_shflsync_bfly_p) ;  /* 0x000023f000007944 */ /* 0x000fea0003c00000 */
[----:B------:R-:W-:Y:S05]  /*16f10*/  BRA `(.L_x_636) ;  /* 0xfffee7f000007947 */ /* 0x000fea000383ffff */
.L_x_497:
[----:B------:R-:W-:Y:S02]  /*16f20*/  MOV R0, 0x1 ;  /* 0x0000000100007802 */ /* 0x000fe40000000f00 */
[----:B------:R-:W-:-:S02]  /*16f30*/  MOV R2, 0x16f50 ;  /* 0x00016f5000027802 */ /* 0x000fc40000000f00 */
[----:B------:R-:W-:Y:S05]  /*16f40*/  CALL.REL.NOINC `($__internal_8_$__cuda_sm70_shflsync_bfly_p) ;  /* 0x000023b000007944 */ /* 0x000fea0003c00000 */
[----:B------:R-:W-:Y:S01]  /*16f50*/  FMNMX.FTZ R100, R4, R0, !PT ;  /* 0x0000000004647209 */ /* 0x000fe20007810000 */
[----:B------:R-:W-:Y:S01]  /*16f60*/  IMAD.MOV.U32 R4, RZ, RZ, R5 ;  /* 0x000000ffff047224 */ /* 0x000fe200078e0005 */
[----:B------:R-:W-:Y:S01]  /*16f70*/  MOV R2, 0x16fa0 ;  /* 0x00016fa000027802 */ /* 0x000fe20000000f00 */
[----:B------:R-:W-:-:S02]  /*16f80*/  IMAD.MOV.U32 R0, RZ, RZ, 0x2 ;  /* 0x00000002ff007424 */ /* 0x000fc400078e00ff */
[----:B------:R-:W-:Y:S05]  /*16f90*/  CALL.REL.NOINC `($__internal_8_$__cuda_sm70_shflsync_bfly_p) ;  /* 0x0000236000007944 */ /* 0x000fea0003c00000 */
[----:B------:R-:W-:Y:S01]  /*16fa0*/  FMNMX.FTZ R5, R5, R0, !PT ;  /* 0x0000000005057209 */ /* 0x000fe20007810000 */
[----:B------:R-:W-:Y:S01]  /*16fb0*/  IMAD.MOV.U32 R0, RZ, RZ, 0x1 ;  /* 0x00000001ff007424 */ /* 0x000fe200078e00ff */
[----:B------:R-:W-:-:S03]  /*16fc0*/  MOV R2, 0x16ff0 ;  /* 0x00016ff000027802 */ /* 0x000fc60000000f00 */
[----:B------:R-:W-:Y:S02]  /*16fd0*/  IMAD.MOV.U32 R4, RZ, RZ, R5 ;  /* 0x000000ffff047224 */ /* 0x000fe400078e0005 */
[----:B------:R-:W-:Y:S05]  /*16fe0*/  CALL.REL.NOINC `($__internal_8_$__cuda_sm70_shflsync_bfly_p) ;  /* 0x0000231000007944 */ /* 0x000fea0003c00000 */
[----:B------:R-:W-:Y:S01]  /*16ff0*/  MOV R3, R0 ;  /* 0x0000000000037202 */ /* 0x000fe20000000f00 */
[----:B------:R-:W-:Y:S05]  /*17000*/  BRA `(.L_x_637) ;  /* 0xfffee77000007947 */ /* 0x000fea000383ffff */
.L_x_505:
[----:B------:R-:W-:Y:S01]  /*17010*/  MOV R2, RZ ;  /* 0x000000ff00027202 */ /* 0x000fe20000000f00 */
[----:B------:R-:W-:Y:S01]  /*17020*/  IMAD.MOV.U32 R185, RZ, RZ, R5 ;  /* 0x000000ffffb97224 */ /* 0x000fe200078e0005 */
[----:B------:R-:W-:Y:S01]  /*17030*/  MOV R3, 0x17060 ;  /* 0x0001706000037802 */ /* 0x000fe20000000f00 */
[----:B------:R-:W-:Y:S02]  /*17040*/  IMAD.MOV.U32 R186, RZ, RZ, 0x181f ;  /* 0x0000181fffba7424 */ /* 0x000fe400078e00ff */
[----:B-1234-:R-:W-:Y:S05]  /*17050*/  CALL.REL.NOINC `($__internal_9_$__cuda_sm70_shflsync_idx_p) ;  /* 0x0000230000007944 */ /* 0x01efea0003c00000 */
[----:B------:R-:W-:Y:S01]  /*17060*/  MOV R4, R186 ;  /* 0x000000ba00047202 */ /* 0x000fe20000000f00 */
[----:B------:R-:W-:-:S05]  /*17070*/  BRA `(.L_x_638) ;  /* 0xfffefc5000007947 */ /* 0x000fca000383ffff */
.L_x_506:
[----:B------:R-:W-:Y:S01]  /*17080*/  MOV R2, RZ ;  /* 0x000000ff00027202 */ /* 0x000fe20000000f00 */
[----:B------:R-:W-:Y:S01]  /*17090*/  IMAD.MOV.U32 R185, RZ, RZ, R13 ;  /* 0x000000ffffb97224 */ /* 0x000fe200078e000d */
[----:B------:R-:W-:Y:S01]  /*170a0*/  MOV R3, 0x170d0 ;  /* 0x000170d000037802 */ /* 0x000fe20000000f00 */
[----:B------:R-:W-:Y:S02]  /*170b0*/  IMAD.MOV.U32 R186, RZ, RZ, 0x181f ;  /* 0x0000181fffba7424 */ /* 0x000fe400078e00ff */
[----:B-1234-:R-:W-:Y:S05]  /*170c0*/  CALL.REL.NOINC `($__internal_9_$__cuda_sm70_shflsync_idx_p) ;  /* 0x0000229000007944 */ /* 0x01efea0003c00000 */
[----:B------:R-:W-:Y:S01]  /*170d0*/  ISETP.GE.AND P2, PT, R184, c[0x0][0x1d4], PT ;  /* 0x00007500b8007a0c */ /* 0x000fe20003f46270 */
[----:B------:R-:W-:Y:S01]  /*170e0*/  IMAD.MOV.U32 R185, RZ, RZ, R5 ;  /* 0x000000ffffb97224 */ /* 0x000fe200078e0005 */
[----:B------:R-:W-:Y:S02]  /*170f0*/  IADD3 R2, P0, R186, R21, RZ ;  /* 0x00000015ba027210 */ /* 0x000fe40007f1e0ff */
[----:B------:R-:W-:Y:S02]  /*17100*/  ISETP.GE.AND P1, PT, R192, c[0x0][0x1d4], PT ;  /* 0x00007500c0007a0c */ /* 0x000fe40003f26270 */
[----:B------:R-:W-:Y:S01]  /*17110*/  SEL R5, RZ, 0x10, P2 ;  /* 0x00000010ff057807 */ /* 0x000fe20001000000 */
[----:B------:R-:W-:Y:S01]  /*17120*/  IMAD.X R3, R4, 0x1, R14, P0 ;  /* 0x0000000104037824 */ /* 0x000fe200000e060e */
[----:B------:R-:W-:Y:S05]  /*17130*/  IADD3 R6, P0, R186, R22, RZ ;  /* 0x00000016ba067210 */ /* 0x000fea0007f1e0ff */
[----:B------:R-:W-:Y:S01]  /*17140*/  @!PT LDS RZ, [RZ] ;  /* 0x00000000fffff984 */ /* 0x000fe20000000800 */
[----:B------:R-:W-:Y:S01]  /*17150*/  @!PT LDS RZ, [RZ] ;  /* 0x00000000fffff984 */ /* 0x000fe20000000800 */
[----:B------:R-:W-:Y:S01]  /*17160*/  @!PT LDS RZ, [RZ] ;  /* 0x00000000fffff984 */ /* 0x000fe20000000800 */
[----:B------:R1:W-:Y:S01]  /*17170*/  LDGSTS.E.BYPASS.LTC128B.128 [R179+0x100], [R2.64], !P2 ;  /* 0x0010000002b37fae */ /* 0x0003e2000d101d48 */
[----:B------:R-:W-:Y:S05]  /*17180*/  IMAD.X R7, R4, 0x1, R15, P0 ;  /* 0x0000000104077824 */ /* 0x000fea00000e060f */
[----:B------:R2:W-:Y:S01]  /*17190*/  LDGSTS.E.BYPASS.LTC128B.128 [R179+0x2100], [R6.64], !P1 ;  /* 0x0210000006b37fae */ /* 0x0005e2000c901d48 */
[----:B-1----:R-:W-:Y:S01]  /*171a0*/  IADD3 R2, P0, R186, R23, RZ ;  /* 0x00000017ba027210 */ /* 0x002fe20007f1e0ff */
[----:B------:R-:W-:Y:S04]  /*171b0*/  IMAD.MOV.U32 R186, RZ, RZ, 0x181f ;  /* 0x0000181fffba7424 */ /* 0x000fe800078e00ff */
[----:B------:R-:W-:Y:S01]  /*171c0*/  IMAD.X R3, R4, 0x1, R20, P0 ;  /* 0x0000000104037824 */ /* 0x000fe200000e0614 */
[----:B------:R-:W-:Y:S02]  /*171d0*/  ISETP.GE.AND P0, PT, R193, c[0x0][0x1d4], PT ;  /* 0x00007500c1007a0c */ /* 0x000fe40003f06270 */
[----:B--2---:R-:W-:Y:S02]  /*171e0*/  SEL R6, RZ, 0x10, P1 ;  /* 0x00000010ff067807 */ /* 0x004fe40000800000 */
[----:B------:R-:W-:Y:S09]  /*171f0*/  SEL R12, RZ, 0x10, P0 ;  /* 0x00000010ff0c7807 */ /* 0x000ff20000000000 */
[----:B------:R1:W-:Y:S02]  /*17200*/  LDGSTS.E.BYPASS.LTC128B.128 [R179+0x4100], [R2.64], !P0 ;  /* 0x0410000002b37fae */ /* 0x0003e4000c101d48 */
[----:B-1----:R-:W-:Y:S01]  /*17210*/  MOV R3, 0x17240 ;  /* 0x0001724000037802 */ /* 0x002fe20000000f00 */
[----:B------:R-:W-:Y:S02]  /*17220*/  IMAD.MOV.U32 R2, RZ, RZ, 0x1 ;  /* 0x00000001ff027424 */ /* 0x000fe400078e00ff */
[----:B------:R-:W-:Y:S05]  /*17230*/  CALL.REL.NOINC `($__internal_9_$__cuda_sm70_shflsync_idx_p) ;  /* 0x0000212000007944 */ /* 0x000fea0003c00000 */
[----:B------:R-:W-:Y:S01]  /*17240*/  MOV R2, 0x1 ;  /* 0x0000000100027802 */ /* 0x000fe20000000f00 */
[----:B------:R-:W-:Y:S01]  /*17250*/  IMAD.MOV.U32 R4, RZ, RZ, R186 ;  /* 0x000000ffff047224 */ /* 0x000fe200078e00ba */
[----:B------:R-:W-:Y:S01]  /*17260*/  MOV R186, 0x181f ;  /* 0x0000181f00ba7802 */ /* 0x000fe20000000f00 */
[----:B------:R-:W-:Y:S01]  /*17270*/  IMAD.MOV.U32 R185, RZ, RZ, R13 ;  /* 0x000000ffffb97224 */ /* 0x000fe200078e000d */
[----:B------:R-:W-:Y:S02]  /*17280*/  MOV R3, 0x172a0 ;  /* 0x000172a000037802 */ /* 0x000fe40000000f00 */
[----:B------:R-:W-:Y:S05]  /*17290*/  CALL.REL.NOINC `($__internal_9_$__cuda_sm70_shflsync_idx_p) ;  /* 0x000020c000007944 */ /* 0x000fea0003c00000 */
[----:B------:R-:W-:Y:S01]  /*172a0*/  MOV R0, R186 ;  /* 0x000000ba00007202 */ /* 0x000fe20000000f00 */
[----:B------:R-:W-:-:S05]  /*172b0*/  BRA `(.L_x_639) ;  /* 0xfffefb6000007947 */ /* 0x000fca000383ffff */
.L_x_509:
[----:B------:R-:W-:Y:S01]  /*172c0*/  MOV R2, RZ ;  /* 0x000000ff00027202 */ /* 0x000fe20000000f00 */
[----:B------:R-:W-:Y:S01]  /*172d0*/  IMAD.MOV.U32 R185, RZ, RZ, R5 ;  /* 0x000000ffffb97224 */ /* 0x000fe200078e0005 */
[----:B------:R-:W-:Y:S01]  /*172e0*/  MOV R3, 0x17310 ;  /* 0x0001731000037802 */ /* 0x000fe20000000f00 */
[----:B------:R-:W-:Y:S02]  /*172f0*/  IMAD.MOV.U32 R186, RZ, RZ, 0x181f ;  /* 0x0000181fffba7424 */ /* 0x000fe400078e00ff */
[----:B-1----:R-:W-:Y:S05]  /*17300*/  CALL.REL.NOINC `($__internal_9_$__cuda_sm70_shflsync_idx_p) ;  /* 0x0000205000007944 */ /* 0x002fea0003c00000 */
[----:B------:R-:W-:Y:S01]  /*17310*/  MOV R4, R186 ;  /* 0x000000ba00047202 */ /* 0x000fe20000000f00 */
[----:B------:R-:W-:-:S05]  /*17320*/  BRA `(.L_x_640) ;  /* 0xffff0c6000007947 */ /* 0x000fca000383ffff */
.L_x_510:
[----:B------:R-:W-:Y:S01]  /*17330*/  MOV R2, RZ ;  /* 0x000000ff00027202 */ /* 0x000fe20000000f00 */
[----:B------:R-:W-:Y:S01]  /*17340*/  IMAD.MOV.U32 R185, RZ, RZ, R9 ;  /* 0x000000ffffb97224 */ /* 0x000fe200078e0009 */
[----:B------:R-:W-:Y:S01]  /*17350*/  MOV R3, 0x17380 ;  /* 0x0001738000037802 */ /* 0x000fe20000000f00 */
[----:B------:R-:W-:Y:S02]  /*17360*/  IMAD.MOV.U32 R186, RZ, RZ, 0x181f ;  /* 0x0000181fffba7424 */ /* 0x000fe400078e00ff */
[----:B-123--:R-:W-:Y:S05]  /*17370*/  CALL.REL.NOINC `($__internal_9_$__cuda_sm70_shflsync_idx_p) ;  /* 0x00001fe000007944 */ /* 0x00efea0003c00000 */
        /* <DEDUP_REMOVED lines=31> */
.L_x_511:
[----:B------:R-:W-:Y:S01]  /*17570*/  MOV R2, RZ ;  /* 0x000000ff00027202 */ /* 0x000fe20000000f00 */
[----:B------:R-:W-:Y:S01]  /*17580*/  IMAD.MOV.U32 R185, RZ, RZ, R4 ;  /* 0x000000ffffb97224 */ /* 0x000fe200078e0004 */
[----:B------:R-:W-:Y:S01]  /*17590*/  MOV R3, 0x175c0 ;  /* 0x000175c000037802 */ /* 0x000fe20000000f00 */
[----:B------:R-:W-:Y:S02]  /*175a0*/  IMAD.MOV.U32 R186, RZ, RZ, 0x1c1f ;  /* 0x00001c1fffba7424 */ /* 0x000fe400078e00ff */
[----:B-1----:R-:W-:Y:S05]  /*175b0*/  CALL.REL.NOINC `($__internal_9_$__cuda_sm70_shflsync_idx_p) ;  /* 0x00001da000007944 */ /* 0x002fea0003c00000 */
[----:B------:R-:W-:Y:S01]  /*175c0*/  MOV R3, R186 ;  /* 0x000000ba00037202 */ /* 0x000fe20000000f00 */
[----:B------:R-:W-:-:S05]  /*175d0*/  BRA `(.L_x_642) ;  /* 0xffff0d6000007947 */ /* 0x000fca000383ffff */
.L_x_516:
[----:B------:R-:W-:Y:S01]  /*175e0*/  MOV R2, 0x1 ;  /* 0x0000000100027802 */ /* 0x000fe20000000f00 */
[----:B------:R-:W-:Y:S01]  /*175f0*/  IMAD.MOV.U32 R185, RZ, RZ, R4 ;  /* 0x000000ffffb97224 */ /* 0x000fe200078e0004 */
[----:B------:R-:W-:Y:S01]  /*17600*/  MOV R3, 0x17630 ;  /* 0x0001763000037802 */ /* 0x000fe20000000f00 */
[----:B------:R-:W-:Y:S02]  /*17610*/  IMAD.MOV.U32 R186, RZ, RZ, 0x1c1f ;  /* 0x00001c1fffba7424 */ /* 0x000fe400078e00ff */
[----:B--2---:R-:W-:Y:S05]  /*17620*/  CALL.REL.NOINC `($__internal_9_$__cuda_sm70_shflsync_idx_p) ;  /* 0x00001d3000007944 */ /* 0x004fea0003c00000 */
[----:B------:R-:W-:Y:S01]  /*17630*/  MOV R3, R186 ;  /* 0x000000ba00037202 */ /* 0x000fe20000000f00 */
[----:B------:R-:W-:-:S05]  /*17640*/  BRA `(.L_x_643) ;  /* 0xffff120000007947 */ /* 0x000fca000383ffff */
.L_x_521:
[----:B------:R-:W-:Y:S02]  /*17650*/  MOV R0, 0x2 ;  /* 0x0000000200007802 */ /* 0x000fe40000000f00 */
[----:B------:R-:W-:Y:S02]  /*17660*/  MOV R2, 0x17680 ;  /* 0x0001768000027802 */ /* 0x000fe40000000f00 */
[----:B------:R-:W-:Y:S05]  /*17670*/  CALL.REL.NOINC `($__internal_8_$__cuda_sm70_shflsync_bfly_p) ;  /* 0x00001c8000007944 */ /* 0x000fea0003c00000 */
[----:B------:R-:W-:-:S05]  /*17680*/  BRA `(.L_x_644) ;  /* 0xffff18c000007947 */ /* 0x000fca000383ffff */
.L_x_522:
[----:B------:R-:W-:Y:S01]  /*17690*/  MOV R0, 0x1 ;  /* 0x0000000100007802 */ /* 0x000fe20000000f00 */
[----:B-1----:R-:W-:Y:S01]  /*176a0*/  IMAD.MOV.U32 R4, RZ, RZ, R5 ;  /* 0x000000ffff047224 */ /* 0x002fe200078e0005 */
[----:B------:R-:W-:Y:S02]  /*176b0*/  MOV R2, 0x176d0 ;  /* 0x000176d000027802 */ /* 0x000fe40000000f00 */
[----:B------:R-:W-:Y:S05]  /*176c0*/  CALL.REL.NOINC `($__internal_8_$__cuda_sm70_shflsync_bfly_p) ;  /* 0x00001c3000007944 */ /* 0x000fea0003c00000 */
[----:B------:R-:W-:Y:S01]  /*176d0*/  IMAD.MOV.U32 R4, RZ, RZ, R6 ;  /* 0x000000ffff047224 */ /* 0x000fe200078e0006 */
[----:B------:R-:W-:Y:S01]  /*176e0*/  FMNMX.FTZ R100, R5, R0, !PT ;  /* 0x0000000005647209 */ /* 0x000fe20007810000 */
[----:B------:R-:W-:Y:S01]  /*176f0*/  IMAD.MOV.U32 R0, RZ, RZ, 0x2 ;  /* 0x00000002ff007424 */ /* 0x000fe200078e00ff */
[----:B------:R-:W-:Y:S02]  /*17700*/  MOV R2, 0x17720 ;  /* 0x0001772000027802 */ /* 0x000fe40000000f00 */
[----:B------:R-:W-:Y:S05]  /*17710*/  CALL.REL.NOINC `($__internal_8_$__cuda_sm70_shflsync_bfly_p) ;  /* 0x00001be000007944 */ /* 0x000fea0003c00000 */
[----:B------:R-:W-:Y:S01]  /*17720*/  FMNMX.FTZ R4, R6, R0, !PT ;  /* 0x0000000006047209 */ /* 0x000fe20007810000 */
[----:B------:R-:W-:Y:S01]  /*17730*/  IMAD.MOV.U32 R0, RZ, RZ, 0x1 ;  /* 0x00000001ff007424 */ /* 0x000fe200078e00ff */
[----:B------:R-:W-:Y:S02]  /*17740*/  MOV R2, 0x17760 ;  /* 0x0001776000027802 */ /* 0x000fe40000000f00 */
[----:B------:R-:W-:Y:S05]  /*17750*/  CALL.REL.NOINC `($__internal_8_$__cuda_sm70_shflsync_bfly_p) ;  /* 0x00001ba000007944 */ /* 0x000fea0003c00000 */
[----:B------:R-:W-:-:S05]  /*17760*/  BRA `(.L_x_645) ;  /* 0xffff185000007947 */ /* 0x000fca000383ffff */
.L_x_531:
[----:B------:R-:W-:Y:S01]  /*17770*/  MOV R2, RZ ;  /* 0x000000ff00027202 */ /* 0x000fe20000000f00 */
[----:B------:R-:W-:Y:S01]  /*17780*/  IMAD.MOV.U32 R185, RZ, RZ, R5 ;  /* 0x000000ffffb97224 */ /* 0x000fe200078e0005 */
[----:B------:R-:W-:Y:S01]  /*17790*/  MOV R3, 0x177c0 ;  /* 0x000177c000037802 */ /* 0x000fe20000000f00 */
[----:B------:R-:W-:Y:S02]  /*177a0*/  IMAD.MOV.U32 R186, RZ, RZ, 0x181f ;  /* 0x0000181fffba7424 */ /* 0x000fe400078e00ff */
[----:B-1234-:R-:W-:Y:S05]  /*177b0*/  CALL.REL.NOINC `($__internal_9_$__cuda_sm70_shflsync_idx_p) ;  /* 0x00001ba000007944 */ /* 0x01efea0003c00000 */
[----:B------:R-:W-:Y:S01]  /*177c0*/  MOV R4, R186 ;  /* 0x000000ba00047202 */ /* 0x000fe20000000f00 */
[----:B------:R-:W-:-:S05]  /*177d0*/  BRA `(.L_x_646) ;  /* 0xffff341000007947 */ /* 0x000fca000383ffff */
.L_x_532:
        /* <DEDUP_REMOVED lines=36> */
.L_x_535:
[----:B------:R-:W-:Y:S01]  /*17a20*/  MOV R2, RZ ;  /* 0x000000ff00027202 */ /* 0x000fe20000000f00 */
[----:B------:R-:W-:Y:S01]  /*17a30*/  IMAD.MOV.U32 R185, RZ, RZ, R5 ;  /* 0x000000ffffb97224 */ /* 0x000fe200078e0005 */
[----:B------:R-:W-:Y:S01]  /*17a40*/  MOV R3, 0x17a70 ;  /* 0x00017a7000037802 */ /* 0x000fe20000000f00 */
[----:B------:R-:W-:Y:S02]  /*17a50*/  IMAD.MOV.U32 R186, RZ, RZ, 0x181f ;  /* 0x0000181fffba7424 */ /* 0x000fe400078e00ff */
[----:B-1----:R-:W-:Y:S05]  /*17a60*/  CALL.REL.NOINC `($__internal_9_$__cuda_sm70_shflsync_idx_p) ;  /* 0x000018f000007944 */ /* 0x002fea0003c00000 */
[----:B------:R-:W-:Y:S01]  /*17a70*/  MOV R4, R186 ;  /* 0x000000ba00047202 */ /* 0x000fe20000000f00 */
[----:B------:R-:W-:-:S05]  /*17a80*/  BRA `(.L_x_648) ;  /* 0xffff441000007947 */ /* 0x000fca000383ffff */
.L_x_536:
        /* <DEDUP_REMOVED lines=36> */
.L_x_537:
[----:B------:R-:W-:Y:S02]  /*17cd0*/  MOV R0, 0x2 ;  /* 0x0000000200007802 */ /* 0x000fe40000000f00 */
[----:B------:R-:W-:Y:S02]  /*17ce0*/  MOV R2, 0x17d00 ;  /* 0x00017d0000027802 */ /* 0x000fe40000000f00 */
[----:B------:R-:W-:Y:S05]  /*17cf0*/  CALL.REL.NOINC `($__internal_8_$__cuda_sm70_shflsync_bfly_p) ;  /* 0x0000160000007944 */ /* 0x000fea0003c00000 */
[----:B------:R-:W-:-:S05]  /*17d00*/  BRA `(.L_x_650) ;  /* 0xffff468000007947 */ /* 0x000fca000383ffff */
.L_x_538:
        /* <DEDUP_REMOVED lines=14> */
.L_x_541:
[----:B------:R-:W-:Y:S01]  /*17df0*/  MOV R2, RZ ;  /* 0x000000ff00027202 */ /* 0x000fe20000000f00 */
[----:B------:R-:W-:Y:S01]  /*17e00*/  IMAD.MOV.U32 R185, RZ, RZ, R12 ;  /* 0x000000ffffb97224 */ /* 0x000fe200078e000c */
[----:B------:R-:W-:Y:S01]  /*17e10*/  MOV R3, 0x17e40 ;  /* 0x00017e4000037802 */ /* 0x000fe20000000f00 */
[----:B------:R-:W-:Y:S02]  /*17e20*/  IMAD.MOV.U32 R186, RZ, RZ, 0x181f ;  /* 0x0000181fffba7424 */ /* 0x000fe400078e00ff */
[----:B-1234-:R-:W-:Y:S05]  /*17e30*/  CALL.REL.NOINC `($__internal_9_$__cuda_sm70_shflsync_idx_p) ;  /* 0x0000152000007944 */ /* 0x01efea0003c00000 */
[----:B------:R-:W-:Y:S01]  /*17e40*/  MOV R2, R186 ;  /* 0x000000ba00027202 */ /* 0x000fe20000000f00 */
[----:B------:R-:W-:-:S05]  /*17e50*/  BRA `(.L_x_652) ;  /* 0xffff5fb000007947 */ /* 0x000fca000383ffff */
.L_x_544:
[----:B------:R-:W-:Y:S01]  /*17e60*/  MOV R2, RZ ;  /* 0x000000ff00027202 */ /* 0x000fe20000000f00 */
[----:B------:R-:W-:Y:S01]  /*17e70*/  IMAD.MOV.U32 R185, RZ, RZ, R5 ;  /* 0x000000ffffb97224 */ /* 0x000fe200078e0005 */
[----:B------:R-:W-:Y:S01]  /*17e80*/  MOV R3, 0x17eb0 ;  /* 0x00017eb000037802 */ /* 0x000fe20000000f00 */
[----:B------:R-:W-:Y:S02]  /*17e90*/  IMAD.MOV.U32 R186, RZ, RZ, 0x181f ;  /* 0x0000181fffba7424 */ /* 0x000fe400078e00ff */
[----:B------:R-:W-:Y:S05]  /*17ea0*/  CALL.REL.NOINC `($__internal_9_$__cuda_sm70_shflsync_idx_p) ;  /* 0x000014b000007944 */ /* 0x000fea0003c00000 */
[----:B------:R-:W-:Y:S01]  /*17eb0*/  MOV R4, R186 ;  /* 0x000000ba00047202 */ /* 0x000fe20000000f00 */
[----:B------:R-:W-:-:S05]  /*17ec0*/  BRA `(.L_x_653) ;  /* 0xffff719000007947 */ /* 0x000fca000383ffff */
.L_x_545:
[----:B------:R-:W-:Y:S01]  /*17ed0*/  MOV R2, RZ ;  /* 0x000000ff00027202 */ /* 0x000fe20000000f00 */
[----:B------:R-:W-:Y:S01]  /*17ee0*/  IMAD.MOV.U32 R185, RZ, RZ, R8 ;  /* 0x000000ffffb97224 */ /* 0x000fe200078e0008 */
[----:B------:R-:W-:Y:S01]  /*17ef0*/  MOV R3, 0x17f20 ;  /* 0x00017f2000037802 */ /* 0x000fe20000000f00 */
[----:B------:R-:W-:Y:S02]  /*17f00*/  IMAD.MOV.U32 R186, RZ, RZ, 0x181f ;  /* 0x0000181fffba7424 */ /* 0x000fe400078e00ff */
[----:B-12---:R-:W-:Y:S05]  /*17f10*/  CALL.REL.NOINC `($__internal_9_$__cuda_sm70_shflsync_idx_p) ;  /* 0x0000144000007944 */ /* 0x006fea0003c00000 */
[C---:B------:R-:W-:Y:S01]  /*17f20*/  IADD3 R2, -R177.reuse, 0x10, RZ ;  /* 0x00000010b1027810 */ /* 0x040fe20007ffe1ff */
[----:B------:R-:W-:Y:S03]  /*17f30*/  IMAD.MOV.U32 R185, RZ, RZ, R5 ;  /* 0x000000ffffb97224 */ /* 0x000fe600078e0005 */
[----:B------:R-:W-:Y:S04]  /*17f40*/  LOP3.LUT R2, R2, 0xf, RZ, 0xc0, !PT ;  /* 0x0000000f02027812 */ /* 0x000fe800078ec0ff */
[----:B------:R-:W-:Y:S04]  /*17f50*/  IADD3 R2, P1, P0, R2, R186, R12 ;  /* 0x000000ba02027210 */ /* 0x000fe8000783e00c */
[----:B------:R-:W-:Y:S02]  /*17f60*/  IADD3.X R3, RZ, R4, R9, P1, P0 ;  /* 0x00000004ff037210 */ /* 0x000fe40000fe0409 */
[----:B------:R-:W-:Y:S11]  /*17f70*/  ISETP.NE.U32.AND P0, PT, R177, RZ, PT ;  /* 0x000000ffb100720c */ /* 0x000ff60003f05070 */
[----:B------:R-:W-:Y:S02]  /*17f80*/  @!UPT UIADD3 URZ, URZ, URZ, URZ ;  /* 0x0000003f3f3ff290 */ /* 0x000fe4000fffe03f */
        /* <DEDUP_REMOVED lines=8> */
[----:B------:R-:W-:Y:S04]  /*18010*/  IMAD.MOV.U32 R186, RZ, RZ, 0x181f ;  /* 0x0000181fffba7424 */ /* 0x000fe800078e00ff */
[----:B------:R-:W-:Y:S05]  /*18020*/  IMAD.X R3, R4, 0x1, R11, P0 ;  /* 0x0000000104037824 */ /* 0x000fea00000e060b */
[----:B------:R1:W-:Y:S02]  /*18030*/  LDGSTS.E.BYPASS.LTC128B.128 [R179+0xa100], [R2.64], !P3 ;  /* 0x0a10000002b37fae */ /* 0x0003e4000d901d48 */
[----:B-1----:R-:W-:Y:S01]  /*18040*/  MOV R3, 0x18070 ;  /* 0x0001807000037802 */ /* 0x002fe20000000f00 */
[----:B------:R-:W-:Y:S02]  /*18050*/  IMAD.MOV.U32 R2, RZ, RZ, 0x1 ;  /* 0x00000001ff027424 */ /* 0x000fe400078e00ff */
[----:B--2---:R-:W-:Y:S05]  /*18060*/  CALL.REL.NOINC `($__internal_9_$__cuda_sm70_shflsync_idx_p) ;  /* 0x000012f000007944 */ /* 0x004fea0003c00000 */
        /* <DEDUP_REMOVED lines=8> */
.L_x_546:
[----:B------:R-:W-:Y:S01]  /*180f0*/  MOV R2, RZ ;  /* 0x000000ff00027202 */ /* 0x000fe20000000f00 */
[----:B------:R-:W-:Y:S01]  /*18100*/  IMAD.MOV.U32 R185, RZ, RZ, R4 ;  /* 0x000000ffffb97224 */ /* 0x000fe200078e0004 */
[----:B------:R-:W-:Y:S01]  /*18110*/  MOV R3, 0x18140 ;  /* 0x0001814000037802 */ /* 0x000fe20000000f00 */
[----:B------:R-:W-:Y:S02]  /*18120*/  IMAD.MOV.U32 R186, RZ, RZ, 0x1c1f ;  /* 0x00001c1fffba7424 */ /* 0x000fe400078e00ff */
[----:B------:R-:W-:Y:S05]  /*18130*/  CALL.REL.NOINC `($__internal_9_$__cuda_sm70_shflsync_idx_p) ;  /* 0x0000122000007944 */ /* 0x000fea0003c00000 */
[----:B------:R-:W-:Y:S01]  /*18140*/  MOV R3, R186 ;  /* 0x000000ba00037202 */ /* 0x000fe20000000f00 */
[----:B------:R-:W-:-:S05]  /*18150*/  BRA `(.L_x_655) ;  /* 0xffff720000007947 */ /* 0x000fca000383ffff */
.L_x_551:
[----:B------:R-:W-:Y:S01]  /*18160*/  MOV R2, 0x1 ;  /* 0x0000000100027802 */ /* 0x000fe20000000f00 */
[----:B------:R-:W-:Y:S01]  /*18170*/  IMAD.MOV.U32 R185, RZ, RZ, R4 ;  /* 0x000000ffffb97224 */ /* 0x000fe200078e0004 */
[----:B------:R-:W-:Y:S01]  /*18180*/  MOV R3, 0x181b0 ;  /* 0x000181b000037802 */ /* 0x000fe20000000f00 */
[----:B------:R-:W-:Y:S02]  /*18190*/  IMAD.MOV.U32 R186, RZ, RZ, 0x1c1f ;  /* 0x00001c1fffba7424 */ /* 0x000fe400078e00ff */
[----:B-1----:R-:W-:Y:S05]  /*181a0*/  CALL.REL.NOINC `($__internal_9_$__cuda_sm70_shflsync_idx_p) ;  /* 0x000011b000007944 */ /* 0x002fea0003c00000 */
[----:B------:R-:W-:Y:S01]  /*181b0*/  MOV R3, R186 ;  /* 0x000000ba00037202 */ /* 0x000fe20000000f00 */
[----:B------:R-:W-:-:S05]  /*181c0*/  BRA `(.L_x_656) ;  /* 0xffff76a000007947 */ /* 0x000fca000383ffff */
.L_x_556:
[----:B------:R-:W-:Y:S02]  /*181d0*/  MOV R0, 0x2 ;  /* 0x0000000200007802 */ /* 0x000fe40000000f00 */
[----:B------:R-:W-:Y:S02]  /*181e0*/  MOV R2, 0x18200 ;  /* 0x0001820000027802 */ /* 0x000fe40000000f00 */
[----:B------:R-:W-:Y:S05]  /*181f0*/  CALL.REL.NOINC `($__internal_8_$__cuda_sm70_shflsync_bfly_p) ;  /* 0x0000110000007944 */ /* 0x000fea0003c00000 */
[----:B------:R-:W-:-:S05]  /*18200*/  BRA `(.L_x_657) ;  /* 0xffff7d6000007947 */ /* 0x000fca000383ffff */
.L_x_557:
        /* <DEDUP_REMOVED lines=14> */
.L_x_559:
[----:B------:R-:W-:Y:S01]  /*182f0*/  IMAD.MOV.U32 R4, RZ, RZ, R190 ;  /* 0x000000ffff047224 */ /* 0x000fe200078e00be */
[----:B------:R-:W-:-:S02]  /*18300*/  MOV R0, 0x2 ;  /* 0x0000000200007802 */ /* 0x000fc40000000f00 */
[----:B------:R-:W-:Y:S02]  /*18310*/  MOV R2, 0x18330 ;  /* 0x0001833000027802 */ /* 0x000fe40000000f00 */
[----:B------:R-:W-:Y:S05]  /*18320*/  CALL.REL.NOINC `($__internal_8_$__cuda_sm70_shflsync_bfly_p) ;  /* 0x00000fd000007944 */ /* 0x000fea0003c00000 */
[----:B------:R-:W-:Y:S05]  /*18330*/  BRA `(.L_x_659) ;  /* 0xffff944000007947 */ /* 0x000fea000383ffff */
.L_x_560:
[----:B------:R-:W-:Y:S01]  /*18340*/  IMAD.MOV.U32 R4, RZ, RZ, R5 ;  /* 0x000000ffff047224 */ /* 0x000fe200078e0005 */
[----:B------:R-:W-:Y:S02]  /*18350*/  MOV R0, 0x1 ;  /* 0x0000000100007802 */ /* 0x000fe40000000f00 */
[----:B------:R-:W-:Y:S02]  /*18360*/  MOV R2, 0x18380 ;  /* 0x0001838000027802 */ /* 0x000fe40000000f00 */
[----:B-1----:R-:W-:Y:S05]  /*18370*/  CALL.REL.NOINC `($__internal_8_$__cuda_sm70_shflsync_bfly_p) ;  /* 0x00000f8000007944 */ /* 0x002fea0003c00000 */
[----:B------:R-:W-:Y:S01]  /*18380*/  FADD.FTZ R5, R5, R0 ;  /* 0x0000000005057221 */ /* 0x000fe20000010000 */
[----:B------:R-:W-:Y:S02]  /*18390*/  MOV R4, R191 ;  /* 0x000000bf00047202 */ /* 0x000fe40000000f00 */
[----:B------:R-:W-:Y:S02]  /*183a0*/  MOV R0, 0x2 ;  /* 0x0000000200007802 */ /* 0x000fe40000000f00 */
[----:B------:R-:W-:Y:S02]  /*183b0*/  MOV R2, 0x183d0 ;  /* 0x000183d000027802 */ /* 0x000fe40000000f00 */
[----:B------:R-:W-:Y:S05]  /*183c0*/  CALL.REL.NOINC `($__internal_8_$__cuda_sm70_shflsync_bfly_p) ;  /* 0x00000f3000007944 */ /* 0x000fea0003c00000 */
[----:B------:R-:W-:Y:S01]  /*183d0*/  FADD.FTZ R4, R191, R0 ;  /* 0x00000000bf047221 */ /* 0x000fe20000010000 */
[----:B------:R-:W-:Y:S02]  /*183e0*/  MOV R0, 0x1 ;  /* 0x0000000100007802 */ /* 0x000fe40000000f00 */
[----:B------:R-:W-:-:S02]  /*183f0*/  MOV R2, 0x18410 ;  /* 0x0001841000027802 */ /* 0x000fc40000000f00 */
[----:B------:R-:W-:Y:S05]  /*18400*/  CALL.REL.NOINC `($__internal_8_$__cuda_sm70_shflsync_bfly_p) ;  /* 0x00000ef000007944 */ /* 0x000fea0003c00000 */
[----:B------:R-:W-:Y:S01]  /*18410*/  MOV R3, R0 ;  /* 0x0000000000037202 */ /* 0x000fe20000000f00 */
[----:B------:R-:W-:Y:S05]  /*18420*/  BRA `(.L_x_660) ;  /* 0xffff93c000007947 */ /* 0x000fea000383ffff */
.L_x_567:
[----:B--234-:R-:W-:Y:S01]  /*18430*/  IMAD.MOV.U32 R185, RZ, RZ, R9 ;  /* 0x000000ffffb97224 */ /* 0x01cfe200078e0009 */
[----:B------:R-:W-:Y:S01]  /*18440*/  MOV R2, RZ ;  /* 0x000000ff00027202 */ /* 0x000fe20000000f00 */
[----:B------:R-:W-:Y:S01]  /*18450*/  IMAD.MOV.U32 R186, RZ, RZ, 0x181f ;  /* 0x0000181fffba7424 */ /* 0x000fe200078e00ff */
[----:B------:R-:W-:-:S02]  /*18460*/  MOV R3, 0x18480 ;  /* 0x0001848000037802 */ /* 0x000fc40000000f00 */
[----:B-1----:R-:W-:Y:S05]  /*18470*/  CALL.REL.NOINC `($__internal_9_$__cuda_sm70_shflsync_idx_p) ;  /* 0x00000ee000007944 */ /* 0x002fea0003c00000 */
[----:B------:R-:W-:Y:S01]  /*18480*/  MOV R8, R186 ;  /* 0x000000ba00087202 */ /* 0x000fe20000000f00 */
[----:B------:R-:W-:Y:S05]  /*18490*/  BRA `(.L_x_661) ;  /* 0xffffaac000007947 */ /* 0x000fea000383ffff */
.L_x_568:
[----:B------:R-:W-:Y:S01]  /*184a0*/  IMAD.MOV.U32 R185, RZ, RZ, R11 ;  /* 0x000000ffffb97224 */ /* 0x000fe200078e000b */
[----:B------:R-:W-:Y:S01]  /*184b0*/  MOV R2, RZ ;  /* 0x000000ff00027202 */ /* 0x000fe20000000f00 */
[----:B------:R-:W-:Y:S01]  /*184c0*/  IMAD.MOV.U32 R186, RZ, RZ, 0x181f ;  /* 0x0000181fffba7424 */ /* 0x000fe200078e00ff */
[----:B------:R-:W-:-:S02]  /*184d0*/  MOV R3, 0x184f0 ;  /* 0x000184f000037802 */ /* 0x000fc40000000f00 */
[----:B-123--:R-:W-:Y:S05]  /*184e0*/  CALL.REL.NOINC `($__internal_9_$__cuda_sm70_shflsync_idx_p) ;  /* 0x00000e7000007944 */ /* 0x00efea0003c00000 */
[----:B------:R-:W-:Y:S01]  /*184f0*/  MOV R0, R186 ;  /* 0x000000ba00007202 */ /* 0x000fe20000000f00 */
[----:B------:R-:W-:Y:S05]  /*18500*/  BRA `(.L_x_662) ;  /* 0xffffaa7000007947 */ /* 0x000fea000383ffff */
.L_x_571:
[----:B------:R-:W-:Y:S01]  /*18510*/  IMAD.MOV.U32 R185, RZ, RZ, R9 ;  /* 0x000000ffffb97224 */ /* 0x000fe200078e0009 */
[----:B--2---:R-:W-:Y:S01]  /*18520*/  MOV R2, 0x1 ;  /* 0x0000000100027802 */ /* 0x004fe20000000f00 */
[----:B------:R-:W-:Y:S01]  /*18530*/  IMAD.MOV.U32 R186, RZ, RZ, 0x181f ;  /* 0x0000181fffba7424 */ /* 0x000fe200078e00ff */
[----:B------:R-:W-:-:S02]  /*18540*/  MOV R3, 0x18560 ;  /* 0x0001856000037802 */ /* 0x000fc40000000f00 */
[----:B-1-34-:R-:W-:Y:S05]  /*18550*/  CALL.REL.NOINC `($__internal_9_$__cuda_sm70_shflsync_idx_p) ;  /* 0x00000e0000007944 */ /* 0x01afea0003c00000 */
        /* <DEDUP_REMOVED lines=8> */
.L_x_574:
[----:B------:R-:W-:Y:S01]  /*185e0*/  IMAD.MOV.U32 R185, RZ, RZ, R9 ;  /* 0x000000ffffb97224 */ /* 0x000fe200078e0009 */
[----:B--2---:R-:W-:Y:S01]  /*185f0*/  MOV R2, 0x2 ;  /* 0x0000000200027802 */ /* 0x004fe20000000f00 */
[----:B------:R-:W-:Y:S01]  /*18600*/  IMAD.MOV.U32 R186, RZ, RZ, 0x181f ;  /* 0x0000181fffba7424 */ /* 0x000fe200078e00ff */
[----:B------:R-:W-:Y:S02]  /*18610*/  MOV R3, 0x18630 ;  /* 0x0001863000037802 */ /* 0x000fe40000000f00 */
[----:B-1-34-:R-:W-:Y:S05]  /*18620*/  CALL.REL.NOINC `($__internal_9_$__cuda_sm70_shflsync_idx_p) ;  /* 0x00000d3000007944 */ /* 0x01afea0003c00000 */
[----:B------:R-:W-:Y:S01]  /*18630*/  MOV R8, R186 ;  /* 0x000000ba00087202 */ /* 0x000fe20000000f00 */
[----:B------:R-:W-:Y:S05]  /*18640*/  BRA `(.L_x_664) ;  /* 0xffffac0000007947 */ /* 0x000fea000383ffff */
.L_x_575:
[----:B------:R-:W-:Y:S01]  /*18650*/  IMAD.MOV.U32 R185, RZ, RZ, R11 ;  /* 0x000000ffffb97224 */ /* 0x000fe200078e000b */
[----:B--2---:R-:W-:Y:S01]  /*18660*/  MOV R2, 0x2 ;  /* 0x0000000200027802 */ /* 0x004fe20000000f00 */
[----:B------:R-:W-:Y:S01]  /*18670*/  IMAD.MOV.U32 R186, RZ, RZ, 0x181f ;  /* 0x0000181fffba7424 */ /* 0x000fe200078e00ff */
[----:B------:R-:W-:Y:S02]  /*18680*/  MOV R3, 0x186a0 ;  /* 0x000186a000037802 */ /* 0x000fe40000000f00 */
[----:B-1-34-:R-:W-:Y:S05]  /*18690*/  CALL.REL.NOINC `($__internal_9_$__cuda_sm70_shflsync_idx_p) ;  /* 0x00000cc000007944 */ /* 0x01afea0003c00000 */
[----:B------:R-:W-:Y:S01]  /*186a0*/  MOV R0, R186 ;  /* 0x000000ba00007202 */ /* 0x000fe20000000f00 */
[----:B------:R-:W-:Y:S05]  /*186b0*/  BRA `(.L_x_665) ;  /* 0xffffabb000007947 */ /* 0x000fea000383ffff */
.L_x_578:
[----:B------:R-:W-:Y:S01]  /*186c0*/  IMAD.MOV.U32 R185, RZ, RZ, R9 ;  /* 0x000000ffffb97224 */ /* 0x000fe200078e0009 */
[----:B---3--:R-:W-:Y:S01]  /*186d0*/  MOV R2, 0x3 ;  /* 0x0000000300027802 */ /* 0x008fe20000000f00 */
        /* <DEDUP_REMOVED lines=11> */
.L_x_580:
[----:B------:R-:W-:Y:S01]  /*18790*/  IMAD.MOV.U32 R185, RZ, RZ, R5 ;  /* 0x000000ffffb97224 */ /* 0x000fe200078e0005 */
[----:B------:R-:W-:Y:S01]  /*187a0*/  MOV R2, RZ ;  /* 0x000000ff00027202 */ /* 0x000fe20000000f00 */
[----:B------:R-:W-:Y:S01]  /*187b0*/  IMAD.MOV.U32 R186, RZ, RZ, 0x1c1f ;  /* 0x00001c1fffba7424 */ /* 0x000fe200078e00ff */
[----:B------:R-:W-:Y:S02]  /*187c0*/  MOV R3, 0x187e0 ;  /* 0x000187e000037802 */ /* 0x000fe40000000f00 */
[----:B------:R-:W-:Y:S05]  /*187d0*/  CALL.REL.NOINC `($__internal_9_$__cuda_sm70_shflsync_idx_p) ;  /* 0x00000b8000007944 */ /* 0x000fea0003c00000 */
[----:B------:R-:W-:Y:S01]  /*187e0*/  MOV R4, R186 ;  /* 0x000000ba00047202 */ /* 0x000fe20000000f00 */
[----:B------:R-:W-:Y:S05]  /*187f0*/  BRA `(.L_x_667) ;  /* 0xffffaf2000007947 */ /* 0x000fea000383ffff */
.L_x_581:
[----:B------:R-:W-:Y:S01]  /*18800*/  IMAD.MOV.U32 R185, RZ, RZ, R12 ;  /* 0x000000ffffb97224 */ /* 0x000fe200078e000c */
[----:B------:R-:W-:Y:S01]  /*18810*/  MOV R2, RZ ;  /* 0x000000ff00027202 */ /* 0x000fe20000000f00 */
[----:B------:R-:W-:Y:S01]  /*18820*/  IMAD.MOV.U32 R186, RZ, RZ, 0x1c1f ;  /* 0x00001c1fffba7424 */ /* 0x000fe200078e00ff */
[----:B------:R-:W-:Y:S02]  /*18830*/  MOV R3, 0x18850 ;  /* 0x0001885000037802 */ /* 0x000fe40000000f00 */
[----:B-12---:R-:W-:Y:S05]  /*18840*/  CALL.REL.NOINC `($__internal_9_$__cuda_sm70_shflsync_idx_p) ;  /* 0x00000b1000007944 */ /* 0x006fea0003c00000 */
[----:B------:R-:W-:Y:S01]  /*18850*/  MOV R0, R186 ;  /* 0x000000ba00007202 */ /* 0x000fe20000000f00 */
[----:B------:R-:W-:Y:S05]  /*18860*/  BRA `(.L_x_668) ;  /* 0xffffaed000007947 */ /* 0x000fea000383ffff */
.L_x_584:
[----:B------:R-:W-:Y:S01]  /*18870*/  IMAD.MOV.U32 R185, RZ, RZ, R5 ;  /* 0x000000ffffb97224 */ /* 0x000fe200078e0005 */
[----:B----4-:R-:W-:Y:S01]  /*18880*/  MOV R2, 0x1 ;  /* 0x0000000100027802 */ /* 0x010fe20000000f00 */
[----:B------:R-:W-:Y:S01]  /*18890*/  IMAD.MOV.U32 R186, RZ, RZ, 0x1c1f ;  /* 0x00001c1fffba7424 */ /* 0x000fe200078e00ff */
[----:B------:R-:W-:-:S02]  /*188a0*/  MOV R3, 0x188c0 ;  /* 0x000188c000037802 */ /* 0x000fc40000000f00 */
[----:B-123--:R-:W-:Y:S05]  /*188b0*/  CALL.REL.NOINC `($__internal_9_$__cuda_sm70_shflsync_idx_p) ;  /* 0x00000aa000007944 */ /* 0x00efea0003c00000 */
        /* <DEDUP_REMOVED lines=8> */
.L_x_588:
[----:B------:R-:W-:Y:S01]  /*18940*/  IMAD.MOV.U32 R185, RZ, RZ, R9 ;  /* 0x000000ffffb97224 */ /* 0x000fe200078e0009 */
[----:B------:R-:W-:Y:S01]  /*18950*/  MOV R2, RZ ;  /* 0x000000ff00027202 */ /* 0x000fe20000000f00 */
[----:B------:R-:W-:Y:S01]  /*18960*/  IMAD.MOV.U32 R186, RZ, RZ, 0x181f ;  /* 0x0000181fffba7424 */ /* 0x000fe200078e00ff */
[----:B------:R-:W-:Y:S02]  /*18970*/  MOV R3, 0x18990 ;  /* 0x0001899000037802 */ /* 0x000fe40000000f00 */
[----:B------:R-:W-:Y:S05]  /*18980*/  CALL.REL.NOINC `($__internal_9_$__cuda_sm70_shflsync_idx_p) ;  /* 0x000009d000007944 */ /* 0x000fea0003c00000 */
[----:B------:R-:W-:Y:S01]  /*18990*/  MOV R8, R186 ;  /* 0x000000ba00087202 */ /* 0x000fe20000000f00 */
[----:B------:R-:W-:Y:S05]  /*189a0*/  BRA `(.L_x_670) ;  /* 0xffffc4c000007947 */ /* 0x000fea000383ffff */
.L_x_589:
[----:B------:R-:W-:Y:S01]  /*189b0*/  IMAD.MOV.U32 R185, RZ, RZ, R12 ;  /* 0x000000ffffb97224 */ /* 0x000fe200078e000c */
[----:B------:R-:W-:Y:S01]  /*189c0*/  MOV R2, RZ ;  /* 0x000000ff00027202 */ /* 0x000fe20000000f00 */
[----:B------:R-:W-:Y:S01]  /*189d0*/  IMAD.MOV.U32 R186, RZ, RZ, 0x181f ;  /* 0x0000181fffba7424 */ /* 0x000fe200078e00ff */
[----:B------:R-:W-:Y:S02]  /*189e0*/  MOV R3, 0x18a00 ;  /* 0x00018a0000037802 */ /* 0x000fe40000000f00 */
[----:B-12---:R-:W-:Y:S05]  /*189f0*/  CALL.REL.NOINC `($__internal_9_$__cuda_sm70_shflsync_idx_p) ;  /* 0x0000096000007944 */ /* 0x006fea0003c00000 */
[----:B------:R-:W-:Y:S01]  /*18a00*/  MOV R0, R186 ;  /* 0x000000ba00007202 */ /* 0x000fe20000000f00 */
[----:B------:R-:W-:Y:S05]  /*18a10*/  BRA `(.L_x_671) ;  /* 0xffffc47000007947 */ /* 0x000fea000383ffff */
.L_x_592:
        /* <DEDUP_REMOVED lines=13> */
.L_x_595:
[----:B------:R-:W-:Y:S01]  /*18af0*/  IMAD.MOV.U32 R185, RZ, RZ, R9 ;  /* 0x000000ffffb97224 */ /* 0x000fe200078e0009 */
[----:B-1----:R-:W-:Y:S01]  /*18b00*/  MOV R2, 0x2 ;  /* 0x0000000200027802 */ /* 0x002fe20000000f00 */
[----:B------:R-:W-:Y:S01]  /*18b10*/  IMAD.MOV.U32 R186, RZ, RZ, 0x181f ;  /* 0x0000181fffba7424 */ /* 0x000fe200078e00ff */
[----:B------:R-:W-:Y:S02]  /*18b20*/  MOV R3, 0x18b40 ;  /* 0x00018b4000037802 */ /* 0x000fe40000000f00 */
[----:B--234-:R-:W-:Y:S05]  /*18b30*/  CALL.REL.NOINC `($__internal_9_$__cuda_sm70_shflsync_idx_p) ;  /* 0x0000082000007944 */ /* 0x01cfea0003c00000 */
[----:B------:R-:W-:Y:S01]  /*18b40*/  MOV R8, R186 ;  /* 0x000000ba00087202 */ /* 0x000fe20000000f00 */
[----:B------:R-:W-:Y:S05]  /*18b50*/  BRA `(.L_x_673) ;  /* 0xffffc61000007947 */ /* 0x000fea000383ffff */
.L_x_596:
[----:B------:R-:W-:Y:S01]  /*18b60*/  IMAD.MOV.U32 R185, RZ, RZ, R12 ;  /* 0x000000ffffb97224 */ /* 0x000fe200078e000c */
[----:B------:R-:W-:Y:S01]  /*18b70*/  MOV R2, 0x2 ;  /* 0x0000000200027802 */ /* 0x000fe20000000f00 */
[----:B------:R-:W-:Y:S01]  /*18b80*/  IMAD.MOV.U32 R186, RZ, RZ, 0x181f ;  /* 0x0000181fffba7424 */ /* 0x000fe200078e00ff */
[----:B------:R-:W-:Y:S02]  /*18b90*/  MOV R3, 0x18bb0 ;  /* 0x00018bb000037802 */ /* 0x000fe40000000f00 */
[----:B-1234-:R-:W-:Y:S05]  /*18ba0*/  CALL.REL.NOINC `($__internal_9_$__cuda_sm70_shflsync_idx_p) ;  /* 0x000007b000007944 */ /* 0x01efea0003c00000 */
[----:B------:R-:W-:Y:S01]  /*18bb0*/  MOV R0, R186 ;  /* 0x000000ba00007202 */ /* 0x000fe20000000f00 */
[----:B------:R-:W-:Y:S05]  /*18bc0*/  BRA `(.L_x_674) ;  /* 0xffffc5c000007947 */ /* 0x000fea000383ffff */
.L_x_599:
[----:B------:R-:W-:Y:S01]  /*18bd0*/  IMAD.MOV.U32 R185, RZ, RZ, R9 ;  /* 0x000000ffffb97224 */ /* 0x000fe200078e0009 */
[----:B-1----:R-:W-:Y:S01]  /*18be0*/  MOV R2, 0x3 ;  /* 0x0000000300027802 */ /* 0x002fe20000000f00 */
[----:B------:R-:W-:Y:S01]  /*18bf0*/  IMAD.MOV.U32 R186, RZ, RZ, 0x181f ;  /* 0x0000181fffba7424 */ /* 0x000fe200078e00ff */
[----:B------:R-:W-:-:S02]  /*18c00*/  MOV R3, 0x18c20 ;  /* 0x00018c2000037802 */ /* 0x000fc40000000f00 */
[----:B--234-:R-:W-:Y:S05]  /*18c10*/  CALL.REL.NOINC `($__internal_9_$__cuda_sm70_shflsync_idx_p) ;  /* 0x0000074000007944 */ /* 0x01cfea0003c00000 */
        /* <DEDUP_REMOVED lines=8> */
.L_x_601:
[----:B------:R-:W-:Y:S01]  /*18ca0*/  IMAD.MOV.U32 R185, RZ, RZ, R82 ;  /* 0x000000ffffb97224 */ /* 0x000fe200078e0052 */
[----:B------:R-:W-:Y:S01]  /*18cb0*/  MOV R2, RZ ;  /* 0x000000ff00027202 */ /* 0x000fe20000000f00 */
[----:B------:R-:W-:Y:S01]  /*18cc0*/  IMAD.MOV.U32 R186, RZ, RZ, 0x1f ;  /* 0x0000001fffba7424 */ /* 0x000fe200078e00ff */
[----:B------:R-:W-:Y:S02]  /*18cd0*/  MOV R3, 0x18cf0 ;  /* 0x00018cf000037802 */ /* 0x000fe40000000f00 */
[----:B------:R-:W-:Y:S05]  /*18ce0*/  CALL.REL.NOINC `($__internal_9_$__cuda_sm70_shflsync_idx_p) ;  /* 0x0000067000007944 */ /* 0x000fea0003c00000 */
[----:B------:R-:W-:Y:S01]  /*18cf0*/  MOV R9, R186 ;  /* 0x000000ba00097202 */ /* 0x000fe20000000f00 */
[----:B------:R-:W-:Y:S05]  /*18d00*/  BRA `(.L_x_676) ;  /* 0xffffc7e000007947 */ /* 0x000fea000383ffff */
.L_x_602:
[----:B------:R-:W-:Y:S01]  /*18d10*/  IMAD.MOV.U32 R185, RZ, RZ, R82 ;  /* 0x000000ffffb97224 */ /* 0x000fe200078e0052 */
[----:B------:R-:W-:Y:S01]  /*18d20*/  MOV R2, 0x1 ;  /* 0x0000000100027802 */ /* 0x000fe20000000f00 */
[----:B------:R-:W-:Y:S01]  /*18d30*/  IMAD.MOV.U32 R186, RZ, RZ, 0x1f ;  /* 0x0000001fffba7424 */ /* 0x000fe200078e00ff */
[----:B------:R-:W-:Y:S02]  /*18d40*/  MOV R3, 0x18d60 ;  /* 0x00018d6000037802 */ /* 0x000fe40000000f00 */
[----:B-12---:R-:W-:Y:S05]  /*18d50*/  CALL.REL.NOINC `($__internal_9_$__cuda_sm70_shflsync_idx_p) ;  /* 0x0000060000007944 */ /* 0x006fea0003c00000 */
[----:B------:R-:W-:Y:S01]  /*18d60*/  MOV R8, R186 ;  /* 0x000000ba00087202 */ /* 0x000fe20000000f00 */
[----:B------:R-:W-:Y:S05]  /*18d70*/  BRA `(.L_x_677) ;  /* 0xffffc79000007947 */ /* 0x000fea000383ffff */
.L_x_603:
[----:B------:R-:W-:Y:S02]  /*18d80*/  MOV R2, 0x1 ;  /* 0x0000000100027802 */ /* 0x000fe40000000f00 */
[----:B------:R-:W-:-:S02]  /*18d90*/  MOV R3, 0x18db0 ;  /* 0x00018db000037802 */ /* 0x000fc40000000f00 */
[----:B-1234-:R-:W-:Y:S05]  /*18da0*/  CALL.REL.NOINC `($__internal_10_$__cuda_sm70_shflsync_up_p) ;  /* 0x0000061000007944 */ /* 0x01efea0003c00000 */
[----:B------:R-:W-:Y:S05]  /*18db0*/  BRA `(.L_x_678) ;  /* 0xffffc87000007947 */ /* 0x000fea000383ffff */
.L_x_604:
[----:B------:R-:W-:Y:S02]  /*18dc0*/  MOV R2, 0x2 ;  /* 0x0000000200027802 */ /* 0x000fe40000000f00 */
[----:B------:R-:W-:-:S02]  /*18dd0*/  MOV R3, 0x18df0 ;  /* 0x00018df000037802 */ /* 0x000fc40000000f00 */
[----:B--2-4-:R-:W-:Y:S05]  /*18de0*/  CALL.REL.NOINC `($__internal_10_$__cuda_sm70_shflsync_up_p) ;  /* 0x000005d000007944 */ /* 0x014fea0003c00000 */
        /* <DEDUP_REMOVED lines=24> */
.L_x_608:
[----:B------:R-:W-:Y:S02]  /*18f70*/  MOV R2, 0x1 ;  /* 0x0000000100027802 */ /* 0x000fe40000000f00 */
[----:B------:R-:W-:Y:S02]  /*18f80*/  MOV R3, 0x18fa0 ;  /* 0x00018fa000037802 */ /* 0x000fe40000000f00 */
[----:B------:R-:W-:Y:S05]  /*18f90*/  CALL.REL.NOINC `($__internal_10_$__cuda_sm70_shflsync_up_p) ;  /* 0x0000042000007944 */ /* 0x000fea0003c00000 */
[----:B------:R-:W-:Y:S01]  /*18fa0*/  MOV R2, R4 ;  /* 0x0000000400027202 */ /* 0x000fe20000000f00 */
[----:B------:R-:W-:Y:S05]  /*18fb0*/  BRA `(.L_x_680) ;  /* 0xffffc8c000007947 */ /* 0x000fea000383ffff */
.L_x_609:
[----:B------:R-:W-:Y:S02]  /*18fc0*/  MOV R2, 0x2 ;  /* 0x0000000200027802 */ /* 0x000fe40000000f00 */
[----:B------:R-:W-:Y:S02]  /*18fd0*/  MOV R3, 0x18ff0 ;  /* 0x00018ff000037802 */ /* 0x000fe40000000f00 */
        /* <DEDUP_REMOVED lines=25> */
.L_x_611:
[----:B------:R-:W-:Y:S02]  /*19170*/  SEL R0, RZ, 0x1, P0 ;  /* 0x00000001ff007807 */ /* 0x000fe40000000000 */
[----:B------:R-:W-:Y:S02]  /*19180*/  MOV R2, 0x191a0 ;  /* 0x000191a000027802 */ /* 0x000fe40000000f00 */
[----:B-1----:R-:W-:Y:S05]  /*19190*/  CALL.REL.NOINC `($__internal_11_$__cuda_sm70_votesync_ballot) ;  /* 0x0000029000007944 */ /* 0x002fea0003c00000 */
[----:B------:R-:W-:Y:S01]  /*191a0*/  MOV R5, R0 ;  /* 0x0000000000057202 */ /* 0x000fe20000000f00 */
[----:B------:R-:W-:Y:S05]  /*191b0*/  BRA `(.L_x_682) ;  /* 0xffffc85000007947 */ /* 0x000fea000383ffff */
.L_x_612:
[----:B------:R-:W-:Y:S01]  /*191c0*/  IMAD.MOV.U32 R185, RZ, RZ, R6 ;  /* 0x000000ffffb97224 */ /* 0x000fe200078e0006 */
[----:B------:R-:W-:Y:S01]  /*191d0*/  MOV R2, R0 ;  /* 0x0000000000027202 */ /* 0x000fe20000000f00 */
[----:B------:R-:W-:Y:S01]  /*191e0*/  IMAD.MOV.U32 R186, RZ, RZ, 0x1f ;  /* 0x0000001fffba7424 */ /* 0x000fe200078e00ff */
[----:B------:R-:W-:Y:S02]  /*191f0*/  MOV R3, 0x19210 ;  /* 0x0001921000037802 */ /* 0x000fe40000000f00 */
[----:B-1----:R-:W-:Y:S05]  /*19200*/  CALL.REL.NOINC `($__internal_9_$__cuda_sm70_shflsync_idx_p) ;  /* 0x0000015000007944 */ /* 0x002fea0003c00000 */
[----:B------:R-:W-:Y:S01]  /*19210*/  IMAD.MOV.U32 R10, RZ, RZ, R186 ;  /* 0x000000ffff0a7224 */ /* 0x000fe200078e00ba */
[----:B------:R-:W-:Y:S01]  /*19220*/  MOV R2, R0 ;  /* 0x0000000000027202 */ /* 0x000fe20000000f00 */
[----:B------:R-:W-:Y:S01]  /*19230*/  IMAD.MOV.U32 R185, RZ, RZ, R7 ;  /* 0x000000ffffb97224 */ /* 0x000fe200078e0007 */
[----:B------:R-:W-:-:S02]  /*19240*/  MOV R186, 0x1f ;  /* 0x0000001f00ba7802 */ /* 0x000fc40000000f00 */
[----:B------:R-:W-:Y:S02]  /*19250*/  MOV R3, 0x19270 ;  /* 0x0001927000037802 */ /* 0x000fe40000000f00 */
[----:B------:R-:W-:Y:S05]  /*19260*/  CALL.REL.NOINC `($__internal_9_$__cuda_sm70_shflsync_idx_p) ;  /* 0x000000f000007944 */ /* 0x000fea0003c00000 */
[----:B------:R-:W-:Y:S01]  /*19270*/  MOV R7, R186 ;  /* 0x000000ba00077202 */ /* 0x000fe20000000f00 */
[----:B------:R-:W-:Y:S05]  /*19280*/  BRA `(.L_x_683) ;  /* 0xffffc7d000007947 */ /* 0x000fea000383ffff */
.L_x_615:
[----:B------:R-:W-:Y:S01]  /*19290*/  IMAD.MOV.U32 R185, RZ, RZ, R4 ;  /* 0x000000ffffb97224 */ /* 0x000fe200078e0004 */
[----:B------:R-:W-:Y:S01]  /*192a0*/  MOV R2, R0 ;  /* 0x0000000000027202 */ /* 0x000fe20000000f00 */
[----:B------:R-:W-:Y:S01]  /*192b0*/  IMAD.MOV.U32 R186, RZ, RZ, 0x1f ;  /* 0x0000001fffba7424 */ /* 0x000fe200078e00ff */
[----:B------:R-:W-:Y:S02]  /*192c0*/  MOV R3, 0x192e0 ;  /* 0x000192e000037802 */ /* 0x000fe40000000f00 */
[----:B-1-34-:R-:W-:Y:S05]  /*192d0*/  CALL.REL.NOINC `($__internal_9_$__cuda_sm70_shflsync_idx_p) ;  /* 0x0000008000007944 */ /* 0x01afea0003c00000 */
[----:B------:R-:W-:Y:S01]  /*192e0*/  MOV R11, R186 ;  /* 0x000000ba000b7202 */ /* 0x000fe20000000f00 */
[----:B------:R-:W-:Y:S05]  /*192f0*/  BRA `(.L_x_614) ;  /* 0xffffc7c000007947 */ /* 0x000fea000383ffff */
        .weak           $__internal_8_$__cuda_sm70_shflsync_bfly_p
        .type           $__internal_8_$__cuda_sm70_shflsync_bfly_p,@function
        .size           $__internal_8_$__cuda_sm70_shflsync_bfly_p,($__internal_9_$__cuda_sm70_shflsync_idx_p - $__internal_8_$__cuda_sm70_shflsync_bfly_p)
$__internal_8_$__cuda_sm70_shflsync_bfly_p:
[----:B------:R-:W-:Y:S02]  /*19300*/  MOV R139, 0xffffffff ;  /* 0xffffffff008b7802 */ /* 0x000fe40000000f00 */
[----:B------:R-:W-:Y:S02]  /*19310*/  MOV R3, 0x1f ;  /* 0x0000001f00037802 */ /* 0x000fe40000000f00 */
[----:B------:R-:W-:Y:S04]  /*19320*/  WARPSYNC R139 ;  /* 0x0000008b00007348 */ /* 0x000fe80003800000 */
[----:B------:R1:W2:Y:S02]  /*19330*/  SHFL.BFLY PT, R0, R4, R0, R3 ;  /* 0x0c00000004007389 */ /* 0x0002a400000e0003 */
[----:B-1----:R-:W-:-:S04]  /*19340*/  MOV R3, 0x0 ;  /* 0x0000000000037802 */ /* 0x002fc80000000f00 */
[----:B--2---:R-:W-:Y:S05]  /*19350*/  RET.REL.NODEC R2 `(_ZN7cutlass13device_kernelIN5flash19enable_sm80_to_sm89INS1_16FlashAttnFwdSm80INS1_25CollectiveMainloopFwdSm80ILi8ELi1ELb0EN4cute5tupleIJNS5_1CILi128EEENS7_ILi64EEENS7_ILi192EEEEEELi192ENS_10bfloat16_tEfNS_4arch4Sm80ELb0ELb1ELb1ELb1ELb1ELb0ELb1ELb1EEENS1_21CollectiveEpilogueFwdINS6_IJS8_SA_S9_EEENS6_IJNS7_ILi1EEESI_SI_EEESC_SE_Li256ELb1ELb1ELb1ELb0EEENS1_36VarlenDynamicPersistentTileSchedulerILi128ELi64ELi256ELi256ELb1ELb1ELb0ELb1ELb0ELb1EEEEEEEEEvNT_6ParamsE) ;  /* 0xfffe6ca002007950 */ /* 0x004fea0003c3ffff */
        .weak           $__internal_9_$__cuda_sm70_shflsync_idx_p
        .type           $__internal_9_$__cuda_sm70_shflsync_idx_p,@function
        .size           $__internal_9_$__cuda_sm70_shflsync_idx_p,($__internal_10_$__cuda_sm70_shflsync_up_p - $__internal_9_$__cuda_sm70_shflsync_idx_p)
$__internal_9_$__cuda_sm70_shflsync_idx_p:
[----:B------:R-:W-:-:S04]  /*19360*/  MOV R187, 0xffffffff ;  /* 0xffffffff00bb7802 */ /* 0x000fc80000000f00 */
[----:B------:R-:W-:Y:S04]  /*19370*/  WARPSYNC R187 ;  /* 0x000000bb00007348 */ /* 0x000fe80003800000 */
[----:B------:R1:W2:Y:S02]  /*19380*/  SHFL.IDX PT, R186, R185, R2, R186 ;  /* 0x00000002b9ba7389 */ /* 0x0002a400000e00ba */
[----:B-1----:R-:W-:Y:S02]  /*19390*/  MOV R2, R3 ;  /* 0x0000000300027202 */ /* 0x002fe40000000f00 */
[----:B------:R-:W-:-:S04]  /*193a0*/  MOV R3, 0x0 ;  /* 0x0000000000037802 */ /* 0x000fc80000000f00 */
[----:B--2---:R-:W-:Y:S05]  /*193b0*/  RET.REL.NODEC R2 `(_ZN7cutlass13device_kernelIN5flash19enable_sm80_to_sm89INS1_16FlashAttnFwdSm80INS1_25CollectiveMainloopFwdSm80ILi8ELi1ELb0EN4cute5tupleIJNS5_1CILi128EEENS7_ILi64EEENS7_ILi192EEEEEELi192ENS_10bfloat16_tEfNS_4arch4Sm80ELb0ELb1ELb1ELb1ELb1ELb0ELb1ELb1EEENS1_21CollectiveEpilogueFwdINS6_IJS8_SA_S9_EEENS6_IJNS7_ILi1EEESI_SI_EEESC_SE_Li256ELb1ELb1ELb1ELb0EEENS1_36VarlenDynamicPersistentTileSchedulerILi128ELi64ELi256ELi256ELb1ELb1ELb0ELb1ELb0ELb1EEEEEEEEEvNT_6ParamsE) ;  /* 0xfffe6c4002007950 */ /* 0x004fea0003c3ffff */
        .weak           $__internal_10_$__cuda_sm70_shflsync_up_p
        .type           $__internal_10_$__cuda_sm70_shflsync_up_p,@function
        .size           $__internal_10_$__cuda_sm70_shflsync_up_p,($__internal_11_$__cuda_sm70_votesync_ballot - $__internal_10_$__cuda_sm70_shflsync_up_p)
$__internal_10_$__cuda_sm70_shflsync_up_p:
[----:B------:R-:W-:Y:S02]  /*193c0*/  IMAD.MOV.U32 R4, RZ, RZ, RZ ;  /* 0x000000ffff047224 */ /* 0x000fe400078e00ff */
[----:B------:R-:W-:-:S04]  /*193d0*/  IMAD.MOV.U32 R10, RZ, RZ, -0x1 ;  /* 0xffffffffff0a7424 */ /* 0x000fc800078e00ff */
[----:B------:R-:W-:Y:S04]  /*193e0*/  WARPSYNC R10 ;  /* 0x0000000a00007348 */ /* 0x000fe80003800000 */
[----:B------:R1:W2:Y:S02]  /*193f0*/  SHFL.UP PT, R4, R0, R2, R4 ;  /* 0x0400000200047389 */ /* 0x0002a400000e0004 */
[----:B-1----:R-:W-:Y:S02]  /*19400*/  MOV R2, R3 ;  /* 0x0000000300027202 */ /* 0x002fe40000000f00 */
[----:B------:R-:W-:-:S04]  /*19410*/  MOV R3, 0x0 ;  /* 0x0000000000037802 */ /* 0x000fc80000000f00 */
[----:B--2---:R-:W-:Y:S05]  /*19420*/  RET.REL.NODEC R2 `(_ZN7cutlass13device_kernelIN5flash19enable_sm80_to_sm89INS1_16FlashAttnFwdSm80INS1_25CollectiveMainloopFwdSm80ILi8ELi1ELb0EN4cute5tupleIJNS5_1CILi128EEENS7_ILi64EEENS7_ILi192EEEEEELi192ENS_10bfloat16_tEfNS_4arch4Sm80ELb0ELb1ELb1ELb1ELb1ELb0ELb1ELb1EEENS1_21CollectiveEpilogueFwdINS6_IJS8_SA_S9_EEENS6_IJNS7_ILi1EEESI_SI_EEESC_SE_Li256ELb1ELb1ELb1ELb0EEENS1_36VarlenDynamicPersistentTileSchedulerILi128ELi64ELi256ELi256ELb1ELb1ELb0ELb1ELb0ELb1EEEEEEEEEvNT_6ParamsE) ;  /* 0xfffe6bd002007950 */ /* 0x004fea0003c3ffff */
        .weak           $__internal_11_$__cuda_sm70_votesync_ballot
        .type           $__internal_11_$__cuda_sm70_votesync_ballot,@function
        .size           $__internal_11_$__cuda_sm70_votesync_ballot,(.L_x_3117 - $__internal_11_$__cuda_sm70_votesync_ballot)
$__internal_11_$__cuda_sm70_votesync_ballot:
[----:B------:R-:W-:Y:S01]  /*19430*/  ISETP.NE.U32.AND P0, PT, R0, 0x1, PT ;  /* 0x000000010000780c */ /* 0x000fe20003f05070 */
[----:B------:R-:W-:-:S04]  /*19440*/  IMAD.MOV.U32 R3, RZ, RZ, -0x1 ;  /* 0xffffffffff037424 */ /* 0x000fc800078e00ff */
[----:B------:R-:W-:Y:S08]  /*19450*/  WARPSYNC R3 ;  /* 0x0000000300007348 */ /* 0x000ff00003800000 */
[----:B------:R-:W-:-:S04]  /*19460*/  VOTE.ANY R0, PT, !P0 ;  /* 0x0000000000007806 */ /* 0x000fc800040e0100 */
[----:B------:R-:W-:Y:S01]  /*19470*/  LOP3.LUT R0, R0, R3, RZ, 0xc0, !PT ;  /* 0x0000000300007212 */ /* 0x000fe200078ec0ff */
[----:B------:R-:W-:-:S04]  /*19480*/  IMAD.MOV.U32 R3, RZ, RZ, 0x0 ;  /* 0x00000000ff037424 */ /* 0x000fc800078e00ff */
[----:B------:R-:W-:Y:S05]  /*19490*/  RET.REL.NODEC R2 `(_ZN7cutlass13device_kernelIN5flash19enable_sm80_to_sm89INS1_16FlashAttnFwdSm80INS1_25CollectiveMainloopFwdSm80ILi8ELi1ELb0EN4cute5tupleIJNS5_1CILi128EEENS7_ILi64EEENS7_ILi192EEEEEELi192ENS_10bfloat16_tEfNS_4arch4Sm80ELb0ELb1ELb1ELb1ELb1ELb0ELb1ELb1EEENS1_21CollectiveEpilogueFwdINS6_IJS8_SA_S9_EEENS6_IJNS7_ILi1EEESI_SI_EEESC_SE_Li256ELb1ELb1ELb1ELb0EEENS1_36VarlenDynamicPersistentTileSchedulerILi128ELi64ELi256ELi256ELb1ELb1ELb0ELb1ELb0ELb1EEEEEEEEEvNT_6ParamsE) ;  /* 0xfffe6b6002007950 */ /* 0x000fea0003c3ffff */
.L_x_684:
        /* <DEDUP_REMOVED lines=14> */
.L_x_3117:


//--------------------- .text._ZN7cutlass13device_kernelIN5flash19enable_sm80_to_sm89INS1_16FlashAttnFwdSm80INS1_25CollectiveMainloopFwdSm80ILi8ELi1ELb0EN4cute5tupleIJNS5_1CILi128EEENS7_ILi64EEENS7_ILi192EEEEEELi192ENS_10bfloat16_tEfNS_4arch4Sm80ELb0ELb1ELb1ELb1ELb1ELb1ELb1ELb1EEENS1_21CollectiveEpilogueFwdINS6_IJS8_SA_S9_EEENS6_IJNS7_ILi1EEESI_SI_EEESC_SE_Li256ELb1ELb1ELb1ELb0EEENS1_36VarlenDynamicPersistentTileSchedulerILi128ELi64ELi256ELi256ELb1ELb1ELb0ELb1ELb0ELb1EEEEEEEEEvNT_6ParamsE --------------------------
	.section	.text._ZN7cutlass13device_kernelIN5flash19enable_sm80_to_sm89INS1_16FlashAttnFwdSm80INS1_25CollectiveMainloopFwdSm80ILi8ELi1ELb0EN4cute5tupleIJNS5_1CILi128EEENS7_ILi64EEENS7_ILi192EEEEEELi192ENS_10bfloat16_tEfNS_4arch4Sm80ELb0ELb1ELb1ELb1ELb1ELb1ELb1ELb1EEENS1_21CollectiveEpilogueFwdINS6_IJS8_SA_S9_EEENS6_IJNS7_ILi1EEESI_SI_EEESC_SE_Li256ELb1ELb1ELb1ELb0EEENS1_36VarlenDynamicPersistentTileSchedulerILi128ELi64ELi256ELi256ELb1ELb1ELb0ELb1ELb0ELb1EEEEEEEEEvNT_6ParamsE,"ax",@progbits
	.sectioninfo	@"SHI_REGISTERS=255"
	.align	128
.text._ZN7cutlass13device_kernelIN5flash19enable_sm80_to_sm89INS1_16FlashAttnFwdSm80INS1_25CollectiveMainloopFwdSm80ILi8ELi1ELb0EN4cute5tupleIJNS5_1CILi128EEENS7_ILi64EEENS7_ILi192EEEEEELi192ENS_10bfloat16_tEfNS_4arch4Sm80ELb0ELb1ELb1ELb1ELb1ELb1ELb1ELb1EEENS1_21CollectiveEpilogueFwdINS6_IJS8_SA_S9_EEENS6_IJNS7_ILi1EEESI_SI_EEESC_SE_Li256ELb1ELb1ELb1ELb0EEENS1_36VarlenDynamicPersistentTileSchedulerILi128ELi64ELi256ELi256ELb1ELb1ELb0ELb1ELb0ELb1EEEEEEEEEvNT_6ParamsE:
        .type           _ZN7cutlass13device_kernelIN5flash19enable_sm80_to_sm89INS1_16FlashAttnFwdSm80INS1_25CollectiveMainloopFwdSm80ILi8ELi1ELb0EN4cute5tupleIJNS5_1CILi128EEENS7_ILi64EEENS7_ILi192EEEEEELi192ENS_10bfloat16_tEfNS_4arch4Sm80ELb0ELb1ELb1ELb1ELb1ELb1ELb1ELb1EEENS1_21CollectiveEpilogueFwdINS6_IJS8_SA_S9_EEENS6_IJNS7_ILi1EEESI_SI_EEESC_SE_Li256ELb1ELb1ELb1ELb0EEENS1_36VarlenDynamicPersistentTileSchedulerILi128ELi64ELi256ELi256ELb1ELb1ELb0ELb1ELb0ELb1EEEEEEEEEvNT_6ParamsE,@function
        .size           _ZN7cutlass13device_kernelIN5flash19enable_sm80_to_sm89INS1_16FlashAttnFwdSm80INS1_25CollectiveMainloopFwdSm80ILi8ELi1ELb0EN4cute5tupleIJNS5_1CILi128EEENS7_ILi64EEENS7_ILi192EEEEEELi192ENS_10bfloat16_tEfNS_4arch4Sm80ELb0ELb1ELb1ELb1ELb1ELb1ELb1ELb1EEENS1_21CollectiveEpilogueFwdINS6_IJS8_SA_S9_EEENS6_IJNS7_ILi1EEESI_SI_EEESC_SE_Li256ELb1ELb1ELb1ELb0EEENS1_36VarlenDynamicPersistentTileSchedulerILi128ELi64ELi256ELi256ELb1ELb1ELb0ELb1ELb0ELb1EEEEEEEEEvNT_6ParamsE,(.L_x_3122 - _ZN7cutlass13device_kernelIN5flash19enable_sm80_to_sm89INS1_16FlashAttnFwdSm80INS1_25CollectiveMainloopFwdSm80ILi8ELi1ELb0EN4cute5tupleIJNS5_1CILi128EEENS7_ILi64EEENS7_ILi192EEEEEELi192ENS_10bfloat16_tEfNS_4arch4Sm80ELb0ELb1ELb1ELb1ELb1ELb1ELb1ELb1EEENS1_21CollectiveEpilogueFwdINS6_IJS8_SA_S9_EEENS6_IJNS7_ILi1EEESI_SI_EEESC_SE_Li256ELb1ELb1ELb1ELb0EEENS1_36VarlenDynamicPersistentTileSchedulerILi128ELi64ELi256ELi256ELb1ELb1ELb0ELb1ELb0ELb1EEEEEEEEEvNT_6ParamsE)
        .other          _ZN7cutlass13device_kernelIN5flash19enable_sm80_to_sm89INS1_16FlashAttnFwdSm80INS1_25CollectiveMainloopFwdSm80ILi8ELi1ELb0EN4cute5tupleIJNS5_1CILi128EEENS7_ILi64EEENS7_ILi192EEEEEELi192ENS_10bfloat16_tEfNS_4arch4Sm80ELb0ELb1ELb1ELb1ELb1ELb1ELb1ELb1EEENS1_21CollectiveEpilogueFwdINS6_IJS8_SA_S9_EEENS6_IJNS7_ILi1EEESI_SI_EEESC_SE_Li256ELb1ELb1ELb1ELb0EEENS1_36VarlenDynamicPersistentTileSchedulerILi128ELi64ELi256ELi256ELb1ELb1ELb0ELb1ELb0ELb1EEEEEEEEEvNT_6ParamsE,@"STO_CUDA_ENTRY STV_DEFAULT"
_ZN7cutlass13device_kernelIN5flash19enable_sm80_to_sm89INS1_16FlashAttnFwdSm80INS1_25CollectiveMainloopFwdSm80ILi8ELi1ELb0EN4cute5tupleIJNS5_1CILi128EEENS7_ILi64EEENS7_ILi192EEEEEELi192ENS_10bfloat16_tEfNS_4arch4Sm80ELb0ELb1ELb1ELb1ELb1ELb1ELb1ELb1EEENS1_21CollectiveEpilogueFwdINS6_IJS8_SA_S9_EEENS6_IJNS7_ILi1EEESI_SI_EEESC_SE_Li256ELb1ELb1ELb1ELb0EEENS1_36VarlenDynamicPersistentTileSchedulerILi128ELi64ELi256ELi256ELb1ELb1ELb0ELb1ELb0ELb1EEEEEEEEEvNT_6ParamsE:
[----:B------:R-:W-:-:S03]  /*0000*/  MOV R1, c[0x0][0x28] ;  /* 0x00000a0000017a02 */ /* 0x000fc60000000f00 */
[----:B------:R-:W1:Y:S01]  /*0010*/  S2R R2, SR_TID.X ;  /* 0x0000000000027919 */ /* 0x000e620000002100 */
[----:B------:R-:W-:Y:S01]  /*0020*/  IADD3 R1, R1, -0x170, RZ ;  /* 0xfffffe9001017810 */ /* 0x000fe20007ffe0ff */
[----:B------:R-:W-:-:S03]  /*0030*/  ULDC.64 UR10, c[0x0][0x118] ;  /* 0x00004600000a7ab9 */ /* 0x000fc60000000a00 */
[----:B------:R2:W3:Y:S01]  /*0040*/  R2UR UR4, R1 ;  /* 0x00000000010473c2 */ /* 0x0004e200000e0000 */
[----:B-1----:R-:W-:-:S06]  /*0050*/  SHF.R.U32.HI R0, RZ, 0x5, R2 ;  /* 0x00000005ff007819 */ /* 0x002fcc0000011602 */
[----:B------:R-:W1:Y:S02]  /*0060*/  SHFL.IDX PT, R0, R0, RZ, 0x1f ;  /* 0x00001fff00007589 */ /* 0x000e6400000e0000 */
[----:B-1----:R-:W1:Y:S02]  /*0070*/  R2UR UR8, R0 ;  /* 0x00000000000873c2 */ /* 0x002e6400000e0000 */
[----:B-1----:R-:W-:-:S13]  /*0080*/  ISETP.NE.AND P0, PT, RZ, UR8, PT ;  /* 0x00000008ff007c0c */ /* 0x002fda000bf05270 */
[----:B------:R-:W-:Y:S06]  /*0090*/  @P0 BAR.SYNC.DEFER_BLOCKING 0x5, 0x100 ;  /* 0x0144000000000b1d */ /* 0x000fec0000010000 */
[----:B------:R-:W1:Y:S02]  /*00a0*/  @P0 LDS.128 R4, [0x18100] ;  /* 0x01810000ff040984 */ /* 0x000e640000000c00 */
[----:B-1----:R-:W-:Y:S01]  /*00b0*/  @P0 IMAD.MOV.U32 R0, RZ, RZ, R5 ;  /* 0x000000ffff000224 */ /* 0x002fe200078e0005 */
[----:B------:R-:W-:Y:S01]  /*00c0*/  @P0 MOV R239, R7 ;  /* 0x0000000700ef0202 */ /* 0x000fe20000000f00 */
[----:B------:R-:W-:-:S02]  /*00d0*/  @P0 IMAD.MOV.U32 R236, RZ, RZ, R4 ;  /* 0x000000ffffec0224 */ /* 0x000fc400078e0004 */
[----:B------:R-:W-:Y:S01]  /*00e0*/  @P0 IMAD.MOV.U32 R238, RZ, RZ, R6 ;  /* 0x000000ffffee0224 */ /* 0x000fe200078e0006 */
[----:B------:R1:W-:Y:S02]  /*00f0*/  @P0 STL [R1+0x104], R0 ;  /* 0x0001040001000387 */ /* 0x0003e40000100800 */
[----:B-1----:R-:W-:-:S05]  /*0100*/  @P0 MOV R0, R236 ;  /* 0x000000ec00000202 */ /* 0x002fca0000000f00 */
[----:B------:R2:W-:Y:S04]  /*0110*/  @P0 STL [R1+0x7c], R0 ;  /* 0x00007c0001000387 */ /* 0x0005e80000100800 */
[----:B------:R-:W-:Y:S06]  /*0120*/  @P0 BAR.ARV 0x4, 0x100 ;  /* 0x0104000000000b1d */ /* 0x000fec0000002000 */
[----:B------:R-:W-:Y:S05]  /*0130*/  @P0 BRA `(.L_x_685) ;  /* 0x00000fb000000947 */ /* 0x000fea0003800000 */
[----:B---3--:R-:W-:Y:S01]  /*0140*/  LOP3.LUT R13, R2, 0x1f, RZ, 0xc0, !PT ;  /* 0x0000001f020d7812 */ /* 0x008fe200078ec0ff */
[----:B------:R-:W-:-:S03]  /*0150*/  CS2R R8, SRZ ;  /* 0x0000000000087805 */ /* 0x000fc6000001ff00 */
        /* <DEDUP_REMOVED lines=10> */
[C---:B------:R-:W-:Y:S01]  /*0200*/  ISETP.GE.U32.AND P4, PT, R13.reuse, 0x2, PT ;  /* 0x000000020d00780c */ /* 0x040fe20003f86070 */
[----:B------:R-:W-:Y:S01]  /*0210*/  IMAD.MOV.U32 R7, RZ, RZ, RZ ;  /* 0x000000ffff077224 */ /* 0x000fe200078e00ff */
[----:B------:R-:W-:-:S02]  /*0220*/  ISETP.GE.U32.AND P3, PT, R13, 0x4, PT ;  /* 0x000000040d00780c */ /* 0x000fc40003f66070 */
[C---:B------:R-:W-:Y:S02]  /*0230*/  ISETP.GE.U32.AND P2, PT, R13.reuse, 0x8, PT ;  /* 0x000000080d00780c */ /* 0x040fe40003f46070 */
[----:B------:R-:W-:Y:S01]  /*0240*/  ISETP.GE.U32.AND P1, PT, R13, 0x10, PT ;  /* 0x000000100d00780c */ /* 0x000fe20003f26070 */
[----:B---3--:R-:W-:-:S05]  /*0250*/  IMAD R4, R9, R8, RZ ;  /* 0x0000000809047224 */ /* 0x008fca00078e02ff */
[----:B--2---:R-:W2:Y:S02]  /*0260*/  SHFL.UP PT, R0, R4, 0x1, RZ ;  /* 0x0420000004007989 */ /* 0x004ea400000e00ff */
        /* <DEDUP_REMOVED lines=17> */
[----:B-1----:R-:W-:-:S13]  /*0380*/  ISETP.GT.AND P0, PT, R6, UR5, PT ;  /* 0x0000000506007c0c */ /* 0x002fda000bf04270 */
[----:B------:R-:W-:Y:S05]  /*0390*/  @P0 BRA `(.L_x_686) ;  /* 0x0000027000000947 */ /* 0x000fea0003800000 */
[----:B------:R-:W-:Y:S02]  /*03a0*/  MOV R6, R0 ;  /* 0x0000000000067202 */ /* 0x000fe40000000f00 */
[----:B------:R-:W-:-:S04]  /*03b0*/  MOV R7, RZ ;  /* 0x000000ff00077202 */ /* 0x000fc80000000f00 */
.L_x_690:
[----:B------:R-:W-:Y:S01]  /*03c0*/  IADD3 R0, R7, 0x1f, RZ ;  /* 0x0000001f07007810 */ /* 0x000fe20007ffe0ff */
[----:B------:R-:W-:-:S03]  /*03d0*/  IMAD.MOV.U32 R239, RZ, RZ, c[0x0][0x53c] ;  /* 0x00014f00ffef7624 */ /* 0x000fc600078e00ff */
        /* <DEDUP_REMOVED lines=14> */
[----:B------:R1:W2:Y:S02]  /*04c0*/  SHFL.UP PT, R0, R5, 0x1, RZ ;  /* 0x0420000005007989 */ /* 0x0002a400000e00ff */
.L_x_904:
        /* <DEDUP_REMOVED lines=16> */
.L_x_905:
[----:B--2---:R-:W-:-:S05]  /*05d0*/  IMAD R0, R0, c[0x0][0x538], RZ ;  /* 0x00014e0000007a24 */ /* 0x004fca00078e02ff */
[----:B------:R-:W-:-:S04]  /*05e0*/  IADD3 R6, R0, R6, RZ ;  /* 0x0000000600067210 */ /* 0x000fc80007ffe0ff */
[----:B------:R-:W-:-:S13]  /*05f0*/  ISETP.GT.AND P0, PT, R6, UR5, PT ;  /* 0x0000000506007c0c */ /* 0x000fda000bf04270 */
[----:B-1----:R-:W-:Y:S05]  /*0600*/  @!P0 BRA `(.L_x_690) ;  /* 0xfffffdb000008947 */ /* 0x002fea000383ffff */
.L_x_686:
[----:B------:R-:W-:-:S05]  /*0610*/  IADD3 R10, -R0, R6, RZ ;  /* 0x00000006000a7210 */ /* 0x000fca0007ffe1ff */
[----:B------:R-:W-:-:S05]  /*0620*/  IMAD R0, R4, c[0x0][0x538], R10 ;  /* 0x00014e0004007a24 */ /* 0x000fca00078e020a */
[----:B------:R-:W-:Y:S01]  /*0630*/  ISETP.GT.AND P0, PT, R0, UR5, PT ;  /* 0x0000000500007c0c */ /* 0x000fe2000bf04270 */
[----:B------:R-:W-:-:S12]  /*0640*/  BRA.DIV ~URZ, `(.L_x_691) ;  /* 0x0001c7a27f007947 */ /* 0x000fd8000b800000 */
[----:B------:R-:W-:-:S04]  /*0650*/  VOTE.ANY R6, PT, !P0 ;  /* 0x0000000000067806 */ /* 0x000fc800040e0100 */
.L_x_906:
[----:B------:R-:W1:Y:S02]  /*0660*/  POPC R0, R6 ;  /* 0x0000000600007309 */ /* 0x000e640000000000 */
[----:B-1----:R-:W-:Y:S01]  /*0670*/  IADD3 R239, R0, R7, RZ ;  /* 0x0000000700ef7210 */ /* 0x002fe20007ffe0ff */
[----:B------:R-:W-:Y:S05]  /*0680*/  BRA.DIV ~URZ, `(.L_x_692) ;  /* 0x0001c7b27f007947 */ /* 0x000fea000b800000 */
[----:B------:R1:W2:Y:S01]  /*0690*/  SHFL.IDX PT, R12, R9, R0, 0x1f ;  /* 0x00001f00090c7589 */ /* 0x0002a200000e0000 */
[----:B------:R-:W-:-:S03]  /*06a0*/  MOV R5, RZ ;  /* 0x000000ff00057202 */ /* 0x000fc60000000f00 */
[----:B------:R1:W3:Y:S04]  /*06b0*/  SHFL.IDX PT, R9, R8, R0, 0x1f ;  /* 0x00001f0008097589 */ /* 0x0002e800000e0000 */
.L_x_907:
[----:B------:R-:W-:Y:S01]  /*06c0*/  ISETP.NE.AND P0, PT, R6, RZ, PT ;  /* 0x000000ff0600720c */ /* 0x000fe20003f05270 */
[----:B------:R-:W-:-:S12]  /*06d0*/  BSSY B0, `(.L_x_693) ;  /* 0x0000005000007945 */ /* 0x000fd80003800000 */
[----:B------:R-:W-:Y:S05]  /*06e0*/  @!P0 BRA `(.L_x_694) ;  /* 0x0000003000008947 */ /* 0x000fea0003800000 */
[----:B-1----:R-:W-:Y:S01]  /*06f0*/  IADD3 R0, R0, -0x1, RZ ;  /* 0xffffffff00007810 */ /* 0x002fe20007ffe0ff */
[----:B------:R-:W-:Y:S05]  /*0700*/  BRA.DIV ~URZ, `(.L_x_695) ;  /* 0x0001c8327f007947 */ /* 0x000fea000b800000 */
[----:B------:R1:W4:Y:S02]  /*0710*/  SHFL.IDX PT, R5, R4, R0, 0x1f ;  /* 0x00001f0004057589 */ /* 0x00032400000e0000 */
.L_x_694:
[----:B------:R-:W-:Y:S05]  /*0720*/  BSYNC B0 ;  /* 0x0000000000007941 */ /* 0x000fea0003800000 */
.L_x_693:
[----:B-1--4-:R-:W-:Y:S01]  /*0730*/  IMAD R0, R5, c[0x0][0x538], R10 ;  /* 0x00014e0005007a24 */ /* 0x012fe200078e020a */
[----:B---3--:R-:W-:Y:S01]  /*0740*/  ISETP.NE.AND P0, PT, R9, 0x1, PT ;  /* 0x000000010900780c */ /* 0x008fe20003f05270 */
[----:B------:R-:W-:Y:S03]  /*0750*/  BSSY B0, `(.L_x_696) ;  /* 0x0000086000007945 */ /* 0x000fe60003800000 */
[----:B------:R1:W-:Y:S01]  /*0760*/  STL [R1+0x7c], R0 ;  /* 0x00007c0001007387 */ /* 0x0003e20000100800 */
[----:B------:R-:W-:-:S08]  /*0770*/  IADD3 R11, -R0, UR5, RZ ;  /* 0x00000005000b7c10 */ /* 0x000fd0000fffe1ff */
        /* <DEDUP_REMOVED lines=30> */
[----:B------:R-:W-:Y:S02]  /*0960*/  @P2 IADD3 R2, R2, 0x1, RZ ;  /* 0x0000000102022810 */ /* 0x000fe40007ffe0ff */
[----:B-1----:R-:W-:-:S03]  /*0970*/  IADD3 R0, RZ, -R3, RZ ;  /* 0x80000003ff007210 */ /* 0x002fc60007ffe0ff */
[----:B------:R-:W-:Y:S01]  /*0980*/  IMAD.MOV.U32 R4, RZ, RZ, R2 ;  /* 0x000000ffff047224 */ /* 0x000fe200078e0002 */
[----:B------:R-:W-:-:S03]  /*0990*/  MOV R2, RZ ;  /* 0x000000ff00027202 */ /* 0x000fc60000000f00 */
[----:B------:R-:W-:Y:S01]  /*09a0*/  @!P1 IMAD.MOV R4, RZ, RZ, -R4 ;  /* 0x000000ffff049224 */ /* 0x000fe200078e0a04 */
[----:B------:R-:W-:Y:S01]  /*09b0*/  @!P0 LOP3.LUT R4, RZ, R12, RZ, 0x33, !PT ;  /* 0x0000000cff048212 */ /* 0x000fe200078e33ff */
[----:B------:R-:W-:Y:S01]  /*09c0*/  IMAD.MOV.U32 R5, RZ, RZ, R0 ;  /* 0x000000ffff057224 */ /* 0x000fe200078e0000 */
[----:B------:R-:W-:Y:S02]  /*09d0*/  IABS R0, R9 ;  /* 0x0000000900007213 */ /* 0x000fe40000000000 */
[----:B------:R-:W-:Y:S01]  /*09e0*/  IABS R7, R4 ;  /* 0x0000000400077213 */ /* 0x000fe20000000000 */
[----:B------:R-:W-:Y:S02]  /*09f0*/  IMAD R5, R5, R8, RZ ;  /* 0x0000000805057224 */ /* 0x000fe400078e02ff */
[----:B------:R-:W-:Y:S02]  /*0a00*/  IMAD.MOV R6, RZ, RZ, -R0 ;  /* 0x000000ffff067224 */ /* 0x000fe400078e0a00 */
        /* <DEDUP_REMOVED lines=22> */
.L_x_697:
[----:B------:R-:W-:-:S04]  /*0b70*/  IMAD.MOV.U32 R2, RZ, RZ, 0x4 ;  /* 0x00000004ff027424 */ /* 0x000fc800078e00ff */
[----:B------:R-:W-:-:S05]  /*0b80*/  IMAD.WIDE R2, R239, R2, c[0x0][0x590] ;  /* 0x00016400ef027625 */ /* 0x000fca00078e0202 */
[----:B------:R-:W3:Y:S02]  /*0b90*/  LDG.E R7, [R2.64] ;  /* 0x0000000a02077981 */ /* 0x000ee4000c1e1900 */
[----:B--23--:R-:W-:-:S05]  /*0ba0*/  IMAD R9, R7, R12, RZ ;  /* 0x0000000c07097224 */ /* 0x00cfca00078e02ff */
[-C--:B-1----:R-:W-:Y:S02]  /*0bb0*/  IABS R0, R9.reuse ;  /* 0x0000000900007213 */ /* 0x082fe40000000000 */
[----:B------:R-:W-:-:S03]  /*0bc0*/  IABS R8, R9 ;  /* 0x0000000900087213 */ /* 0x000fc60000000000 */
[----:B------:R-:W-:-:S04]  /*0bd0*/  IMAD.MOV.U32 R6, RZ, RZ, R0 ;  /* 0x000000ffff067224 */ /* 0x000fc800078e0000 */
[----:B------:R-:W1:Y:S08]  /*0be0*/  I2F.RP R2, R6 ;  /* 0x0000000600027306 */ /* 0x000e700000209400 */
[----:B-1----:R-:W1:Y:S02]  /*0bf0*/  MUFU.RCP R2, R2 ;  /* 0x0000000200027308 */ /* 0x002e640000001000 */
[----:B-1----:R-:W-:-:S06]  /*0c00*/  IADD3 R2, R2, 0xffffffe, RZ ;  /* 0x0ffffffe02027810 */ /* 0x002fcc0007ffe0ff */
[----:B------:R-:W1:Y:S02]  /*0c10*/  F2I.FTZ.U32.TRUNC.NTZ R3, R2 ;  /* 0x0000000200037305 */ /* 0x000e64000021f000 */
[----:B-1----:R-:W-:Y:S02]  /*0c20*/  IMAD.MOV R0, RZ, RZ, -R3 ;  /* 0x000000ffff007224 */ /* 0x002fe400078e0a03 */
[----:B------:R-:W-:Y:S02]  /*0c30*/  IMAD.MOV.U32 R2, RZ, RZ, RZ ;  /* 0x000000ffff027224 */ /* 0x000fe400078e00ff */
[----:B------:R-:W-:Y:S01]  /*0c40*/  IMAD.MOV.U32 R4, RZ, RZ, R0 ;  /* 0x000000ffff047224 */ /* 0x000fe200078e0000 */
[----:B------:R-:W-:-:S03]  /*0c50*/  IABS R0, R11 ;  /* 0x0000000b00007213 */ /* 0x000fc60000000000 */
[----:B------:R-:W-:Y:S01]  /*0c60*/  IMAD R4, R4, R6, RZ ;  /* 0x0000000604047224 */ /* 0x000fe200078e02ff */
[----:B------:R-:W-:-:S03]  /*0c70*/  MOV R5, R0 ;  /* 0x0000000000057202 */ /* 0x000fc60000000f00 */
        /* <DEDUP_REMOVED lines=15> */
[----:B------:R-:W-:Y:S02]  /*0d70*/  IMAD R10, R7, R4, RZ ;  /* 0x00000004070a7224 */ /* 0x000fe400078e02ff */
[----:B------:R-:W-:-:S03]  /*0d80*/  IMAD.MOV R4, RZ, RZ, -R4 ;  /* 0x000000ffff047224 */ /* 0x000fc600078e0a04 */
[----:B------:R-:W-:Y:S01]  /*0d90*/  IADD3 R0, -R10, c[0x0][0x538], RZ ;  /* 0x00014e000a007a10 */ /* 0x000fe20007ffe1ff */
[----:B------:R-:W-:-:S03]  /*0da0*/  IMAD R8, R9, R4, R11 ;  /* 0x0000000409087224 */ /* 0x000fc600078e020b */
[----:B------:R-:W-:-:S04]  /*0db0*/  IMNMX R6, R7, R0, PT ;  /* 0x0000000007067217 */ /* 0x000fc80003800200 */
[-C--:B------:R-:W-:Y:S02]  /*0dc0*/  IABS R0, R6.reuse ;  /* 0x0000000600007213 */ /* 0x080fe40000000000 */
[----:B------:R-:W-:-:S03]  /*0dd0*/  IABS R9, R6 ;  /* 0x0000000600097213 */ /* 0x000fc60000000000 */
[----:B------:R-:W-:-:S04]  /*0de0*/  IMAD.MOV.U32 R5, RZ, RZ, R0 ;  /* 0x000000ffff057224 */ /* 0x000fc800078e0000 */
[----:B------:R-:W1:Y:S08]  /*0df0*/  I2F.RP R2, R5 ;  /* 0x0000000500027306 */ /* 0x000e700000209400 */
[----:B-1----:R-:W1:Y:S02]  /*0e00*/  MUFU.RCP R2, R2 ;  /* 0x0000000200027308 */ /* 0x002e640000001000 */
[----:B-1----:R-:W-:-:S06]  /*0e10*/  IADD3 R2, R2, 0xffffffe, RZ ;  /* 0x0ffffffe02027810 */ /* 0x002fcc0007ffe0ff */
[----:B------:R-:W1:Y:S02]  /*0e20*/  F2I.FTZ.U32.TRUNC.NTZ R3, R2 ;  /* 0x0000000200037305 */ /* 0x000e64000021f000 */
[----:B-1----:R-:W-:Y:S01]  /*0e30*/  IADD3 R0, RZ, -R3, RZ ;  /* 0x80000003ff007210 */ /* 0x002fe20007ffe0ff */
[----:B------:R-:W-:-:S04]  /*0e40*/  IMAD.MOV.U32 R2, RZ, RZ, RZ ;  /* 0x000000ffff027224 */ /* 0x000fc800078e00ff */
[----:B------:R-:W-:Y:S01]  /*0e50*/  IMAD.MOV.U32 R7, RZ, RZ, R0 ;  /* 0x000000ffff077224 */ /* 0x000fe200078e0000 */
[----:B------:R-:W-:-:S03]  /*0e60*/  IABS R0, R8 ;  /* 0x0000000800007213 */ /* 0x000fc60000000000 */
[----:B------:R-:W-:Y:S02]  /*0e70*/  IMAD R7, R7, R5, RZ ;  /* 0x0000000507077224 */ /* 0x000fe400078e02ff */
        /* <DEDUP_REMOVED lines=19> */
.L_x_698:
[----:B------:R-:W-:Y:S05]  /*0fb0*/  BSYNC B0 ;  /* 0x0000000000007941 */ /* 0x000fea0003800000 */
.L_x_696:
[----:B------:R-:W-:-:S04]  /*0fc0*/  LOP3.LUT R0, RZ, R0, RZ, 0x33, !PT ;  /* 0x00000000ff007212 */ /* 0x000fc800078e33ff */
[----:B------:R-:W-:-:S05]  /*0fd0*/  IADD3 R0, R0, R12, RZ ;  /* 0x0000000c00007210 */ /* 0x000fca0007ffe0ff */
[----:B------:R1:W-:Y:S01]  /*0fe0*/  STL [R1+0x104], R0 ;  /* 0x0001040001007387 */ /* 0x0003e20000100800 */
[----:B------:R-:W-:Y:S05]  /*0ff0*/  BRA `(.L_x_699) ;  /* 0x0000004000007947 */ /* 0x000fea0003800000 */
.L_x_687:
[----:B------:R-:W-:Y:S01]  /*1000*/  MOV R0, UR5 ;  /* 0x0000000500007c02 */ /* 0x000fe20008000f00 */
[----:B------:R1:W-:Y:S01]  /*1010*/  STL [R1+0x104], RZ ;  /* 0x000104ff01007387 */ /* 0x0003e20000100800 */
[----:B------:R-:W-:-:S03]  /*1020*/  MOV R238, RZ ;  /* 0x000000ff00ee7202 */ /* 0x000fc60000000f00 */
[----:B------:R1:W-:Y:S04]  /*1030*/  STL [R1+0x7c], R0 ;  /* 0x00007c0001007387 */ /* 0x0003e80000100800 */
.L_x_699:
[----:B------:R-:W2:Y:S04]  /*1040*/  LDL R2, [R1+0x7c] ;  /* 0x00007c0001027983 */ /* 0x000ea80000100800 */
[----:B-1----:R-:W3:Y:S01]  /*1050*/  LDL R0, [R1+0x104] ;  /* 0x0001040001007983 */ /* 0x002ee20000100800 */
[----:B------:R-:W-:Y:S01]  /*1060*/  ISETP.NE.AND P0, PT, R13, RZ, PT ;  /* 0x000000ff0d00720c */ /* 0x000fe20003f05270 */
[----:B------:R-:W-:Y:S01]  /*1070*/  IMAD.MOV.U32 R6, RZ, RZ, R238 ;  /* 0x000000ffff067224 */ /* 0x000fe200078e00ee */
[----:B------:R-:W-:Y:S01]  /*1080*/  MOV R7, R239 ;  /* 0x000000ef00077202 */ /* 0x000fe20000000f00 */
[----:B------:R-:W-:Y:S10]  /*1090*/  WARPSYNC 0xffffffff ;  /* 0xffffffff00007948 */ /* 0x000ff40003800000 */
[----:B--2---:R-:W-:Y:S01]  /*10a0*/  @!P0 IMAD.MOV.U32 R236, RZ, RZ, R2 ;  /* 0x000000ffffec8224 */ /* 0x004fe200078e0002 */
[----:B---3--:R-:W-:-:S03]  /*10b0*/  MOV R5, R0 ;  /* 0x0000000000057202 */ /* 0x008fc60000000f00 */
[----:B------:R-:W-:-:S05]  /*10c0*/  IMAD.MOV.U32 R4, RZ, RZ, R236 ;  /* 0x000000ffff047224 */ /* 0x000fca00078e00ec */
[----:B------:R1:W-:Y:S04]  /*10d0*/  @!P0 STS.128 [0x18100], R4 ;  /* 0x01810004ff008388 */ /* 0x0003e80000000c00 */
[----:B------:R-:W-:Y:S06]  /*10e0*/  BAR.ARV 0x5, 0x100 ;  /* 0x0144000000007b1d */ /* 0x000fec0000002000 */
.L_x_685:
[----:B---3--:R-:W-:-:S13]  /*10f0*/  ISETP.GE.AND P0, PT, R239, c[0x0][0x53c], PT ;  /* 0x00014f00ef007a0c */ /* 0x008fda0003f06270 */
[----:B------:R-:W-:Y:S05]  /*1100*/  @P0 EXIT ;  /* 0x000000000000094d */ /* 0x000fea0003800000 */
[----:B------:R-:W3:Y:S01]  /*1110*/  S2R R20, SR_TID.X ;  /* 0x0000000000147919 */ /* 0x000ee20000002100 */
[----:B------:R-:W-:Y:S01]  /*1120*/  IMAD.MOV.U32 R168, RZ, RZ, 0x20 ;  /* 0x00000020ffa87424 */ /* 0x000fe200078e00ff */
[----:B------:R-:W-:Y:S01]  /*1130*/  ULDC UR7, c[0x0][0x20] ;  /* 0x0000080000077ab9 */ /* 0x000fe20000000800 */
[----:B------:R-:W-:Y:S01]  /*1140*/  IMAD.MOV.U32 R170, RZ, RZ, 0x40 ;  /* 0x00000040ffaa7424 */ /* 0x000fe200078e00ff */
[----:B------:R-:W-:Y:S02]  /*1150*/  UIADD3 UR7, UP0, UR4, UR7, URZ ;  /* 0x0000000704077290 */ /* 0x000fe4000ff1e03f */
[----:B------:R-:W-:Y:S02]  /*1160*/  ULDC UR6, c[0x0][0x24] ;  /* 0x0000090000067ab9 */ /* 0x000fe40000000800 */
[----:B------:R-:W-:Y:S01]  /*1170*/  UIADD3.X UR6, URZ, UR6, URZ, UP0, !UPT ;  /* 0x000000063f067290 */ /* 0x000fe200087fe43f */
[----:B---3--:R-:W-:-:S04]  /*1180*/  SHF.R.S32.HI R8, RZ, 0x1f, R20 ;  /* 0x0000001fff087819 */ /* 0x008fc80000011414 */
[CC--:B------:R-:W-:Y:S02]  /*1190*/  LEA.HI R3, R8.reuse, R20.reuse, RZ, 0x4 ;  /* 0x0000001408037211 */ /* 0x0c0fe400078f20ff */
[-C--:B------:R-:W-:Y:S02]  /*11a0*/  LEA.HI R16, R8, R20.reuse, RZ, 0x3 ;  /* 0x0000001408107211 */ /* 0x080fe400078f18ff */
[----:B--2---:R-:W-:Y:S02]  /*11b0*/  LOP3.LUT R0, R3, 0xfffffff0, RZ, 0xc0, !PT ;  /* 0xfffffff003007812 */ /* 0x004fe400078ec0ff */
[----:B------:R-:W-:Y:S02]  /*11c0*/  SHF.R.S32.HI R19, RZ, 0x3, R16 ;  /* 0x00000003ff137819 */ /* 0x000fe40000011410 */
[----:B------:R-:W-:Y:S01]  /*11d0*/  LOP3.LUT R2, R16, 0xfffffff8, RZ, 0xc0, !PT ;  /* 0xfffffff810027812 */ /* 0x000fe200078ec0ff */
[----:B------:R-:W-:Y:S01]  /*11e0*/  IMAD.IADD R0, R20, 0x1, -R0 ;  /* 0x0000000114007824 */ /* 0x000fe200078e0a00 */
[----:B-1----:R-:W-:Y:S01]  /*11f0*/  SHF.R.S32.HI R4, RZ, 0x4, R3 ;  /* 0x00000004ff047819 */ /* 0x002fe20000011403 */
[----:B------:R-:W-:Y:S01]  /*1200*/  IMAD.SHL.U32 R6, R19, 0x40, RZ ;  /* 0x0000004013067824 */ /* 0x000fe200078e00ff */
[----:B------:R-:W-:Y:S01]  /*1210*/  LEA.HI R15, R8, R20, RZ, 0x2 ;  /* 0x00000014080f7211 */ /* 0x000fe200078f10ff */
[----:B------:R-:W-:Y:S01]  /*1220*/  IMAD.IADD R9, R20, 0x1, -R2 ;  /* 0x0000000114097824 */ /* 0x000fe200078e0a02 */
[----:B------:R-:W-:-:S02]  /*1230*/  SHF.R.S32.HI R5, RZ, 0x1f, R0 ;  /* 0x0000001fff057819 */ /* 0x000fc40000011400 */
[----:B------:R-:W-:Y:S01]  /*1240*/  LOP3.LUT R2, R6, 0x1c0, RZ, 0xc0, !PT ;  /* 0x000001c006027812 */ /* 0x000fe200078ec0ff */
[----:B------:R-:W-:Y:S01]  /*1250*/  IMAD.SHL.U32 R248, R9, 0x8, RZ ;  /* 0x0000000809f87824 */ /* 0x000fe200078e00ff */
[----:B------:R-:W-:Y:S02]  /*1260*/  LEA.HI R13, R5, R0, RZ, 0x3 ;  /* 0x00000000050d7211 */ /* 0x000fe400078f18ff */
[----:B------:R-:W-:Y:S02]  /*1270*/  SHF.R.U32.HI R6, RZ, 0x3, R2 ;  /* 0x00000003ff067819 */ /* 0x000fe40000011602 */
[----:B------:R-:W-:Y:S02]  /*1280*/  LOP3.LUT R5, R2, 0x38, R248, 0xf8, !PT ;  /* 0x0000003802057812 */ /* 0x000fe400078ef8f8 */
[----:B------:R-:W-:Y:S02]  /*1290*/  LOP3.LUT R2, R13, 0xfffffff8, RZ, 0xc0, !PT ;  /* 0xfffffff80d027812 */ /* 0x000fe400078ec0ff */
[----:B------:R-:W-:-:S02]  /*12a0*/  LEA.HI R3, R3, R4, RZ, 0x1 ;  /* 0x0000000403037211 */ /* 0x000fc400078f08ff */
[----:B------:R-:W-:Y:S01]  /*12b0*/  SHF.R.S32.HI R222, RZ, 0x2, R15 ;  /* 0x00000002ffde7819 */ /* 0x000fe2000001140f */
[----:B------:R-:W-:Y:S01]  /*12c0*/  IMAD.IADD R7, R0, 0x1, -R2 ;  /* 0x0000000100077824 */ /* 0x000fe200078e0a02 */
[----:B------:R-:W-:Y:S02]  /*12d0*/  LOP3.LUT R3, R3, 0xfffffffe, RZ, 0xc0, !PT ;  /* 0xfffffffe03037812 */ /* 0x000fe400078ec0ff */
[----:B------:R-:W-:Y:S02]  /*12e0*/  LEA.HI R2, R8, R20, RZ, 0x5 ;  /* 0x0000001408027211 */ /* 0x000fe400078f28ff */
[----:B------:R-:W-:Y:S01]  /*12f0*/  LOP3.LUT R12, R5, R6, RZ, 0x3c, !PT ;  /* 0x00000006050c7212 */ /* 0x000fe200078e3cff */
[----:B------:R-:W-:Y:S01]  /*1300*/  IMAD.IADD R10, R4, 0x1, -R3 ;  /* 0x00000001040a7824 */ /* 0x000fe200078e0a03 */
[----:B------:R-:W-:Y:S02]  /*1310*/  LOP3.LUT R0, R2, 0xffffffe0, RZ, 0xc0, !PT ;  /* 0xffffffe002007812 */ /* 0x000fe400078ec0ff */
[----:B------:R-:W-:-:S02]  /*1320*/  LEA.HI R3, R8, R20, RZ, 0x6 ;  /* 0x0000001408037211 */ /* 0x000fc400078f30ff */
[----:B------:R-:W-:Y:S01]  /*1330*/  SHF.R.S32.HI R8, RZ, 0x5, R2 ;  /* 0x00000005ff087819 */ /* 0x000fe20000011402 */
[----:B------:R-:W-:Y:S01]  /*1340*/  IMAD.IADD R18, R20, 0x1, -R0 ;  /* 0x0000000114127824 */ /* 0x000fe200078e0a00 */
[----:B------:R-:W-:Y:S01]  /*1350*/  SHF.R.S32.HI R4, RZ, 0x1f, R15 ;  /* 0x0000001fff047819 */ /* 0x000fe2000001140f */
[----:B------:R-:W-:Y:S01]  /*1360*/  IMAD.SHL.U32 R11, R3, 0x8, RZ ;  /* 0x00000008030b7824 */ /* 0x000fe200078e00ff */
[----:B------:R-:W-:Y:S01]  /*1370*/  SHF.R.S32.HI R2, RZ, 0x1f, R2 ;  /* 0x0000001fff027819 */ /* 0x000fe20000011402 */
[----:B------:R-:W-:Y:S01]  /*1380*/  IMAD.SHL.U32 R3, R9, 0x40, RZ ;  /* 0x0000004009037824 */ /* 0x000fe200078e00ff */
[----:B------:R-:W-:Y:S01]  /*1390*/  LEA.HI R4, R4, R222, RZ, 0x3 ;  /* 0x000000de04047211 */ /* 0x000fe200078f18ff */
[----:B------:R-:W-:Y:S01]  /*13a0*/  IMAD.SHL.U32 R173, R8, 0x400, RZ ;  /* 0x0000040008ad7824 */ /* 0x000fe200078e00ff */
[----:B------:R-:W-:Y:S01]  /*13b0*/  LEA.HI R0, R2, R8, RZ, 0x3 ;  /* 0x0000000802007211 */ /* 0x000fe200078f18ff */
[----:B------:R-:W-:Y:S01]  /*13c0*/  IMAD.SHL.U32 R242, R8, 0x200, RZ ;  /* 0x0000020008f27824 */ /* 0x000fe200078e00ff */
[----:B------:R-:W-:-:S02]  /*13d0*/  SHF.R.S32.HI R14, RZ, 0x1f, R18 ;  /* 0x0000001fff0e7819 */ /* 0x000fc40000011412 */
[----:B------:R-:W-:Y:S02]  /*13e0*/  LOP3.LUT R2, R3, 0x1c0, RZ, 0xc0, !PT ;  /* 0x000001c003027812 */ /* 0x000fe400078ec0ff */
[----:B------:R-:W-:Y:S02]  /*13f0*/  LOP3.LUT R4, R4, 0xfffffff8, RZ, 0xc0, !PT ;  /* 0xfffffff804047812 */ /* 0x000fe400078ec0ff */
[----:B------:R-:W-:Y:S02]  /*1400*/  LOP3.LUT R3, R0, 0xffffff8, RZ, 0xc0, !PT ;  /* 0x0ffffff800037812 */ /* 0x000fe400078ec0ff */
[----:B------:R-:W-:Y:S01]  /*1410*/  LEA.HI R14, R14, R18, RZ, 0x2 ;  /* 0x000000120e0e7211 */ /* 0x000fe200078f10ff */
[----:B------:R-:W-:Y:S01]  /*1420*/  IMAD.IADD R0, R222, 0x1, -R4 ;  /* 0x00000001de007824 */ /* 0x000fe200078e0a04 */
[----:B------:R-:W-:Y:S01]  /*1430*/  LOP3.LUT R6, R2, 0x8, R16, 0xf8, !PT ;  /* 0x0000000802067812 */ /* 0x000fe200078ef810 */
[----:B------:R-:W-:Y:S01]  /*1440*/  IMAD.IADD R3, R8, 0x1, -R3 ;  /* 0x0000000108037824 */ /* 0x000fe200078e0a03 */
[----:B------:R-:W-:-:S02]  /*1450*/  SHF.R.U32.HI R5, RZ, 0x3, R2 ;  /* 0x00000003ff057819 */ /* 0x000fc40000011602 */
[----:B------:R-:W-:Y:S02]  /*1460*/  SHF.R.S32.HI R2, RZ, 0x2, R14 ;  /* 0x00000002ff027819 */ /* 0x000fe4000001140e */
[C---:B------:R-:W-:Y:S02]  /*1470*/  LOP3.LUT R4, R0.reuse, 0x1, RZ, 0xc0, !PT ;  /* 0x0000000100047812 */ /* 0x040fe400078ec0ff */
[C---:B------:R-:W-:Y:S01]  /*1480*/  LOP3.LUT P6, RZ, R0.reuse, 0x4, RZ, 0xc0, !PT ;  /* 0x0000000400ff7812 */ /* 0x040fe200078cc0ff */
[----:B------:R-:W-:Y:S01]  /*1490*/  IMAD R17, R3, 0x10, R2 ;  /* 0x0000001003117824 */ /* 0x000fe200078e0202 */
[C---:B------:R-:W-:Y:S01]  /*14a0*/  LOP3.LUT P4, RZ, R0.reuse, 0x2, RZ, 0xc0, !PT ;  /* 0x0000000200ff7812 */ /* 0x040fe2000788c0ff */
[----:B------:R-:W-:Y:S01]  /*14b0*/  IMAD.SHL.U32 R2, R0, 0x40, RZ ;  /* 0x0000004000027824 */ /* 0x000fe200078e00ff */
[----:B------:R-:W-:Y:S01]  /*14c0*/  ISETP.NE.U32.AND P5, PT, R4, 0x1, PT ;  /* 0x000000010400780c */ /* 0x000fe20003fa5070 */
[----:B------:R-:W-:Y:S01]  /*14d0*/  IMAD.SHL.U32 R0, R7, 0x40, RZ ;  /* 0x0000004007007824 */ /* 0x000fe200078e00ff */
[----:B------:R-:W-:Y:S01]  /*14e0*/  LOP3.LUT R4, R15, 0xfffffffc, RZ, 0xc0, !PT ;  /* 0xfffffffc0f047812 */ /* 0x000fe200078ec0ff */
[----:B------:R-:W-:Y:S01]  /*14f0*/  IMAD.SHL.U32 R3, R10, 0x8, RZ ;  /* 0x000000080a037824 */ /* 0x000fe200078e00ff */
[----:B------:R-:W-:Y:S01]  /*1500*/  LOP3.LUT R240, R2, 0x1c0, RZ, 0xc0, !PT ;  /* 0x000001c002f07812 */ /* 0x000fe200078ec0ff */
[----:B------:R1:W-:Y:S01]  /*1510*/  STL [R1+0x168], R17 ;  /* 0x0001681101007387 */ /* 0x0003e20000100800 */
[----:B------:R-:W-:Y:S01]  /*1520*/  LOP3.LUT R0, R0, 0x1c0, RZ, 0xc0, !PT ;  /* 0x000001c000007812 */ /* 0x000fe200078ec0ff */
[----:B------:R-:W-:Y:S01]  /*1530*/  IMAD.IADD R252, R20, 0x1, -R4 ;  /* 0x0000000114fc7824 */ /* 0x000fe200078e0a04 */
[----:B------:R-:W-:-:S02]  /*1540*/  SHF.R.U32.HI R241, RZ, 0x3, R240 ;  /* 0x00000003fff17819 */ /* 0x000fc400000116f0 */
[----:B------:R-:W-:Y:S01]  /*1550*/  LOP3.LUT R2, R0, 0x8, R3, 0xf8, !PT ;  /* 0x0000000800027812 */ /* 0x000fe200078ef803 */
[C---:B------:R-:W-:Y:S01]  /*1560*/  IMAD R4, R252.reuse, 0x2, R173 ;  /* 0x00000002fc047824 */ /* 0x040fe200078e02ad */
[----:B------:R-:W-:Y:S01]  /*1570*/  SHF.R.U32.HI R143, RZ, 0x3, R0 ;  /* 0x00000003ff8f7819 */ /* 0x000fe20000011600 */
[----:B------:R-:W-:Y:S01]  /*1580*/  IMAD.SHL.U32 R0, R13, 0x40, RZ ;  /* 0x000000400d007824 */ /* 0x000fe200078e00ff */
[----:B------:R-:W-:Y:S01]  /*1590*/  LOP3.LUT R3, R241, R240, RZ, 0xfc, !PT ;  /* 0x000000f0f1037212 */ /* 0x000fe200078efcff */
[----:B------:R-:W-:Y:S01]  /*15a0*/  IMAD.SHL.U32 R104, R252, 0x8, RZ ;  /* 0x00000008fc687824 */ /* 0x000fe200078e00ff */
[----:B------:R-:W-:Y:S01]  /*15b0*/  LOP3.LUT R143, R2, R143, RZ, 0x3c, !PT ;  /* 0x0000008f028f7212 */ /* 0x000fe200078e3cff */
[----:B------:R-:W-:Y:S01]  /*15c0*/  IMAD R2, R9, 0x20, R19 ;  /* 0x0000002009027824 */ /* 0x000fe200078e0213 */
[----:B------:R-:W-:Y:S01]  /*15d0*/  LOP3.LUT R0, R0, 0xfffffe00, RZ, 0xc0, !PT ;  /* 0xfffffe0000007812 */ /* 0x000fe200078ec0ff */
[----:B------:R-:W-:Y:S01]  /*15e0*/  IMAD.SHL.U32 R106, R252, 0x4, RZ ;  /* 0x00000004fc6a7824 */ /* 0x000fe200078e00ff */
[----:B------:R-:W-:Y:S01]  /*15f0*/  LOP3.LUT R5, R6, R5, RZ, 0x3c, !PT ;  /* 0x0000000506057212 */ /* 0x000fe200078e3cff */
[----:B------:R-:W-:Y:S01]  /*1600*/  IMAD.IADD R6, R4, 0x1, R3 ;  /* 0x0000000104067824 */ /* 0x000fe200078e0203 */
[CC--:B------:R-:W-:Y:S01]  /*1610*/  IADD3 R173, R143.reuse, R0.reuse, R173 ;  /* 0x000000008fad7210 */ /* 0x0c0fe20007ffe0ad */
[----:B------:R2:W-:Y:S01]  /*1620*/  STL [R1+0x108], R2 ;  /* 0x0001080201007387 */ /* 0x0005e20000100800 */
[----:B------:R-:W-:Y:S01]  /*1630*/  LOP3.LUT R143, R143, R0, RZ, 0xfc, !PT ;  /* 0x000000008f8f7212 */ /* 0x000fe200078efcff */
[----:B------:R-:W-:Y:S01]  /*1640*/  IMAD R142, R10, 0x200, R5 ;  /* 0x000002000a8e7824 */ /* 0x000fe200078e0205 */
[----:B------:R-:W-:-:S02]  /*1650*/  LOP3.LUT R3, R14, 0x7ffffffc, RZ, 0xc0, !PT ;  /* 0x7ffffffc0e037812 */ /* 0x000fc400078ec0ff */
[----:B------:R-:W-:Y:S02]  /*1660*/  LEA.HI R0, R252, R252, RZ, 0x1 ;  /* 0x000000fcfc007211 */ /* 0x000fe400078f08ff */
[----:B------:R-:W-:Y:S01]  /*1670*/  LOP3.LUT R11, R12, 0x7ffffe00, R11, 0xf8, !PT ;  /* 0x7ffffe000c0b7812 */ /* 0x000fe200078ef80b */
[----:B------:R-:W-:Y:S01]  /*1680*/  IMAD.IADD R3, R18, 0x1, -R3 ;  /* 0x0000000112037824 */ /* 0x000fe200078e0a03 */
[----:B------:R-:W-:Y:S02]  /*1690*/  LOP3.LUT R0, R0, 0x1ffffffe, RZ, 0xc0, !PT ;  /* 0x1ffffffe00007812 */ /* 0x000fe400078ec0ff */
[----:B------:R-:W-:Y:S01]  /*16a0*/  IADD3 R141, R104, 0x20, RZ ;  /* 0x00000020688d7810 */ /* 0x000fe20007ffe0ff */
[----:B------:R-:W-:Y:S01]  /*16b0*/  IMAD.SHL.U32 R29, R3, 0x2, RZ ;  /* 0x00000002031d7824 */ /* 0x000fe200078e00ff */
[----:B------:R-:W-:Y:S01]  /*16c0*/  LOP3.LUT R3, R240, 0x18, R104, 0xf8, !PT ;  /* 0x00000018f0037812 */ /* 0x000fe200078ef868 */
[----:B------:R-:W-:Y:S01]  /*16d0*/  IMAD.IADD R4, R252, 0x1, -R0 ;  /* 0x00000001fc047824 */ /* 0x000fe200078e0a00 */
[----:B------:R-:W-:Y:S01]  /*16e0*/  IADD3 R250, R248, 0x40, RZ ;  /* 0x00000040f8fa7810 */ /* 0x000fe20007ffe0ff */
[----:B------:R-:W-:Y:S01]  /*16f0*/  IMAD.SHL.U32 R203, R11, 0x2, RZ ;  /* 0x000000020bcb7824 */ /* 0x000fe200078e00ff */
[----:B------:R-:W-:Y:S01]  /*1700*/  LOP3.LUT R3, R242, R3, R241, 0xf6, !PT ;  /* 0x00000003f2037212 */ /* 0x000fe200078ef6f1 */
[----:B------:R-:W-:Y:S01]  /*1710*/  IMAD R4, R4, 0x8, R17 ;  /* 0x0000000804047824 */ /* 0x000fe200078e0211 */
[C---:B------:R-:W-:Y:S01]  /*1720*/  IADD3 R28, R29.reuse, 0x8, RZ ;  /* 0x000000081d1c7810 */ /* 0x040fe20007ffe0ff */
[----:B------:R-:W-:Y:S01]  /*1730*/  STL [R1+0x100], R29 ;  /* 0x0001001d01007387 */ /* 0x000fe20000100800 */
[----:B------:R-:W-:-:S02]  /*1740*/  IADD3 R26, R29, 0x18, RZ ;  /* 0x000000181d1a7810 */ /* 0x000fc40007ffe0ff */
[----:B------:R-:W-:Y:S01]  /*1750*/  LEA R214, R3, 0x100, 0x1 ;  /* 0x0000010003d67811 */ /* 0x000fe200078e08ff */
[----:B------:R3:W-:Y:S01]  /*1760*/  STL [R1+0x16c], R4 ;  /* 0x00016c0401007387 */ /* 0x0007e20000100800 */
[----:B------:R-:W-:Y:S02]  /*1770*/  SHF.R.S32.HI R3, RZ, 0x1f, R28 ;  /* 0x0000001fff037819 */ /* 0x000fe4000001141c */
[C---:B------:R-:W-:Y:S01]  /*1780*/  IADD3 R25, R29.reuse, 0x20, RZ ;  /* 0x000000201d197810 */ /* 0x040fe20007ffe0ff */
[----:B------:R-:W-:Y:S01]  /*1790*/  STL [R1+0xec], R28 ;  /* 0x0000ec1c01007387 */ /* 0x000fe20000100800 */
[C---:B------:R-:W-:Y:S02]  /*17a0*/  IADD3 R23, R29.reuse, 0x30, RZ ;  /* 0x000000301d177810 */ /* 0x040fe40007ffe0ff */
[C---:B------:R-:W-:Y:S01]  /*17b0*/  IADD3 R22, R29.reuse, 0x38, RZ ;  /* 0x000000381d167810 */ /* 0x040fe20007ffe0ff */
[----:B------:R4:W-:Y:S01]  /*17c0*/  STL [R1+0x164], R3 ;  /* 0x0001640301007387 */ /* 0x0009e20000100800 */
[----:B------:R-:W-:-:S02]  /*17d0*/  IADD3 R20, R29, 0x48, RZ ;  /* 0x000000481d147810 */ /* 0x000fc40007ffe0ff */
[C---:B------:R-:W-:Y:S01]  /*17e0*/  IADD3 R19, R29.reuse, 0x50, RZ ;  /* 0x000000501d137810 */ /* 0x040fe20007ffe0ff */
[----:B------:R-:W-:Y:S01]  /*17f0*/  STL [R1+0xe4], R26 ;  /* 0x0000e41a01007387 */ /* 0x000fe20000100800 */
[C---:B-1----:R-:W-:Y:S02]  /*1800*/  IADD3 R17, R29.reuse, 0x60, RZ ;  /* 0x000000601d117810 */ /* 0x042fe40007ffe0ff */
[C---:B------:R-:W-:Y:S01]  /*1810*/  IADD3 R16, R29.reuse, 0x68, RZ ;  /* 0x000000681d107810 */ /* 0x040fe20007ffe0ff */
[----:B------:R-:W-:Y:S01]  /*1820*/  STL [R1+0xe0], R25 ;  /* 0x0000e01901007387 */ /* 0x000fe20000100800 */
[C---:B------:R-:W-:Y:S02]  /*1830*/  IADD3 R14, R29.reuse, 0x78, RZ ;  /* 0x000000781d0e7810 */ /* 0x040fe40007ffe0ff */
[----:B------:R-:W-:Y:S01]  /*1840*/  IADD3 R13, R29, 0x80, RZ ;  /* 0x000000801d0d7810 */ /* 0x000fe20007ffe0ff */
[----:B------:R-:W-:Y:S01]  /*1850*/  STL [R1+0x88], R23 ;  /* 0x0000881701007387 */ /* 0x000fe20000100800 */
[----:B--2---:R-:W-:-:S02]  /*1860*/  SHF.R.S32.HI R2, RZ, 0x1f, R141 ;  /* 0x0000001fff027819 */ /* 0x004fc4000001148d */
[----:B------:R-:W-:Y:S01]  /*1870*/  IADD3 R11, R29, 0x90, RZ ;  /* 0x000000901d0b7810 */ /* 0x000fe20007ffe0ff */
[----:B------:R-:W-:Y:S01]  /*1880*/  STL [R1+0xd8], R22 ;  /* 0x0000d81601007387 */ /* 0x000fe20000100800 */
[----:B---3--:R-:W-:Y:S02]  /*1890*/  SHF.R.S32.HI R4, RZ, 0x1f, R26 ;  /* 0x0000001fff047819 */ /* 0x008fe4000001141a */
[C---:B------:R-:W-:Y:S01]  /*18a0*/  LOP3.LUT P3, RZ, R7.reuse, 0x4, RZ, 0xc0, !PT ;  /* 0x0000000407ff7812 */ /* 0x040fe2000786c0ff */
[----:B------:R-:W-:Y:S01]  /*18b0*/  STL [R1+0xd0], R20 ;  /* 0x0000d01401007387 */ /* 0x000fe20000100800 */
[----:B------:R-:W-:Y:S02]  /*18c0*/  LOP3.LUT P1, RZ, R7, 0x2, RZ, 0xc0, !PT ;  /* 0x0000000207ff7812 */ /* 0x000fe4000782c0ff */
[----:B------:R-:W-:Y:S01]  /*18d0*/  LEA.HI R2, R2, R141, RZ, 0x3 ;  /* 0x0000008d02027211 */ /* 0x000fe200078f18ff */
[----:B------:R1:W-:Y:S01]  /*18e0*/  STL [R1+0x15c], R4 ;  /* 0x00015c0401007387 */ /* 0x0003e20000100800 */
[----:B----4-:R-:W-:-:S02]  /*18f0*/  SHF.R.S32.HI R3, RZ, 0x1f, R25 ;  /* 0x0000001fff037819 */ /* 0x010fc40000011419 */
[----:B------:R-:W-:Y:S01]  /*1900*/  SHF.R.S32.HI R7, RZ, 0x1f, R250 ;  /* 0x0000001fff077819 */ /* 0x000fe200000114fa */
[----:B------:R-:W-:Y:S01]  /*1910*/  STL [R1+0xcc], R19 ;  /* 0x0000cc1301007387 */ /* 0x000fe20000100800 */
[C---:B------:R-:W-:Y:S02]  /*1920*/  IADD3 R10, R29.reuse, 0x98, RZ ;  /* 0x000000981d0a7810 */ /* 0x040fe40007ffe0ff */
[----:B------:R-:W-:Y:S01]  /*1930*/  IADD3 R251, R248, 0x80, RZ ;  /* 0x00000080f8fb7810 */ /* 0x000fe20007ffe0ff */
[----:B------:R2:W-:Y:S01]  /*1940*/  STL [R1+0x158], R3 ;  /* 0x0001580301007387 */ /* 0x0005e20000100800 */
[C---:B------:R-:W-:Y:S02]  /*1950*/  IADD3 R8, R29.reuse, 0xa8, RZ ;  /* 0x000000a81d087810 */ /* 0x040fe40007ffe0ff */
[----:B------:R-:W-:Y:S01]  /*1960*/  LOP3.LUT R221, R2, 0xfffffff8, RZ, 0xc0, !PT ;  /* 0xfffffff802dd7812 */ /* 0x000fe200078ec0ff */
[----:B------:R3:W-:Y:S01]  /*1970*/  STL [R1+0x74], R7 ;  /* 0x0000740701007387 */ /* 0x0007e20000100800 */
[----:B------:R-:W-:-:S02]  /*1980*/  IADD3 R2, R29, 0xb8, RZ ;  /* 0x000000b81d027810 */ /* 0x000fc40007ffe0ff */
[----:B------:R-:W-:Y:S01]  /*1990*/  SHF.R.S32.HI R5, RZ, 0x1f, R251 ;  /* 0x0000001fff057819 */ /* 0x000fe200000114fb */
[----:B------:R-:W-:Y:S01]  /*19a0*/  STL [R1+0x84], R17 ;  /* 0x0000841101007387 */ /* 0x000fe20000100800 */
[----:B------:R-:W-:Y:S02]  /*19b0*/  IADD3 R140, R104, 0x40, RZ ;  /* 0x00000040688c7810 */ /* 0x000fe40007ffe0ff */
[C---:B------:R-:W-:Y:S01]  /*19c0*/  LOP3.LUT P2, RZ, R9.reuse, 0x4, RZ, 0xc0, !PT ;  /* 0x0000000409ff7812 */ /* 0x040fe2000784c0ff */
[----:B------:R4:W-:Y:S01]  /*19d0*/  STL [R1+0x9c], R2 ;  /* 0x00009c0201007387 */ /* 0x0009e20000100800 */
[----:B------:R-:W-:Y:S02]  /*19e0*/  SHF.R.S32.HI R0, RZ, 0x1f, R140 ;  /* 0x0000001fff007819 */ /* 0x000fe4000001148c */
[----:B------:R-:W-:Y:S01]  /*19f0*/  LOP3.LUT P0, RZ, R9, 0x2, RZ, 0xc0, !PT ;  /* 0x0000000209ff7812 */ /* 0x000fe2000780c0ff */
[----:B------:R5:W-:Y:S01]  /*1a00*/  STL [R1+0x70], R5 ;  /* 0x0000700501007387 */ /* 0x000be20000100800 */
[----:B-1----:R-:W-:-:S02]  /*1a10*/  SHF.R.S32.HI R4, RZ, 0x1f, R23 ;  /* 0x0000001fff047819 */ /* 0x002fc40000011417 */
[----:B------:R-:W-:Y:S01]  /*1a20*/  LEA.HI R220, R0, R140, RZ, 0x3 ;  /* 0x0000008c00dc7211 */ /* 0x000fe200078f18ff */
[----:B------:R-:W-:Y:S01]  /*1a30*/  STL [R1+0xc4], R16 ;  /* 0x0000c41001007387 */ /* 0x000fe20000100800 */
[----:B------:R-:W-:Y:S02]  /*1a40*/  SEL R0, R170, 0xffffffc0, !P6 ;  /* 0xffffffc0aa007807 */ /* 0x000fe40007000000 */
[C---:B------:R-:W-:Y:S01]  /*1a50*/  IADD3 R27, R29.reuse, 0x10, RZ ;  /* 0x000000101d1b7810 */ /* 0x040fe20007ffe0ff */
[----:B------:R1:W-:Y:S01]  /*1a60*/  STL [R1+0x150], R4 ;  /* 0x0001500401007387 */ /* 0x0003e20000100800 */
[----:B--2---:R-:W-:Y:S01]  /*1a70*/  SHF.R.S32.HI R3, RZ, 0x1f, R22 ;  /* 0x0000001fff037819 */ /* 0x004fe20000011416 */
[----:B------:R-:W-:Y:S01]  /*1a80*/  IMAD.IADD R215, R214, 0x1, R0 ;  /* 0x00000001d6d77824 */ /* 0x000fe200078e0200 */
[C---:B------:R-:W-:Y:S01]  /*1a90*/  IADD3 R24, R29.reuse, 0x28, RZ ;  /* 0x000000281d187810 */ /* 0x040fe20007ffe0ff */
[----:B------:R2:W-:Y:S01]  /*1aa0*/  STL [R1+0xe8], R27 ;  /* 0x0000e81b01007387 */ /* 0x0005e20000100800 */
[----:B---3--:R-:W-:-:S02]  /*1ab0*/  IADD3 R7, R29, 0xb0, RZ ;  /* 0x000000b01d077810 */ /* 0x008fc40007ffe0ff */
[C---:B------:R-:W-:Y:S01]  /*1ac0*/  IADD3 R21, R29.reuse, 0x40, RZ ;  /* 0x000000401d157810 */ /* 0x040fe20007ffe0ff */
[----:B------:R3:W-:Y:S01]  /*1ad0*/  STL [R1+0x14c], R3 ;  /* 0x00014c0301007387 */ /* 0x0007e20000100800 */
[C---:B------:R-:W-:Y:S02]  /*1ae0*/  IADD3 R18, R29.reuse, 0x58, RZ ;  /* 0x000000581d127810 */ /* 0x040fe40007ffe0ff */
[C---:B------:R-:W-:Y:S01]  /*1af0*/  IADD3 R15, R29.reuse, 0x70, RZ ;  /* 0x000000701d0f7810 */ /* 0x040fe20007ffe0ff */
[----:B------:R3:W-:Y:S01]  /*1b00*/  STL [R1+0xdc], R24 ;  /* 0x0000dc1801007387 */ /* 0x0007e20000100800 */
[----:B----4-:R-:W-:Y:S02]  /*1b10*/  SHF.R.S32.HI R2, RZ, 0x1f, R2 ;  /* 0x0000001fff027819 */ /* 0x010fe40000011402 */
[----:B------:R-:W-:Y:S01]  /*1b20*/  IADD3 R12, R29, 0x88, RZ ;  /* 0x000000881d0c7810 */ /* 0x000fe20007ffe0ff */
[----:B------:R4:W-:Y:S01]  /*1b30*/  STL [R1+0xd4], R21 ;  /* 0x0000d41501007387 */ /* 0x0009e20000100800 */
[----:B-----5:R-:W-:-:S02]  /*1b40*/  SEL R5, R168, 0xffffffe0, !P4 ;  /* 0xffffffe0a8057807 */ /* 0x020fc40006000000 */
[----:B------:R-:W-:Y:S01]  /*1b50*/  IADD3 R9, R29, 0xa0, RZ ;  /* 0x000000a01d097810 */ /* 0x000fe20007ffe0ff */
[----:B------:R-:W-:Y:S01]  /*1b60*/  STL [R1+0x10c], R2 ;  /* 0x00010c0201007387 */ /* 0x000fe20000100800 */
[----:B------:R-:W-:Y:S02]  /*1b70*/  LEA R142, R142, 0x6100, 0x1 ;  /* 0x000061008e8e7811 */ /* 0x000fe400078e08ff */
[----:B------:R-:W-:Y:S01]  /*1b80*/  SEL R168, R168, 0xffffffe0, !P1 ;  /* 0xffffffe0a8a87807 */ /* 0x000fe20004800000 */
[----:B------:R5:W-:Y:S01]  /*1b90*/  STL [R1+0xc8], R18 ;  /* 0x0000c81201007387 */ /* 0x000be20000100800 */
[----:B-1----:R-:W-:Y:S02]  /*1ba0*/  SHF.R.S32.HI R4, RZ, 0x1f, R20 ;  /* 0x0000001fff047819 */ /* 0x002fe40000011414 */
[----:B------:R-:W-:Y:S01]  /*1bb0*/  LEA R173, R173, 0xc100, 0x1 ;  /* 0x0000c100adad7811 */ /* 0x000fe200078e08ff */
[----:B------:R1:W-:Y:S01]  /*1bc0*/  STL [R1+0xc0], R15 ;  /* 0x0000c00f01007387 */ /* 0x0003e20000100800 */
[----:B--2---:R-:W-:-:S02]  /*1bd0*/  SHF.R.S32.HI R27, RZ, 0x1f, R27 ;  /* 0x0000001fff1b7819 */ /* 0x004fc4000001141b */
[----:B------:R-:W-:Y:S01]  /*1be0*/  LEA R143, R143, 0x100, 0x1 ;  /* 0x000001008f8f7811 */ /* 0x000fe200078e08ff */
[----:B------:R2:W-:Y:S01]  /*1bf0*/  STL [R1+0x144], R4 ;  /* 0x0001440401007387 */ /* 0x0005e20000100800 */
[----:B---3--:R-:W-:Y:S01]  /*1c00*/  SHF.R.S32.HI R3, RZ, 0x1f, R19 ;  /* 0x0000001fff037819 */ /* 0x008fe20000011413 */
[C---:B------:R-:W-:Y:S01]  /*1c10*/  IMAD.IADD R174, R173.reuse, 0x1, R168 ;  /* 0x00000001adae7824 */ /* 0x040fe200078e02a8 */
[----:B------:R-:W-:Y:S01]  /*1c20*/  SEL R169, R170, 0xffffffc0, !P2 ;  /* 0xffffffc0aaa97807 */ /* 0x000fe20005000000 */
[----:B------:R3:W-:Y:S01]  /*1c30*/  STL [R1+0xb4], R12 ;  /* 0x0000b40c01007387 */ /* 0x0007e20000100800 */
[----:B------:R-:W-:Y:S01]  /*1c40*/  SHF.R.S32.HI R24, RZ, 0x1f, R24 ;  /* 0x0000001fff187819 */ /* 0x000fe20000011418 */
[----:B------:R-:W-:Y:S01]  /*1c50*/  IMAD.IADD R168, R168, 0x1, R143 ;  /* 0x00000001a8a87824 */ /* 0x000fe200078e028f */
[----:B------:R-:W-:Y:S01]  /*1c60*/  SEL R170, R170, 0xffffffc0, !P3 ;  /* 0xffffffc0aaaa7807 */ /* 0x000fe20005800000 */
[----:B------:R3:W-:Y:S01]  /*1c70*/  STL [R1+0x140], R3 ;  /* 0x0001400301007387 */ /* 0x0007e20000100800 */
[----:B----4-:R-:W-:Y:S01]  /*1c80*/  SHF.R.S32.HI R21, RZ, 0x1f, R21 ;  /* 0x0000001fff157819 */ /* 0x010fe20000011415 */
[C---:B------:R-:W-:Y:S01]  /*1c90*/  IMAD.IADD R172, R142.reuse, 0x1, R169 ;  /* 0x000000018eac7824 */ /* 0x040fe200078e02a9 */
[C---:B------:R-:W-:Y:S01]  /*1ca0*/  IADD3 R177, R142.reuse, 0x20, RZ ;  /* 0x000000208eb17810 */ /* 0x040fe20007ffe0ff */
[----:B------:R4:W-:Y:S01]  /*1cb0*/  STL [R1+0xa8], R9 ;  /* 0x0000a80901007387 */ /* 0x0009e20000100800 */
[----:B------:R-:W-:Y:S01]  /*1cc0*/  @P0 IADD3 R177, R142, -0x20, RZ ;  /* 0xffffffe08eb10810 */ /* 0x000fe20007ffe0ff */
[----:B------:R-:W-:Y:S01]  /*1cd0*/  IMAD.IADD R176, R173, 0x1, R170 ;  /* 0x00000001adb07824 */ /* 0x000fe200078e02aa */
[----:B------:R-:W-:Y:S01]  /*1ce0*/  IADD3 R213, R104, 0x60, RZ ;  /* 0x0000006068d57810 */ /* 0x000fe20007ffe0ff */
[----:B------:R-:W-:Y:S01]  /*1cf0*/  STL [R1+0xbc], R14 ;  /* 0x0000bc0e01007387 */ /* 0x000fe20000100800 */
[----:B-----5:R-:W-:Y:S01]  /*1d00*/  SHF.R.S32.HI R18, RZ, 0x1f, R18 ;  /* 0x0000001fff127819 */ /* 0x020fe20000011412 */
[----:B------:R-:W-:Y:S01]  /*1d10*/  IMAD.IADD R171, R170, 0x1, R143 ;  /* 0x00000001aaab7824 */ /* 0x000fe200078e028f */
[----:B------:R-:W-:Y:S01]  /*1d20*/  IADD3 R212, R104, 0x80, RZ ;  /* 0x0000008068d47810 */ /* 0x000fe20007ffe0ff */
[----:B------:R-:W-:Y:S01]  /*1d30*/  STL [R1+0xb8], R13 ;  /* 0x0000b80d01007387 */ /* 0x000fe20000100800 */
[----:B-1----:R-:W-:Y:S01]  /*1d40*/  SHF.R.S32.HI R15, RZ, 0x1f, R15 ;  /* 0x0000001fff0f7819 */ /* 0x002fe2000001140f */
[----:B------:R-:W-:Y:S01]  /*1d50*/  IMAD.IADD R175, R174, 0x1, R170 ;  /* 0x00000001aeaf7824 */ /* 0x000fe200078e02aa */
[----:B------:R-:W-:Y:S01]  /*1d60*/  IADD3 R211, R104, 0xa0, RZ ;  /* 0x000000a068d37810 */ /* 0x000fe20007ffe0ff */
[----:B------:R-:W-:Y:S01]  /*1d70*/  STL [R1+0xb0], R11 ;  /* 0x0000b00b01007387 */ /* 0x000fe20000100800 */
[----:B--2---:R-:W-:Y:S01]  /*1d80*/  SHF.R.S32.HI R4, RZ, 0x1f, R17 ;  /* 0x0000001fff047819 */ /* 0x004fe20000011411 */
[----:B------:R-:W-:Y:S01]  /*1d90*/  IMAD.IADD R169, R169, 0x1, R177 ;  /* 0x00000001a9a97824 */ /* 0x000fe200078e02b1 */
[----:B------:R-:W-:Y:S01]  /*1da0*/  LOP3.LUT R220, R220, 0xfffffff8, RZ, 0xc0, !PT ;  /* 0xfffffff8dcdc7812 */ /* 0x000fe200078ec0ff */
[----:B------:R-:W-:Y:S01]  /*1db0*/  STL [R1+0xac], R10 ;  /* 0x0000ac0a01007387 */ /* 0x000fe20000100800 */
[----:B---3--:R-:W-:Y:S01]  /*1dc0*/  SHF.R.S32.HI R12, RZ, 0x1f, R12 ;  /* 0x0000001fff0c7819 */ /* 0x008fe2000001140c */
[----:B------:R-:W-:Y:S01]  /*1dd0*/  IMAD.IADD R170, R170, 0x1, R168 ;  /* 0x00000001aaaa7824 */ /* 0x000fe200078e02a8 */
[----:B------:R-:W-:Y:S01]  /*1de0*/  SHF.R.S32.HI R249, RZ, 0x1f, R248 ;  /* 0x0000001ffff97819 */ /* 0x000fe200000114f8 */
[----:B------:R1:W-:Y:S01]  /*1df0*/  STL [R1+0x138], R4 ;  /* 0x0001380401007387 */ /* 0x0003e20000100800 */
[----:B------:R-:W-:-:S02]  /*1e00*/  SHF.R.S32.HI R3, RZ, 0x1f, R16 ;  /* 0x0000001fff037819 */ /* 0x000fc40000011410 */
[----:B------:R-:W-:Y:S01]  /*1e10*/  SHF.R.S32.HI R105, RZ, 0x1f, R104 ;  /* 0x0000001fff697819 */ /* 0x000fe20000011468 */
[----:B------:R-:W-:Y:S01]  /*1e20*/  STL [R1+0xa4], R8 ;  /* 0x0000a40801007387 */ /* 0x000fe20000100800 */
[----:B----4-:R-:W-:Y:S02]  /*1e30*/  SHF.R.S32.HI R9, RZ, 0x1f, R9 ;  /* 0x0000001fff097819 */ /* 0x010fe40000011409 */
[----:B------:R-:W-:Y:S01]  /*1e40*/  SHF.R.S32.HI R247, RZ, 0x1f, R213 ;  /* 0x0000001ffff77819 */ /* 0x000fe200000114d5 */
[----:B------:R2:W-:Y:S01]  /*1e50*/  STL [R1+0x134], R3 ;  /* 0x0001340301007387 */ /* 0x0005e20000100800 */
[----:B------:R-:W-:Y:S02]  /*1e60*/  SHF.R.S32.HI R246, RZ, 0x1f, R212 ;  /* 0x0000001ffff67819 */ /* 0x000fe400000114d4 */
[----:B------:R-:W-:Y:S01]  /*1e70*/  SHF.R.S32.HI R245, RZ, 0x1f, R211 ;  /* 0x0000001ffff57819 */ /* 0x000fe200000114d3 */
[----:B------:R-:W-:Y:S01]  /*1e80*/  STL [R1+0xa0], R7 ;  /* 0x0000a00701007387 */ /* 0x000fe20000100800 */
[----:B------:R-:W-:-:S02]  /*1e90*/  SHF.R.S32.HI R244, RZ, 0x1f, R221 ;  /* 0x0000001ffff47819 */ /* 0x000fc400000114dd */
[----:B------:R-:W-:Y:S01]  /*1ea0*/  SHF.R.S32.HI R243, RZ, 0x1f, R220 ;  /* 0x0000001ffff37819 */ /* 0x000fe200000114dc */
[----:B------:R-:W-:Y:S01]  /*1eb0*/  STL [R1+0x160], R27 ;  /* 0x0001601b01007387 */ /* 0x000fe20000100800 */
[C---:B------:R-:W-:Y:S02]  /*1ec0*/  IADD3 R188, R177.reuse, 0x800, RZ ;  /* 0x00000800b1bc7810 */ /* 0x040fe40007ffe0ff */
[C---:B------:R-:W-:Y:S01]  /*1ed0*/  IADD3 R187, R177.reuse, 0x1000, RZ ;  /* 0x00001000b1bb7810 */ /* 0x040fe20007ffe0ff */
[----:B------:R-:W-:Y:S01]  /*1ee0*/  STL [R1+0x154], R24 ;  /* 0x0001541801007387 */ /* 0x000fe20000100800 */
[C---:B------:R-:W-:Y:S02]  /*1ef0*/  IADD3 R186, R177.reuse, 0x1800, RZ ;  /* 0x00001800b1ba7810 */ /* 0x040fe40007ffe0ff */
[----:B------:R-:W-:Y:S01]  /*1f00*/  IADD3 R185, R177, 0x2000, RZ ;  /* 0x00002000b1b97810 */ /* 0x000fe20007ffe0ff */
[----:B------:R-:W-:Y:S01]  /*1f10*/  STL [R1+0x148], R21 ;  /* 0x0001481501007387 */ /* 0x000fe20000100800 */
[----:B-1----:R-:W-:-:S02]  /*1f20*/  SHF.R.S32.HI R4, RZ, 0x1f, R14 ;  /* 0x0000001fff047819 */ /* 0x002fc4000001140e */
[C---:B------:R-:W-:Y:S01]  /*1f30*/  IADD3 R184, R177.reuse, 0x2800, RZ ;  /* 0x00002800b1b87810 */ /* 0x040fe20007ffe0ff */
[----:B------:R-:W-:Y:S01]  /*1f40*/  STL [R1+0x13c], R18 ;  /* 0x00013c1201007387 */ /* 0x000fe20000100800 */
[C---:B------:R-:W-:Y:S02]  /*1f50*/  IADD3 R183, R177.reuse, 0x3000, RZ ;  /* 0x00003000b1b77810 */ /* 0x040fe40007ffe0ff */
[C---:B------:R-:W-:Y:S01]  /*1f60*/  IADD3 R182, R177.reuse, 0x3800, RZ ;  /* 0x00003800b1b67810 */ /* 0x040fe20007ffe0ff */
[----:B------:R1:W-:Y:S01]  /*1f70*/  STL [R1+0x12c], R4 ;  /* 0x00012c0401007387 */ /* 0x0003e20000100800 */
[----:B--2---:R-:W-:Y:S02]  /*1f80*/  SHF.R.S32.HI R3, RZ, 0x1f, R13 ;  /* 0x0000001fff037819 */ /* 0x004fe4000001140d */
[C---:B------:R-:W-:Y:S01]  /*1f90*/  IADD3 R181, R177.reuse, 0x4000, RZ ;  /* 0x00004000b1b57810 */ /* 0x040fe20007ffe0ff */
[----:B------:R-:W-:Y:S01]  /*1fa0*/  STL [R1+0x130], R15 ;  /* 0x0001300f01007387 */ /* 0x000fe20000100800 */
[----:B------:R-:W-:-:S02]  /*1fb0*/  IADD3 R180, R177, 0x4800, RZ ;  /* 0x00004800b1b47810 */ /* 0x000fc40007ffe0ff */
[C---:B------:R-:W-:Y:S01]  /*1fc0*/  IADD3 R179, R177.reuse, 0x5000, RZ ;  /* 0x00005000b1b37810 */ /* 0x040fe20007ffe0ff */
[----:B------:R2:W-:Y:S01]  /*1fd0*/  STL [R1+0x128], R3 ;  /* 0x0001280301007387 */ /* 0x0005e20000100800 */
[----:B------:R-:W-:-:S03]  /*1fe0*/  IADD3 R178, R177, 0x5800, RZ ;  /* 0x00005800b1b27810 */ /* 0x000fc60007ffe0ff */
[----:B------:R-:W-:Y:S04]  /*1ff0*/  STL [R1+0x124], R12 ;  /* 0x0001240c01007387 */ /* 0x000fe80000100800 */
[----:B------:R-:W-:Y:S01]  /*2000*/  STL [R1+0x118], R9 ;  /* 0x0001180901007387 */ /* 0x000fe20000100800 */
[----:B-1----:R-:W-:-:S05]  /*2010*/  SHF.R.S32.HI R4, RZ, 0x1f, R11 ;  /* 0x0000001fff047819 */ /* 0x002fca000001140b */
[----:B------:R1:W-:Y:S01]  /*2020*/  STL [R1+0x120], R4 ;  /* 0x0001200401007387 */ /* 0x0003e20000100800 */
[----:B--2---:R-:W-:-:S05]  /*2030*/  SHF.R.S32.HI R3, RZ, 0x1f, R10 ;  /* 0x0000001fff037819 */ /* 0x004fca000001140a */
[----:B------:R2:W-:Y:S01]  /*2040*/  STL [R1+0x11c], R3 ;  /* 0x00011c0301007387 */ /* 0x0005e20000100800 */
[----:B-1----:R-:W-:-:S05]  /*2050*/  SHF.R.S32.HI R4, RZ, 0x1f, R8 ;  /* 0x0000001fff047819 */ /* 0x002fca0000011408 */
[----:B------:R1:W-:Y:S01]  /*2060*/  STL [R1+0x114], R4 ;  /* 0x0001140401007387 */ /* 0x0003e20000100800 */
[----:B--2---:R-:W-:-:S05]  /*2070*/  SHF.R.S32.HI R3, RZ, 0x1f, R7 ;  /* 0x0000001fff037819 */ /* 0x004fca0000011407 */
[----:B------:R2:W-:Y:S01]  /*2080*/  STL [R1+0x110], R3 ;  /* 0x0001100301007387 */ /* 0x0005e20000100800 */
[----:B-1----:R-:W-:-:S05]  /*2090*/  LEA R4, R6, 0x80, 0x1 ;  /* 0x0000008006047811 */ /* 0x002fca00078e08ff */
[C---:B------:R-:W-:Y:S01]  /*20a0*/  IMAD.IADD R2, R4.reuse, 0x1, R5 ;  /* 0x0000000104027824 */ /* 0x040fe200078e0205 */
[----:B------:R1:W-:Y:S01]  /*20b0*/  STL [R1+0x8c], R4 ;  /* 0x00008c0401007387 */ /* 0x0003e20000100800 */
[C---:B------:R-:W-:Y:S01]  /*20c0*/  IMAD.IADD R6, R4.reuse, 0x1, R0 ;  /* 0x0000000104067824 */ /* 0x040fe200078e0200 */
[C---:B--2---:R-:W-:Y:S02]  /*20d0*/  IADD3 R3, R4.reuse, -0x10, RZ ;  /* 0xfffffff004037810 */ /* 0x044fe40007ffe0ff */
[----:B------:R-:W-:Y:S01]  /*20e0*/  @P5 IADD3 R3, R4, 0x10, RZ ;  /* 0x0000001004035810 */ /* 0x000fe20007ffe0ff */
[----:B------:R2:W-:Y:S04]  /*20f0*/  STL [R1+0x98], R2 ;  /* 0x0000980201007387 */ /* 0x0005e80000100800 */
[----:B------:R3:W-:Y:S04]  /*2100*/  STL [R1+0x90], R3 ;  /* 0x0000900301007387 */ /* 0x0007e80000100800 */
[----:B------:R4:W-:Y:S01]  /*2110*/  STL [R1+0xfc], R6 ;  /* 0x0000fc0601007387 */ /* 0x0009e20000100800 */
[----:B-1----:R-:W-:-:S02]  /*2120*/  IMAD.IADD R4, R0, 0x1, R2 ;  /* 0x0000000100047824 */ /* 0x002fc400078e0202 */
[----:B--2---:R-:W-:-:S03]  /*2130*/  IMAD.IADD R2, R5, 0x1, R3 ;  /* 0x0000000105027824 */ /* 0x004fc600078e0203 */
[----:B------:R4:W-:Y:S01]  /*2140*/  STL [R1+0xf8], R4 ;  /* 0x0000f80401007387 */ /* 0x0009e20000100800 */
[----:B---3--:R-:W-:-:S03]  /*2150*/  IMAD.IADD R3, R0, 0x1, R3 ;  /* 0x0000000100037824 */ /* 0x008fc600078e0203 */
[----:B------:R4:W-:Y:S01]  /*2160*/  STL [R1+0x94], R2 ;  /* 0x0000940201007387 */ /* 0x0009e20000100800 */
[----:B------:R-:W-:-:S03]  /*2170*/  IMAD.IADD R0, R0, 0x1, R2 ;  /* 0x0000000100007824 */ /* 0x000fc600078e0202 */
[----:B------:R4:W-:Y:S04]  /*2180*/  STL [R1+0xf4], R3 ;  /* 0x0000f40301007387 */ /* 0x0009e80000100800 */
[----:B------:R4:W-:Y:S02]  /*2190*/  STL [R1+0xf0], R0 ;  /* 0x0000f00001007387 */ /* 0x0009e40000100800 */
.L_x_903:
[----:B------:R-:W-:Y:S01]  /*21a0*/  ISETP.NE.U32.AND P0, PT, RZ, c[0x0][0x370], PT ;  /* 0x0000dc00ff007a0c */ /* 0x000fe20003f05070 */
[----:B------:R-:W-:Y:S01]  /*21b0*/  IMAD.MOV.U32 R18, RZ, RZ, 0x4 ;  /* 0x00000004ff127424 */ /* 0x000fe200078e00ff */
[----:B------:R-:W-:Y:S01]  /*21c0*/  ISETP.NE.U32.AND P4, PT, RZ, c[0x0][0x358], PT ;  /* 0x0000d600ff007a0c */ /* 0x000fe20003f85070 */
[----:B----4-:R-:W-:Y:S01]  /*21d0*/  IMAD.MOV.U32 R2, RZ, RZ, RZ ;  /* 0x000000ffff027224 */ /* 0x010fe200078e00ff */
[----:B------:R-:W-:Y:S01]  /*21e0*/  ISETP.NE.AND.EX P0, PT, RZ, c[0x0][0x374], PT, P0 ;  /* 0x0000dd00ff007a0c */ /* 0x000fe20003f05300 */
[----:B------:R-:W-:Y:S01]  /*21f0*/  IMAD.MOV.U32 R72, RZ, RZ, RZ ;  /* 0x000000ffff487224 */ /* 0x000fe200078e00ff */
[----:B------:R-:W-:Y:S01]  /*2200*/  ISETP.NE.AND.EX P4, PT, RZ, c[0x0][0x35c], PT, P4 ;  /* 0x0000d700ff007a0c */ /* 0x000fe20003f85340 */
[----:B------:R-:W-:Y:S01]  /*2210*/  IMAD.MOV.U32 R17, RZ, RZ, RZ ;  /* 0x000000ffff117224 */ /* 0x000fe200078e00ff */
[----:B------:R-:W-:Y:S01]  /*2220*/  ISETP.NE.U32.AND P3, PT, RZ, c[0x0][0x350], PT ;  /* 0x0000d400ff007a0c */ /* 0x000fe20003f65070 */
[----:B------:R-:W-:Y:S01]  /*2230*/  IMAD.WIDE R6, R239, R18, c[0x0][0x350] ;  /* 0x0000d400ef067625 */ /* 0x000fe200078e0212 */
[----:B------:R-:W-:-:S02]  /*2240*/  ISETP.NE.U32.AND P2, PT, RZ, c[0x0][0x348], PT ;  /* 0x0000d200ff007a0c */ /* 0x000fc40003f45070 */
[----:B------:R-:W-:Y:S02]  /*2250*/  ISETP.NE.AND.EX P3, PT, RZ, c[0x0][0x354], PT, P3 ;  /* 0x0000d500ff007a0c */ /* 0x000fe40003f65330 */
[----:B------:R-:W-:-:S03]  /*2260*/  ISETP.NE.AND.EX P2, PT, RZ, c[0x0][0x34c], PT, P2 ;  /* 0x0000d300ff007a0c */ /* 0x000fc60003f45320 */
[----:B------:R-:W-:-:S05]  /*2270*/  @P0 IMAD.WIDE R4, R239, R18, c[0x0][0x370] ;  /* 0x0000dc00ef040625 */ /* 0x000fca00078e0212 */
[----:B------:R1:W2:Y:S01]  /*2280*/  @P0 LDG.E R2, [R4.64] ;  /* 0x0000000a04020981 */ /* 0x0002a2000c1e1900 */
[----:B------:R-:W-:Y:S02]  /*2290*/  IMAD.MOV.U32 R0, RZ, RZ, RZ ;  /* 0x000000ffff007224 */ /* 0x000fe400078e00ff */
[CC--:B------:R-:W-:Y:S01]  /*22a0*/  IMAD.WIDE R10, R239.reuse, R18.reuse, c[0x0][0x348] ;  /* 0x0000d200ef0a7625 */ /* 0x0c0fe200078e0212 */
[----:B------:R-:W3:Y:S04]  /*22b0*/  @P3 LDG.E R17, [R6.64] ;  /* 0x0000000a06113981 */ /* 0x000ee8000c1e1900 */
[----:B------:R-:W4:Y:S01]  /*22c0*/  @P2 LDG.E R0, [R10.64] ;  /* 0x0000000a0a002981 */ /* 0x000f22000c1e1900 */
[----:B-1----:R-:W-:-:S05]  /*22d0*/  IMAD.WIDE R4, R239, R18, c[0x0][0x358] ;  /* 0x0000d600ef047625 */ /* 0x002fca00078e0212 */
[----:B------:R-:W4:Y:S01]  /*22e0*/  @P4 LDG.E R72, [R4.64] ;  /* 0x0000000a04484981 */ /* 0x000f22000c1e1900 */
[----:B------:R-:W-:-:S04]  /*22f0*/  ISETP.NE.U32.AND P1, PT, RZ, c[0x0][0x360], PT ;  /* 0x0000d800ff007a0c */ /* 0x000fc80003f25070 */
[----:B------:R-:W-:Y:S02]  /*2300*/  ISETP.NE.AND.EX P1, PT, RZ, c[0x0][0x364], PT, P1 ;  /* 0x0000d900ff007a0c */ /* 0x000fe40003f25310 */
[----:B------:R-:W-:Y:S01]  /*2310*/  MOV R13, c[0x0][0x168] ;  /* 0x00005a00000d7a02 */ /* 0x000fe20000000f00 */
[----:B------:R-:W-:Y:S01]  /*2320*/  YIELD ;  /* 0x0000000000007946 */ /* 0x000fe20003800000 */
[----:B------:R-:W-:Y:S02]  /*2330*/  ULDC UR5, c[0x0][0x2ac] ;  /* 0x0000ab0000057ab9 */ /* 0x000fe40000000800 */
[----:B------:R-:W-:-:S07]  /*2340*/  ULDC UR4, c[0x0][0x1d0] ;  /* 0x0000740000047ab9 */ /* 0x000fce0000000800 */
[----:B------:R-:W-:Y:S01]  /*2350*/  @P1 IMAD.WIDE R8, R239, R18, c[0x0][0x360] ;  /* 0x0000d800ef081625 */ /* 0x000fe200078e0212 */
[----:B------:R-:W-:-:S04]  /*2360*/  UIMAD UR4, UR5, UR4, URZ ;  /* 0x00000004050472a4 */ /* 0x000fc8000f8e023f */
[----:B------:R1:W5:Y:S01]  /*2370*/  @P1 LDG.E R13, [R8.64] ;  /* 0x0000000a080d1981 */ /* 0x000362000c1e1900 */
[----:B------:R-:W-:Y:S02]  /*2380*/  IMAD.MOV.U32 R208, RZ, RZ, c[0x0][0x228] ;  /* 0x00008a00ffd07624 */ /* 0x000fe400078e00ff */
[----:B-1----:R-:W-:-:S05]  /*2390*/  IMAD.U32 R8, RZ, RZ, UR7 ;  /* 0x00000007ff087e24 */ /* 0x002fca000f8e00ff */
[----:B------:R-:W-:Y:S01]  /*23a0*/  IADD3 R144, P0, R8, 0x48, RZ ;  /* 0x0000004808907810 */ /* 0x000fe20007f1e0ff */
[----:B------:R-:W-:-:S03]  /*23b0*/  IMAD.U32 R8, RZ, RZ, UR4 ;  /* 0x00000004ff087e24 */ /* 0x000fc6000f8e00ff */
[----:B------:R-:W-:Y:S01]  /*23c0*/  IADD3.X R145, RZ, UR6, RZ, P0, !PT ;  /* 0x00000006ff917c10 */ /* 0x000fe200087fe4ff */
[----:B--2---:R-:W-:Y:S01]  /*23d0*/  STL [R1+0x48], R2 ;  /* 0x0000480201007387 */ /* 0x004fe20000100800 */
[----:B---3--:R-:W-:-:S03]  /*23e0*/  IMAD.IADD R3, R17, 0x1, R2 ;  /* 0x0000000111037824 */ /* 0x008fc600078e0202 */
[----:B----4-:R1:W-:Y:S04]  /*23f0*/  STL [R1+0x4c], R0 ;  /* 0x00004c0001007387 */ /* 0x0103e80000100800 */
[----:B------:R2:W-:Y:S04]  /*2400*/  STL [R1+0x50], R3 ;  /* 0x0000500301007387 */ /* 0x0005e80000100800 */
[----:B------:R3:W-:Y:S01]  /*2410*/  STL [R1+0x54], R72 ;  /* 0x0000544801007387 */ /* 0x0007e20000100800 */
[C---:B-1----:R-:W-:Y:S02]  /*2420*/  LOP3.LUT R0, R238.reuse, 0xff000000, RZ, 0xc0, !PT ;  /* 0xff000000ee007812 */ /* 0x042fe400078ec0ff */
[----:B--2---:R-:W-:-:S02]  /*2430*/  LOP3.LUT R3, R238, 0xff0000, RZ, 0xc0, !PT ;  /* 0x00ff0000ee037812 */ /* 0x004fc400078ec0ff */
[----:B------:R-:W-:-:S04]  /*2440*/  SHF.R.U32.HI R0, RZ, 0x8, R0 ;  /* 0x00000008ff007819 */ /* 0x000fc80000011600 */
[----:B------:R-:W-:Y:S01]  /*2450*/  LEA.HI R12, R3, R0, RZ, 0x10 ;  /* 0x00000000030c7211 */ /* 0x000fe200078f80ff */
[----:B------:R-:W-:Y:S05]  /*2460*/  @P1 BRA `(.L_x_700) ;  /* 0x0000004000001947 */ /* 0x000fea0003800000 */
[----:B------:R-:W-:Y:S05]  /*2470*/  @!P2 BRA `(.L_x_700) ;  /* 0x000000300000a947 */ /* 0x000fea0003800000 */
[----:B------:R1:W2:Y:S04]  /*2480*/  LDG.E R0, [R10.64] ;  /* 0x0000000a0a007981 */ /* 0x0002a8000c1e1900 */
[----:B-1----:R-:W2:Y:S02]  /*2490*/  LDG.E R10, [R10.64+0x4] ;  /* 0x0000040a0a0a7981 */ /* 0x002ea4000c1e1900 */
[----:B--2--5:R-:W-:-:S05]  /*24a0*/  IADD3 R13, -R0, R10, RZ ;  /* 0x0000000a000d7210 */ /* 0x024fca0007ffe1ff */
.L_x_700:
[----:B-----5:R1:W-:Y:S01]  /*24b0*/  STL [R1+0x58], R13 ;  /* 0x0000580d01007387 */ /* 0x0203e20000100800 */
[----:B------:R-:W-:-:S04]  /*24c0*/  ISETP.NE.U32.AND P0, PT, RZ, c[0x0][0x368], PT ;  /* 0x0000da00ff007a0c */ /* 0x000fc80003f05070 */
[----:B------:R-:W-:-:S13]  /*24d0*/  ISETP.NE.AND.EX P0, PT, RZ, c[0x0][0x36c], PT, P0 ;  /* 0x0000db00ff007a0c */ /* 0x000fda0003f05300 */
[----:B------:R-:W-:Y:S05]  /*24e0*/  @!P0 BRA `(.L_x_701) ;  /* 0x0000003000008947 */ /* 0x000fea0003800000 */
[----:B------:R-:W-:-:S06]  /*24f0*/  IMAD.WIDE R8, R239, R18, c[0x0][0x368] ;  /* 0x0000da00ef087625 */ /* 0x000fcc00078e0212 */
[----:B------:R2:W5:Y:S01]  /*2500*/  LDG.E R8, [R8.64] ;  /* 0x0000000a08087981 */ /* 0x000562000c1e1900 */
[----:B------:R-:W-:Y:S05]  /*2510*/  BRA `(.L_x_702) ;  /* 0x0000004000007947 */ /* 0x000fea0003800000 */
.L_x_701:
[----:B------:R-:W-:Y:S05]  /*2520*/  @!P3 BRA `(.L_x_702) ;  /* 0x000000300000b947 */ /* 0x000fea0003800000 */
[----:B------:R2:W4:Y:S04]  /*2530*/  LDG.E R8, [R6.64] ;  /* 0x0000000a06087981 */ /* 0x000528000c1e1900 */
[----:B--2---:R-:W4:Y:S02]  /*2540*/  LDG.E R6, [R6.64+0x4] ;  /* 0x0000040a06067981 */ /* 0x004f24000c1e1900 */
[----:B----4-:R-:W-:Y:S02]  /*2550*/  IADD3 R8, -R8, R6, RZ ;  /* 0x0000000608087210 */ /* 0x010fe40007ffe1ff */
.L_x_702:
[----:B------:R-:W-:Y:S01]  /*2560*/  ISETP.NE.U32.AND P0, PT, RZ, c[0x0][0x378], PT ;  /* 0x0000de00ff007a0c */ /* 0x000fe20003f05070 */
[----:B------:R-:W4:Y:S03]  /*2570*/  LDL R7, [R1+0x104] ;  /* 0x0001040001077983 */ /* 0x000f260000100800 */
[----:B------:R-:W-:Y:S01]  /*2580*/  ISETP.NE.AND.EX P0, PT, RZ, c[0x0][0x37c], PT, P0 ;  /* 0x0000df00ff007a0c */ /* 0x000fe20003f05300 */
[----:B--2---:R1:W2:Y:S01]  /*2590*/  @P4 LDG.E R6, [R4.64] ;  /* 0x0000000a04064981 */ /* 0x0042a2000c1e1900 */
[----:B-----5:R-:W-:-:S03]  /*25a0*/  IMAD.MOV.U32 R0, RZ, RZ, R8 ;  /* 0x000000ffff007224 */ /* 0x020fc600078e0008 */
[----:B------:R1:W2:Y:S08]  /*25b0*/  @P4 LDG.E R3, [R4.64+0x4] ;  /* 0x0000040a04034981 */ /* 0x0002b0000c1e1900 */
[----:B-1----:R-:W-:-:S05]  /*25c0*/  @P0 IMAD.WIDE R4, R239, R18, c[0x0][0x378] ;  /* 0x0000de00ef040625 */ /* 0x002fca00078e0212 */
[----:B---3--:R1:W3:Y:S01]  /*25d0*/  @P0 LDG.E R0, [R4.64] ;  /* 0x0000000a04000981 */ /* 0x0082e2000c1e1900 */
[----:B------:R-:W-:-:S05]  /*25e0*/  IMAD.IADD R9, R8, 0x1, -R2 ;  /* 0x0000000108097824 */ /* 0x000fca00078e0a02 */
[----:B------:R2:W-:Y:S01]  /*25f0*/  STL [R1+0x5c], R9 ;  /* 0x00005c0901007387 */ /* 0x0005e20000100800 */
[----:B-1----:R-:W-:Y:S02]  /*2600*/  IMAD.MOV.U32 R4, RZ, RZ, c[0x0][0x2c4] ;  /* 0x0000b100ff047624 */ /* 0x002fe400078e00ff */
[----:B------:R-:W-:-:S03]  /*2610*/  IMAD.MOV.U32 R5, RZ, RZ, c[0x0][0x32c] ;  /* 0x0000cb00ff057624 */ /* 0x000fc600078e00ff */
[----:B------:R-:W-:Y:S02]  /*2620*/  ISETP.NE.AND P1, PT, R4, 0x1, PT ;  /* 0x000000010400780c */ /* 0x000fe40003f25270 */
[----:B------:R-:W-:Y:S01]  /*2630*/  ISETP.GE.AND P2, PT, R5, 0x1, PT ;  /* 0x000000010500780c */ /* 0x000fe20003f46270 */
[----:B----4-:R-:W-:-:S05]  /*2640*/  IMAD.SHL.U32 R236, R7, 0x80, RZ ;  /* 0x0000008007ec7824 */ /* 0x010fca00078e00ff */
[----:B------:R-:W-:Y:S01]  /*2650*/  IADD3 R2, R236, 0x7f, RZ ;  /* 0x0000007fec027810 */ /* 0x000fe20007ffe0ff */
[----:B--2---:R-:W-:-:S04]  /*2660*/  @P4 IMAD.IADD R208, R3, 0x1, -R6 ;  /* 0x0000000103d04824 */ /* 0x004fc800078e0a06 */
[----:B------:R-:W-:-:S04]  /*2670*/  @P1 IMAD.HI.U32 R4, R2, c[0x0][0x2c8], RZ ;  /* 0x0000b20002041a27 */ /* 0x000fc800078e00ff */
[----:B------:R-:W-:Y:S01]  /*2680*/  IMAD.IADD R209, R9, 0x1, R208 ;  /* 0x0000000109d17824 */ /* 0x000fe200078e02d0 */
[----:B------:R-:W-:-:S04]  /*2690*/  @P1 SHF.R.U32.HI R2, RZ, c[0x0][0x2cc], R4 ;  /* 0x0000b300ff021a19 */ /* 0x000fc80000011604 */
[----:B------:R1:W-:Y:S01]  /*26a0*/  STL.64 [R1+0x60], R208 ;  /* 0x000060d001007387 */ /* 0x0003e20000100a00 */
[----:B------:R-:W-:Y:S02]  /*26b0*/  IADD3 R3, R209, 0x3f, RZ ;  /* 0x0000003fd1037810 */ /* 0x000fe40007ffe0ff */
[----:B------:R-:W-:Y:S02]  /*26c0*/  IADD3 R2, R2, 0x1, R209 ;  /* 0x0000000102027810 */ /* 0x000fe40007ffe0d1 */
[----:B------:R-:W-:-:S04]  /*26d0*/  SHF.R.S32.HI R4, RZ, 0x1f, R3 ;  /* 0x0000001fff047819 */ /* 0x000fc80000011403 */
[----:B------:R-:W-:Y:S01]  /*26e0*/  LEA.HI R3, R4, R3, RZ, 0x6 ;  /* 0x0000000304037211 */ /* 0x000fe200078f30ff */
[----:B------:R-:W-:-:S03]  /*26f0*/  IMAD.IADD R4, R2, 0x1, -R13 ;  /* 0x0000000102047824 */ /* 0x000fc600078e0a0d */
[----:B------:R-:W-:Y:S02]  /*2700*/  SHF.R.S32.HI R16, RZ, 0x6, R3 ;  /* 0x00000006ff107819 */ /* 0x000fe40000011403 */
[----:B------:R-:W-:Y:S01]  /*2710*/  IADD3 R3, R4, c[0x0][0x328], RZ ;  /* 0x0000ca0004037a10 */ /* 0x000fe20007ffe0ff */
[----:B---3--:R1:W-:Y:S01]  /*2720*/  STL [R1+0x68], R0 ;  /* 0x0000680001007387 */ /* 0x0083e20000100800 */
        /* <DEDUP_REMOVED lines=11> */
.L_x_705:
[----:B------:R-:W-:-:S13]  /*27e0*/  ISETP.NE.AND P0, PT, R5, 0x1, PT ;  /* 0x000000010500780c */ /* 0x000fda0003f05270 */
[----:B------:R-:W-:-:S05]  /*27f0*/  @P0 IMAD.HI.U32 R4, R2, c[0x0][0x330], RZ ;  /* 0x0000cc0002040a27 */ /* 0x000fca00078e00ff */
[----:B------:R-:W-:Y:S02]  /*2800*/  @P0 SHF.R.U32.HI R2, RZ, c[0x0][0x334], R4 ;  /* 0x0000cd00ff020a19 */ /* 0x000fe40000011604 */
.L_x_706:
[----:B------:R-:W-:Y:S05]  /*2810*/  BSYNC B0 ;  /* 0x0000000000007941 */ /* 0x000fea0003800000 */
.L_x_704:
[----:B------:R-:W-:-:S05]  /*2820*/  IMAD R2, R2, R5, c[0x0][0x32c] ;  /* 0x0000cb0002027624 */ /* 0x000fca00078e0205 */
[----:B------:R-:W-:-:S04]  /*2830*/  IMNMX R3, R3, R2, PT ;  /* 0x0000000203037217 */ /* 0x000fc80003800200 */
.L_x_703:
[----:B------:R-:W-:Y:S01]  /*2840*/  IADD3 R3, R3, 0x3f, RZ ;  /* 0x0000003f03037810 */ /* 0x000fe20007ffe0ff */
[----:B------:R-:W-:-:S03]  /*2850*/  @P1 IMAD.HI.U32 R4, R236, c[0x0][0x2c8], RZ ;  /* 0x0000b200ec041a27 */ /* 0x000fc600078e00ff */
[----:B------:R-:W-:Y:S01]  /*2860*/  SHF.R.S32.HI R11, RZ, 0x1f, R3 ;  /* 0x0000001fff0b7819 */ /* 0x000fe20000011403 */
[----:B------:R-:W-:Y:S01]  /*2870*/  IMAD.MOV.U32 R2, RZ, RZ, R236 ;  /* 0x000000ffff027224 */ /* 0x000fe200078e00ec */
[----:B------:R-:W-:Y:S02]  /*2880*/  @P1 SHF.R.U32.HI R2, RZ, c[0x0][0x2cc], R4 ;  /* 0x0000b300ff021a19 */ /* 0x000fe40000011604 */
[----:B------:R-:W-:Y:S02]  /*2890*/  LEA.HI R11, R11, R3, RZ, 0x6 ;  /* 0x000000030b0b7211 */ /* 0x000fe400078f30ff */
[----:B------:R-:W-:Y:S02]  /*28a0*/  IADD3 R2, R2, R209, -R13 ;  /* 0x000000d102027210 */ /* 0x000fe40007ffe80d */
[----:B------:R-:W-:Y:S02]  /*28b0*/  SHF.R.S32.HI R11, RZ, 0x6, R11 ;  /* 0x00000006ff0b7819 */ /* 0x000fe4000001140b */
[----:B------:R-:W-:-:S02]  /*28c0*/  IADD3 R3, R2, -c[0x0][0x324], RZ ;  /* 0x8000c90002037a10 */ /* 0x000fc40007ffe0ff */
        /* <DEDUP_REMOVED lines=11> */
.L_x_709:
[----:B------:R-:W-:-:S13]  /*2980*/  ISETP.NE.AND P0, PT, R5, 0x1, PT ;  /* 0x000000010500780c */ /* 0x000fda0003f05270 */
[----:B------:R-:W-:-:S05]  /*2990*/  @P0 IMAD.HI.U32 R4, R2, c[0x0][0x330], RZ ;  /* 0x0000cc0002040a27 */ /* 0x000fca00078e00ff */
[----:B------:R-:W-:Y:S02]  /*29a0*/  @P0 SHF.R.U32.HI R2, RZ, c[0x0][0x334], R4 ;  /* 0x0000cd00ff020a19 */ /* 0x000fe40000011604 */
.L_x_710:
[----:B------:R-:W-:Y:S05]  /*29b0*/  BSYNC B0 ;  /* 0x0000000000007941 */ /* 0x000fea0003800000 */
.L_x_708:
[----:B------:R-:W-:-:S05]  /*29c0*/  IMAD R2, R2, c[0x0][0x32c], RZ ;  /* 0x0000cb0002027a24 */ /* 0x000fca00078e02ff */
[----:B------:R-:W-:-:S04]  /*29d0*/  IMNMX R3, R3, R2, !PT ;  /* 0x0000000203037217 */ /* 0x000fc80007800200 */
.L_x_707:
[----:B------:R-:W-:Y:S01]  /*29e0*/  SHF.R.S32.HI R10, RZ, 0x1f, R3 ;  /* 0x0000001fff0a7819 */ /* 0x000fe20000011403 */
[----:B------:R-:W-:Y:S01]  /*29f0*/  BSSY B0, `(.L_x_711) ;  /* 0x000002a000007945 */ /* 0x000fe20003800000 */
[----:B------:R-:W-:Y:S02]  /*2a00*/  LOP3.LUT R19, R12, 0xff, RZ, 0xc0, !PT ;  /* 0x000000ff0c137812 */ /* 0x000fe400078ec0ff */
[----:B------:R-:W-:Y:S01]  /*2a10*/  LEA.HI R10, R10, R3, RZ, 0x6 ;  /* 0x000000030a0a7211 */ /* 0x000fe200078f30ff */
[----:B------:R-:W-:Y:S01]  /*2a20*/  IMAD.MOV.U32 R3, RZ, RZ, RZ ;  /* 0x000000ffff037224 */ /* 0x000fe200078e00ff */
[----:B------:R-:W-:Y:S01]  /*2a30*/  SHF.R.U32.HI R2, RZ, 0x10, R12 ;  /* 0x00000010ff027819 */ /* 0x000fe2000001160c */
[----:B------:R2:W-:Y:S01]  /*2a40*/  STL [R1+0x80], R19 ;  /* 0x0000801301007387 */ /* 0x0005e20000100800 */
[----:B------:R-:W-:-:S03]  /*2a50*/  SHF.R.S32.HI R10, RZ, 0x6, R10 ;  /* 0x00000006ff0a7819 */ /* 0x000fc6000001140a */
[----:B------:R2:W-:Y:S01]  /*2a60*/  STL [R1+0x78], R2 ;  /* 0x0000780201007387 */ /* 0x0005e20000100800 */
[----:B------:R-:W-:-:S04]  /*2a70*/  IMNMX R10, RZ, R10, !PT ;  /* 0x0000000aff0a7217 */ /* 0x000fc80007800200 */
[----:B------:R-:W-:-:S13]  /*2a80*/  ISETP.GT.AND P0, PT, R11, R10, PT ;  /* 0x0000000a0b00720c */ /* 0x000fda0003f04270 */
[----:B------:R-:W-:Y:S05]  /*2a90*/  @!P0 BRA `(.L_x_712) ;  /* 0x000001f000008947 */ /* 0x000fea0003800000 */
[----:B------:R-:W-:-:S04]  /*2aa0*/  ISETP.NE.AND P0, PT, R2, RZ, PT ;  /* 0x000000ff0200720c */ /* 0x000fc80003f05270 */
[----:B--2---:R-:W-:-:S04]  /*2ab0*/  SEL R2, R2, c[0x0][0x338], P0 ;  /* 0x0000ce0002027a07 */ /* 0x004fc80000000000 */
[----:B------:R-:W-:Y:S02]  /*2ac0*/  IABS R4, R2 ;  /* 0x0000000200047213 */ /* 0x000fe40000000000 */
[----:B------:R-:W-:Y:S02]  /*2ad0*/  IADD3 R12, R2, -0x1, R11 ;  /* 0xffffffff020c7810 */ /* 0x000fe40007ffe00b */
[----:B------:R-:W2:Y:S03]  /*2ae0*/  I2F.RP R6, R4 ;  /* 0x0000000400067306 */ /* 0x000ea60000209400 */
[----:B------:R-:W-:-:S05]  /*2af0*/  IMAD.IADD R12, R12, 0x1, -R10 ;  /* 0x000000010c0c7824 */ /* 0x000fca00078e0a0a */
[----:B------:R-:W-:Y:S02]  /*2b00*/  IABS R15, R12 ;  /* 0x0000000c000f7213 */ /* 0x000fe40000000000 */
[----:B------:R-:W-:-:S04]  /*2b10*/  LOP3.LUT R12, R12, R2, RZ, 0x3c, !PT ;  /* 0x000000020c0c7212 */ /* 0x000fc800078e3cff */
[----:B------:R-:W-:Y:S01]  /*2b20*/  ISETP.GE.AND P1, PT, R12, RZ, PT ;  /* 0x000000ff0c00720c */ /* 0x000fe20003f26270 */
[----:B--2---:R-:W2:Y:S02]  /*2b30*/  MUFU.RCP R6, R6 ;  /* 0x0000000600067308 */ /* 0x004ea40000001000 */
[----:B--2---:R-:W-:-:S06]  /*2b40*/  IADD3 R6, R6, 0xffffffe, RZ ;  /* 0x0ffffffe06067810 */ /* 0x004fcc0007ffe0ff */
[----:B------:R-:W2:Y:S02]  /*2b50*/  F2I.FTZ.U32.TRUNC.NTZ R7, R6 ;  /* 0x0000000600077305 */ /* 0x000ea4000021f000 */
[----:B--2---:R-:W-:Y:S02]  /*2b60*/  IMAD.MOV R3, RZ, RZ, -R7 ;  /* 0x000000ffff037224 */ /* 0x004fe400078e0a07 */
[----:B------:R-:W-:Y:S02]  /*2b70*/  IMAD.MOV.U32 R6, RZ, RZ, RZ ;  /* 0x000000ffff067224 */ /* 0x000fe400078e00ff */
        /* <DEDUP_REMOVED lines=13> */
[----:B------:R-:W-:-:S13]  /*2c50*/  ISETP.GE.U32.AND P2, PT, R5, R4, PT ;  /* 0x000000040500720c */ /* 0x000fda0003f46070 */
[----:B------:R-:W-:-:S05]  /*2c60*/  @P2 IADD3 R3, R3, 0x1, RZ ;  /* 0x0000000103032810 */ /* 0x000fca0007ffe0ff */
[----:B------:R-:W-:Y:S01]  /*2c70*/  @!P1 IMAD.MOV R3, RZ, RZ, -R3 ;  /* 0x000000ffff039224 */ /* 0x000fe200078e0a03 */
[----:B------:R-:W-:Y:S02]  /*2c80*/  @!P0 LOP3.LUT R3, RZ, R2, RZ, 0x33, !PT ;  /* 0x00000002ff038212 */ /* 0x000fe400078e33ff */
.L_x_712:
[----:B------:R-:W-:Y:S05]  /*2c90*/  BSYNC B0 ;  /* 0x0000000000007941 */ /* 0x000fea0003800000 */
.L_x_711:
[----:B------:R-:W-:-:S04]  /*2ca0*/  IMAD R10, R19, R3, R10 ;  /* 0x00000003130a7224 */ /* 0x000fc800078e020a */
[C---:B--2---:R-:W-:Y:S02]  /*2cb0*/  IMAD.IADD R2, R10.reuse, 0x1, R3 ;  /* 0x000000010a027824 */ /* 0x044fe400078e0203 */
        /* <DEDUP_REMOVED lines=14> */
[----:B------:R-:W-:-:S04]  /*2da0*/  ISETP.NE.U32.AND P0, PT, RZ, c[0x0][0x340], PT ;  /* 0x0000d000ff007a0c */ /* 0x000fc80003f05070 */
[----:B------:R-:W-:-:S13]  /*2db0*/  ISETP.NE.AND.EX P3, PT, RZ, c[0x0][0x344], PT, P0 ;  /* 0x0000d100ff007a0c */ /* 0x000fda0003f65300 */
[----:B------:R-:W-:-:S05]  /*2dc0*/  @P3 IMAD.WIDE R4, R239, R18, c[0x0][0x340] ;  /* 0x0000d000ef043625 */ /* 0x000fca00078e0212 */
[----:B------:R2:W3:Y:S01]  /*2dd0*/  @P3 LDG.E R18, [R4.64] ;  /* 0x0000000a04123981 */ /* 0x0004e2000c1e1900 */
[----:B------:R-:W-:Y:S01]  /*2de0*/  LOP3.LUT R23, R238, 0xffff, RZ, 0xc0, !PT ;  /* 0x0000ffffee177812 */ /* 0x000fe200078ec0ff */
[----:B------:R-:W-:Y:S01]  /*2df0*/  IMAD.MOV.U32 R129, RZ, RZ, c[0x0][0x238] ;  /* 0x00008e00ff817624 */ /* 0x000fe200078e00ff */
[----:B------:R-:W-:Y:S01]  /*2e00*/  IADD3 R64, R2, -0x1, RZ ;  /* 0xffffffff02407810 */ /* 0x000fe20007ffe0ff */
[----:B------:R-:W4:Y:S01]  /*2e10*/  S2R R12, SR_TID.X ;  /* 0x00000000000c7919 */ /* 0x000f220000002100 */
[----:B------:R-:W-:Y:S01]  /*2e20*/  IMAD.MOV.U32 R123, RZ, RZ, 0x6 ;  /* 0x00000006ff7b7424 */ /* 0x000fe200078e00ff */
[----:B------:R-:W-:Y:S01]  /*2e30*/  SHF.R.S32.HI R9, RZ, 0x1f, R72 ;  /* 0x0000001fff097819 */ /* 0x000fe20000011448 */
[----:B------:R-:W-:Y:S01]  /*2e40*/  IMAD.WIDE.U32 R6, R23, c[0x0][0x240], R248 ;  /* 0x0000900017067a25 */ /* 0x000fe200078e00f8 */
[----:B------:R-:W-:Y:S02]  /*2e50*/  ISETP.GE.AND P6, PT, R250, c[0x0][0x1d4], PT ;  /* 0x00007500fa007a0c */ /* 0x000fe40003fc6270 */
[----:B------:R-:W-:Y:S01]  /*2e60*/  SHF.L.U64.HI R125, R129, R123, c[0x0][0x23c] ;  /* 0x00008f00817d7619 */ /* 0x000fe2000001027b */
[----:B------:R-:W-:Y:S01]  /*2e70*/  IMAD.IADD R119, R17, 0x1, R8 ;  /* 0x0000000111777824 */ /* 0x000fe200078e0208 */
[----:B------:R-:W-:Y:S01]  /*2e80*/  SHF.R.S32.HI R8, RZ, 0x1f, R64 ;  /* 0x0000001fff087819 */ /* 0x000fe20000011440 */
[----:B------:R-:W-:Y:S01]  /*2e90*/  IMAD R3, R23, c[0x0][0x244], R7 ;  /* 0x0000910017037a24 */ /* 0x000fe200078e0207 */
[----:B------:R-:W-:Y:S01]  /*2ea0*/  SHF.R.S32.HI R17, RZ, 0x1f, R239 ;  /* 0x0000001fff117819 */ /* 0x000fe200000114ef */
[----:B------:R-:W-:Y:S01]  /*2eb0*/  IMAD.SHL.U32 R128, R129, 0x40, RZ ;  /* 0x0000004081807824 */ /* 0x000fe200078e00ff */
[----:B------:R-:W-:Y:S01]  /*2ec0*/  ISETP.GE.AND P5, PT, R251, c[0x0][0x1d4], PT ;  /* 0x00007500fb007a0c */ /* 0x000fe20003fa6270 */
[----:B------:R-:W-:Y:S01]  /*2ed0*/  IMAD R7, R125, R64, RZ ;  /* 0x000000407d077224 */ /* 0x000fe200078e02ff */
[----:B------:R-:W-:Y:S01]  /*2ee0*/  SHF.R.S32.HI R16, RZ, 0x1f, R222 ;  /* 0x0000001fff107819 */ /* 0x000fe200000114de */
[----:B------:R-:W-:Y:S01]  /*2ef0*/  IMAD.MOV.U32 R2, RZ, RZ, R6 ;  /* 0x000000ffff027224 */ /* 0x000fe200078e0006 */
[----:B------:R-:W-:Y:S01]  /*2f00*/  SHF.R.S32.HI R107, RZ, 0x1f, R106 ;  /* 0x0000001fff6b7819 */ /* 0x000fe2000001146a */
[----:B------:R-:W-:Y:S01]  /*2f10*/  IMAD R15, R8, R128, R7 ;  /* 0x00000080080f7224 */ /* 0x000fe200078e0207 */
[----:B------:R-:W-:Y:S01]  /*2f20*/  SEL R7, R17, RZ, !P4 ;  /* 0x000000ff11077207 */ /* 0x000fe20006000000 */
[----:B------:R-:W-:Y:S01]  /*2f30*/  IMAD.MOV.U32 R124, RZ, RZ, 0x5 ;  /* 0x00000005ff7c7424 */ /* 0x000fe200078e00ff */
[----:B------:R-:W-:Y:S01]  /*2f40*/  SEL R8, R239, RZ, !P4 ;  /* 0x000000ffef087207 */ /* 0x000fe20006000000 */
[----:B--2---:R-:W-:Y:S01]  /*2f50*/  IMAD.WIDE.U32 R4, R23, c[0x0][0x260], R248 ;  /* 0x0000980017047a25 */ /* 0x004fe200078e00f8 */
[----:B------:R-:W-:-:S02]  /*2f60*/  ISETP.GE.AND P4, PT, R248, c[0x0][0x1d4], PT ;  /* 0x00007500f8007a0c */ /* 0x000fc40003f86270 */
[----:B----4-:R-:W-:Y:S01]  /*2f70*/  SHF.R.S32.HI R24, RZ, 0x1f, R12 ;  /* 0x0000001fff187819 */ /* 0x010fe2000001140c */
[----:B------:R-:W-:Y:S01]  /*2f80*/  IMAD R6, R7, c[0x0][0x248], RZ ;  /* 0x0000920007067a24 */ /* 0x000fe200078e02ff */
[----:B------:R-:W-:Y:S01]  /*2f90*/  LOP3.LUT R219, R219, 0xfffffffe, RZ, 0xc0, !PT ;  /* 0xfffffffedbdb7812 */ /* 0x000fe200078ec0ff */
[----:B------:R-:W-:Y:S01]  /*2fa0*/  IMAD.WIDE.U32 R2, R8, c[0x0][0x248], R2 ;  /* 0x0000920008027a25 */ /* 0x000fe200078e0002 */
[----:B------:R-:W-:Y:S02]  /*2fb0*/  LEA.HI R24, R24, R12, RZ, 0x3 ;  /* 0x0000000c18187211 */ /* 0x000fe400078f18ff */
[----:B------:R-:W-:Y:S01]  /*2fc0*/  SHF.L.U64.HI R124, R129, R124, c[0x0][0x23c] ;  /* 0x00008f00817c7619 */ /* 0x000fe2000001027c */
[----:B------:R-:W-:Y:S01]  /*2fd0*/  IMAD R10, R8, c[0x0][0x24c], R6 ;  /* 0x00009300080a7a24 */ /* 0x000fe200078e0206 */
[----:B------:R-:W-:Y:S01]  /*2fe0*/  SHF.R.S32.HI R24, RZ, 0x3, R24 ;  /* 0x00000003ff187819 */ /* 0x000fe20000011418 */
[----:B------:R-:W-:Y:S01]  /*2ff0*/  IMAD R5, R23, c[0x0][0x264], R5 ;  /* 0x0000990017057a24 */ /* 0x000fe200078e0205 */
[----:B------:R-:W-:Y:S01]  /*3000*/  LEA R130, R252, R222, 0x6 ;  /* 0x000000defc827211 */ /* 0x000fe200078e30ff */
[----:B------:R-:W-:Y:S01]  /*3010*/  IMAD.IADD R3, R3, 0x1, R10 ;  /* 0x0000000103037824 */ /* 0x000fe200078e020a */
[----:B------:R-:W-:Y:S01]  /*3020*/  IADD3 R72, P0, R24, R72, RZ ;  /* 0x0000004818487210 */ /* 0x000fe20007f1e0ff */
[----:B------:R-:W-:Y:S01]  /*3030*/  IMAD.WIDE.U32 R74, R8, c[0x0][0x268], R4 ;  /* 0x00009a00084a7a25 */ /* 0x000fe200078e0004 */
[----:B------:R-:W-:-:S02]  /*3040*/  @P4 LOP3.LUT R219, R219, 0x1, RZ, 0xfc, !PT ;  /* 0x00000001dbdb4812 */ /* 0x000fc400078efcff */
[----:B------:R-:W-:Y:S01]  /*3050*/  LEA.HI.X.SX32 R73, R24, R9, 0x1, P0 ;  /* 0x0000000918497211 */ /* 0x000fe200000f0eff */
[----:B------:R-:W-:Y:S01]  /*3060*/  IMAD R9, R64, -0x40, -R24 ;  /* 0xffffffc040097824 */ /* 0x000fe200078e0a18 */
[----:B------:R-:W-:Y:S01]  /*3070*/  LOP3.LUT R219, R219, 0xfffffffb, RZ, 0xc0, !PT ;  /* 0xfffffffbdbdb7812 */ /* 0x000fe200078ec0ff */
[----:B------:R-:W-:-:S04]  /*3080*/  IMAD.WIDE.U32 R82, R72, c[0x0][0x238], R2 ;  /* 0x00008e0048527a25 */ /* 0x000fc800078e0002 */
[----:B------:R-:W-:Y:S02]  /*3090*/  IMAD.IADD R6, R9, 0x1, R208 ;  /* 0x0000000109067824 */ /* 0x000fe400078e02d0 */
[----:B------:R-:W-:Y:S02]  /*30a0*/  IMAD.MOV.U32 R80, RZ, RZ, R82 ;  /* 0x000000ffff507224 */ /* 0x000fe400078e0052 */
[----:B------:R-:W-:Y:S01]  /*30b0*/  IMAD R7, R7, c[0x0][0x268], RZ ;  /* 0x00009a0007077a24 */ /* 0x000fe200078e02ff */
[----:B------:R-:W-:Y:S01]  /*30c0*/  ISETP.GE.AND P1, PT, R6, 0x1, PT ;  /* 0x000000010600780c */ /* 0x000fe20003f26270 */
[----:B------:R-:W-:Y:S01]  /*30d0*/  IMAD R14, R16, c[0x0][0x280], RZ ;  /* 0x0000a000100e7a24 */ /* 0x000fe200078e02ff */
[----:B------:R-:W-:Y:S01]  /*30e0*/  ISETP.GT.AND P0, PT, R6, 0x20, PT ;  /* 0x000000200600780c */ /* 0x000fe20003f04270 */
[----:B------:R-:W-:Y:S02]  /*30f0*/  IMAD R6, R73, c[0x0][0x238], RZ ;  /* 0x00008e0049067a24 */ /* 0x000fe400078e02ff */
[----:B------:R-:W-:-:S02]  /*3100*/  IMAD R71, R8, c[0x0][0x26c], R7 ;  /* 0x00009b0008477a24 */ /* 0x000fc400078e0207 */
[----:B------:R-:W-:Y:S02]  /*3110*/  IMAD R6, R72, c[0x0][0x23c], R6 ;  /* 0x00008f0048067a24 */ /* 0x000fe400078e0206 */
[C---:B------:R-:W-:Y:S02]  /*3120*/  IMAD R14, R222.reuse, c[0x0][0x284], R14 ;  /* 0x0000a100de0e7a24 */ /* 0x040fe400078e020e */
[----:B------:R-:W-:Y:S01]  /*3130*/  IMAD.WIDE.U32 R12, R222, c[0x0][0x280], R106 ;  /* 0x0000a000de0c7a25 */ /* 0x000fe200078e006a */
[----:B------:R-:W-:-:S03]  /*3140*/  IADD3 R81, R83, R6, RZ ;  /* 0x0000000653517210 */ /* 0x000fc60007ffe0ff */
[----:B------:R-:W-:-:S04]  /*3150*/  IMAD.WIDE.U32 R8, R222, c[0x0][0x280], R104 ;  /* 0x0000a000de087a25 */ /* 0x000fc800078e0068 */
[----:B------:R-:W-:-:S04]  /*3160*/  IMAD.WIDE.U32 R2, R64, R128, R80 ;  /* 0x0000008040027225 */ /* 0x000fc800078e0050 */
[----:B------:R-:W-:Y:S01]  /*3170*/  IMAD.IADD R15, R3, 0x1, R15 ;  /* 0x00000001030f7824 */ /* 0x000fe200078e020f */
[C---:B------:R-:W-:Y:S01]  /*3180*/  @P1 LEA R4, P2, R2.reuse, c[0x0][0x220], 0x1 ;  /* 0x0000880002041a11 */ /* 0x040fe200078408ff */
[----:B------:R-:W-:Y:S02]  /*3190*/  IMAD.SHL.U32 R129, R129, 0x20, RZ ;  /* 0x0000002081817824 */ /* 0x000fe400078e00ff */
[----:B------:R-:W-:Y:S01]  /*31a0*/  IMAD.IADD R13, R13, 0x1, R14 ;  /* 0x000000010d0d7824 */ /* 0x000fe200078e020e */
[----:B------:R-:W-:Y:S01]  /*31b0*/  @P1 LEA.HI.X R5, R2, c[0x0][0x224], R15, 0x1, P2 ;  /* 0x0000890002051a11 */ /* 0x000fe200010f0c0f */
[----:B------:R-:W-:Y:S01]  /*31c0*/  IMAD.IADD R9, R14, 0x1, R9 ;  /* 0x000000010e097824 */ /* 0x000fe200078e0209 */
[----:B------:R-:W-:Y:S01]  /*31d0*/  @P0 IADD3 R14, P2, R129, R2, RZ ;  /* 0x00000002810e0210 */ /* 0x000fe20007f5e0ff */
[----:B------:R-:W-:Y:S02]  /*31e0*/  IMAD R16, R16, c[0x0][0x290], RZ ;  /* 0x0000a40010107a24 */ /* 0x000fe400078e02ff */
[----:B------:R-:W-:Y:S01]  /*31f0*/  @!PT LDS RZ, [RZ] ;  /* 0x00000000fffff984 */ /* 0x000fe20000000800 */
[----:B------:R-:W-:Y:S01]  /*3200*/  @!PT LDS RZ, [RZ] ;  /* 0x00000000fffff984 */ /* 0x000fe20000000800 */
[----:B------:R-:W-:Y:S01]  /*3210*/  @!PT LDS RZ, [RZ] ;  /* 0x00000000fffff984 */ /* 0x000fe20000000800 */
[----:B------:R2:W-:Y:S01]  /*3220*/  @P1 LDGSTS.E.BYPASS.LTC128B.128 [R203+0x6100], [R4.64], !P4 ;  /* 0x0610000004cb1fae */ /* 0x0005e2000e101d4a */
[----:B------:R-:W-:-:S03]  /*3230*/  IMAD.WIDE.U32 R10, R222, c[0x0][0x290], R106 ;  /* 0x0000a400de0a7a25 */ /* 0x000fc600078e006a */
[----:B------:R2:W-:Y:S01]  /*3240*/  @P1 LDGSTS.E.BYPASS.LTC128B.128 [R203+0x8100], [R4.64+0x80], !P6 ;  /* 0x0810008004cb1fae */ /* 0x0005e2000f101d4a */
[----:B------:R-:W-:Y:S02]  /*3250*/  @P0 IMAD.X R15, R15, 0x1, R124, P2 ;  /* 0x000000010f0f0824 */ /* 0x000fe400010e067c */
[----:B------:R-:W-:Y:S01]  /*3260*/  IMAD R16, R222, c[0x0][0x294], R16 ;  /* 0x0000a500de107a24 */ /* 0x000fe200078e0210 */
[----:B------:R2:W-:Y:S01]  /*3270*/  @P1 LDGSTS.E.BYPASS.LTC128B.128 [R203+0xa100], [R4.64+0x100], !P5 ;  /* 0x0a10010004cb1fae */ /* 0x0005e2000e901d4a */
[----:B------:R-:W-:Y:S01]  /*3280*/  ISETP.GE.AND P1, PT, R104, c[0x0][0x27c], PT ;  /* 0x00009f0068007a0c */ /* 0x000fe20003f26270 */
[----:B------:R-:W-:-:S04]  /*3290*/  IMAD.WIDE.U32 R6, R222, c[0x0][0x290], R104 ;  /* 0x0000a400de067a25 */ /* 0x000fc800078e0068 */
[----:B------:R-:W-:Y:S02]  /*32a0*/  IMAD.IADD R11, R11, 0x1, R16 ;  /* 0x000000010b0b7824 */ /* 0x000fe400078e0210 */
[----:B------:R-:W-:Y:S02]  /*32b0*/  IMAD.IADD R7, R16, 0x1, R7 ;  /* 0x0000000110077824 */ /* 0x000fe400078e0207 */
[----:B------:R-:W-:-:S04]  /*32c0*/  IMAD.WIDE.U32 R92, R0, c[0x0][0x280], R8 ;  /* 0x0000a000005c7a25 */ /* 0x000fc800078e0008 */
[----:B------:R-:W-:Y:S01]  /*32d0*/  @P1 LOP3.LUT R219, R219, 0x4, RZ, 0xfc, !PT ;  /* 0x00000004dbdb1812 */ /* 0x000fe200078efcff */
[----:B------:R-:W-:-:S03]  /*32e0*/  IMAD.WIDE.U32 R96, R0, c[0x0][0x280], R12 ;  /* 0x0000a00000607a25 */ /* 0x000fc600078e000c */
[C---:B------:R-:W-:Y:S01]  /*32f0*/  LOP3.LUT P2, RZ, R219.reuse, 0x4, RZ, 0xc0, !PT ;  /* 0x00000004dbff7812 */ /* 0x040fe2000784c0ff */
[----:B------:R-:W-:Y:S01]  /*3300*/  IMAD.WIDE.U32 R94, R0, c[0x0][0x290], R10 ;  /* 0x0000a400005e7a25 */ /* 0x000fe200078e000a */
[----:B------:R-:W-:-:S03]  /*3310*/  LOP3.LUT R219, R219, 0xfffffffd, RZ, 0xc0, !PT ;  /* 0xfffffffddbdb7812 */ /* 0x000fc600078ec0ff */
[----:B------:R-:W-:Y:S01]  /*3320*/  IMAD.WIDE.U32 R90, R0, c[0x0][0x290], R6 ;  /* 0x0000a400005a7a25 */ /* 0x000fe200078e0006 */
[----:B--2---:R-:W-:-:S03]  /*3330*/  @P0 LEA R4, P1, R14, c[0x0][0x220], 0x1 ;  /* 0x000088000e040a11 */ /* 0x004fc600078208ff */
[----:B------:R-:W-:Y:S02]  /*3340*/  IMAD.MOV.U32 R126, RZ, RZ, c[0x0][0x280] ;  /* 0x0000a000ff7e7624 */ /* 0x000fe400078e00ff */
[----:B------:R-:W-:Y:S01]  /*3350*/  IMAD.MOV.U32 R127, RZ, RZ, c[0x0][0x290] ;  /* 0x0000a400ff7f7624 */ /* 0x000fe200078e00ff */
[----:B------:R-:W-:Y:S01]  /*3360*/  @P0 LEA.HI.X R5, R14, c[0x0][0x224], R15, 0x1, P1 ;  /* 0x000089000e050a11 */ /* 0x000fe200008f0c0f */
[----:B------:R-:W-:Y:S01]  /*3370*/  IMAD.MOV.U32 R121, RZ, RZ, c[0x0][0x27c] ;  /* 0x00009f00ff797624 */ /* 0x000fe200078e00ff */
[-C--:B------:R-:W-:Y:S01]  /*3380*/  SHF.L.U64.HI R122, R126, R123.reuse, c[0x0][0x284] ;  /* 0x0000a1007e7a7619 */ /* 0x080fe2000001027b */
[----:B------:R-:W-:Y:S01]  /*3390*/  IMAD.WIDE.U32 R88, R23, c[0x0][0x1e8], RZ ;  /* 0x00007a0017587a25 */ /* 0x000fe200078e00ff */
[----:B------:R-:W-:Y:S01]  /*33a0*/  SHF.L.U64.HI R123, R127, R123, c[0x0][0x294] ;  /* 0x0000a5007f7b7619 */ /* 0x000fe2000001027b */
[----:B------:R2:W-:Y:S02]  /*33b0*/  @P0 LDGSTS.E.BYPASS.LTC128B.128 [R203+0x7100], [R4.64], !P4 ;  /* 0x0710000004cb0fae */ /* 0x0005e4000e101d4a */
[----:B------:R-:W-:-:S02]  /*33c0*/  IMAD.WIDE.U32 R86, R23, c[0x0][0x210], RZ ;  /* 0x0000840017567a25 */ /* 0x000fc400078e00ff */
[----:B------:R2:W-:Y:S02]  /*33d0*/  @P0 LDGSTS.E.BYPASS.LTC128B.128 [R203+0x9100], [R4.64+0x80], !P6 ;  /* 0x0910008004cb0fae */ /* 0x0005e4000f101d4a */
[----:B------:R-:W-:Y:S02]  /*33e0*/  IMAD.IADD R117, R208, 0x1, -R24 ;  /* 0x00000001d0757824 */ /* 0x000fe400078e0a18 */
[----:B------:R2:W-:Y:S01]  /*33f0*/  @P0 LDGSTS.E.BYPASS.LTC128B.128 [R203+0xb100], [R4.64+0x100], !P5 ;  /* 0x0b10010004cb0fae */ /* 0x0005e2000e901d4a */
[----:B------:R-:W-:Y:S02]  /*3400*/  IMAD.SHL.U32 R126, R126, 0x40, RZ ;  /* 0x000000407e7e7824 */ /* 0x000fe400078e00ff */
[----:B------:R-:W-:Y:S01]  /*3410*/  IMAD.SHL.U32 R127, R127, 0x40, RZ ;  /* 0x000000407f7f7824 */ /* 0x000fe200078e00ff */
[----:B------:R-:W0:Y:S01]  /*3420*/  LDGDEPBAR ;  /* 0x00000000000079af */ /* 0x000e220000000000 */
[----:B------:R-:W-:Y:S01]  /*3430*/  WARPSYNC 0xffffffff ;  /* 0xffffffff00007948 */ /* 0x000fe20003800000 */
[----:B------:R-:W-:-:S02]  /*3440*/  IMAD.SHL.U32 R121, R121, 0x2, RZ ;  /* 0x0000000279797824 */ /* 0x000fc400078e00ff */
[C---:B------:R-:W-:Y:S02]  /*3450*/  IMAD R118, R23.reuse, c[0x0][0x1ec], R89 ;  /* 0x00007b0017767a24 */ /* 0x040fe400078e0259 */
[----:B------:R-:W-:Y:S02]  /*3460*/  IMAD R115, R23, c[0x0][0x214], R87 ;  /* 0x0000850017737a24 */ /* 0x000fe400078e0257 */
[----:B------:R-:W-:Y:S01]  /*3470*/  IMAD.IADD R71, R75, 0x1, R71 ;  /* 0x000000014b477824 */ /* 0x000fe200078e0247 */
[--C-:B---3--:R-:W-:Y:S01]  /*3480*/  @P3 SHF.R.S32.HI R3, RZ, 0x1f, R18.reuse ;  /* 0x0000001fff033819 */ /* 0x108fe20000011412 */
[----:B------:R-:W-:Y:S01]  /*3490*/  @P3 IMAD.MOV.U32 R2, RZ, RZ, R18 ;  /* 0x000000ffff023224 */ /* 0x000fe200078e0012 */
[----:B------:R-:W-:Y:S01]  /*34a0*/  @!P3 MOV R2, R239 ;  /* 0x000000ef0002b202 */ /* 0x000fe20000000f00 */
[----:B------:R-:W-:Y:S01]  /*34b0*/  @!P3 IMAD.MOV.U32 R3, RZ, RZ, R17 ;  /* 0x000000ffff03b224 */ /* 0x000fe200078e0011 */
[----:B------:R-:W-:Y:S01]  /*34c0*/  BAR.SYNC.DEFER_BLOCKING 0x0 ;  /* 0x0000000000007b1d */ /* 0x000fe20000010000 */
[----:B------:R-:W-:-:S02]  /*34d0*/  ISETP.GE.AND P3, PT, R141, c[0x0][0x27c], PT ;  /* 0x00009f008d007a0c */ /* 0x000fc40003f66270 */
[----:B------:R-:W-:Y:S01]  /*34e0*/  SEL R17, RZ, c[0x0][0x27c], !P2 ;  /* 0x00009f00ff117a07 */ /* 0x000fe20005000000 */
[----:B------:R-:W-:Y:S01]  /*34f0*/  IMAD.WIDE.U32 R84, R2, c[0x0][0x2b0], RZ ;  /* 0x0000ac0002547a25 */ /* 0x000fe200078e00ff */
[----:B------:R-:W-:Y:S02]  /*3500*/  ISETP.GE.AND P2, PT, R140, c[0x0][0x27c], PT ;  /* 0x00009f008c007a0c */ /* 0x000fe40003f46270 */
[----:B------:R-:W-:Y:S01]  /*3510*/  SEL R18, RZ, c[0x0][0x27c], !P3 ;  /* 0x00009f00ff127a07 */ /* 0x000fe20005800000 */
[----:B------:R-:W-:Y:S01]  /*3520*/  IMAD.IADD R14, R104, 0x1, R17 ;  /* 0x00000001680e7824 */ /* 0x000fe200078e0211 */
[----:B------:R-:W-:Y:S02]  /*3530*/  SEL R19, RZ, c[0x0][0x27c], !P2 ;  /* 0x00009f00ff137a07 */ /* 0x000fe40005000000 */
[----:B------:R-:W-:Y:S01]  /*3540*/  SHF.R.S32.HI R17, RZ, 0x1f, R0 ;  /* 0x0000001fff117819 */ /* 0x000fe20000011400 */
[----:B------:R-:W-:Y:S01]  /*3550*/  IMAD.IADD R18, R141, 0x1, R18 ;  /* 0x000000018d127824 */ /* 0x000fe200078e0212 */
[----:B------:R-:W-:Y:S01]  /*3560*/  SHF.R.S32.HI R15, RZ, 0x1f, R14 ;  /* 0x0000001fff0f7819 */ /* 0x000fe2000001140e */
[----:B------:R-:W-:Y:S01]  /*3570*/  IMAD.IADD R19, R140, 0x1, R19 ;  /* 0x000000018c137824 */ /* 0x000fe200078e0213 */
[----:B------:R-:W-:-:S02]  /*3580*/  @P3 LOP3.LUT R219, R219, 0x2, RZ, 0xfc, !PT ;  /* 0x00000002dbdb3812 */ /* 0x000fc400078efcff */
[----:B------:R-:W-:Y:S02]  /*3590*/  SHF.R.S32.HI R21, RZ, 0x1f, R18 ;  /* 0x0000001fff157819 */ /* 0x000fe40000011412 */
[----:B------:R-:W-:Y:S02]  /*35a0*/  SHF.R.S32.HI R20, RZ, 0x1f, R19 ;  /* 0x0000001fff147819 */ /* 0x000fe40000011413 */
[CC--:B------:R-:W-:Y:S02]  /*35b0*/  LEA.HI R16, R15.reuse, R14.reuse, RZ, 0x3 ;  /* 0x0000000e0f107211 */ /* 0x0c0fe400078f18ff */
[----:B------:R-:W-:Y:S02]  /*35c0*/  LEA.HI R22, R15, R14, RZ, 0x6 ;  /* 0x0000000e0f167211 */ /* 0x000fe400078f30ff */
[CC--:B------:R-:W-:Y:S02]  /*35d0*/  LEA.HI R15, R21.reuse, R18.reuse, RZ, 0x3 ;  /* 0x00000012150f7211 */ /* 0x0c0fe400078f18ff */
[----:B------:R-:W-:Y:S01]  /*35e0*/  LEA.HI R21, R21, R18, RZ, 0x6 ;  /* 0x0000001215157211 */ /* 0x000fe200078f30ff */
[C---:B------:R-:W-:Y:S01]  /*35f0*/  IMAD R18, R17.reuse, c[0x0][0x280], RZ ;  /* 0x0000a00011127a24 */ /* 0x040fe200078e02ff */
[CC--:B------:R-:W-:Y:S01]  /*3600*/  LEA.HI R14, R20.reuse, R19.reuse, RZ, 0x3 ;  /* 0x00000013140e7211 */ /* 0x0c0fe200078f18ff */
[----:B------:R-:W-:Y:S01]  /*3610*/  IMAD R17, R17, c[0x0][0x290], RZ ;  /* 0x0000a40011117a24 */ /* 0x000fe200078e02ff */
[----:B------:R-:W-:Y:S01]  /*3620*/  LEA.HI R19, R20, R19, RZ, 0x6 ;  /* 0x0000001314137211 */ /* 0x000fe200078f30ff */
[----:B------:R-:W-:Y:S01]  /*3630*/  IMAD.SHL.U32 R8, R21, 0x40, RZ ;  /* 0x0000004015087824 */ /* 0x000fe200078e00ff */
[----:B------:R-:W-:Y:S01]  /*3640*/  SHF.L.U32 R10, R22, 0x6, RZ ;  /* 0x00000006160a7819 */ /* 0x000fe200000006ff */
[----:B------:R-:W-:Y:S01]  /*3650*/  IMAD R18, R0, c[0x0][0x284], R18 ;  /* 0x0000a10000127a24 */ /* 0x000fe200078e0212 */
[C---:B------:R-:W-:Y:S01]  /*3660*/  LOP3.LUT R9, R240.reuse, 0x38, R15, 0xf8, !PT ;  /* 0x00000038f0097812 */ /* 0x040fe200078ef80f */
[----:B------:R-:W-:Y:S01]  /*3670*/  IMAD.SHL.U32 R12, R19, 0x40, RZ ;  /* 0x00000040130c7824 */ /* 0x000fe200078e00ff */
[----:B------:R-:W-:Y:S01]  /*3680*/  LOP3.LUT R11, R240, 0x38, R16, 0xf8, !PT ;  /* 0x00000038f00b7812 */ /* 0x000fe200078ef810 */
[----:B------:R-:W-:Y:S01]  /*3690*/  IMAD R17, R0, c[0x0][0x294], R17 ;  /* 0x0000a50000117a24 */ /* 0x000fe200078e0211 */
[----:B------:R-:W-:Y:S01]  /*36a0*/  LOP3.LUT R19, R240, 0x38, R14, 0xf8, !PT ;  /* 0x00000038f0137812 */ /* 0x000fe200078ef80e */
[----:B-1----:R-:W-:Y:S01]  /*36b0*/  IMAD R0, R3, c[0x0][0x2b0], RZ ;  /* 0x0000ac0003007a24 */ /* 0x002fe200078e02ff */
[----:B------:R-:W-:Y:S01]  /*36c0*/  LOP3.LUT R13, R8, 0x7ffff000, RZ, 0xc0, !PT ;  /* 0x7ffff000080d7812 */ /* 0x000fe200078ec0ff */
[----:B------:R-:W-:Y:S01]  /*36d0*/  IMAD.IADD R112, R97, 0x1, R18 ;  /* 0x0000000161707824 */ /* 0x000fe200078e0212 */
[----:B------:R-:W-:Y:S01]  /*36e0*/  LOP3.LUT R20, R10, 0x7ffff000, RZ, 0xc0, !PT ;  /* 0x7ffff0000a147812 */ /* 0x000fe200078ec0ff */
[----:B------:R-:W-:Y:S01]  /*36f0*/  IMAD R0, R2, c[0x0][0x2b4], R0 ;  /* 0x0000ad0002007a24 */ /* 0x000fe200078e0200 */
[-C--:B------:R-:W-:Y:S01]  /*3700*/  LOP3.LUT R8, R9, R241.reuse, RZ, 0x3c, !PT ;  /* 0x000000f109087212 */ /* 0x080fe200078e3cff */
[----:B------:R-:W-:Y:S01]  /*3710*/  IMAD.IADD R110, R18, 0x1, R93 ;  /* 0x00000001126e7824 */ /* 0x000fe200078e025d */
[-C--:B------:R-:W-:Y:S01]  /*3720*/  LOP3.LUT R11, R11, R241.reuse, RZ, 0x3c, !PT ;  /* 0x000000f10b0b7212 */ /* 0x080fe200078e3cff */
[----:B------:R-:W-:Y:S01]  /*3730*/  IMAD.IADD R103, R17, 0x1, R91 ;  /* 0x0000000111677824 */ /* 0x000fe200078e025b */
[----:B------:R-:W-:Y:S01]  /*3740*/  LOP3.LUT R10, R12, 0x7ffff000, RZ, 0xc0, !PT ;  /* 0x7ffff0000c0a7812 */ /* 0x000fe200078ec0ff */
[----:B------:R-:W-:Y:S01]  /*3750*/  IMAD.IADD R98, R85, 0x1, R0 ;  /* 0x0000000155627824 */ /* 0x000fe200078e0200 */
[----:B------:R-:W-:-:S02]  /*3760*/  LOP3.LUT R9, R19, R241, RZ, 0x3c, !PT ;  /* 0x000000f113097212 */ /* 0x000fc400078e3cff */
[--C-:B------:R-:W-:Y:S02]  /*3770*/  IADD3 R11, R11, R20, R242.reuse ;  /* 0x000000140b0b7210 */ /* 0x100fe40007ffe0f2 */
[--C-:B------:R-:W-:Y:S02]  /*3780*/  IADD3 R7, R8, R13, R242.reuse ;  /* 0x0000000d08077210 */ /* 0x100fe40007ffe0f2 */
[----:B------:R-:W-:Y:S01]  /*3790*/  IADD3 R6, R9, R10, R242 ;  /* 0x0000000a09067210 */ /* 0x000fe20007ffe0f2 */
[----:B------:R-:W-:Y:S01]  /*37a0*/  IMAD.SHL.U32 R101, R11, 0x2, RZ ;  /* 0x000000020b657824 */ /* 0x000fe200078e00ff */
[----:B------:R-:W-:Y:S01]  /*37b0*/  LOP3.LUT R219, R219, 0xfffffff7, RZ, 0xc0, !PT ;  /* 0xfffffff7dbdb7812 */ /* 0x000fe200078ec0ff */
[----:B------:R-:W-:Y:S01]  /*37c0*/  IMAD.SHL.U32 R100, R7, 0x2, RZ ;  /* 0x0000000207647824 */ /* 0x000fe200078e00ff */
[----:B------:R-:W-:Y:S01]  /*37d0*/  LOP3.LUT R78, R16, 0xfffffff8, RZ, 0xc0, !PT ;  /* 0xfffffff8104e7812 */ /* 0x000fe200078ec0ff */
[----:B------:R-:W-:Y:S01]  /*37e0*/  IMAD.SHL.U32 R99, R6, 0x2, RZ ;  /* 0x0000000206637824 */ /* 0x000fe200078e00ff */
[----:B------:R-:W-:-:S02]  /*37f0*/  LOP3.LUT R77, R15, 0xfffffff8, RZ, 0xc0, !PT ;  /* 0xfffffff80f4d7812 */ /* 0x000fc400078ec0ff */
[----:B------:R-:W-:Y:S02]  /*3800*/  LOP3.LUT R76, R14, 0xfffffff8, RZ, 0xc0, !PT ;  /* 0xfffffff80e4c7812 */ /* 0x000fe400078ec0ff */
[----:B------:R-:W-:Y:S02]  /*3810*/  @P2 LOP3.LUT R219, R219, 0x8, RZ, 0xfc, !PT ;  /* 0x00000008dbdb2812 */ /* 0x000fe400078efcff */
[----:B------:R-:W-:Y:S02]  /*3820*/  SHF.R.S32.HI R116, RZ, 0x3, R16 ;  /* 0x00000003ff747819 */ /* 0x000fe40000011410 */
[----:B------:R-:W-:Y:S02]  /*3830*/  SHF.R.S32.HI R114, RZ, 0x3, R15 ;  /* 0x00000003ff727819 */ /* 0x000fe4000001140f */
[----:B------:R-:W-:Y:S02]  /*3840*/  SHF.R.S32.HI R113, RZ, 0x3, R14 ;  /* 0x00000003ff717819 */ /* 0x000fe4000001140e */
[----:B------:R-:W-:-:S02]  /*3850*/  IADD3 R111, R95, R17, RZ ;  /* 0x000000115f6f7210 */ /* 0x000fc40007ffe0ff */
[----:B------:R-:W-:Y:S02]  /*3860*/  SHF.R.S32.HI R109, RZ, 0x1f, R78 ;  /* 0x0000001fff6d7819 */ /* 0x000fe4000001144e */
[----:B------:R-:W-:Y:S02]  /*3870*/  SHF.R.S32.HI R108, RZ, 0x1f, R77 ;  /* 0x0000001fff6c7819 */ /* 0x000fe4000001144d */
[----:B--2---:R-:W-:Y:S02]  /*3880*/  SHF.R.S32.HI R102, RZ, 0x1f, R76 ;  /* 0x0000001fff667819 */ /* 0x004fe4000001144c */
.L_x_738:
[----:B------:R-:W-:Y:S01]  /*3890*/  IMAD.MOV.U32 R0, RZ, RZ, c[0x0][0x2b8] ;  /* 0x0000ae00ff007624 */ /* 0x000fe200078e00ff */
[----:B------:R-:W-:Y:S04]  /*38a0*/  DEPBAR.LE SB0, 0x0 ;  /* 0x000080000000791a */ /* 0x000fe80000000000 */
[----:B------:R-:W-:Y:S01]  /*38b0*/  ISETP.NE.AND P0, PT, R0, 0x1, PT ;  /* 0x000000010000780c */ /* 0x000fe20003f05270 */
[----:B------:R-:W-:Y:S01]  /*38c0*/  IMAD.SHL.U32 R68, R64, 0x40, RZ ;  /* 0x0000004040447824 */ /* 0x000fe200078e00ff */
[----:B------:R-:W-:Y:S01]  /*38d0*/  WARPSYNC 0xffffffff ;  /* 0xffffffff00007948 */ /* 0x000fe20003800000 */
[----:B------:R-:W-:Y:S01]  /*38e0*/  IMAD.MOV.U32 R65, RZ, RZ, RZ ;  /* 0x000000ffff417224 */ /* 0x000fe200078e00ff */
[----:B------:R-:W-:Y:S01]  /*38f0*/  BSSY B1, `(.L_x_714) ;  /* 0x00003e6000017945 */ /* 0x000fe20003800000 */
[----:B-1----:R-:W-:Y:S04]  /*3900*/  IMAD.IADD R3, R130, 0x1, R68 ;  /* 0x0000000182037824 */ /* 0x002fe800078e0244 */
[----:B------:R-:W-:Y:S04]  /*3910*/  IMAD.IADD R2, R119, 0x1, R3 ;  /* 0x0000000177027824 */ /* 0x000fe800078e0203 */
[----:B------:R-:W-:Y:S01]  /*3920*/  @P0 IMAD.HI.U32 R4, R2, c[0x0][0x2bc], RZ ;  /* 0x0000af0002040a27 */ /* 0x000fe200078e00ff */
[----:B------:R-:W-:Y:S04]  /*3930*/  MOV R0, R2 ;  /* 0x0000000200007202 */ /* 0x000fe80000000f00 */
[----:B------:R-:W-:Y:S02]  /*3940*/  @P0 SHF.R.U32.HI R0, RZ, c[0x0][0x2c0], R4 ;  /* 0x0000b000ff000a19 */ /* 0x000fe40000011604 */
[----:B------:R-:W-:Y:S04]  /*3950*/  ISETP.GE.AND P0, PT, R3, R208, PT ;  /* 0x000000d00300720c */ /* 0x000fe80003f06270 */
[----:B------:R-:W-:Y:S11]  /*3960*/  ISETP.GT.OR P0, PT, R130, 0x3f, P0 ;  /* 0x0000003f8200780c */ /* 0x000ff60000704670 */
[----:B------:R-:W-:Y:S02]  /*3970*/  @!UPT UIADD3 URZ, URZ, URZ, URZ ;  /* 0x0000003f3f3ff290 */ /* 0x000fe4000fffe03f */
        /* <DEDUP_REMOVED lines=11> */
[----:B------:R-:W-:Y:S05]  /*3a30*/  IMAD R0, R66, c[0x0][0x1e4], R0 ;  /* 0x0000790042007a24 */ /* 0x000fea00078e0200 */
[----:B------:R-:W-:Y:S02]  /*3a40*/  IADD3 R3, R3, R0, RZ ;  /* 0x0000000003037210 */ /* 0x000fe40007ffe0ff */
[----:B--2---:R-:W-:Y:S03]  /*3a50*/  SHF.R.S32.HI R70, RZ, 0x1f, R65 ;  /* 0x0000001fff467819 */ /* 0x004fe60000011441 */
[C---:B------:R-:W-:Y:S04]  /*3a60*/  IMAD.WIDE.U32 R2, R65.reuse, c[0x0][0x1f0], R2 ;  /* 0x00007c0041027a25 */ /* 0x040fe800078e0002 */
[----:B------:R-:W-:Y:S01]  /*3a70*/  IMAD R4, R70, c[0x0][0x1f0], RZ ;  /* 0x00007c0046047a24 */ /* 0x000fe200078e02ff */
[----:B------:R-:W-:Y:S03]  /*3a80*/  IADD3 R0, P0, R88, R2, RZ ;  /* 0x0000000258007210 */ /* 0x000fe60007f1e0ff */
[----:B------:R-:W-:Y:S05]  /*3a90*/  IMAD R4, R65, c[0x0][0x1f4], R4 ;  /* 0x00007d0041047a24 */ /* 0x000fea00078e0204 */
[----:B------:R-:W-:Y:S01]  /*3aa0*/  IADD3.X R2, R118, R3, R4, P0, !PT ;  /* 0x0000000376027210 */ /* 0x000fe200007fe404 */
[----:B------:R-:W-:Y:S01]  /*3ab0*/  IMAD.MOV.U32 R3, RZ, RZ, c[0x0][0x27c] ;  /* 0x00009f00ff037624 */ /* 0x000fe200078e00ff */
[C---:B------:R-:W-:Y:S04]  /*3ac0*/  LEA R12, P0, R0.reuse, c[0x0][0x1c8], 0x1 ;  /* 0x00007200000c7a11 */ /* 0x040fe800078008ff */
[----:B----4-:R-:W-:Y:S02]  /*3ad0*/  LEA.HI.X R54, R0, c[0x0][0x1cc], R2, 0x1, P0 ;  /* 0x0000730000367a11 */ /* 0x010fe400000f0c02 */
[----:B------:R-:W-:Y:S11]  /*3ae0*/  ISETP.GE.AND P0, PT, R3, 0x1, PT ;  /* 0x000000010300780c */ /* 0x000ff60003f06270 */
[----:B------:R-:W-:Y:S02]  /*3af0*/  @!UPT UIADD3 URZ, URZ, URZ, URZ ;  /* 0x0000003f3f3ff290 */ /* 0x000fe4000fffe03f */
[----:B------:R-:W-:-:S05]  /*3b00*/  @!P0 BRA `(.L_x_715) ;  /* 0x000039e000008947 */ /* 0x000fca0003800000 */
[-C--:B------:R-:W-:Y:S01]  /*3b10*/  IMAD R3, R122, R64.reuse, RZ ;  /* 0x000000407a037224 */ /* 0x080fe200078e02ff */
[----:B------:R-:W-:Y:S01]  /*3b20*/  ULDC.U8 UR4, c[0x0][0x298] ;  /* 0x0000a60000047ab9 */ /* 0x000fe20000000000 */
[-C--:B------:R-:W-:Y:S01]  /*3b30*/  IMAD R2, R123, R64.reuse, RZ ;  /* 0x000000407b027224 */ /* 0x080fe200078e02ff */
[----:B------:R-:W-:Y:S01]  /*3b40*/  ISETP.NE.AND P0, PT, RZ, UR4, PT ;  /* 0x00000004ff007c0c */ /* 0x000fe2000bf05270 */
[-C--:B------:R-:W-:Y:S01]  /*3b50*/  IMAD.WIDE.U32 R8, R126, R64.reuse, RZ ;  /* 0x000000407e087225 */ /* 0x080fe200078e00ff */
[----:B------:R-:W-:Y:S03]  /*3b60*/  SHF.R.S32.HI R0, RZ, 0x1f, R64 ;  /* 0x0000001fff007819 */ /* 0x000fe60000011440 */
[----:B------:R-:W-:Y:S04]  /*3b70*/  IMAD.WIDE.U32 R10, R127, R64, RZ ;  /* 0x000000407f0a7225 */ /* 0x000fe800078e00ff */
[C---:B------:R-:W-:Y:S02]  /*3b80*/  IMAD R3, R0.reuse, R126, R3 ;  /* 0x0000007e00037224 */ /* 0x040fe400078e0203 */
[----:B------:R-:W-:Y:S01]  /*3b90*/  IMAD R2, R0, R127, R2 ;  /* 0x0000007f00027224 */ /* 0x000fe200078e0202 */
[----:B------:R-:W-:Y:S02]  /*3ba0*/  IADD3 R0, -R68, R208, RZ ;  /* 0x000000d044007210 */ /* 0x000fe40007ffe1ff */
[----:B------:R-:W-:Y:S02]  /*3bb0*/  IADD3 R13, R9, R3, RZ ;  /* 0x00000003090d7210 */ /* 0x000fe40007ffe0ff */
[----:B------:R-:W-:Y:S02]  /*3bc0*/  IMNMX R67, R0, 0x40, PT ;  /* 0x0000004000437817 */ /* 0x000fe40003800200 */
        /* <DEDUP_REMOVED lines=34> */
[----:B------:R-:W-:Y:S02]  /*3df0*/  LEA R4, P0, R2, c[0x0][0x288], 0x1 ;  /* 0x0000a20002047a11 */ /* 0x000fe400078008ff */
[----:B------:R-:W-:Y:S02]  /*3e00*/  IADD3 R0, R106, 0x10, RZ ;  /* 0x000000106a007810 */ /* 0x000fe40007ffe0ff */
[----:B------:R-:W-:Y:S02]  /*3e10*/  LEA.HI.X R5, R2, c[0x0][0x28c], R5, 0x1, P0 ;  /* 0x0000a30002057a11 */ /* 0x000fe400000f0c05 */
[----:B------:R-:W-:Y:S01]  /*3e20*/  ISETP.GE.AND P0, PT, R106, c[0x0][0x27c], PT ;  /* 0x00009f006a007a0c */ /* 0x000fe20003f06270 */
[----:B------:R-:W-:Y:S11]  /*3e30*/  CS2R R2, SRZ ;  /* 0x0000000000027805 */ /* 0x000ff6000001ff00 */
[----:B------:R-:W-:Y:S01]  /*3e40*/  @!UPT UIADD3 URZ, URZ, URZ, URZ ;  /* 0x0000003f3f3ff290 */ /* 0x000fe2000fffe03f */
[----:B------:R1:W5:Y:S04]  /*3e50*/  @!P0 LDG.E.64 R2, [R8.64] ;  /* 0x0000000a08028981 */ /* 0x000368000c1e1b00 */
[----:B------:R1:W5:Y:S01]  /*3e60*/  @!P0 LDG.E.64 R26, [R4.64] ;  /* 0x0000000a041a8981 */ /* 0x000362000c1e1b00 */
[----:B------:R-:W-:Y:S02]  /*3e70*/  ISETP.GE.AND P0, PT, R0, c[0x0][0x27c], PT ;  /* 0x00009f0000007a0c */ /* 0x000fe40003f06270 */
[----:B------:R-:W-:Y:S11]  /*3e80*/  IADD3 R0, R106, 0x20, RZ ;  /* 0x000000206a007810 */ /* 0x000ff60007ffe0ff */
[----:B------:R1:W5:Y:S04]  /*3e90*/  @!P0 LDG.E.64 R6, [R8.64+0x20] ;  /* 0x0000200a08068981 */ /* 0x000368000c1e1b00 */
[----:B------:R1:W5:Y:S01]  /*3ea0*/  @!P0 LDG.E.64 R32, [R4.64+0x20] ;  /* 0x0000200a04208981 */ /* 0x000362000c1e1b00 */
        /* <DEDUP_REMOVED lines=12> */
[----:B------:R-:W-:Y:S11]  /*3f70*/  ISETP.GE.AND P0, PT, R0, c[0x0][0x27c], PT ;  /* 0x00009f0000007a0c */ /* 0x000ff60003f06270 */
[----:B------:R-:W-:Y:S02]  /*3f80*/  @!UPT UIADD3 URZ, URZ, URZ, URZ ;  /* 0x0000003f3f3ff290 */ /* 0x000fe4000fffe03f */
[----:B------:R1:W5:Y:S04]  /*3f90*/  @!P0 LDG.E.64 R20, [R8.64+0xa0] ;  /* 0x0000a00a08148981 */ /* 0x000368000c1e1b00 */
[----:B------:R1:W5:Y:S02]  /*3fa0*/  @!P0 LDG.E.64 R40, [R4.64+0xa0] ;  /* 0x0000a00a04288981 */ /* 0x000364000c1e1b00 */
.L_x_718:
[----:B------:R-:W-:Y:S05]  /*3fb0*/  BSYNC B0 ;  /* 0x0000000000007941 */ /* 0x000fea0003800000 */
.L_x_717:
[----:B------:R-:W2:Y:S04]  /*3fc0*/  SHFL.IDX PT, R54, R54, RZ, 0x1c1f ;  /* 0x001c1fff36367589 */ /* 0x000ea800000e0000 */
[----:B------:R3:W4:Y:S01]  /*3fd0*/  SHFL.IDX PT, R52, R12, RZ, 0x1c1f ;  /* 0x001c1fff0c347589 */ /* 0x00072200000e0000 */
[----:B------:R-:W-:-:S05]  /*3fe0*/  @P1 BRA `(.L_x_719) ;  /* 0x0000376000001947 */ /* 0x000fca0003800000 */
[----:B-----5:R-:W-:Y:S01]  /*3ff0*/  MOV R0, R19 ;  /* 0x0000001300007202 */ /* 0x020fe20000000f00 */
[----:B-1----:R-:W-:Y:S01]  /*4000*/  IMAD.MOV.U32 R8, RZ, RZ, R20 ;  /* 0x000000ffff087224 */ /* 0x002fe200078e0014 */
[----:B------:R-:W-:Y:S01]  /*4010*/  ISETP.GE.AND P0, PT, R104, c[0x0][0x1d4], PT ;  /* 0x0000750068007a0c */ /* 0x000fe20003f06270 */
[----:B------:R-:W-:Y:S01]  /*4020*/  IMAD.MOV.U32 R5, RZ, RZ, R21 ;  /* 0x000000ffff057224 */ /* 0x000fe200078e0015 */
[----:B------:R-:W-:Y:S01]  /*4030*/  BSSY B0, `(.L_x_720) ;  /* 0x0000057000007945 */ /* 0x000fe20003800000 */
[----:B------:R-:W-:Y:S03]  /*4040*/  IMAD.MOV.U32 R4, RZ, RZ, R18 ;  /* 0x000000ffff047224 */ /* 0x000fe600078e0012 */
        /* <DEDUP_REMOVED lines=16> */
[----:B------:R-:W-:Y:S02]  /*4150*/  MOV R8, R38 ;  /* 0x0000002600087202 */ /* 0x000fe40000000f00 */
[----:B------:R-:W-:Y:S02]  /*4160*/  MOV R0, R37 ;  /* 0x0000002500007202 */ /* 0x000fe40000000f00 */
[----:B------:R-:W-:Y:S01]  /*4170*/  PRMT R45, R8, 0x5410, R5 ;  /* 0x00005410082d7816 */ /* 0x000fe20000000005 */
[----:B------:R-:W-:Y:S01]  /*4180*/  IMAD.MOV.U32 R8, RZ, RZ, R34 ;  /* 0x000000ffff087224 */ /* 0x000fe200078e0022 */
[----:B------:R-:W-:Y:S01]  /*4190*/  PRMT R44, R4, 0x5410, R0 ;  /* 0x00005410042c7816 */ /* 0x000fe20000000000 */
[----:B------:R-:W-:Y:S01]  /*41a0*/  IMAD.MOV.U32 R5, RZ, RZ, R35 ;  /* 0x000000ffff057224 */ /* 0x000fe200078e0023 */
[----:B------:R-:W-:Y:S01]  /*41b0*/  MOV R4, R32 ;  /* 0x0000002000047202 */ /* 0x000fe20000000f00 */
[----:B------:R-:W-:Y:S03]  /*41c0*/  IMAD.MOV.U32 R0, RZ, RZ, R33 ;  /* 0x000000ffff007224 */ /* 0x000fe600078e0021 */
[----:B------:R-:W-:Y:S02]  /*41d0*/  PRMT R43, R8, 0x5410, R5 ;  /* 0x00005410082b7816 */ /* 0x000fe40000000005 */
[----:B------:R-:W-:Y:S01]  /*41e0*/  PRMT R42, R4, 0x5410, R0 ;  /* 0x00005410042a7816 */ /* 0x000fe20000000000 */
[----:B------:R-:W-:-:S05]  /*41f0*/  @P0 BRA `(.L_x_721) ;  /* 0x000003a000000947 */ /* 0x000fca0003800000 */
[C---:B----4-:R-:W-:Y:S01]  /*4200*/  LEA R48, P0, R104.reuse, R52, 0x1 ;  /* 0x0000003468307211 */ /* 0x050fe200078008ff */
[----:B------:R-:W1:Y:S01]  /*4210*/  LDS.128 R8, [R214+0x6000] ;  /* 0x00600000d6087984 */ /* 0x000e620000000c00 */
[----:B------:R-:W-:Y:S01]  /*4220*/  MOV R4, R2 ;  /* 0x0000000200047202 */ /* 0x000fe20000000f00 */
[----:B------:R-:W-:Y:S01]  /*4230*/  IMAD.MOV.U32 R28, RZ, RZ, R26 ;  /* 0x000000ffff1c7224 */ /* 0x000fe200078e001a */
[----:B--2---:R-:W-:Y:S01]  /*4240*/  LEA.HI.X R49, R104, R54, R105, 0x1, P0 ;  /* 0x0000003668317211 */ /* 0x004fe200000f0c69 */
[--C-:B------:R-:W-:Y:S01]  /*4250*/  IMAD.MOV.U32 R29, RZ, RZ, R27.reuse ;  /* 0x000000ffff1d7224 */ /* 0x100fe200078e001b */
[----:B------:R-:W-:Y:S11]  /*4260*/  ISETP.GE.AND P0, PT, R106, c[0x0][0x27c], PT ;  /* 0x00009f006a007a0c */ /* 0x000ff60003f06270 */
[----:B------:R-:W-:Y:S02]  /*4270*/  @!UPT UIADD3 URZ, URZ, URZ, URZ ;  /* 0x0000003f3f3ff290 */ /* 0x000fe4000fffe03f */
[----:B------:R-:W-:Y:S02]  /*4280*/  @!P0 SHF.R.U64 R26, R26, 0x10, R27 ;  /* 0x000000101a1a8819 */ /* 0x000fe4000000121b */
[--C-:B------:R-:W-:Y:S01]  /*4290*/  @!P0 SHF.R.U64 R5, R2, 0x10, R3.reuse ;  /* 0x0000001002058819 */ /* 0x100fe20000001203 */
[----:B------:R-:W-:Y:S01]  /*42a0*/  IMAD.MOV.U32 R2, RZ, RZ, R3 ;  /* 0x000000ffff027224 */ /* 0x000fe200078e0003 */
[----:B---3--:R-:W-:Y:S02]  /*42b0*/  @!P0 SHF.R.U32.HI R12, RZ, 0x10, R27 ;  /* 0x00000010ff0c8819 */ /* 0x008fe4000001161b */
[----:B------:R-:W-:Y:S02]  /*42c0*/  @!P0 SHF.R.U32.HI R0, RZ, 0x10, R3 ;  /* 0x00000010ff008819 */ /* 0x000fe40000011603 */
[----:B------:R-:W-:Y:S02]  /*42d0*/  @!P0 PRMT R28, R28, 0x5410, R26 ;  /* 0x000054101c1c8816 */ /* 0x000fe4000000001a */
[----:B------:R-:W-:Y:S02]  /*42e0*/  @!P0 PRMT R4, R4, 0x5410, R5 ;  /* 0x0000541004048816 */ /* 0x000fe40000000005 */
[----:B------:R-:W-:Y:S01]  /*42f0*/  @!P0 PRMT R30, R29, 0x5410, R12 ;  /* 0x000054101d1e8816 */ /* 0x000fe2000000000c */
[----:B------:R-:W-:Y:S01]  /*4300*/  @!P0 IMAD.U32 R5, R28, 0x10000, RZ ;  /* 0x000100001c058824 */ /* 0x000fe200078e00ff */
[----:B------:R-:W-:Y:S02]  /*4310*/  @!P0 PRMT R12, R2, 0x5410, R0 ;  /* 0x00005410020c8816 */ /* 0x000fe40000000000 */
[----:B------:R-:W-:Y:S02]  /*4320*/  @!P0 SHF.L.U32 R3, R4, 0x10, RZ ;  /* 0x0000001004038819 */ /* 0x000fe400000006ff */
[----:B------:R-:W-:Y:S02]  /*4330*/  @!P0 LOP3.LUT R27, R28, 0xffff0000, RZ, 0xc0, !PT ;  /* 0xffff00001c1b8812 */ /* 0x000fe400078ec0ff */
[----:B------:R-:W-:Y:S01]  /*4340*/  @!P0 LOP3.LUT R4, R4, 0xffff0000, RZ, 0xc0, !PT ;  /* 0xffff000004048812 */ /* 0x000fe200078ec0ff */
[C---:B-1----:R-:W-:Y:S01]  /*4350*/  @!P0 IMAD.U32 R26, R8.reuse, 0x10000, RZ ;  /* 0x00010000081a8824 */ /* 0x042fe200078e00ff */
[----:B------:R-:W-:Y:S01]  /*4360*/  @!P0 LOP3.LUT R0, R8, 0xffff0000, RZ, 0xc0, !PT ;  /* 0xffff000008008812 */ /* 0x000fe200078ec0ff */
[C---:B------:R-:W-:Y:S01]  /*4370*/  @!P0 IMAD.U32 R28, R9.reuse, 0x10000, RZ ;  /* 0x00010000091c8824 */ /* 0x040fe200078e00ff */
[----:B------:R-:W-:Y:S03]  /*4380*/  @!P0 LOP3.LUT R2, R9, 0xffff0000, RZ, 0xc0, !PT ;  /* 0xffff000009028812 */ /* 0x000fe600078ec0ff */
[C---:B------:R-:W-:Y:S02]  /*4390*/  @!P0 FMUL.FTZ R29, R0.reuse, R5 ;  /* 0x00000005001d8220 */ /* 0x040fe40000410000 */
[----:B------:R-:W-:Y:S02]  /*43a0*/  @!P0 FMUL.FTZ R0, R0, R3 ;  /* 0x0000000300008220 */ /* 0x000fe40000410000 */
[----:B------:R-:W-:Y:S02]  /*43b0*/  @!P0 FMUL.FTZ R31, R2, R27 ;  /* 0x0000001b021f8220 */ /* 0x000fe40000410000 */
[----:B------:R-:W-:Y:S01]  /*43c0*/  @!P0 FFMA.FTZ R53, R26, R3, -R29 ;  /* 0x000000031a358223 */ /* 0x000fe2000001081d */
[----:B------:R-:W-:Y:S01]  /*43d0*/  @!P0 LOP3.LUT R3, R10, 0xffff0000, RZ, 0xc0, !PT ;  /* 0xffff00000a038812 */ /* 0x000fe200078ec0ff */
[----:B------:R-:W-:Y:S01]  /*43e0*/  @!P0 FFMA.FTZ R0, R5, R26, R0 ;  /* 0x0000001a05008223 */ /* 0x000fe20000010000 */
[----:B------:R-:W-:Y:S01]  /*43f0*/  @!P0 SHF.L.U32 R26, R30, 0x10, RZ ;  /* 0x000000101e1a8819 */ /* 0x000fe200000006ff */
[----:B------:R-:W-:Y:S01]  /*4400*/  @!P0 IMAD.U32 R5, R12, 0x10000, RZ ;  /* 0x000100000c058824 */ /* 0x000fe200078e00ff */
[----:B------:R-:W-:Y:S01]  /*4410*/  @!P0 LOP3.LUT R30, R30, 0xffff0000, RZ, 0xc0, !PT ;  /* 0xffff00001e1e8812 */ /* 0x000fe200078ec0ff */
[-C--:B------:R-:W-:Y:S01]  /*4420*/  @!P0 FMUL.FTZ R2, R2, R4.reuse ;  /* 0x0000000402028220 */ /* 0x080fe20000410000 */
[----:B------:R-:W-:Y:S01]  /*4430*/  @!P0 F2FP.BF16.PACK_AB R0, R0, R53 ;  /* 0x000000350000823e */ /* 0x000fe200000010ff */
[----:B------:R-:W-:Y:S01]  /*4440*/  @!P0 FFMA.FTZ R51, R28, R4, -R31 ;  /* 0x000000041c338223 */ /* 0x000fe2000001081f */
[----:B------:R-:W-:Y:S01]  /*4450*/  @!P0 LOP3.LUT R4, R11, 0xffff0000, RZ, 0xc0, !PT ;  /* 0xffff00000b048812 */ /* 0x000fe200078ec0ff */
[----:B------:R-:W-:Y:S01]  /*4460*/  @!P0 IMAD.U32 R29, R10, 0x10000, RZ ;  /* 0x000100000a1d8824 */ /* 0x000fe200078e00ff */
[----:B------:R-:W-:Y:S01]  /*4470*/  @!P0 LOP3.LUT R12, R12, 0xffff0000, RZ, 0xc0, !PT ;  /* 0xffff00000c0c8812 */ /* 0x000fe200078ec0ff */
[----:B------:R-:W-:Y:S01]  /*4480*/  @!P0 FMUL.FTZ R47, R3, R26 ;  /* 0x0000001a032f8220 */ /* 0x000fe20000410000 */
[----:B------:R-:W-:Y:S01]  /*4490*/  @!P0 SHF.L.U32 R31, R11, 0x10, RZ ;  /* 0x000000100b1f8819 */ /* 0x000fe200000006ff */
[----:B------:R-:W-:Y:S02]  /*44a0*/  @!P0 FMUL.FTZ R3, R3, R5 ;  /* 0x0000000503038220 */ /* 0x000fe40000410000 */
[C---:B------:R-:W-:Y:S02]  /*44b0*/  @!P0 FMUL.FTZ R50, R4.reuse, R30 ;  /* 0x0000001e04328220 */ /* 0x040fe40000410000 */
[----:B------:R-:W-:Y:S02]  /*44c0*/  @!P0 FMUL.FTZ R4, R4, R12 ;  /* 0x0000000c04048220 */ /* 0x000fe40000410000 */
[----:B------:R-:W-:Y:S02]  /*44d0*/  @!P0 FFMA.FTZ R2, R27, R28, R2 ;  /* 0x0000001c1b028223 */ /* 0x000fe40000010002 */
[----:B------:R-:W-:Y:S02]  /*44e0*/  @!P0 FFMA.FTZ R3, R26, R29, R3 ;  /* 0x0000001d1a038223 */ /* 0x000fe40000010003 */
[----:B------:R-:W-:Y:S01]  /*44f0*/  @!P0 FFMA.FTZ R47, R29, R5, -R47 ;  /* 0x000000051d2f8223 */ /* 0x000fe2000001082f */
[----:B------:R-:W-:Y:S01]  /*4500*/  @!P0 F2FP.BF16.PACK_AB R2, R2, R51 ;  /* 0x000000330202823e */ /* 0x000fe200000010ff */
[----:B------:R-:W-:Y:S02]  /*4510*/  @!P0 FFMA.FTZ R50, R31, R12, -R50 ;  /* 0x0000000c1f328223 */ /* 0x000fe40000010832 */
[----:B------:R-:W-:Y:S01]  /*4520*/  @!P0 FFMA.FTZ R4, R30, R31, R4 ;  /* 0x0000001f1e048223 */ /* 0x000fe20000010004 */
[----:B------:R-:W-:Y:S01]  /*4530*/  @!P0 F2FP.BF16.PACK_AB R3, R3, R47 ;  /* 0x0000002f0303823e */ /* 0x000fe200000010ff */
[----:B------:R-:W-:Y:S01]  /*4540*/  @!P0 IMAD.MOV.U32 R8, RZ, RZ, R0 ;  /* 0x000000ffff088224 */ /* 0x000fe200078e0000 */
[----:B------:R-:W-:Y:S02]  /*4550*/  @!P0 MOV R9, R2 ;  /* 0x0000000200098202 */ /* 0x000fe40000000f00 */
[----:B------:R-:W-:Y:S01]  /*4560*/  @!P0 F2FP.BF16.PACK_AB R4, R4, R50 ;  /* 0x000000320404823e */ /* 0x000fe200000010ff */
[----:B------:R-:W-:Y:S03]  /*4570*/  @!P0 IMAD.MOV.U32 R10, RZ, RZ, R3 ;  /* 0x000000ffff0a8224 */ /* 0x000fe600078e0003 */
[----:B------:R-:W-:Y:S05]  /*4580*/  @!P0 MOV R11, R4 ;  /* 0x00000004000b8202 */ /* 0x000fea0000000f00 */
[----:B------:R1:W-:Y:S02]  /*4590*/  ST.E.128 [R48.64], R8 ;  /* 0x0000000830007985 */ /* 0x0003e4000c101d0a */
.L_x_721:
[----:B------:R-:W-:Y:S05]  /*45a0*/  BSYNC B0 ;  /* 0x0000000000007941 */ /* 0x000fea0003800000 */
.L_x_720:
[----:B------:R-:W-:Y:S01]  /*45b0*/  ISETP.GE.AND P0, PT, R141, c[0x0][0x1d4], PT ;  /* 0x000075008d007a0c */ /* 0x000fe20003f06270 */
[----:B------:R-:W-:Y:S01]  /*45c0*/  @!UPT UIADD3 URZ, URZ, URZ, URZ ;  /* 0x0000003f3f3ff290 */ /* 0x000fe2000fffe03f */
[----:B------:R-:W-:Y:S11]  /*45d0*/  BSSY B0, `(.L_x_722) ;  /* 0x0000039000007945 */ /* 0x000ff60003800000 */
[----:B------:R-:W-:-:S05]  /*45e0*/  @P0 BRA `(.L_x_723) ;  /* 0x0000037000000947 */ /* 0x000fca0003800000 */
[C---:B----4-:R-:W-:Y:S01]  /*45f0*/  LEA R30, P0, R221.reuse, R52, 0x1 ;  /* 0x00000034dd1e7211 */ /* 0x050fe200078008ff */
[----:B-1----:R-:W1:Y:S01]  /*4600*/  LDS.128 R8, [R215+0x6000] ;  /* 0x00600000d7087984 */ /* 0x002e620000000c00 */
[----:B------:R-:W-:Y:S02]  /*4610*/  IADD3 R0, R106, 0x10, RZ ;  /* 0x000000106a007810 */ /* 0x000fe40007ffe0ff */
[----:B--2---:R-:W-:Y:S02]  /*4620*/  LEA.HI.X R31, R221, R54, R244, 0x1, P0 ;  /* 0x00000036dd1f7211 */ /* 0x004fe400000f0cf4 */
[----:B------:R-:W-:Y:S11]  /*4630*/  ISETP.GE.AND P0, PT, R0, c[0x0][0x27c], PT ;  /* 0x00009f0000007a0c */ /* 0x000ff60003f06270 */
[----:B------:R-:W-:Y:S02]  /*4640*/  @!UPT UIADD3 URZ, URZ, URZ, URZ ;  /* 0x0000003f3f3ff290 */ /* 0x000fe4000fffe03f */
[----:B------:R-:W-:Y:S02]  /*4650*/  @!P0 SHF.R.U64 R3, R32, 0x10, R33 ;  /* 0x0000001020038819 */ /* 0x000fe40000001221 */
[----:B------:R-:W-:Y:S02]  /*4660*/  @!P0 SHF.R.U64 R0, R6, 0x10, R7 ;  /* 0x0000001006008819 */ /* 0x000fe40000001207 */
[----:B------:R-:W-:Y:S02]  /*4670*/  @!P0 PRMT R3, R42, 0x5410, R3 ;  /* 0x000054102a038816 */ /* 0x000fe40000000003 */
[----:B------:R-:W-:Y:S02]  /*4680*/  @!P0 PRMT R0, R13, 0x5432, R0 ;  /* 0x000054320d008816 */ /* 0x000fe40000000000 */
[----:B------:R-:W-:Y:S01]  /*4690*/  @!P0 SHF.R.U32.HI R6, RZ, 0x10, R7 ;  /* 0x00000010ff068819 */ /* 0x000fe20000011607 */
[----:B------:R-:W-:Y:S01]  /*46a0*/  @!P0 IMAD.U32 R7, R3, 0x10000, RZ ;  /* 0x0001000003078824 */ /* 0x000fe200078e00ff */
[----:B------:R-:W-:Y:S01]  /*46b0*/  @!P0 SHF.R.U32.HI R27, RZ, 0x10, R33 ;  /* 0x00000010ff1b8819 */ /* 0x000fe20000011621 */
[C---:B------:R-:W-:Y:S01]  /*46c0*/  @!P0 IMAD.U32 R4, R0.reuse, 0x10000, RZ ;  /* 0x0001000000048824 */ /* 0x040fe200078e00ff */
[----:B------:R-:W-:Y:S02]  /*46d0*/  @!P0 PRMT R6, R13, 0x5410, R6 ;  /* 0x000054100d068816 */ /* 0x000fe40000000006 */
[----:B------:R-:W-:Y:S02]  /*46e0*/  @!P0 LOP3.LUT R13, R3, 0xffff0000, RZ, 0xc0, !PT ;  /* 0xffff0000030d8812 */ /* 0x000fe400078ec0ff */
[----:B------:R-:W-:Y:S02]  /*46f0*/  @!P0 LOP3.LUT R3, R0, 0xffff0000, RZ, 0xc0, !PT ;  /* 0xffff000000038812 */ /* 0x000fe400078ec0ff */
[----:B------:R-:W-:Y:S01]  /*4700*/  @!P0 PRMT R27, R42, 0x5432, R27 ;  /* 0x000054322a1b8816 */ /* 0x000fe2000000001b */
[C---:B-1-3--:R-:W-:Y:S01]  /*4710*/  @!P0 IMAD.U32 R12, R8.reuse, 0x10000, RZ ;  /* 0x00010000080c8824 */ /* 0x04afe200078e00ff */
[----:B------:R-:W-:Y:S01]  /*4720*/  @!P0 LOP3.LUT R2, R8, 0xffff0000, RZ, 0xc0, !PT ;  /* 0xffff000008028812 */ /* 0x000fe200078ec0ff */
[C---:B------:R-:W-:Y:S01]  /*4730*/  @!P0 IMAD.U32 R26, R9.reuse, 0x10000, RZ ;  /* 0x00010000091a8824 */ /* 0x040fe200078e00ff */
[----:B------:R-:W-:Y:S03]  /*4740*/  @!P0 LOP3.LUT R5, R9, 0xffff0000, RZ, 0xc0, !PT ;  /* 0xffff000009058812 */ /* 0x000fe600078ec0ff */
[C---:B------:R-:W-:Y:S02]  /*4750*/  @!P0 FMUL.FTZ R0, R2.reuse, R4 ;  /* 0x0000000402008220 */ /* 0x040fe40000410000 */
[----:B------:R-:W-:Y:S02]  /*4760*/  @!P0 FMUL.FTZ R29, R5, R13 ;  /* 0x0000000d051d8220 */ /* 0x000fe40000410000 */
[----:B------:R-:W-:Y:S02]  /*4770*/  @!P0 FMUL.FTZ R28, R2, R7 ;  /* 0x00000007021c8220 */ /* 0x000fe40000410000 */
[----:B------:R-:W-:Y:S01]  /*4780*/  @!P0 FFMA.FTZ R0, R7, R12, R0 ;  /* 0x0000000c07008223 */ /* 0x000fe20000010000 */
[----:B------:R-:W-:Y:S01]  /*4790*/  @!P0 SHF.L.U32 R7, R27, 0x10, RZ ;  /* 0x000000101b078819 */ /* 0x000fe200000006ff */
[-C--:B------:R-:W-:Y:S01]  /*47a0*/  @!P0 FMUL.FTZ R2, R5, R3.reuse ;  /* 0x0000000305028220 */ /* 0x080fe20000410000 */
[C---:B------:R-:W-:Y:S01]  /*47b0*/  @!P0 LOP3.LUT R5, R11.reuse, 0xffff0000, RZ, 0xc0, !PT ;  /* 0xffff00000b058812 */ /* 0x040fe200078ec0ff */
[----:B------:R-:W-:Y:S01]  /*47c0*/  @!P0 FFMA.FTZ R33, R26, R3, -R29 ;  /* 0x000000031a218223 */ /* 0x000fe2000001081d */
[----:B------:R-:W-:Y:S01]  /*47d0*/  @!P0 LOP3.LUT R3, R10, 0xffff0000, RZ, 0xc0, !PT ;  /* 0xffff00000a038812 */ /* 0x000fe200078ec0ff */
[----:B------:R-:W-:Y:S01]  /*47e0*/  @!P0 FFMA.FTZ R42, R12, R4, -R28 ;  /* 0x000000040c2a8223 */ /* 0x000fe2000001081c */
[----:B------:R-:W-:Y:S01]  /*47f0*/  @!P0 SHF.L.U32 R28, R11, 0x10, RZ ;  /* 0x000000100b1c8819 */ /* 0x000fe200000006ff */
[----:B------:R-:W-:Y:S01]  /*4800*/  @!P0 IMAD.U32 R4, R6, 0x10000, RZ ;  /* 0x0001000006048824 */ /* 0x000fe200078e00ff */
[----:B------:R-:W-:Y:S01]  /*4810*/  @!P0 LOP3.LUT R27, R27, 0xffff0000, RZ, 0xc0, !PT ;  /* 0xffff00001b1b8812 */ /* 0x000fe200078ec0ff */
[----:B------:R-:W-:Y:S01]  /*4820*/  @!P0 IMAD.U32 R12, R10, 0x10000, RZ ;  /* 0x000100000a0c8824 */ /* 0x000fe200078e00ff */
[----:B------:R-:W-:Y:S01]  /*4830*/  @!P0 LOP3.LUT R6, R6, 0xffff0000, RZ, 0xc0, !PT ;  /* 0xffff000006068812 */ /* 0x000fe200078ec0ff */
[C---:B------:R-:W-:Y:S01]  /*4840*/  @!P0 FMUL.FTZ R29, R3.reuse, R7 ;  /* 0x00000007031d8220 */ /* 0x040fe20000410000 */
[----:B------:R-:W-:Y:S01]  /*4850*/  @!P0 F2FP.BF16.PACK_AB R0, R0, R42 ;  /* 0x0000002a0000823e */ /* 0x000fe200000010ff */
[-C--:B------:R-:W-:Y:S02]  /*4860*/  @!P0 FMUL.FTZ R3, R3, R4.reuse ;  /* 0x0000000403038220 */ /* 0x080fe40000410000 */
[C---:B------:R-:W-:Y:S02]  /*4870*/  @!P0 FMUL.FTZ R32, R5.reuse, R27 ;  /* 0x0000001b05208220 */ /* 0x040fe40000410000 */
[----:B------:R-:W-:Y:S02]  /*4880*/  @!P0 FFMA.FTZ R29, R12, R4, -R29 ;  /* 0x000000040c1d8223 */ /* 0x000fe4000001081d */
[----:B------:R-:W-:Y:S02]  /*4890*/  @!P0 FMUL.FTZ R4, R5, R6 ;  /* 0x0000000605048220 */ /* 0x000fe40000410000 */
[----:B------:R-:W-:Y:S02]  /*48a0*/  @!P0 FFMA.FTZ R2, R13, R26, R2 ;  /* 0x0000001a0d028223 */ /* 0x000fe40000010002 */
[----:B------:R-:W-:Y:S02]  /*48b0*/  @!P0 FFMA.FTZ R3, R7, R12, R3 ;  /* 0x0000000c07038223 */ /* 0x000fe40000010003 */
[----:B------:R-:W-:Y:S01]  /*48c0*/  @!P0 FFMA.FTZ R32, R28, R6, -R32 ;  /* 0x000000061c208223 */ /* 0x000fe20000010820 */
[----:B------:R-:W-:Y:S01]  /*48d0*/  @!P0 F2FP.BF16.PACK_AB R2, R2, R33 ;  /* 0x000000210202823e */ /* 0x000fe200000010ff */
[----:B------:R-:W-:Y:S01]  /*48e0*/  @!P0 FFMA.FTZ R4, R27, R28, R4 ;  /* 0x0000001c1b048223 */ /* 0x000fe20000010004 */
[----:B------:R-:W-:Y:S01]  /*48f0*/  @!P0 F2FP.BF16.PACK_AB R3, R3, R29 ;  /* 0x0000001d0303823e */ /* 0x000fe200000010ff */
[----:B------:R-:W-:Y:S02]  /*4900*/  @!P0 IMAD.MOV.U32 R8, RZ, RZ, R0 ;  /* 0x000000ffff088224 */ /* 0x000fe400078e0000 */
[----:B------:R-:W-:Y:S01]  /*4910*/  @!P0 IMAD.MOV.U32 R9, RZ, RZ, R2 ;  /* 0x000000ffff098224 */ /* 0x000fe200078e0002 */
[----:B------:R-:W-:Y:S02]  /*4920*/  @!P0 F2FP.BF16.PACK_AB R4, R4, R32 ;  /* 0x000000200404823e */ /* 0x000fe400000010ff */
[----:B------:R-:W-:Y:S03]  /*4930*/  @!P0 MOV R10, R3 ;  /* 0x00000003000a8202 */ /* 0x000fe60000000f00 */
[----:B------:R-:W-:Y:S05]  /*4940*/  @!P0 IMAD.MOV.U32 R11, RZ, RZ, R4 ;  /* 0x000000ffff0b8224 */ /* 0x000fea00078e0004 */
[----:B------:R1:W-:Y:S02]  /*4950*/  ST.E.128 [R30.64], R8 ;  /* 0x000000081e007985 */ /* 0x0003e4000c101d0a */
.L_x_723:
[----:B------:R-:W-:Y:S05]  /*4960*/  BSYNC B0 ;  /* 0x0000000000007941 */ /* 0x000fea0003800000 */
.L_x_722:
[----:B------:R-:W-:Y:S01]  /*4970*/  ISETP.GE.AND P0, PT, R140, c[0x0][0x1d4], PT ;  /* 0x000075008c007a0c */ /* 0x000fe20003f06270 */
[----:B------:R-:W-:Y:S01]  /*4980*/  @!UPT UIADD3 URZ, URZ, URZ, URZ ;  /* 0x0000003f3f3ff290 */ /* 0x000fe2000fffe03f */
[----:B------:R-:W-:Y:S11]  /*4990*/  BSSY B0, `(.L_x_724) ;  /* 0x0000039000007945 */ /* 0x000ff60003800000 */
[----:B------:R-:W-:-:S05]  /*49a0*/  @P0 BRA `(.L_x_725) ;  /* 0x0000037000000947 */ /* 0x000fca0003800000 */
[----:B----4-:R-:W-:Y:S01]  /*49b0*/  LEA R26, P0, R220, R52, 0x1 ;  /* 0x00000034dc1a7211 */ /* 0x010fe200078008ff */
        /* <DEDUP_REMOVED lines=8> */
[----:B------:R-:W-:Y:S02]  /*4a40*/  @!P0 SHF.R.U32.HI R2, RZ, 0x10, R15 ;  /* 0x00000010ff028819 */ /* 0x000fe4000001160f */
[C---:B------:R-:W-:Y:S01]  /*4a50*/  @!P0 PRMT R0, R22.reuse, 0x5432, R0 ;  /* 0x0000543216008816 */ /* 0x040fe20000000000 */
[C---:B------:R-:W-:Y:S01]  /*4a60*/  @!P0 IMAD.U32 R7, R13.reuse, 0x10000, RZ ;  /* 0x000100000d078824 */ /* 0x040fe200078e00ff */
[----:B------:R-:W-:Y:S02]  /*4a70*/  @!P0 PRMT R6, R22, 0x5410, R2 ;  /* 0x0000541016068816 */ /* 0x000fe40000000002 */
[----:B------:R-:W-:Y:S01]  /*4a80*/  @!P0 LOP3.LUT R13, R13, 0xffff0000, RZ, 0xc0, !PT ;  /* 0xffff00000d0d8812 */ /* 0x000fe200078ec0ff */
[C---:B------:R-:W-:Y:S01]  /*4a90*/  @!P0 IMAD.U32 R4, R0.reuse, 0x10000, RZ ;  /* 0x0001000000048824 */ /* 0x040fe200078e00ff */
[----:B------:R-:W-:Y:S02]  /*4aa0*/  @!P0 SHF.R.U32.HI R34, RZ, 0x10, R35 ;  /* 0x00000010ff228819 */ /* 0x000fe40000011623 */
        /* <DEDUP_REMOVED lines=39> */
.L_x_725:
[----:B------:R-:W-:Y:S05]  /*4d20*/  BSYNC B0 ;  /* 0x0000000000007941 */ /* 0x000fea0003800000 */
.L_x_724:
[----:B------:R-:W-:Y:S01]  /*4d30*/  ISETP.GE.AND P0, PT, R213, c[0x0][0x1d4], PT ;  /* 0x00007500d5007a0c */ /* 0x000fe20003f06270 */
[----:B------:R-:W-:Y:S01]  /*4d40*/  @!UPT UIADD3 URZ, URZ, URZ, URZ ;  /* 0x0000003f3f3ff290 */ /* 0x000fe2000fffe03f */
[----:B------:R-:W-:Y:S11]  /*4d50*/  BSSY B0, `(.L_x_726) ;  /* 0x0000039000007945 */ /* 0x000ff60003800000 */
[----:B------:R-:W-:-:S05]  /*4d60*/  @P0 BRA `(.L_x_727) ;  /* 0x0000037000000947 */ /* 0x000fca0003800000 */
[C---:B-1--4-:R-:W-:Y:S01]  /*4d70*/  LEA R26, P0, R213.reuse, R52, 0x1 ;  /* 0x00000034d51a7211 */ /* 0x052fe200078008ff */
[----:B------:R-:W1:Y:S01]  /*4d80*/  LDS.128 R8, [R215+0x8000] ;  /* 0x00800000d7087984 */ /* 0x000e620000000c00 */
        /* <DEDUP_REMOVED lines=8> */
[----:B------:R-:W-:Y:S01]  /*4e10*/  @!P0 PRMT R0, R23, 0x5432, R0 ;  /* 0x0000543217008816 */ /* 0x000fe20000000000 */
[----:B------:R-:W-:Y:S01]  /*4e20*/  @!P0 IMAD.U32 R7, R13, 0x10000, RZ ;  /* 0x000100000d078824 */ /* 0x000fe200078e00ff */
        /* <DEDUP_REMOVED lines=43> */
.L_x_727:
[----:B------:R-:W-:Y:S05]  /*50e0*/  BSYNC B0 ;  /* 0x0000000000007941 */ /* 0x000fea0003800000 */
.L_x_726:
        /* <DEDUP_REMOVED lines=59> */
.L_x_729:
[----:B------:R-:W-:Y:S05]  /*54a0*/  BSYNC B0 ;  /* 0x0000000000007941 */ /* 0x000fea0003800000 */
.L_x_728:
[----:B------:R-:W-:Y:S11]  /*54b0*/  ISETP.GE.AND P0, PT, R211, c[0x0][0x1d4], PT ;  /* 0x00007500d3007a0c */ /* 0x000ff60003f06270 */
[----:B------:R-:W-:Y:S02]  /*54c0*/  @!UPT UIADD3 URZ, URZ, URZ, URZ ;  /* 0x0000003f3f3ff290 */ /* 0x000fe4000fffe03f */
        /* <DEDUP_REMOVED lines=14> */
[----:B------:R-:W-:Y:S01]  /*55b0*/  @!P0 SHF.R.U32.HI R3, RZ, 0x10, R41 ;  /* 0x00000010ff038819 */ /* 0x000fe20000011629 */
[----:B------:R-:W-:Y:S01]  /*55c0*/  @!P0 IMAD.U32 R4, R0, 0x10000, RZ ;  /* 0x0001000000048824 */ /* 0x000fe200078e00ff */
[----:B------:R-:W-:Y:S02]  /*55d0*/  @!P0 LOP3.LUT R13, R13, 0xffff0000, RZ, 0xc0, !PT ;  /* 0xffff00000d0d8812 */ /* 0x000fe400078ec0ff */
[----:B------:R-:W-:Y:S02]  /*55e0*/  @!P0 PRMT R15, R46, 0x5432, R3 ;  /* 0x000054322e0f8816 */ /* 0x000fe40000000003 */
[----:B------:R-:W-:Y:S01]  /*55f0*/  @!P0 LOP3.LUT R3, R0, 0xffff0000, RZ, 0xc0, !PT ;  /* 0xffff000000038812 */ /* 0x000fe200078ec0ff */
        /* <DEDUP_REMOVED lines=36> */
[----:B------:R1:W-:Y:S01]  /*5840*/  ST.E.128 [R22.64], R8 ;  /* 0x0000000816007985 */ /* 0x0003e2000c101d0a */
[----:B------:R-:W-:-:S05]  /*5850*/  BRA `(.L_x_719) ;  /* 0x00001ef000007947 */ /* 0x000fca0003800000 */
.L_x_716:
        /* <DEDUP_REMOVED lines=47> */
.L_x_731:
[----:B------:R-:W-:Y:S05]  /*5b50*/  BSYNC B0 ;  /* 0x0000000000007941 */ /* 0x000fea0003800000 */
.L_x_730:
        /* <DEDUP_REMOVED lines=31> */
[----:B------:R-:W-:Y:S01]  /*5d50*/  LOP3.LUT P2, RZ, R219, 0x4, RZ, 0xc0, !PT ;  /* 0x00000004dbff7812 */ /* 0x000fe2000784c0ff */
[----:B------:R-:W1:Y:S01]  /*5d60*/  LDS.128 R36, [R101+0x6100] ;  /* 0x0061000065247984 */ /* 0x000e620000000c00 */
[----:B------:R-:W-:Y:S01]  /*5d70*/  ISETP.GE.AND P0, PT, R104, c[0x0][0x27c], PT ;  /* 0x00009f0068007a0c */ /* 0x000fe20003f06270 */
[----:B------:R-:W-:Y:S01]  /*5d80*/  IMAD.MOV.U32 R32, RZ, RZ, R28 ;  /* 0x000000ffff207224 */ /* 0x000fe200078e001c */
[----:B------:R-:W-:Y:S01]  /*5d90*/  SEL R0, R121, R120, !P2 ;  /* 0x0000007879007207 */ /* 0x000fe20005000000 */
[----:B------:R-:W-:Y:S01]  /*5da0*/  IMAD.MOV.U32 R9, RZ, RZ, R4 ;  /* 0x000000ffff097224 */ /* 0x000fe200078e0004 */
[----:B------:R-:W-:Y:S01]  /*5db0*/  MOV R34, R29 ;  /* 0x0000001d00227202 */ /* 0x000fe20000000f00 */
[----:B------:R-:W-:Y:S01]  /*5dc0*/  IMAD.MOV.U32 R8, RZ, RZ, R5 ;  /* 0x000000ffff087224 */ /* 0x000fe200078e0005 */
[----:B------:R-:W-:Y:S01]  /*5dd0*/  SHF.R.S32.HI R2, RZ, 0x1f, R0 ;  /* 0x0000001fff027819 */ /* 0x000fe20000011400 */
[----:B------:R-:W-:Y:S01]  /*5de0*/  IMAD.MOV.U32 R27, RZ, RZ, R30 ;  /* 0x000000ffff1b7224 */ /* 0x000fe200078e001e */
[----:B------:R-:W-:Y:S02]  /*5df0*/  MOV R35, R31 ;  /* 0x0000001f00237202 */ /* 0x000fe40000000f00 */
[----:B------:R-:W-:Y:S03]  /*5e00*/  LEA.HI R0, R2, R0, RZ, 0x4 ;  /* 0x0000000002007211 */ /* 0x000fe600078f20ff */
[----:B------:R-:W-:Y:S02]  /*5e10*/  @!P0 SHF.R.U64 R33, R28, 0x10, R29 ;  /* 0x000000101c218819 */ /* 0x000fe4000000121d */
[----:B------:R-:W-:Y:S02]  /*5e20*/  LEA.HI.SX32 R0, R0, R116, 0x1c ;  /* 0x0000007400007211 */ /* 0x000fe400078fe2ff */
[--C-:B------:R-:W-:Y:S02]  /*5e30*/  @!P0 SHF.R.U64 R10, R4, 0x10, R5.reuse ;  /* 0x00000010040a8819 */ /* 0x100fe40000001205 */
[----:B--2---:R-:W-:Y:S01]  /*5e40*/  SHF.R.S32.HI R12, RZ, 0x1f, R0 ;  /* 0x0000001fff0c7819 */ /* 0x004fe20000011400 */
[----:B------:R-:W-:Y:S01]  /*5e50*/  IMAD.SHL.U32 R57, R0, 0x8, RZ ;  /* 0x0000000800397824 */ /* 0x000fe200078e00ff */
[----:B------:R-:W-:Y:S01]  /*5e60*/  @!P0 SHF.R.U32.HI R2, RZ, 0x10, R5 ;  /* 0x00000010ff028819 */ /* 0x000fe20000011605 */
[--C-:B------:R-:W-:Y:S01]  /*5e70*/  IMAD.MOV.U32 R5, RZ, RZ, R7.reuse ;  /* 0x000000ffff057224 */ /* 0x100fe200078e0007 */
[----:B------:R-:W-:Y:S02]  /*5e80*/  LEA.HI R12, R12, R0, RZ, 0x3 ;  /* 0x000000000c0c7211 */ /* 0x000fe400078f18ff */
[----:B------:R-:W-:Y:S02]  /*5e90*/  @!P0 SHF.R.U64 R3, R6, 0x10, R7 ;  /* 0x0000001006038819 */ /* 0x000fe40000001207 */
[----:B------:R-:W-:Y:S01]  /*5ea0*/  @!P0 PRMT R32, R32, 0x5410, R33 ;  /* 0x0000541020208816 */ /* 0x000fe20000000021 */
[----:B------:R-:W-:Y:S01]  /*5eb0*/  IMAD.SHL.U32 R12, R12, 0x200, RZ ;  /* 0x000002000c0c7824 */ /* 0x000fe200078e00ff */
[----:B------:R-:W-:Y:S02]  /*5ec0*/  LOP3.LUT R0, R240, 0x38, R57, 0xf8, !PT ;  /* 0x00000038f0007812 */ /* 0x000fe400078ef839 */
[----:B------:R-:W-:Y:S02]  /*5ed0*/  @!P0 SHF.R.U32.HI R4, RZ, 0x10, R7 ;  /* 0x00000010ff048819 */ /* 0x000fe40000011607 */
[----:B------:R-:W-:Y:S02]  /*5ee0*/  LOP3.LUT R0, R0, R241, RZ, 0x3c, !PT ;  /* 0x000000f100007212 */ /* 0x000fe400078e3cff */
[----:B------:R-:W-:Y:S02]  /*5ef0*/  LOP3.LUT R12, R12, 0x7ffff000, RZ, 0xc0, !PT ;  /* 0x7ffff0000c0c7812 */ /* 0x000fe400078ec0ff */
[----:B------:R-:W-:Y:S01]  /*5f00*/  @!P0 PRMT R7, R8, 0x5410, R2 ;  /* 0x0000541008078816 */ /* 0x000fe20000000002 */
[----:B-1----:R-:W-:Y:S01]  /*5f10*/  @!P0 IMAD.U32 R33, R38, 0x10000, RZ ;  /* 0x0001000026218824 */ /* 0x002fe200078e00ff */
[----:B------:R-:W-:Y:S01]  /*5f20*/  IADD3 R12, R0, R12, R242 ;  /* 0x0000000c000c7210 */ /* 0x000fe20007ffe0f2 */
[----:B------:R-:W-:Y:S01]  /*5f30*/  IMAD.MOV.U32 R0, RZ, RZ, R6 ;  /* 0x000000ffff007224 */ /* 0x000fe200078e0006 */
[----:B------:R-:W-:Y:S01]  /*5f40*/  @!P0 PRMT R6, R9, 0x5410, R10 ;  /* 0x0000541009068816 */ /* 0x000fe2000000000a */
[----:B------:R-:W-:Y:S01]  /*5f50*/  @!P0 IMAD.U32 R10, R32, 0x10000, RZ ;  /* 0x00010000200a8824 */ /* 0x000fe200078e00ff */
[----:B------:R-:W-:Y:S01]  /*5f60*/  @!P0 SHF.R.U32.HI R29, RZ, 0x10, R29 ;  /* 0x00000010ff1d8819 */ /* 0x000fe2000001161d */
[----:B------:R-:W-:Y:S01]  /*5f70*/  IMAD.SHL.U32 R12, R12, 0x2, RZ ;  /* 0x000000020c0c7824 */ /* 0x000fe200078e00ff */
[----:B------:R-:W-:Y:S01]  /*5f80*/  @!P0 PRMT R8, R0, 0x5410, R3 ;  /* 0x0000541000088816 */ /* 0x000fe20000000003 */
[----:B------:R-:W-:Y:S01]  /*5f90*/  @!P0 IMAD.U32 R3, R6, 0x10000, RZ ;  /* 0x0001000006038824 */ /* 0x000fe200078e00ff */
[----:B------:R-:W-:Y:S02]  /*5fa0*/  @!P0 SHF.R.U64 R28, R30, 0x10, R31 ;  /* 0x000000101e1c8819 */ /* 0x000fe4000000121f */
[----:B------:R-:W-:Y:S01]  /*5fb0*/  @!P0 PRMT R34, R34, 0x5410, R29 ;  /* 0x0000541022228816 */ /* 0x000fe2000000001d */
[----:B------:R-:W-:Y:S01]  /*5fc0*/  @!P0 IMAD.U32 R29, R37, 0x10000, RZ ;  /* 0x00010000251d8824 */ /* 0x000fe200078e00ff */
[----:B------:R-:W1:Y:S01]  /*5fd0*/  LDS.128 R12, [R12+0x6100] ;  /* 0x006100000c0c7984 */ /* 0x000e620000000c00 */
[----:B------:R-:W-:Y:S02]  /*5fe0*/  @!P0 PRMT R48, R27, 0x5410, R28 ;  /* 0x000054101b308816 */ /* 0x000fe4000000001c */
[----:B------:R-:W-:Y:S01]  /*5ff0*/  @!P0 IMAD.U32 R28, R34, 0x10000, RZ ;  /* 0x00010000221c8824 */ /* 0x000fe200078e00ff */
[----:B------:R-:W-:Y:S01]  /*6000*/  @!P0 PRMT R9, R5, 0x5410, R4 ;  /* 0x0000541005098816 */ /* 0x000fe20000000004 */
[----:B------:R-:W-:Y:S01]  /*6010*/  @!P0 IMAD.U32 R4, R36, 0x10000, RZ ;  /* 0x0001000024048824 */ /* 0x000fe200078e00ff */
[----:B------:R-:W-:Y:S01]  /*6020*/  @!P0 LOP3.LUT R27, R32, 0xffff0000, RZ, 0xc0, !PT ;  /* 0xffff0000201b8812 */ /* 0x000fe200078ec0ff */
[----:B------:R-:W-:Y:S01]  /*6030*/  @!P0 IMAD.U32 R32, R48, 0x10000, RZ ;  /* 0x0001000030208824 */ /* 0x000fe200078e00ff */
[----:B------:R-:W-:Y:S02]  /*6040*/  @!P0 SHF.R.U32.HI R30, RZ, 0x10, R31 ;  /* 0x00000010ff1e8819 */ /* 0x000fe4000001161f */
[----:B------:R-:W-:Y:S02]  /*6050*/  @!P0 LOP3.LUT R31, R37, 0xffff0000, RZ, 0xc0, !PT ;  /* 0xffff0000251f8812 */ /* 0x000fe400078ec0ff */
[----:B------:R-:W-:Y:S02]  /*6060*/  @!P0 PRMT R49, R35, 0x5410, R30 ;  /* 0x0000541023318816 */ /* 0x000fe4000000001e */
[----:B------:R-:W-:Y:S02]  /*6070*/  @!P0 LOP3.LUT R30, R34, 0xffff0000, RZ, 0xc0, !PT ;  /* 0xffff0000221e8812 */ /* 0x000fe400078ec0ff */
[----:B------:R-:W-:Y:S02]  /*6080*/  @!P0 LOP3.LUT R34, R48, 0xffff0000, RZ, 0xc0, !PT ;  /* 0xffff000030228812 */ /* 0x000fe400078ec0ff */
[C---:B-1----:R-:W-:Y:S02]  /*6090*/  @!P0 SHF.L.U32 R0, R12.reuse, 0x10, RZ ;  /* 0x000000100c008819 */ /* 0x042fe400000006ff */
[----:B------:R-:W-:Y:S03]  /*60a0*/  @!P0 LOP3.LUT R2, R12, 0xffff0000, RZ, 0xc0, !PT ;  /* 0xffff00000c028812 */ /* 0x000fe600078ec0ff */
[C---:B------:R-:W-:Y:S02]  /*60b0*/  @!P0 FMUL.FTZ R5, R0.reuse, R10 ;  /* 0x0000000a00058220 */ /* 0x040fe40000410000 */
[-C--:B------:R-:W-:Y:S02]  /*60c0*/  @!P0 FMUL.FTZ R0, R0, R3.reuse ;  /* 0x0000000300008220 */ /* 0x080fe40000410000 */
[----:B------:R-:W-:Y:S01]  /*60d0*/  @!P0 FFMA.FTZ R63, R4, R3, -R5 ;  /* 0x00000003043f8223 */ /* 0x000fe20000010805 */
[----:B------:R-:W-:Y:S01]  /*60e0*/  @!P0 SHF.L.U32 R3, R13, 0x10, RZ ;  /* 0x000000100d038819 */ /* 0x000fe200000006ff */
[----:B------:R-:W-:Y:S01]  /*60f0*/  @!P0 FFMA.FTZ R0, R10, R4, R0 ;  /* 0x000000040a008223 */ /* 0x000fe20000010000 */
[----:B------:R-:W-:Y:S01]  /*6100*/  @!P0 LOP3.LUT R4, R6, 0xffff0000, RZ, 0xc0, !PT ;  /* 0xffff000006048812 */ /* 0x000fe200078ec0ff */
[----:B------:R-:W-:Y:S01]  /*6110*/  @!P0 FMUL.FTZ R5, R2, R27 ;  /* 0x0000001b02058220 */ /* 0x000fe20000410000 */
[----:B------:R-:W-:Y:S01]  /*6120*/  @!P0 LOP3.LUT R10, R36, 0xffff0000, RZ, 0xc0, !PT ;  /* 0xffff0000240a8812 */ /* 0x000fe200078ec0ff */
[----:B------:R-:W-:Y:S02]  /*6130*/  @!P0 FMUL.FTZ R6, R3, R28 ;  /* 0x0000001c03068220 */ /* 0x000fe40000410000 */
[-C--:B------:R-:W-:Y:S02]  /*6140*/  @!P0 FMUL.FTZ R2, R2, R4.reuse ;  /* 0x0000000402028220 */ /* 0x080fe40000410000 */
[----:B------:R-:W-:Y:S01]  /*6150*/  @!P0 FFMA.FTZ R56, R10, R4, -R5 ;  /* 0x000000040a388223 */ /* 0x000fe20000010805 */
[----:B------:R-:W-:Y:S01]  /*6160*/  @!P0 LOP3.LUT R4, R13, 0xffff0000, RZ, 0xc0, !PT ;  /* 0xffff00000d048812 */ /* 0x000fe200078ec0ff */
[----:B------:R-:W-:Y:S02]  /*6170*/  @!P0 IMAD.U32 R5, R7, 0x10000, RZ ;  /* 0x0001000007058824 */ /* 0x000fe400078e00ff */
[----:B------:R-:W-:Y:S01]  /*6180*/  @!P0 FFMA.FTZ R2, R27, R10, R2 ;  /* 0x0000000a1b028223 */ /* 0x000fe20000010002 */
[----:B------:R-:W-:Y:S01]  /*6190*/  @!P0 F2FP.BF16.PACK_AB R56, R56, R63 ;  /* 0x0000003f3838823e */ /* 0x000fe200000010ff */
[-C--:B------:R-:W-:Y:S02]  /*61a0*/  @!P0 FMUL.FTZ R3, R3, R5.reuse ;  /* 0x0000000503038220 */ /* 0x080fe40000410000 */
[----:B------:R-:W-:Y:S01]  /*61b0*/  @!P0 FFMA.FTZ R62, R29, R5, -R6 ;  /* 0x000000051d3e8223 */ /* 0x000fe20000010806 */
[----:B------:R-:W-:Y:S01]  /*61c0*/  @!P0 LOP3.LUT R6, R7, 0xffff0000, RZ, 0xc0, !PT ;  /* 0xffff000007068812 */ /* 0x000fe200078ec0ff */
[----:B------:R-:W-:Y:S01]  /*61d0*/  @!P0 FMUL.FTZ R7, R4, R30 ;  /* 0x0000001e04078220 */ /* 0x000fe20000410000 */
[----:B------:R-:W-:Y:S01]  /*61e0*/  @!P0 SHF.L.U32 R5, R14, 0x10, RZ ;  /* 0x000000100e058819 */ /* 0x000fe200000006ff */
[----:B------:R-:W-:Y:S01]  /*61f0*/  @!P0 IMAD.U32 R10, R49, 0x10000, RZ ;  /* 0x00010000310a8824 */ /* 0x000fe200078e00ff */
[----:B------:R-:W-:Y:S01]  /*6200*/  @!P0 F2FP.BF16.PACK_AB R0, R2, R0 ;  /* 0x000000000200823e */ /* 0x000fe200000010ff */
[-C--:B------:R-:W-:Y:S02]  /*6210*/  @!P0 FMUL.FTZ R4, R4, R6.reuse ;  /* 0x0000000604048220 */ /* 0x080fe40000410000 */
[----:B------:R-:W-:Y:S01]  /*6220*/  @!P0 FFMA.FTZ R58, R31, R6, -R7 ;  /* 0x000000061f3a8223 */ /* 0x000fe20000010807 */
        /* <DEDUP_REMOVED lines=8> */
[C---:B------:R-:W-:Y:S01]  /*62b0*/  @!P0 FMUL.FTZ R8, R6.reuse, R34 ;  /* 0x0000002206088220 */ /* 0x040fe20000410000 */
[C---:B------:R-:W-:Y:S01]  /*62c0*/  @!P0 LOP3.LUT R29, R39.reuse, 0xffff0000, RZ, 0xc0, !PT ;  /* 0xffff0000271d8812 */ /* 0x040fe200078ec0ff */
[----:B------:R-:W-:Y:S02]  /*62d0*/  @!P0 IMAD.U32 R27, R39, 0x10000, RZ ;  /* 0x00010000271b8824 */ /* 0x000fe400078e00ff */
[-C--:B------:R-:W-:Y:S02]  /*62e0*/  @!P0 FFMA.FTZ R60, R35, R7.reuse, -R8 ;  /* 0x00000007233c8223 */ /* 0x080fe40000010808 */
[----:B------:R-:W-:Y:S01]  /*62f0*/  @!P0 FMUL.FTZ R6, R6, R7 ;  /* 0x0000000706068220 */ /* 0x000fe20000410000 */
[----:B------:R-:W-:Y:S01]  /*6300*/  @!P0 SHF.L.U32 R7, R15, 0x10, RZ ;  /* 0x000000100f078819 */ /* 0x000fe200000006ff */
[C---:B------:R-:W-:Y:S01]  /*6310*/  @!P0 IMAD.U32 R8, R9.reuse, 0x10000, RZ ;  /* 0x0001000009088824 */ /* 0x040fe200078e00ff */
[----:B------:R-:W-:Y:S01]  /*6320*/  @!P0 LOP3.LUT R9, R9, 0xffff0000, RZ, 0xc0, !PT ;  /* 0xffff000009098812 */ /* 0x000fe200078ec0ff */
[----:B------:R-:W-:Y:S02]  /*6330*/  @!P0 FFMA.FTZ R4, R30, R31, R4 ;  /* 0x0000001f1e048223 */ /* 0x000fe40000010004 */
[C---:B------:R-:W-:Y:S02]  /*6340*/  @!P0 FMUL.FTZ R28, R7.reuse, R10 ;  /* 0x0000000a071c8220 */ /* 0x040fe40000410000 */
[-C--:B------:R-:W-:Y:S01]  /*6350*/  @!P0 FMUL.FTZ R7, R7, R8.reuse ;  /* 0x0000000807078220 */ /* 0x080fe20000410000 */
[----:B------:R-:W-:Y:S01]  /*6360*/  @!P0 F2FP.BF16.PACK_AB R3, R4, R3 ;  /* 0x000000030403823e */ /* 0x000fe200000010ff */
[----:B------:R-:W-:Y:S01]  /*6370*/  @!P0 FFMA.FTZ R59, R27, R8, -R28 ;  /* 0x000000081b3b8223 */ /* 0x000fe2000001081c */
[----:B------:R-:W-:Y:S01]  /*6380*/  @!P0 LOP3.LUT R28, R49, 0xffff0000, RZ, 0xc0, !PT ;  /* 0xffff0000311c8812 */ /* 0x000fe200078ec0ff */
[----:B------:R-:W-:Y:S01]  /*6390*/  @!P0 FFMA.FTZ R5, R32, R33, R5 ;  /* 0x0000002120058223 */ /* 0x000fe20000010005 */
[----:B------:R-:W-:Y:S01]  /*63a0*/  @!P0 LOP3.LUT R8, R15, 0xffff0000, RZ, 0xc0, !PT ;  /* 0xffff00000f088812 */ /* 0x000fe200078ec0ff */
[----:B------:R-:W-:Y:S01]  /*63b0*/  @!P0 FFMA.FTZ R6, R34, R35, R6 ;  /* 0x0000002322068223 */ /* 0x000fe20000010006 */
[----:B------:R-:W-:Y:S01]  /*63c0*/  @!P0 MOV R13, R3 ;  /* 0x00000003000d8202 */ /* 0x000fe20000000f00 */
[----:B------:R-:W-:Y:S01]  /*63d0*/  @!P0 FFMA.FTZ R7, R10, R27, R7 ;  /* 0x0000001b0a078223 */ /* 0x000fe20000010007 */
[----:B------:R-:W-:Y:S01]  /*63e0*/  @!P0 F2FP.BF16.PACK_AB R49, R58, R62 ;  /* 0x0000003e3a31823e */ /* 0x000fe200000010ff */
[----:B------:R-:W-:Y:S01]  /*63f0*/  @!P0 FMUL.FTZ R48, R8, R28 ;  /* 0x0000001c08308220 */ /* 0x000fe20000410000 */
[----:B------:R-:W-:Y:S01]  /*6400*/  @!P0 F2FP.BF16.PACK_AB R5, R6, R5 ;  /* 0x000000050605823e */ /* 0x000fe200000010ff */
[----:B------:R-:W-:Y:S01]  /*6410*/  @!P0 FMUL.FTZ R8, R8, R9 ;  /* 0x0000000908088220 */ /* 0x000fe20000410000 */
[----:B------:R-:W-:Y:S01]  /*6420*/  @!P0 MOV R37, R49 ;  /* 0x0000003100258202 */ /* 0x000fe20000000f00 */
[----:B------:R-:W-:Y:S01]  /*6430*/  @!P0 FFMA.FTZ R58, R29, R9, -R48 ;  /* 0x000000091d3a8223 */ /* 0x000fe20000010830 */
[----:B------:R-:W-:Y:S01]  /*6440*/  @!P0 F2FP.BF16.PACK_AB R48, R60, R61 ;  /* 0x0000003d3c30823e */ /* 0x000fe200000010ff */
[----:B------:R-:W-:Y:S02]  /*6450*/  @!P0 FFMA.FTZ R8, R28, R29, R8 ;  /* 0x0000001d1c088223 */ /* 0x000fe40000010008 */
[----:B------:R-:W-:Y:S01]  /*6460*/  @!P0 IMAD.MOV.U32 R36, RZ, RZ, R56 ;  /* 0x000000ffff248224 */ /* 0x000fe200078e0038 */
[----:B------:R-:W-:Y:S01]  /*6470*/  @!P0 F2FP.BF16.PACK_AB R9, R58, R59 ;  /* 0x0000003b3a09823e */ /* 0x000fe200000010ff */
[----:B------:R-:W-:Y:S01]  /*6480*/  @!P0 IMAD.MOV.U32 R38, RZ, RZ, R48 ;  /* 0x000000ffff268224 */ /* 0x000fe200078e0030 */
[----:B------:R-:W-:Y:S01]  /*6490*/  @!P0 F2FP.BF16.PACK_AB R7, R8, R7 ;  /* 0x000000070807823e */ /* 0x000fe200000010ff */
[----:B------:R-:W-:Y:S02]  /*64a0*/  @!P0 IMAD.MOV.U32 R12, RZ, RZ, R0 ;  /* 0x000000ffff0c8224 */ /* 0x000fe400078e0000 */
        /* <DEDUP_REMOVED lines=9> */
.L_x_733:
[----:B------:R-:W-:Y:S05]  /*6540*/  BSYNC B0 ;  /* 0x0000000000007941 */ /* 0x000fea0003800000 */
.L_x_732:
        /* <DEDUP_REMOVED lines=15> */
[----:B------:R-:W-:Y:S02]  /*6640*/  @!P0 SHF.R.U64 R3, R16, 0x10, R17 ;  /* 0x0000001010038819 */ /* 0x000fe40000001211 */
[----:B------:R-:W-:Y:S02]  /*6650*/  LEA.HI R0, R2, R0, RZ, 0x3 ;  /* 0x0000000002007211 */ /* 0x000fe400078f18ff */
[----:B------:R-:W-:Y:S02]  /*6660*/  @!P0 PRMT R6, R11, 0x5432, R3 ;  /* 0x000054320b068816 */ /* 0x000fe40000000003 */
[----:B------:R-:W-:Y:S01]  /*6670*/  @!P0 PRMT R16, R50, 0x5432, R7 ;  /* 0x0000543232108816 */ /* 0x000fe20000000007 */
[----:B------:R-:W-:Y:S01]  /*6680*/  IMAD.SHL.U32 R0, R0, 0x200, RZ ;  /* 0x0000020000007824 */ /* 0x000fe200078e00ff */
[----:B------:R-:W-:Y:S02]  /*6690*/  LOP3.LUT R2, R240, 0x38, R35, 0xf8, !PT ;  /* 0x00000038f0027812 */ /* 0x000fe400078ef823 */
[--C-:B------:R-:W-:Y:S02]  /*66a0*/  @!P0 SHF.R.U32.HI R8, RZ, 0x10, R43.reuse ;  /* 0x00000010ff088819 */ /* 0x100fe4000001162b */
[----:B------:R-:W-:Y:S02]  /*66b0*/  LOP3.LUT R2, R2, R241, RZ, 0x3c, !PT ;  /* 0x000000f102027212 */ /* 0x000fe400078e3cff */
[----:B------:R-:W-:Y:S02]  /*66c0*/  LOP3.LUT R0, R0, 0x7ffff000, RZ, 0xc0, !PT ;  /* 0x7ffff00000007812 */ /* 0x000fe400078ec0ff */
[----:B------:R-:W-:Y:S01]  /*66d0*/  @!P0 SHF.R.U64 R9, R42, 0x10, R43 ;  /* 0x000000102a098819 */ /* 0x000fe2000000122b */
[----:B-1----:R-:W-:Y:S01]  /*66e0*/  @!P0 IMAD.U32 R32, R39, 0x10000, RZ ;  /* 0x0001000027208824 */ /* 0x002fe200078e00ff */
[----:B------:R-:W-:Y:S01]  /*66f0*/  IADD3 R0, R2, R0, R242 ;  /* 0x0000000002007210 */ /* 0x000fe20007ffe0f2 */
[----:B------:R-:W-:Y:S01]  /*6700*/  @!P0 IMAD.U32 R29, R38, 0x10000, RZ ;  /* 0x00010000261d8824 */ /* 0x000fe200078e00ff */
[----:B------:R-:W-:Y:S02]  /*6710*/  @!P0 SHF.R.U32.HI R2, RZ, 0x10, R17 ;  /* 0x00000010ff028819 */ /* 0x000fe40000011611 */
[----:B------:R-:W-:Y:S01]  /*6720*/  @!P0 PRMT R17, R50, 0x5410, R4 ;  /* 0x0000541032118816 */ /* 0x000fe20000000004 */
[----:B------:R-:W-:Y:S01]  /*6730*/  IMAD.SHL.U32 R0, R0, 0x2, RZ ;  /* 0x0000000200007824 */ /* 0x000fe200078e00ff */
[----:B------:R-:W-:Y:S02]  /*6740*/  @!P0 SHF.R.U32.HI R5, RZ, 0x10, R19 ;  /* 0x00000010ff058819 */ /* 0x000fe40000011613 */
[----:B------:R-:W-:Y:S01]  /*6750*/  @!P0 PRMT R4, R11, 0x5410, R2 ;  /* 0x000054100b048816 */ /* 0x000fe20000000002 */
[----:B------:R-:W-:Y:S01]  /*6760*/  @!P0 IMAD.U32 R7, R17, 0x10000, RZ ;  /* 0x0001000011078824 */ /* 0x000fe200078e00ff */
[----:B--2---:R1:W2:Y:S01]  /*6770*/  LDS.128 R12, [R0+0x6100] ;  /* 0x00610000000c7984 */ /* 0x0042a20000000c00 */
[----:B------:R-:W-:Y:S02]  /*6780*/  @!P0 SHF.L.U32 R2, R6, 0x10, RZ ;  /* 0x0000001006028819 */ /* 0x000fe400000006ff */
[C---:B------:R-:W-:Y:S02]  /*6790*/  @!P0 PRMT R11, R51.reuse, 0x5410, R8 ;  /* 0x00005410330b8816 */ /* 0x040fe40000000008 */
[----:B------:R-:W-:Y:S01]  /*67a0*/  @!P0 PRMT R8, R24, 0x5410, R5 ;  /* 0x0000541018088816 */ /* 0x000fe20000000005 */
[----:B------:R-:W-:Y:S01]  /*67b0*/  @!P0 IMAD.U32 R5, R4, 0x10000, RZ ;  /* 0x0001000004058824 */ /* 0x000fe200078e00ff */
[----:B------:R-:W-:Y:S01]  /*67c0*/  @!P0 PRMT R30, R51, 0x5432, R9 ;  /* 0x00005432331e8816 */ /* 0x000fe20000000009 */
[----:B------:R-:W-:Y:S01]  /*67d0*/  @!P0 IMAD.U32 R9, R36, 0x10000, RZ ;  /* 0x0001000024098824 */ /* 0x000fe200078e00ff */
[----:B------:R-:W-:Y:S02]  /*67e0*/  @!P0 LOP3.LUT R6, R6, 0xffff0000, RZ, 0xc0, !PT ;  /* 0xffff000006068812 */ /* 0x000fe400078ec0ff */
[C---:B------:R-:W-:Y:S02]  /*67f0*/  @!P0 LOP3.LUT R33, R11.reuse, 0xffff0000, RZ, 0xc0, !PT ;  /* 0xffff00000b218812 */ /* 0x040fe400078ec0ff */
[----:B------:R-:W-:Y:S02]  /*6800*/  @!P0 SHF.L.U32 R31, R11, 0x10, RZ ;  /* 0x000000100b1f8819 */ /* 0x000fe400000006ff */
[----:B------:R-:W-:Y:S02]  /*6810*/  @!P0 LOP3.LUT R34, R39, 0xffff0000, RZ, 0xc0, !PT ;  /* 0xffff000027228812 */ /* 0x000fe400078ec0ff */
[----:B-1----:R-:W-:Y:S01]  /*6820*/  @!P0 SHF.R.U64 R0, R18, 0x10, R19 ;  /* 0x0000001012008819 */ /* 0x002fe20000001213 */
[----:B------:R-:W-:Y:S02]  /*6830*/  @!P0 IMAD.U32 R18, R16, 0x10000, RZ ;  /* 0x0001000010128824 */ /* 0x000fe400078e00ff */
[----:B------:R-:W-:Y:S01]  /*6840*/  @!P0 IMAD.U32 R19, R37, 0x10000, RZ ;  /* 0x0001000025138824 */ /* 0x000fe200078e00ff */
[----:B------:R-:W-:Y:S01]  /*6850*/  @!P0 PRMT R10, R24, 0x5432, R0 ;  /* 0x00005432180a8816 */ /* 0x000fe20000000000 */
[----:B--2---:R-:W-:Y:S02]  /*6860*/  @!P0 IMAD.U32 R0, R12, 0x10000, RZ ;  /* 0x000100000c008824 */ /* 0x004fe400078e00ff */
[----:B------:R-:W-:Y:S02]  /*6870*/  @!P0 IMAD.U32 R3, R13, 0x10000, RZ ;  /* 0x000100000d038824 */ /* 0x000fe400078e00ff */
[C---:B------:R-:W-:Y:S02]  /*6880*/  @!P0 FMUL.FTZ R24, R0.reuse, R7 ;  /* 0x0000000700188220 */ /* 0x040fe40000410000 */
[----:B------:R-:W-:Y:S02]  /*6890*/  @!P0 FMUL.FTZ R0, R0, R2 ;  /* 0x0000000200008220 */ /* 0x000fe40000410000 */
[----:B------:R-:W-:Y:S02]  /*68a0*/  @!P0 FMUL.FTZ R27, R3, R18 ;  /* 0x00000012031b8220 */ /* 0x000fe40000410000 */
[----:B------:R-:W-:Y:S01]  /*68b0*/  @!P0 FFMA.FTZ R51, R9, R2, -R24 ;  /* 0x0000000209338223 */ /* 0x000fe20000010818 */
[----:B------:R-:W-:Y:S01]  /*68c0*/  @!P0 LOP3.LUT R24, R16, 0xffff0000, RZ, 0xc0, !PT ;  /* 0xffff000010188812 */ /* 0x000fe200078ec0ff */
[----:B------:R-:W-:Y:S01]  /*68d0*/  @!P0 FFMA.FTZ R0, R7, R9, R0 ;  /* 0x0000000907008223 */ /* 0x000fe20000010000 */
[----:B------:R-:W-:Y:S01]  /*68e0*/  @!P0 LOP3.LUT R2, R13, 0xffff0000, RZ, 0xc0, !PT ;  /* 0xffff00000d028812 */ /* 0x000fe200078ec0ff */
[-C--:B------:R-:W-:Y:S01]  /*68f0*/  @!P0 FMUL.FTZ R3, R3, R5.reuse ;  /* 0x0000000503038220 */ /* 0x080fe20000410000 */
[----:B------:R-:W-:Y:S01]  /*6900*/  @!P0 LOP3.LUT R16, R17, 0xffff0000, RZ, 0xc0, !PT ;  /* 0xffff000011108812 */ /* 0x000fe200078ec0ff */
[----:B------:R-:W-:Y:S01]  /*6910*/  @!P0 FFMA.FTZ R50, R19, R5, -R27 ;  /* 0x0000000513328223 */ /* 0x000fe2000001081b */
[----:B------:R-:W-:Y:S01]  /*6920*/  @!P0 LOP3.LUT R5, R12, 0xffff0000, RZ, 0xc0, !PT ;  /* 0xffff00000c058812 */ /* 0x000fe200078ec0ff */
[----:B------:R-:W-:Y:S01]  /*6930*/  @!P0 FMUL.FTZ R9, R2, R24 ;  /* 0x0000001802098220 */ /* 0x000fe20000410000 */
[----:B------:R-:W-:Y:S02]  /*6940*/  @!P0 LOP3.LUT R7, R4, 0xffff0000, RZ, 0xc0, !PT ;  /* 0xffff000004078812 */ /* 0x000fe400078ec0ff */
[----:B------:R-:W-:Y:S01]  /*6950*/  @!P0 LOP3.LUT R27, R37, 0xffff0000, RZ, 0xc0, !PT ;  /* 0xffff0000251b8812 */ /* 0x000fe200078ec0ff */
[C---:B------:R-:W-:Y:S01]  /*6960*/  @!P0 FMUL.FTZ R28, R5.reuse, R16 ;  /* 0x00000010051c8220 */ /* 0x040fe20000410000 */
[----:B------:R-:W-:Y:S01]  /*6970*/  @!P0 LOP3.LUT R17, R36, 0xffff0000, RZ, 0xc0, !PT ;  /* 0xffff000024118812 */ /* 0x000fe200078ec0ff */
[-C--:B------:R-:W-:Y:S02]  /*6980*/  @!P0 FMUL.FTZ R4, R2, R7.reuse ;  /* 0x0000000702048220 */ /* 0x080fe40000410000 */
[-C--:B------:R-:W-:Y:S01]  /*6990*/  @!P0 FMUL.FTZ R2, R5, R6.reuse ;  /* 0x0000000605028220 */ /* 0x080fe20000410000 */
[----:B------:R-:W-:Y:S01]  /*69a0*/  @!P0 LOP3.LUT R5, R15, 0xffff0000, RZ, 0xc0, !PT ;  /* 0xffff00000f058812 */ /* 0x000fe200078ec0ff */
[----:B------:R-:W-:Y:S02]  /*69b0*/  @!P0 FFMA.FTZ R49, R27, R7, -R9 ;  /* 0x000000071b318223 */ /* 0x000fe40000010809 */
[----:B------:R-:W-:Y:S02]  /*69c0*/  @!P0 IMAD.U32 R7, R15, 0x10000, RZ ;  /* 0x000100000f078824 */ /* 0x000fe400078e00ff */
[----:B------:R-:W-:Y:S01]  /*69d0*/  @!P0 FFMA.FTZ R48, R17, R6, -R28 ;  /* 0x0000000611308223 */ /* 0x000fe2000001081c */
[C---:B------:R-:W-:Y:S01]  /*69e0*/  @!P0 LOP3.LUT R6, R8.reuse, 0xffff0000, RZ, 0xc0, !PT ;  /* 0xffff000008068812 */ /* 0x040fe200078ec0ff */
[----:B------:R-:W-:Y:S02]  /*69f0*/  @!P0 FMUL.FTZ R11, R5, R33 ;  /* 0x00000021050b8220 */ /* 0x000fe40000410000 */
[----:B------:R-:W-:Y:S02]  /*6a00*/  @!P0 IMAD.U32 R9, R8, 0x10000, RZ ;  /* 0x0001000008098824 */ /* 0x000fe400078e00ff */
[----:B------:R-:W-:Y:S02]  /*6a10*/  @!P0 FMUL.FTZ R8, R7, R31 ;  /* 0x0000001f07088220 */ /* 0x000fe40000410000 */
[-C--:B------:R-:W-:Y:S01]  /*6a20*/  @!P0 FFMA.FTZ R42, R34, R6.reuse, -R11 ;  /* 0x00000006222a8223 */ /* 0x080fe2000001080b */
[----:B------:R-:W-:Y:S01]  /*6a30*/  @!P0 SHF.L.U32 R11, R10, 0x10, RZ ;  /* 0x000000100a0b8819 */ /* 0x000fe200000006ff */
[-C--:B------:R-:W-:Y:S02]  /*6a40*/  @!P0 FFMA.FTZ R43, R32, R9.reuse, -R8 ;  /* 0x00000009202b8223 */ /* 0x080fe40000010808 */
[----:B------:R-:W-:Y:S01]  /*6a50*/  @!P0 FMUL.FTZ R8, R5, R6 ;  /* 0x0000000605088220 */ /* 0x000fe20000410000 */
[----:B------:R-:W-:Y:S01]  /*6a60*/  @!P0 LOP3.LUT R6, R14, 0xffff0000, RZ, 0xc0, !PT ;  /* 0xffff00000e068812 */ /* 0x000fe200078ec0ff */
[C---:B------:R-:W-:Y:S01]  /*6a70*/  @!P0 IMAD.U32 R28, R30.reuse, 0x10000, RZ ;  /* 0x000100001e1c8824 */ /* 0x040fe200078e00ff */
[----:B------:R-:W-:Y:S01]  /*6a80*/  @!P0 LOP3.LUT R30, R30, 0xffff0000, RZ, 0xc0, !PT ;  /* 0xffff00001e1e8812 */ /* 0x000fe200078ec0ff */
[----:B------:R-:W-:Y:S02]  /*6a90*/  @!P0 IMAD.U32 R5, R14, 0x10000, RZ ;  /* 0x000100000e058824 */ /* 0x000fe400078e00ff */
[----:B------:R-:W-:Y:S01]  /*6aa0*/  @!P0 FMUL.FTZ R7, R7, R9 ;  /* 0x0000000907078220 */ /* 0x000fe20000410000 */
[----:B------:R-:W-:Y:S01]  /*6ab0*/  @!P0 LOP3.LUT R9, R10, 0xffff0000, RZ, 0xc0, !PT ;  /* 0xffff00000a098812 */ /* 0x000fe200078ec0ff */
[----:B------:R-:W-:Y:S01]  /*6ac0*/  @!P0 FFMA.FTZ R2, R16, R17, R2 ;  /* 0x0000001110028223 */ /* 0x000fe20000010002 */
[----:B------:R-:W-:Y:S01]  /*6ad0*/  @!P0 LOP3.LUT R10, R38, 0xffff0000, RZ, 0xc0, !PT ;  /* 0xffff0000260a8812 */ /* 0x000fe200078ec0ff */
[----:B------:R-:W-:Y:S01]  /*6ae0*/  @!P0 FMUL.FTZ R40, R5, R28 ;  /* 0x0000001c05288220 */ /* 0x000fe20000410000 */
[----:B------:R-:W-:Y:S01]  /*6af0*/  @!P0 F2FP.BF16.PACK_AB R17, R49, R50 ;  /* 0x000000323111823e */ /* 0x000fe200000010ff */
[----:B------:R-:W-:Y:S01]  /*6b00*/  @!P0 FMUL.FTZ R5, R5, R11 ;  /* 0x0000000b05058220 */ /* 0x000fe20000410000 */
[----:B------:R-:W-:Y:S01]  /*6b10*/  @!P0 F2FP.BF16.PACK_AB R16, R48, R51 ;  /* 0x000000333010823e */ /* 0x000fe200000010ff */
[----:B------:R-:W-:Y:S01]  /*6b20*/  @!P0 FFMA.FTZ R3, R18, R19, R3 ;  /* 0x0000001312038223 */ /* 0x000fe20000010003 */
[----:B------:R-:W-:Y:S01]  /*6b30*/  @!P0 F2FP.BF16.PACK_AB R0, R2, R0 ;  /* 0x000000000200823e */ /* 0x000fe200000010ff */
[C---:B------:R-:W-:Y:S02]  /*6b40*/  @!P0 FMUL.FTZ R41, R6.reuse, R30 ;  /* 0x0000001e06298220 */ /* 0x040fe40000410000 */
[----:B------:R-:W-:Y:S01]  /*6b50*/  @!P0 FMUL.FTZ R6, R6, R9 ;  /* 0x0000000906068220 */ /* 0x000fe20000410000 */
[----:B------:R-:W-:Y:S01]  /*6b60*/  @!P0 MOV R12, R0 ;  /* 0x00000000000c8202 */ /* 0x000fe20000000f00 */
[----:B------:R-:W-:Y:S02]  /*6b70*/  @!P0 FFMA.FTZ R4, R24, R27, R4 ;  /* 0x0000001b18048223 */ /* 0x000fe40000010004 */
[----:B------:R-:W-:Y:S02]  /*6b80*/  @!P0 FFMA.FTZ R5, R28, R29, R5 ;  /* 0x0000001d1c058223 */ /* 0x000fe40000010005 */
[----:B------:R-:W-:Y:S01]  /*6b90*/  @!P0 FFMA.FTZ R6, R30, R10, R6 ;  /* 0x0000000a1e068223 */ /* 0x000fe20000010006 */
[----:B------:R-:W-:Y:S01]  /*6ba0*/  @!P0 F2FP.BF16.PACK_AB R3, R4, R3 ;  /* 0x000000030403823e */ /* 0x000fe200000010ff */
[----:B------:R-:W-:Y:S02]  /*6bb0*/  @!P0 FFMA.FTZ R7, R31, R32, R7 ;  /* 0x000000201f078223 */ /* 0x000fe40000010007 */
[----:B------:R-:W-:Y:S01]  /*6bc0*/  @!P0 FFMA.FTZ R40, R29, R11, -R40 ;  /* 0x0000000b1d288223 */ /* 0x000fe20000010828 */
[----:B------:R-:W-:Y:S01]  /*6bd0*/  @!P0 F2FP.BF16.PACK_AB R11, R42, R43 ;  /* 0x0000002b2a0b823e */ /* 0x000fe200000010ff */
        /* <DEDUP_REMOVED lines=18> */
.L_x_735:
[----:B------:R-:W-:Y:S05]  /*6d00*/  BSYNC B0 ;  /* 0x0000000000007941 */ /* 0x000fea0003800000 */
.L_x_734:
[----:B------:R-:W-:Y:S11]  /*6d10*/  ISETP.GE.AND P0, PT, R140, c[0x0][0x1d4], PT ;  /* 0x000075008c007a0c */ /* 0x000ff60003f06270 */
[----:B------:R-:W-:Y:S02]  /*6d20*/  @!UPT UIADD3 URZ, URZ, URZ, URZ ;  /* 0x0000003f3f3ff290 */ /* 0x000fe4000fffe03f */
[----:B------:R-:W-:-:S05]  /*6d30*/  @P0 BRA `(.L_x_719) ;  /* 0x00000a1000000947 */ /* 0x000fca0003800000 */
[----:B------:R-:W-:Y:S01]  /*6d40*/  LOP3.LUT P1, RZ, R219, 0x8, RZ, 0xc0, !PT ;  /* 0x00000008dbff7812 */ /* 0x000fe2000782c0ff */
[----:B------:R-:W5:Y:S01]  /*6d50*/  LDS.128 R32, [R99+0x6100] ;  /* 0x0061000063207984 */ /* 0x000f620000000c00 */
[C---:B----4-:R-:W-:Y:S02]  /*6d60*/  LEA R42, P0, R76.reuse, R54, 0x1 ;  /* 0x000000364c2a7211 */ /* 0x050fe400078008ff */
[----:B------:R-:W-:Y:S02]  /*6d70*/  SEL R0, R121, R120, !P1 ;  /* 0x0000007879007207 */ /* 0x000fe40004800000 */
[----:B---3--:R-:W-:Y:S02]  /*6d80*/  LEA.HI.X R43, R76, R55, R102, 0x1, P0 ;  /* 0x000000374c2b7211 */ /* 0x008fe400000f0c66 */
[----:B-1----:R-:W-:Y:S02]  /*6d90*/  SHF.R.S32.HI R2, RZ, 0x1f, R0 ;  /* 0x0000001fff027819 */ /* 0x002fe40000011400 */
[----:B------:R-:W-:Y:S02]  /*6da0*/  ISETP.GE.AND P0, PT, R140, c[0x0][0x27c], PT ;  /* 0x00009f008c007a0c */ /* 0x000fe40003f06270 */
[----:B------:R-:W-:Y:S04]  /*6db0*/  LEA.HI R0, R2, R0, RZ, 0x4 ;  /* 0x0000000002007211 */ /* 0x000fe800078f20ff */
[----:B------:R-:W-:Y:S04]  /*6dc0*/  LEA.HI.SX32 R0, R0, R113, 0x1c ;  /* 0x0000007100007211 */ /* 0x000fe800078fe2ff */
[----:B--2---:R-:W-:Y:S01]  /*6dd0*/  SHF.R.S32.HI R12, RZ, 0x1f, R0 ;  /* 0x0000001fff0c7819 */ /* 0x004fe20000011400 */
[----:B------:R-:W-:Y:S02]  /*6de0*/  IMAD.SHL.U32 R38, R0, 0x8, RZ ;  /* 0x0000000800267824 */ /* 0x000fe400078e00ff */
[----:B------:R-:W-:Y:S02]  /*6df0*/  @!P0 SHF.R.U64 R4, R22, 0x10, R23 ;  /* 0x0000001016048819 */ /* 0x000fe40000001217 */
[----:B------:R-:W-:Y:S02]  /*6e00*/  LEA.HI R12, R12, R0, RZ, 0x3 ;  /* 0x000000000c0c7211 */ /* 0x000fe400078f18ff */
[----:B------:R-:W-:Y:S02]  /*6e10*/  @!P0 SHF.R.U64 R3, R20, 0x10, R21 ;  /* 0x0000001014038819 */ /* 0x000fe40000001215 */
[----:B------:R-:W-:Y:S01]  /*6e20*/  @!P0 SHF.R.U32.HI R5, RZ, 0x10, R23 ;  /* 0x00000010ff058819 */ /* 0x000fe20000011617 */
[----:B------:R-:W-:Y:S01]  /*6e30*/  IMAD.SHL.U32 R12, R12, 0x200, RZ ;  /* 0x000002000c0c7824 */ /* 0x000fe200078e00ff */
[----:B------:R-:W-:Y:S02]  /*6e40*/  LOP3.LUT R0, R240, 0x38, R38, 0xf8, !PT ;  /* 0x00000038f0007812 */ /* 0x000fe400078ef826 */
[----:B------:R-:W-:Y:S02]  /*6e50*/  @!P0 PRMT R6, R25, 0x5432, R3 ;  /* 0x0000543219068816 */ /* 0x000fe40000000003 */
[----:B------:R-:W-:Y:S02]  /*6e60*/  LOP3.LUT R0, R0, R241, RZ, 0x3c, !PT ;  /* 0x000000f100007212 */ /* 0x000fe400078e3cff */
[----:B------:R-:W-:Y:S02]  /*6e70*/  LOP3.LUT R12, R12, 0x7ffff000, RZ, 0xc0, !PT ;  /* 0x7ffff0000c0c7812 */ /* 0x000fe400078ec0ff */
[----:B------:R-:W-:Y:S01]  /*6e80*/  @!P0 SHF.R.U32.HI R2, RZ, 0x10, R45 ;  /* 0x00000010ff028819 */ /* 0x000fe2000001162d */
[----:B-----5:R-:W-:Y:S01]  /*6e90*/  @!P0 IMAD.U32 R17, R32, 0x10000, RZ ;  /* 0x0001000020118824 */ /* 0x020fe200078e00ff */
[----:B------:R-:W-:Y:S01]  /*6ea0*/  IADD3 R12, R0, R12, R242 ;  /* 0x0000000c000c7210 */ /* 0x000fe20007ffe0f2 */
[----:B------:R-:W-:Y:S01]  /*6eb0*/  @!P0 IMAD.U32 R29, R35, 0x10000, RZ ;  /* 0x00010000231d8824 */ /* 0x000fe200078e00ff */
[----:B------:R-:W-:Y:S02]  /*6ec0*/  @!P0 LOP3.LUT R23, R33, 0xffff0000, RZ, 0xc0, !PT ;  /* 0xffff000021178812 */ /* 0x000fe400078ec0ff */
[----:B------:R-:W-:Y:S01]  /*6ed0*/  @!P0 LOP3.LUT R27, R34, 0xffff0000, RZ, 0xc0, !PT ;  /* 0xffff0000221b8812 */ /* 0x000fe200078ec0ff */
[----:B------:R-:W-:Y:S01]  /*6ee0*/  IMAD.SHL.U32 R12, R12, 0x2, RZ ;  /* 0x000000020c0c7824 */ /* 0x000fe200078e00ff */
[----:B------:R-:W-:Y:S02]  /*6ef0*/  @!P0 LOP3.LUT R31, R35, 0xffff0000, RZ, 0xc0, !PT ;  /* 0xffff0000231f8812 */ /* 0x000fe400078ec0ff */
[----:B------:R-:W-:Y:S01]  /*6f00*/  @!P0 SHF.R.U32.HI R0, RZ, 0x10, R21 ;  /* 0x00000010ff008819 */ /* 0x000fe20000011615 */
[----:B------:R-:W-:Y:S01]  /*6f10*/  @!P0 IMAD.U32 R21, R33, 0x10000, RZ ;  /* 0x0001000021158824 */ /* 0x000fe200078e00ff */
[----:B------:R-:W-:Y:S01]  /*6f20*/  @!P0 PRMT R22, R52, 0x5410, R2 ;  /* 0x0000541034168816 */ /* 0x000fe20000000002 */
[----:B------:R-:W1:Y:S01]  /*6f30*/  LDS.128 R12, [R12+0x6100] ;  /* 0x006100000c0c7984 */ /* 0x000e620000000c00 */
[----:B------:R-:W-:Y:S01]  /*6f40*/  @!P0 PRMT R2, R25, 0x5410, R0 ;  /* 0x0000541019028816 */ /* 0x000fe20000000000 */
[----:B------:R-:W-:Y:S01]  /*6f50*/  @!P0 IMAD.U32 R25, R34, 0x10000, RZ ;  /* 0x0001000022198824 */ /* 0x000fe200078e00ff */
[----:B------:R-:W-:Y:S01]  /*6f60*/  @!P0 SHF.R.U64 R7, R46, 0x10, R47 ;  /* 0x000000102e078819 */ /* 0x000fe2000000122f */
[----:B------:R-:W-:Y:S01]  /*6f70*/  @!P0 IMAD.U32 R20, R22, 0x10000, RZ ;  /* 0x0001000016148824 */ /* 0x000fe200078e00ff */
[----:B------:R-:W-:Y:S01]  /*6f80*/  @!P0 SHF.R.U64 R18, R44, 0x10, R45 ;  /* 0x000000102c128819 */ /* 0x000fe2000000122d */
[----:B------:R-:W-:Y:S01]  /*6f90*/  @!P0 IMAD.U32 R0, R2, 0x10000, RZ ;  /* 0x0001000002008824 */ /* 0x000fe200078e00ff */
[C---:B------:R-:W-:Y:S02]  /*6fa0*/  @!P0 PRMT R10, R53.reuse, 0x5410, R7 ;  /* 0x00005410350a8816 */ /* 0x040fe40000000007 */
[----:B------:R-:W-:Y:S02]  /*6fb0*/  @!P0 PRMT R7, R26, 0x5410, R4 ;  /* 0x000054101a078816 */ /* 0x000fe40000000004 */
[----:B------:R-:W-:Y:S01]  /*6fc0*/  @!P0 LOP3.LUT R2, R2, 0xffff0000, RZ, 0xc0, !PT ;  /* 0xffff000002028812 */ /* 0x000fe200078ec0ff */
[----:B------:R-:W-:Y:S01]  /*6fd0*/  @!P0 IMAD.U32 R24, R10, 0x10000, RZ ;  /* 0x000100000a188824 */ /* 0x000fe200078e00ff */
[----:B------:R-:W-:Y:S02]  /*6fe0*/  @!P0 PRMT R9, R26, 0x5432, R5 ;  /* 0x000054321a098816 */ /* 0x000fe40000000005 */
[C---:B------:R-:W-:Y:S02]  /*6ff0*/  @!P0 SHF.L.U32 R8, R6.reuse, 0x10, RZ ;  /* 0x0000001006088819 */ /* 0x040fe400000006ff */
[----:B------:R-:W-:Y:S02]  /*7000*/  @!P0 SHF.R.U32.HI R30, RZ, 0x10, R47 ;  /* 0x00000010ff1e8819 */ /* 0x000fe4000001162f */
[----:B------:R-:W-:Y:S02]  /*7010*/  @!P0 LOP3.LUT R6, R6, 0xffff0000, RZ, 0xc0, !PT ;  /* 0xffff000006068812 */ /* 0x000fe400078ec0ff */
[----:B------:R-:W-:Y:S02]  /*7020*/  @!P0 PRMT R18, R52, 0x5432, R18 ;  /* 0x0000543234128816 */ /* 0x000fe40000000012 */
[----:B------:R-:W-:Y:S02]  /*7030*/  @!P0 LOP3.LUT R22, R22, 0xffff0000, RZ, 0xc0, !PT ;  /* 0xffff000016168812 */ /* 0x000fe400078ec0ff */
[----:B------:R-:W-:Y:S01]  /*7040*/  @!P0 PRMT R30, R53, 0x5432, R30 ;  /* 0x00005432351e8816 */ /* 0x000fe2000000001e */
[C---:B------:R-:W-:Y:S01]  /*7050*/  @!P0 IMAD.U32 R16, R18.reuse, 0x10000, RZ ;  /* 0x0001000012108824 */ /* 0x040fe200078e00ff */
[----:B------:R-:W-:Y:S02]  /*7060*/  @!P0 LOP3.LUT R18, R18, 0xffff0000, RZ, 0xc0, !PT ;  /* 0xffff000012128812 */ /* 0x000fe400078ec0ff */
[C---:B------:R-:W-:Y:S02]  /*7070*/  @!P0 SHF.L.U32 R28, R30.reuse, 0x10, RZ ;  /* 0x000000101e1c8819 */ /* 0x040fe400000006ff */
[----:B------:R-:W-:Y:S01]  /*7080*/  @!P0 LOP3.LUT R30, R30, 0xffff0000, RZ, 0xc0, !PT ;  /* 0xffff00001e1e8812 */ /* 0x000fe200078ec0ff */
[----:B-1----:R-:W-:Y:S02]  /*7090*/  @!P0 IMAD.U32 R3, R13, 0x10000, RZ ;  /* 0x000100000d038824 */ /* 0x002fe400078e00ff */
[----:B------:R-:W-:Y:S02]  /*70a0*/  @!P0 IMAD.U32 R5, R12, 0x10000, RZ ;  /* 0x000100000c058824 */ /* 0x000fe400078e00ff */
[C---:B------:R-:W-:Y:S02]  /*70b0*/  @!P0 FMUL.FTZ R4, R3.reuse, R20 ;  /* 0x0000001403048220 */ /* 0x040fe40000410000 */
[-C--:B------:R-:W-:Y:S02]  /*70c0*/  @!P0 FMUL.FTZ R3, R3, R0.reuse ;  /* 0x0000000003038220 */ /* 0x080fe40000410000 */
[----:B------:R-:W-:Y:S01]  /*70d0*/  @!P0 FFMA.FTZ R48, R21, R0, -R4 ;  /* 0x0000000015308223 */ /* 0x000fe20000010804 */
[----:B------:R-:W-:Y:S01]  /*70e0*/  @!P0 LOP3.LUT R0, R13, 0xffff0000, RZ, 0xc0, !PT ;  /* 0xffff00000d008812 */ /* 0x000fe200078ec0ff */
[----:B------:R-:W-:Y:S04]  /*70f0*/  @!P0 FMUL.FTZ R19, R5, R16 ;  /* 0x0000001005138220 */ /* 0x000fe80000410000 */
[C---:B------:R-:W-:Y:S02]  /*7100*/  @!P0 FMUL.FTZ R11, R0.reuse, R22 ;  /* 0x00000016000b8220 */ /* 0x040fe40000410000 */
[-C--:B------:R-:W-:Y:S02]  /*7110*/  @!P0 FMUL.FTZ R4, R0, R2.reuse ;  /* 0x0000000200048220 */ /* 0x080fe40000410000 */
[----:B------:R-:W-:Y:S01]  /*7120*/  @!P0 FFMA.FTZ R47, R23, R2, -R11 ;  /* 0x00000002172f8223 */ /* 0x000fe2000001080b */
[----:B------:R-:W-:Y:S01]  /*7130*/  @!P0 LOP3.LUT R2, R12, 0xffff0000, RZ, 0xc0, !PT ;  /* 0xffff00000c028812 */ /* 0x000fe200078ec0ff */
[-C--:B------:R-:W-:Y:S02]  /*7140*/  @!P0 FMUL.FTZ R0, R5, R8.reuse ;  /* 0x0000000805008220 */ /* 0x080fe40000410000 */
[----:B------:R-:W-:Y:S02]  /*7150*/  @!P0 IMAD.U32 R5, R14, 0x10000, RZ ;  /* 0x000100000e058824 */ /* 0x000fe400078e00ff */
[----:B------:R-:W-:Y:S01]  /*7160*/  @!P0 FFMA.FTZ R46, R17, R8, -R19 ;  /* 0x00000008112e8223 */ /* 0x000fe20000010813 */
[----:B------:R-:W-:Y:S01]  /*7170*/  @!P0 LOP3.LUT R19, R32, 0xffff0000, RZ, 0xc0, !PT ;  /* 0xffff000020138812 */ /* 0x000fe200078ec0ff */
[----:B------:R-:W-:Y:S02]  /*7180*/  @!P0 IMAD.U32 R8, R7, 0x10000, RZ ;  /* 0x0001000007088824 */ /* 0x000fe400078e00ff */
[C---:B------:R-:W-:Y:S02]  /*7190*/  @!P0 FMUL.FTZ R11, R2.reuse, R18 ;  /* 0x00000012020b8220 */ /* 0x040fe40000410000 */
[----:B------:R-:W-:Y:S02]  /*71a0*/  @!P0 FMUL.FTZ R26, R5, R24 ;  /* 0x00000018051a8220 */ /* 0x000fe40000410000 */
[-C--:B------:R-:W-:Y:S02]  /*71b0*/  @!P0 FMUL.FTZ R2, R2, R6.reuse ;  /* 0x0000000602028220 */ /* 0x080fe40000410000 */
[----:B------:R-:W-:Y:S01]  /*71c0*/  @!P0 FFMA.FTZ R45, R19, R6, -R11 ;  /* 0x00000006132d8223 */ /* 0x000fe2000001080b */
[----:B------:R-:W-:Y:S01]  /*71d0*/  @!P0 LOP3.LUT R11, R7, 0xffff0000, RZ, 0xc0, !PT ;  /* 0xffff0000070b8812 */ /* 0x000fe200078ec0ff */
[-C--:B------:R-:W-:Y:S01]  /*71e0*/  @!P0 FFMA.FTZ R44, R25, R8.reuse, -R26 ;  /* 0x00000008192c8223 */ /* 0x080fe2000001081a */
[----:B------:R-:W-:Y:S01]  /*71f0*/  @!P0 LOP3.LUT R26, R10, 0xffff0000, RZ, 0xc0, !PT ;  /* 0xffff00000a1a8812 */ /* 0x000fe200078ec0ff */
[----:B------:R-:W-:Y:S01]  /*7200*/  @!P0 FMUL.FTZ R5, R5, R8 ;  /* 0x0000000805058220 */ /* 0x000fe20000410000 */
[----:B------:R-:W-:Y:S01]  /*7210*/  @!P0 LOP3.LUT R6, R14, 0xffff0000, RZ, 0xc0, !PT ;  /* 0xffff00000e068812 */ /* 0x000fe200078ec0ff */
[C---:B------:R-:W-:Y:S01]  /*7220*/  @!P0 IMAD.U32 R7, R15.reuse, 0x10000, RZ ;  /* 0x000100000f078824 */ /* 0x040fe200078e00ff */
[----:B------:R-:W-:Y:S01]  /*7230*/  @!P0 LOP3.LUT R8, R15, 0xffff0000, RZ, 0xc0, !PT ;  /* 0xffff00000f088812 */ /* 0x000fe200078ec0ff */
[C---:B------:R-:W-:Y:S01]  /*7240*/  @!P0 IMAD.U32 R10, R9.reuse, 0x10000, RZ ;  /* 0x00010000090a8824 */ /* 0x040fe200078e00ff */
[----:B------:R-:W-:Y:S01]  /*7250*/  @!P0 LOP3.LUT R9, R9, 0xffff0000, RZ, 0xc0, !PT ;  /* 0xffff000009098812 */ /* 0x000fe200078ec0ff */
[----:B------:R-:W-:Y:S02]  /*7260*/  @!P0 FMUL.FTZ R39, R6, R26 ;  /* 0x0000001a06278220 */ /* 0x000fe40000410000 */
[----:B------:R-:W-:Y:S02]  /*7270*/  @!P0 FFMA.FTZ R0, R16, R17, R0 ;  /* 0x0000001110008223 */ /* 0x000fe40000010000 */
[----:B------:R-:W-:Y:S02]  /*7280*/  @!P0 FMUL.FTZ R37, R7, R28 ;  /* 0x0000001c07258220 */ /* 0x000fe40000410000 */
[----:B------:R-:W-:Y:S02]  /*7290*/  @!P0 FMUL.FTZ R36, R8, R30 ;  /* 0x0000001e08248220 */ /* 0x000fe40000410000 */
[----:B------:R-:W-:Y:S02]  /*72a0*/  @!P0 FFMA.FTZ R2, R18, R19, R2 ;  /* 0x0000001312028223 */ /* 0x000fe40000010002 */
[----:B------:R-:W-:Y:S02]  /*72b0*/  @!P0 FFMA.FTZ R39, R27, R11, -R39 ;  /* 0x0000000b1b278223 */ /* 0x000fe40000010827 */
[----:B------:R-:W-:Y:S01]  /*72c0*/  @!P0 FFMA.FTZ R3, R20, R21, R3 ;  /* 0x0000001514038223 */ /* 0x000fe20000010003 */
[----:B------:R-:W-:Y:S01]  /*72d0*/  @!P0 F2FP.BF16.PACK_AB R0, R2, R0 ;  /* 0x000000000200823e */ /* 0x000fe200000010ff */
[----:B------:R-:W-:Y:S01]  /*72e0*/  @!P0 FFMA.FTZ R41, R29, R10, -R37 ;  /* 0x0000000a1d298223 */ /* 0x000fe20000010825 */
[----:B------:R-:W-:Y:S01]  /*72f0*/  @!P0 F2FP.BF16.PACK_AB R37, R47, R48 ;  /* 0x000000302f25823e */ /* 0x000fe200000010ff */
[----:B------:R-:W-:Y:S01]  /*7300*/  @!P0 FFMA.FTZ R40, R31, R9, -R36 ;  /* 0x000000091f288223 */ /* 0x000fe20000010824 */
[----:B------:R-:W-:Y:S01]  /*7310*/  @!P0 F2FP.BF16.PACK_AB R36, R45, R46 ;  /* 0x0000002e2d24823e */ /* 0x000fe200000010ff */
[----:B------:R-:W-:Y:S02]  /*7320*/  @!P0 FMUL.FTZ R6, R6, R11 ;  /* 0x0000000b06068220 */ /* 0x000fe40000410000 */
[----:B------:R-:W-:Y:S01]  /*7330*/  @!P0 FFMA.FTZ R4, R22, R23, R4 ;  /* 0x0000001716048223 */ /* 0x000fe20000010004 */
[----:B------:R-:W-:Y:S01]  /*7340*/  @!P0 F2FP.BF16.PACK_AB R11, R40, R41 ;  /* 0x00000029280b823e */ /* 0x000fe200000010ff */
[----:B------:R-:W-:Y:S01]  /*7350*/  @!P0 FMUL.FTZ R7, R7, R10 ;  /* 0x0000000a07078220 */ /* 0x000fe20000410000 */
[----:B------:R-:W-:Y:S01]  /*7360*/  @!P0 F2FP.BF16.PACK_AB R10, R39, R44 ;  /* 0x0000002c270a823e */ /* 0x000fe200000010ff */
[----:B------:R-:W-:Y:S01]  /*7370*/  @!P0 FFMA.FTZ R5, R24, R25, R5 ;  /* 0x0000001918058223 */ /* 0x000fe20000010005 */
[----:B------:R-:W-:Y:S01]  /*7380*/  @!P0 MOV R35, R11 ;  /* 0x0000000b00238202 */ /* 0x000fe20000000f00 */
[----:B------:R-:W-:Y:S01]  /*7390*/  @!P0 FMUL.FTZ R8, R8, R9 ;  /* 0x0000000908088220 */ /* 0x000fe20000410000 */
[----:B------:R-:W-:Y:S01]  /*73a0*/  @!P0 F2FP.BF16.PACK_AB R3, R4, R3 ;  /* 0x000000030403823e */ /* 0x000fe200000010ff */
[----:B------:R-:W-:Y:S02]  /*73b0*/  @!P0 FFMA.FTZ R6, R26, R27, R6 ;  /* 0x0000001b1a068223 */ /* 0x000fe40000010006 */
[----:B------:R-:W-:Y:S02]  /*73c0*/  @!P0 FFMA.FTZ R7, R28, R29, R7 ;  /* 0x0000001d1c078223 */ /* 0x000fe40000010007 */
[----:B------:R-:W-:Y:S01]  /*73d0*/  @!P0 IMAD.MOV.U32 R32, RZ, RZ, R36 ;  /* 0x000000ffff208224 */ /* 0x000fe200078e0024 */
[----:B------:R-:W-:Y:S01]  /*73e0*/  @!P0 F2FP.BF16.PACK_AB R5, R6, R5 ;  /* 0x000000050605823e */ /* 0x000fe200000010ff */
[----:B------:R-:W-:Y:S02]  /*73f0*/  @!P0 IMAD.MOV.U32 R33, RZ, RZ, R37 ;  /* 0x000000ffff218224 */ /* 0x000fe400078e0025 */
[----:B------:R-:W-:Y:S02]  /*7400*/  @!P0 IMAD.MOV.U32 R34, RZ, RZ, R10 ;  /* 0x000000ffff228224 */ /* 0x000fe400078e000a */
[----:B------:R-:W-:Y:S02]  /*7410*/  @!P0 FFMA.FTZ R8, R30, R31, R8 ;  /* 0x0000001f1e088223 */ /* 0x000fe40000010008 */
[----:B------:R-:W-:Y:S01]  /*7420*/  @!P0 IMAD.MOV.U32 R12, RZ, RZ, R0 ;  /* 0x000000ffff0c8224 */ /* 0x000fe200078e0000 */
[----:B------:R1:W-:Y:S01]  /*7430*/  ST.E.128 [R42.64], R32 ;  /* 0x000000202a007985 */ /* 0x0003e2000c101d0a */
[----:B------:R-:W-:Y:S01]  /*7440*/  @!P0 IMAD.MOV.U32 R13, RZ, RZ, R3 ;  /* 0x000000ffff0d8224 */ /* 0x000fe200078e0003 */
[----:B------:R-:W-:Y:S01]  /*7450*/  @!P0 F2FP.BF16.PACK_AB R7, R8, R7 ;  /* 0x000000070807823e */ /* 0x000fe200000010ff */
[----:B------:R-:W-:Y:S04]  /*7460*/  @!P0 IMAD.MOV.U32 R14, RZ, RZ, R5 ;  /* 0x000000ffff0e8224 */ /* 0x000fe800078e0005 */
        /* <DEDUP_REMOVED lines=8> */
.L_x_715:
        /* <DEDUP_REMOVED lines=8> */
[----:B------:R-:W-:Y:S02]  /*7570*/  ISETP.GE.AND P1, PT, R141, c[0x0][0x1d4], PT ;  /* 0x000075008d007a0c */ /* 0x000fe40003f26270 */
[----:B------:R-:W-:Y:S02]  /*7580*/  ISETP.GE.AND P4, PT, R140, c[0x0][0x1d4], PT ;  /* 0x000075008c007a0c */ /* 0x000fe40003f86270 */
[----:B------:R-:W-:Y:S07]  /*7590*/  ISETP.GE.AND P3, PT, R213, c[0x0][0x1d4], PT ;  /* 0x00007500d5007a0c */ /* 0x000fee0003f66270 */
[----:B-1----:R-:W1:Y:S01]  /*75a0*/  @!P2 LDS.128 R12, [R214+0x6000] ;  /* 0x00600000d60ca984 */ /* 0x002e620000000c00 */
[C---:B---3--:R-:W-:Y:S04]  /*75b0*/  @!P2 LEA R6, P0, R104.reuse, R0, 0x1 ;  /* 0x000000006806a211 */ /* 0x048fe800078008ff */
[----:B--2---:R-:W-:Y:S02]  /*75c0*/  @!P2 LEA.HI.X R7, R104, R2, R105, 0x1, P0 ;  /* 0x000000026807a211 */ /* 0x004fe400000f0c69 */
[C---:B------:R-:W-:Y:S04]  /*75d0*/  @!P1 LEA R4, P0, R221.reuse, R0, 0x1 ;  /* 0x00000000dd049211 */ /* 0x040fe800078008ff */
[----:B------:R-:W-:Y:S02]  /*75e0*/  @!P1 LEA.HI.X R5, R221, R2, R244, 0x1, P0 ;  /* 0x00000002dd059211 */ /* 0x000fe400000f0cf4 */
[C---:B------:R-:W-:Y:S04]  /*75f0*/  @!P4 LEA R10, P0, R220.reuse, R0, 0x1 ;  /* 0x00000000dc0ac211 */ /* 0x040fe800078008ff */
[----:B------:R-:W-:Y:S02]  /*7600*/  @!P4 LEA.HI.X R11, R220, R2, R243, 0x1, P0 ;  /* 0x00000002dc0bc211 */ /* 0x000fe400000f0cf3 */
[C---:B------:R-:W-:Y:S04]  /*7610*/  @!P3 LEA R8, P0, R213.reuse, R0, 0x1 ;  /* 0x00000000d508b211 */ /* 0x040fe800078008ff */
[----:B------:R-:W-:Y:S01]  /*7620*/  @!P3 LEA.HI.X R9, R213, R2, R247, 0x1, P0 ;  /* 0x00000002d509b211 */ /* 0x000fe200000f0cf7 */
[----:B-1----:R-:W-:Y:S04]  /*7630*/  @!P2 ST.E.128 [R6.64], R12 ;  /* 0x0000000c0600a985 */ /* 0x002fe8000c101d0a */
[----:B------:R-:W1:Y:S04]  /*7640*/  @!P1 LDS.128 R12, [R215+0x6000] ;  /* 0x00600000d70c9984 */ /* 0x000e680000000c00 */
[----:B-1----:R1:W-:Y:S01]  /*7650*/  @!P1 ST.E.128 [R4.64], R12 ;  /* 0x0000000c04009985 */ /* 0x0023e2000c101d0a */
[C---:B------:R-:W-:Y:S03]  /*7660*/  ISETP.GE.AND P1, PT, R212.reuse, c[0x0][0x1d4], PT ;  /* 0x00007500d4007a0c */ /* 0x040fe60003f26270 */
[----:B------:R-:W2:Y:S10]  /*7670*/  @!P4 LDS.128 R12, [R214+0x8000] ;  /* 0x00800000d60cc984 */ /* 0x000eb40000000c00 */
[C---:B------:R-:W-:Y:S04]  /*7680*/  @!P1 LEA R6, P0, R212.reuse, R0, 0x1 ;  /* 0x00000000d4069211 */ /* 0x040fe800078008ff */
[----:B------:R-:W-:Y:S02]  /*7690*/  @!P1 LEA.HI.X R7, R212, R2, R246, 0x1, P0 ;  /* 0x00000002d4079211 */ /* 0x000fe400000f0cf6 */
[C---:B------:R-:W-:Y:S11]  /*76a0*/  ISETP.GE.AND P0, PT, R211.reuse, c[0x0][0x1d4], PT ;  /* 0x00007500d3007a0c */ /* 0x040ff60003f06270 */
[----:B------:R-:W-:Y:S02]  /*76b0*/  @!UPT UIADD3 URZ, URZ, URZ, URZ ;  /* 0x0000003f3f3ff290 */ /* 0x000fe4000fffe03f */
[C---:B-1----:R-:W-:Y:S04]  /*76c0*/  @!P0 LEA R4, P2, R211.reuse, R0, 0x1 ;  /* 0x00000000d3048211 */ /* 0x042fe800078408ff */
[----:B------:R-:W-:Y:S01]  /*76d0*/  @!P0 LEA.HI.X R5, R211, R2, R245, 0x1, P2 ;  /* 0x00000002d3058211 */ /* 0x000fe200010f0cf5 */
[----:B--2---:R-:W-:Y:S04]  /*76e0*/  @!P4 ST.E.128 [R10.64], R12 ;  /* 0x0000000c0a00c985 */ /* 0x004fe8000c101d0a */
[----:B------:R-:W1:Y:S04]  /*76f0*/  @!P3 LDS.128 R12, [R215+0x8000] ;  /* 0x00800000d70cb984 */ /* 0x000e680000000c00 */
[----:B-1----:R-:W-:Y:S04]  /*7700*/  @!P3 ST.E.128 [R8.64], R12 ;  /* 0x0000000c0800b985 */ /* 0x002fe8000c101d0a */
[----:B------:R-:W1:Y:S04]  /*7710*/  @!P1 LDS.128 R8, [R214+0xa000] ;  /* 0x00a00000d6089984 */ /* 0x000e680000000c00 */
[----:B-1----:R-:W-:Y:S04]  /*7720*/  @!P1 ST.E.128 [R6.64], R8 ;  /* 0x0000000806009985 */ /* 0x002fe8000c101d0a */
[----:B------:R-:W1:Y:S04]  /*7730*/  @!P0 LDS.128 R8, [R215+0xa000] ;  /* 0x00a00000d7088984 */ /* 0x000e680000000c00 */
[----:B-1----:R1:W-:Y:S02]  /*7740*/  @!P0 ST.E.128 [R4.64], R8 ;  /* 0x0000000804008985 */ /* 0x0023e4000c101d0a */
.L_x_719:
[----:B------:R-:W-:Y:S05]  /*7750*/  BSYNC B1 ;  /* 0x0000000000017941 */ /* 0x000fea0003800000 */
.L_x_714:
[----:B---3--:R-:W-:Y:S01]  /*7760*/  IMAD.IADD R0, R117, 0x1, -R68 ;  /* 0x0000000175007824 */ /* 0x008fe200078e0a44 */
[C---:B-12--5:R-:W-:Y:S01]  /*7770*/  LEA R2, P0, R64.reuse, R72, 0x6 ;  /* 0x0000004840027211 */ /* 0x066fe200078030ff */
[----:B------:R-:W-:Y:S01]  /*7780*/  BSSY B0, `(.L_x_736) ;  /* 0x0000053000007945 */ /* 0x000fe20003800000 */
[----:B------:R-:W-:Y:S02]  /*7790*/  LOP3.LUT P3, RZ, R219, 0x1, RZ, 0xc0, !PT ;  /* 0x00000001dbff7812 */ /* 0x000fe4000786c0ff */
[----:B------:R-:W-:Y:S02]  /*77a0*/  LEA.HI.X.SX32 R3, R64, R73, 0x6, P0 ;  /* 0x0000004940037211 */ /* 0x000fe400000f36ff */
[----:B------:R-:W-:Y:S11]  /*77b0*/  ISETP.GE.AND P0, PT, R0, 0x21, PT ;  /* 0x000000210000780c */ /* 0x000ff60003f06270 */
[----:B------:R-:W-:Y:S02]  /*77c0*/  @!UPT UIADD3 URZ, URZ, URZ, URZ ;  /* 0x0000003f3f3ff290 */ /* 0x000fe4000fffe03f */
[----:B------:R-:W-:Y:S05]  /*77d0*/  @P0 IADD3 R8, P1, R2, 0x20, RZ ;  /* 0x0000002002080810 */ /* 0x000fea0007f3e0ff */
[----:B------:R-:W-:Y:S01]  /*77e0*/  @P0 IMAD.X R9, RZ, RZ, R3, P1 ;  /* 0x000000ffff090224 */ /* 0x000fe200008e0603 */
[----:B------:R-:W-:Y:S11]  /*77f0*/  ISETP.GE.AND P1, PT, R0, 0x1, PT ;  /* 0x000000010000780c */ /* 0x000ff60003f26270 */
[----:B------:R-:W-:Y:S02]  /*7800*/  @!UPT UIADD3 URZ, URZ, URZ, URZ ;  /* 0x0000003f3f3ff290 */ /* 0x000fe4000fffe03f */
[----:B------:R-:W-:Y:S01]  /*7810*/  @P1 MOV R6, R74 ;  /* 0x0000004a00061202 */ /* 0x000fe20000000f00 */
[----:B------:R-:W-:Y:S02]  /*7820*/  @P1 IMAD R0, R3, c[0x0][0x258], RZ ;  /* 0x0000960003001a24 */ /* 0x000fe400078e02ff */
[----:B------:R-:W-:Y:S04]  /*7830*/  @P1 IMAD.MOV.U32 R7, RZ, RZ, R71 ;  /* 0x000000ffff071224 */ /* 0x000fe800078e0047 */
[C---:B------:R-:W-:Y:S04]  /*7840*/  @P1 IMAD.WIDE.U32 R6, R2.reuse, c[0x0][0x258], R6 ;  /* 0x0000960002061a25 */ /* 0x040fe800078e0006 */
[----:B------:R-:W-:Y:S01]  /*7850*/  @P1 IMAD R2, R2, c[0x0][0x25c], R0 ;  /* 0x0000970002021a24 */ /* 0x000fe200078e0200 */
[----:B------:R-:W-:Y:S01]  /*7860*/  @P1 LEA R4, P2, R6, c[0x0][0x250], 0x1 ;  /* 0x0000940006041a11 */ /* 0x000fe200078408ff */
[----:B------:R-:W-:Y:S03]  /*7870*/  @P0 IMAD R0, R9, c[0x0][0x258], RZ ;  /* 0x0000960009000a24 */ /* 0x000fe600078e02ff */
[----:B------:R-:W-:Y:S01]  /*7880*/  @P1 IADD3 R2, R7, R2, RZ ;  /* 0x0000000207021210 */ /* 0x000fe20007ffe0ff */
[----:B------:R-:W-:Y:S01]  /*7890*/  @P0 IMAD R0, R8, c[0x0][0x25c], R0 ;  /* 0x0000970008000a24 */ /* 0x000fe200078e0200 */
[----:B------:R-:W-:Y:S02]  /*78a0*/  @P0 MOV R7, R71 ;  /* 0x0000004700070202 */ /* 0x000fe40000000f00 */
[----:B------:R-:W-:Y:S01]  /*78b0*/  @P1 LEA.HI.X R5, R6, c[0x0][0x254], R2, 0x1, P2 ;  /* 0x0000950006051a11 */ /* 0x000fe200010f0c02 */
[----:B------:R-:W-:Y:S04]  /*78c0*/  @P0 IMAD.MOV.U32 R6, RZ, RZ, R74 ;  /* 0x000000ffff060224 */ /* 0x000fe800078e004a */
[----:B------:R-:W-:Y:S01]  /*78d0*/  @!PT LDS RZ, [RZ] ;  /* 0x00000000fffff984 */ /* 0x000fe20000000800 */
[----:B------:R-:W-:Y:S01]  /*78e0*/  @!PT LDS RZ, [RZ] ;  /* 0x00000000fffff984 */ /* 0x000fe20000000800 */
[----:B------:R-:W-:Y:S01]  /*78f0*/  @!PT LDS RZ, [RZ] ;  /* 0x00000000fffff984 */ /* 0x000fe20000000800 */
[----:B------:R1:W-:Y:S01]  /*7900*/  @P1 LDGSTS.E.BYPASS.LTC128B.128 [R203+0x100], [R4.64], !P3 ;  /* 0x0010000004cb1fae */ /* 0x0003e2000d901d4a */
[----:B------:R-:W-:Y:S03]  /*7910*/  @P0 IMAD.WIDE.U32 R6, R8, c[0x0][0x258], R6 ;  /* 0x0000960008060a25 */ /* 0x000fe600078e0006 */
[----:B------:R1:W-:Y:S01]  /*7920*/  @P1 LDGSTS.E.BYPASS.LTC128B.128 [R203+0x2100], [R4.64+0x80], !P6 ;  /* 0x0210008004cb1fae */ /* 0x0003e2000f101d4a */
[----:B------:R-:W-:Y:S01]  /*7930*/  @P0 IMAD.IADD R0, R7, 0x1, R0 ;  /* 0x0000000107000824 */ /* 0x000fe200078e0200 */
[C---:B------:R-:W-:Y:S02]  /*7940*/  @P0 LEA R2, P2, R6.reuse, c[0x0][0x250], 0x1 ;  /* 0x0000940006020a11 */ /* 0x040fe400078408ff */
[----:B------:R1:W-:Y:S02]  /*7950*/  @P1 LDGSTS.E.BYPASS.LTC128B.128 [R203+0x4100], [R4.64+0x100], !P5 ;  /* 0x0410010004cb1fae */ /* 0x0003e4000e901d4a */
[----:B------:R-:W-:Y:S01]  /*7960*/  @P0 LEA.HI.X R3, R6, c[0x0][0x254], R0, 0x1, P2 ;  /* 0x0000950006030a11 */ /* 0x000fe200010f0c00 */
[----:B------:R-:W-:Y:S04]  /*7970*/  IMAD R0, R69, c[0x0][0x208], RZ ;  /* 0x0000820045007a24 */ /* 0x000fe800078e02ff */
[----:B------:R2:W-:Y:S01]  /*7980*/  @P0 LDGSTS.E.BYPASS.LTC128B.128 [R203+0x1100], [R2.64], !P3 ;  /* 0x0110000002cb0fae */ /* 0x0005e2000d901d4a */
[C---:B------:R-:W-:Y:S03]  /*7990*/  IMAD R0, R66.reuse, c[0x0][0x20c], R0 ;  /* 0x0000830042007a24 */ /* 0x040fe600078e0200 */
[----:B------:R2:W-:Y:S04]  /*79a0*/  @P0 LDGSTS.E.BYPASS.LTC128B.128 [R203+0x3100], [R2.64+0x80], !P6 ;  /* 0x0310008002cb0fae */ /* 0x0005e8000f101d4a */
[----:B------:R2:W-:Y:S04]  /*79b0*/  @P0 LDGSTS.E.BYPASS.LTC128B.128 [R203+0x5100], [R2.64+0x100], !P5 ;  /* 0x0510010002cb0fae */ /* 0x0005e8000e901d4a */
[----:B------:R-:W0:Y:S01]  /*79c0*/  LDGDEPBAR ;  /* 0x00000000000079af */ /* 0x000e220000000000 */
[----:B-1----:R-:W-:Y:S05]  /*79d0*/  IMAD.WIDE.U32 R4, R66, c[0x0][0x208], RZ ;  /* 0x0000820042047a25 */ /* 0x002fea00078e00ff */
[----:B------:R-:W-:Y:S01]  /*79e0*/  IADD3 R5, R5, R0, RZ ;  /* 0x0000000005057210 */ /* 0x000fe20007ffe0ff */
[----:B------:R-:W-:Y:S04]  /*79f0*/  IMAD R0, R70, c[0x0][0x218], RZ ;  /* 0x0000860046007a24 */ /* 0x000fe800078e02ff */
[C---:B------:R-:W-:Y:S04]  /*7a00*/  IMAD.WIDE.U32 R4, R65.reuse, c[0x0][0x218], R4 ;  /* 0x0000860041047a25 */ /* 0x040fe800078e0004 */
[----:B--2---:R-:W-:Y:S01]  /*7a10*/  IMAD R2, R65, c[0x0][0x21c], R0 ;  /* 0x0000870041027a24 */ /* 0x004fe200078e0200 */
[----:B------:R-:W-:Y:S01]  /*7a20*/  IADD3 R0, P0, R86, R4, RZ ;  /* 0x0000000456007210 */ /* 0x000fe20007f1e0ff */
[----:B------:R-:W-:Y:S04]  /*7a30*/  DEPBAR.LE SB0, 0x0 ;  /* 0x000080000000791a */ /* 0x000fe80000000000 */
[----:B------:R-:W-:Y:S01]  /*7a40*/  BAR.SYNC.DEFER_BLOCKING 0x0 ;  /* 0x0000000000007b1d */ /* 0x000fe20000010000 */
[----:B------:R-:W-:Y:S02]  /*7a50*/  IADD3.X R4, R115, R5, R2, P0, !PT ;  /* 0x0000000573047210 */ /* 0x000fe400007fe402 */
[C---:B------:R-:W-:Y:S04]  /*7a60*/  LEA R2, P0, R0.reuse, c[0x0][0x1f8], 0x1 ;  /* 0x00007e0000027a11 */ /* 0x040fe800078008ff */
[----:B------:R-:W-:Y:S02]  /*7a70*/  LEA.HI.X R4, R0, c[0x0][0x1fc], R4, 0x1, P0 ;  /* 0x00007f0000047a11 */ /* 0x000fe400000f0c04 */
[----:B------:R1:W2:Y:S01]  /*7a80*/  SHFL.IDX PT, R0, R2, RZ, 0x1c1f ;  /* 0x001c1fff02007589 */ /* 0x0002a200000e0000 */
[----:B------:R-:W-:Y:S03]  /*7a90*/  ISETP.GT.AND P0, PT, R67, R222, PT ;  /* 0x000000de4300720c */ /* 0x000fe60003f04270 */
[----:B------:R1:W3:Y:S10]  /*7aa0*/  SHFL.IDX PT, R2, R4, RZ, 0x1c1f ;  /* 0x001c1fff04027589 */ /* 0x0002f400000e0000 */
[----:B------:R-:W-:-:S05]  /*7ab0*/  @!P0 BRA `(.L_x_737) ;  /* 0x000001f000008947 */ /* 0x000fca0003800000 */
[----:B------:R-:W-:Y:S02]  /*7ac0*/  ISETP.GE.AND P2, PT, R104, c[0x0][0x1d4], PT ;  /* 0x0000750068007a0c */ /* 0x000fe40003f46270 */
[----:B------:R-:W-:Y:S02]  /*7ad0*/  ISETP.GE.AND P1, PT, R141, c[0x0][0x1d4], PT ;  /* 0x000075008d007a0c */ /* 0x000fe40003f26270 */
[----:B------:R-:W-:Y:S02]  /*7ae0*/  ISETP.GE.AND P4, PT, R140, c[0x0][0x1d4], PT ;  /* 0x000075008c007a0c */ /* 0x000fe40003f86270 */
[----:B------:R-:W-:Y:S07]  /*7af0*/  ISETP.GE.AND P3, PT, R213, c[0x0][0x1d4], PT ;  /* 0x00007500d5007a0c */ /* 0x000fee0003f66270 */
[----:B------:R-:W5:Y:S01]  /*7b00*/  @!P2 LDS.128 R12, [R214] ;  /* 0x00000000d60ca984 */ /* 0x000f620000000c00 */
[C---:B--2---:R-:W-:Y:S04]  /*7b10*/  @!P2 LEA R6, P0, R104.reuse, R0, 0x1 ;  /* 0x000000006806a211 */ /* 0x044fe800078008ff */
[----:B---3--:R-:W-:Y:S02]  /*7b20*/  @!P2 LEA.HI.X R7, R104, R2, R105, 0x1, P0 ;  /* 0x000000026807a211 */ /* 0x008fe400000f0c69 */
[C---:B-1----:R-:W-:Y:S04]  /*7b30*/  @!P1 LEA R4, P0, R221.reuse, R0, 0x1 ;  /* 0x00000000dd049211 */ /* 0x042fe800078008ff */
[----:B------:R-:W-:Y:S02]  /*7b40*/  @!P1 LEA.HI.X R5, R221, R2, R244, 0x1, P0 ;  /* 0x00000002dd059211 */ /* 0x000fe400000f0cf4 */
[C---:B------:R-:W-:Y:S04]  /*7b50*/  @!P4 LEA R10, P0, R220.reuse, R0, 0x1 ;  /* 0x00000000dc0ac211 */ /* 0x040fe800078008ff */
[----:B------:R-:W-:Y:S02]  /*7b60*/  @!P4 LEA.HI.X R11, R220, R2, R243, 0x1, P0 ;  /* 0x00000002dc0bc211 */ /* 0x000fe400000f0cf3 */
[C---:B------:R-:W-:Y:S04]  /*7b70*/  @!P3 LEA R8, P0, R213.reuse, R0, 0x1 ;  /* 0x00000000d508b211 */ /* 0x040fe800078008ff */
[----:B------:R-:W-:Y:S01]  /*7b80*/  @!P3 LEA.HI.X R9, R213, R2, R247, 0x1, P0 ;  /* 0x00000002d509b211 */ /* 0x000fe200000f0cf7 */
[----:B-----5:R-:W-:Y:S04]  /*7b90*/  @!P2 ST.E.128 [R6.64], R12 ;  /* 0x0000000c0600a985 */ /* 0x020fe8000c101d0a */
[----:B------:R-:W1:Y:S04]  /*7ba0*/  @!P1 LDS.128 R12, [R215] ;  /* 0x00000000d70c9984 */ /* 0x000e680000000c00 */
        /* <DEDUP_REMOVED lines=16> */
.L_x_737:
[----:B------:R-:W-:Y:S05]  /*7cb0*/  BSYNC B0 ;  /* 0x0000000000007941 */ /* 0x000fea0003800000 */
.L_x_736:
[C---:B------:R-:W-:Y:S02]  /*7cc0*/  ISETP.GT.AND P0, PT, R64.reuse, R79, PT ;  /* 0x0000004f4000720c */ /* 0x040fe40003f04270 */
[----:B------:R-:W-:Y:S02]  /*7cd0*/  IADD3 R64, R64, -0x1, RZ ;  /* 0xffffffff40407810 */ /* 0x000fe40007ffe0ff */
[----:B------:R-:W-:Y:S09]  /*7ce0*/  LOP3.LUT P2, RZ, R219, 0x1, RZ, 0xc0, !PT ;  /* 0x00000001dbff7812 */ /* 0x000ff2000784c0ff */
[----:B-1-3--:R-:W-:Y:S01]  /*7cf0*/  @P0 SHF.R.S32.HI R2, RZ, 0x1f, R64 ;  /* 0x0000001fff020819 */ /* 0x00afe20000011440 */
[----:B--2---:R-:W-:Y:S02]  /*7d00*/  @P0 IMAD R0, R125, R64, RZ ;  /* 0x000000407d000224 */ /* 0x004fe400078e02ff */
        /* <DEDUP_REMOVED lines=20> */
[----:B------:R-:W2:Y:S04]  /*7e50*/  LDL R209, [R1+0x64] ;  /* 0x0000640001d17983 */ /* 0x000ea80000100800 */
[----:B------:R3:W5:Y:S01]  /*7e60*/  LDL R13, [R1+0x58] ;  /* 0x00005800010d7983 */ /* 0x0007620000100800 */
[----:B------:R-:W-:Y:S03]  /*7e70*/  WARPSYNC 0xffffffff ;  /* 0xffffffff00007948 */ /* 0x000fe60003800000 */
[----:B------:R-:W-:Y:S01]  /*7e80*/  BAR.SYNC.DEFER_BLOCKING 0x0 ;  /* 0x0000000000007b1d */ /* 0x000fe20000010000 */
[----:B--2---:R-:W-:-:S04]  /*7e90*/  IADD3 R0, R209, 0x3f, RZ ;  /* 0x0000003fd1007810 */ /* 0x004fc80007ffe0ff */
[----:B-1----:R-:W-:-:S04]  /*7ea0*/  SHF.R.S32.HI R2, RZ, 0x1f, R0 ;  /* 0x0000001fff027819 */ /* 0x002fc80000011400 */
[----:B------:R-:W-:-:S04]  /*7eb0*/  LEA.HI R0, R2, R0, RZ, 0x6 ;  /* 0x0000000002007211 */ /* 0x000fc800078f30ff */
[----:B------:R-:W-:Y:S02]  /*7ec0*/  SHF.R.S32.HI R16, RZ, 0x6, R0 ;  /* 0x00000006ff107819 */ /* 0x000fe40000011400 */
.L_x_713:
[----:B---3--:R-:W2:Y:S01]  /*7ed0*/  LDL.LU R3, [R1+0x104] ;  /* 0x0001040001037983 */ /* 0x008ea20000300800 */
[----:B-1----:R-:W-:Y:S02]  /*7ee0*/  IMAD.MOV.U32 R0, RZ, RZ, c[0x0][0x2c4] ;  /* 0x0000b100ff007624 */ /* 0x002fe400078e00ff */
[----:B------:R-:W-:Y:S01]  /*7ef0*/  IMAD.MOV.U32 R4, RZ, RZ, c[0x0][0x32c] ;  /* 0x0000cb00ff047624 */ /* 0x000fe200078e00ff */
[----:B------:R-:W2:Y:S02]  /*7f00*/  S2R R2, SR_TID.X ;  /* 0x0000000000027919 */ /* 0x000ea40000002100 */
[----:B------:R-:W-:Y:S02]  /*7f10*/  ISETP.NE.AND P4, PT, R0, 0x1, PT ;  /* 0x000000010000780c */ /* 0x000fe40003f85270 */
[----:B------:R-:W-:Y:S02]  /*7f20*/  IADD3 R0, R236, 0x7f, RZ ;  /* 0x0000007fec007810 */ /* 0x000fe40007ffe0ff */
[----:B------:R-:W-:Y:S01]  /*7f30*/  ISETP.GE.AND P1, PT, R4, 0x1, PT ;  /* 0x000000010400780c */ /* 0x000fe20003f26270 */
[----:B--2---:R1:W-:Y:S08]  /*7f40*/  STL.64 [R1], R2 ;  /* 0x0000000201007387 */ /* 0x0043f00000100a00 */
[----:B-1----:R-:W-:-:S05]  /*7f50*/  @P4 IMAD.HI.U32 R2, R0, c[0x0][0x2c8], RZ ;  /* 0x0000b20000024a27 */ /* 0x002fca00078e00ff */
[----:B------:R-:W-:Y:S01]  /*7f60*/  @P4 SHF.R.U32.HI R0, RZ, c[0x0][0x2cc], R2 ;  /* 0x0000b300ff004a19 */ /* 0x000fe20000011602 */
[----:B------:R-:W-:-:S03]  /*7f70*/  IMAD.U32 R2, RZ, RZ, UR7 ;  /* 0x00000007ff027e24 */ /* 0x000fc6000f8e00ff */
[----:B------:R-:W-:Y:S02]  /*7f80*/  IADD3 R0, R0, 0x1, R209 ;  /* 0x0000000100007810 */ /* 0x000fe40007ffe0d1 */
[----:B------:R-:W-:-:S03]  /*7f90*/  IADD3 R22, P0, R2, 0x4, RZ ;  /* 0x0000000402167810 */ /* 0x000fc60007f1e0ff */
[----:B-----5:R-:W-:Y:S02]  /*7fa0*/  IMAD.IADD R3, R0, 0x1, -R13 ;  /* 0x0000000100037824 */ /* 0x020fe400078e0a0d */
[----:B------:R-:W-:-:S03]  /*7fb0*/  IMAD.X R23, RZ, RZ, UR6, P0 ;  /* 0x00000006ff177e24 */ /* 0x000fc600080e06ff */
        /* <DEDUP_REMOVED lines=12> */
.L_x_741:
[----:B------:R-:W-:-:S13]  /*8080*/  ISETP.NE.AND P0, PT, R4, 0x1, PT ;  /* 0x000000010400780c */ /* 0x000fda0003f05270 */
[----:B------:R-:W-:-:S05]  /*8090*/  @P0 IMAD.HI.U32 R3, R0, c[0x0][0x330], RZ ;  /* 0x0000cc0000030a27 */ /* 0x000fca00078e00ff */
[----:B------:R-:W-:Y:S02]  /*80a0*/  @P0 SHF.R.U32.HI R0, RZ, c[0x0][0x334], R3 ;  /* 0x0000cd00ff000a19 */ /* 0x000fe40000011603 */
.L_x_742:
[----:B------:R-:W-:Y:S05]  /*80b0*/  BSYNC B0 ;  /* 0x0000000000007941 */ /* 0x000fea0003800000 */
.L_x_740:
[----:B------:R-:W-:-:S05]  /*80c0*/  IMAD R0, R0, R4, c[0x0][0x32c] ;  /* 0x0000cb0000007624 */ /* 0x000fca00078e0204 */
[----:B------:R-:W-:-:S04]  /*80d0*/  IMNMX R2, R2, R0, PT ;  /* 0x0000000002027217 */ /* 0x000fc80003800200 */
.L_x_739:
        /* <DEDUP_REMOVED lines=20> */
.L_x_745:
[----:B------:R-:W-:-:S13]  /*8220*/  ISETP.NE.AND P0, PT, R4, 0x1, PT ;  /* 0x000000010400780c */ /* 0x000fda0003f05270 */
[----:B------:R-:W-:-:S05]  /*8230*/  @P0 IMAD.HI.U32 R3, R0, c[0x0][0x330], RZ ;  /* 0x0000cc0000030a27 */ /* 0x000fca00078e00ff */
[----:B------:R-:W-:Y:S02]  /*8240*/  @P0 SHF.R.U32.HI R0, RZ, c[0x0][0x334], R3 ;  /* 0x0000cd00ff000a19 */ /* 0x000fe40000011603 */
.L_x_746:
[----:B------:R-:W-:Y:S05]  /*8250*/  BSYNC B0 ;  /* 0x0000000000007941 */ /* 0x000fea0003800000 */
.L_x_744:
[----:B------:R-:W-:-:S05]  /*8260*/  IMAD R0, R0, c[0x0][0x32c], RZ ;  /* 0x0000cb0000007a24 */ /* 0x000fca00078e02ff */
[----:B------:R-:W-:-:S04]  /*8270*/  IMNMX R2, R2, R0, !PT ;  /* 0x0000000002027217 */ /* 0x000fc80007800200 */
.L_x_743:
[----:B------:R-:W-:Y:S01]  /*8280*/  SHF.R.S32.HI R6, RZ, 0x1f, R2 ;  /* 0x0000001fff067819 */ /* 0x000fe20000011402 */
[----:B------:R-:W-:Y:S03]  /*8290*/  BSSY B0, `(.L_x_747) ;  /* 0x0000027000007945 */ /* 0x000fe60003800000 */
[----:B------:R-:W-:Y:S01]  /*82a0*/  LEA.HI R6, R6, R2, RZ, 0x6 ;  /* 0x0000000206067211 */ /* 0x000fe200078f30ff */
[----:B------:R-:W-:-:S03]  /*82b0*/  IMAD.MOV.U32 R2, RZ, RZ, RZ ;  /* 0x000000ffff027224 */ /* 0x000fc600078e00ff */
[----:B------:R-:W-:-:S04]  /*82c0*/  SHF.R.S32.HI R6, RZ, 0x6, R6 ;  /* 0x00000006ff067819 */ /* 0x000fc80000011406 */
[----:B------:R-:W-:-:S04]  /*82d0*/  IMNMX R6, RZ, R6, !PT ;  /* 0x00000006ff067217 */ /* 0x000fc80007800200 */
[----:B------:R-:W-:-:S13]  /*82e0*/  ISETP.GT.AND P0, PT, R7, R6, PT ;  /* 0x000000060700720c */ /* 0x000fda0003f04270 */
[----:B------:R-:W-:Y:S05]  /*82f0*/  @!P0 BRA `(.L_x_748) ;  /* 0x0000020000008947 */ /* 0x000fea0003800000 */
[----:B------:R-:W2:Y:S02]  /*8300*/  LDL R0, [R1+0x78] ;  /* 0x0000780001007983 */ /* 0x000ea40000100800 */
[----:B--2---:R-:W-:-:S04]  /*8310*/  ISETP.NE.AND P0, PT, R0, RZ, PT ;  /* 0x000000ff0000720c */ /* 0x004fc80003f05270 */
[----:B------:R-:W-:-:S04]  /*8320*/  SEL R0, R0, c[0x0][0x338], P0 ;  /* 0x0000ce0000007a07 */ /* 0x000fc80000000000 */
[----:B------:R-:W-:Y:S02]  /*8330*/  IABS R3, R0 ;  /* 0x0000000000037213 */ /* 0x000fe40000000000 */
[----:B------:R-:W-:Y:S02]  /*8340*/  IADD3 R8, R0, -0x1, R7 ;  /* 0xffffffff00087810 */ /* 0x000fe40007ffe007 */
[----:B------:R-:W1:Y:S03]  /*8350*/  I2F.RP R4, R3 ;  /* 0x0000000300047306 */ /* 0x000e660000209400 */
[----:B------:R-:W-:-:S05]  /*8360*/  IMAD.IADD R8, R8, 0x1, -R6 ;  /* 0x0000000108087824 */ /* 0x000fca00078e0a06 */
[----:B------:R-:W-:Y:S02]  /*8370*/  IABS R11, R8 ;  /* 0x00000008000b7213 */ /* 0x000fe40000000000 */
[----:B------:R-:W-:-:S04]  /*8380*/  LOP3.LUT R8, R8, R0, RZ, 0x3c, !PT ;  /* 0x0000000008087212 */ /* 0x000fc800078e3cff */
[----:B------:R-:W-:Y:S01]  /*8390*/  ISETP.GE.AND P1, PT, R8, RZ, PT ;  /* 0x000000ff0800720c */ /* 0x000fe20003f26270 */
[----:B-1----:R-:W1:Y:S02]  /*83a0*/  MUFU.RCP R4, R4 ;  /* 0x0000000400047308 */ /* 0x002e640000001000 */
[----:B-1----:R-:W-:-:S06]  /*83b0*/  IADD3 R4, R4, 0xffffffe, RZ ;  /* 0x0ffffffe04047810 */ /* 0x002fcc0007ffe0ff */
[----:B------:R-:W1:Y:S02]  /*83c0*/  F2I.FTZ.U32.TRUNC.NTZ R5, R4 ;  /* 0x0000000400057305 */ /* 0x000e64000021f000 */
[----:B-1----:R-:W-:Y:S02]  /*83d0*/  IMAD.MOV R2, RZ, RZ, -R5 ;  /* 0x000000ffff027224 */ /* 0x002fe400078e0a05 */
        /* <DEDUP_REMOVED lines=18> */
.L_x_748:
[----:B------:R-:W-:Y:S05]  /*8500*/  BSYNC B0 ;  /* 0x0000000000007941 */ /* 0x000fea0003800000 */
.L_x_747:
[----:B------:R-:W2:Y:S01]  /*8510*/  LDL R3, [R1+0x80] ;  /* 0x0000800001037983 */ /* 0x000ea20000100800 */
[----:B------:R-:W-:Y:S01]  /*8520*/  PRMT R0, RZ, 0x7610, R0 ;  /* 0x00007610ff007816 */ /* 0x000fe20000000000 */
[----:B------:R-:W-:Y:S01]  /*8530*/  IMAD.MOV.U32 R20, RZ, RZ, RZ ;  /* 0x000000ffff147224 */ /* 0x000fe200078e00ff */
[----:B------:R-:W-:Y:S01]  /*8540*/  MOV R15, RZ ;  /* 0x000000ff000f7202 */ /* 0x000fe20000000f00 */
        /* <DEDUP_REMOVED lines=22> */
[----:B----4-:R-:W-:Y:S01]  /*86b0*/  CS2R R54, SRZ ;  /* 0x0000000000367805 */ /* 0x010fe2000001ff00 */
        /* <DEDUP_REMOVED lines=25> */
[----:B--2---:R-:W-:-:S04]  /*8850*/  IMAD R216, R3, R2, R6 ;  /* 0x0000000203d87224 */ /* 0x004fc800078e0206 */
[----:B------:R-:W-:-:S05]  /*8860*/  IMAD.IADD R2, R216, 0x1, R2 ;  /* 0x00000001d8027824 */ /* 0x000fca00078e0202 */
[----:B------:R-:W-:-:S04]  /*8870*/  IMNMX R195, R7, R2, PT ;  /* 0x0000000207c37217 */ /* 0x000fc80003800200 */
[----:B------:R-:W-:-:S13]  /*8880*/  ISETP.GT.AND P0, PT, R195, R216, PT ;  /* 0x000000d8c300720c */ /* 0x000fda0003f04270 */
[----:B------:R-:W-:Y:S05]  /*8890*/  @!P0 BRA `(.L_x_749) ;  /* 0x0000f92000008947 */ /* 0x000fea0003800000 */
[----:B------:R-:W2:Y:S04]  /*88a0*/  LDL R0, [R1+0x4c] ;  /* 0x00004c0001007983 */ /* 0x000ea80000100800 */
[----:B------:R-:W3:Y:S01]  /*88b0*/  LDL R5, [R1+0x108] ;  /* 0x0001080001057983 */ /* 0x000ee20000100800 */
[----:B------:R-:W-:Y:S01]  /*88c0*/  ISETP.NE.U32.AND P0, PT, RZ, c[0x0][0x340], PT ;  /* 0x0000d000ff007a0c */ /* 0x000fe20003f05070 */
[----:B------:R-:W-:-:S03]  /*88d0*/  ULDC.64 UR4, c[0x0][0x18] ;  /* 0x0000060000047ab9 */ /* 0x000fc60000000a00 */
[----:B------:R-:W-:-:S13]  /*88e0*/  ISETP.NE.AND.EX P3, PT, RZ, c[0x0][0x344], PT, P0 ;  /* 0x0000d100ff007a0c */ /* 0x000fda0003f65300 */
[----:B------:R-:W-:-:S04]  /*88f0*/  @P3 IMAD.MOV.U32 R2, RZ, RZ, 0x4 ;  /* 0x00000004ff023424 */ /* 0x000fc800078e00ff */
[----:B------:R-:W-:-:S05]  /*8900*/  @P3 IMAD.WIDE R2, R239, R2, c[0x0][0x340] ;  /* 0x0000d000ef023625 */ /* 0x000fca00078e0202 */
[----:B------:R1:W5:Y:S01]  /*8910*/  @P3 LDG.E R14, [R2.64] ;  /* 0x0000000a020e3981 */ /* 0x000362000c1e1900 */
[----:B------:R-:W-:-:S04]  /*8920*/  ISETP.NE.U32.AND P0, PT, RZ, c[0x0][0x348], PT ;  /* 0x0000d200ff007a0c */ /* 0x000fc80003f05070 */
[----:B------:R-:W-:Y:S02]  /*8930*/  ISETP.NE.AND.EX P0, PT, RZ, c[0x0][0x34c], PT, P0 ;  /* 0x0000d300ff007a0c */ /* 0x000fe40003f05300 */
[----:B------:R-:W-:Y:S01]  /*8940*/  LOP3.LUT R223, R238, 0xffff, RZ, 0xc0, !PT ;  /* 0x0000ffffeedf7812 */ /* 0x000fe200078ec0ff */
[----:B------:R-:W4:Y:S01]  /*8950*/  S2R R10, SR_TID.X ;  /* 0x00000000000a7919 */ /* 0x000f220000002100 */
[----:B------:R-:W-:-:S04]  /*8960*/  UIADD3 UR4, UP0, UR4, 0xc100, URZ ;  /* 0x0000c10004047890 */ /* 0x000fc8000ff1e03f */
[----:B------:R-:W-:Y:S01]  /*8970*/  UIADD3.X UR5, URZ, UR5, URZ, UP0, !UPT ;  /* 0x000000053f057290 */ /* 0x000fe200087fe43f */
[----:B------:R1:W-:Y:S01]  /*8980*/  STL [R1+0x10], R13 ;  /* 0x0000100d01007387 */ /* 0x0003e20000100800 */
[----:B------:R-:W-:Y:S02]  /*8990*/  IMAD.U32 R16, RZ, RZ, UR7 ;  /* 0x00000007ff107e24 */ /* 0x000fe4000f8e00ff */
[----:B------:R-:W-:-:S03]  /*89a0*/  IMAD.U32 R18, RZ, RZ, UR7 ;  /* 0x00000007ff127e24 */ /* 0x000fc6000f8e00ff */
[----:B------:R-:W-:Y:S02]  /*89b0*/  IADD3 R16, P1, R16, 0x10, RZ ;  /* 0x0000001010107810 */ /* 0x000fe40007f3e0ff */
[----:B------:R-:W-:Y:S02]  /*89c0*/  IADD3 R18, P2, R18, 0x8, RZ ;  /* 0x0000000812127810 */ /* 0x000fe40007f5e0ff */
[----:B----4-:R-:W-:-:S04]  /*89d0*/  SHF.R.S32.HI R9, RZ, 0x1f, R10 ;  /* 0x0000001fff097819 */ /* 0x010fc8000001140a */
[----:B------:R-:W-:-:S04]  /*89e0*/  LEA.HI R9, R9, R10, RZ, 0x3 ;  /* 0x0000000a09097211 */ /* 0x000fc800078f18ff */
[----:B------:R-:W-:Y:S01]  /*89f0*/  SHF.R.S32.HI R9, RZ, 0x3, R9 ;  /* 0x00000003ff097819 */ /* 0x000fe20000011409 */
[----:B------:R-:W-:Y:S01]  /*8a00*/  IMAD.X R17, RZ, RZ, UR6, P1 ;  /* 0x00000006ff117e24 */ /* 0x000fe200088e06ff */
[----:B------:R-:W-:Y:S02]  /*8a10*/  ISETP.GE.AND P5, PT, R250, c[0x0][0x198], PT ;  /* 0x00006600fa007a0c */ /* 0x000fe40003fa6270 */
[----:B------:R-:W-:Y:S01]  /*8a20*/  ISETP.GE.AND P6, PT, R251, c[0x0][0x198], PT ;  /* 0x00006600fb007a0c */ /* 0x000fe20003fc6270 */
[----:B------:R-:W-:Y:S01]  /*8a30*/  IMAD.IADD R10, R9, 0x1, R236 ;  /* 0x00000001090a7824 */ /* 0x000fe200078e02ec */
[----:B------:R-:W-:Y:S02]  /*8a40*/  IADD3 R109, R195, -0x1, RZ ;  /* 0xffffffffc36d7810 */ /* 0x000fe40007ffe0ff */
[----:B------:R-:W-:Y:S02]  /*8a50*/  IADD3.X R19, RZ, UR6, RZ, P2, !PT ;  /* 0x00000006ff137c10 */ /* 0x000fe400097fe4ff */
[----:B--2---:R-:W-:Y:S01]  /*8a60*/  SHF.R.S32.HI R4, RZ, 0x1f, R0 ;  /* 0x0000001fff047819 */ /* 0x004fe20000011400 */
[----:B-1----:R-:W-:-:S04]  /*8a70*/  IMAD.WIDE.U32 R2, R0, c[0x0][0x178], RZ ;  /* 0x00005e0000027a25 */ /* 0x002fc800078e00ff */
[----:B------:R-:W-:-:S04]  /*8a80*/  IMAD R4, R4, c[0x0][0x178], RZ ;  /* 0x00005e0004047a24 */ /* 0x000fc800078e02ff */
[----:B------:R-:W-:Y:S01]  /*8a90*/  IMAD R0, R0, c[0x0][0x17c], R4 ;  /* 0x00005f0000007a24 */ /* 0x000fe200078e0204 */
[----:B---3--:R-:W-:-:S03]  /*8aa0*/  IADD3 R4, R5, R236, RZ ;  /* 0x000000ec05047210 */ /* 0x008fc60007ffe0ff */
[----:B------:R-:W-:Y:S01]  /*8ab0*/  IMAD.IADD R3, R3, 0x1, R0 ;  /* 0x0000000103037824 */ /* 0x000fe200078e0200 */
[----:B------:R-:W-:Y:S01]  /*8ac0*/  SHF.R.S32.HI R0, RZ, 0x1f, R239 ;  /* 0x0000001fff007819 */ /* 0x000fe200000114ef */
[----:B------:R-:W-:-:S03]  /*8ad0*/  @P4 IMAD.HI.U32 R7, R4, c[0x0][0x2c8], RZ ;  /* 0x0000b20004074a27 */ /* 0x000fc600078e00ff */
[----:B------:R-:W-:Y:S01]  /*8ae0*/  SEL R6, R0, RZ, !P0 ;  /* 0x000000ff00067207 */ /* 0x000fe20004000000 */
[----:B------:R-:W-:Y:S01]  /*8af0*/  IMAD.MOV.U32 R0, RZ, RZ, R4 ;  /* 0x000000ffff007224 */ /* 0x000fe200078e0004 */
[----:B------:R-:W-:Y:S01]  /*8b00*/  SEL R5, R239, RZ, !P0 ;  /* 0x000000ffef057207 */ /* 0x000fe20004000000 */
[----:B------:R-:W-:Y:S01]  /*8b10*/  IMAD.WIDE.U32 R2, R223, c[0x0][0x1b8], R2 ;  /* 0x00006e00df027a25 */ /* 0x000fe200078e0002 */
[----:B------:R-:W-:-:S03]  /*8b20*/  @P4 SHF.R.U32.HI R0, RZ, c[0x0][0x2cc], R7 ;  /* 0x0000b300ff004a19 */ /* 0x000fc60000011607 */
[----:B------:R-:W-:Y:S02]  /*8b30*/  IMAD R6, R6, c[0x0][0x1c0], RZ ;  /* 0x0000700006067a24 */ /* 0x000fe400078e02ff */
[----:B------:R-:W-:Y:S02]  /*8b40*/  IMAD R3, R223, c[0x0][0x1bc], R3 ;  /* 0x00006f00df037a24 */ /* 0x000fe400078e0203 */
[C---:B------:R-:W-:Y:S01]  /*8b50*/  IMAD R7, R5.reuse, c[0x0][0x1c4], R6 ;  /* 0x0000710005077a24 */ /* 0x040fe200078e0206 */
[----:B------:R-:W-:Y:S01]  /*8b60*/  SHF.R.S32.HI R6, RZ, 0x1f, R0 ;  /* 0x0000001fff067819 */ /* 0x000fe20000011400 */
[----:B------:R-:W-:-:S04]  /*8b70*/  IMAD.WIDE.U32 R2, R5, c[0x0][0x1c0], R2 ;  /* 0x0000700005027a25 */ /* 0x000fc800078e0002 */
[----:B------:R-:W-:Y:S01]  /*8b80*/  IMAD R6, R6, c[0x0][0x1b0], RZ ;  /* 0x00006c0006067a24 */ /* 0x000fe200078e02ff */
[----:B------:R-:W-:Y:S01]  /*8b90*/  IADD3 R3, R3, R7, RZ ;  /* 0x0000000703037210 */ /* 0x000fe20007ffe0ff */
[----:B------:R-:W-:Y:S02]  /*8ba0*/  IMAD.MOV R5, RZ, RZ, -R0 ;  /* 0x000000ffff057224 */ /* 0x000fe400078e0a00 */
[----:B------:R-:W-:Y:S02]  /*8bb0*/  IMAD R8, R0, c[0x0][0x1b4], R6 ;  /* 0x00006d0000087a24 */ /* 0x000fe400078e0206 */
[----:B------:R-:W-:Y:S02]  /*8bc0*/  IMAD.U32 R6, RZ, RZ, UR4 ;  /* 0x00000004ff067e24 */ /* 0x000fe4000f8e00ff */
[----:B------:R-:W-:Y:S02]  /*8bd0*/  IMAD.U32 R7, RZ, RZ, UR5 ;  /* 0x00000005ff077e24 */ /* 0x000fe4000f8e00ff */
[----:B------:R-:W-:-:S02]  /*8be0*/  IMAD R4, R5, c[0x0][0x2c4], R4 ;  /* 0x0000b10005047a24 */ /* 0x000fc400078e0204 */
[----:B------:R-:W-:Y:S01]  /*8bf0*/  IMAD.WIDE.U32 R2, R0, c[0x0][0x1b0], R2 ;  /* 0x00006c0000027a25 */ /* 0x000fe200078e0002 */
[----:B------:R1:W-:Y:S02]  /*8c00*/  STL.64 [R1+0x8], R6 ;  /* 0x0000080601007387 */ /* 0x0003e40000100a00 */
[----:B------:R-:W-:Y:S02]  /*8c10*/  SHF.R.S32.HI R5, RZ, 0x1f, R4 ;  /* 0x0000001fff057819 */ /* 0x000fe40000011404 */
[----:B------:R-:W-:-:S03]  /*8c20*/  IADD3 R3, R3, R8, RZ ;  /* 0x0000000803037210 */ /* 0x000fc60007ffe0ff */
[----:B------:R-:W-:Y:S02]  /*8c30*/  IMAD R5, R5, c[0x0][0x1a8], RZ ;  /* 0x00006a0005057a24 */ /* 0x000fe400078e02ff */
[----:B------:R-:W-:-:S04]  /*8c40*/  IMAD.WIDE.U32 R2, R4, c[0x0][0x1a8], R2 ;  /* 0x00006a0004027a25 */ /* 0x000fc800078e0002 */
[----:B------:R-:W-:Y:S01]  /*8c50*/  IMAD R5, R4, c[0x0][0x1ac], R5 ;  /* 0x00006b0004057a24 */ /* 0x000fe200078e0205 */
[----:B------:R-:W-:-:S04]  /*8c60*/  LEA R12, P0, R2, c[0x0][0x160], 0x1 ;  /* 0x00005800020c7a11 */ /* 0x000fc800078008ff */
[----:B------:R-:W-:Y:S02]  /*8c70*/  IADD3 R5, R3, R5, RZ ;  /* 0x0000000503057210 */ /* 0x000fe40007ffe0ff */
[----:B------:R-:W-:Y:S02]  /*8c80*/  ISETP.GE.AND P4, PT, R248, c[0x0][0x198], PT ;  /* 0x00006600f8007a0c */ /* 0x000fe40003f86270 */
[----:B------:R-:W-:Y:S02]  /*8c90*/  LEA.HI.X R5, R2, c[0x0][0x164], R5, 0x1, P0 ;  /* 0x0000590002057a11 */ /* 0x000fe400000f0c05 */
[----:B------:R-:W-:Y:S01]  /*8ca0*/  @!P3 MOV R14, R239 ;  /* 0x000000ef000eb202 */ /* 0x000fe20000000f00 */
[----:B------:R-:W-:Y:S06]  /*8cb0*/  BRA.DIV ~URZ, `(.L_x_750) ;  /* 0x000143027f007947 */ /* 0x000fec000b800000 */
[----:B------:R2:W3:Y:S02]  /*8cc0*/  SHFL.IDX PT, R4, R5, RZ, 0x181f ;  /* 0x00181fff05047589 */ /* 0x0004e400000e0000 */
.L_x_908:
[----:B------:R-:W-:Y:S05]  /*8cd0*/  BRA.DIV ~URZ, `(.L_x_751) ;  /* 0x000143627f007947 */ /* 0x000fea000b800000 */
[----:B------:R4:W1:Y:S02]  /*8ce0*/  SHFL.IDX PT, R0, R12, RZ, 0x181f ;  /* 0x00181fff0c007589 */ /* 0x00086400000e0000 */
.L_x_909:
[----:B------:R-:W-:Y:S01]  /*8cf0*/  IMAD R11, R13, c[0x0][0x2c4], RZ ;  /* 0x0000b1000d0b7a24 */ /* 0x000fe200078e02ff */
[----:B------:R-:W-:Y:S04]  /*8d00*/  BSSY B0, `(.L_x_752) ;  /* 0x0000011000007945 */ /* 0x000fe80003800000 */
[----:B------:R-:W-:-:S13]  /*8d10*/  ISETP.GE.AND P0, PT, R10, R11, PT ;  /* 0x0000000b0a00720c */ /* 0x000fda0003f06270 */
[----:B------:R-:W-:Y:S05]  /*8d20*/  @P0 BRA `(.L_x_753) ;  /* 0x000000e000000947 */ /* 0x000fea0003800000 */
[----:B--2---:R-:W2:Y:S04]  /*8d30*/  LDL R20, [R1+0x74] ;  /* 0x0000740001147983 */ /* 0x004ea80000100800 */
[----:B----4-:R-:W4:Y:S01]  /*8d40*/  LDL R15, [R1+0x70] ;  /* 0x00007000010f7983 */ /* 0x010f220000100800 */
[-C--:B-1----:R-:W-:Y:S02]  /*8d50*/  LEA R8, P2, R248, R0.reuse, 0x1 ;  /* 0x00000000f8087211 */ /* 0x082fe400078408ff */
[-C--:B------:R-:W-:Y:S02]  /*8d60*/  LEA R6, P1, R250, R0.reuse, 0x1 ;  /* 0x00000000fa067211 */ /* 0x080fe400078208ff */
[----:B------:R-:W-:Y:S02]  /*8d70*/  LEA R2, P0, R251, R0, 0x1 ;  /* 0x00000000fb027211 */ /* 0x000fe400078008ff */
[----:B---3--:R-:W-:-:S05]  /*8d80*/  LEA.HI.X R9, R248, R4, R249, 0x1, P2 ;  /* 0x00000004f8097211 */ /* 0x008fca00010f0cf9 */
[----:B------:R-:W-:Y:S01]  /*8d90*/  @!PT LDS RZ, [RZ] ;  /* 0x00000000fffff984 */ /* 0x000fe20000000800 */
[----:B------:R-:W-:Y:S01]  /*8da0*/  @!PT LDS RZ, [RZ] ;  /* 0x00000000fffff984 */ /* 0x000fe20000000800 */
[----:B------:R-:W-:Y:S01]  /*8db0*/  @!PT LDS RZ, [RZ] ;  /* 0x00000000fffff984 */ /* 0x000fe20000000800 */
[----:B------:R1:W-:Y:S01]  /*8dc0*/  LDGSTS.E.BYPASS.LTC128B.128 [R203+0xc100], [R8.64], !P4 ;  /* 0x0c10000008cb7fae */ /* 0x0003e2000e101d4a */
[-C--:B--2---:R-:W-:Y:S02]  /*8dd0*/  LEA.HI.X R7, R250, R4.reuse, R20, 0x1, P1 ;  /* 0x00000004fa077211 */ /* 0x084fe400008f0c14 */
[----:B----4-:R-:W-:-:S03]  /*8de0*/  LEA.HI.X R3, R251, R4, R15, 0x1, P0 ;  /* 0x00000004fb037211 */ /* 0x010fc600000f0c0f */
[----:B------:R1:W-:Y:S04]  /*8df0*/  LDGSTS.E.BYPASS.LTC128B.128 [R203+0x10100], [R6.64], !P5 ;  /* 0x1010000006cb7fae */ /* 0x0003e8000e901d4a */
[----:B------:R1:W-:Y:S02]  /*8e00*/  LDGSTS.E.BYPASS.LTC128B.128 [R203+0x14100], [R2.64], !P6 ;  /* 0x1410000002cb7fae */ /* 0x0003e4000f101d4a */
.L_x_753:
[----:B------:R-:W-:Y:S05]  /*8e10*/  BSYNC B0 ;  /* 0x0000000000007941 */ /* 0x000fea0003800000 */
.L_x_752:
[----:B------:R-:W-:Y:S05]  /*8e20*/  BRA.DIV ~URZ, `(.L_x_754) ;  /* 0x000142927f007947 */ /* 0x000fea000b800000 */
[----:B---3--:R3:W2:Y:S04]  /*8e30*/  SHFL.IDX PT, R4, R5, 0x1, 0x181f ;  /* 0x00381f0005047f89 */ /* 0x0086a800000e0000 */
[----:B-1----:R3:W1:Y:S02]  /*8e40*/  SHFL.IDX PT, R0, R12, 0x1, 0x181f ;  /* 0x00381f000c007f89 */ /* 0x00266400000e0000 */
.L_x_910:
[----:B------:R-:W-:Y:S01]  /*8e50*/  IADD3 R2, R10, 0x20, RZ ;  /* 0x000000200a027810 */ /* 0x000fe20007ffe0ff */
[----:B------:R-:W-:Y:S03]  /*8e60*/  BSSY B0, `(.L_x_755) ;  /* 0x0000011000007945 */ /* 0x000fe60003800000 */
[----:B------:R-:W-:-:S13]  /*8e70*/  ISETP.GE.AND P0, PT, R2, R11, PT ;  /* 0x0000000b0200720c */ /* 0x000fda0003f06270 */
[----:B------:R-:W-:Y:S05]  /*8e80*/  @P0 BRA `(.L_x_756) ;  /* 0x000000e000000947 */ /* 0x000fea0003800000 */
[----:B---3--:R-:W3:Y:S04]  /*8e90*/  LDL R15, [R1+0x74] ;  /* 0x00007400010f7983 */ /* 0x008ee80000100800 */
[----:B----4-:R-:W4:Y:S01]  /*8ea0*/  LDL R13, [R1+0x70] ;  /* 0x00007000010d7983 */ /* 0x010f220000100800 */
[-C--:B-1----:R-:W-:Y:S02]  /*8eb0*/  LEA R8, P2, R248, R0.reuse, 0x1 ;  /* 0x00000000f8087211 */ /* 0x082fe400078408ff */
[-C--:B------:R-:W-:Y:S02]  /*8ec0*/  LEA R6, P1, R250, R0.reuse, 0x1 ;  /* 0x00000000fa067211 */ /* 0x080fe400078208ff */
[----:B------:R-:W-:Y:S02]  /*8ed0*/  LEA R2, P0, R251, R0, 0x1 ;  /* 0x00000000fb027211 */ /* 0x000fe400078008ff */
[----:B--2---:R-:W-:-:S05]  /*8ee0*/  LEA.HI.X R9, R248, R4, R249, 0x1, P2 ;  /* 0x00000004f8097211 */ /* 0x004fca00010f0cf9 */
[----:B------:R-:W-:Y:S01]  /*8ef0*/  @!PT LDS RZ, [RZ] ;  /* 0x00000000fffff984 */ /* 0x000fe20000000800 */
[----:B------:R-:W-:Y:S01]  /*8f00*/  @!PT LDS RZ, [RZ] ;  /* 0x00000000fffff984 */ /* 0x000fe20000000800 */
[----:B------:R-:W-:Y:S01]  /*8f10*/  @!PT LDS RZ, [RZ] ;  /* 0x00000000fffff984 */ /* 0x000fe20000000800 */
[----:B------:R1:W-:Y:S01]  /*8f20*/  LDGSTS.E.BYPASS.LTC128B.128 [R203+0xd100], [R8.64], !P4 ;  /* 0x0d10000008cb7fae */ /* 0x0003e2000e101d4a */
[-C--:B---3--:R-:W-:Y:S02]  /*8f30*/  LEA.HI.X R7, R250, R4.reuse, R15, 0x1, P1 ;  /* 0x00000004fa077211 */ /* 0x088fe400008f0c0f */
[----:B----4-:R-:W-:-:S03]  /*8f40*/  LEA.HI.X R3, R251, R4, R13, 0x1, P0 ;  /* 0x00000004fb037211 */ /* 0x010fc600000f0c0d */
[----:B------:R1:W-:Y:S04]  /*8f50*/  LDGSTS.E.BYPASS.LTC128B.128 [R203+0x11100], [R6.64], !P5 ;  /* 0x1110000006cb7fae */ /* 0x0003e8000e901d4a */
[----:B------:R1:W-:Y:S02]  /*8f60*/  LDGSTS.E.BYPASS.LTC128B.128 [R203+0x15100], [R2.64], !P6 ;  /* 0x1510000002cb7fae */ /* 0x0003e4000f101d4a */
.L_x_756:
[----:B------:R-:W-:Y:S05]  /*8f70*/  BSYNC B0 ;  /* 0x0000000000007941 */ /* 0x000fea0003800000 */
.L_x_755:
[----:B------:R-:W-:Y:S05]  /*8f80*/  BRA.DIV ~URZ, `(.L_x_757) ;  /* 0x000142227f007947 */ /* 0x000fea000b800000 */
[----:B--2---:R2:W3:Y:S02]  /*8f90*/  SHFL.IDX PT, R4, R5, 0x2, 0x181f ;  /* 0x00581f0005047f89 */ /* 0x0044e400000e0000 */
.L_x_911:
[----:B------:R-:W-:Y:S05]  /*8fa0*/  BRA.DIV ~URZ, `(.L_x_758) ;  /* 0x000142827f007947 */ /* 0x000fea000b800000 */
[----:B-1----:R1:W2:Y:S02]  /*8fb0*/  SHFL.IDX PT, R0, R12, 0x2, 0x181f ;  /* 0x00581f000c007f89 */ /* 0x0022a400000e0000 */
.L_x_912:
[----:B------:R-:W-:Y:S01]  /*8fc0*/  IADD3 R2, R10, 0x40, RZ ;  /* 0x000000400a027810 */ /* 0x000fe20007ffe0ff */
[----:B------:R-:W-:Y:S03]  /*8fd0*/  BSSY B0, `(.L_x_759) ;  /* 0x0000011000007945 */ /* 0x000fe60003800000 */
[----:B------:R-:W-:-:S13]  /*8fe0*/  ISETP.GE.AND P0, PT, R2, R11, PT ;  /* 0x0000000b0200720c */ /* 0x000fda0003f06270 */
[----:B------:R-:W-:Y:S05]  /*8ff0*/  @P0 BRA `(.L_x_760) ;  /* 0x000000e000000947 */ /* 0x000fea0003800000 */
[----:B----4-:R-:W4:Y:S04]  /*9000*/  LDL R15, [R1+0x74] ;  /* 0x00007400010f7983 */ /* 0x010f280000100800 */
[----:B---3--:R-:W3:Y:S01]  /*9010*/  LDL R13, [R1+0x70] ;  /* 0x00007000010d7983 */ /* 0x008ee20000100800 */
[-C--:B--2---:R-:W-:Y:S02]  /*9020*/  LEA R8, P2, R248, R0.reuse, 0x1 ;  /* 0x00000000f8087211 */ /* 0x084fe400078408ff */
[-C--:B------:R-:W-:Y:S02]  /*9030*/  LEA R6, P1, R250, R0.reuse, 0x1 ;  /* 0x00000000fa067211 */ /* 0x080fe400078208ff */
[----:B------:R-:W-:Y:S02]  /*9040*/  LEA R2, P0, R251, R0, 0x1 ;  /* 0x00000000fb027211 */ /* 0x000fe400078008ff */
[----:B------:R-:W-:-:S05]  /*9050*/  LEA.HI.X R9, R248, R4, R249, 0x1, P2 ;  /* 0x00000004f8097211 */ /* 0x000fca00010f0cf9 */
[----:B------:R-:W-:Y:S01]  /*9060*/  @!PT LDS RZ, [RZ] ;  /* 0x00000000fffff984 */ /* 0x000fe20000000800 */
[----:B------:R-:W-:Y:S01]  /*9070*/  @!PT LDS RZ, [RZ] ;  /* 0x00000000fffff984 */ /* 0x000fe20000000800 */
[----:B------:R-:W-:Y:S01]  /*9080*/  @!PT LDS RZ, [RZ] ;  /* 0x00000000fffff984 */ /* 0x000fe20000000800 */
[----:B------:R2:W-:Y:S01]  /*9090*/  LDGSTS.E.BYPASS.LTC128B.128 [R203+0xe100], [R8.64], !P4 ;  /* 0x0e10000008cb7fae */ /* 0x0005e2000e101d4a */
[-C--:B----4-:R-:W-:Y:S02]  /*90a0*/  LEA.HI.X R7, R250, R4.reuse, R15, 0x1, P1 ;  /* 0x00000004fa077211 */ /* 0x090fe400008f0c0f */
[----:B---3--:R-:W-:-:S03]  /*90b0*/  LEA.HI.X R3, R251, R4, R13, 0x1, P0 ;  /* 0x00000004fb037211 */ /* 0x008fc600000f0c0d */
[----:B------:R2:W-:Y:S04]  /*90c0*/  LDGSTS.E.BYPASS.LTC128B.128 [R203+0x12100], [R6.64], !P5 ;  /* 0x1210000006cb7fae */ /* 0x0005e8000e901d4a */
[----:B------:R2:W-:Y:S02]  /*90d0*/  LDGSTS.E.BYPASS.LTC128B.128 [R203+0x16100], [R2.64], !P6 ;  /* 0x1610000002cb7fae */ /* 0x0005e4000f101d4a */
.L_x_760:
[----:B------:R-:W-:Y:S05]  /*90e0*/  BSYNC B0 ;  /* 0x0000000000007941 */ /* 0x000fea0003800000 */
.L_x_759:
[----:B------:R-:W-:Y:S05]  /*90f0*/  BRA.DIV ~URZ, `(.L_x_761) ;  /* 0x000141b27f007947 */ /* 0x000fea000b800000 */
[----:B--2---:R2:W1:Y:S04]  /*9100*/  SHFL.IDX PT, R6, R5, 0x3, 0x181f ;  /* 0x00781f0005067f89 */ /* 0x00446800000e0000 */
[----:B------:R2:W4:Y:S02]  /*9110*/  SHFL.IDX PT, R3, R12, 0x3, 0x181f ;  /* 0x00781f000c037f89 */ /* 0x00052400000e0000 */
.L_x_913:
[----:B--2---:R-:W2:Y:S04]  /*9120*/  LDL R0, [R1] ;  /* 0x0000000001007983 */ /* 0x004ea80000100800 */
[----:B----4-:R-:W4:Y:S04]  /*9130*/  LDL R226, [R1+0x48] ;  /* 0x0000480001e27983 */ /* 0x010f280000100800 */
[----:B---3--:R-:W3:Y:S04]  /*9140*/  LDL R13, [R1+0x64] ;  /* 0x00006400010d7983 */ /* 0x008ee80000100800 */
[----:B------:R-:W3:Y:S04]  /*9150*/  LDL R21, [R1+0x74] ;  /* 0x0000740001157983 */ /* 0x000ee80000100800 */
[----:B------:R-:W3:Y:S01]  /*9160*/  LDL R20, [R1+0x70] ;  /* 0x0000700001147983 */ /* 0x000ee20000100800 */
[----:B------:R-:W-:Y:S01]  /*9170*/  IADD3 R10, R10, 0x60, RZ ;  /* 0x000000600a0a7810 */ /* 0x000fe20007ffe0ff */
[----:B------:R-:W-:Y:S01]  /*9180*/  IMAD.MOV.U32 R2, RZ, RZ, c[0x0][0x2b8] ;  /* 0x0000ae00ff027624 */ /* 0x000fe200078e00ff */
[----:B------:R-:W-:-:S02]  /*9190*/  ULDC.64 UR4, c[0x0][0x40] ;  /* 0x0000100000047ab9 */ /* 0x000fc40000000a00 */
[----:B------:R-:W-:Y:S01]  /*91a0*/  ISETP.GE.AND P0, PT, R10, R11, PT ;  /* 0x0000000b0a00720c */ /* 0x000fe20003f06270 */
[----:B------:R-:W-:Y:S01]  /*91b0*/  IMAD.SHL.U32 R97, R109, 0x40, RZ ;  /* 0x000000406d617824 */ /* 0x000fe200078e00ff */
[----:B------:R-:W-:Y:S01]  /*91c0*/  ISETP.NE.AND P3, PT, R2, 0x1, PT ;  /* 0x000000010200780c */ /* 0x000fe20003f65270 */
[----:B------:R-:W-:-:S10]  /*91d0*/  UIADD3 UR4, UP0, UR4, 0x160, URZ ;  /* 0x0000016004047890 */ /* 0x000fd4000ff1e03f */
[----:B------:R-:W-:-:S04]  /*91e0*/  @!P0 LEA R8, P1, R248, R3, 0x1 ;  /* 0x00000003f8088211 */ /* 0x000fc800078208ff */
[----:B-1----:R-:W-:-:S05]  /*91f0*/  @!P0 LEA.HI.X R9, R248, R6, R249, 0x1, P1 ;  /* 0x00000006f8098211 */ /* 0x002fca00008f0cf9 */
[----:B------:R-:W-:Y:S01]  /*9200*/  @!PT LDS RZ, [RZ] ;  /* 0x00000000fffff984 */ /* 0x000fe20000000800 */
[----:B------:R-:W-:Y:S01]  /*9210*/  @!PT LDS RZ, [RZ] ;  /* 0x00000000fffff984 */ /* 0x000fe20000000800 */
[----:B------:R-:W-:Y:S01]  /*9220*/  @!PT LDS RZ, [RZ] ;  /* 0x00000000fffff984 */ /* 0x000fe20000000800 */
[----:B------:R1:W-:Y:S01]  /*9230*/  @!P0 LDGSTS.E.BYPASS.LTC128B.128 [R203+0xf100], [R8.64], !P4 ;  /* 0x0f10000008cb8fae */ /* 0x0003e2000e101d4a */
[----:B------:R-:W-:Y:S01]  /*9240*/  UIADD3.X UR5, URZ, UR5, URZ, UP0, !UPT ;  /* 0x000000053f057290 */ /* 0x000fe200087fe43f */
[----:B-----5:R-:W-:Y:S01]  /*9250*/  SHF.R.S32.HI R7, RZ, 0x1f, R14 ;  /* 0x0000001fff077819 */ /* 0x020fe2000001140e */
[----:B------:R-:W-:-:S04]  /*9260*/  IMAD.WIDE.U32 R230, R14, c[0x0][0x2b0], RZ ;  /* 0x0000ac000ee67a25 */ /* 0x000fc800078e00ff */
[----:B------:R-:W-:-:S04]  /*9270*/  IMAD R7, R7, c[0x0][0x2b0], RZ ;  /* 0x0000ac0007077a24 */ /* 0x000fc800078e02ff */
[----:B------:R-:W-:-:S04]  /*9280*/  IMAD R7, R14, c[0x0][0x2b4], R7 ;  /* 0x0000ad000e077a24 */ /* 0x000fc800078e0207 */
[----:B------:R-:W-:Y:S02]  /*9290*/  IMAD.IADD R232, R231, 0x1, R7 ;  /* 0x00000001e7e87824 */ /* 0x000fe400078e0207 */
[----:B------:R-:W-:Y:S01]  /*92a0*/  IMAD.MOV.U32 R196, RZ, RZ, RZ ;  /* 0x000000ffffc47224 */ /* 0x000fe200078e00ff */
[----:B--2---:R-:W-:-:S04]  /*92b0*/  SHF.R.S32.HI R15, RZ, 0x1f, R0 ;  /* 0x0000001fff0f7819 */ /* 0x004fc80000011400 */
[----:B------:R-:W-:-:S04]  /*92c0*/  LEA.HI R4, R15, R0, RZ, 0x3 ;  /* 0x000000000f047211 */ /* 0x000fc800078f18ff */
[----:B------:R-:W-:Y:S02]  /*92d0*/  LOP3.LUT R12, R4, 0xfffffff8, RZ, 0xc0, !PT ;  /* 0xfffffff8040c7812 */ /* 0x000fe400078ec0ff */
[----:B------:R-:W-:-:S03]  /*92e0*/  SHF.R.S32.HI R4, RZ, 0x3, R4 ;  /* 0x00000003ff047819 */ /* 0x000fc60000011404 */
[----:B------:R-:W-:-:S04]  /*92f0*/  IMAD.IADD R12, R0, 0x1, -R12 ;  /* 0x00000001000c7824 */ /* 0x000fc800078e0a0c */
[----:B------:R-:W-:-:S04]  /*9300*/  IMAD R206, R12, 0x20, R4 ;  /* 0x000000200cce7824 */ /* 0x000fc800078e0204 */
[----:B------:R-:W-:-:S04]  /*9310*/  IMAD.IADD R2, R206, 0x1, R97 ;  /* 0x00000001ce027824 */ /* 0x000fc800078e0261 */
[----:B----4-:R-:W-:Y:S01]  /*9320*/  IMAD.IADD R5, R226, 0x1, R2 ;  /* 0x00000001e2057824 */ /* 0x010fe200078e0202 */
[----:B---3--:R-:W-:-:S03]  /*9330*/  ISETP.GE.AND P2, PT, R2, R13, PT ;  /* 0x0000000d0200720c */ /* 0x008fc60003f46270 */
[----:B------:R-:W-:Y:S01]  /*9340*/  @P3 IMAD.HI.U32 R10, R5, c[0x0][0x2bc], RZ ;  /* 0x0000af00050a3a27 */ /* 0x000fe200078e00ff */
[----:B------:R-:W-:-:S03]  /*9350*/  ISETP.GT.OR P1, PT, R206, 0x3f, P2 ;  /* 0x0000003fce00780c */ /* 0x000fc60001724670 */
[----:B------:R-:W-:Y:S01]  /*9360*/  IMAD.MOV.U32 R2, RZ, RZ, R5 ;  /* 0x000000ffff027224 */ /* 0x000fe200078e0005 */
[----:B------:R-:W-:Y:S02]  /*9370*/  @P3 SHF.R.U32.HI R2, RZ, c[0x0][0x2c0], R10 ;  /* 0x0000b000ff023a19 */ /* 0x000fe4000001160a */
[CC--:B------:R-:W-:Y:S02]  /*9380*/  @!P0 LEA R10, P2, R250.reuse, R3.reuse, 0x1 ;  /* 0x00000003fa0a8211 */ /* 0x0c0fe400078408ff */
[C---:B-1----:R-:W-:Y:S02]  /*9390*/  @!P0 LEA R8, P3, R251.reuse, R3, 0x1 ;  /* 0x00000003fb088211 */ /* 0x042fe400078608ff */
[-C--:B------:R-:W-:Y:S02]  /*93a0*/  @!P0 LEA.HI.X R11, R250, R6.reuse, R21, 0x1, P2 ;  /* 0x00000006fa0b8211 */ /* 0x080fe400010f0c15 */
[----:B------:R-:W-:-:S03]  /*93b0*/  @!P0 LEA.HI.X R9, R251, R6, R20, 0x1, P3 ;  /* 0x00000006fb098211 */ /* 0x000fc600018f0c14 */
[----:B------:R1:W-:Y:S04]  /*93c0*/  @!P0 LDGSTS.E.BYPASS.LTC128B.128 [R203+0x13100], [R10.64], !P5 ;  /* 0x131000000acb8fae */ /* 0x0003e8000e901d4a */
[----:B------:R2:W-:Y:S04]  /*93d0*/  @!P0 LDGSTS.E.BYPASS.LTC128B.128 [R203+0x17100], [R8.64], !P6 ;  /* 0x1710000008cb8fae */ /* 0x0005e8000f101d4a */
[----:B------:R-:W0:Y:S01]  /*93e0*/  LDGDEPBAR ;  /* 0x00000000000079af */ /* 0x000e220000000000 */
[----:B------:R-:W-:Y:S01]  /*93f0*/  @!P1 IADD3 R3, P2, R2, R230, RZ ;  /* 0x000000e602039210 */ /* 0x000fe20007f5e0ff */
[----:B-1----:R-:W-:-:S02]  /*9400*/  IMAD.U32 R10, RZ, RZ, UR4 ;  /* 0x00000004ff0a7e24 */ /* 0x002fc4000f8e00ff */
[----:B------:R-:W-:Y:S01]  /*9410*/  IMAD.U32 R11, RZ, RZ, UR5 ;  /* 0x00000005ff0b7e24 */ /* 0x000fe2000f8e00ff */
[----:B------:R-:W-:Y:S01]  /*9420*/  WARPSYNC 0xffffffff ;  /* 0xffffffff00007948 */ /* 0x000fe20003800000 */
[----:B------:R-:W-:Y:S02]  /*9430*/  @!P1 LEA.HI.X.SX32 R7, R2, R232, 0x1, P2 ;  /* 0x000000e802079211 */ /* 0x000fe400010f0eff */
[----:B------:R-:W-:-:S04]  /*9440*/  @!P1 LEA R6, P2, R3, c[0x0][0x2a0], 0x2 ;  /* 0x0000a80003069a11 */ /* 0x000fc800078410ff */
[----:B------:R-:W-:Y:S01]  /*9450*/  @!P1 LEA.HI.X R7, R3, c[0x0][0x2a4], R7, 0x2, P2 ;  /* 0x0000a90003079a11 */ /* 0x000fe200010f1407 */
[----:B------:R-:W-:Y:S06]  /*9460*/  BAR.SYNC.DEFER_BLOCKING 0x0 ;  /* 0x0000000000007b1d */ /* 0x000fec0000010000 */
[----:B------:R1:W3:Y:S01]  /*9470*/  @!P1 LDG.E R196, [R6.64] ;  /* 0x0000000a06c49981 */ /* 0x0002e2000c1e1900 */
[----:B------:R-:W-:-:S04]  /*9480*/  IMAD.MOV R197, RZ, RZ, -R2 ;  /* 0x000000ffffc57224 */ /* 0x000fc800078e0a02 */
[----:B------:R-:W-:-:S05]  /*9490*/  IMAD R197, R197, c[0x0][0x2b8], R5 ;  /* 0x0000ae00c5c57a24 */ /* 0x000fca00078e0205 */
[----:B------:R-:W-:Y:S01]  /*94a0*/  SHF.R.S32.HI R103, RZ, 0x1f, R197 ;  /* 0x0000001fff677819 */ /* 0x000fe200000114c5 */
[----:B------:R-:W-:-:S04]  /*94b0*/  IMAD.WIDE.U32 R2, R197, c[0x0][0x1e0], RZ ;  /* 0x00007800c5027a25 */ /* 0x000fc800078e00ff */
[----:B------:R-:W-:-:S04]  /*94c0*/  IMAD R5, R103, c[0x0][0x1e0], RZ ;  /* 0x0000780067057a24 */ /* 0x000fc800078e02ff */
[----:B------:R-:W-:-:S04]  /*94d0*/  IMAD R5, R197, c[0x0][0x1e4], R5 ;  /* 0x00007900c5057a24 */ /* 0x000fc800078e0205 */
[----:B------:R-:W-:Y:S02]  /*94e0*/  IMAD.IADD R3, R3, 0x1, R5 ;  /* 0x0000000103037824 */ /* 0x000fe400078e0205 */
[----:B------:R-:W-:-:S04]  /*94f0*/  IMAD.WIDE.U32 R228, R223, c[0x0][0x1e8], RZ ;  /* 0x00007a00dfe47a25 */ /* 0x000fc800078e00ff */
[----:B------:R-:W-:Y:S02]  /*9500*/  IMAD R227, R223, c[0x0][0x1ec], R229 ;  /* 0x00007b00dfe37a24 */ /* 0x000fe400078e02e5 */
[----:B------:R-:W-:Y:S01]  /*9510*/  IMAD.SHL.U32 R198, R12, 0x8, RZ ;  /* 0x000000080cc67824 */ /* 0x000fe200078e00ff */
[----:B------:R-:W-:Y:S02]  /*9520*/  LEA.HI R0, R15, R0, RZ, 0x6 ;  /* 0x000000000f007211 */ /* 0x000fe400078f30ff */
[----:B------:R-:W-:Y:S01]  /*9530*/  IADD3 R84, -R4, R13, -R97 ;  /* 0x0000000d04547210 */ /* 0x000fe20007ffe961 */
[----:B-1----:R-:W-:Y:S01]  /*9540*/  IMAD.U32 R7, RZ, RZ, UR6 ;  /* 0x00000006ff077e24 */ /* 0x002fe2000f8e00ff */
[----:B------:R-:W-:Y:S01]  /*9550*/  IADD3 R110, R198, 0x40, RZ ;  /* 0x00000040c66e7810 */ /* 0x000fe20007ffe0ff */
[----:B------:R-:W-:Y:S01]  /*9560*/  IMAD.SHL.U32 R0, R0, 0x8, RZ ;  /* 0x0000000800007824 */ /* 0x000fe200078e00ff */
[----:B------:R-:W-:Y:S02]  /*9570*/  ISETP.GE.AND P1, PT, R84, 0x1, PT ;  /* 0x000000015400780c */ /* 0x000fe40003f26270 */
[----:B------:R-:W-:-:S02]  /*9580*/  IADD3 R111, R198, 0x80, RZ ;  /* 0x00000080c66f7810 */ /* 0x000fc40007ffe0ff */
[----:B------:R-:W-:Y:S02]  /*9590*/  ISETP.GE.AND P5, PT, R198, c[0x0][0x1d4], PT ;  /* 0x00007500c6007a0c */ /* 0x000fe40003fa6270 */
[----:B------:R-:W-:Y:S02]  /*95a0*/  ISETP.GE.AND P4, PT, R110, c[0x0][0x1d4], PT ;  /* 0x000075006e007a0c */ /* 0x000fe40003f86270 */
[----:B------:R-:W-:Y:S01]  /*95b0*/  ISETP.GE.AND P6, PT, R111, c[0x0][0x1d4], PT ;  /* 0x000075006f007a0c */ /* 0x000fe20003fc6270 */
[----:B------:R-:W-:Y:S04]  /*95c0*/  STL.64 [R1+0x18], R10 ;  /* 0x0000180a01007387 */ /* 0x000fe80000100a00 */
[----:B------:R-:W-:Y:S04]  /*95d0*/  STL.64 [R1+0x28], R16 ;  /* 0x0000281001007387 */ /* 0x000fe80000100a00 */
[----:B------:R-:W-:Y:S04]  /*95e0*/  STL.64 [R1+0x30], R144 ;  /* 0x0000309001007387 */ /* 0x000fe80000100a00 */
[----:B------:R-:W-:Y:S04]  /*95f0*/  STL.64 [R1+0x38], R22 ;  /* 0x0000381601007387 */ /* 0x000fe80000100a00 */
[----:B------:R-:W-:Y:S01]  /*9600*/  STL.64 [R1+0x40], R18 ;  /* 0x0000401201007387 */ /* 0x000fe20000100a00 */
[----:B------:R-:W-:Y:S01]  /*9610*/  BSSY B2, `(.L_x_762) ;  /* 0x0000033000027945 */ /* 0x000fe20003800000 */
[----:B------:R-:W-:-:S02]  /*9620*/  ISETP.GT.AND P3, PT, R206, 0x3f, PT ;  /* 0x0000003fce00780c */ /* 0x000fc40003f64270 */
[----:B------:R-:W-:Y:S02]  /*9630*/  MOV R112, 0x9940 ;  /* 0x0000994000707802 */ /* 0x000fe40000000f00 */
[----:B---3--:R-:W-:Y:S01]  /*9640*/  SHF.R.S32.HI R108, RZ, 0x1f, R196 ;  /* 0x0000001fff6c7819 */ /* 0x008fe200000114c4 */
[----:B------:R-:W-:-:S04]  /*9650*/  IMAD.WIDE.U32 R2, R196, c[0x0][0x1f0], R2 ;  /* 0x00007c00c4027a25 */ /* 0x000fc800078e0002 */
[----:B------:R-:W-:Y:S01]  /*9660*/  IMAD R6, R108, c[0x0][0x1f0], RZ ;  /* 0x00007c006c067a24 */ /* 0x000fe200078e02ff */
[----:B------:R-:W-:-:S03]  /*9670*/  IADD3 R5, P0, R2, R228, RZ ;  /* 0x000000e402057210 */ /* 0x000fc60007f1e0ff */
[----:B------:R-:W-:Y:S02]  /*9680*/  IMAD R6, R196, c[0x0][0x1f4], R6 ;  /* 0x00007d00c4067a24 */ /* 0x000fe400078e0206 */
[----:B------:R-:W-:-:S03]  /*9690*/  IMAD.SHL.U32 R2, R4, 0x40, RZ ;  /* 0x0000004004027824 */ /* 0x000fc600078e00ff */
[----:B------:R-:W-:Y:S02]  /*96a0*/  IADD3.X R6, R227, R3, R6, P0, !PT ;  /* 0x00000003e3067210 */ /* 0x000fe400007fe406 */
[C---:B--2---:R-:W-:Y:S02]  /*96b0*/  LEA R8, P0, R5.reuse, c[0x0][0x1c8], 0x1 ;  /* 0x0000720005087a11 */ /* 0x044fe400078008ff */
[----:B------:R-:W-:Y:S02]  /*96c0*/  LOP3.LUT R2, R2, 0x1c0, RZ, 0xc0, !PT ;  /* 0x000001c002027812 */ /* 0x000fe400078ec0ff */
[----:B------:R-:W-:Y:S02]  /*96d0*/  LEA.HI.X R12, R5, c[0x0][0x1cc], R6, 0x1, P0 ;  /* 0x00007300050c7a11 */ /* 0x000fe400000f0c06 */
[----:B------:R-:W-:Y:S02]  /*96e0*/  LOP3.LUT R6, R2, 0x38, R198, 0xf8, !PT ;  /* 0x0000003802067812 */ /* 0x000fe400078ef8c6 */
[----:B------:R-:W-:Y:S01]  /*96f0*/  SHF.R.U32.HI R5, RZ, 0x3, R2 ;  /* 0x00000003ff057819 */ /* 0x000fe20000011602 */
[----:B------:R-:W-:Y:S04]  /*9700*/  SHFL.IDX PT, R3, R12, RZ, 0x181f ;  /* 0x00181fff0c037589 */ /* 0x000fe800000e0000 */
[----:B------:R-:W1:Y:S01]  /*9710*/  SHFL.IDX PT, R2, R8, RZ, 0x181f ;  /* 0x00181fff08027589 */ /* 0x000e6200000e0000 */
[----:B------:R-:W-:-:S03]  /*9720*/  LOP3.LUT R9, R6, R5, RZ, 0x3c, !PT ;  /* 0x0000000506097212 */ /* 0x000fc600078e3cff */
[----:B------:R1:W-:Y:S01]  /*9730*/  SHFL.IDX PT, R4, R8, 0x1, 0x181f ;  /* 0x00381f0008047f89 */ /* 0x0003e200000e0000 */
[----:B------:R-:W-:-:S03]  /*9740*/  IMAD.U32 R6, RZ, RZ, UR7 ;  /* 0x00000007ff067e24 */ /* 0x000fc6000f8e00ff */
[----:B------:R-:W2:Y:S01]  /*9750*/  SHFL.IDX PT, R5, R12, 0x1, 0x181f ;  /* 0x00381f000c057f89 */ /* 0x000ea200000e0000 */
[----:B------:R-:W-:-:S03]  /*9760*/  LOP3.LUT R190, R9, 0xfffffe00, R0, 0xf8, !PT ;  /* 0xfffffe0009be7812 */ /* 0x000fc600078ef800 */
[----:B------:R3:W-:Y:S01]  /*9770*/  STL.64 [R1+0x20], R6 ;  /* 0x0000200601007387 */ /* 0x0007e20000100a00 */
[----:B------:R-:W-:Y:S02]  /*9780*/  SHF.R.S32.HI R0, RZ, 0x1f, R111 ;  /* 0x0000001fff007819 */ /* 0x000fe4000001146f */
[----:B------:R-:W-:Y:S02]  /*9790*/  ISETP.GT.AND P0, PT, R84, 0x20, PT ;  /* 0x000000205400780c */ /* 0x000fe40003f04270 */
[----:B------:R-:W-:-:S04]  /*97a0*/  LEA.HI R0, R0, R111, RZ, 0x3 ;  /* 0x0000006f00007211 */ /* 0x000fc800078f18ff */
[----:B------:R-:W-:Y:S01]  /*97b0*/  LOP3.LUT R204, R0, 0xfffffff8, RZ, 0xc0, !PT ;  /* 0xfffffff800cc7812 */ /* 0x000fe200078ec0ff */
[----:B-1----:R-:W-:Y:S01]  /*97c0*/  @P1 IMAD.WIDE R8, R198, 0x2, R2 ;  /* 0x00000002c6081825 */ /* 0x002fe200078e0202 */
[----:B---3--:R-:W-:-:S04]  /*97d0*/  SHF.R.S32.HI R7, RZ, 0x1f, R110 ;  /* 0x0000001fff077819 */ /* 0x008fc8000001146e */
[----:B------:R-:W-:Y:S01]  /*97e0*/  LEA.HI R7, R7, R110, RZ, 0x3 ;  /* 0x0000006e07077211 */ /* 0x000fe200078f18ff */
[----:B------:R-:W-:-:S03]  /*97f0*/  @P1 IMAD.SHL.U32 R6, R190, 0x2, RZ ;  /* 0x00000002be061824 */ /* 0x000fc600078e00ff */
[----:B------:R-:W-:Y:S01]  /*9800*/  LOP3.LUT R205, R7, 0xfffffff8, RZ, 0xc0, !PT ;  /* 0xfffffff807cd7812 */ /* 0x000fe200078ec0ff */
[--C-:B------:R-:W-:Y:S01]  /*9810*/  @P1 IMAD.WIDE R10, R204, 0x2, R2.reuse ;  /* 0x00000002cc0a1825 */ /* 0x100fe200078e0202 */
[----:B------:R1:W-:Y:S03]  /*9820*/  @P1 LDGSTS.E.BYPASS.LTC128B.128 [R6+0x6100], [R8.64], !P5 ;  /* 0x0610000008061fae */ /* 0x0003e6000e901d4a */
[----:B------:R-:W-:-:S04]  /*9830*/  @P1 IMAD.WIDE R12, R205, 0x2, R2 ;  /* 0x00000002cd0c1825 */ /* 0x000fc800078e0202 */
[----:B------:R-:W-:Y:S01]  /*9840*/  @P0 IMAD.SHL.U32 R0, R190, 0x2, RZ ;  /* 0x00000002be000824 */ /* 0x000fe200078e00ff */
[----:B------:R3:W-:Y:S01]  /*9850*/  @P1 LDGSTS.E.BYPASS.LTC128B.128 [R6+0x8100], [R12.64], !P4 ;  /* 0x081000000c061fae */ /* 0x0007e2000e101d4a */
[----:B--2---:R-:W-:-:S03]  /*9860*/  @P0 IMAD.WIDE R2, R205, 0x2, R4 ;  /* 0x00000002cd020825 */ /* 0x004fc600078e0204 */
[----:B------:R3:W-:Y:S01]  /*9870*/  @P1 LDGSTS.E.BYPASS.LTC128B.128 [R6+0xa100], [R10.64], !P6 ;  /* 0x0a1000000a061fae */ /* 0x0007e2000f101d4a */
[----:B-1----:R-:W-:-:S04]  /*9880*/  @P0 IMAD.WIDE R8, R198, 0x2, R4 ;  /* 0x00000002c6080825 */ /* 0x002fc800078e0204 */
[----:B------:R-:W-:Y:S01]  /*9890*/  @P0 IMAD.WIDE R4, R204, 0x2, R4 ;  /* 0x00000002cc040825 */ /* 0x000fe200078e0204 */
[----:B------:R1:W-:Y:S04]  /*98a0*/  @P0 LDGSTS.E.BYPASS.LTC128B.128 [R0+0x7100], [R8.64], !P5 ;  /* 0x0710000008000fae */ /* 0x0003e8000e901d4a */
[----:B------:R1:W-:Y:S04]  /*98b0*/  @P0 LDGSTS.E.BYPASS.LTC128B.128 [R0+0x9100], [R2.64], !P4 ;  /* 0x0910000002000fae */ /* 0x0003e8000e101d4a */
[----:B------:R1:W-:Y:S04]  /*98c0*/  @P0 LDGSTS.E.BYPASS.LTC128B.128 [R0+0xb100], [R4.64], !P6 ;  /* 0x0b10000004000fae */ /* 0x0003e8000f101d4a */
[----:B------:R-:W0:Y:S01]  /*98d0*/  LDGDEPBAR ;  /* 0x00000000000079af */ /* 0x000e220000000000 */
[----:B------:R-:W-:-:S02]  /*98e0*/  SHF.R.S32.HI R218, RZ, 0x1f, R205 ;  /* 0x0000001fffda7819 */ /* 0x000fc400000114cd */
[----:B------:R-:W-:Y:S01]  /*98f0*/  SHF.R.S32.HI R217, RZ, 0x1f, R204 ;  /* 0x0000001fffd97819 */ /* 0x000fe200000114cc */
[----:B-1----:R-:W-:Y:S01]  /*9900*/  IMAD.U32 R0, RZ, RZ, UR7 ;  /* 0x00000007ff007e24 */ /* 0x002fe2000f8e00ff */
[----:B------:R-:W-:-:S04]  /*9910*/  SEL R2, RZ, 0x10, P6 ;  /* 0x00000010ff027807 */ /* 0x000fc80003000000 */
[----:B------:R-:W-:Y:S02]  /*9920*/  IADD3 R0, R0, 0x18, RZ ;  /* 0x0000001800007810 */ /* 0x000fe40007ffe0ff */
[----:B---3--:R-:W-:Y:S05]  /*9930*/  CALL.REL.NOINC `($_ZN7cutlass13device_kernelIN5flash19enable_sm80_to_sm89INS1_16FlashAttnFwdSm80INS1_25CollectiveMainloopFwdSm80ILi8ELi1ELb0EN4cute5tupleIJNS5_1CILi128EEENS7_ILi64EEENS7_ILi192EEEEEELi192ENS_10bfloat16_tEfNS_4arch4Sm80ELb0ELb1ELb1ELb1ELb1ELb1ELb1ELb1EEENS1_21CollectiveEpilogueFwdINS6_IJS8_SA_S9_EEENS6_IJNS7_ILi1EEESI_SI_EEESC_SE_Li256ELb1ELb1ELb1ELb0EEENS1_36VarlenDynamicPersistentTileSchedulerILi128ELi64ELi256ELi256ELb1ELb1ELb0ELb1ELb0ELb1EEEEEEEEEvNT_6ParamsE$_ZZN5flash25CollectiveMainloopFwdSm80ILi8ELi1ELb0EN4cute5tupleIJNS1_1CILi128EEENS3_ILi64EEENS3_ILi192EEEEEELi192EN7cutlass10bfloat16_tEfNS8_4arch4Sm80ELb0ELb1ELb1ELb1ELb1ELb1ELb1ELb1EE3mmaINS_16FlashAttnFwdSm80ISC_NS_21CollectiveEpilogueFwdINS2_IJS4_S6_S5_EEENS2_IJNS3_ILi1EEESH_SH_EEES9_SB_Li256ELb1ELb1ELb1ELb0EEENS_36VarlenDynamicPersistentTileSchedulerILi128ELi64ELi256ELi256ELb1ELb1ELb0ELb1ELb0ELb1EEEE13SharedStorageENS1_6TensorINS1_11ArrayEngineIfLm96EEENS1_6LayoutINS2_IJNS2_IJNS3_ILi2EEESS_EEESH_NS3_ILi24EEEEEENS2_IJNS2_IJSH_SS_EEENS3_ILi0EEENS3_ILi4EEEEEEEEEENS_7SoftmaxILi2ELi0EEEEEbRKNSC_6ParamsERT0_RT1_iRKNS_16SeqlenInfoQKNewKILb1ELb1EEENS2_IJiiiiEEERT_ENKUlvE_clEv) ;  /* 0x0001672000007944 */ /* 0x008fea0003c00000 */
[----:B------:R-:W-:Y:S05]  /*9940*/  BSYNC B2 ;  /* 0x0000000000027941 */ /* 0x000fea0003800000 */
.L_x_762:
[----:B------:R2:W5:Y:S01]  /*9950*/  LDL R96, [R1] ;  /* 0x0000000001607983 */ /* 0x0005620000100800 */
[----:B------:R-:W-:-:S04]  /*9960*/  DEPBAR.LE SB0, 0x0 ;  /* 0x000080000000791a */ /* 0x000fc80000000000 */
[----:B------:R2:W5:Y:S01]  /*9970*/  LDL R210, [R1+0x10] ;  /* 0x0000100001d27983 */ /* 0x0005620000100800 */
[----:B------:R-:W-:Y:S01]  /*9980*/  WARPSYNC 0xffffffff ;  /* 0xffffffff00007948 */ /* 0x000fe20003800000 */
[----:B------:R-:W-:Y:S02]  /*9990*/  IMAD R0, R103, c[0x0][0x208], RZ ;  /* 0x0000820067007a24 */ /* 0x000fe400078e02ff */
[----:B------:R-:W-:Y:S01]  /*99a0*/  BAR.SYNC.DEFER_BLOCKING 0x0 ;  /* 0x0000000000007b1d */ /* 0x000fe20000010000 */
[----:B------:R-:W-:-:S04]  /*99b0*/  IMAD.WIDE.U32 R2, R197, c[0x0][0x208], RZ ;  /* 0x00008200c5027a25 */ /* 0x000fc800078e00ff */
[----:B------:R-:W-:Y:S02]  /*99c0*/  IMAD R0, R197, c[0x0][0x20c], R0 ;  /* 0x00008300c5007a24 */ /* 0x000fe400078e0200 */
[----:B------:R-:W-:-:S03]  /*99d0*/  IMAD.WIDE.U32 R224, R223, c[0x0][0x210], RZ ;  /* 0x00008400dfe07a25 */ /* 0x000fc600078e00ff */
[----:B------:R-:W-:Y:S01]  /*99e0*/  IADD3 R3, R3, R0, RZ ;  /* 0x0000000003037210 */ /* 0x000fe20007ffe0ff */
[----:B------:R-:W-:Y:S02]  /*99f0*/  IMAD R0, R108, c[0x0][0x218], RZ ;  /* 0x000086006c007a24 */ /* 0x000fe400078e02ff */
[----:B------:R-:W-:Y:S02]  /*9a00*/  IMAD R223, R223, c[0x0][0x214], R225 ;  /* 0x00008500dfdf7a24 */ /* 0x000fe400078e02e1 */
[----:B------:R-:W-:-:S04]  /*9a10*/  IMAD.WIDE.U32 R2, R196, c[0x0][0x218], R2 ;  /* 0x00008600c4027a25 */ /* 0x000fc800078e0002 */
[----:B-1----:R-:W-:Y:S01]  /*9a20*/  IMAD R12, R196, c[0x0][0x21c], R0 ;  /* 0x00008700c40c7a24 */ /* 0x002fe200078e0200 */
[----:B------:R-:W-:-:S04]  /*9a30*/  IADD3 R0, P1, R2, R224, RZ ;  /* 0x000000e002007210 */ /* 0x000fc80007f3e0ff */
[----:B------:R-:W-:Y:S01]  /*9a40*/  LEA R14, P0, R0, c[0x0][0x1f8], 0x1 ;  /* 0x00007e00000e7a11 */ /* 0x000fe200078008ff */
[----:B------:R2:W1:Y:S01]  /*9a50*/  LDSM.16.M88.4 R8, [R173] ;  /* 0x00000000ad08783b */ /* 0x0004620000000200 */
[----:B------:R-:W-:-:S03]  /*9a60*/  IADD3.X R2, R223, R3, R12, P1, !PT ;  /* 0x00000003df027210 */ /* 0x000fc60000ffe40c */
[----:B------:R2:W3:Y:S01]  /*9a70*/  LDSM.16.M88.4 R36, [R142] ;  /* 0x000000008e24783b */ /* 0x0004e20000000200 */
[----:B------:R-:W-:-:S03]  /*9a80*/  LEA.HI.X R15, R0, c[0x0][0x1fc], R2, 0x1, P0 ;  /* 0x00007f00000f7a11 */ /* 0x000fc600000f0c02 */
[----:B------:R2:W4:Y:S04]  /*9a90*/  LDSM.16.M88.4 R24, [R142+0x800] ;  /* 0x000800008e18783b */ /* 0x0005280000000200 */
[----:B------:R2:W1:Y:S04]  /*9aa0*/  LDSM.16.M88.4 R44, [R142+0x1000] ;  /* 0x001000008e2c783b */ /* 0x0004680000000200 */
[----:B------:R2:W1:Y:S04]  /*9ab0*/  LDSM.16.M88.4 R52, [R142+0x1800] ;  /* 0x001800008e34783b */ /* 0x0004680000000200 */
[----:B------:R2:W1:Y:S04]  /*9ac0*/  LDSM.16.M88.4 R4, [R174] ;  /* 0x00000000ae04783b */ /* 0x0004680000000200 */
[----:B------:R2:W1:Y:S04]  /*9ad0*/  LDSM.16.M88.4 R56, [R177] ;  /* 0x00000000b138783b */ /* 0x0004680000000200 */
[----:B------:R2:W1:Y:S04]  /*9ae0*/  LDSM.16.M88.4 R64, [R188] ;  /* 0x00000000bc40783b */ /* 0x0004680000000200 */
[----:B------:R2:W1:Y:S04]  /*9af0*/  LDSM.16.M88.4 R76, [R187] ;  /* 0x00000000bb4c783b */ /* 0x0004680000000200 */
[----:B------:R2:W1:Y:S01]  /*9b00*/  LDSM.16.M88.4 R88, [R186] ;  /* 0x00000000ba58783b */ /* 0x0004620000000200 */
[----:B------:R-:W-:Y:S05]  /*9b10*/  BRA.DIV ~URZ, `(.L_x_763) ;  /* 0x000138827f007947 */ /* 0x000fea000b800000 */
[----:B------:R2:W4:Y:S02]  /*9b20*/  SHFL.IDX PT, R0, R15, RZ, 0x181f ;  /* 0x00181fff0f007589 */ /* 0x00052400000e0000 */
.L_x_914:
[----:B------:R-:W2:Y:S01]  /*9b30*/  SHFL.IDX PT, R16, R14, RZ, 0x181f ;  /* 0x00181fff0e107589 */ /* 0x000ea200000e0000 */
[C---:B------:R-:W-:Y:S01]  /*9b40*/  ISETP.GE.AND P0, PT, R198.reuse, c[0x0][0x1d4], PT ;  /* 0x00007500c6007a0c */ /* 0x040fe20003f06270 */
[----:B------:R-:W-:Y:S01]  /*9b50*/  IMAD.WIDE R18, R198, 0x2, RZ ;  /* 0x00000002c6127825 */ /* 0x000fe200078e02ff */
[----:B------:R-:W-:Y:S01]  /*9b60*/  SHF.L.U32 R190, R190, 0x1, RZ ;  /* 0x00000001bebe7819 */ /* 0x000fe200000006ff */
[----:B------:R-:W4:Y:S01]  /*9b70*/  SHFL.IDX PT, R14, R14, 0x1, 0x181f ;  /* 0x00381f000e0e7f89 */ /* 0x000f2200000e0000 */
[----:B------:R-:W-:Y:S01]  /*9b80*/  ISETP.LT.OR P1, PT, R84, 0x1, P0 ;  /* 0x000000015400780c */ /* 0x000fe20000721670 */
[----:B------:R-:W-:Y:S01]  /*9b90*/  IMAD.WIDE R12, R205, 0x2, RZ ;  /* 0x00000002cd0c7825 */ /* 0x000fe200078e02ff */
[----:B------:R-:W-:Y:S01]  /*9ba0*/  ISETP.GE.AND P2, PT, R110, c[0x0][0x1d4], PT ;  /* 0x000075006e007a0c */ /* 0x000fe20003f46270 */
[----:B--2---:R-:W2:Y:S01]  /*9bb0*/  SHFL.IDX PT, R15, R15, 0x1, 0x181f ;  /* 0x00381f000f0f7f89 */ /* 0x004ea200000e0000 */
[C---:B-1-3--:R-:W-:Y:S01]  /*9bc0*/  HMMA.16816.F32.BF16 R28, R8.reuse, R36, RZ ;  /* 0x00000024081c723c */ /* 0x04afe200000418ff */
[----:B------:R-:W-:Y:S07]  /*9bd0*/  BSSY B0, `(.L_x_764) ;  /* 0x000013f000007945 */ /* 0x000fee0003800000 */
[----:B------:R-:W-:Y:S01]  /*9be0*/  HMMA.16816.F32.BF16 R36, R8, R38, RZ ;  /* 0x000000260824723c */ /* 0x000fe200000418ff */
[----:B------:R-:W-:-:S07]  /*9bf0*/  IADD3 R2, P0, R16, R18, RZ ;  /* 0x0000001210027210 */ /* 0x000fce0007f1e0ff */
[----:B----4-:R-:W-:Y:S01]  /*9c00*/  HMMA.16816.F32.BF16 R40, R8, R24, RZ ;  /* 0x000000180828723c */ /* 0x010fe200000418ff */
[----:B------:R-:W-:-:S05]  /*9c10*/  IADD3.X R3, R19, R0, RZ, P0, !PT ;  /* 0x0000000013037210 */ /* 0x000fca00007fe4ff */
[----:B------:R1:W-:Y:S01]  /*9c20*/  LDGSTS.E.BYPASS.LTC128B.128 [R190+0x100], [R2.64], !P1 ;  /* 0x0010000002be7fae */ /* 0x0003e2000c901d4a */
[----:B------:R-:W-:Y:S01]  /*9c30*/  ISETP.GE.AND P1, PT, R111, c[0x0][0x1d4], PT ;  /* 0x000075006f007a0c */ /* 0x000fe20003f26270 */
[C---:B------:R-:W-:Y:S08]  /*9c40*/  HMMA.16816.F32.BF16 R24, R8.reuse, R26, RZ ;  /* 0x0000001a0818723c */ /* 0x040ff000000418ff */
[----:B------:R-:W-:Y:S08]  /*9c50*/  HMMA.16816.F32.BF16 R32, R8, R52, RZ ;  /* 0x000000340820723c */ /* 0x000ff000000418ff */
[C---:B------:R-:W-:Y:S08]  /*9c60*/  HMMA.16816.F32.BF16 R28, R4.reuse, R56, R28 ;  /* 0x00000038041c723c */ /* 0x040ff0000004181c */
[----:B------:R-:W-:Y:S01]  /*9c70*/  HMMA.16816.F32.BF16 R36, R4, R58, R36 ;  /* 0x0000003a0424723c */ /* 0x000fe20000041824 */
[----:B-1----:R-:W-:-:S04]  /*9c80*/  IADD3 R2, P0, R16, R12, RZ ;  /* 0x0000000c10027210 */ /* 0x002fc80007f1e0ff */
[----:B------:R-:W-:Y:S02]  /*9c90*/  IADD3.X R3, R13, R0, RZ, P0, !PT ;  /* 0x000000000d037210 */ /* 0x000fe400007fe4ff */
[C---:B------:R-:W-:Y:S01]  /*9ca0*/  ISETP.LT.OR P0, PT, R84.reuse, 0x1, P2 ;  /* 0x000000015400780c */ /* 0x040fe20001701670 */
[----:B------:R-:W-:Y:S01]  /*9cb0*/  HMMA.16816.F32.BF16 R40, R4, R64, R40 ;  /* 0x000000400428723c */ /* 0x000fe20000041828 */
[----:B------:R-:W-:-:S07]  /*9cc0*/  ISETP.LT.OR P2, PT, R84, 0x21, P2 ;  /* 0x000000215400780c */ /* 0x000fce0001741670 */
[----:B------:R-:W-:Y:S04]  /*9cd0*/  HMMA.16816.F32.BF16 R24, R4, R66, R24 ;  /* 0x000000420418723c */ /* 0x000fe80000041818 */
[----:B------:R1:W-:Y:S01]  /*9ce0*/  LDGSTS.E.BYPASS.LTC128B.128 [R190+0x2100], [R2.64], !P0 ;  /* 0x0210000002be7fae */ /* 0x0003e2000c101d4a */
[----:B------:R-:W-:-:S03]  /*9cf0*/  IADD3 R18, P0, R18, R14, RZ ;  /* 0x0000000e12127210 */ /* 0x000fc60007f1e0ff */
[----:B------:R-:W-:Y:S01]  /*9d00*/  HMMA.16816.F32.BF16 R32, R4, R88, R32 ;  /* 0x000000580420723c */ /* 0x000fe20000041820 */
[----:B--2---:R-:W-:Y:S01]  /*9d10*/  IADD3.X R19, R19, R15, RZ, P0, !PT ;  /* 0x0000000f13137210 */ /* 0x004fe200007fe4ff */
[----:B-1----:R-:W-:-:S05]  /*9d20*/  IMAD.WIDE R2, R204, 0x2, RZ ;  /* 0x00000002cc027825 */ /* 0x002fca00078e02ff */
[----:B------:R-:W-:-:S04]  /*9d30*/  IADD3 R16, P0, R16, R2, RZ ;  /* 0x0000000210107210 */ /* 0x000fc80007f1e0ff */
[----:B------:R-:W-:Y:S02]  /*9d40*/  IADD3.X R17, R3, R0, RZ, P0, !PT ;  /* 0x0000000003117210 */ /* 0x000fe400007fe4ff */
[C---:B------:R-:W-:Y:S02]  /*9d50*/  ISETP.LT.OR P0, PT, R84.reuse, 0x1, P1 ;  /* 0x000000015400780c */ /* 0x040fe40000f01670 */
[----:B------:R-:W-:-:S11]  /*9d60*/  ISETP.LT.OR P1, PT, R84, 0x21, P1 ;  /* 0x000000215400780c */ /* 0x000fd60000f21670 */
[----:B------:R1:W-:Y:S01]  /*9d70*/  LDGSTS.E.BYPASS.LTC128B.128 [R190+0x4100], [R16.64], !P0 ;  /* 0x0410000010be7fae */ /* 0x0003e2000c101d4a */
[----:B------:R-:W-:-:S04]  /*9d80*/  ISETP.GE.AND P0, PT, R198, c[0x0][0x1d4], PT ;  /* 0x00007500c6007a0c */ /* 0x000fc80003f06270 */
[----:B------:R-:W-:Y:S11]  /*9d90*/  ISETP.LT.OR P0, PT, R84, 0x21, P0 ;  /* 0x000000215400780c */ /* 0x000ff60000701670 */
[----:B------:R-:W-:Y:S02]  /*9da0*/  @!UPT UIADD3 URZ, URZ, URZ, URZ ;  /* 0x0000003f3f3ff290 */ /* 0x000fe4000fffe03f */
[----:B------:R1:W-:Y:S01]  /*9db0*/  LDGSTS.E.BYPASS.LTC128B.128 [R190+0x1100], [R18.64], !P0 ;  /* 0x0110000012be7fae */ /* 0x0003e2000c101d4a */
[----:B------:R-:W-:-:S04]  /*9dc0*/  IADD3 R12, P0, R12, R14, RZ ;  /* 0x0000000e0c0c7210 */ /* 0x000fc80007f1e0ff */
[----:B------:R-:W-:Y:S02]  /*9dd0*/  IADD3.X R13, R13, R15, RZ, P0, !PT ;  /* 0x0000000f0d0d7210 */ /* 0x000fe400007fe4ff */
[----:B------:R-:W-:-:S03]  /*9de0*/  IADD3 R2, P0, R2, R14, RZ ;  /* 0x0000000e02027210 */ /* 0x000fc60007f1e0ff */
[----:B------:R2:W-:Y:S01]  /*9df0*/  LDGSTS.E.BYPASS.LTC128B.128 [R190+0x3100], [R12.64], !P2 ;  /* 0x031000000cbe7fae */ /* 0x0005e2000d101d4a */
[----:B------:R-:W-:Y:S02]  /*9e00*/  IADD3.X R3, R3, R15, RZ, P0, !PT ;  /* 0x0000000f03037210 */ /* 0x000fe400007fe4ff */
[----:B------:R-:W-:-:S03]  /*9e10*/  ISETP.GT.AND P0, PT, R109, R216, PT ;  /* 0x000000d86d00720c */ /* 0x000fc60003f04270 */
[----:B------:R3:W-:Y:S04]  /*9e20*/  LDGSTS.E.BYPASS.LTC128B.128 [R190+0x5100], [R2.64], !P1 ;  /* 0x0510000002be7fae */ /* 0x0007e8000c901d4a */
[----:B------:R-:W-:Y:S04]  /*9e30*/  LDSM.16.M88.4 R20, [R176] ;  /* 0x00000000b014783b */ /* 0x000fe80000000200 */
[----:B------:R-:W4:Y:S04]  /*9e40*/  LDSM.16.M88.4 R48, [R172] ;  /* 0x00000000ac30783b */ /* 0x000f280000000200 */
[----:B------:R-:W3:Y:S04]  /*9e50*/  LDSM.16.M88.4 R80, [R172+0x1000] ;  /* 0x00100000ac50783b */ /* 0x000ee80000000200 */
[----:B------:R-:W3:Y:S04]  /*9e60*/  LDSM.16.M88.4 R60, [R172+0x800] ;  /* 0x00080000ac3c783b */ /* 0x000ee80000000200 */
[----:B------:R-:W3:Y:S01]  /*9e70*/  LDSM.16.M88.4 R56, [R172+0x1800] ;  /* 0x00180000ac38783b */ /* 0x000ee20000000200 */
[C---:B--2---:R-:W-:Y:S03]  /*9e80*/  HMMA.16816.F32.BF16 R12, R8.reuse, R44, RZ ;  /* 0x0000002c080c723c */ /* 0x044fe600000418ff */
[----:B-1----:R-:W-:Y:S04]  /*9e90*/  LDSM.16.M88.4 R16, [R175] ;  /* 0x00000000af10783b */ /* 0x002fe80000000200 */
[----:B------:R-:W1:Y:S01]  /*9ea0*/  LDSM.16.M88.4 R68, [R169] ;  /* 0x00000000a944783b */ /* 0x000e620000000200 */
[C---:B------:R-:W-:Y:S03]  /*9eb0*/  HMMA.16816.F32.BF16 R44, R8.reuse, R46, RZ ;  /* 0x0000002e082c723c */ /* 0x040fe600000418ff */
[----:B------:R-:W2:Y:S04]  /*9ec0*/  LDSM.16.M88.4 R84, [R169+0x1000] ;  /* 0x00100000a954783b */ /* 0x000ea80000000200 */
[----:B------:R-:W1:Y:S01]  /*9ed0*/  LDSM.16.M88.4 R72, [R169+0x800] ;  /* 0x00080000a948783b */ /* 0x000e620000000200 */
[----:B------:R-:W-:Y:S03]  /*9ee0*/  HMMA.16816.F32.BF16 R8, R8, R54, RZ ;  /* 0x000000360808723c */ /* 0x000fe600000418ff */
[----:B------:R-:W1:Y:S04]  /*9ef0*/  LDSM.16.M88.4 R52, [R169+0x1800] ;  /* 0x00180000a934783b */ /* 0x000e680000000200 */
[----:B------:R-:W-:Y:S01]  /*9f00*/  LDSM.16.M88.4 R64, [R142+0x2000] ;  /* 0x002000008e40783b */ /* 0x000fe20000000200 */
[C---:B------:R-:W-:Y:S03]  /*9f10*/  HMMA.16816.F32.BF16 R12, R4.reuse, R76, R12 ;  /* 0x0000004c040c723c */ /* 0x040fe6000004180c */
[----:B------:R-:W0:Y:S05]  /*9f20*/  LDGDEPBAR ;  /* 0x00000000000079af */ /* 0x000e2a0000000000 */
[C---:B------:R-:W-:Y:S01]  /*9f30*/  HMMA.16816.F32.BF16 R44, R4.reuse, R78, R44 ;  /* 0x0000004e042c723c */ /* 0x040fe2000004182c */
[----:B------:R-:W-:Y:S07]  /*9f40*/  LDSM.16.M88.4 R76, [R142+0x2800] ;  /* 0x002800008e4c783b */ /* 0x000fee0000000200 */
[----:B------:R-:W-:Y:S08]  /*9f50*/  HMMA.16816.F32.BF16 R4, R4, R90, R8 ;  /* 0x0000005a0404723c */ /* 0x000ff00000041808 */
[C---:B----4-:R-:W-:Y:S08]  /*9f60*/  HMMA.16816.F32.BF16 R28, R20.reuse, R48, R28 ;  /* 0x00000030141c723c */ /* 0x050ff0000004181c */
[C---:B------:R-:W-:Y:S08]  /*9f70*/  HMMA.16816.F32.BF16 R36, R20.reuse, R50, R36 ;  /* 0x000000321424723c */ /* 0x040ff00000041824 */
[C---:B---3--:R-:W-:Y:S01]  /*9f80*/  HMMA.16816.F32.BF16 R8, R20.reuse, R80, R12 ;  /* 0x000000501408723c */ /* 0x048fe2000004180c */
[----:B------:R-:W3:Y:S07]  /*9f90*/  LDSM.16.M88.4 R12, [R173+0x4000] ;  /* 0x00400000ad0c783b */ /* 0x000eee0000000200 */
[C---:B------:R-:W-:Y:S08]  /*9fa0*/  HMMA.16816.F32.BF16 R40, R20.reuse, R60, R40 ;  /* 0x0000003c1428723c */ /* 0x040ff00000041828 */
[C---:B------:R-:W-:Y:S01]  /*9fb0*/  HMMA.16816.F32.BF16 R24, R20.reuse, R62, R24 ;  /* 0x0000003e1418723c */ /* 0x040fe20000041818 */
[----:B------:R-:W-:Y:S07]  /*9fc0*/  LDSM.16.M88.4 R60, [R142+0x3800] ;  /* 0x003800008e3c783b */ /* 0x000fee0000000200 */
[C---:B------:R-:W-:Y:S01]  /*9fd0*/  HMMA.16816.F32.BF16 R48, R20.reuse, R82, R44 ;  /* 0x000000521430723c */ /* 0x040fe2000004182c */
[----:B------:R-:W4:Y:S07]  /*9fe0*/  LDSM.16.M88.4 R80, [R142+0x3000] ;  /* 0x003000008e50783b */ /* 0x000f2e0000000200 */
[C---:B------:R-:W-:Y:S08]  /*9ff0*/  HMMA.16816.F32.BF16 R44, R20.reuse, R56, R32 ;  /* 0x00000038142c723c */ /* 0x040ff00000041820 */
[----:B------:R-:W-:Y:S01]  /*a000*/  HMMA.16816.F32.BF16 R20, R20, R58, R4 ;  /* 0x0000003a1414723c */ /* 0x000fe20000041804 */
[----:B------:R-:W-:Y:S07]  /*a010*/  LDSM.16.M88.4 R56, [R182] ;  /* 0x00000000b638783b */ /* 0x000fee0000000200 */
[C---:B-1----:R-:W-:Y:S08]  /*a020*/  HMMA.16816.F32.BF16 R4, R16.reuse, R68, R28 ;  /* 0x000000441004723c */ /* 0x042ff0000004181c */
[C---:B------:R-:W-:Y:S01]  /*a030*/  HMMA.16816.F32.BF16 R36, R16.reuse, R70, R36 ;  /* 0x000000461024723c */ /* 0x040fe20000041824 */
[----:B------:R-:W-:Y:S07]  /*a040*/  LDSM.16.M88.4 R68, [R185] ;  /* 0x00000000b944783b */ /* 0x000fee0000000200 */
[C---:B--2---:R-:W-:Y:S01]  /*a050*/  HMMA.16816.F32.BF16 R28, R16.reuse, R84, R8 ;  /* 0x00000054101c723c */ /* 0x044fe20000041808 */
[----:B------:R-:W1:Y:S07]  /*a060*/  LDSM.16.M88.4 R8, [R174+0x4000] ;  /* 0x00400000ae08783b */ /* 0x000e6e0000000200 */
[C---:B------:R-:W-:Y:S08]  /*a070*/  HMMA.16816.F32.BF16 R40, R16.reuse, R72, R40 ;  /* 0x000000481028723c */ /* 0x040ff00000041828 */
[C---:B------:R-:W-:Y:S01]  /*a080*/  HMMA.16816.F32.BF16 R32, R16.reuse, R74, R24 ;  /* 0x0000004a1020723c */ /* 0x040fe20000041818 */
[----:B------:R-:W2:Y:S07]  /*a090*/  LDSM.16.M88.4 R72, [R184] ;  /* 0x00000000b848783b */ /* 0x000eae0000000200 */
[C---:B------:R-:W-:Y:S01]  /*a0a0*/  HMMA.16816.F32.BF16 R48, R16.reuse, R86, R48 ;  /* 0x000000561030723c */ /* 0x040fe20000041830 */
[----:B------:R-:W1:Y:S07]  /*a0b0*/  LDSM.16.M88.4 R84, [R183] ;  /* 0x00000000b754783b */ /* 0x000e6e0000000200 */
[C---:B------:R-:W-:Y:S08]  /*a0c0*/  HMMA.16816.F32.BF16 R44, R16.reuse, R52, R44 ;  /* 0x00000034102c723c */ /* 0x040ff0000004182c */
[----:B------:R-:W-:Y:S08]  /*a0d0*/  HMMA.16816.F32.BF16 R24, R16, R54, R20 ;  /* 0x000000361018723c */ /* 0x000ff00000041814 */
[C---:B---3--:R-:W-:Y:S01]  /*a0e0*/  HMMA.16816.F32.BF16 R16, R12.reuse, R64, R4 ;  /* 0x000000400c10723c */ /* 0x048fe20000041804 */
[----:B------:R-:W-:Y:S07]  /*a0f0*/  LDSM.16.M88.4 R4, [R176+0x4000] ;  /* 0x00400000b004783b */ /* 0x000fee0000000200 */
        /* <DEDUP_REMOVED lines=8> */
[C---:B------:R-:W-:Y:S08]  /*a180*/  HMMA.16816.F32.BF16 R44, R12.reuse, R60, R44 ;  /* 0x0000003c0c2c723c */ /* 0x040ff0000004182c */
[----:B------:R-:W-:Y:S01]  /*a190*/  HMMA.16816.F32.BF16 R24, R12, R62, R24 ;  /* 0x0000003e0c18723c */ /* 0x000fe20000041818 */
[----:B------:R-:W3:Y:S07]  /*a1a0*/  LDSM.16.M88.4 R60, [R172+0x3800] ;  /* 0x00380000ac3c783b */ /* 0x000eee0000000200 */
[C---:B-1----:R-:W-:Y:S08]  /*a1b0*/  HMMA.16816.F32.BF16 R12, R8.reuse, R68, R16 ;  /* 0x00000044080c723c */ /* 0x042ff00000041810 */
[C---:B------:R-:W-:Y:S01]  /*a1c0*/  HMMA.16816.F32.BF16 R16, R8.reuse, R70, R20 ;  /* 0x000000460810723c */ /* 0x040fe20000041814 */
[----:B------:R-:W-:Y:S04]  /*a1d0*/  LDSM.16.M88.4 R20, [R175+0x4000] ;  /* 0x00400000af14783b */ /* 0x000fe80000000200 */
[----:B------:R-:W1:Y:S03]  /*a1e0*/  LDSM.16.M88.4 R68, [R169+0x2000] ;  /* 0x00200000a944783b */ /* 0x000e660000000200 */
[C---:B--2---:R-:W-:Y:S08]  /*a1f0*/  HMMA.16816.F32.BF16 R28, R8.reuse, R72, R40 ;  /* 0x00000048081c723c */ /* 0x044ff00000041828 */
[C---:B------:R-:W-:Y:S01]  /*a200*/  HMMA.16816.F32.BF16 R36, R8.reuse, R74, R36 ;  /* 0x0000004a0824723c */ /* 0x040fe20000041824 */
[----:B------:R-:W2:Y:S07]  /*a210*/  LDSM.16.M88.4 R72, [R169+0x2800] ;  /* 0x00280000a948783b */ /* 0x000eae0000000200 */
[C---:B------:R-:W-:Y:S08]  /*a220*/  HMMA.16816.F32.BF16 R32, R8.reuse, R84, R32 ;  /* 0x000000540820723c */ /* 0x040ff00000041820 */
[C---:B------:R-:W-:Y:S08]  /*a230*/  HMMA.16816.F32.BF16 R48, R8.reuse, R86, R48 ;  /* 0x000000560830723c */ /* 0x040ff00000041830 */
[C---:B------:R-:W-:Y:S01]  /*a240*/  HMMA.16816.F32.BF16 R52, R8.reuse, R56, R44 ;  /* 0x000000380834723c */ /* 0x040fe2000004182c */
[----:B------:R-:W-:Y:S07]  /*a250*/  LDSM.16.M88.4 R44, [R169+0x3000] ;  /* 0x00300000a92c783b */ /* 0x000fee0000000200 */
[----:B------:R-:W-:Y:S08]  /*a260*/  HMMA.16816.F32.BF16 R24, R8, R58, R24 ;  /* 0x0000003a0818723c */ /* 0x000ff00000041818 */
[C---:B---3--:R-:W-:Y:S08]  /*a270*/  HMMA.16816.F32.BF16 R8, R4.reuse, R64, R12 ;  /* 0x000000400408723c */ /* 0x048ff0000004180c */
[C---:B------:R-:W-:Y:S01]  /*a280*/  HMMA.16816.F32.BF16 R12, R4.reuse, R66, R16 ;  /* 0x00000042040c723c */ /* 0x040fe20000041810 */
[----:B------:R-:W-:Y:S04]  /*a290*/  LDSM.16.M88.4 R16, [R173+0x8000] ;  /* 0x00800000ad10783b */ /* 0x000fe80000000200 */
[----:B------:R-:W3:Y:S03]  /*a2a0*/  LDSM.16.M88.4 R64, [R142+0x4000] ;  /* 0x004000008e40783b */ /* 0x000ee60000000200 */
[C---:B------:R-:W-:Y:S08]  /*a2b0*/  HMMA.16816.F32.BF16 R28, R4.reuse, R76, R28 ;  /* 0x0000004c041c723c */ /* 0x040ff0000004181c */
[C---:B------:R-:W-:Y:S01]  /*a2c0*/  HMMA.16816.F32.BF16 R56, R4.reuse, R78, R36 ;  /* 0x0000004e0438723c */ /* 0x040fe20000041824 */
[----:B------:R-:W2:Y:S07]  /*a2d0*/  LDSM.16.M88.4 R76, [R169+0x3800] ;  /* 0x00380000a94c783b */ /* 0x000eae0000000200 */
[C---:B----4-:R-:W-:Y:S08]  /*a2e0*/  HMMA.16816.F32.BF16 R40, R4.reuse, R80, R32 ;  /* 0x000000500428723c */ /* 0x050ff00000041820 */
[C---:B------:R-:W-:Y:S01]  /*a2f0*/  HMMA.16816.F32.BF16 R36, R4.reuse, R82, R48 ;  /* 0x000000520424723c */ /* 0x040fe20000041830 */
[----:B------:R-:W-:Y:S07]  /*a300*/  LDSM.16.M88.4 R48, [R181] ;  /* 0x00000000b530783b */ /* 0x000fee0000000200 */
[C---:B------:R-:W-:Y:S08]  /*a310*/  HMMA.16816.F32.BF16 R52, R4.reuse, R60, R52 ;  /* 0x0000003c0434723c */ /* 0x040ff00000041834 */
[----:B------:R-:W-:Y:S01]  /*a320*/  HMMA.16816.F32.BF16 R92, R4, R62, R24 ;  /* 0x0000003e045c723c */ /* 0x000fe20000041818 */
[----:B------:R-:W4:Y:S07]  /*a330*/  LDSM.16.M88.4 R60, [R142+0x4800] ;  /* 0x004800008e3c783b */ /* 0x000f2e0000000200 */
[C---:B-1----:R-:W-:Y:S01]  /*a340*/  HMMA.16816.F32.BF16 R4, R20.reuse, R68, R8 ;  /* 0x000000441404723c */ /* 0x042fe20000041808 */
[----:B------:R-:W-:Y:S07]  /*a350*/  LDSM.16.M88.4 R8, [R176+0x8000] ;  /* 0x00800000b008783b */ /* 0x000fee0000000200 */
[C---:B------:R-:W-:Y:S01]  /*a360*/  HMMA.16816.F32.BF16 R24, R20.reuse, R70, R12 ;  /* 0x000000461418723c */ /* 0x040fe2000004180c */
[----:B------:R-:W1:Y:S07]  /*a370*/  LDSM.16.M88.4 R12, [R174+0x8000] ;  /* 0x00800000ae0c783b */ /* 0x000e6e0000000200 */
[----:B--2---:R-:W-:Y:S08]  /*a380*/  HMMA.16816.F32.BF16 R32, R20, R72, R28 ;  /* 0x000000481420723c */ /* 0x004ff0000004181c */
[C---:B---3--:R-:W-:Y:S08]  /*a390*/  HMMA.16816.F32.BF16 R4, R16.reuse, R64, R4 ;  /* 0x000000401004723c */ /* 0x048ff00000041804 */
[----:B------:R-:W-:Y:S01]  /*a3a0*/  HMMA.16816.F32.BF16 R28, R16, R66, R24 ;  /* 0x00000042101c723c */ /* 0x000fe20000041818 */
[----:B------:R-:W2:Y:S07]  /*a3b0*/  LDSM.16.M88.4 R64, [R180] ;  /* 0x00000000b440783b */ /* 0x000eae0000000200 */
[C---:B------:R-:W-:Y:S01]  /*a3c0*/  HMMA.16816.F32.BF16 R68, R20.reuse, R74, R56 ;  /* 0x0000004a1444723c */ /* 0x040fe20000041838 */
[----:B------:R-:W-:Y:S04]  /*a3d0*/  LDSM.16.M88.4 R56, [R169+0x4000] ;  /* 0x00400000a938783b */ /* 0x000fe80000000200 */
[----:B------:R-:W-:Y:S03]  /*a3e0*/  LDSM.16.M88.4 R72, [R142+0x5800] ;  /* 0x005800008e48783b */ /* 0x000fe60000000200 */
[C---:B------:R-:W-:Y:S01]  /*a3f0*/  HMMA.16816.F32.BF16 R88, R20.reuse, R76, R52 ;  /* 0x0000004c1458723c */ /* 0x040fe20000041834 */
[----:B------:R-:W3:Y:S07]  /*a400*/  LDSM.16.M88.4 R52, [R172+0x4000] ;  /* 0x00400000ac34783b */ /* 0x000eee0000000200 */
[C---:B------:R-:W-:Y:S08]  /*a410*/  HMMA.16816.F32.BF16 R84, R20.reuse, R44, R40 ;  /* 0x0000002c1454723c */ /* 0x040ff00000041828 */
[----:B------:R-:W-:Y:S01]  /*a420*/  HMMA.16816.F32.BF16 R80, R20, R46, R36 ;  /* 0x0000002e1450723c */ /* 0x000fe20000041824 */
[----:B------:R-:W3:Y:S07]  /*a430*/  LDSM.16.M88.4 R44, [R142+0x5000] ;  /* 0x005000008e2c783b */ /* 0x000eee0000000200 */
[----:B----4-:R-:W-:Y:S08]  /*a440*/  HMMA.16816.F32.BF16 R32, R16, R60, R32 ;  /* 0x0000003c1020723c */ /* 0x010ff00000041820 */
[C---:B-1----:R-:W-:Y:S01]  /*a450*/  HMMA.16816.F32.BF16 R24, R12.reuse, R48, R4 ;  /* 0x000000300c18723c */ /* 0x042fe20000041804 */
[----:B------:R-:W-:Y:S07]  /*a460*/  LDSM.16.M88.4 R4, [R175+0x8000] ;  /* 0x00800000af04783b */ /* 0x000fee0000000200 */
[----:B------:R-:W-:Y:S08]  /*a470*/  HMMA.16816.F32.BF16 R28, R12, R50, R28 ;  /* 0x000000320c1c723c */ /* 0x000ff0000004181c */
[----:B------:R-:W-:Y:S01]  /*a480*/  HMMA.16816.F32.BF16 R40, R16, R62, R68 ;  /* 0x0000003e1028723c */ /* 0x000fe20000041844 */
[----:B------:R-:W1:Y:S04]  /*a490*/  LDSM.16.M88.4 R60, [R172+0x4800] ;  /* 0x00480000ac3c783b */ /* 0x000e680000000200 */
[----:B------:R-:W4:Y:S03]  /*a4a0*/  LDSM.16.M88.4 R68, [R179] ;  /* 0x00000000b344783b */ /* 0x000f260000000200 */
[----:B--2---:R-:W-:Y:S08]  /*a4b0*/  HMMA.16816.F32.BF16 R36, R12, R64, R32 ;  /* 0x000000400c24723c */ /* 0x004ff00000041820 */
[C---:B---3--:R-:W-:Y:S08]  /*a4c0*/  HMMA.16816.F32.BF16 R24, R8.reuse, R52, R24 ;  /* 0x000000340818723c */ /* 0x048ff00000041818 */
[----:B------:R-:W-:Y:S01]  /*a4d0*/  HMMA.16816.F32.BF16 R28, R8, R54, R28 ;  /* 0x00000036081c723c */ /* 0x000fe2000004181c */
[----:B------:R-:W2:Y:S07]  /*a4e0*/  LDSM.16.M88.4 R52, [R169+0x4800] ;  /* 0x00480000a934783b */ /* 0x000eae0000000200 */
[----:B------:R-:W-:Y:S08]  /*a4f0*/  HMMA.16816.F32.BF16 R76, R20, R78, R92 ;  /* 0x0000004e144c723c */ /* 0x000ff0000004185c */
[----:B------:R-:W-:Y:S08]  /*a500*/  HMMA.16816.F32.BF16 R20, R16, R44, R84 ;  /* 0x0000002c1014723c */ /* 0x000ff00000041854 */
[----:B------:R-:W-:Y:S08]  /*a510*/  HMMA.16816.F32.BF16 R32, R12, R66, R40 ;  /* 0x000000420c20723c */ /* 0x000ff00000041828 */
[----:B-1----:R-:W-:Y:S08]  /*a520*/  HMMA.16816.F32.BF16 R36, R8, R60, R36 ;  /* 0x0000003c0824723c */ /* 0x002ff00000041824 */
[C---:B------:R-:W-:Y:S08]  /*a530*/  HMMA.16816.F32.BF16 R48, R4.reuse, R56, R24 ;  /* 0x000000380430723c */ /* 0x040ff00000041818 */
[----:B------:R-:W-:Y:S01]  /*a540*/  HMMA.16816.F32.BF16 R28, R4, R58, R28 ;  /* 0x0000003a041c723c */ /* 0x000fe2000004181c */
[----:B------:R-:W1:Y:S07]  /*a550*/  LDSM.16.M88.4 R56, [R172+0x5000] ;  /* 0x00500000ac38783b */ /* 0x000e6e0000000200 */
[----:B----4-:R-:W-:Y:S08]  /*a560*/  HMMA.16816.F32.BF16 R24, R12, R68, R20 ;  /* 0x000000440c18723c */ /* 0x010ff00000041814 */
[----:B------:R-:W-:Y:S01]  /*a570*/  HMMA.16816.F32.BF16 R44, R16, R46, R80 ;  /* 0x0000002e102c723c */ /* 0x000fe20000041850 */
[----:B------:R-:W-:-:S02]  /*a580*/  FMUL.FTZ R49, R49, c[0x0][0x320] ;  /* 0x0000c80031317a20 */ /* 0x000fc40000410000 */
[----:B------:R-:W-:Y:S02]  /*a590*/  FMUL.FTZ R50, R50, c[0x0][0x320] ;  /* 0x0000c80032327a20 */ /* 0x000fe40000410000 */
[----:B------:R-:W-:Y:S02]  /*a5a0*/  FMUL.FTZ R51, R51, c[0x0][0x320] ;  /* 0x0000c80033337a20 */ /* 0x000fe40000410000 */
[----:B------:R-:W-:Y:S01]  /*a5b0*/  FMUL.FTZ R0, R48, c[0x0][0x320] ;  /* 0x0000c80030007a20 */ /* 0x000fe20000410000 */
[----:B------:R-:W-:Y:S01]  /*a5c0*/  HMMA.16816.F32.BF16 R20, R8, R62, R32 ;  /* 0x0000003e0814723c */ /* 0x000fe20000041820 */
[----:B------:R-:W3:Y:S01]  /*a5d0*/  LDSM.16.M88.4 R60, [R178] ;  /* 0x00000000b23c783b */ /* 0x000ee20000000200 */
[----:B------:R-:W4:Y:S01]  /*a5e0*/  MUFU.TANH R81, R50 ;  /* 0x0000003200517308 */ /* 0x000f220000002400 */
[----:B------:R-:W-:Y:S02]  /*a5f0*/  FMUL.FTZ R28, R28, c[0x0][0x320] ;  /* 0x0000c8001c1c7a20 */ /* 0x000fe40000410000 */
[----:B------:R-:W-:-:S02]  /*a600*/  FMUL.FTZ R29, R29, c[0x0][0x320] ;  /* 0x0000c8001d1d7a20 */ /* 0x000fc40000410000 */
[----:B------:R-:W-:Y:S01]  /*a610*/  FMUL.FTZ R30, R30, c[0x0][0x320] ;  /* 0x0000c8001e1e7a20 */ /* 0x000fe20000410000 */
[C---:B------:R-:W-:Y:S01]  /*a620*/  HMMA.16816.F32.BF16 R64, R16.reuse, R72, R88 ;  /* 0x000000481040723c */ /* 0x040fe20000041858 */
[----:B------:R-:W-:Y:S01]  /*a630*/  FMUL.FTZ R31, R31, c[0x0][0x320] ;  /* 0x0000c8001f1f7a20 */ /* 0x000fe20000410000 */
[----:B------:R-:W1:Y:S06]  /*a640*/  MUFU.TANH R72, R49 ;  /* 0x0000003100487308 */ /* 0x000e6c0000002400 */
[----:B------:R-:W-:Y:S02]  /*a650*/  HMMA.16816.F32.BF16 R16, R16, R74, R76 ;  /* 0x0000004a1010723c */ /* 0x000fe4000004184c */
[----:B------:R1:W1:Y:S06]  /*a660*/  MUFU.TANH R73, R51 ;  /* 0x0000003300497308 */ /* 0x00026c0000002400 */
[----:B--2---:R-:W-:Y:S02]  /*a670*/  HMMA.16816.F32.BF16 R36, R4, R52, R36 ;  /* 0x000000340424723c */ /* 0x004fe40000041824 */
[----:B------:R-:W2:Y:S06]  /*a680*/  MUFU.TANH R69, R28 ;  /* 0x0000001c00457308 */ /* 0x000eac0000002400 */
[----:B------:R-:W-:Y:S01]  /*a690*/  HMMA.16816.F32.BF16 R40, R12, R70, R44 ;  /* 0x000000460c28723c */ /* 0x000fe2000004182c */
[----:B------:R-:W2:Y:S01]  /*a6a0*/  LDSM.16.M88.4 R44, [R172+0x5800] ;  /* 0x00580000ac2c783b */ /* 0x000ea20000000200 */
[----:B------:R-:W2:Y:S03]  /*a6b0*/  MUFU.TANH R68, R29 ;  /* 0x0000001d00447308 */ /* 0x000ea60000002400 */
[----:B-1----:R-:W1:Y:S03]  /*a6c0*/  LDSM.16.M88.4 R48, [R169+0x5000] ;  /* 0x00500000a930783b */ /* 0x002e660000000200 */
[----:B------:R-:W-:Y:S02]  /*a6d0*/  HMMA.16816.F32.BF16 R32, R8, R56, R24 ;  /* 0x000000380820723c */ /* 0x000fe40000041818 */
[----:B------:R-:W1:Y:S06]  /*a6e0*/  MUFU.TANH R70, R30 ;  /* 0x0000001e00467308 */ /* 0x000e6c0000002400 */
[----:B------:R-:W-:Y:S01]  /*a6f0*/  HMMA.16816.F32.BF16 R24, R4, R54, R20 ;  /* 0x000000360418723c */ /* 0x000fe20000041814 */
[----:B------:R-:W-:Y:S01]  /*a700*/  FMUL.FTZ R36, R36, c[0x0][0x320] ;  /* 0x0000c80024247a20 */ /* 0x000fe20000410000 */
[----:B------:R4:W1:Y:S01]  /*a710*/  MUFU.TANH R56, R31 ;  /* 0x0000001f00387308 */ /* 0x0008620000002400 */
[----:B------:R-:W-:-:S02]  /*a720*/  FMUL.FTZ R37, R37, c[0x0][0x320] ;  /* 0x0000c80025257a20 */ /* 0x000fc40000410000 */
[----:B------:R-:W-:Y:S02]  /*a730*/  FMUL.FTZ R38, R38, c[0x0][0x320] ;  /* 0x0000c80026267a20 */ /* 0x000fe40000410000 */
[----:B------:R-:W-:Y:S01]  /*a740*/  FMUL.FTZ R39, R39, c[0x0][0x320] ;  /* 0x0000c80027277a20 */ /* 0x000fe20000410000 */
[C---:B---3--:R-:W-:Y:S02]  /*a750*/  HMMA.16816.F32.BF16 R20, R12.reuse, R60, R64 ;  /* 0x0000003c0c14723c */ /* 0x048fe40000041840 */
[----:B------:R-:W3:Y:S06]  /*a760*/  MUFU.TANH R54, R36 ;  /* 0x0000002400367308 */ /* 0x000eec0000002400 */
[----:B------:R-:W-:Y:S02]  /*a770*/  HMMA.16816.F32.BF16 R12, R12, R62, R16 ;  /* 0x0000003e0c0c723c */ /* 0x000fe40000041810 */
[----:B------:R-:W1:Y:S06]  /*a780*/  MUFU.TANH R52, R37 ;  /* 0x0000002500347308 */ /* 0x000e6c0000002400 */
[----:B----4-:R-:W-:Y:S01]  /*a790*/  HMMA.16816.F32.BF16 R28, R8, R58, R40 ;  /* 0x0000003a081c723c */ /* 0x010fe20000041828 */
[----:B------:R-:W-:Y:S01]  /*a7a0*/  FMUL.FTZ R24, R24, c[0x0][0x320] ;  /* 0x0000c80018187a20 */ /* 0x000fe20000410000 */
[----:B------:R-:W4:Y:S01]  /*a7b0*/  MUFU.TANH R55, R38 ;  /* 0x0000002600377308 */ /* 0x000f220000002400 */
[----:B------:R-:W-:-:S02]  /*a7c0*/  FMUL.FTZ R25, R25, c[0x0][0x320] ;  /* 0x0000c80019197a20 */ /* 0x000fc40000410000 */
[----:B------:R-:W-:Y:S02]  /*a7d0*/  FMUL.FTZ R26, R26, c[0x0][0x320] ;  /* 0x0000c8001a1a7a20 */ /* 0x000fe40000410000 */
[----:B------:R-:W-:Y:S01]  /*a7e0*/  FMUL.FTZ R27, R27, c[0x0][0x320] ;  /* 0x0000c8001b1b7a20 */ /* 0x000fe20000410000 */
[C---:B--2---:R-:W-:Y:S02]  /*a7f0*/  HMMA.16816.F32.BF16 R16, R8.reuse, R44, R20 ;  /* 0x0000002c0810723c */ /* 0x044fe40000041814 */
[----:B------:R2:W2:Y:S06]  /*a800*/  MUFU.TANH R53, R39 ;  /* 0x0000002700357308 */ /* 0x0004ac0000002400 */
[----:B------:R-:W-:Y:S02]  /*a810*/  HMMA.16816.F32.BF16 R8, R8, R46, R12 ;  /* 0x0000002e0808723c */ /* 0x000fe4000004180c */
[----:B------:R-:W3:Y:S06]  /*a820*/  MUFU.TANH R43, R25 ;  /* 0x00000019002b7308 */ /* 0x000eec0000002400 */
[----:B-1----:R-:W-:Y:S01]  /*a830*/  HMMA.16816.F32.BF16 R32, R4, R48, R32 ;  /* 0x000000300420723c */ /* 0x002fe20000041820 */
[----:B--2---:R-:W1:Y:S01]  /*a840*/  LDSM.16.M88.4 R36, [R169+0x5800] ;  /* 0x00580000a924783b */ /* 0x004e620000000200 */
[----:B------:R-:W2:Y:S01]  /*a850*/  MUFU.TANH R48, R24 ;  /* 0x0000001800307308 */ /* 0x000ea20000002400 */
[----:B------:R-:W-:-:S05]  /*a860*/  DEPBAR.LE SB0, 0x0 ;  /* 0x000080000000791a */ /* 0x000fca0000000000 */
[----:B------:R-:W-:Y:S02]  /*a870*/  HMMA.16816.F32.BF16 R20, R4, R50, R28 ;  /* 0x000000320414723c */ /* 0x000fe4000004181c */
[----:B------:R-:W1:Y:S08]  /*a880*/  MUFU.TANH R49, R26 ;  /* 0x0000001a00317308 */ /* 0x000e700000002400 */
[----:B------:R-:W1:Y:S06]  /*a890*/  MUFU.TANH R45, R27 ;  /* 0x0000001b002d7308 */ /* 0x000e6c0000002400 */
[----:B------:R-:W-:-:S02]  /*a8a0*/  FMUL.FTZ R32, R32, c[0x0][0x320] ;  /* 0x0000c80020207a20 */ /* 0x000fc40000410000 */
[----:B------:R-:W-:Y:S01]  /*a8b0*/  FMUL.FTZ R34, R34, c[0x0][0x320] ;  /* 0x0000c80022227a20 */ /* 0x000fe20000410000 */
[----:B------:R2:W2:Y:S01]  /*a8c0*/  MUFU.TANH R80, R0 ;  /* 0x0000000000507308 */ /* 0x0004a20000002400 */
[----:B------:R-:W-:Y:S02]  /*a8d0*/  FMUL.FTZ R35, R35, c[0x0][0x320] ;  /* 0x0000c80023237a20 */ /* 0x000fe40000410000 */
[----:B------:R-:W-:Y:S02]  /*a8e0*/  FMUL.FTZ R33, R33, c[0x0][0x320] ;  /* 0x0000c80021217a20 */ /* 0x000fe40000410000 */
[----:B------:R-:W-:Y:S02]  /*a8f0*/  FMUL.FTZ R21, R21, c[0x0][0x320] ;  /* 0x0000c80015157a20 */ /* 0x000fe40000410000 */
[----:B------:R-:W-:Y:S01]  /*a900*/  FMUL.FTZ R22, R22, c[0x0][0x320] ;  /* 0x0000c80016167a20 */ /* 0x000fe20000410000 */
[----:B------:R3:W3:Y:S01]  /*a910*/  MUFU.TANH R30, R32 ;  /* 0x00000020001e7308 */ /* 0x0006e20000002400 */
[----:B------:R-:W-:-:S02]  /*a920*/  FMUL.FTZ R20, R20, c[0x0][0x320] ;  /* 0x0000c80014147a20 */ /* 0x000fc40000410000 */
[----:B------:R-:W-:Y:S01]  /*a930*/  FMUL.FTZ R23, R23, c[0x0][0x320] ;  /* 0x0000c80017177a20 */ /* 0x000fe20000410000 */
[----:B-1----:R-:W-:Y:S04]  /*a940*/  HMMA.16816.F32.BF16 R12, R4, R36, R16 ;  /* 0x00000024040c723c */ /* 0x002fe80000041810 */
[----:B------:R1:W1:Y:S01]  /*a950*/  MUFU.TANH R44, R34 ;  /* 0x00000022002c7308 */ /* 0x0002620000002400 */
[----:B--2---:R-:W-:-:S03]  /*a960*/  SHF.R.S32.HI R0, RZ, 0x1f, R198 ;  /* 0x0000001fff007819 */ /* 0x004fc600000114c6 */
[----:B------:R-:W-:Y:S04]  /*a970*/  HMMA.16816.F32.BF16 R4, R4, R38, R8 ;  /* 0x000000260404723c */ /* 0x000fe80000041808 */
[----:B------:R2:W1:Y:S08]  /*a980*/  MUFU.TANH R42, R35 ;  /* 0x00000023002a7308 */ /* 0x0004700000002400 */
[----:B------:R2:W1:Y:S04]  /*a990*/  MUFU.TANH R40, R22 ;  /* 0x0000001600287308 */ /* 0x0004680000002400 */
[----:B------:R-:W-:-:S04]  /*a9a0*/  FMUL.FTZ R12, R12, c[0x0][0x320] ;  /* 0x0000c8000c0c7a20 */ /* 0x000fc80000410000 */
[----:B------:R2:W1:Y:S01]  /*a9b0*/  MUFU.TANH R31, R33 ;  /* 0x00000021001f7308 */ /* 0x0004620000002400 */
[----:B------:R-:W-:Y:S02]  /*a9c0*/  FMUL.FTZ R13, R13, c[0x0][0x320] ;  /* 0x0000c8000d0d7a20 */ /* 0x000fe40000410000 */
[----:B------:R-:W-:Y:S02]  /*a9d0*/  FMUL.FTZ R14, R14, c[0x0][0x320] ;  /* 0x0000c8000e0e7a20 */ /* 0x000fe40000410000 */
[----:B------:R-:W-:Y:S02]  /*a9e0*/  FMUL.FTZ R15, R15, c[0x0][0x320] ;  /* 0x0000c8000f0f7a20 */ /* 0x000fe40000410000 */
[----:B------:R-:W-:Y:S01]  /*a9f0*/  FMUL.FTZ R4, R4, c[0x0][0x320] ;  /* 0x0000c80004047a20 */ /* 0x000fe20000410000 */
[----:B------:R2:W1:Y:S01]  /*aa00*/  MUFU.TANH R32, R20 ;  /* 0x0000001400207308 */ /* 0x0004620000002400 */
[----:B------:R-:W-:Y:S02]  /*aa10*/  FMUL.FTZ R5, R5, c[0x0][0x320] ;  /* 0x0000c80005057a20 */ /* 0x000fe40000410000 */
[----:B------:R-:W-:-:S02]  /*aa20*/  FMUL.FTZ R6, R6, c[0x0][0x320] ;  /* 0x0000c80006067a20 */ /* 0x000fc40000410000 */
[----:B------:R-:W-:-:S03]  /*aa30*/  FMUL.FTZ R7, R7, c[0x0][0x320] ;  /* 0x0000c80007077a20 */ /* 0x000fc60000410000 */
[----:B------:R-:W1:Y:S08]  /*aa40*/  MUFU.TANH R21, R21 ;  /* 0x0000001500157308 */ /* 0x000e700000002400 */
        /* <DEDUP_REMOVED lines=11> */
[----:B---34-:R-:W-:Y:S01]  /*ab00*/  IMAD.MOV.U32 R0, RZ, RZ, c[0x0][0x2b8] ;  /* 0x0000ae00ff007624 */ /* 0x018fe200078e00ff */
[----:B------:R-:W-:Y:S01]  /*ab10*/  IADD3 R2, R206, R97, R226 ;  /* 0x00000061ce027210 */ /* 0x000fe20007ffe0e2 */
[----:B------:R-:W-:-:S03]  /*ab20*/  IMAD.MOV.U32 R196, RZ, RZ, RZ ;  /* 0x000000ffffc47224 */ /* 0x000fc600078e00ff */
[----:B------:R-:W-:Y:S02]  /*ab30*/  ISETP.NE.AND P0, PT, R0, 0x1, PT ;  /* 0x000000010000780c */ /* 0x000fe40003f05270 */
[----:B------:R-:W-:-:S05]  /*ab40*/  IADD3 R2, R2, -0x40, RZ ;  /* 0xffffffc002027810 */ /* 0x000fca0007ffe0ff */
[----:B------:R-:W-:-:S06]  /*ab50*/  IMAD.MOV.U32 R0, RZ, RZ, R2 ;  /* 0x000000ffff007224 */ /* 0x000fcc00078e0002 */
[----:B------:R-:W-:-:S05]  /*ab60*/  @P0 IMAD.HI.U32 R3, R2, c[0x0][0x2bc], RZ ;  /* 0x0000af0002030a27 */ /* 0x000fca00078e00ff */
[----:B------:R-:W-:-:S04]  /*ab70*/  @P0 SHF.R.U32.HI R0, RZ, c[0x0][0x2c0], R3 ;  /* 0x0000b000ff000a19 */ /* 0x000fc80000011603 */
[----:B------:R-:W-:-:S04]  /*ab80*/  @!P3 IADD3 R3, P0, R0, R230, RZ ;  /* 0x000000e60003b210 */ /* 0x000fc80007f1e0ff */
[----:B--2---:R-:W-:Y:S02]  /*ab90*/  @!P3 LEA.HI.X.SX32 R5, R0, R232, 0x1, P0 ;  /* 0x000000e80005b211 */ /* 0x004fe400000f0eff */
        /* <DEDUP_REMOVED lines=19> */
[----:B------:R2:W3:Y:S02]  /*acd0*/  SHFL.IDX PT, R4, R5, RZ, 0x181f ;  /* 0x00181fff05047589 */ /* 0x0004e400000e0000 */
.L_x_915:
[----:B------:R-:W-:Y:S05]  /*ace0*/  BRA.DIV ~URZ, `(.L_x_767) ;  /* 0x000127b27f007947 */ /* 0x000fea000b800000 */
[----:B------:R-:W4:Y:S01]  /*acf0*/  SHFL.IDX PT, R0, R15, RZ, 0x181f ;  /* 0x00181fff0f007589 */ /* 0x000f2200000e0000 */
[----:B------:R-:W-:Y:S01]  /*ad00*/  SHF.R.S32.HI R2, RZ, 0x1f, R198 ;  /* 0x0000001fff027819 */ /* 0x000fe200000114c6 */
[C---:B------:R-:W-:Y:S01]  /*ad10*/  IMAD.SHL.U32 R12, R198.reuse, 0x2, RZ ;  /* 0x00000002c60c7824 */ /* 0x040fe200078e00ff */
[C---:B------:R-:W-:Y:S01]  /*ad20*/  SHF.L.U64.HI R16, R205.reuse, 0x1, R218 ;  /* 0x00000001cd107819 */ /* 0x040fe200000102da */
[----:B------:R-:W-:Y:S01]  /*ad30*/  IMAD.SHL.U32 R14, R205, 0x2, RZ ;  /* 0x00000002cd0e7824 */ /* 0x000fe200078e00ff */
[----:B------:R-:W-:Y:S01]  /*ad40*/  SHF.L.U64.HI R13, R198, 0x1, R2 ;  /* 0x00000001c60d7819 */ /* 0x000fe20000010202 */
[C---:B------:R-:W-:Y:S01]  /*ad50*/  IMAD.SHL.U32 R17, R204.reuse, 0x2, RZ ;  /* 0x00000002cc117824 */ /* 0x040fe200078e00ff */
[----:B------:R-:W-:Y:S02]  /*ad60*/  SHF.L.U64.HI R18, R204, 0x1, R217 ;  /* 0x00000001cc127819 */ /* 0x000fe400000102d9 */
[----:B------:R-:W-:-:S02]  /*ad70*/  SEL R20, RZ, 0x10, P6 ;  /* 0x00000010ff147807 */ /* 0x000fc40003000000 */
[----:B------:R-:W-:Y:S02]  /*ad80*/  SEL R11, RZ, 0x10, P5 ;  /* 0x00000010ff0b7807 */ /* 0x000fe40002800000 */
[----:B------:R-:W-:Y:S02]  /*ad90*/  SEL R10, RZ, 0x10, P4 ;  /* 0x00000010ff0a7807 */ /* 0x000fe40002000000 */
[C---:B----4-:R-:W-:Y:S02]  /*ada0*/  IADD3 R2, P2, R0.reuse, R12, RZ ;  /* 0x0000000c00027210 */ /* 0x050fe40007f5e0ff */
[C---:B------:R-:W-:Y:S02]  /*adb0*/  IADD3 R8, P1, R0.reuse, R14, RZ ;  /* 0x0000000e00087210 */ /* 0x040fe40007f3e0ff */
[----:B------:R-:W-:Y:S01]  /*adc0*/  IADD3 R6, P0, R0, R17, RZ ;  /* 0x0000001100067210 */ /* 0x000fe20007f1e0ff */
[C---:B---3--:R-:W-:Y:S01]  /*add0*/  IMAD.X R3, R4.reuse, 0x1, R13, P2 ;  /* 0x0000000104037824 */ /* 0x048fe200010e060d */
[----:B------:R-:W3:Y:S01]  /*ade0*/  SHFL.IDX PT, R0, R15, 0x1, 0x181f ;  /* 0x00381f000f007f89 */ /* 0x000ee200000e0000 */
[----:B------:R-:W-:-:S02]  /*adf0*/  IMAD.X R9, R4, 0x1, R16, P1 ;  /* 0x0000000104097824 */ /* 0x000fc400008e0610 */
[----:B------:R-:W-:Y:S01]  /*ae00*/  IMAD.X R7, R4, 0x1, R18, P0 ;  /* 0x0000000104077824 */ /* 0x000fe200000e0612 */
[----:B------:R-:W-:Y:S01]  /*ae10*/  @!PT LDS RZ, [RZ] ;  /* 0x00000000fffff984 */ /* 0x000fe20000000800 */
[----:B------:R4:W-:Y:S04]  /*ae20*/  LDGSTS.E.BYPASS.LTC128B.128 [R190+0x6100], [R2.64], !P5 ;  /* 0x0610000002be7fae */ /* 0x0009e8000e901d4a */
[----:B------:R4:W-:Y:S04]  /*ae30*/  LDGSTS.E.BYPASS.LTC128B.128 [R190+0x8100], [R8.64], !P4 ;  /* 0x0810000008be7fae */ /* 0x0009e8000e101d4a */
[----:B------:R4:W-:Y:S04]  /*ae40*/  LDGSTS.E.BYPASS.LTC128B.128 [R190+0xa100], [R6.64], !P6 ;  /* 0x0a10000006be7fae */ /* 0x0009e8000f101d4a */
[----:B------:R2:W1:Y:S02]  /*ae50*/  SHFL.IDX PT, R4, R5, 0x1, 0x181f ;  /* 0x00381f0005047f89 */ /* 0x00046400000e0000 */
[----:B--2---:R-:W-:-:S02]  /*ae60*/  IMAD.MOV.U32 R5, RZ, RZ, R20 ;  /* 0x000000ffff057224 */ /* 0x004fc400078e0014 */
.L_x_916:
[----:B---34-:R-:W-:Y:S02]  /*ae70*/  IADD3 R8, -R11, 0x10, RZ ;  /* 0x000000100b087810 */ /* 0x018fe40007ffe1ff */
[----:B------:R-:W-:-:S02]  /*ae80*/  IADD3 R6, -R10, 0x10, RZ ;  /* 0x000000100a067810 */ /* 0x000fc40007ffe1ff */
[----:B------:R-:W-:Y:S02]  /*ae90*/  LOP3.LUT R8, R8, 0xf, RZ, 0xc0, !PT ;  /* 0x0000000f08087812 */ /* 0x000fe400078ec0ff */
[----:B------:R-:W-:Y:S02]  /*aea0*/  LOP3.LUT R6, R6, 0xf, RZ, 0xc0, !PT ;  /* 0x0000000f06067812 */ /* 0x000fe400078ec0ff */
[----:B------:R-:W-:Y:S02]  /*aeb0*/  IADD3 R8, P1, P0, R8, R0, R12 ;  /* 0x0000000008087210 */ /* 0x000fe4000783e00c */
[----:B------:R-:W-:Y:S02]  /*aec0*/  IADD3 R2, -R5, 0x10, RZ ;  /* 0x0000001005027810 */ /* 0x000fe40007ffe1ff */
[----:B-1----:R-:W-:Y:S02]  /*aed0*/  IADD3.X R9, RZ, R4, R13, P1, P0 ;  /* 0x00000004ff097210 */ /* 0x002fe40000fe040d */
[----:B------:R-:W-:-:S02]  /*aee0*/  IADD3 R6, P1, P0, R6, R0, R14 ;  /* 0x0000000006067210 */ /* 0x000fc4000783e00e */
[----:B------:R-:W-:Y:S02]  /*aef0*/  LOP3.LUT R2, R2, 0xf, RZ, 0xc0, !PT ;  /* 0x0000000f02027812 */ /* 0x000fe400078ec0ff */
[----:B------:R-:W-:Y:S02]  /*af00*/  IADD3.X R7, RZ, R4, R16, P1, P0 ;  /* 0x00000004ff077210 */ /* 0x000fe40000fe0410 */
[----:B------:R-:W-:Y:S02]  /*af10*/  IADD3 R2, P1, P0, R2, R0, R17 ;  /* 0x0000000002027210 */ /* 0x000fe4000783e011 */
[----:B------:R-:W-:Y:S02]  /*af20*/  ISETP.NE.U32.AND P2, PT, R11, RZ, PT ;  /* 0x000000ff0b00720c */ /* 0x000fe40003f45070 */
[----:B------:R-:W-:Y:S02]  /*af30*/  IADD3.X R3, RZ, R4, R18, P1, P0 ;  /* 0x00000004ff037210 */ /* 0x000fe40000fe0412 */
[----:B------:R-:W-:-:S02]  /*af40*/  ISETP.NE.U32.AND P1, PT, R10, RZ, PT ;  /* 0x000000ff0a00720c */ /* 0x000fc40003f25070 */
[----:B------:R-:W-:-:S07]  /*af50*/  ISETP.NE.U32.AND P0, PT, R5, RZ, PT ;  /* 0x000000ff0500720c */ /* 0x000fce0003f05070 */
[----:B------:R-:W-:Y:S01]  /*af60*/  @!PT LDS RZ, [RZ] ;  /* 0x00000000fffff984 */ /* 0x000fe20000000800 */
[----:B------:R-:W-:Y:S01]  /*af70*/  @!PT LDS RZ, [RZ] ;  /* 0x00000000fffff984 */ /* 0x000fe20000000800 */
[----:B------:R-:W-:Y:S01]  /*af80*/  @!PT LDS RZ, [RZ] ;  /* 0x00000000fffff984 */ /* 0x000fe20000000800 */
[----:B------:R1:W-:Y:S04]  /*af90*/  LDGSTS.E.BYPASS.LTC128B.128.ZFILL [R190+0x7100], [R8.64], P2 ;  /* 0x0710000008be7fae */ /* 0x0003e80009141d4a */
[----:B------:R1:W-:Y:S04]  /*afa0*/  LDGSTS.E.BYPASS.LTC128B.128.ZFILL [R190+0x9100], [R6.64], P1 ;  /* 0x0910000006be7fae */ /* 0x0003e80008941d4a */
[----:B------:R1:W-:Y:S02]  /*afb0*/  LDGSTS.E.BYPASS.LTC128B.128.ZFILL [R190+0xb100], [R2.64], P0 ;  /* 0x0b10000002be7fae */ /* 0x0003e40008141d4a */
.L_x_765:
[----:B---34-:R-:W-:Y:S05]  /*afc0*/  BSYNC B0 ;  /* 0x0000000000007941 */ /* 0x018fea0003800000 */
.L_x_764:
[----:B--2---:R-:W2:Y:S01]  /*afd0*/  LDL R20, [R1+0x4] ;  /* 0x0000040001147983 */ /* 0x004ea20000100800 */
[----:B-----5:R-:W-:Y:S01]  /*afe0*/  SHF.R.S32.HI R0, RZ, 0x1f, R96 ;  /* 0x0000001fff007819 */ /* 0x020fe20000011460 */
[----:B-1----:R-:W-:Y:S01]  /*aff0*/  IMAD.MOV.U32 R8, RZ, RZ, 0x1 ;  /* 0x00000001ff087424 */ /* 0x002fe200078e00ff */
[----:B------:R-:W-:Y:S01]  /*b000*/  LOP3.LUT R9, RZ, c[0x0][0x324], RZ, 0x33, !PT ;  /* 0x0000c900ff097a12 */ /* 0x000fe200078e33ff */
[----:B------:R-:W0:Y:S01]  /*b010*/  LDGDEPBAR ;  /* 0x00000000000079af */ /* 0x000e220000000000 */
[----:B------:R-:W-:-:S02]  /*b020*/  LEA.HI R2, R0, R96, RZ, 0x2 ;  /* 0x0000006000027211 */ /* 0x000fc400078f10ff */
[----:B------:R-:W-:Y:S02]  /*b030*/  LEA.HI R0, R0, R96, RZ, 0x5 ;  /* 0x0000006000007211 */ /* 0x000fe400078f28ff */
[----:B------:R-:W-:Y:S02]  /*b040*/  LOP3.LUT R2, R2, 0xfffffffc, RZ, 0xc0, !PT ;  /* 0xfffffffc02027812 */ /* 0x000fe400078ec0ff */
[----:B------:R-:W-:Y:S02]  /*b050*/  LOP3.LUT R3, R0, 0xffffffe0, RZ, 0xc0, !PT ;  /* 0xffffffe000037812 */ /* 0x000fe400078ec0ff */
[----:B------:R-:W-:Y:S01]  /*b060*/  SHF.R.S32.HI R4, RZ, 0x5, R0 ;  /* 0x00000005ff047819 */ /* 0x000fe20000011400 */
[C---:B------:R-:W-:Y:S01]  /*b070*/  IMAD.IADD R2, R96.reuse, 0x1, -R2 ;  /* 0x0000000160027824 */ /* 0x040fe200078e0a02 */
[----:B------:R-:W-:Y:S01]  /*b080*/  SHF.R.S32.HI R5, RZ, 0x1f, R0 ;  /* 0x0000001fff057819 */ /* 0x000fe20000011400 */
[----:B------:R-:W-:Y:S01]  /*b090*/  IMAD.IADD R0, R96, 0x1, -R3 ;  /* 0x0000000160007824 */ /* 0x000fe200078e0a03 */
[----:B------:R-:W-:-:S02]  /*b0a0*/  ISETP.NE.AND P0, PT, R8, c[0x0][0x2c4], PT ;  /* 0x0000b10008007a0c */ /* 0x000fc40003f05270 */
[----:B------:R-:W-:Y:S02]  /*b0b0*/  LEA.HI R5, R5, R4, RZ, 0x3 ;  /* 0x0000000405057211 */ /* 0x000fe400078f18ff */
[----:B------:R-:W-:Y:S02]  /*b0c0*/  LEA.HI R3, R2, R2, RZ, 0x1 ;  /* 0x0000000202037211 */ /* 0x000fe400078f08ff */
[----:B------:R-:W-:Y:S02]  /*b0d0*/  SHF.R.S32.HI R7, RZ, 0x1f, R0 ;  /* 0x0000001fff077819 */ /* 0x000fe40000011400 */
[----:B------:R-:W-:Y:S02]  /*b0e0*/  LOP3.LUT R6, R5, 0xffffff8, RZ, 0xc0, !PT ;  /* 0x0ffffff805067812 */ /* 0x000fe400078ec0ff */
[----:B------:R-:W-:Y:S02]  /*b0f0*/  LOP3.LUT R5, R3, 0x1ffffffe, RZ, 0xc0, !PT ;  /* 0x1ffffffe03057812 */ /* 0x000fe400078ec0ff */
[----:B------:R-:W-:Y:S01]  /*b100*/  LEA.HI R3, R7, R0, RZ, 0x2 ;  /* 0x0000000007037211 */ /* 0x000fe200078f10ff */
[----:B------:R-:W-:-:S02]  /*b110*/  IMAD.IADD R4, R4, 0x1, -R6 ;  /* 0x0000000104047824 */ /* 0x000fc400078e0a06 */
[----:B------:R-:W-:Y:S01]  /*b120*/  IMAD.IADD R2, R2, 0x1, -R5 ;  /* 0x0000000102027824 */ /* 0x000fe200078e0a05 */
[----:B------:R-:W-:Y:S01]  /*b130*/  SHF.R.S32.HI R235, RZ, 0x2, R3 ;  /* 0x00000002ffeb7819 */ /* 0x000fe20000011403 */
[----:B------:R-:W-:Y:S01]  /*b140*/  IMAD.SHL.U32 R234, R4, 0x10, RZ ;  /* 0x0000001004ea7824 */ /* 0x000fe200078e00ff */
[----:B------:R-:W-:Y:S01]  /*b150*/  LOP3.LUT R3, R3, 0x7ffffffc, RZ, 0xc0, !PT ;  /* 0x7ffffffc03037812 */ /* 0x000fe200078ec0ff */
[----:B------:R-:W-:-:S04]  /*b160*/  IMAD.SHL.U32 R233, R2, 0x8, RZ ;  /* 0x0000000802e97824 */ /* 0x000fc800078e00ff */
[----:B------:R-:W-:Y:S01]  /*b170*/  IMAD.IADD R2, R0, 0x1, -R3 ;  /* 0x0000000100027824 */ /* 0x000fe200078e0a03 */
[----:B------:R-:W-:-:S03]  /*b180*/  IADD3 R0, R209, 0x1, -R97 ;  /* 0x00000001d1007810 */ /* 0x000fc60007ffe861 */
[----:B------:R-:W-:-:S05]  /*b190*/  IMAD.SHL.U32 R208, R2, 0x2, RZ ;  /* 0x0000000202d07824 */ /* 0x000fca00078e00ff */
[----:B------:R-:W-:Y:S02]  /*b1a0*/  IADD3 R0, -R210, R0, -R208 ;  /* 0x00000000d2007210 */ /* 0x000fe40007ffe9d0 */
[----:B------:R-:W-:Y:S02]  /*b1b0*/  IADD3 R6, -R208, R209, -R97 ;  /* 0x000000d1d0067210 */ /* 0x000fe40007ffe961 */
[C---:B------:R-:W-:Y:S01]  /*b1c0*/  IADD3 R5, R0.reuse, c[0x0][0x328], RZ ;  /* 0x0000ca0000057a10 */ /* 0x040fe20007ffe0ff */
[----:B------:R-:W-:Y:S02]  /*b1d0*/  IMAD.IADD R4, R0, 0x1, R9 ;  /* 0x0000000100047824 */ /* 0x000fe400078e0209 */
[----:B--2---:R-:W-:-:S05]  /*b1e0*/  IMAD R20, R20, 0x80, R235 ;  /* 0x0000008014147824 */ /* 0x004fca00078e02eb */
[----:B------:R-:W-:-:S05]  /*b1f0*/  IADD3 R20, R233, R20, R234 ;  /* 0x00000014e9147210 */ /* 0x000fca0007ffe0ea */
[----:B------:R-:W-:-:S05]  /*b200*/  @P0 IMAD.HI.U32 R2, R20, c[0x0][0x2c8], RZ ;  /* 0x0000b20014020a27 */ /* 0x000fca00078e00ff */
[----:B------:R-:W-:Y:S01]  /*b210*/  @P0 SHF.R.U32.HI R20, RZ, c[0x0][0x2cc], R2 ;  /* 0x0000b300ff140a19 */ /* 0x000fe20000011602 */
[----:B------:R-:W-:Y:S05]  /*b220*/  BRA.DIV ~URZ, `(.L_x_768) ;  /* 0x000125327f007947 */ /* 0x000fea000b800000 */
[----:B------:R1:W2:Y:S02]  /*b230*/  SHFL.IDX PT, R3, R20, RZ, 0x1c1f ;  /* 0x001c1fff14037589 */ /* 0x0002a400000e0000 */
.L_x_917:
[----:B------:R-:W-:Y:S01]  /*b240*/  IMAD.MOV.U32 R7, RZ, RZ, 0x1 ;  /* 0x00000001ff077424 */ /* 0x000fe200078e00ff */
[----:B--2---:R-:W-:Y:S01]  /*b250*/  IADD3 R2, R5, R3, RZ ;  /* 0x0000000305027210 */ /* 0x004fe20007ffe0ff */
[----:B------:R-:W-:-:S03]  /*b260*/  IMAD.IADD R0, R4, 0x1, R3 ;  /* 0x0000000104007824 */ /* 0x000fc600078e0203 */
[----:B------:R-:W-:Y:S02]  /*b270*/  ISETP.LE.AND P2, PT, R7, c[0x0][0x32c], PT ;  /* 0x0000cb0007007a0c */ /* 0x000fe40003f43270 */
[----:B------:R-:W-:-:S11]  /*b280*/  IMNMX R2, R6, R2, PT ;  /* 0x0000000206027217 */ /* 0x000fd60003800200 */
[----:B------:R-:W-:Y:S05]  /*b290*/  @!P2 BRA `(.L_x_769) ;  /* 0x000001300000a947 */ /* 0x000fea0003800000 */
[----:B------:R-:W-:Y:S01]  /*b2a0*/  IADD3 R3, -R210, R209, R3 ;  /* 0x000000d1d2037210 */ /* 0x000fe20007ffe103 */
[----:B------:R-:W-:Y:S03]  /*b2b0*/  BSSY B0, `(.L_x_770) ;  /* 0x000000c000007945 */ /* 0x000fe60003800000 */
[----:B------:R-:W-:-:S13]  /*b2c0*/  ISETP.GT.AND P0, PT, R3, -0x1, PT ;  /* 0xffffffff0300780c */ /* 0x000fda0003f04270 */
[----:B------:R-:W-:Y:S05]  /*b2d0*/  @P0 BRA `(.L_x_771) ;  /* 0x0000006000000947 */ /* 0x000fea0003800000 */
[----:B------:R-:W-:Y:S02]  /*b2e0*/  ISETP.NE.AND P0, PT, R7, c[0x0][0x32c], PT ;  /* 0x0000cb0007007a0c */ /* 0x000fe40003f05270 */
[----:B------:R-:W-:-:S11]  /*b2f0*/  LOP3.LUT R3, RZ, R3, RZ, 0x33, !PT ;  /* 0x00000003ff037212 */ /* 0x000fd600078e33ff */
[----:B------:R-:W-:-:S05]  /*b300*/  @P0 IMAD.HI.U32 R7, R3, c[0x0][0x330], RZ ;  /* 0x0000cc0003070a27 */ /* 0x000fca00078e00ff */
[----:B------:R-:W-:-:S04]  /*b310*/  @P0 SHF.R.U32.HI R3, RZ, c[0x0][0x334], R7 ;  /* 0x0000cd00ff030a19 */ /* 0x000fc80000011607 */
[----:B------:R-:W-:Y:S01]  /*b320*/  LOP3.LUT R3, RZ, R3, RZ, 0x33, !PT ;  /* 0x00000003ff037212 */ /* 0x000fe200078e33ff */
[----:B------:R-:W-:Y:S05]  /*b330*/  BRA `(.L_x_772) ;  /* 0x0000003000007947 */ /* 0x000fea0003800000 */
.L_x_771:
[----:B------:R-:W-:-:S13]  /*b340*/  ISETP.NE.AND P0, PT, R7, c[0x0][0x32c], PT ;  /* 0x0000cb0007007a0c */ /* 0x000fda0003f05270 */
[----:B------:R-:W-:-:S05]  /*b350*/  @P0 IMAD.HI.U32 R7, R3, c[0x0][0x330], RZ ;  /* 0x0000cc0003070a27 */ /* 0x000fca00078e00ff */
[----:B------:R-:W-:Y:S02]  /*b360*/  @P0 SHF.R.U32.HI R3, RZ, c[0x0][0x334], R7 ;  /* 0x0000cd00ff030a19 */ /* 0x000fe40000011607 */
.L_x_772:
[----:B------:R-:W-:Y:S05]  /*b370*/  BSYNC B0 ;  /* 0x0000000000007941 */ /* 0x000fea0003800000 */
.L_x_770:
[----:B------:R-:W-:-:S04]  /*b380*/  IMAD R3, R3, c[0x0][0x32c], -R97 ;  /* 0x0000cb0003037a24 */ /* 0x000fc800078e0a61 */
[----:B------:R-:W-:-:S05]  /*b390*/  IMAD.IADD R3, R3, 0x1, -R208 ;  /* 0x0000000103037824 */ /* 0x000fca00078e0ad0 */
[----:B------:R-:W-:Y:S02]  /*b3a0*/  IADD3 R7, R3, c[0x0][0x32c], RZ ;  /* 0x0000cb0003077a10 */ /* 0x000fe40007ffe0ff */
[----:B------:R-:W-:Y:S02]  /*b3b0*/  IMNMX R0, R0, R3, !PT ;  /* 0x0000000300007217 */ /* 0x000fe40007800200 */
[----:B------:R-:W-:Y:S02]  /*b3c0*/  IMNMX R2, R2, R7, PT ;  /* 0x0000000702027217 */ /* 0x000fe40003800200 */
.L_x_769:
[----:B------:R-:W-:-:S04]  /*b3d0*/  ISETP.GT.AND P0, PT, R195, RZ, PT ;  /* 0x000000ffc300720c */ /* 0x000fc80003f04270 */
[----:B------:R-:W-:-:S04]  /*b3e0*/  ISETP.GT.AND P1, PT, R0, RZ, P0 ;  /* 0x000000ff0000720c */ /* 0x000fc80000724270 */
        /* <DEDUP_REMOVED lines=46> */
[----:B------:R-:W-:Y:S01]  /*b6d0*/  FSEL R36, R36, -INF , !P1 ;  /* 0xff80000024247808 */ /* 0x000fe20004800000 */
[----:B------:R-:W-:Y:S06]  /*b6e0*/  BRA.DIV ~URZ, `(.L_x_773) ;  /* 0x000120e27f007947 */ /* 0x000fec000b800000 */
[----:B------:R2:W3:Y:S02]  /*b6f0*/  SHFL.IDX PT, R3, R20, 0x1, 0x1c1f ;  /* 0x003c1f0014037f89 */ /* 0x0004e400000e0000 */
.L_x_918:
[----:B---3--:R-:W-:Y:S01]  /*b700*/  IMAD.IADD R2, R5, 0x1, R3 ;  /* 0x0000000105027824 */ /* 0x008fe200078e0203 */
[----:B------:R-:W-:-:S04]  /*b710*/  IADD3 R0, R4, R3, RZ ;  /* 0x0000000304007210 */ /* 0x000fc80007ffe0ff */
[----:B------:R-:W-:Y:S01]  /*b720*/  IMNMX R2, R6, R2, PT ;  /* 0x0000000206027217 */ /* 0x000fe20003800200 */
        /* <DEDUP_REMOVED lines=12> */
.L_x_776:
[----:B------:R-:W-:-:S04]  /*b7f0*/  MOV R4, 0x1 ;  /* 0x0000000100047802 */ /* 0x000fc80000000f00 */
[----:B------:R-:W-:-:S13]  /*b800*/  ISETP.NE.AND P1, PT, R4, c[0x0][0x32c], PT ;  /* 0x0000cb0004007a0c */ /* 0x000fda0003f25270 */
[----:B------:R-:W-:-:S05]  /*b810*/  @P1 IMAD.HI.U32 R4, R3, c[0x0][0x330], RZ ;  /* 0x0000cc0003041a27 */ /* 0x000fca00078e00ff */
[----:B------:R-:W-:Y:S02]  /*b820*/  @P1 SHF.R.U32.HI R3, RZ, c[0x0][0x334], R4 ;  /* 0x0000cd00ff031a19 */ /* 0x000fe40000011604 */
.L_x_777:
[----:B------:R-:W-:Y:S05]  /*b830*/  BSYNC B0 ;  /* 0x0000000000007941 */ /* 0x000fea0003800000 */
.L_x_775:
[----:B------:R-:W-:-:S04]  /*b840*/  IMAD R3, R3, c[0x0][0x32c], -R97 ;  /* 0x0000cb0003037a24 */ /* 0x000fc800078e0a61 */
[----:B------:R-:W-:-:S05]  /*b850*/  IMAD.IADD R3, R3, 0x1, -R208 ;  /* 0x0000000103037824 */ /* 0x000fca00078e0ad0 */
[----:B------:R-:W-:Y:S02]  /*b860*/  IADD3 R4, R3, c[0x0][0x32c], RZ ;  /* 0x0000cb0003047a10 */ /* 0x000fe40007ffe0ff */
[----:B------:R-:W-:Y:S02]  /*b870*/  IMNMX R0, R0, R3, !PT ;  /* 0x0000000300007217 */ /* 0x000fe40007800200 */
[----:B------:R-:W-:Y:S02]  /*b880*/  IMNMX R2, R2, R4, PT ;  /* 0x0000000402027217 */ /* 0x000fe40003800200 */
.L_x_774:
        /* <DEDUP_REMOVED lines=8> */
[----:B------:R-:W-:Y:S02]  /*b910*/  ISETP.GT.AND P2, PT, R0, 0x10, P0 ;  /* 0x000000100000780c */ /* 0x000fe40000744270 */
[----:B------:R-:W-:-:S02]  /*b920*/  FSEL R16, R56, -INF , !P1 ;  /* 0xff80000038107808 */ /* 0x000fc40004800000 */
[----:B------:R-:W-:Y:S02]  /*b930*/  ISETP.LT.OR P2, PT, R2, 0x11, P2 ;  /* 0x000000110200780c */ /* 0x000fe40001741670 */
[----:B------:R-:W-:Y:S02]  /*b940*/  ISETP.GT.AND P1, PT, R0, 0x11, P0 ;  /* 0x000000110000780c */ /* 0x000fe40000724270 */
[----:B------:R-:W-:Y:S02]  /*b950*/  P2R R3, PR, RZ, 0x4 ;  /* 0x00000004ff037803 */ /* 0x000fe40000000000 */
[----:B------:R-:W-:Y:S02]  /*b960*/  ISETP.LT.OR P2, PT, R2, 0x12, P1 ;  /* 0x000000120200780c */ /* 0x000fe40000f41670 */
[----:B------:R-:W-:Y:S02]  /*b970*/  ISETP.NE.AND P1, PT, R3, RZ, PT ;  /* 0x000000ff0300720c */ /* 0x000fe40003f25270 */
[----:B------:R-:W-:-:S02]  /*b980*/  FSEL R21, R53, -INF , !P2 ;  /* 0xff80000035157808 */ /* 0x000fc40005000000 */
[----:B------:R-:W-:Y:S02]  /*b990*/  ISETP.GT.AND P2, PT, R0, RZ, P0 ;  /* 0x000000ff0000720c */ /* 0x000fe40000744270 */
[----:B------:R-:W-:Y:S02]  /*b9a0*/  FMNMX.FTZ R102, R7, R9, !PT ;  /* 0x0000000907667209 */ /* 0x000fe40007810000 */
[----:B------:R-:W-:Y:S02]  /*b9b0*/  ISETP.LT.OR P2, PT, R2, 0x1, P2 ;  /* 0x000000010200780c */ /* 0x000fe40001741670 */
[----:B------:R-:W-:Y:S02]  /*b9c0*/  FSEL R15, R55, -INF , !P1 ;  /* 0xff800000370f7808 */ /* 0x000fe40004800000 */
[----:B------:R-:W-:Y:S02]  /*b9d0*/  FSEL R6, R81, -INF , !P2 ;  /* 0xff80000051067808 */ /* 0x000fe40005000000 */
[----:B------:R-:W-:-:S02]  /*b9e0*/  ISETP.GT.AND P1, PT, R0, 0x18, P0 ;  /* 0x000000180000780c */ /* 0x000fc40000724270 */
[----:B------:R-:W-:Y:S02]  /*b9f0*/  FMNMX.FTZ R5, R6, R8, !PT ;  /* 0x0000000806057209 */ /* 0x000fe40007810000 */
[----:B------:R-:W-:Y:S02]  /*ba00*/  FMNMX.FTZ R102, R24, R102, !PT ;  /* 0x0000006618667209 */ /* 0x000fe40007810000 */
[----:B------:R-:W-:Y:S02]  /*ba10*/  FMNMX.FTZ R5, R13, R5, !PT ;  /* 0x000000050d057209 */ /* 0x000fe40007810000 */
[----:B------:R-:W-:Y:S02]  /*ba20*/  ISETP.LT.OR P1, PT, R2, 0x19, P1 ;  /* 0x000000190200780c */ /* 0x000fe40000f21670 */
[----:B------:R-:W-:Y:S02]  /*ba30*/  FMNMX.FTZ R102, R25, R102, !PT ;  /* 0x0000006619667209 */ /* 0x000fe40007810000 */
[----:B------:R-:W-:-:S02]  /*ba40*/  FMNMX.FTZ R5, R16, R5, !PT ;  /* 0x0000000510057209 */ /* 0x000fc40007810000 */
[----:B------:R-:W-:Y:S02]  /*ba50*/  ISETP.GT.AND P2, PT, R0, 0x19, P0 ;  /* 0x000000190000780c */ /* 0x000fe40000744270 */
[----:B------:R-:W-:Y:S02]  /*ba60*/  FSEL R23, R49, -INF , !P1 ;  /* 0xff80000031177808 */ /* 0x000fe40004800000 */
[----:B------:R-:W-:Y:S02]  /*ba70*/  FMNMX.FTZ R102, R26, R102, !PT ;  /* 0x000000661a667209 */ /* 0x000fe40007810000 */
[----:B------:R-:W-:Y:S02]  /*ba80*/  FMNMX.FTZ R5, R15, R5, !PT ;  /* 0x000000050f057209 */ /* 0x000fe40007810000 */
[----:B------:R-:W-:Y:S02]  /*ba90*/  ISETP.GT.AND P1, PT, R0, 0x20, P0 ;  /* 0x000000200000780c */ /* 0x000fe40000724270 */
[----:B------:R-:W-:-:S02]  /*baa0*/  ISETP.LT.OR P2, PT, R2, 0x1a, P2 ;  /* 0x0000001a0200780c */ /* 0x000fc40001741670 */
[----:B------:R-:W-:Y:S02]  /*bab0*/  FMNMX.FTZ R102, R27, R102, !PT ;  /* 0x000000661b667209 */ /* 0x000fe40007810000 */
[----:B------:R-:W-:Y:S02]  /*bac0*/  FMNMX.FTZ R5, R21, R5, !PT ;  /* 0x0000000515057209 */ /* 0x000fe40007810000 */
[----:B------:R-:W-:Y:S02]  /*bad0*/  ISETP.LT.OR P1, PT, R2, 0x21, P1 ;  /* 0x000000210200780c */ /* 0x000fe40000f21670 */
[----:B-12---:R-:W-:Y:S02]  /*bae0*/  FSEL R20, R45, -INF , !P2 ;  /* 0xff8000002d147808 */ /* 0x006fe40005000000 */
[----:B------:R-:W-:Y:S02]  /*baf0*/  ISETP.GT.AND P2, PT, R0, 0x21, P0 ;  /* 0x000000210000780c */ /* 0x000fe40000744270 */
[----:B------:R-:W-:-:S02]  /*bb00*/  FMNMX.FTZ R102, R28, R102, !PT ;  /* 0x000000661c667209 */ /* 0x000fc40007810000 */
[----:B------:R-:W-:Y:S02]  /*bb10*/  FMNMX.FTZ R5, R23, R5, !PT ;  /* 0x0000000517057209 */ /* 0x000fe40007810000 */
[----:B------:R-:W-:Y:S02]  /*bb20*/  FSEL R14, R44, -INF , !P1 ;  /* 0xff8000002c0e7808 */ /* 0x000fe40004800000 */
[----:B------:R-:W-:Y:S02]  /*bb30*/  ISETP.GT.AND P1, PT, R0, 0x28, P0 ;  /* 0x000000280000780c */ /* 0x000fe40000724270 */
[----:B------:R-:W-:Y:S02]  /*bb40*/  ISETP.LT.OR P2, PT, R2, 0x22, P2 ;  /* 0x000000220200780c */ /* 0x000fe40001741670 */
[----:B------:R-:W-:Y:S02]  /*bb50*/  FMNMX.FTZ R102, R29, R102, !PT ;  /* 0x000000661d667209 */ /* 0x000fe40007810000 */
[----:B------:R-:W-:-:S02]  /*bb60*/  FMNMX.FTZ R5, R20, R5, !PT ;  /* 0x0000000514057209 */ /* 0x000fc40007810000 */
[----:B------:R-:W-:Y:S02]  /*bb70*/  ISETP.LT.OR P1, PT, R2, 0x29, P1 ;  /* 0x000000290200780c */ /* 0x000fe40000f21670 */
[----:B------:R-:W-:Y:S02]  /*bb80*/  FSEL R10, R42, -INF , !P2 ;  /* 0xff8000002a0a7808 */ /* 0x000fe40005000000 */
[----:B------:R-:W-:Y:S02]  /*bb90*/  ISETP.GT.AND P2, PT, R0, 0x29, P0 ;  /* 0x000000290000780c */ /* 0x000fe40000744270 */
[----:B------:R-:W-:Y:S02]  /*bba0*/  FMNMX.FTZ R102, R30, R102, !PT ;  /* 0x000000661e667209 */ /* 0x000fe40007810000 */
[----:B------:R-:W-:Y:S02]  /*bbb0*/  FMNMX.FTZ R5, R14, R5, !PT ;  /* 0x000000050e057209 */ /* 0x000fe40007810000 */
[----:B------:R-:W-:-:S02]  /*bbc0*/  FSEL R12, R40, -INF , !P1 ;  /* 0xff800000280c7808 */ /* 0x000fc40004800000 */
[----:B------:R-:W-:Y:S02]  /*bbd0*/  ISETP.GT.AND P1, PT, R0, 0x30, P0 ;  /* 0x000000300000780c */ /* 0x000fe40000724270 */
[----:B------:R-:W-:Y:S02]  /*bbe0*/  ISETP.LT.OR P2, PT, R2, 0x2a, P2 ;  /* 0x0000002a0200780c */ /* 0x000fe40001741670 */
[----:B------:R-:W-:Y:S02]  /*bbf0*/  FMNMX.FTZ R102, R31, R102, !PT ;  /* 0x000000661f667209 */ /* 0x000fe40007810000 */
[----:B------:R-:W-:Y:S02]  /*bc00*/  FMNMX.FTZ R5, R10, R5, !PT ;  /* 0x000000050a057209 */ /* 0x000fe40007810000 */
[----:B------:R-:W-:Y:S02]  /*bc10*/  ISETP.LT.OR P1, PT, R2, 0x31, P1 ;  /* 0x000000310200780c */ /* 0x000fe40000f21670 */
[----:B------:R-:W-:-:S02]  /*bc20*/  FSEL R11, R41, -INF , !P2 ;  /* 0xff800000290b7808 */ /* 0x000fc40005000000 */
[----:B------:R-:W-:Y:S02]  /*bc30*/  ISETP.GT.AND P2, PT, R0, 0x31, P0 ;  /* 0x000000310000780c */ /* 0x000fe40000744270 */
[----:B------:R-:W-:Y:S02]  /*bc40*/  FMNMX.FTZ R102, R32, R102, !PT ;  /* 0x0000006620667209 */ /* 0x000fe40007810000 */
[----:B------:R-:W-:Y:S02]  /*bc50*/  FMNMX.FTZ R5, R12, R5, !PT ;  /* 0x000000050c057209 */ /* 0x000fe40007810000 */
[----:B------:R-:W-:Y:S02]  /*bc60*/  FSEL R19, R19, -INF , !P1 ;  /* 0xff80000013137808 */ /* 0x000fe40004800000 */
[----:B------:R-:W-:Y:S02]  /*bc70*/  ISETP.GT.AND P1, PT, R0, 0x38, P0 ;  /* 0x000000380000780c */ /* 0x000fe40000724270 */
[----:B------:R-:W-:-:S02]  /*bc80*/  ISETP.LT.OR P2, PT, R2, 0x32, P2 ;  /* 0x000000320200780c */ /* 0x000fc40001741670 */
[----:B------:R-:W-:Y:S02]  /*bc90*/  FMNMX.FTZ R102, R33, R102, !PT ;  /* 0x0000006621667209 */ /* 0x000fe40007810000 */
[----:B------:R-:W-:Y:S02]  /*bca0*/  FMNMX.FTZ R5, R11, R5, !PT ;  /* 0x000000050b057209 */ /* 0x000fe40007810000 */
[----:B------:R-:W-:Y:S02]  /*bcb0*/  ISETP.GT.AND P0, PT, R0, 0x39, P0 ;  /* 0x000000390000780c */ /* 0x000fe40000704270 */
[----:B------:R-:W-:Y:S02]  /*bcc0*/  ISETP.LT.OR P1, PT, R2, 0x39, P1 ;  /* 0x000000390200780c */ /* 0x000fe40000f21670 */
[----:B------:R-:W-:Y:S02]  /*bcd0*/  FSEL R18, R39, -INF , !P2 ;  /* 0xff80000027127808 */ /* 0x000fe40005000000 */
[----:B------:R-:W-:-:S02]  /*bce0*/  FMNMX.FTZ R102, R34, R102, !PT ;  /* 0x0000006622667209 */ /* 0x000fc40007810000 */
[----:B------:R-:W-:Y:S02]  /*bcf0*/  FMNMX.FTZ R5, R19, R5, !PT ;  /* 0x0000000513057209 */ /* 0x000fe40007810000 */
[----:B------:R-:W-:Y:S02]  /*bd00*/  ISETP.LT.OR P0, PT, R2, 0x3a, P0 ;  /* 0x0000003a0200780c */ /* 0x000fe40000701670 */
[----:B------:R-:W-:Y:S02]  /*bd10*/  FSEL R17, R22, -INF , !P1 ;  /* 0xff80000016117808 */ /* 0x000fe40004800000 */
[----:B------:R-:W-:Y:S02]  /*bd20*/  FMNMX.FTZ R102, R35, R102, !PT ;  /* 0x0000006623667209 */ /* 0x000fe40007810000 */
[----:B------:R-:W-:Y:S02]  /*bd30*/  FMNMX.FTZ R5, R18, R5, !PT ;  /* 0x0000000512057209 */ /* 0x000fe40007810000 */
[----:B------:R-:W-:-:S02]  /*bd40*/  FSEL R22, R38, -INF , !P0 ;  /* 0xff80000026167808 */ /* 0x000fc40004000000 */
[----:B------:R-:W-:Y:S02]  /*bd50*/  FMNMX.FTZ R102, R37, R102, !PT ;  /* 0x0000006625667209 */ /* 0x000fe40007810000 */
[----:B------:R-:W-:Y:S02]  /*bd60*/  FMNMX.FTZ R5, R17, R5, !PT ;  /* 0x0000000511057209 */ /* 0x000fe40007810000 */
[----:B------:R-:W-:Y:S02]  /*bd70*/  FMNMX.FTZ R102, R36, R102, !PT ;  /* 0x0000006624667209 */ /* 0x000fe40007810000 */
[----:B------:R-:W-:Y:S01]  /*bd80*/  FMNMX.FTZ R5, R22, R5, !PT ;  /* 0x0000000516057209 */ /* 0x000fe20007810000 */
[----:B------:R-:W-:Y:S05]  /*bd90*/  BRA.DIV ~URZ, `(.L_x_778) ;  /* 0x00011aa27f007947 */ /* 0x000fea000b800000 */
[----:B------:R1:W2:Y:S02]  /*bda0*/  SHFL.BFLY PT, R0, R102, 0x2, 0x1f ;  /* 0x0c401f0066007f89 */ /* 0x0002a400000e0000 */
.L_x_919:
[----:B-12---:R-:W-:Y:S01]  /*bdb0*/  FMNMX.FTZ R102, R102, R0, !PT ;  /* 0x0000000066667209 */ /* 0x006fe20007810000 */
[----:B------:R-:W-:Y:S05]  /*bdc0*/  BRA.DIV ~URZ, `(.L_x_779) ;  /* 0x00011ac27f007947 */ /* 0x000fea000b800000 */
[----:B------:R-:W1:Y:S04]  /*bdd0*/  SHFL.BFLY PT, R0, R5, 0x2, 0x1f ;  /* 0x0c401f0005007f89 */ /* 0x000e6800000e0000 */
[----:B------:R-:W2:Y:S01]  /*bde0*/  SHFL.BFLY PT, R2, R102, 0x1, 0x1f ;  /* 0x0c201f0066027f89 */ /* 0x000ea200000e0000 */
[----:B-1----:R-:W-:-:S02]  /*bdf0*/  FMNMX.FTZ R5, R5, R0, !PT ;  /* 0x0000000005057209 */ /* 0x002fc40007810000 */
[----:B--2---:R-:W-:-:S03]  /*be00*/  FMNMX.FTZ R102, R102, R2, !PT ;  /* 0x0000000266667209 */ /* 0x004fc60007810000 */
[----:B------:R1:W2:Y:S04]  /*be10*/  SHFL.BFLY PT, R100, R5, 0x1, 0x1f ;  /* 0x0c201f0005647f89 */ /* 0x0002a800000e0000 */
.L_x_920:
[C---:B------:R-:W-:Y:S01]  /*be20*/  FMUL.FTZ R0, R102.reuse, c[0x0][0x2d0] ;  /* 0x0000b40066007a20 */ /* 0x040fe20000410000 */
[----:B------:R-:W-:Y:S01]  /*be30*/  FSETP.NEU.FTZ.AND P0, PT, R102, -INF , PT ;  /* 0xff8000006600780b */ /* 0x000fe20003f1d000 */
[----:B------:R-:W-:Y:S01]  /*be40*/  WARPSYNC 0xffffffff ;  /* 0xffffffff00007948 */ /* 0x000fe20003800000 */
[----:B--2---:R-:W-:Y:S02]  /*be50*/  FMNMX.FTZ R100, R100, R5, !PT ;  /* 0x0000000564647209 */ /* 0x004fe40007810000 */
[----:B------:R-:W-:Y:S02]  /*be60*/  FSEL R0, R0, RZ, P0 ;  /* 0x000000ff00007208 */ /* 0x000fe40000000000 */
[C---:B------:R-:W-:Y:S01]  /*be70*/  FSETP.NEU.FTZ.AND P0, PT, R100.reuse, -INF , PT ;  /* 0xff8000006400780b */ /* 0x040fe20003f1d000 */
[----:B------:R-:W-:Y:S02]  /*be80*/  FMUL.FTZ R3, R100, c[0x0][0x2d0] ;  /* 0x0000b40064037a20 */ /* 0x000fe40000410000 */
[----:B------:R-:W-:-:S04]  /*be90*/  FFMA.FTZ R2, R7, c[0x0][0x2d0], -R0 ;  /* 0x0000b40007027a23 */ /* 0x000fc80000010800 */
[----:B------:R2:W-:Y:S02]  /*bea0*/  MUFU.EX2 R48, R2 ;  /* 0x0000000200307308 */ /* 0x0005e40000000800 */
[----:B--2---:R-:W-:-:S06]  /*beb0*/  FFMA.FTZ R2, R9, c[0x0][0x2d0], -R0 ;  /* 0x0000b40009027a23 */ /* 0x004fcc0000010800 */
[----:B------:R2:W3:Y:S02]  /*bec0*/  MUFU.EX2 R45, R2 ;  /* 0x00000002002d7308 */ /* 0x0004e40000000800 */
[----:B--2---:R-:W-:-:S06]  /*bed0*/  FFMA.FTZ R2, R24, c[0x0][0x2d0], -R0 ;  /* 0x0000b40018027a23 */ /* 0x004fcc0000010800 */
[----:B------:R2:W4:Y:S02]  /*bee0*/  MUFU.EX2 R47, R2 ;  /* 0x00000002002f7308 */ /* 0x0005240000000800 */
[----:B--2---:R-:W-:-:S06]  /*bef0*/  FFMA.FTZ R2, R25, c[0x0][0x2d0], -R0 ;  /* 0x0000b40019027a23 */ /* 0x004fcc0000010800 */
[----:B------:R2:W5:Y:S02]  /*bf00*/  MUFU.EX2 R44, R2 ;  /* 0x00000002002c7308 */ /* 0x0005640000000800 */
[----:B--2---:R-:W-:-:S06]  /*bf10*/  FFMA.FTZ R2, R26, c[0x0][0x2d0], -R0 ;  /* 0x0000b4001a027a23 */ /* 0x004fcc0000010800 */
[----:B------:R2:W-:Y:S02]  /*bf20*/  MUFU.EX2 R46, R2 ;  /* 0x00000002002e7308 */ /* 0x0005e40000000800 */
[----:B--2---:R-:W-:-:S06]  /*bf30*/  FFMA.FTZ R2, R27, c[0x0][0x2d0], -R0 ;  /* 0x0000b4001b027a23 */ /* 0x004fcc0000010800 */
[----:B------:R2:W1:Y:S02]  /*bf40*/  MUFU.EX2 R43, R2 ;  /* 0x00000002002b7308 */ /* 0x0004640000000800 */
[----:B--2---:R-:W-:-:S06]  /*bf50*/  FFMA.FTZ R2, R28, c[0x0][0x2d0], -R0 ;  /* 0x0000b4001c027a23 */ /* 0x004fcc0000010800 */
[----:B------:R2:W-:Y:S02]  /*bf60*/  MUFU.EX2 R42, R2 ;  /* 0x00000002002a7308 */ /* 0x0005e40000000800 */
        /* <DEDUP_REMOVED lines=16> */
[----:B--2---:R-:W-:Y:S01]  /*c070*/  FFMA.FTZ R2, R36, c[0x0][0x2d0], -R0 ;  /* 0x0000b40024027a23 */ /* 0x004fe20000010800 */
[----:B------:R-:W-:Y:S01]  /*c080*/  FSEL R0, R3, RZ, P0 ;  /* 0x000000ff03007208 */ /* 0x000fe20000000000 */
[----:B---3--:R-:W-:-:S04]  /*c090*/  FADD.FTZ R3, R48, R45 ;  /* 0x0000002d30037221 */ /* 0x008fc80000010000 */
[----:B------:R2:W-:Y:S01]  /*c0a0*/  MUFU.EX2 R98, R2 ;  /* 0x0000000200627308 */ /* 0x0005e20000000800 */
[----:B----4-:R-:W-:Y:S02]  /*c0b0*/  FADD.FTZ R3, R47, R3 ;  /* 0x000000032f037221 */ /* 0x010fe40000010000 */
[--C-:B-1----:R-:W-:Y:S02]  /*c0c0*/  FFMA.FTZ R5, R17, c[0x0][0x2d0], -R0.reuse ;  /* 0x0000b40011057a23 */ /* 0x102fe40000010800 */
[----:B-----5:R-:W-:Y:S02]  /*c0d0*/  FADD.FTZ R3, R44, R3 ;  /* 0x000000032c037221 */ /* 0x020fe40000010000 */
[--C-:B--2---:R-:W-:Y:S02]  /*c0e0*/  FFMA.FTZ R2, R6, c[0x0][0x2d0], -R0.reuse ;  /* 0x0000b40006027a23 */ /* 0x104fe40000010800 */
[--C-:B------:R-:W-:Y:S02]  /*c0f0*/  FFMA.FTZ R6, R22, c[0x0][0x2d0], -R0.reuse ;  /* 0x0000b40016067a23 */ /* 0x100fe40000010800 */
[----:B------:R1:W-:Y:S08]  /*c100*/  MUFU.EX2 R30, R2 ;  /* 0x00000002001e7308 */ /* 0x0003f00000000800 */
[----:B------:R2:W-:Y:S01]  /*c110*/  MUFU.EX2 R99, R6 ;  /* 0x0000000600637308 */ /* 0x0005e20000000800 */
[----:B-1----:R-:W-:Y:S01]  /*c120*/  FFMA.FTZ R2, R8, c[0x0][0x2d0], -R0 ;  /* 0x0000b40008027a23 */ /* 0x002fe20000010800 */
[----:B------:R-:W-:-:S06]  /*c130*/  F2FP.BF16.PACK_AB R8, R43, R46 ;  /* 0x0000002e2b08723e */ /* 0x000fcc00000010ff */
[----:B------:R1:W3:Y:S01]  /*c140*/  MUFU.EX2 R29, R2 ;  /* 0x00000002001d7308 */ /* 0x0002e20000000800 */
[----:B--2---:R-:W-:Y:S01]  /*c150*/  F2FP.BF16.PACK_AB R6, R33, R40 ;  /* 0x000000282106723e */ /* 0x004fe200000010ff */
[----:B-1----:R-:W-:Y:S01]  /*c160*/  FFMA.FTZ R2, R13, c[0x0][0x2d0], -R0 ;  /* 0x0000b4000d027a23 */ /* 0x002fe20000010800 */
[----:B---3--:R-:W-:Y:S01]  /*c170*/  F2FP.BF16.PACK_AB R13, R29, R30 ;  /* 0x0000001e1d0d723e */ /* 0x008fe200000010ff */
[----:B------:R-:W-:-:S04]  /*c180*/  FADD.FTZ R4, R30, R29 ;  /* 0x0000001d1e047221 */ /* 0x000fc80000010000 */
[----:B------:R1:W2:Y:S02]  /*c190*/  MUFU.EX2 R28, R2 ;  /* 0x00000002001c7308 */ /* 0x0002a40000000800 */
[----:B-1----:R-:W-:Y:S02]  /*c1a0*/  FFMA.FTZ R2, R16, c[0x0][0x2d0], -R0 ;  /* 0x0000b40010027a23 */ /* 0x002fe40000010800 */
[----:B--2---:R-:W-:-:S04]  /*c1b0*/  FADD.FTZ R4, R28, R4 ;  /* 0x000000041c047221 */ /* 0x004fc80000010000 */
[----:B------:R1:W2:Y:S02]  /*c1c0*/  MUFU.EX2 R27, R2 ;  /* 0x00000002001b7308 */ /* 0x0002a40000000800 */
[----:B-1----:R-:W-:Y:S01]  /*c1d0*/  FFMA.FTZ R2, R15, c[0x0][0x2d0], -R0 ;  /* 0x0000b4000f027a23 */ /* 0x002fe20000010800 */
[C---:B--2---:R-:W-:Y:S01]  /*c1e0*/  F2FP.BF16.PACK_AB R15, R27.reuse, R28 ;  /* 0x0000001c1b0f723e */ /* 0x044fe200000010ff */
[----:B------:R-:W-:-:S04]  /*c1f0*/  FADD.FTZ R4, R27, R4 ;  /* 0x000000041b047221 */ /* 0x000fc80000010000 */
[----:B------:R1:W2:Y:S02]  /*c200*/  MUFU.EX2 R26, R2 ;  /* 0x00000002001a7308 */ /* 0x0002a40000000800 */
[----:B-1----:R-:W-:Y:S02]  /*c210*/  FFMA.FTZ R2, R21, c[0x0][0x2d0], -R0 ;  /* 0x0000b40015027a23 */ /* 0x002fe40000010800 */
[----:B--2---:R-:W-:-:S04]  /*c220*/  FADD.FTZ R4, R26, R4 ;  /* 0x000000041a047221 */ /* 0x004fc80000010000 */
[----:B------:R1:W-:Y:S02]  /*c230*/  MUFU.EX2 R9, R2 ;  /* 0x0000000200097308 */ /* 0x0003e40000000800 */
[----:B-1----:R-:W-:-:S06]  /*c240*/  FFMA.FTZ R2, R23, c[0x0][0x2d0], -R0 ;  /* 0x0000b40017027a23 */ /* 0x002fcc0000010800 */
[----:B------:R1:W-:Y:S02]  /*c250*/  MUFU.EX2 R25, R2 ;  /* 0x0000000200197308 */ /* 0x0003e40000000800 */
[----:B-1----:R-:W-:-:S06]  /*c260*/  FFMA.FTZ R2, R20, c[0x0][0x2d0], -R0 ;  /* 0x0000b40014027a23 */ /* 0x002fcc0000010800 */
[----:B------:R1:W2:Y:S02]  /*c270*/  MUFU.EX2 R24, R2 ;  /* 0x0000000200187308 */ /* 0x0002a40000000800 */
[----:B-1----:R-:W-:Y:S01]  /*c280*/  FFMA.FTZ R2, R14, c[0x0][0x2d0], -R0 ;  /* 0x0000b4000e027a23 */ /* 0x002fe20000010800 */
[----:B------:R-:W-:-:S05]  /*c290*/  F2FP.BF16.PACK_AB R14, R44, R47 ;  /* 0x0000002f2c0e723e */ /* 0x000fca00000010ff */
[----:B------:R1:W3:Y:S02]  /*c2a0*/  MUFU.EX2 R23, R2 ;  /* 0x0000000200177308 */ /* 0x0002e40000000800 */
[----:B-1----:R-:W-:Y:S01]  /*c2b0*/  FFMA.FTZ R2, R10, c[0x0][0x2d0], -R0 ;  /* 0x0000b4000a027a23 */ /* 0x002fe20000010800 */
[----:B------:R-:W-:-:S05]  /*c2c0*/  F2FP.BF16.PACK_AB R10, R39, R42 ;  /* 0x0000002a270a723e */ /* 0x000fca00000010ff */
[----:B------:R1:W4:Y:S02]  /*c2d0*/  MUFU.EX2 R21, R2 ;  /* 0x0000000200157308 */ /* 0x0003240000000800 */
[----:B-1----:R-:W-:Y:S01]  /*c2e0*/  FFMA.FTZ R2, R12, c[0x0][0x2d0], -R0 ;  /* 0x0000b4000c027a23 */ /* 0x002fe20000010800 */
[----:B------:R-:W-:-:S05]  /*c2f0*/  F2FP.BF16.PACK_AB R12, R45, R48 ;  /* 0x000000302d0c723e */ /* 0x000fca00000010ff */
[----:B------:R1:W5:Y:S02]  /*c300*/  MUFU.EX2 R20, R2 ;  /* 0x0000000200147308 */ /* 0x0003640000000800 */
[----:B-1----:R-:W-:Y:S02]  /*c310*/  FADD.FTZ R2, R46, R3 ;  /* 0x000000032e027221 */ /* 0x002fe40000010000 */
[----:B------:R-:W-:Y:S01]  /*c320*/  FFMA.FTZ R3, R11, c[0x0][0x2d0], -R0 ;  /* 0x0000b4000b037a23 */ /* 0x000fe20000010800 */
[----:B--2---:R-:W-:Y:S01]  /*c330*/  F2FP.BF16.PACK_AB R11, R24, R25 ;  /* 0x00000019180b723e */ /* 0x004fe200000010ff */
[----:B------:R-:W-:Y:S02]  /*c340*/  FADD.FTZ R2, R43, R2 ;  /* 0x000000022b027221 */ /* 0x000fe40000010000 */
[----:B------:R1:W2:Y:S02]  /*c350*/  MUFU.EX2 R7, R3 ;  /* 0x0000000300077308 */ /* 0x0002a40000000800 */
[----:B------:R-:W-:-:S04]  /*c360*/  FADD.FTZ R2, R42, R2 ;  /* 0x000000022a027221 */ /* 0x000fc80000010000 */
[----:B------:R-:W-:-:S04]  /*c370*/  FADD.FTZ R2, R39, R2 ;  /* 0x0000000227027221 */ /* 0x000fc80000010000 */
[----:B------:R-:W-:-:S04]  /*c380*/  FADD.FTZ R2, R41, R2 ;  /* 0x0000000229027221 */ /* 0x000fc80000010000 */
[----:B------:R-:W-:Y:S02]  /*c390*/  FADD.FTZ R2, R38, R2 ;  /* 0x0000000226027221 */ /* 0x000fe40000010000 */
[----:B-1----:R-:W-:Y:S02]  /*c3a0*/  FFMA.FTZ R3, R19, c[0x0][0x2d0], -R0 ;  /* 0x0000b40013037a23 */ /* 0x002fe40000010800 */
[----:B------:R-:W-:Y:S02]  /*c3b0*/  FADD.FTZ R2, R40, R2 ;  /* 0x0000000228027221 */ /* 0x000fe40000010000 */
[----:B------:R1:W1:Y:S02]  /*c3c0*/  MUFU.EX2 R16, R3 ;  /* 0x0000000300107308 */ /* 0x0002640000000800 */
[C---:B-1----:R-:W-:Y:S01]  /*c3d0*/  FADD.FTZ R3, R9.reuse, R4 ;  /* 0x0000000409037221 */ /* 0x042fe20000010000 */
[----:B------:R-:W-:Y:S01]  /*c3e0*/  F2FP.BF16.PACK_AB R9, R9, R26 ;  /* 0x0000001a0909723e */ /* 0x000fe200000010ff */
[----:B------:R-:W-:-:S02]  /*c3f0*/  FFMA.FTZ R4, R18, c[0x0][0x2d0], -R0 ;  /* 0x0000b40012047a23 */ /* 0x000fc40000010800 */
[----:B------:R-:W-:Y:S02]  /*c400*/  FADD.FTZ R3, R25, R3 ;  /* 0x0000000319037221 */ /* 0x000fe40000010000 */
[----:B------:R1:W1:Y:S01]  /*c410*/  MUFU.EX2 R97, R4 ;  /* 0x0000000400617308 */ /* 0x0002620000000800 */
[----:B------:R-:W-:Y:S02]  /*c420*/  FADD.FTZ R0, R33, R2 ;  /* 0x0000000221007221 */ /* 0x000fe40000010000 */
[----:B------:R-:W-:Y:S02]  /*c430*/  FADD.FTZ R3, R24, R3 ;  /* 0x0000000318037221 */ /* 0x000fe40000010000 */
[----:B------:R-:W-:Y:S02]  /*c440*/  FADD.FTZ R0, R32, R0 ;  /* 0x0000000020007221 */ /* 0x000fe40000010000 */
[----:B---3--:R-:W-:Y:S01]  /*c450*/  FADD.FTZ R3, R23, R3 ;  /* 0x0000000317037221 */ /* 0x008fe20000010000 */
[----:B------:R3:W3:Y:S01]  /*c460*/  MUFU.EX2 R2, R5 ;  /* 0x0000000500027308 */ /* 0x0006e20000000800 */
[C---:B------:R-:W-:Y:S01]  /*c470*/  FADD.FTZ R0, R96.reuse, R0 ;  /* 0x0000000060007221 */ /* 0x040fe20000010000 */
[----:B------:R-:W-:Y:S01]  /*c480*/  F2FP.BF16.PACK_AB R96, R96, R32 ;  /* 0x000000206060723e */ /* 0x000fe200000010ff */
[----:B----4-:R-:W-:-:S02]  /*c490*/  FADD.FTZ R3, R21, R3 ;  /* 0x0000000315037221 */ /* 0x010fc40000010000 */
[----:B------:R-:W-:Y:S02]  /*c4a0*/  FADD.FTZ R0, R31, R0 ;  /* 0x000000001f007221 */ /* 0x000fe40000010000 */
[----:B-----5:R-:W-:Y:S01]  /*c4b0*/  FADD.FTZ R3, R20, R3 ;  /* 0x0000000314037221 */ /* 0x020fe20000010000 */
[----:B-1----:R-:W-:Y:S01]  /*c4c0*/  F2FP.BF16.PACK_AB R4, R38, R41 ;  /* 0x000000292604723e */ /* 0x002fe200000010ff */
[C---:B------:R-:W-:Y:S01]  /*c4d0*/  FADD.FTZ R200, R98.reuse, R0 ;  /* 0x0000000062c87221 */ /* 0x040fe20000010000 */
[----:B------:R-:W-:Y:S01]  /*c4e0*/  F2FP.BF16.PACK_AB R98, R98, R31 ;  /* 0x0000001f6262723e */ /* 0x000fe200000010ff */
[C---:B--2---:R-:W-:Y:S01]  /*c4f0*/  FADD.FTZ R3, R7.reuse, R3 ;  /* 0x0000000307037221 */ /* 0x044fe20000010000 */
[----:B------:R-:W-:-:S03]  /*c500*/  F2FP.BF16.PACK_AB R7, R7, R20 ;  /* 0x000000140707723e */ /* 0x000fc600000010ff */
[----:B------:R-:W-:Y:S01]  /*c510*/  FADD.FTZ R3, R16, R3 ;  /* 0x0000000310037221 */ /* 0x000fe20000010000 */
[----:B---3--:R-:W-:-:S03]  /*c520*/  F2FP.BF16.PACK_AB R5, R21, R23 ;  /* 0x000000171505723e */ /* 0x008fc600000010ff */
[C---:B------:R-:W-:Y:S01]  /*c530*/  FADD.FTZ R3, R97.reuse, R3 ;  /* 0x0000000361037221 */ /* 0x040fe20000010000 */
[----:B------:R-:W-:-:S03]  /*c540*/  F2FP.BF16.PACK_AB R97, R97, R16 ;  /* 0x000000106161723e */ /* 0x000fc600000010ff */
[----:B------:R-:W-:-:S04]  /*c550*/  FADD.FTZ R3, R2, R3 ;  /* 0x0000000302037221 */ /* 0x000fc80000010000 */
[C---:B------:R-:W-:Y:S01]  /*c560*/  FADD.FTZ R199, R99.reuse, R3 ;  /* 0x0000000363c77221 */ /* 0x040fe20000010000 */
[----:B------:R-:W-:Y:S02]  /*c570*/  F2FP.BF16.PACK_AB R99, R99, R2 ;  /* 0x000000026363723e */ /* 0x000fe400000010ff */
[----:B------:R-:W1:Y:S04]  /*c580*/  LDSM.16.MT88.4 R20, [R143] ;  /* 0x000000008f14783b */ /* 0x000e680000004200 */
[----:B------:R-:W2:Y:S04]  /*c590*/  LDSM.16.MT88.4 R16, [R168] ;  /* 0x00000000a810783b */ /* 0x000ea80000004200 */
[----:B------:R-:W3:Y:S04]  /*c5a0*/  LDSM.16.MT88.4 R40, [R143+0x800] ;  /* 0x000800008f28783b */ /* 0x000ee80000004200 */
[----:B------:R-:W4:Y:S04]  /*c5b0*/  LDSM.16.MT88.4 R36, [R168+0x800] ;  /* 0x00080000a824783b */ /* 0x000f280000004200 */
[----:B------:R-:W2:Y:S04]  /*c5c0*/  LDSM.16.MT88.4 R48, [R171] ;  /* 0x00000000ab30783b */ /* 0x000ea80000004200 */
[----:B------:R-:W3:Y:S04]  /*c5d0*/  LDSM.16.MT88.4 R56, [R170] ;  /* 0x00000000aa38783b */ /* 0x000ee80000004200 */
[----:B------:R-:W3:Y:S04]  /*c5e0*/  LDSM.16.MT88.4 R60, [R143+0x2000] ;  /* 0x002000008f3c783b */ /* 0x000ee80000004200 */
[----:B------:R-:W3:Y:S04]  /*c5f0*/  LDSM.16.MT88.4 R52, [R171+0x800] ;  /* 0x00080000ab34783b */ /* 0x000ee80000004200 */
[----:B------:R-:W3:Y:S04]  /*c600*/  LDSM.16.MT88.4 R44, [R170+0x800] ;  /* 0x00080000aa2c783b */ /* 0x000ee80000004200 */
[----:B------:R-:W-:Y:S01]  /*c610*/  LDSM.16.MT88.4 R64, [R170+0x2000] ;  /* 0x00200000aa40783b */ /* 0x000fe20000004200 */
[C---:B-1----:R-:W-:Y:S03]  /*c620*/  HMMA.16816.F32.BF16 R32, R12.reuse, R20, RZ ;  /* 0x000000140c20723c */ /* 0x042fe600000418ff */
[----:B------:R-:W5:Y:S05]  /*c630*/  LDL R2, [R1+0x4] ;  /* 0x0000040001027983 */ /* 0x000f6a0000100800 */
[C---:B------:R-:W-:Y:S08]  /*c640*/  HMMA.16816.F32.BF16 R28, R12.reuse, R22, RZ ;  /* 0x000000160c1c723c */ /* 0x040ff000000418ff */
[C---:B--2---:R-:W-:Y:S08]  /*c650*/  HMMA.16816.F32.BF16 R24, R12.reuse, R16, RZ ;  /* 0x000000100c18723c */ /* 0x044ff000000418ff */
[----:B------:R-:W-:Y:S08]  /*c660*/  HMMA.16816.F32.BF16 R20, R12, R18, RZ ;  /* 0x000000120c14723c */ /* 0x000ff000000418ff */
[C---:B---3--:R-:W-:Y:S08]  /*c670*/  HMMA.16816.F32.BF16 R136, R8.reuse, R40, R32 ;  /* 0x000000280888723c */ /* 0x048ff00000041820 */
[C---:B----4-:R-:W-:Y:S08]  /*c680*/  HMMA.16816.F32.BF16 R128, R8.reuse, R36, R24 ;  /* 0x000000240880723c */ /* 0x050ff00000041818 */
[----:B------:R-:W-:Y:S01]  /*c690*/  HMMA.16816.F32.BF16 R120, R8, R38, R20 ;  /* 0x000000260878723c */ /* 0x000fe20000041814 */
[----:B------:R-:W1:Y:S07]  /*c6a0*/  LDSM.16.MT88.4 R36, [R143+0x2800] ;  /* 0x002800008f24783b */ /* 0x000e6e0000004200 */
[----:B------:R-:W-:Y:S08]  /*c6b0*/  HMMA.16816.F32.BF16 R16, R12, R48, RZ ;  /* 0x000000300c10723c */ /* 0x000ff000000418ff */
[----:B------:R-:W-:Y:S01]  /*c6c0*/  HMMA.16816.F32.BF16 R148, R8, R42, R28 ;  /* 0x0000002a0894723c */ /* 0x000fe2000004181c */
[----:B------:R-:W2:Y:S07]  /*c6d0*/  LDSM.16.MT88.4 R40, [R168+0x2000] ;  /* 0x00200000a828783b */ /* 0x000eae0000004200 */
[C---:B------:R-:W-:Y:S01]  /*c6e0*/  HMMA.16816.F32.BF16 R32, R12.reuse, R50, RZ ;  /* 0x000000320c20723c */ /* 0x040fe200000418ff */
[----:B------:R-:W3:Y:S07]  /*c6f0*/  LDSM.16.MT88.4 R48, [R171+0x2000] ;  /* 0x00200000ab30783b */ /* 0x000eee0000004200 */
[C---:B------:R-:W-:Y:S08]  /*c700*/  HMMA.16816.F32.BF16 R28, R12.reuse, R56, RZ ;  /* 0x000000380c1c723c */ /* 0x040ff000000418ff */
[C---:B------:R-:W-:Y:S01]  /*c710*/  HMMA.16816.F32.BF16 R24, R12.reuse, R58, RZ ;  /* 0x0000003a0c18723c */ /* 0x040fe200000418ff */
[----:B------:R-:W4:Y:S07]  /*c720*/  LDSM.16.MT88.4 R56, [R168+0x2800] ;  /* 0x00280000a838783b */ /* 0x000f2e0000004200 */
[----:B------:R-:W-:Y:S08]  /*c730*/  HMMA.16816.F32.BF16 R20, R12, R60, RZ ;  /* 0x0000003c0c14723c */ /* 0x000ff000000418ff */
[C---:B------:R-:W-:Y:S08]  /*c740*/  HMMA.16816.F32.BF16 R152, R8.reuse, R52, R16 ;  /* 0x000000340898723c */ /* 0x040ff00000041810 */
[C---:B------:R-:W-:Y:S01]  /*c750*/  HMMA.16816.F32.BF16 R124, R8.reuse, R54, R32 ;  /* 0x00000036087c723c */ /* 0x040fe20000041820 */
[----:B------:R-:W3:Y:S07]  /*c760*/  LDSM.16.MT88.4 R52, [R171+0x2800] ;  /* 0x00280000ab34783b */ /* 0x000eee0000004200 */
[C---:B------:R-:W-:Y:S08]  /*c770*/  HMMA.16816.F32.BF16 R112, R8.reuse, R44, R28 ;  /* 0x0000002c0870723c */ /* 0x040ff0000004181c */
[----:B------:R-:W-:Y:S01]  /*c780*/  HMMA.16816.F32.BF16 R116, R8, R46, R24 ;  /* 0x0000002e0874723c */ /* 0x000fe20000041818 */
[----:B------:R-:W4:Y:S07]  /*c790*/  LDSM.16.MT88.4 R44, [R143+0x4000] ;  /* 0x004000008f2c783b */ /* 0x000f2e0000004200 */
[----:B------:R-:W-:Y:S01]  /*c7a0*/  HMMA.16816.F32.BF16 R16, R12, R62, RZ ;  /* 0x0000003e0c10723c */ /* 0x000fe200000418ff */
[----:B------:R-:W4:Y:S07]  /*c7b0*/  LDSM.16.MT88.4 R60, [R170+0x2800] ;  /* 0x00280000aa3c783b */ /* 0x000f2e0000004200 */
[----:B-1----:R-:W-:Y:S08]  /*c7c0*/  HMMA.16816.F32.BF16 R132, R8, R36, R20 ;  /* 0x000000240884723c */ /* 0x002ff00000041814 */
[C---:B--2---:R-:W-:Y:S08]  /*c7d0*/  HMMA.16816.F32.BF16 R28, R12.reuse, R42, RZ ;  /* 0x0000002a0c1c723c */ /* 0x044ff000000418ff */
[C---:B---3--:R-:W-:Y:S08]  /*c7e0*/  HMMA.16816.F32.BF16 R24, R12.reuse, R48, RZ ;  /* 0x000000300c18723c */ /* 0x048ff000000418ff */
[C---:B------:R-:W-:Y:S01]  /*c7f0*/  HMMA.16816.F32.BF16 R20, R12.reuse, R50, RZ ;  /* 0x000000320c14723c */ /* 0x040fe200000418ff */
[----:B------:R-:W1:Y:S07]  /*c800*/  LDSM.16.MT88.4 R48, [R168+0x4000] ;  /* 0x00400000a830783b */ /* 0x000e6e0000004200 */
[----:B------:R-:W-:Y:S01]  /*c810*/  HMMA.16816.F32.BF16 R32, R12, R40, RZ ;  /* 0x000000280c20723c */ /* 0x000fe200000418ff */
[----:B------:R-:W2:Y:S07]  /*c820*/  LDSM.16.MT88.4 R40, [R143+0x4800] ;  /* 0x004800008f28783b */ /* 0x000eae0000004200 */
[----:B------:R-:W-:Y:S01]  /*c830*/  HMMA.16816.F32.BF16 R144, R8, R38, R16 ;  /* 0x000000260890723c */ /* 0x000fe20000041810 */
[----:B------:R-:W3:Y:S07]  /*c840*/  LDSM.16.MT88.4 R36, [R168+0x4800] ;  /* 0x00480000a824783b */ /* 0x000eee0000004200 */
[----:B------:R-:W-:Y:S08]  /*c850*/  HMMA.16816.F32.BF16 R16, R12, R64, RZ ;  /* 0x000000400c10723c */ /* 0x000ff000000418ff */
[C---:B----4-:R-:W-:Y:S08]  /*c860*/  HMMA.16816.F32.BF16 R88, R8.reuse, R58, R28 ;  /* 0x0000003a0858723c */ /* 0x050ff0000004181c */
[----:B------:R-:W-:Y:S08]  /*c870*/  HMMA.16816.F32.BF16 R108, R8, R52, R24 ;  /* 0x00000034086c723c */ /* 0x000ff00000041818 */
[C---:B------:R-:W-:Y:S08]  /*c880*/  HMMA.16816.F32.BF16 R28, R12.reuse, R44, RZ ;  /* 0x0000002c0c1c723c */ /* 0x040ff000000418ff */
[----:B------:R-:W-:Y:S01]  /*c890*/  HMMA.16816.F32.BF16 R24, R12, R46, RZ ;  /* 0x0000002e0c18723c */ /* 0x000fe200000418ff */
[----:B------:R-:W4:Y:S07]  /*c8a0*/  LDSM.16.MT88.4 R44, [R171+0x4000] ;  /* 0x00400000ab2c783b */ /* 0x000f2e0000004200 */
[C---:B------:R-:W-:Y:S08]  /*c8b0*/  HMMA.16816.F32.BF16 R80, R8.reuse, R60, R16 ;  /* 0x0000003c0850723c */ /* 0x040ff00000041810 */
[----:B------:R-:W-:Y:S08]  /*c8c0*/  HMMA.16816.F32.BF16 R84, R8, R54, R20 ;  /* 0x000000360854723c */ /* 0x000ff00000041814 */
[C---:B-1----:R-:W-:Y:S08]  /*c8d0*/  HMMA.16816.F32.BF16 R16, R12.reuse, R50, RZ ;  /* 0x000000320c10723c */ /* 0x042ff000000418ff */
[----:B------:R-:W-:Y:S08]  /*c8e0*/  HMMA.16816.F32.BF16 R20, R12, R48, RZ ;  /* 0x000000300c14723c */ /* 0x000ff000000418ff */
[C---:B--2---:R-:W-:Y:S01]  /*c8f0*/  HMMA.16816.F32.BF16 R76, R8.reuse, R40, R28 ;  /* 0x00000028084c723c */ /* 0x044fe2000004181c */
[----:B------:R-:W1:Y:S07]  /*c900*/  LDSM.16.MT88.4 R28, [R171+0x4800] ;  /* 0x00480000ab1c783b */ /* 0x000e6e0000004200 */
[----:B------:R-:W-:Y:S08]  /*c910*/  HMMA.16816.F32.BF16 R92, R8, R56, R32 ;  /* 0x00000038085c723c */ /* 0x000ff00000041820 */
[----:B------:R-:W-:Y:S08]  /*c920*/  HMMA.16816.F32.BF16 R32, R12, R66, RZ ;  /* 0x000000420c20723c */ /* 0x000ff000000418ff */
[C---:B---3--:R-:W-:Y:S08]  /*c930*/  HMMA.16816.F32.BF16 R48, R8.reuse, R38, R16 ;  /* 0x000000260830723c */ /* 0x048ff00000041810 */
[----:B------:R-:W-:Y:S01]  /*c940*/  HMMA.16816.F32.BF16 R56, R8, R36, R20 ;  /* 0x000000240838723c */ /* 0x000fe20000041814 */
[----:B------:R-:W2:Y:S07]  /*c950*/  LDSM.16.MT88.4 R20, [R170+0x4000] ;  /* 0x00400000aa14783b */ /* 0x000eae0000004200 */
[----:B----4-:R-:W-:Y:S08]  /*c960*/  HMMA.16816.F32.BF16 R16, R12, R44, RZ ;  /* 0x0000002c0c10723c */ /* 0x010ff000000418ff */
[----:B------:R-:W-:Y:S08]  /*c970*/  HMMA.16816.F32.BF16 R72, R8, R62, R32 ;  /* 0x0000003e0848723c */ /* 0x000ff00000041820 */
[----:B------:R-:W-:Y:S08]  /*c980*/  HMMA.16816.F32.BF16 R32, R12, R46, RZ ;  /* 0x0000002e0c20723c */ /* 0x000ff000000418ff */
[C---:B-1----:R-:W-:Y:S01]  /*c990*/  HMMA.16816.F32.BF16 R44, R8.reuse, R28, R16 ;  /* 0x0000001c082c723c */ /* 0x042fe20000041810 */
[----:B------:R-:W1:Y:S07]  /*c9a0*/  LDSM.16.MT88.4 R16, [R170+0x4800] ;  /* 0x00480000aa10783b */ /* 0x000e6e0000004200 */
[----:B------:R-:W-:Y:S08]  /*c9b0*/  HMMA.16816.F32.BF16 R68, R8, R42, R24 ;  /* 0x0000002a0844723c */ /* 0x000ff00000041818 */
[C---:B--2---:R-:W-:Y:S08]  /*c9c0*/  HMMA.16816.F32.BF16 R24, R12.reuse, R20, RZ ;  /* 0x000000140c18723c */ /* 0x044ff000000418ff */
[----:B------:R-:W-:Y:S08]  /*c9d0*/  HMMA.16816.F32.BF16 R12, R12, R22, RZ ;  /* 0x000000160c0c723c */ /* 0x000ff000000418ff */
[C---:B------:R-:W-:Y:S08]  /*c9e0*/  HMMA.16816.F32.BF16 R32, R8.reuse, R30, R32 ;  /* 0x0000001e0820723c */ /* 0x040ff00000041820 */
[C---:B-1----:R-:W-:Y:S08]  /*c9f0*/  HMMA.16816.F32.BF16 R24, R8.reuse, R16, R24 ;  /* 0x000000100818723c */ /* 0x042ff00000041818 */
[----:B------:R-:W-:Y:S01]  /*ca00*/  HMMA.16816.F32.BF16 R16, R8, R18, R12 ;  /* 0x000000120810723c */ /* 0x000fe2000004180c */
[----:B------:R-:W1:Y:S04]  /*ca10*/  LDSM.16.MT88.4 R12, [R143+0x1000] ;  /* 0x001000008f0c783b */ /* 0x000e680000004200 */
[----:B------:R-:W2:Y:S03]  /*ca20*/  LDSM.16.MT88.4 R8, [R168+0x1000] ;  /* 0x00100000a808783b */ /* 0x000ea60000004200 */
        /* <DEDUP_REMOVED lines=8> */
[----:B------:R-:W1:Y:S04]  /*cab0*/  LDSM.16.MT88.4 R12, [R143+0x3000] ;  /* 0x003000008f0c783b */ /* 0x000e680000004200 */
[----:B------:R-:W-:Y:S03]  /*cac0*/  LDSM.16.MT88.4 R124, [R168+0x1800] ;  /* 0x00180000a87c783b */ /* 0x000fe60000004200 */
[C---:B--2---:R-:W-:Y:S08]  /*cad0*/  HMMA.16816.F32.BF16 R112, R4.reuse, R8, R112 ;  /* 0x000000080470723c */ /* 0x044ff00000041870 */
[C---:B------:R-:W-:Y:S01]  /*cae0*/  HMMA.16816.F32.BF16 R40, R4.reuse, R10, R116 ;  /* 0x0000000a0428723c */ /* 0x040fe20000041874 */
[----:B------:R-:W2:Y:S04]  /*caf0*/  LDSM.16.MT88.4 R8, [R168+0x3000] ;  /* 0x00300000a808783b */ /* 0x000ea80000004200 */
[----:B------:R-:W-:Y:S03]  /*cb00*/  LDSM.16.MT88.4 R116, [R171+0x1800] ;  /* 0x00180000ab74783b */ /* 0x000fe60000004200 */
[C---:B-1----:R-:W-:Y:S01]  /*cb10*/  HMMA.16816.F32.BF16 R52, R4.reuse, R12, R132 ;  /* 0x0000000c0434723c */ /* 0x042fe20000041884 */
[----:B------:R-:W-:Y:S07]  /*cb20*/  LDSM.16.MT88.4 R132, [R143+0x1800] ;  /* 0x001800008f84783b */ /* 0x000fee0000004200 */
[C---:B------:R-:W-:Y:S01]  /*cb30*/  HMMA.16816.F32.BF16 R144, R4.reuse, R14, R144 ;  /* 0x0000000e0490723c */ /* 0x040fe20000041890 */
[----:B------:R-:W1:Y:S07]  /*cb40*/  LDSM.16.MT88.4 R12, [R171+0x3000] ;  /* 0x00300000ab0c783b */ /* 0x000e6e0000004200 */
[C---:B--2---:R-:W-:Y:S08]  /*cb50*/  HMMA.16816.F32.BF16 R60, R4.reuse, R8, R92 ;  /* 0x00000008043c723c */ /* 0x044ff0000004185c */
[C---:B------:R-:W-:Y:S01]  /*cb60*/  HMMA.16816.F32.BF16 R64, R4.reuse, R10, R88 ;  /* 0x0000000a0440723c */ /* 0x040fe20000041858 */
[----:B------:R-:W2:Y:S07]  /*cb70*/  LDSM.16.MT88.4 R8, [R170+0x3000] ;  /* 0x00300000aa08783b */ /* 0x000eae0000004200 */
[C---:B-1----:R-:W-:Y:S01]  /*cb80*/  HMMA.16816.F32.BF16 R156, R4.reuse, R12, R108 ;  /* 0x0000000c049c723c */ /* 0x042fe2000004186c */
[----:B------:R-:W-:Y:S07]  /*cb90*/  LDSM.16.MT88.4 R108, [R170+0x1800] ;  /* 0x00180000aa6c783b */ /* 0x000fee0000004200 */
        /* <DEDUP_REMOVED lines=8> */
[C---:B--2---:R-:W-:Y:S01]  /*cc20*/  HMMA.16816.F32.BF16 R76, R4.reuse, R8, R56 ;  /* 0x00000008044c723c */ /* 0x044fe20000041838 */
[----:B------:R-:W-:Y:S07]  /*cc30*/  LDSM.16.MT88.4 R56, [R171+0x3800] ;  /* 0x00380000ab38783b */ /* 0x000fee0000004200 */
[C---:B------:R-:W-:Y:S01]  /*cc40*/  HMMA.16816.F32.BF16 R84, R4.reuse, R10, R48 ;  /* 0x0000000a0454723c */ /* 0x040fe20000041830 */
[----:B------:R-:W2:Y:S04]  /*cc50*/  LDSM.16.MT88.4 R8, [R170+0x5000] ;  /* 0x00500000aa08783b */ /* 0x000ea80000004200 */
[----:B------:R-:W3:Y:S03]  /*cc60*/  LDSM.16.MT88.4 R48, [R168+0x3800] ;  /* 0x00380000a830783b */ /* 0x000ee60000004200 */
[----:B-1----:R-:W-:Y:S08]  /*cc70*/  HMMA.16816.F32.BF16 R148, R4, R12, R44 ;  /* 0x0000000c0494723c */ /* 0x002ff0000004182c */
[----:B------:R-:W-:Y:S08]  /*cc80*/  HMMA.16816.F32.BF16 R112, R96, R108, R112 ;  /* 0x0000006c6070723c */ /* 0x000ff00000041870 */
[----:B--2---:R-:W-:Y:S01]  /*cc90*/  HMMA.16816.F32.BF16 R24, R4, R8, R24 ;  /* 0x000000080418723c */ /* 0x004fe20000041818 */
[----:B------:R-:W2:Y:S04]  /*cca0*/  LDL R9, [R1+0x64] ;  /* 0x0000640001097983 */ /* 0x000ea80000100800 */
[----:B------:R-:W2:Y:S03]  /*ccb0*/  LDL R8, [R1+0x58] ;  /* 0x0000580001087983 */ /* 0x000ea60000100800 */
[C---:B---3--:R-:W-:Y:S08]  /*ccc0*/  HMMA.16816.F32.BF16 R44, R96.reuse, R48, R60 ;  /* 0x00000030602c723c */ /* 0x048ff0000004183c */
[----:B------:R-:W-:Y:S01]  /*ccd0*/  HMMA.16816.F32.BF16 R48, R96, R50, R64 ;  /* 0x000000326030723c */ /* 0x000fe20000041840 */
[----:B------:R-:W1:Y:S07]  /*cce0*/  LDSM.16.MT88.4 R64, [R170+0x3800] ;  /* 0x00380000aa40783b */ /* 0x000e6e0000004200 */
[C---:B------:R-:W-:Y:S08]  /*ccf0*/  HMMA.16816.F32.BF16 R32, R4.reuse, R14, R32 ;  /* 0x0000000e0420723c */ /* 0x040ff00000041820 */
[----:B------:R-:W-:Y:S01]  /*cd00*/  HMMA.16816.F32.BF16 R16, R4, R10, R16 ;  /* 0x0000000a0410723c */ /* 0x000fe20000041810 */
[----:B------:R-:W-:Y:S07]  /*cd10*/  LDSM.16.MT88.4 R4, [R170+0x5800] ;  /* 0x00580000aa04783b */ /* 0x000fee0000004200 */
[C---:B-1----:R-:W-:Y:S01]  /*cd20*/  HMMA.16816.F32.BF16 R60, R96.reuse, R64, R80 ;  /* 0x00000040603c723c */ /* 0x042fe20000041850 */
[----:B------:R-:W-:Y:S07]  /*cd30*/  LDSM.16.MT88.4 R80, [R168+0x5800] ;  /* 0x00580000a850783b */ /* 0x000fee0000004200 */
[C---:B------:R-:W-:Y:S01]  /*cd40*/  HMMA.16816.F32.BF16 R64, R96.reuse, R66, R72 ;  /* 0x000000426040723c */ /* 0x040fe20000041848 */
[----:B------:R-:W1:Y:S07]  /*cd50*/  LDSM.16.MT88.4 R72, [R143+0x5800] ;  /* 0x005800008f48783b */ /* 0x000e6e0000004200 */
[----:B------:R-:W-:Y:S01]  /*cd60*/  HMMA.16816.F32.BF16 R108, R96, R110, R40 ;  /* 0x0000006e606c723c */ /* 0x000fe20000041828 */
[----:B------:R-:W3:Y:S01]  /*cd70*/  LDSM.16.MT88.4 R40, [R143+0x3800] ;  /* 0x003800008f28783b */ /* 0x000ee20000004200 */
[----:B------:R-:W-:-:S05]  /*cd80*/  IMAD.MOV.U32 R101, RZ, RZ, 0x1 ;  /* 0x00000001ff657424 */ /* 0x000fca00078e00ff */
[C---:B------:R-:W-:Y:S01]  /*cd90*/  ISETP.NE.AND P0, PT, R101.reuse, c[0x0][0x2c4], PT ;  /* 0x0000b10065007a0c */ /* 0x040fe20003f05270 */
[C---:B-1----:R-:W-:Y:S08]  /*cda0*/  HMMA.16816.F32.BF16 R68, R96.reuse, R72, R152 ;  /* 0x000000486044723c */ /* 0x042ff00000041898 */
[----:B------:R-:W-:Y:S01]  /*cdb0*/  HMMA.16816.F32.BF16 R72, R96, R74, R88 ;  /* 0x0000004a6048723c */ /* 0x000fe20000041858 */
[----:B------:R-:W1:Y:S01]  /*cdc0*/  LDSM.16.MT88.4 R88, [R171+0x5800] ;  /* 0x00580000ab58783b */ /* 0x000e620000004200 */
[----:B-----5:R-:W-:Y:S01]  /*cdd0*/  IMAD.SHL.U32 R2, R2, 0x80, RZ ;  /* 0x0000008002027824 */ /* 0x020fe200078e00ff */
[----:B------:R-:W-:-:S03]  /*cde0*/  ISETP.LE.AND P1, PT, R101, c[0x0][0x32c], PT ;  /* 0x0000cb0065007a0c */ /* 0x000fc60003f23270 */
[----:B------:R-:W-:Y:S02]  /*cdf0*/  @P0 IMAD.HI.U32 R3, R2, c[0x0][0x2c8], RZ ;  /* 0x0000b20002030a27 */ /* 0x000fe400078e00ff */
[----:B------:R-:W-:Y:S02]  /*ce00*/  HMMA.16816.F32.BF16 R120, R96, R116, R120 ;  /* 0x000000746078723c */ /* 0x000fe40000041878 */
[----:B------:R-:W-:Y:S01]  /*ce10*/  IMAD.MOV.U32 R0, RZ, RZ, R2 ;  /* 0x000000ffff007224 */ /* 0x000fe200078e0002 */
[----:B------:R-:W-:-:S05]  /*ce20*/  @P0 SHF.R.U32.HI R0, RZ, c[0x0][0x2cc], R3 ;  /* 0x0000b300ff000a19 */ /* 0x000fca0000011603 */
[----:B------:R-:W-:Y:S01]  /*ce30*/  HMMA.16816.F32.BF16 R116, R96, R118, R36 ;  /* 0x000000766074723c */ /* 0x000fe20000041824 */
[----:B------:R-:W-:-:S07]  /*ce40*/  IADD3 R195, R195, -0x2, RZ ;  /* 0xfffffffec3c37810 */ /* 0x000fce0007ffe0ff */
[C---:B---3--:R-:W-:Y:S08]  /*ce50*/  HMMA.16816.F32.BF16 R36, R96.reuse, R40, R52 ;  /* 0x000000286024723c */ /* 0x048ff00000041834 */
        /* <DEDUP_REMOVED lines=8> */
[C---:B------:R-:W-:Y:S08]  /*cee0*/  HMMA.16816.F32.BF16 R124, R96.reuse, R126, R28 ;  /* 0x0000007e607c723c */ /* 0x040ff0000004181c */
[C---:B------:R-:W-:Y:S08]  /*cef0*/  HMMA.16816.F32.BF16 R40, R96.reuse, R42, R144 ;  /* 0x0000002a6028723c */ /* 0x040ff00000041890 */
[C---:B------:R-:W-:Y:S08]  /*cf00*/  HMMA.16816.F32.BF16 R88, R96.reuse, R90, R32 ;  /* 0x0000005a6058723c */ /* 0x040ff00000041820 */
[C---:B------:R-:W-:Y:S08]  /*cf10*/  HMMA.16816.F32.BF16 R92, R96.reuse, R4, R24 ;  /* 0x00000004605c723c */ /* 0x040ff00000041818 */
[----:B------:R-:W-:Y:S01]  /*cf20*/  HMMA.16816.F32.BF16 R96, R96, R6, R16 ;  /* 0x000000066060723c */ /* 0x000fe20000041810 */
[----:B--2---:R-:W-:-:S04]  /*cf30*/  IADD3 R3, -R8, R9, R0 ;  /* 0x0000000908037210 */ /* 0x004fc80007ffe100 */
[----:B------:R-:W-:Y:S01]  /*cf40*/  IADD3 R0, R3, c[0x0][0x328], RZ ;  /* 0x0000ca0003007a10 */ /* 0x000fe20007ffe0ff */
[----:B------:R-:W-:Y:S05]  /*cf50*/  @!P1 BRA `(.L_x_780) ;  /* 0x0000011000009947 */ /* 0x000fea0003800000 */
[C---:B------:R-:W-:Y:S01]  /*cf60*/  ISETP.GT.AND P0, PT, R3.reuse, RZ, PT ;  /* 0x000000ff0300720c */ /* 0x040fe20003f04270 */
[----:B------:R-:W-:Y:S01]  /*cf70*/  BSSY B0, `(.L_x_781) ;  /* 0x000000c000007945 */ /* 0x000fe20003800000 */
[----:B------:R-:W-:-:S11]  /*cf80*/  IADD3 R4, R3, -0x1, RZ ;  /* 0xffffffff03047810 */ /* 0x000fd60007ffe0ff */
[----:B------:R-:W-:Y:S05]  /*cf90*/  @P0 BRA `(.L_x_782) ;  /* 0x0000006000000947 */ /* 0x000fea0003800000 */
[----:B------:R-:W-:Y:S01]  /*cfa0*/  ISETP.NE.AND P0, PT, R101, c[0x0][0x32c], PT ;  /* 0x0000cb0065007a0c */ /* 0x000fe20003f05270 */
[----:B------:R-:W-:-:S12]  /*cfb0*/  IMAD.MOV R3, RZ, RZ, -R3 ;  /* 0x000000ffff037224 */ /* 0x000fd800078e0a03 */
[----:B------:R-:W-:-:S05]  /*cfc0*/  @P0 IMAD.HI.U32 R4, R3, c[0x0][0x330], RZ ;  /* 0x0000cc0003040a27 */ /* 0x000fca00078e00ff */
[----:B------:R-:W-:-:S04]  /*cfd0*/  @P0 SHF.R.U32.HI R3, RZ, c[0x0][0x334], R4 ;  /* 0x0000cd00ff030a19 */ /* 0x000fc80000011604 */
[----:B------:R-:W-:Y:S01]  /*cfe0*/  LOP3.LUT R4, RZ, R3, RZ, 0x33, !PT ;  /* 0x00000003ff047212 */ /* 0x000fe200078e33ff */
[----:B------:R-:W-:Y:S05]  /*cff0*/  BRA `(.L_x_783) ;  /* 0x0000003000007947 */ /* 0x000fea0003800000 */
.L_x_782:
[----:B------:R-:W-:-:S13]  /*d000*/  ISETP.NE.AND P0, PT, R101, c[0x0][0x32c], PT ;  /* 0x0000cb0065007a0c */ /* 0x000fda0003f05270 */
[----:B------:R-:W-:-:S05]  /*d010*/  @P0 IMAD.HI.U32 R3, R4, c[0x0][0x330], RZ ;  /* 0x0000cc0004030a27 */ /* 0x000fca00078e00ff */
[----:B------:R-:W-:Y:S02]  /*d020*/  @P0 SHF.R.U32.HI R4, RZ, c[0x0][0x334], R3 ;  /* 0x0000cd00ff040a19 */ /* 0x000fe40000011603 */
.L_x_783:
[----:B------:R-:W-:Y:S05]  /*d030*/  BSYNC B0 ;  /* 0x0000000000007941 */ /* 0x000fea0003800000 */
.L_x_781:
[----:B------:R-:W-:-:S05]  /*d040*/  MOV R3, c[0x0][0x32c] ;  /* 0x0000cb0000037a02 */ /* 0x000fca0000000f00 */
[----:B------:R-:W-:-:S05]  /*d050*/  IMAD R4, R4, R3, c[0x0][0x32c] ;  /* 0x0000cb0004047624 */ /* 0x000fca00078e0203 */
[----:B------:R-:W-:-:S04]  /*d060*/  IMNMX R0, R0, R4, PT ;  /* 0x0000000400007217 */ /* 0x000fc80003800200 */
.L_x_780:
[----:B------:R-:W-:-:S04]  /*d070*/  SHF.R.S32.HI R3, RZ, 0x1f, R0 ;  /* 0x0000001fff037819 */ /* 0x000fc80000011400 */
[----:B------:R-:W-:-:S04]  /*d080*/  LEA.HI R0, R3, R0, RZ, 0x6 ;  /* 0x0000000003007211 */ /* 0x000fc800078f30ff */
[----:B------:R-:W-:-:S04]  /*d090*/  SHF.R.S32.HI R0, RZ, 0x6, R0 ;  /* 0x00000006ff007819 */ /* 0x000fc80000011400 */
[----:B------:R-:W-:-:S04]  /*d0a0*/  IMNMX R207, R216, R0, !PT ;  /* 0x00000000d8cf7217 */ /* 0x000fc80007800200 */
[----:B------:R-:W-:-:S13]  /*d0b0*/  ISETP.GE.AND P0, PT, R195, R207, PT ;  /* 0x000000cfc300720c */ /* 0x000fda0003f06270 */
[----:B------:R-:W-:Y:S05]  /*d0c0*/  @!P0 BRA `(.L_x_784) ;  /* 0x00003c5000008947 */ /* 0x000fea0003800000 */
.L_x_805:
        /* <DEDUP_REMOVED lines=15> */
[----:B------:R-:W-:-:S05]  /*d1c0*/  @P0 BRA `(.L_x_786) ;  /* 0x000003b000000947 */ /* 0x000fca0003800000 */
[C---:B------:R-:W-:Y:S01]  /*d1d0*/  IMAD.WIDE.U32 R2, R197.reuse, c[0x0][0x208], RZ ;  /* 0x00008200c5027a25 */ /* 0x040fe200078e00ff */
[----:B------:R-:W-:Y:S05]  /*d1e0*/  SHF.R.S32.HI R0, RZ, 0x1f, R197 ;  /* 0x0000001fff007819 */ /* 0x000fea00000114c5 */
[----:B------:R-:W-:Y:S04]  /*d1f0*/  IMAD R0, R0, c[0x0][0x208], RZ ;  /* 0x0000820000007a24 */ /* 0x000fe800078e02ff */
[----:B------:R-:W-:Y:S05]  /*d200*/  IMAD R0, R197, c[0x0][0x20c], R0 ;  /* 0x00008300c5007a24 */ /* 0x000fea00078e0200 */
[----:B------:R-:W-:Y:S02]  /*d210*/  IADD3 R3, R3, R0, RZ ;  /* 0x0000000003037210 */ /* 0x000fe40007ffe0ff */
[----:B------:R-:W-:Y:S03]  /*d220*/  SHF.R.S32.HI R0, RZ, 0x1f, R196 ;  /* 0x0000001fff007819 */ /* 0x000fe600000114c4 */
        /* <DEDUP_REMOVED lines=9> */
.L_x_921:
[----:B------:R-:W-:-:S05]  /*d2c0*/  BRA.DIV ~URZ, `(.L_x_788) ;  /* 0x000107427f007947 */ /* 0x000fca000b800000 */
[----:B------:R-:W5:Y:S01]  /*d2d0*/  SHFL.IDX PT, R0, R7, RZ, 0x181f ;  /* 0x00181fff07007589 */ /* 0x000f6200000e0000 */
[----:B------:R-:W-:Y:S01]  /*d2e0*/  IMAD.SHL.U32 R13, R198, 0x2, RZ ;  /* 0x00000002c60d7824 */ /* 0x000fe200078e00ff */
[----:B------:R-:W-:Y:S01]  /*d2f0*/  SHF.R.S32.HI R2, RZ, 0x1f, R198 ;  /* 0x0000001fff027819 */ /* 0x000fe200000114c6 */
[C---:B------:R-:W-:Y:S01]  /*d300*/  IMAD.SHL.U32 R6, R205.reuse, 0x2, RZ ;  /* 0x00000002cd067824 */ /* 0x040fe200078e00ff */
[----:B------:R-:W-:Y:S01]  /*d310*/  SHF.L.U64.HI R12, R205, 0x1, R218 ;  /* 0x00000001cd0c7819 */ /* 0x000fe200000102da */
[----:B------:R-:W-:Y:S01]  /*d320*/  IMAD.SHL.U32 R15, R204, 0x2, RZ ;  /* 0x00000002cc0f7824 */ /* 0x000fe200078e00ff */
[----:B------:R-:W-:Y:S02]  /*d330*/  SHF.L.U64.HI R22, R198, 0x1, R2 ;  /* 0x00000001c6167819 */ /* 0x000fe40000010202 */
[----:B------:R-:W-:Y:S02]  /*d340*/  SHF.L.U64.HI R21, R204, 0x1, R217 ;  /* 0x00000001cc157819 */ /* 0x000fe400000102d9 */
[----:B------:R-:W-:Y:S05]  /*d350*/  SEL R20, RZ, 0x10, P6 ;  /* 0x00000010ff147807 */ /* 0x000fea0003000000 */
[----:B------:R-:W-:Y:S01]  /*d360*/  IMAD.MOV.U32 R14, RZ, RZ, R20 ;  /* 0x000000ffff0e7224 */ /* 0x000fe200078e0014 */
[----:B-----5:R-:W-:Y:S05]  /*d370*/  IADD3 R2, P0, R0, R13, RZ ;  /* 0x0000000d00027210 */ /* 0x020fea0007f1e0ff */
[----:B---3--:R-:W-:Y:S05]  /*d380*/  IMAD.X R3, R4, 0x1, R22, P0 ;  /* 0x0000000104037824 */ /* 0x008fea00000e0616 */
[----:B------:R-:W-:Y:S01]  /*d390*/  @!PT LDS RZ, [RZ] ;  /* 0x00000000fffff984 */ /* 0x000fe20000000800 */
[----:B------:R-:W-:Y:S01]  /*d3a0*/  @!PT LDS RZ, [RZ] ;  /* 0x00000000fffff984 */ /* 0x000fe20000000800 */
[----:B------:R3:W-:Y:S02]  /*d3b0*/  LDGSTS.E.BYPASS.LTC128B.128 [R190+0x100], [R2.64], !P5 ;  /* 0x0010000002be7fae */ /* 0x0007e4000e901d4a */
[----:B---3--:R-:W-:Y:S05]  /*d3c0*/  IADD3 R2, P0, R0, R6, RZ ;  /* 0x0000000600027210 */ /* 0x008fea0007f1e0ff */
[----:B------:R-:W-:Y:S05]  /*d3d0*/  IMAD.X R3, R4, 0x1, R12, P0 ;  /* 0x0000000104037824 */ /* 0x000fea00000e060c */
[----:B------:R3:W-:Y:S02]  /*d3e0*/  LDGSTS.E.BYPASS.LTC128B.128 [R190+0x2100], [R2.64], !P4 ;  /* 0x0210000002be7fae */ /* 0x0007e4000e101d4a */
[----:B---3--:R-:W-:Y:S02]  /*d3f0*/  IADD3 R2, P0, R0, R15, RZ ;  /* 0x0000000f00027210 */ /* 0x008fe40007f1e0ff */
[----:B------:R-:W3:Y:S03]  /*d400*/  SHFL.IDX PT, R0, R7, 0x1, 0x181f ;  /* 0x00381f0007007f89 */ /* 0x000ee600000e0000 */
[----:B------:R-:W-:Y:S02]  /*d410*/  IMAD.X R3, R4, 0x1, R21, P0 ;  /* 0x0000000104037824 */ /* 0x000fe400000e0615 */
[----:B------:R5:W4:Y:S04]  /*d420*/  SHFL.IDX PT, R4, R5, 0x1, 0x181f ;  /* 0x00381f0005047f89 */ /* 0x000b2800000e0000 */
[----:B------:R2:W-:Y:S01]  /*d430*/  LDGSTS.E.BYPASS.LTC128B.128 [R190+0x4100], [R2.64], !P6 ;  /* 0x0410000002be7fae */ /* 0x0005e2000f101d4a */
[----:B----45:R-:W-:Y:S04]  /*d440*/  SEL R5, RZ, 0x10, P4 ;  /* 0x00000010ff057807 */ /* 0x030fe80002000000 */
.L_x_922:
[C---:B---3--:R-:W-:Y:S02]  /*d450*/  ISETP.NE.U32.AND P2, PT, R5.reuse, RZ, PT ;  /* 0x000000ff0500720c */ /* 0x048fe40003f45070 */
[----:B------:R-:W-:Y:S02]  /*d460*/  IADD3 R5, -R5, 0x10, RZ ;  /* 0x0000001005057810 */ /* 0x000fe40007ffe1ff */
[----:B--2---:R-:W-:Y:S02]  /*d470*/  IADD3 R2, -R14, 0x10, RZ ;  /* 0x000000100e027810 */ /* 0x004fe40007ffe1ff */
[----:B------:R-:W-:Y:S02]  /*d480*/  LOP3.LUT R5, R5, 0xf, RZ, 0xc0, !PT ;  /* 0x0000000f05057812 */ /* 0x000fe400078ec0ff */
[----:B------:R-:W-:Y:S02]  /*d490*/  LOP3.LUT R2, R2, 0xf, RZ, 0xc0, !PT ;  /* 0x0000000f02027812 */ /* 0x000fe400078ec0ff */
[----:B------:R-:W-:Y:S04]  /*d4a0*/  IADD3 R6, P1, P0, R5, R0, R6 ;  /* 0x0000000005067210 */ /* 0x000fe8000783e006 */
[----:B------:R-:W-:Y:S02]  /*d4b0*/  IADD3.X R7, RZ, R4, R12, P1, P0 ;  /* 0x00000004ff077210 */ /* 0x000fe40000fe040c */
[----:B------:R-:W-:Y:S05]  /*d4c0*/  IADD3 R12, P0, R0, R13, RZ ;  /* 0x0000000d000c7210 */ /* 0x000fea0007f1e0ff */
[----:B------:R-:W-:Y:S01]  /*d4d0*/  IMAD.X R13, R4, 0x1, R22, P0 ;  /* 0x00000001040d7824 */ /* 0x000fe200000e0616 */
[----:B------:R-:W-:Y:S04]  /*d4e0*/  IADD3 R2, P1, P0, R2, R0, R15 ;  /* 0x0000000002027210 */ /* 0x000fe8000783e00f */
[----:B------:R-:W-:Y:S01]  /*d4f0*/  @!PT LDS RZ, [RZ] ;  /* 0x00000000fffff984 */ /* 0x000fe20000000800 */
[----:B------:R-:W-:Y:S01]  /*d500*/  @!PT LDS RZ, [RZ] ;  /* 0x00000000fffff984 */ /* 0x000fe20000000800 */
[----:B------:R-:W-:Y:S01]  /*d510*/  @!PT LDS RZ, [RZ] ;  /* 0x00000000fffff984 */ /* 0x000fe20000000800 */
[----:B------:R2:W-:Y:S01]  /*d520*/  LDGSTS.E.BYPASS.LTC128B.128 [R190+0x1100], [R12.64], !P5 ;  /* 0x011000000cbe7fae */ /* 0x0005e2000e901d4a */
[----:B------:R-:W-:Y:S02]  /*d530*/  IADD3.X R3, RZ, R4, R21, P1, P0 ;  /* 0x00000004ff037210 */ /* 0x000fe40000fe0415 */
[----:B------:R-:W-:Y:S01]  /*d540*/  ISETP.NE.U32.AND P0, PT, R14, RZ, PT ;  /* 0x000000ff0e00720c */ /* 0x000fe20003f05070 */
[----:B------:R2:W-:Y:S11]  /*d550*/  LDGSTS.E.BYPASS.LTC128B.128.ZFILL [R190+0x3100], [R6.64], P2 ;  /* 0x0310000006be7fae */ /* 0x0005f60009141d4a */
[----:B------:R-:W-:Y:S01]  /*d560*/  @!UPT UIADD3 URZ, URZ, URZ, URZ ;  /* 0x0000003f3f3ff290 */ /* 0x000fe2000fffe03f */
[----:B------:R2:W-:Y:S02]  /*d570*/  LDGSTS.E.BYPASS.LTC128B.128.ZFILL [R190+0x5100], [R2.64], P0 ;  /* 0x0510000002be7fae */ /* 0x0005e40008141d4a */
.L_x_786:
[----:B------:R-:W-:Y:S05]  /*d580*/  BSYNC B0 ;  /* 0x0000000000007941 */ /* 0x000fea0003800000 */
.L_x_785:
[----:B------:R-:W0:Y:S01]  /*d590*/  LDGDEPBAR ;  /* 0x00000000000079af */ /* 0x000e220000000000 */
[----:B------:R-:W-:Y:S01]  /*d5a0*/  WARPSYNC 0xffffffff ;  /* 0xffffffff00007948 */ /* 0x000fe20003800000 */
[C---:B--23--:R-:W-:Y:S01]  /*d5b0*/  HMMA.16816.F32.BF16 R4, R32.reuse, R8, RZ ;  /* 0x000000082004723c */ /* 0x04cfe200000418ff */
[----:B------:R-:W-:Y:S02]  /*d5c0*/  BSSY B0, `(.L_x_789) ;  /* 0x0000121000007945 */ /* 0x000fe40003800000 */
[----:B------:R-:W-:Y:S05]  /*d5d0*/  ISETP.GT.AND P0, PT, R195, R216, PT ;  /* 0x000000d8c300720c */ /* 0x000fea0003f04270 */
[C---:B------:R-:W-:Y:S08]  /*d5e0*/  HMMA.16816.F32.BF16 R8, R32.reuse, R10, RZ ;  /* 0x0000000a2008723c */ /* 0x040ff000000418ff */
[C---:B----4-:R-:W-:Y:S08]  /*d5f0*/  HMMA.16816.F32.BF16 R12, R32.reuse, R16, RZ ;  /* 0x00000010200c723c */ /* 0x050ff000000418ff */
[C---:B------:R-:W-:Y:S08]  /*d600*/  HMMA.16816.F32.BF16 R16, R32.reuse, R18, RZ ;  /* 0x000000122010723c */ /* 0x040ff000000418ff */
[C---:B-1----:R-:W-:Y:S08]  /*d610*/  HMMA.16816.F32.BF16 R20, R32.reuse, R24, RZ ;  /* 0x000000182014723c */ /* 0x042ff000000418ff */
        /* <DEDUP_REMOVED lines=18> */
[----:B------:R-:W-:Y:S07]  /*d740*/  LDSM.16.M88.4 R152, [R169] ;  /* 0x00000000a998783b */ /* 0x000fee0000000200 */
[C---:B--2---:R-:W-:Y:S08]  /*d750*/  HMMA.16816.F32.BF16 R12, R144.reuse, R156, R12 ;  /* 0x0000009c900c723c */ /* 0x044ff0000004180c */
[C---:B------:R-:W-:Y:S01]  /*d760*/  HMMA.16816.F32.BF16 R16, R144.reuse, R158, R16 ;  /* 0x0000009e9010723c */ /* 0x040fe20000041810 */
[----:B------:R-:W-:Y:S07]  /*d770*/  LDSM.16.M88.4 R156, [R169+0x800] ;  /* 0x00080000a99c783b */ /* 0x000fee0000000200 */
[C---:B---3--:R-:W-:Y:S08]  /*d780*/  HMMA.16816.F32.BF16 R20, R144.reuse, R148, R20 ;  /* 0x000000949014723c */ /* 0x048ff00000041814 */
[C---:B------:R-:W-:Y:S01]  /*d790*/  HMMA.16816.F32.BF16 R24, R144.reuse, R150, R24 ;  /* 0x000000969018723c */ /* 0x040fe20000041818 */
[----:B------:R-:W1:Y:S07]  /*d7a0*/  LDSM.16.M88.4 R148, [R175] ;  /* 0x00000000af94783b */ /* 0x000e6e0000000200 */
[C---:B------:R-:W-:Y:S08]  /*d7b0*/  HMMA.16816.F32.BF16 R28, R144.reuse, R160, R28 ;  /* 0x000000a0901c723c */ /* 0x040ff0000004181c */
        /* <DEDUP_REMOVED lines=28> */
[----:B------:R-:W3:Y:S01]  /*d980*/  LDSM.16.M88.4 R160, [R182] ;  /* 0x00000000b6a0783b */ /* 0x000ee20000000200 */
        /* <DEDUP_REMOVED lines=64> */
[----:B------:R-:W-:Y:S01]  /*dd90*/  LDSM.16.M88.4 R160, [R169+0x4000] ;  /* 0x00400000a9a0783b */ /* 0x000fe20000000200 */
        /* <DEDUP_REMOVED lines=14> */
[----:B------:R-:W-:Y:S02]  /*de80*/  FMUL.FTZ R4, R4, c[0x0][0x320] ;  /* 0x0000c80004047a20 */ /* 0x000fe40000410000 */
[----:B------:R-:W-:Y:S02]  /*de90*/  FMUL.FTZ R5, R5, c[0x0][0x320] ;  /* 0x0000c80005057a20 */ /* 0x000fe40000410000 */
[----:B------:R-:W2:Y:S01]  /*dea0*/  MUFU.TANH R166, R4 ;  /* 0x0000000400a67308 */ /* 0x000ea20000002400 */
[----:B------:R-:W-:Y:S02]  /*deb0*/  FMUL.FTZ R6, R6, c[0x0][0x320] ;  /* 0x0000c80006067a20 */ /* 0x000fe40000410000 */
[----:B------:R-:W-:Y:S02]  /*dec0*/  FMUL.FTZ R7, R7, c[0x0][0x320] ;  /* 0x0000c80007077a20 */ /* 0x000fe40000410000 */
[----:B------:R-:W-:Y:S01]  /*ded0*/  FMUL.FTZ R8, R8, c[0x0][0x320] ;  /* 0x0000c80008087a20 */ /* 0x000fe20000410000 */
[C---:B-1----:R-:W-:Y:S03]  /*dee0*/  HMMA.16816.F32.BF16 R12, R156.reuse, R144, R12 ;  /* 0x000000909c0c723c */ /* 0x042fe6000004180c */
[----:B------:R-:W-:Y:S01]  /*def0*/  FMUL.FTZ R9, R9, c[0x0][0x320] ;  /* 0x0000c80009097a20 */ /* 0x000fe20000410000 */
[----:B------:R-:W1:Y:S01]  /*df00*/  MUFU.TANH R165, R5 ;  /* 0x0000000500a57308 */ /* 0x000e620000002400 */
[----:B------:R-:W-:Y:S02]  /*df10*/  FMUL.FTZ R10, R10, c[0x0][0x320] ;  /* 0x0000c8000a0a7a20 */ /* 0x000fe40000410000 */
[----:B------:R-:W-:Y:S01]  /*df20*/  FMUL.FTZ R11, R11, c[0x0][0x320] ;  /* 0x0000c8000b0b7a20 */ /* 0x000fe20000410000 */
[C---:B------:R-:W-:Y:S06]  /*df30*/  HMMA.16816.F32.BF16 R16, R156.reuse, R146, R16 ;  /* 0x000000929c10723c */ /* 0x040fec0000041810 */
[----:B------:R-:W3:Y:S10]  /*df40*/  MUFU.TANH R192, R6 ;  /* 0x0000000600c07308 */ /* 0x000ef40000002400 */
        /* <DEDUP_REMOVED lines=9> */
[----:B------:R-:W-:Y:S05]  /*dfe0*/  FMUL.FTZ R19, R19, c[0x0][0x320] ;  /* 0x0000c80013137a20 */ /* 0x000fea0000410000 */
[----:B------:R-:W1:Y:S01]  /*dff0*/  MUFU.TANH R162, R9 ;  /* 0x0000000900a27308 */ /* 0x000e620000002400 */
[----:B----4-:R-:W4:Y:S09]  /*e000*/  LDSM.16.M88.4 R4, [R169+0x5000] ;  /* 0x00500000a904783b */ /* 0x010f320000000200 */
[----:B------:R-:W1:Y:S10]  /*e010*/  MUFU.TANH R189, R10 ;  /* 0x0000000a00bd7308 */ /* 0x000e740000002400 */
[----:B------:R5:W1:Y:S10]  /*e020*/  MUFU.TANH R167, R11 ;  /* 0x0000000b00a77308 */ /* 0x000a740000002400 */
[----:B------:R-:W1:Y:S10]  /*e030*/  MUFU.TANH R164, R14 ;  /* 0x0000000e00a47308 */ /* 0x000e740000002400 */
[----:B------:R-:W1:Y:S01]  /*e040*/  MUFU.TANH R163, R15 ;  /* 0x0000000f00a37308 */ /* 0x000e620000002400 */
[----:B-----5:R-:W5:Y:S01]  /*e050*/  LDSM.16.M88.4 R8, [R169+0x5800] ;  /* 0x00580000a908783b */ /* 0x020f620000000200 */
[----:B------:R-:W-:Y:S04]  /*e060*/  DEPBAR.LE SB0, 0x0 ;  /* 0x000080000000791a */ /* 0x000fe80000000000 */
[C---:B----4-:R-:W-:Y:S04]  /*e070*/  HMMA.16816.F32.BF16 R20, R156.reuse, R4, R20 ;  /* 0x000000049c14723c */ /* 0x050fe80000041814 */
[----:B------:R4:W1:Y:S01]  /*e080*/  MUFU.TANH R151, R16 ;  /* 0x0000001000977308 */ /* 0x0008620000002400 */
[----:B------:R-:W-:Y:S03]  /*e090*/  BAR.SYNC.DEFER_BLOCKING 0x0 ;  /* 0x0000000000007b1d */ /* 0x000fe60000010000 */
[C---:B------:R-:W-:Y:S06]  /*e0a0*/  HMMA.16816.F32.BF16 R24, R156.reuse, R6, R24 ;  /* 0x000000069c18723c */ /* 0x040fec0000041818 */
[----:B------:R1:W1:Y:S10]  /*e0b0*/  MUFU.TANH R148, R17 ;  /* 0x0000001100947308 */ /* 0x0002740000002400 */
[----:B------:R-:W2:Y:S01]  /*e0c0*/  MUFU.TANH R155, R12 ;  /* 0x0000000c009b7308 */ /* 0x000ea20000002400 */
[----:B------:R-:W-:Y:S02]  /*e0d0*/  FMUL.FTZ R23, R23, c[0x0][0x320] ;  /* 0x0000c80017177a20 */ /* 0x000fe40000410000 */
[----:B----4-:R-:W-:Y:S02]  /*e0e0*/  FMUL.FTZ R16, R21, c[0x0][0x320] ;  /* 0x0000c80015107a20 */ /* 0x010fe40000410000 */
[----:B------:R-:W-:Y:S05]  /*e0f0*/  FMUL.FTZ R22, R22, c[0x0][0x320] ;  /* 0x0000c80016167a20 */ /* 0x000fea0000410000 */
[----:B------:R-:W4:Y:S01]  /*e100*/  MUFU.TANH R152, R23 ;  /* 0x0000001700987308 */ /* 0x000f220000002400 */
[----:B------:R-:W-:Y:S02]  /*e110*/  FMUL.FTZ R26, R26, c[0x0][0x320] ;  /* 0x0000c8001a1a7a20 */ /* 0x000fe40000410000 */
[----:B------:R-:W-:Y:S01]  /*e120*/  FMUL.FTZ R15, R24, c[0x0][0x320] ;  /* 0x0000c800180f7a20 */ /* 0x000fe20000410000 */
[C---:B-----5:R-:W-:Y:S03]  /*e130*/  HMMA.16816.F32.BF16 R28, R156.reuse, R8, R28 ;  /* 0x000000089c1c723c */ /* 0x060fe6000004181c */
[----:B-1----:R-:W-:Y:S02]  /*e140*/  FMUL.FTZ R17, R20, c[0x0][0x320] ;  /* 0x0000c80014117a20 */ /* 0x002fe40000410000 */
[----:B------:R-:W-:Y:S01]  /*e150*/  FMUL.FTZ R14, R25, c[0x0][0x320] ;  /* 0x0000c800190e7a20 */ /* 0x000fe20000410000 */
[----:B------:R1:W1:Y:S01]  /*e160*/  MUFU.TANH R147, R26 ;  /* 0x0000001a00937308 */ /* 0x0002620000002400 */
[----:B------:R-:W-:Y:S01]  /*e170*/  FMUL.FTZ R27, R27, c[0x0][0x320] ;  /* 0x0000c8001b1b7a20 */ /* 0x000fe20000410000 */
[----:B------:R-:W-:Y:S08]  /*e180*/  HMMA.16816.F32.BF16 R32, R156, R10, R32 ;  /* 0x0000000a9c20723c */ /* 0x000ff00000041820 */
[----:B------:R2:W2:Y:S08]  /*e190*/  MUFU.TANH R154, R13 ;  /* 0x0000000d009a7308 */ /* 0x0004b00000002400 */
[----:B------:R-:W-:Y:S02]  /*e1a0*/  FMUL.FTZ R25, R29, c[0x0][0x320] ;  /* 0x0000c8001d197a20 */ /* 0x000fe40000410000 */
[----:B------:R2:W2:Y:S01]  /*e1b0*/  MUFU.TANH R161, R18 ;  /* 0x0000001200a17308 */ /* 0x0004a20000002400 */
[----:B------:R-:W-:Y:S02]  /*e1c0*/  FMUL.FTZ R30, R30, c[0x0][0x320] ;  /* 0x0000c8001e1e7a20 */ /* 0x000fe40000410000 */
[----:B------:R-:W-:Y:S02]  /*e1d0*/  FMUL.FTZ R31, R31, c[0x0][0x320] ;  /* 0x0000c8001f1f7a20 */ /* 0x000fe40000410000 */
[----:B-1----:R-:W-:Y:S02]  /*e1e0*/  FMUL.FTZ R26, R28, c[0x0][0x320] ;  /* 0x0000c8001c1a7a20 */ /* 0x002fe40000410000 */
[----:B------:R-:W-:Y:S02]  /*e1f0*/  FMUL.FTZ R24, R32, c[0x0][0x320] ;  /* 0x0000c80020187a20 */ /* 0x000fe40000410000 */
[----:B------:R-:W-:Y:S01]  /*e200*/  FMUL.FTZ R23, R33, c[0x0][0x320] ;  /* 0x0000c80021177a20 */ /* 0x000fe20000410000 */
[----:B------:R1:W1:Y:S01]  /*e210*/  MUFU.TANH R160, R19 ;  /* 0x0000001300a07308 */ /* 0x0002620000002400 */
[----:B------:R-:W-:Y:S02]  /*e220*/  FMUL.FTZ R34, R34, c[0x0][0x320] ;  /* 0x0000c80022227a20 */ /* 0x000fe40000410000 */
[----:B------:R-:W-:Y:S07]  /*e230*/  FMUL.FTZ R35, R35, c[0x0][0x320] ;  /* 0x0000c80023237a20 */ /* 0x000fee0000410000 */
[----:B------:R-:W1:Y:S10]  /*e240*/  MUFU.TANH R17, R17 ;  /* 0x0000001100117308 */ /* 0x000e740000002400 */
[----:B------:R-:W1:Y:S10]  /*e250*/  MUFU.TANH R16, R16 ;  /* 0x0000001000107308 */ /* 0x000e740000002400 */
[----:B------:R1:W1:Y:S10]  /*e260*/  MUFU.TANH R153, R22 ;  /* 0x0000001600997308 */ /* 0x0002740000002400 */
[----:B------:R-:W1:Y:S10]  /*e270*/  MUFU.TANH R15, R15 ;  /* 0x0000000f000f7308 */ /* 0x000e740000002400 */
[----:B------:R-:W1:Y:S10]  /*e280*/  MUFU.TANH R14, R14 ;  /* 0x0000000e000e7308 */ /* 0x000e740000002400 */
[----:B------:R1:W1:Y:S10]  /*e290*/  MUFU.TANH R146, R27 ;  /* 0x0000001b00927308 */ /* 0x0002740000002400 */
[----:B------:R-:W1:Y:S10]  /*e2a0*/  MUFU.TANH R26, R26 ;  /* 0x0000001a001a7308 */ /* 0x000e740000002400 */
[----:B------:R-:W1:Y:S10]  /*e2b0*/  MUFU.TANH R25, R25 ;  /* 0x0000001900197308 */ /* 0x000e740000002400 */
[----:B------:R1:W1:Y:S10]  /*e2c0*/  MUFU.TANH R145, R30 ;  /* 0x0000001e00917308 */ /* 0x0002740000002400 */
[----:B------:R1:W1:Y:S10]  /*e2d0*/  MUFU.TANH R101, R31 ;  /* 0x0000001f00657308 */ /* 0x0002740000002400 */
[----:B------:R-:W1:Y:S10]  /*e2e0*/  MUFU.TANH R24, R24 ;  /* 0x0000001800187308 */ /* 0x000e740000002400 */
[----:B------:R-:W1:Y:S10]  /*e2f0*/  MUFU.TANH R23, R23 ;  /* 0x0000001700177308 */ /* 0x000e740000002400 */
[----:B------:R1:W1:Y:S10]  /*e300*/  MUFU.TANH R149, R34 ;  /* 0x0000002200957308 */ /* 0x0002740000002400 */
[----:B------:R1:W1:Y:S01]  /*e310*/  MUFU.TANH R150, R35 ;  /* 0x0000002300967308 */ /* 0x0002620000002400 */
[----:B------:R-:W-:-:S05]  /*e320*/  @!P0 BRA `(.L_x_790) ;  /* 0x000004a000008947 */ /* 0x000fca0003800000 */
[----:B--234-:R-:W-:Y:S02]  /*e330*/  IMAD.MOV.U32 R0, RZ, RZ, 0x1 ;  /* 0x00000001ff007424 */ /* 0x01cfe400078e00ff */
[----:B------:R-:W-:Y:S02]  /*e340*/  IMAD.MOV.U32 R196, RZ, RZ, RZ ;  /* 0x000000ffffc47224 */ /* 0x000fe400078e00ff */
[----:B------:R-:W-:Y:S01]  /*e350*/  IMAD R2, R195, 0x40, R226 ;  /* 0x00000040c3027824 */ /* 0x000fe200078e02e2 */
[----:B------:R-:W-:Y:S04]  /*e360*/  ISETP.NE.AND P0, PT, R0, c[0x0][0x2b8], PT ;  /* 0x0000ae0000007a0c */ /* 0x000fe80003f05270 */
[----:B------:R-:W-:Y:S05]  /*e370*/  IADD3 R2, R2, -0x40, R206 ;  /* 0xffffffc002027810 */ /* 0x000fea0007ffe0ce */
[--C-:B------:R-:W-:Y:S04]  /*e380*/  IMAD.MOV.U32 R0, RZ, RZ, R2.reuse ;  /* 0x000000ffff007224 */ /* 0x100fe800078e0002 */
[----:B------:R-:W-:Y:S05]  /*e390*/  @P0 IMAD.HI.U32 R3, R2, c[0x0][0x2bc], RZ ;  /* 0x0000af0002030a27 */ /* 0x000fea00078e00ff */
[----:B------:R-:W-:Y:S04]  /*e3a0*/  @P0 SHF.R.U32.HI R0, RZ, c[0x0][0x2c0], R3 ;  /* 0x0000b000ff000a19 */ /* 0x000fe80000011603 */
[C---:B------:R-:W-:Y:S02]  /*e3b0*/  IADD3 R4, -R0.reuse, RZ, RZ ;  /* 0x000000ff00047210 */ /* 0x040fe40007ffe1ff */
[----:B------:R-:W-:Y:S03]  /*e3c0*/  @!P3 IADD3 R3, P0, R0, R230, RZ ;  /* 0x000000e60003b210 */ /* 0x000fe60007f1e0ff */
[----:B------:R-:W-:Y:S01]  /*e3d0*/  IMAD R197, R4, c[0x0][0x2b8], R2 ;  /* 0x0000ae0004c57a24 */ /* 0x000fe200078e0202 */
[----:B------:R-:W-:Y:S02]  /*e3e0*/  @!P3 LEA.HI.X.SX32 R0, R0, R232, 0x1, P0 ;  /* 0x000000e80000b211 */ /* 0x000fe400000f0eff */
[C---:B------:R-:W-:Y:S04]  /*e3f0*/  @!P3 LEA R2, P0, R3.reuse, c[0x0][0x2a0], 0x2 ;  /* 0x0000a8000302ba11 */ /* 0x040fe800078010ff */
[----:B------:R-:W-:Y:S02]  /*e400*/  @!P3 LEA.HI.X R3, R3, c[0x0][0x2a4], R0, 0x2, P0 ;  /* 0x0000a9000303ba11 */ /* 0x000fe400000f1400 */
[----:B------:R-:W-:Y:S03]  /*e410*/  SHF.R.S32.HI R0, RZ, 0x1f, R197 ;  /* 0x0000001fff007819 */ /* 0x000fe600000114c5 */
[----:B------:R2:W3:Y:S02]  /*e420*/  @!P3 LDG.E R196, [R2.64] ;  /* 0x0000000a02c4b981 */ /* 0x0004e4000c1e1900 */
[----:B------:R-:W-:Y:S04]  /*e430*/  IMAD R0, R0, c[0x0][0x1e0], RZ ;  /* 0x0000780000007a24 */ /* 0x000fe800078e02ff */
[C---:B------:R-:W-:Y:S02]  /*e440*/  IMAD R0, R197.reuse, c[0x0][0x1e4], R0 ;  /* 0x00007900c5007a24 */ /* 0x040fe400078e0200 */
[----:B--2---:R-:W-:Y:S05]  /*e450*/  IMAD.WIDE.U32 R2, R197, c[0x0][0x1e0], RZ ;  /* 0x00007800c5027a25 */ /* 0x004fea00078e00ff */
[----:B------:R-:W-:Y:S02]  /*e460*/  IADD3 R3, R3, R0, RZ ;  /* 0x0000000003037210 */ /* 0x000fe40007ffe0ff */
[----:B---3--:R-:W-:Y:S03]  /*e470*/  SHF.R.S32.HI R0, RZ, 0x1f, R196 ;  /* 0x0000001fff007819 */ /* 0x008fe600000114c4 */
        /* <DEDUP_REMOVED lines=9> */
.L_x_923:
[----:B------:R-:W-:-:S05]  /*e510*/  BRA.DIV ~URZ, `(.L_x_792) ;  /* 0x0000f8227f007947 */ /* 0x000fca000b800000 */
[----:B------:R-:W4:Y:S01]  /*e520*/  SHFL.IDX PT, R0, R7, RZ, 0x181f ;  /* 0x00181fff07007589 */ /* 0x000f2200000e0000 */
        /* <DEDUP_REMOVED lines=9> */
[----:B----4-:R-:W-:Y:S05]  /*e5c0*/  IADD3 R2, P0, R0, R9, RZ ;  /* 0x0000000900027210 */ /* 0x010fea0007f1e0ff */
        /* <DEDUP_REMOVED lines=10> */
[----:B------:R4:W2:Y:S04]  /*e670*/  SHFL.IDX PT, R4, R5, 0x1, 0x181f ;  /* 0x00381f0005047f89 */ /* 0x0008a800000e0000 */
[----:B------:R1:W-:Y:S01]  /*e680*/  LDGSTS.E.BYPASS.LTC128B.128 [R190+0xa100], [R2.64], !P6 ;  /* 0x0a10000002be7fae */ /* 0x0003e2000f101d4a */
[----:B--2-4-:R-:W-:Y:S04]  /*e690*/  SEL R5, RZ, 0x10, P4 ;  /* 0x00000010ff057807 */ /* 0x014fe80002000000 */
.L_x_924:
[C---:B---3--:R-:W-:Y:S02]  /*e6a0*/  ISETP.NE.U32.AND P2, PT, R5.reuse, RZ, PT ;  /* 0x000000ff0500720c */ /* 0x048fe40003f45070 */
[----:B------:R-:W-:Y:S02]  /*e6b0*/  IADD3 R5, -R5, 0x10, RZ ;  /* 0x0000001005057810 */ /* 0x000fe40007ffe1ff */
[----:B-1----:R-:W-:Y:S02]  /*e6c0*/  IADD3 R2, -R10, 0x10, RZ ;  /* 0x000000100a027810 */ /* 0x002fe40007ffe1ff */
        /* <DEDUP_REMOVED lines=16> */
.L_x_790:
[----:B--234-:R-:W-:Y:S05]  /*e7d0*/  BSYNC B0 ;  /* 0x0000000000007941 */ /* 0x01cfea0003800000 */
.L_x_789:
[----:B-1----:R-:W-:Y:S01]  /*e7e0*/  LOP3.LUT R2, RZ, c[0x0][0x324], RZ, 0x33, !PT ;  /* 0x0000c900ff027a12 */ /* 0x002fe200078e33ff */
[----:B------:R-:W2:Y:S01]  /*e7f0*/  LDL R4, [R1+0x4] ;  /* 0x0000040001047983 */ /* 0x000ea20000100800 */
[----:B------:R-:W-:Y:S02]  /*e800*/  IMAD.MOV.U32 R0, RZ, RZ, 0x1 ;  /* 0x00000001ff007424 */ /* 0x000fe400078e00ff */
[----:B------:R-:W-:Y:S01]  /*e810*/  IMAD.SHL.U32 R5, R195, 0x40, RZ ;  /* 0x00000040c3057824 */ /* 0x000fe200078e00ff */
[----:B------:R-:W0:Y:S02]  /*e820*/  LDGDEPBAR ;  /* 0x00000000000079af */ /* 0x000e240000000000 */
[----:B------:R-:W-:Y:S01]  /*e830*/  ISETP.NE.AND P0, PT, R0, c[0x0][0x2c4], PT ;  /* 0x0000b10000007a0c */ /* 0x000fe20003f05270 */
[----:B--2---:R-:W-:Y:S05]  /*e840*/  IMAD R4, R4, 0x80, R235 ;  /* 0x0000008004047824 */ /* 0x004fea00078e02eb */
[----:B------:R-:W-:Y:S07]  /*e850*/  IADD3 R4, R233, R4, R234 ;  /* 0x00000004e9047210 */ /* 0x000fee0007ffe0ea */
[----:B------:R-:W-:Y:S05]  /*e860*/  @P0 IMAD.HI.U32 R0, R4, c[0x0][0x2c8], RZ ;  /* 0x0000b20004000a27 */ /* 0x000fea00078e00ff */
[----:B------:R-:W-:Y:S02]  /*e870*/  @P0 SHF.R.U32.HI R4, RZ, c[0x0][0x2cc], R0 ;  /* 0x0000b300ff040a19 */ /* 0x000fe40000011600 */
[----:B------:R-:W-:Y:S04]  /*e880*/  IADD3 R0, -R208, 0x1, -R5 ;  /* 0x00000001d0007810 */ /* 0x000fe80007ffe905 */
[----:B------:R-:W-:Y:S04]  /*e890*/  IADD3 R0, -R210, R0, R209 ;  /* 0x00000000d2007210 */ /* 0x000fe80007ffe1d1 */
[----:B------:R-:W-:Y:S01]  /*e8a0*/  IADD3 R7, R0, c[0x0][0x328], RZ ;  /* 0x0000ca0000077a10 */ /* 0x000fe20007ffe0ff */
[----:B------:R-:W-:Y:S01]  /*e8b0*/  IMAD.IADD R6, R2, 0x1, R0 ;  /* 0x0000000102067824 */ /* 0x000fe200078e0200 */
[----:B------:R-:W-:-:S05]  /*e8c0*/  BRA.DIV ~URZ, `(.L_x_793) ;  /* 0x0000f7227f007947 */ /* 0x000fca000b800000 */
[----:B------:R1:W2:Y:S02]  /*e8d0*/  SHFL.IDX PT, R3, R4, RZ, 0x1c1f ;  /* 0x001c1fff04037589 */ /* 0x0002a400000e0000 */
.L_x_925:
[----:B--2---:R-:W-:Y:S01]  /*e8e0*/  IADD3 R2, R7, R3, RZ ;  /* 0x0000000307027210 */ /* 0x004fe20007ffe0ff */
[----:B------:R-:W-:Y:S05]  /*e8f0*/  IMAD.MOV.U32 R0, RZ, RZ, 0x1 ;  /* 0x00000001ff007424 */ /* 0x000fea00078e00ff */
[----:B------:R-:W-:Y:S01]  /*e900*/  ISETP.LE.AND P0, PT, R0, c[0x0][0x32c], PT ;  /* 0x0000cb0000007a0c */ /* 0x000fe20003f03270 */
        /* <DEDUP_REMOVED lines=16> */
.L_x_796:
[----:B------:R-:W-:Y:S04]  /*ea10*/  MOV R8, 0x1 ;  /* 0x0000000100087802 */ /* 0x000fe80000000f00 */
[----:B------:R-:W-:Y:S11]  /*ea20*/  ISETP.NE.AND P0, PT, R8, c[0x0][0x32c], PT ;  /* 0x0000cb0008007a0c */ /* 0x000ff60003f05270 */
[----:B------:R-:W-:Y:S02]  /*ea30*/  @!UPT UIADD3 URZ, URZ, URZ, URZ ;  /* 0x0000003f3f3ff290 */ /* 0x000fe4000fffe03f */
[----:B------:R-:W-:Y:S05]  /*ea40*/  @P0 IMAD.HI.U32 R8, R3, c[0x0][0x330], RZ ;  /* 0x0000cc0003080a27 */ /* 0x000fea00078e00ff */
[----:B------:R-:W-:Y:S02]  /*ea50*/  @P0 SHF.R.U32.HI R3, RZ, c[0x0][0x334], R8 ;  /* 0x0000cd00ff030a19 */ /* 0x000fe40000011608 */
.L_x_797:
[----:B------:R-:W-:Y:S05]  /*ea60*/  BSYNC B0 ;  /* 0x0000000000007941 */ /* 0x000fea0003800000 */
.L_x_795:
[----:B------:R-:W-:Y:S04]  /*ea70*/  IMAD R3, R3, c[0x0][0x32c], -R5 ;  /* 0x0000cb0003037a24 */ /* 0x000fe800078e0a05 */
[----:B------:R-:W-:Y:S05]  /*ea80*/  IMAD.IADD R3, R3, 0x1, -R208 ;  /* 0x0000000103037824 */ /* 0x000fea00078e0ad0 */
[----:B------:R-:W-:Y:S02]  /*ea90*/  IMNMX R0, R0, R3, !PT ;  /* 0x0000000300007217 */ /* 0x000fe40007800200 */
[----:B------:R-:W-:Y:S04]  /*eaa0*/  IADD3 R3, R3, c[0x0][0x32c], RZ ;  /* 0x0000cb0003037a10 */ /* 0x000fe80007ffe0ff */
[----:B------:R-:W-:Y:S02]  /*eab0*/  IMNMX R2, R2, R3, PT ;  /* 0x0000000302027217 */ /* 0x000fe40003800200 */
.L_x_794:
[----:B------:R-:W-:Y:S04]  /*eac0*/  ISETP.GT.AND P2, PT, R195, -0x1, PT ;  /* 0xffffffffc300780c */ /* 0x000fe80003f44270 */
[----:B------:R-:W-:Y:S04]  /*ead0*/  ISETP.GT.AND P0, PT, R0, RZ, P2 ;  /* 0x000000ff0000720c */ /* 0x000fe80001704270 */
[----:B------:R-:W-:Y:S04]  /*eae0*/  ISETP.LT.OR P0, PT, R2, 0x1, P0 ;  /* 0x000000010200780c */ /* 0x000fe80000701670 */
[----:B------:R-:W-:Y:S02]  /*eaf0*/  FSEL R22, R166, -INF , !P0 ;  /* 0xff800000a6167808 */ /* 0x000fe40004000000 */
[----:B------:R-:W-:Y:S04]  /*eb00*/  ISETP.GT.AND P0, PT, R0, 0x1, P2 ;  /* 0x000000010000780c */ /* 0x000fe80001704270 */
        /* <DEDUP_REMOVED lines=43> */
[----:B------:R-:W-:Y:S01]  /*edc0*/  FSEL R23, R23, -INF , !P0 ;  /* 0xff80000017177808 */ /* 0x000fe20004000000 */
[----:B------:R-:W-:-:S06]  /*edd0*/  BRA.DIV ~URZ, `(.L_x_798) ;  /* 0x0000f2927f007947 */ /* 0x000fcc000b800000 */
[----:B------:R2:W3:Y:S02]  /*ede0*/  SHFL.IDX PT, R3, R4, 0x1, 0x1c1f ;  /* 0x003c1f0004037f89 */ /* 0x0004e400000e0000 */
.L_x_926:
[----:B---3--:R-:W-:Y:S01]  /*edf0*/  IADD3 R2, R7, R3, RZ ;  /* 0x0000000307027210 */ /* 0x008fe20007ffe0ff */
        /* <DEDUP_REMOVED lines=18> */
.L_x_801:
[----:B-12---:R-:W-:Y:S04]  /*ef20*/  MOV R4, 0x1 ;  /* 0x0000000100047802 */ /* 0x006fe80000000f00 */
[----:B------:R-:W-:Y:S11]  /*ef30*/  ISETP.NE.AND P0, PT, R4, c[0x0][0x32c], PT ;  /* 0x0000cb0004007a0c */ /* 0x000ff60003f05270 */
[----:B------:R-:W-:Y:S02]  /*ef40*/  @!UPT UIADD3 URZ, URZ, URZ, URZ ;  /* 0x0000003f3f3ff290 */ /* 0x000fe4000fffe03f */
[----:B------:R-:W-:Y:S05]  /*ef50*/  @P0 IMAD.HI.U32 R4, R3, c[0x0][0x330], RZ ;  /* 0x0000cc0003040a27 */ /* 0x000fea00078e00ff */
[----:B------:R-:W-:Y:S02]  /*ef60*/  @P0 SHF.R.U32.HI R3, RZ, c[0x0][0x334], R4 ;  /* 0x0000cd00ff030a19 */ /* 0x000fe40000011604 */
.L_x_802:
[----:B------:R-:W-:Y:S05]  /*ef70*/  BSYNC B0 ;  /* 0x0000000000007941 */ /* 0x000fea0003800000 */
.L_x_800:
[----:B------:R-:W-:Y:S04]  /*ef80*/  IMAD R5, R3, c[0x0][0x32c], -R5 ;  /* 0x0000cb0003057a24 */ /* 0x000fe800078e0a05 */
[----:B------:R-:W-:Y:S05]  /*ef90*/  IMAD.IADD R5, R5, 0x1, -R208 ;  /* 0x0000000105057824 */ /* 0x000fea00078e0ad0 */
[----:B------:R-:W-:Y:S02]  /*efa0*/  IMNMX R0, R0, R5, !PT ;  /* 0x0000000500007217 */ /* 0x000fe40007800200 */
[----:B------:R-:W-:Y:S04]  /*efb0*/  IADD3 R5, R5, c[0x0][0x32c], RZ ;  /* 0x0000cb0005057a10 */ /* 0x000fe80007ffe0ff */
[----:B------:R-:W-:Y:S02]  /*efc0*/  IMNMX R2, R2, R5, PT ;  /* 0x0000000502027217 */ /* 0x000fe40003800200 */
.L_x_799:
[C---:B------:R-:W-:Y:S02]  /*efd0*/  ISETP.GT.AND P0, PT, R0.reuse, RZ, P2 ;  /* 0x000000ff0000720c */ /* 0x040fe40001704270 */
[----:B------:R-:W-:Y:S02]  /*efe0*/  ISETP.GT.AND P1, PT, R0, 0x38, P2 ;  /* 0x000000380000780c */ /* 0x000fe40001724270 */
[C---:B------:R-:W-:Y:S02]  /*eff0*/  ISETP.LT.OR P0, PT, R2.reuse, 0x1, P0 ;  /* 0x000000010200780c */ /* 0x040fe40000701670 */
[----:B------:R-:W-:Y:S02]  /*f000*/  ISETP.LT.OR P1, PT, R2, 0x39, P1 ;  /* 0x000000390200780c */ /* 0x000fe40000f21670 */
[----:B------:R-:W-:Y:S02]  /*f010*/  FSEL R6, R192, -INF , !P0 ;  /* 0xff800000c0067808 */ /* 0x000fe40004000000 */
[----:B------:R-:W-:Y:S02]  /*f020*/  ISETP.GT.AND P0, PT, R0, 0x1, P2 ;  /* 0x000000010000780c */ /* 0x000fe40001704270 */
[----:B------:R-:W-:Y:S02]  /*f030*/  FMNMX.FTZ R3, R6, R100, !PT ;  /* 0x0000006406037209 */ /* 0x000fe40007810000 */
[----:B------:R-:W-:Y:S02]  /*f040*/  ISETP.LT.OR P0, PT, R2, 0x2, P0 ;  /* 0x000000020200780c */ /* 0x000fe40000701670 */
[----:B------:R-:W-:Y:S02]  /*f050*/  FSEL R8, R149, -INF , !P1 ;  /* 0xff80000095087808 */ /* 0x000fe40004800000 */
[----:B------:R-:W-:Y:S02]  /*f060*/  FSEL R21, R191, -INF , !P0 ;  /* 0xff800000bf157808 */ /* 0x000fe40004000000 */
[----:B------:R-:W-:Y:S02]  /*f070*/  ISETP.GT.AND P0, PT, R0, 0x8, P2 ;  /* 0x000000080000780c */ /* 0x000fe40001704270 */
[----:B------:R-:W-:Y:S02]  /*f080*/  FMNMX.FTZ R3, R21, R3, !PT ;  /* 0x0000000315037209 */ /* 0x000fe40007810000 */
[----:B------:R-:W-:Y:S04]  /*f090*/  ISETP.LT.OR P0, PT, R2, 0x9, P0 ;  /* 0x000000090200780c */ /* 0x000fe80000701670 */
        /* <DEDUP_REMOVED lines=43> */
[----:B------:R-:W-:Y:S02]  /*f350*/  ISETP.GT.AND P0, PT, R0, 0x39, P2 ;  /* 0x000000390000780c */ /* 0x000fe40001704270 */
[----:B------:R-:W-:Y:S02]  /*f360*/  FMNMX.FTZ R0, R22, R102, !PT ;  /* 0x0000006616007209 */ /* 0x000fe40007810000 */
[----:B------:R-:W-:Y:S02]  /*f370*/  ISETP.LT.OR P0, PT, R2, 0x3a, P0 ;  /* 0x0000003a0200780c */ /* 0x000fe40000701670 */
[----:B------:R-:W-:Y:S02]  /*f380*/  FMNMX.FTZ R0, R144, R0, !PT ;  /* 0x0000000090007209 */ /* 0x000fe40007810000 */
[----:B------:R-:W-:Y:S02]  /*f390*/  FSEL R7, R150, -INF , !P0 ;  /* 0xff80000096077808 */ /* 0x000fe40004000000 */
[----:B------:R-:W-:Y:S04]  /*f3a0*/  FMNMX.FTZ R0, R103, R0, !PT ;  /* 0x0000000067007209 */ /* 0x000fe80007810000 */
        /* <DEDUP_REMOVED lines=8> */
[----:B------:R-:W-:Y:S02]  /*f430*/  FMNMX.FTZ R2, R27, R0, !PT ;  /* 0x000000001b027209 */ /* 0x000fe40007810000 */
[----:B------:R-:W-:Y:S02]  /*f440*/  FMNMX.FTZ R0, R11, R3, !PT ;  /* 0x000000030b007209 */ /* 0x000fe40007810000 */
[----:B------:R-:W-:Y:S02]  /*f450*/  FMNMX.FTZ R2, R26, R2, !PT ;  /* 0x000000021a027209 */ /* 0x000fe40007810000 */
[----:B------:R-:W-:Y:S02]  /*f460*/  FMNMX.FTZ R0, R10, R0, !PT ;  /* 0x000000000a007209 */ /* 0x000fe40007810000 */
[----:B------:R-:W-:Y:S02]  /*f470*/  FMNMX.FTZ R2, R25, R2, !PT ;  /* 0x0000000219027209 */ /* 0x000fe40007810000 */
[----:B------:R-:W-:Y:S02]  /*f480*/  FMNMX.FTZ R0, R9, R0, !PT ;  /* 0x0000000009007209 */ /* 0x000fe40007810000 */
[----:B-12---:R-:W-:Y:S02]  /*f490*/  FMNMX.FTZ R4, R24, R2, !PT ;  /* 0x0000000218047209 */ /* 0x006fe40007810000 */
[----:B------:R-:W-:Y:S02]  /*f4a0*/  FMNMX.FTZ R0, R8, R0, !PT ;  /* 0x0000000008007209 */ /* 0x000fe40007810000 */
[----:B------:R-:W-:Y:S02]  /*f4b0*/  FMNMX.FTZ R4, R23, R4, !PT ;  /* 0x0000000417047209 */ /* 0x000fe40007810000 */
[----:B------:R-:W-:Y:S01]  /*f4c0*/  FMNMX.FTZ R5, R7, R0, !PT ;  /* 0x0000000007057209 */ /* 0x000fe20007810000 */
[----:B------:R-:W-:-:S05]  /*f4d0*/  BRA.DIV ~URZ, `(.L_x_803) ;  /* 0x0000ec127f007947 */ /* 0x000fca000b800000 */
[----:B------:R1:W2:Y:S02]  /*f4e0*/  SHFL.BFLY PT, R0, R4, 0x2, 0x1f ;  /* 0x0c401f0004007f89 */ /* 0x0002a400000e0000 */
.L_x_927:
[----:B-12---:R-:W-:Y:S01]  /*f4f0*/  FMNMX.FTZ R4, R4, R0, !PT ;  /* 0x0000000004047209 */ /* 0x006fe20007810000 */
[----:B------:R-:W-:-:S05]  /*f500*/  BRA.DIV ~URZ, `(.L_x_804) ;  /* 0x0000ec227f007947 */ /* 0x000fca000b800000 */
[----:B------:R-:W1:Y:S02]  /*f510*/  SHFL.BFLY PT, R101, R4, 0x1, 0x1f ;  /* 0x0c201f0004657f89 */ /* 0x000e6400000e0000 */
[----:B-1----:R-:W-:Y:S02]  /*f520*/  FMNMX.FTZ R101, R4, R101, !PT ;  /* 0x0000006504657209 */ /* 0x002fe40007810000 */
[----:B------:R-:W1:Y:S02]  /*f530*/  SHFL.BFLY PT, R4, R5, 0x2, 0x1f ;  /* 0x0c401f0005047f89 */ /* 0x000e6400000e0000 */
[----:B-1----:R-:W-:Y:S05]  /*f540*/  FMNMX.FTZ R4, R5, R4, !PT ;  /* 0x0000000405047209 */ /* 0x002fea0007810000 */
[----:B------:R1:W2:Y:S02]  /*f550*/  SHFL.BFLY PT, R0, R4, 0x1, 0x1f ;  /* 0x0c201f0004007f89 */ /* 0x0002a400000e0000 */
.L_x_928:
[C---:B------:R-:W-:Y:S01]  /*f560*/  FSETP.NEU.FTZ.AND P0, PT, R101.reuse, -INF , PT ;  /* 0xff8000006500780b */ /* 0x040fe20003f1d000 */
[C---:B------:R-:W-:Y:S01]  /*f570*/  FMUL.FTZ R2, R101.reuse, c[0x0][0x2d0] ;  /* 0x0000b40065027a20 */ /* 0x040fe20000410000 */
[----:B--2---:R-:W-:Y:S01]  /*f580*/  FMNMX.FTZ R3, R0, R4, !PT ;  /* 0x0000000400037209 */ /* 0x004fe20007810000 */
[----:B------:R-:W-:Y:S01]  /*f590*/  WARPSYNC 0xffffffff ;  /* 0xffffffff00007948 */ /* 0x000fe20003800000 */
[----:B------:R-:W-:Y:S02]  /*f5a0*/  FSEL R0, R101, RZ, P0 ;  /* 0x000000ff65007208 */ /* 0x000fe40000000000 */
[----:B------:R-:W-:Y:S01]  /*f5b0*/  FSEL R2, R2, RZ, P0 ;  /* 0x000000ff02027208 */ /* 0x000fe20000000000 */
[C---:B-1----:R-:W-:Y:S01]  /*f5c0*/  FMUL.FTZ R4, R3.reuse, c[0x0][0x2d0] ;  /* 0x0000b40003047a20 */ /* 0x042fe20000410000 */
[----:B------:R-:W-:Y:S01]  /*f5d0*/  FSETP.NEU.FTZ.AND P0, PT, R3, -INF , PT ;  /* 0xff8000000300780b */ /* 0x000fe20003f1d000 */
[----:B------:R-:W-:Y:S02]  /*f5e0*/  FADD.FTZ R0, -R0, R102 ;  /* 0x0000006600007221 */ /* 0x000fe40000010100 */
[--C-:B------:R-:W-:Y:S01]  /*f5f0*/  FFMA.FTZ R22, R22, c[0x0][0x2d0], -R2.reuse ;  /* 0x0000b40016167a23 */ /* 0x100fe20000010802 */
[----:B------:R-:W-:Y:S01]  /*f600*/  FSEL R4, R4, RZ, P0 ;  /* 0x000000ff04047208 */ /* 0x000fe20000000000 */
[----:B------:R-:W-:Y:S02]  /*f610*/  FMUL.FTZ R0, R0, c[0x0][0x2d0] ;  /* 0x0000b40000007a20 */ /* 0x000fe40000410000 */
[--C-:B------:R-:W-:Y:S02]  /*f620*/  FFMA.FTZ R144, R144, c[0x0][0x2d0], -R2.reuse ;  /* 0x0000b40090907a23 */ /* 0x100fe40000010802 */
        /* <DEDUP_REMOVED lines=16> */
[----:B------:R-:W-:Y:S02]  /*f730*/  FFMA.FTZ R35, R35, c[0x0][0x2d0], -R2 ;  /* 0x0000b40023237a23 */ /* 0x000fe40000010802 */
[--C-:B------:R-:W-:Y:S02]  /*f740*/  FFMA.FTZ R102, R19, c[0x0][0x2d0], -R4.reuse ;  /* 0x0000b40013667a23 */ /* 0x100fe40000010804 */
[----:B------:R-:W-:Y:S01]  /*f750*/  MUFU.EX2 R103, R103 ;  /* 0x0000006700677308 */ /* 0x000fe20000000800 */
        /* <DEDUP_REMOVED lines=17> */
[----:B------:R-:W3:Y:S10]  /*f870*/  MUFU.EX2 R6, R6 ;  /* 0x0000000600067308 */ /* 0x000ef40000000800 */
[----:B------:R-:W-:Y:S10]  /*f880*/  MUFU.EX2 R157, R157 ;  /* 0x0000009d009d7308 */ /* 0x000ff40000000800 */
[----:B------:R-:W-:Y:S10]  /*f890*/  MUFU.EX2 R159, R159 ;  /* 0x0000009f009f7308 */ /* 0x000ff40000000800 */
[----:B------:R-:W-:Y:S10]  /*f8a0*/  MUFU.EX2 R160, R160 ;  /* 0x000000a000a07308 */ /* 0x000ff40000000800 */
[----:B------:R-:W-:Y:S10]  /*f8b0*/  MUFU.EX2 R150, R150 ;  /* 0x0000009600967308 */ /* 0x000ff40000000800 */
[----:B------:R-:W-:Y:S10]  /*f8c0*/  MUFU.EX2 R149, R149 ;  /* 0x0000009500957308 */ /* 0x000ff40000000800 */
[----:B------:R-:W-:Y:S10]  /*f8d0*/  MUFU.EX2 R151, R151 ;  /* 0x0000009700977308 */ /* 0x000ff40000000800 */
[----:B------:R-:W-:Y:S01]  /*f8e0*/  MUFU.EX2 R152, R152 ;  /* 0x0000009800987308 */ /* 0x000fe20000000800 */
[C---:B-1----:R-:W-:Y:S01]  /*f8f0*/  FFMA.FTZ R2, R0.reuse, R200, R22 ;  /* 0x000000c800027223 */ /* 0x042fe20000010016 */
[----:B--2---:R-:W-:Y:S01]  /*f900*/  F2FP.BF16.PACK_AB R146, R35, R103 ;  /* 0x000000672392723e */ /* 0x004fe200000010ff */
[----:B------:R-:W-:Y:S01]  /*f910*/  FMUL.FTZ R32, R0, R108 ;  /* 0x0000006c00207220 */ /* 0x000fe20000410000 */
[----:B---3--:R-:W-:Y:S01]  /*f920*/  F2FP.BF16.PACK_AB R145, R21, R6 ;  /* 0x000000061591723e */ /* 0x008fe200000010ff */
[----:B------:R-:W-:Y:S01]  /*f930*/  FADD.FTZ R5, R144, R2 ;  /* 0x0000000290057221 */ /* 0x000fe20000010000 */
[----:B------:R-:W-:Y:S01]  /*f940*/  FSEL R2, R3, RZ, P0 ;  /* 0x000000ff03027208 */ /* 0x000fe20000000000 */
[----:B------:R-:W-:Y:S01]  /*f950*/  FMUL.FTZ R33, R0, R109 ;  /* 0x0000006d00217220 */ /* 0x000fe20000410000 */
[----:B------:R-:W-:Y:S01]  /*f960*/  F2FP.BF16.PACK_AB R144, R144, R22 ;  /* 0x000000169090723e */ /* 0x000fe200000010ff */
[----:B------:R-:W-:Y:S01]  /*f970*/  FMUL.FTZ R16, R0, R124 ;  /* 0x0000007c00107220 */ /* 0x000fe20000410000 */
[----:B------:R-:W-:Y:S01]  /*f980*/  ISETP.GT.AND P0, PT, R195, R207, PT ;  /* 0x000000cfc300720c */ /* 0x000fe20003f04270 */
[----:B------:R-:W-:Y:S02]  /*f990*/  FADD.FTZ R2, -R2, R100 ;  /* 0x0000006402027221 */ /* 0x000fe40000010100 */
[----:B------:R-:W-:Y:S02]  /*f9a0*/  FFMA.FTZ R100, R20, c[0x0][0x2d0], -R4 ;  /* 0x0000b40014647a23 */ /* 0x000fe40000010804 */
[----:B------:R-:W-:Y:S02]  /*f9b0*/  FMUL.FTZ R2, R2, c[0x0][0x2d0] ;  /* 0x0000b40002027a20 */ /* 0x000fe40000410000 */
[----:B------:R-:W-:Y:S01]  /*f9c0*/  FADD.FTZ R4, R103, R5 ;  /* 0x0000000567047221 */ /* 0x000fe20000010000 */
[----:B------:R-:W-:Y:S01]  /*f9d0*/  MUFU.EX2 R124, R100 ;  /* 0x00000064007c7308 */ /* 0x000fe20000000800 */
[C---:B------:R-:W-:Y:S02]  /*f9e0*/  FMUL.FTZ R17, R0.reuse, R125 ;  /* 0x0000007d00117220 */ /* 0x040fe40000410000 */
[----:B------:R-:W-:Y:S02]  /*f9f0*/  FADD.FTZ R148, R35, R4 ;  /* 0x0000000423947221 */ /* 0x000fe40000010000 */
[C---:B------:R-:W-:Y:S02]  /*fa00*/  FMUL.FTZ R4, R0.reuse, R136 ;  /* 0x0000008800047220 */ /* 0x040fe40000410000 */
[C---:B------:R-:W-:Y:S02]  /*fa10*/  FMUL.FTZ R8, R0.reuse, R132 ;  /* 0x0000008400087220 */ /* 0x040fe40000410000 */
[C---:B------:R-:W-:Y:S01]  /*fa20*/  FMUL.FTZ R9, R0.reuse, R133 ;  /* 0x0000008500097220 */ /* 0x040fe20000410000 */
[----:B------:R-:W1:Y:S01]  /*fa30*/  MUFU.EX2 R2, R2 ;  /* 0x0000000200027308 */ /* 0x000e620000000800 */
[C---:B------:R-:W-:Y:S02]  /*fa40*/  FMUL.FTZ R12, R0.reuse, R128 ;  /* 0x00000080000c7220 */ /* 0x040fe40000410000 */
[C---:B------:R-:W-:Y:S02]  /*fa50*/  FMUL.FTZ R13, R0.reuse, R129 ;  /* 0x00000081000d7220 */ /* 0x040fe40000410000 */
[C---:B------:R-:W-:Y:S02]  /*fa60*/  FMUL.FTZ R20, R0.reuse, R120 ;  /* 0x0000007800147220 */ /* 0x040fe40000410000 */
[C---:B------:R-:W-:Y:S02]  /*fa70*/  FMUL.FTZ R24, R0.reuse, R116 ;  /* 0x0000007400187220 */ /* 0x040fe40000410000 */
[C---:B------:R-:W-:Y:S01]  /*fa80*/  FMUL.FTZ R25, R0.reuse, R117 ;  /* 0x0000007500197220 */ /* 0x040fe20000410000 */
[----:B------:R-:W2:Y:S01]  /*fa90*/  MUFU.EX2 R125, R102 ;  /* 0x00000066007d7308 */ /* 0x000ea20000000800 */
[C---:B------:R-:W-:Y:S02]  /*faa0*/  FMUL.FTZ R28, R0.reuse, R112 ;  /* 0x00000070001c7220 */ /* 0x040fe40000410000 */
[C---:B------:R-:W-:Y:S02]  /*fab0*/  FMUL.FTZ R29, R0.reuse, R113 ;  /* 0x00000071001d7220 */ /* 0x040fe40000410000 */
[C---:B------:R-:W-:Y:S02]  /*fac0*/  FMUL.FTZ R36, R0.reuse, R36 ;  /* 0x0000002400247220 */ /* 0x040fe40000410000 */
[C---:B------:R-:W-:Y:S02]  /*fad0*/  FMUL.FTZ R37, R0.reuse, R37 ;  /* 0x0000002500257220 */ /* 0x040fe40000410000 */
[C---:B------:R-:W-:Y:S01]  /*fae0*/  FMUL.FTZ R40, R0.reuse, R40 ;  /* 0x0000002800287220 */ /* 0x040fe20000410000 */
[----:B------:R-:W3:Y:S01]  /*faf0*/  MUFU.EX2 R100, R156 ;  /* 0x0000009c00647308 */ /* 0x000ee20000000800 */
[C---:B------:R-:W-:Y:S02]  /*fb00*/  FMUL.FTZ R41, R0.reuse, R41 ;  /* 0x0000002900297220 */ /* 0x040fe40000410000 */
[----:B------:R-:W-:Y:S02]  /*fb10*/  FMUL.FTZ R44, R0, R44 ;  /* 0x0000002c002c7220 */ /* 0x000fe40000410000 */
[C---:B-1----:R-:W-:Y:S02]  /*fb20*/  FMUL.FTZ R34, R2.reuse, R110 ;  /* 0x0000006e02227220 */ /* 0x042fe40000410000 */
[C---:B------:R-:W-:Y:S02]  /*fb30*/  FMUL.FTZ R35, R2.reuse, R111 ;  /* 0x0000006f02237220 */ /* 0x040fe40000410000 */
[----:B------:R-:W1:Y:S01]  /*fb40*/  LDSM.16.MT88.4 R108, [R143] ;  /* 0x000000008f6c783b */ /* 0x000e620000004200 */
[C---:B------:R-:W-:Y:S01]  /*fb50*/  FFMA.FTZ R5, R2.reuse, R199, R6 ;  /* 0x000000c702057223 */ /* 0x040fe20000010006 */
[----:B------:R-:W-:Y:S01]  /*fb60*/  MUFU.EX2 R103, R154 ;  /* 0x0000009a00677308 */ /* 0x000fe20000000800 */
[----:B------:R-:W-:Y:S01]  /*fb70*/  FMUL.FTZ R6, R2, R138 ;  /* 0x0000008a02067220 */ /* 0x000fe20000410000 */
[----:B--2---:R-:W-:Y:S01]  /*fb80*/  F2FP.BF16.PACK_AB R147, R125, R124 ;  /* 0x0000007c7d93723e */ /* 0x004fe200000010ff */
[----:B------:R-:W-:Y:S02]  /*fb90*/  FADD.FTZ R199, R21, R5 ;  /* 0x0000000515c77221 */ /* 0x000fe40000010000 */
[----:B------:R-:W-:Y:S02]  /*fba0*/  FMUL.FTZ R5, R0, R137 ;  /* 0x0000008900057220 */ /* 0x000fe40000410000 */
[C---:B------:R-:W-:Y:S02]  /*fbb0*/  FMUL.FTZ R7, R2.reuse, R139 ;  /* 0x0000008b02077220 */ /* 0x040fe40000410000 */
[C---:B------:R-:W-:Y:S01]  /*fbc0*/  FMUL.FTZ R10, R2.reuse, R134 ;  /* 0x00000086020a7220 */ /* 0x040fe20000410000 */
[----:B------:R-:W-:Y:S01]  /*fbd0*/  MUFU.EX2 R102, R153 ;  /* 0x0000009900667308 */ /* 0x000fe20000000800 */
[C---:B------:R-:W-:Y:S02]  /*fbe0*/  FMUL.FTZ R11, R2.reuse, R135 ;  /* 0x00000087020b7220 */ /* 0x040fe40000410000 */
[----:B------:R-:W-:Y:S01]  /*fbf0*/  LDSM.16.MT88.4 R132, [R143+0x1800] ;  /* 0x001800008f84783b */ /* 0x000fe20000004200 */
[C---:B------:R-:W-:Y:S02]  /*fc00*/  FMUL.FTZ R18, R2.reuse, R126 ;  /* 0x0000007e02127220 */ /* 0x040fe40000410000 */
[----:B------:R-:W-:Y:S02]  /*fc10*/  FMUL.FTZ R19, R2, R127 ;  /* 0x0000007f02137220 */ /* 0x000fe40000410000 */
[----:B------:R-:W-:Y:S02]  /*fc20*/  FMUL.FTZ R21, R0, R121 ;  /* 0x0000007900157220 */ /* 0x000fe40000410000 */
[C---:B------:R-:W-:Y:S02]  /*fc30*/  FMUL.FTZ R22, R2.reuse, R122 ;  /* 0x0000007a02167220 */ /* 0x040fe40000410000 */
[C---:B------:R-:W-:Y:S02]  /*fc40*/  FMUL.FTZ R23, R2.reuse, R123 ;  /* 0x0000007b02177220 */ /* 0x040fe40000410000 */
[----:B------:R-:W-:Y:S01]  /*fc50*/  LDSM.16.MT88.4 R120, [R171+0x1000] ;  /* 0x00100000ab78783b */ /* 0x000fe20000004200 */
[C---:B------:R-:W-:Y:S02]  /*fc60*/  FMUL.FTZ R26, R2.reuse, R118 ;  /* 0x00000076021a7220 */ /* 0x040fe40000410000 */
[C---:B------:R-:W-:Y:S02]  /*fc70*/  FMUL.FTZ R27, R2.reuse, R119 ;  /* 0x00000077021b7220 */ /* 0x040fe40000410000 */
[C---:B------:R-:W-:Y:S02]  /*fc80*/  FMUL.FTZ R30, R2.reuse, R114 ;  /* 0x00000072021e7220 */ /* 0x040fe40000410000 */
[C---:B------:R-:W-:Y:S01]  /*fc90*/  FMUL.FTZ R31, R2.reuse, R115 ;  /* 0x00000073021f7220 */ /* 0x040fe20000410000 */
[----:B------:R-:W-:Y:S01]  /*fca0*/  LDSM.16.MT88.4 R116, [R168+0x800] ;  /* 0x00080000a874783b */ /* 0x000fe20000004200 */
[C---:B------:R-:W-:Y:S02]  /*fcb0*/  FMUL.FTZ R14, R2.reuse, R130 ;  /* 0x00000082020e7220 */ /* 0x040fe40000410000 */
[C---:B------:R-:W-:Y:S01]  /*fcc0*/  FMUL.FTZ R15, R2.reuse, R131 ;  /* 0x00000083020f7220 */ /* 0x040fe20000410000 */
[C---:B-1----:R-:W-:Y:S04]  /*fcd0*/  HMMA.16816.F32.BF16 R4, R144.reuse, R108, R4 ;  /* 0x0000006c9004723c */ /* 0x042fe80000041804 */
[----:B------:R-:W-:Y:S01]  /*fce0*/  LDSM.16.MT88.4 R112, [R143+0x800] ;  /* 0x000800008f70783b */ /* 0x000fe20000004200 */
[C---:B------:R-:W-:Y:S02]  /*fcf0*/  FMUL.FTZ R38, R2.reuse, R38 ;  /* 0x0000002602267220 */ /* 0x040fe40000410000 */
[C---:B------:R-:W-:Y:S01]  /*fd00*/  FMUL.FTZ R39, R2.reuse, R39 ;  /* 0x0000002702277220 */ /* 0x040fe20000410000 */
[C---:B------:R-:W-:Y:S04]  /*fd10*/  HMMA.16816.F32.BF16 R8, R144.reuse, R110, R8 ;  /* 0x0000006e9008723c */ /* 0x040fe80000041808 */
[----:B------:R-:W1:Y:S01]  /*fd20*/  LDSM.16.MT88.4 R108, [R168] ;  /* 0x00000000a86c783b */ /* 0x000e620000004200 */
[C---:B------:R-:W-:Y:S02]  /*fd30*/  FMUL.FTZ R42, R2.reuse, R42 ;  /* 0x0000002a022a7220 */ /* 0x040fe40000410000 */
[----:B------:R-:W-:Y:S02]  /*fd40*/  FMUL.FTZ R43, R2, R43 ;  /* 0x0000002b022b7220 */ /* 0x000fe40000410000 */
[----:B------:R-:W-:Y:S03]  /*fd50*/  FMUL.FTZ R45, R0, R45 ;  /* 0x0000002d002d7220 */ /* 0x000fe60000410000 */
        /* <DEDUP_REMOVED lines=18> */
[----:B------:R-:W-:Y:S02]  /*fe80*/  FMUL.FTZ R63, R2, R63 ;  /* 0x0000003f023f7220 */ /* 0x000fe40000410000 */
[C---:B------:R-:W-:Y:S01]  /*fe90*/  FMUL.FTZ R64, R0.reuse, R64 ;  /* 0x0000004000407220 */ /* 0x040fe20000410000 */
[C---:B------:R-:W-:Y:S01]  /*fea0*/  HMMA.16816.F32.BF16 R16, R144.reuse, R110, R16 ;  /* 0x0000006e9010723c */ /* 0x040fe20000041810 */
[----:B------:R-:W1:Y:S03]  /*feb0*/  LDSM.16.MT88.4 R108, [R171] ;  /* 0x00000000ab6c783b */ /* 0x000e660000004200 */
[----:B------:R-:W-:Y:S02]  /*fec0*/  FMUL.FTZ R65, R0, R65 ;  /* 0x0000004100417220 */ /* 0x000fe40000410000 */
[C---:B------:R-:W-:Y:S02]  /*fed0*/  FMUL.FTZ R66, R2.reuse, R66 ;  /* 0x0000004202427220 */ /* 0x040fe40000410000 */
[----:B------:R-:W-:Y:S04]  /*fee0*/  FMUL.FTZ R67, R2, R67 ;  /* 0x0000004302437220 */ /* 0x000fe80000410000 */
        /* <DEDUP_REMOVED lines=26> */
[C---:B------:R-:W-:Y:S02]  /*10090*/  FMUL.FTZ R91, R2.reuse, R91 ;  /* 0x0000005b025b7220 */ /* 0x040fe40000410000 */
[C---:B------:R-:W-:Y:S02]  /*100a0*/  FMUL.FTZ R94, R2.reuse, R94 ;  /* 0x0000005e025e7220 */ /* 0x040fe40000410000 */
[C---:B------:R-:W-:Y:S02]  /*100b0*/  FMUL.FTZ R95, R2.reuse, R95 ;  /* 0x0000005f025f7220 */ /* 0x040fe40000410000 */
[C---:B------:R-:W-:Y:S02]  /*100c0*/  FMUL.FTZ R98, R2.reuse, R98 ;  /* 0x0000006202627220 */ /* 0x040fe40000410000 */
[----:B------:R-:W-:Y:S02]  /*100d0*/  FMUL.FTZ R99, R2, R99 ;  /* 0x0000006302637220 */ /* 0x000fe40000410000 */
[----:B------:R-:W2:Y:S01]  /*100e0*/  MUFU.EX2 R2, R155 ;  /* 0x0000009b00027308 */ /* 0x000ea20000000800 */
[C---:B------:R-:W-:Y:S02]  /*100f0*/  FMUL.FTZ R92, R0.reuse, R92 ;  /* 0x0000005c005c7220 */ /* 0x040fe40000410000 */
[C---:B------:R-:W-:Y:S02]  /*10100*/  FMUL.FTZ R93, R0.reuse, R93 ;  /* 0x0000005d005d7220 */ /* 0x040fe40000410000 */
[C---:B------:R-:W-:Y:S02]  /*10110*/  FMUL.FTZ R96, R0.reuse, R96 ;  /* 0x0000006000607220 */ /* 0x040fe40000410000 */
[----:B------:R-:W-:Y:S02]  /*10120*/  FMUL.FTZ R97, R0, R97 ;  /* 0x0000006100617220 */ /* 0x000fe40000410000 */
[----:B---3--:R-:W-:Y:S02]  /*10130*/  FADD.FTZ R0, R100, R148 ;  /* 0x0000009464007221 */ /* 0x008fe40000010000 */
[----:B------:R-:W-:Y:S01]  /*10140*/  MUFU.EX2 R148, R165 ;  /* 0x000000a500947308 */ /* 0x000fe20000000800 */
[C---:B-1----:R-:W-:Y:S08]  /*10150*/  HMMA.16816.F32.BF16 R28, R144.reuse, R108, R28 ;  /* 0x0000006c901c723c */ /* 0x042ff0000004181c */
[C---:B------:R-:W-:Y:S01]  /*10160*/  HMMA.16816.F32.BF16 R32, R144.reuse, R110, R32 ;  /* 0x0000006e9020723c */ /* 0x040fe20000041820 */
[----:B------:R-:W1:Y:S03]  /*10170*/  LDSM.16.MT88.4 R108, [R143+0x2000] ;  /* 0x002000008f6c783b */ /* 0x000e660000004200 */
[----:B--2---:R-:W-:Y:S04]  /*10180*/  FADD.FTZ R0, R2, R0 ;  /* 0x0000000002007221 */ /* 0x004fe80000010000 */
[----:B------:R-:W-:Y:S04]  /*10190*/  FADD.FTZ R0, R103, R0 ;  /* 0x0000000067007221 */ /* 0x000fe80000010000 */
        /* <DEDUP_REMOVED lines=26> */
[----:B------:R-:W-:Y:S03]  /*10340*/  F2FP.BF16.PACK_AB R109, R149, R150 ;  /* 0x00000096956d723e */ /* 0x000fe600000010ff */
[----:B------:R-:W-:Y:S02]  /*10350*/  F2FP.BF16.PACK_AB R110, R102, R103 ;  /* 0x00000067666e723e */ /* 0x000fe400000010ff */
[----:B------:R-:W-:Y:S02]  /*10360*/  F2FP.BF16.PACK_AB R111, R152, R151 ;  /* 0x00000097986f723e */ /* 0x000fe400000010ff */
[----:B------:R-:W2:Y:S05]  /*10370*/  MUFU.EX2 R2, R163 ;  /* 0x000000a300027308 */ /* 0x000eaa0000000800 */
[C---:B------:R-:W-:Y:S05]  /*10380*/  HMMA.16816.F32.BF16 R4, R108.reuse, R112, R4 ;  /* 0x000000706c04723c */ /* 0x040fea0000041804 */
[----:B------:R-:W3:Y:S03]  /*10390*/  MUFU.EX2 R103, R162 ;  /* 0x000000a200677308 */ /* 0x000ee60000000800 */
[C---:B------:R-:W-:Y:S01]  /*103a0*/  HMMA.16816.F32.BF16 R8, R108.reuse, R114, R8 ;  /* 0x000000726c08723c */ /* 0x040fe20000041808 */
[----:B------:R-:W4:Y:S03]  /*103b0*/  LDSM.16.MT88.4 R112, [R171+0x800] ;  /* 0x00080000ab70783b */ /* 0x000f260000004200 */
[----:B-1----:R-:W-:Y:S03]  /*103c0*/  FADD.FTZ R0, R100, R0 ;  /* 0x0000000064007221 */ /* 0x002fe60000010000 */
[----:B------:R-:W1:Y:S01]  /*103d0*/  MUFU.EX2 R102, R161 ;  /* 0x000000a100667308 */ /* 0x000e620000000800 */
[C---:B------:R-:W-:Y:S04]  /*103e0*/  HMMA.16816.F32.BF16 R12, R108.reuse, R116, R12 ;  /* 0x000000746c0c723c */ /* 0x040fe8000004180c */
[----:B--2---:R-:W-:Y:S04]  /*103f0*/  FADD.FTZ R0, R2, R0 ;  /* 0x0000000002007221 */ /* 0x004fe80000010000 */
[C---:B------:R-:W-:Y:S01]  /*10400*/  HMMA.16816.F32.BF16 R16, R108.reuse, R118, R16 ;  /* 0x000000766c10723c */ /* 0x040fe20000041810 */
[----:B------:R-:W2:Y:S01]  /*10410*/  LDSM.16.MT88.4 R116, [R170+0x800] ;  /* 0x00080000aa74783b */ /* 0x000ea20000004200 */
[----:B------:R-:W-:Y:S02]  /*10420*/  MUFU.EX2 R144, R189 ;  /* 0x000000bd00907308 */ /* 0x000fe40000000800 */
[----:B---3--:R-:W-:Y:S08]  /*10430*/  FADD.FTZ R0, R103, R0 ;  /* 0x0000000067007221 */ /* 0x008ff00000010000 */
[----:B------:R-:W-:Y:S01]  /*10440*/  MUFU.EX2 R146, R192 ;  /* 0x000000c000927308 */ /* 0x000fe20000000800 */
[----:B-1----:R-:W-:Y:S01]  /*10450*/  FADD.FTZ R0, R102, R0 ;  /* 0x0000000066007221 */ /* 0x002fe20000010000 */
[C---:B----4-:R-:W-:Y:S08]  /*10460*/  HMMA.16816.F32.BF16 R20, R108.reuse, R112, R20 ;  /* 0x000000706c14723c */ /* 0x050ff00000041814 */
        /* <DEDUP_REMOVED lines=30> */
[----:B------:R-:W-:Y:S01]  /*10650*/  F2FP.BF16.PACK_AB R110, R102, R103 ;  /* 0x00000067666e723e */ /* 0x000fe200000010ff */
[----:B------:R-:W3:Y:S02]  /*10660*/  MUFU.EX2 R2, R167 ;  /* 0x000000a700027308 */ /* 0x000ee40000000800 */
[----:B------:R-:W-:Y:S02]  /*10670*/  F2FP.BF16.PACK_AB R109, R157, R158 ;  /* 0x0000009e9d6d723e */ /* 0x000fe400000010ff */
[----:B------:R-:W-:Y:S06]  /*10680*/  F2FP.BF16.PACK_AB R111, R160, R159 ;  /* 0x0000009fa06f723e */ /* 0x000fec00000010ff */
[----:B------:R-:W4:Y:S01]  /*10690*/  MUFU.EX2 R100, R193 ;  /* 0x000000c100647308 */ /* 0x000f220000000800 */
[C---:B-1----:R-:W-:Y:S09]  /*106a0*/  HMMA.16816.F32.BF16 R4, R108.reuse, R112, R4 ;  /* 0x000000706c04723c */ /* 0x042ff20000041804 */
[----:B------:R-:W1:Y:S01]  /*106b0*/  MUFU.EX2 R103, R166 ;  /* 0x000000a600677308 */ /* 0x000e620000000800 */
[C---:B------:R-:W-:Y:S01]  /*106c0*/  HMMA.16816.F32.BF16 R8, R108.reuse, R114, R8 ;  /* 0x000000726c08723c */ /* 0x040fe20000041808 */
[----:B------:R-:W5:Y:S02]  /*106d0*/  LDSM.16.MT88.4 R112, [R170+0x1000] ;  /* 0x00100000aa70783b */ /* 0x000f640000004200 */
[----:B---3--:R-:W-:Y:S06]  /*106e0*/  FADD.FTZ R0, R2, R0 ;  /* 0x0000000002007221 */ /* 0x008fec0000010000 */
[----:B------:R-:W-:Y:S01]  /*106f0*/  MUFU.EX2 R102, R191 ;  /* 0x000000bf00667308 */ /* 0x000fe20000000800 */
[C---:B--2---:R-:W-:Y:S03]  /*10700*/  HMMA.16816.F32.BF16 R12, R108.reuse, R116, R12 ;  /* 0x000000746c0c723c */ /* 0x044fe6000004180c */
[C---:B------:R-:W-:Y:S01]  /*10710*/  FADD.FTZ R0, R144.reuse, R0 ;  /* 0x0000000090007221 */ /* 0x040fe20000010000 */
[----:B------:R-:W-:Y:S01]  /*10720*/  F2FP.BF16.PACK_AB R144, R144, R2 ;  /* 0x000000029090723e */ /* 0x000fe200000010ff */
[----:B------:R-:W-:Y:S03]  /*10730*/  FADD.FTZ R2, R124, R199 ;  /* 0x000000c77c027221 */ /* 0x000fe60000010000 */
[C---:B------:R-:W-:Y:S01]  /*10740*/  HMMA.16816.F32.BF16 R16, R108.reuse, R118, R16 ;  /* 0x000000766c10723c */ /* 0x040fe20000041810 */
[----:B------:R-:W2:Y:S03]  /*10750*/  LDSM.16.MT88.4 R116, [R143+0x3000] ;  /* 0x003000008f74783b */ /* 0x000ea60000004200 */
[----:B----4-:R-:W-:Y:S01]  /*10760*/  FADD.FTZ R0, R100, R0 ;  /* 0x0000000064007221 */ /* 0x010fe20000010000 */
[----:B-1----:R-:W-:Y:S03]  /*10770*/  F2FP.BF16.PACK_AB R145, R103, R148 ;  /* 0x000000946791723e */ /* 0x002fe600000010ff */
[C---:B------:R-:W-:Y:S04]  /*10780*/  HMMA.16816.F32.BF16 R20, R108.reuse, R120, R20 ;  /* 0x000000786c14723c */ /* 0x040fe80000041814 */
[C---:B------:R-:W-:Y:S01]  /*10790*/  FADD.FTZ R200, R146.reuse, R0 ;  /* 0x0000000092c87221 */ /* 0x040fe20000010000 */
[----:B------:R-:W-:Y:S01]  /*107a0*/  F2FP.BF16.PACK_AB R146, R146, R100 ;  /* 0x000000649292723e */ /* 0x000fe200000010ff */
[----:B------:R-:W-:Y:S01]  /*107b0*/  FADD.FTZ R0, R125, R2 ;  /* 0x000000027d007221 */ /* 0x000fe20000010000 */
[----:B------:R-:W1:Y:S01]  /*107c0*/  MUFU.EX2 R100, R194 ;  /* 0x000000c200647308 */ /* 0x000e620000000800 */
[C---:B------:R-:W-:Y:S01]  /*107d0*/  HMMA.16816.F32.BF16 R24, R108.reuse, R122, R24 ;  /* 0x0000007a6c18723c */ /* 0x040fe20000041818 */
[----:B------:R-:W3:Y:S03]  /*107e0*/  LDSM.16.MT88.4 R120, [R168+0x3000] ;  /* 0x00300000a878783b */ /* 0x000ee60000004200 */
[----:B------:R-:W-:Y:S04]  /*107f0*/  FADD.FTZ R0, R150, R0 ;  /* 0x0000000096007221 */ /* 0x000fe80000010000 */
[----:B------:R-:W-:Y:S01]  /*10800*/  FADD.FTZ R0, R149, R0 ;  /* 0x0000000095007221 */ /* 0x000fe20000010000 */
[C---:B-----5:R-:W-:Y:S01]  /*10810*/  HMMA.16816.F32.BF16 R28, R108.reuse, R112, R28 ;  /* 0x000000706c1c723c */ /* 0x060fe2000004181c */
[----:B------:R-:W-:Y:S02]  /*10820*/  LDSM.16.MT88.4 R124, [R168+0x1800] ;  /* 0x00180000a87c783b */ /* 0x000fe40000004200 */
[----:B------:R-:W-:Y:S04]  /*10830*/  FADD.FTZ R0, R151, R0 ;  /* 0x0000000097007221 */ /* 0x000fe80000010000 */
[----:B------:R-:W-:Y:S01]  /*10840*/  FADD.FTZ R0, R152, R0 ;  /* 0x0000000098007221 */ /* 0x000fe20000010000 */
[C---:B------:R-:W-:Y:S01]  /*10850*/  HMMA.16816.F32.BF16 R32, R108.reuse, R114, R32 ;  /* 0x000000726c20723c */ /* 0x040fe20000041820 */
[----:B------:R-:W4:Y:S03]  /*10860*/  LDSM.16.MT88.4 R112, [R171+0x3000] ;  /* 0x00300000ab70783b */ /* 0x000f260000004200 */
[----:B------:R-:W-:Y:S01]  /*10870*/  FADD.FTZ R0, R158, R0 ;  /* 0x000000009e007221 */ /* 0x000fe20000010000 */
[----:B-1----:R-:W-:Y:S03]  /*10880*/  F2FP.BF16.PACK_AB R147, R100, R102 ;  /* 0x000000666493723e */ /* 0x002fe600000010ff */
[C---:B--2---:R-:W-:Y:S04]  /*10890*/  HMMA.16816.F32.BF16 R36, R108.reuse, R116, R36 ;  /* 0x000000746c24723c */ /* 0x044fe80000041824 */
[----:B------:R-:W-:Y:S04]  /*108a0*/  FADD.FTZ R0, R157, R0 ;  /* 0x000000009d007221 */ /* 0x000fe80000010000 */
[C---:B------:R-:W-:Y:S01]  /*108b0*/  HMMA.16816.F32.BF16 R40, R108.reuse, R118, R40 ;  /* 0x000000766c28723c */ /* 0x040fe20000041828 */
[----:B------:R-:W1:Y:S03]  /*108c0*/  LDSM.16.MT88.4 R116, [R170+0x3000] ;  /* 0x00300000aa74783b */ /* 0x000e660000004200 */
[----:B------:R-:W-:Y:S04]  /*108d0*/  FADD.FTZ R0, R159, R0 ;  /* 0x000000009f007221 */ /* 0x000fe80000010000 */
[C---:B---3--:R-:W-:Y:S04]  /*108e0*/  HMMA.16816.F32.BF16 R44, R108.reuse, R120, R44 ;  /* 0x000000786c2c723c */ /* 0x048fe8000004182c */
[----:B------:R-:W-:Y:S04]  /*108f0*/  FADD.FTZ R0, R160, R0 ;  /* 0x00000000a0007221 */ /* 0x000fe80000010000 */
[C---:B------:R-:W-:Y:S01]  /*10900*/  HMMA.16816.F32.BF16 R48, R108.reuse, R122, R48 ;  /* 0x0000007a6c30723c */ /* 0x040fe20000041830 */
[----:B------:R-:W2:Y:S03]  /*10910*/  LDSM.16.MT88.4 R120, [R143+0x5000] ;  /* 0x005000008f78783b */ /* 0x000ea60000004200 */
[----:B------:R-:W-:Y:S04]  /*10920*/  FADD.FTZ R0, R148, R0 ;  /* 0x0000000094007221 */ /* 0x000fe80000010000 */
[----:B------:R-:W-:Y:S01]  /*10930*/  FADD.FTZ R0, R103, R0 ;  /* 0x0000000067007221 */ /* 0x000fe20000010000 */
[C---:B----4-:R-:W-:Y:S03]  /*10940*/  HMMA.16816.F32.BF16 R52, R108.reuse, R112, R52 ;  /* 0x000000706c34723c */ /* 0x050fe60000041834 */
[----:B------:R-:W-:Y:S01]  /*10950*/  FADD.FTZ R2, R102, R0 ;  /* 0x0000000066027221 */ /* 0x000fe20000010000 */
[----:B------:R-:W-:Y:S02]  /*10960*/  IADD3 R0, R195, -0x1, RZ ;  /* 0xffffffffc3007810 */ /* 0x000fe40007ffe0ff */
[----:B------:R-:W-:Y:S01]  /*10970*/  MOV R102, R101 ;  /* 0x0000006500667202 */ /* 0x000fe20000000f00 */
[----:B------:R-:W-:Y:S01]  /*10980*/  FADD.FTZ R199, R100, R2 ;  /* 0x0000000264c77221 */ /* 0x000fe20000010000 */
[C---:B------:R-:W-:Y:S01]  /*10990*/  HMMA.16816.F32.BF16 R56, R108.reuse, R114, R56 ;  /* 0x000000726c38723c */ /* 0x040fe20000041838 */
[----:B------:R-:W3:Y:S03]  /*109a0*/  LDSM.16.MT88.4 R112, [R168+0x5000] ;  /* 0x00500000a870783b */ /* 0x000ee60000004200 */
[----:B------:R-:W-:Y:S02]  /*109b0*/  MOV R195, R0 ;  /* 0x0000000000c37202 */ /* 0x000fe40000000f00 */
[----:B------:R-:W-:Y:S02]  /*109c0*/  MOV R100, R3 ;  /* 0x0000000300647202 */ /* 0x000fe40000000f00 */
[C---:B-1----:R-:W-:Y:S08]  /*109d0*/  HMMA.16816.F32.BF16 R60, R108.reuse, R116, R60 ;  /* 0x000000746c3c723c */ /* 0x042ff0000004183c */
[C---:B------:R-:W-:Y:S01]  /*109e0*/  HMMA.16816.F32.BF16 R64, R108.reuse, R118, R64 ;  /* 0x000000766c40723c */ /* 0x040fe20000041840 */
[----:B------:R-:W1:Y:S07]  /*109f0*/  LDSM.16.MT88.4 R116, [R171+0x5000] ;  /* 0x00500000ab74783b */ /* 0x000e6e0000004200 */
[C---:B--2---:R-:W-:Y:S08]  /*10a00*/  HMMA.16816.F32.BF16 R68, R108.reuse, R120, R68 ;  /* 0x000000786c44723c */ /* 0x044ff00000041844 */
[C---:B------:R-:W-:Y:S01]  /*10a10*/  HMMA.16816.F32.BF16 R72, R108.reuse, R122, R72 ;  /* 0x0000007a6c48723c */ /* 0x040fe20000041848 */
[----:B------:R-:W2:Y:S07]  /*10a20*/  LDSM.16.MT88.4 R120, [R170+0x5000] ;  /* 0x00500000aa78783b */ /* 0x000eae0000004200 */
[C---:B---3--:R-:W-:Y:S08]  /*10a30*/  HMMA.16816.F32.BF16 R76, R108.reuse, R112, R76 ;  /* 0x000000706c4c723c */ /* 0x048ff0000004184c */
[C---:B------:R-:W-:Y:S08]  /*10a40*/  HMMA.16816.F32.BF16 R80, R108.reuse, R114, R80 ;  /* 0x000000726c50723c */ /* 0x040ff00000041850 */
[C---:B-1----:R-:W-:Y:S08]  /*10a50*/  HMMA.16816.F32.BF16 R84, R108.reuse, R116, R84 ;  /* 0x000000746c54723c */ /* 0x042ff00000041854 */
[C---:B------:R-:W-:Y:S01]  /*10a60*/  HMMA.16816.F32.BF16 R88, R108.reuse, R118, R88 ;  /* 0x000000766c58723c */ /* 0x040fe20000041858 */
[----:B------:R-:W1:Y:S07]  /*10a70*/  LDSM.16.MT88.4 R116, [R171+0x1800] ;  /* 0x00180000ab74783b */ /* 0x000e6e0000004200 */
[C---:B--2---:R-:W-:Y:S08]  /*10a80*/  HMMA.16816.F32.BF16 R92, R108.reuse, R120, R92 ;  /* 0x000000786c5c723c */ /* 0x044ff0000004185c */
        /* <DEDUP_REMOVED lines=32> */
[C---:B----4-:R-:W-:Y:S08]  /*10c90*/  HMMA.16816.F32.BF16 R92, R144.reuse, R16, R92 ;  /* 0x00000010905c723c */ /* 0x050ff0000004185c */
[----:B------:R-:W-:Y:S01]  /*10ca0*/  HMMA.16816.F32.BF16 R96, R144, R18, R96 ;  /* 0x000000129060723c */ /* 0x000fe20000041860 */
[----:B------:R-:W-:Y:S01]  /*10cb0*/  @!UPT UIADD3 URZ, URZ, URZ, URZ ;  /* 0x0000003f3f3ff290 */ /* 0x000fe2000fffe03f */
[----:B------:R-:W-:-:S11]  /*10cc0*/  @P0 BRA `(.L_x_805) ;  /* 0xffffc40000000947 */ /* 0x000fd6000383ffff */
[----:B------:R-:W2:Y:S01]  /*10cd0*/  LDL R2, [R1+0x4] ;  /* 0x0000040001027983 */ /* 0x000ea20000100800 */
[----:B------:R-:W-:Y:S01]  /*10ce0*/  IMAD.MOV.U32 R100, RZ, RZ, R3 ;  /* 0x000000ffff647224 */ /* 0x000fe200078e0003 */
[----:B------:R-:W-:Y:S01]  /*10cf0*/  MOV R195, R0 ;  /* 0x0000000000c37202 */ /* 0x000fe20000000f00 */
[----:B------:R-:W-:Y:S01]  /*10d00*/  IMAD.MOV.U32 R102, RZ, RZ, R101 ;  /* 0x000000ffff667224 */ /* 0x000fe200078e0065 */
[----:B--2---:R-:W-:-:S07]  /*10d10*/  SHF.L.U32 R2, R2, 0x7, RZ ;  /* 0x0000000702027819 */ /* 0x004fce00000006ff */
.L_x_784:
[----:B------:R-:W-:Y:S01]  /*10d20*/  IMAD.MOV.U32 R4, RZ, RZ, 0x1 ;  /* 0x00000001ff047424 */ /* 0x000fe200078e00ff */
[----:B------:R-:W-:-:S04]  /*10d30*/  IADD3 R2, R2, 0x7f, RZ ;  /* 0x0000007f02027810 */ /* 0x000fc80007ffe0ff */
[----:B------:R-:W-:-:S13]  /*10d40*/  ISETP.NE.AND P0, PT, R4, c[0x0][0x2c4], PT ;  /* 0x0000b10004007a0c */ /* 0x000fda0003f05270 */
[----:B------:R-:W-:-:S05]  /*10d50*/  @P0 IMAD.HI.U32 R0, R2, c[0x0][0x2c8], RZ ;  /* 0x0000b20002000a27 */ /* 0x000fca00078e00ff */
[----:B------:R-:W-:Y:S02]  /*10d60*/  @P0 SHF.R.U32.HI R2, RZ, c[0x0][0x2cc], R0 ;  /* 0x0000b300ff020a19 */ /* 0x000fe40000011600 */
[----:B------:R-:W2:Y:S01]  /*10d70*/  LDL R0, [R1+0x64] ;  /* 0x0000640001007983 */ /* 0x000ea20000100800 */
[----:B------:R-:W-:Y:S02]  /*10d80*/  ISETP.LE.AND P1, PT, R4, c[0x0][0x32c], PT ;  /* 0x0000cb0004007a0c */ /* 0x000fe40003f23270 */
[----:B--2---:R-:W-:Y:S02]  /*10d90*/  IADD3 R2, R2, 0x1, R0 ;  /* 0x0000000102027810 */ /* 0x004fe40007ffe000 */
[----:B------:R-:W2:Y:S03]  /*10da0*/  LDL R0, [R1+0x58] ;  /* 0x0000580001007983 */ /* 0x000ea60000100800 */
[----:B--2---:R-:W-:-:S05]  /*10db0*/  IMAD.IADD R0, R2, 0x1, -R0 ;  /* 0x0000000102007824 */ /* 0x004fca00078e0a00 */
[----:B------:R-:W-:Y:S01]  /*10dc0*/  IADD3 R2, R0, -c[0x0][0x324], RZ ;  /* 0x8000c90000027a10 */ /* 0x000fe20007ffe0ff */
[----:B------:R-:W-:Y:S05]  /*10dd0*/  @!P1 BRA `(.L_x_806) ;  /* 0x000000f000009947 */ /* 0x000fea0003800000 */
[----:B------:R-:W-:Y:S01]  /*10de0*/  ISETP.GT.AND P0, PT, R0, -0x1, PT ;  /* 0xffffffff0000780c */ /* 0x000fe20003f04270 */
[----:B------:R-:W-:-:S12]  /*10df0*/  BSSY B0, `(.L_x_807) ;  /* 0x000000b000007945 */ /* 0x000fd80003800000 */
[----:B------:R-:W-:Y:S05]  /*10e00*/  @P0 BRA `(.L_x_808) ;  /* 0x0000006000000947 */ /* 0x000fea0003800000 */
[----:B------:R-:W-:Y:S02]  /*10e10*/  ISETP.NE.AND P0, PT, R4, c[0x0][0x32c], PT ;  /* 0x0000cb0004007a0c */ /* 0x000fe40003f05270 */
[----:B------:R-:W-:-:S11]  /*10e20*/  LOP3.LUT R0, RZ, R0, RZ, 0x33, !PT ;  /* 0x00000000ff007212 */ /* 0x000fd600078e33ff */
[----:B------:R-:W-:-:S05]  /*10e30*/  @P0 IMAD.HI.U32 R3, R0, c[0x0][0x330], RZ ;  /* 0x0000cc0000030a27 */ /* 0x000fca00078e00ff */
[----:B------:R-:W-:-:S04]  /*10e40*/  @P0 SHF.R.U32.HI R0, RZ, c[0x0][0x334], R3 ;  /* 0x0000cd00ff000a19 */ /* 0x000fc80000011603 */
[----:B------:R-:W-:Y:S01]  /*10e50*/  LOP3.LUT R0, RZ, R0, RZ, 0x33, !PT ;  /* 0x00000000ff007212 */ /* 0x000fe200078e33ff */
[----:B------:R-:W-:Y:S05]  /*10e60*/  BRA `(.L_x_809) ;  /* 0x0000003000007947 */ /* 0x000fea0003800000 */
.L_x_808:
[----:B------:R-:W-:-:S13]  /*10e70*/  ISETP.NE.AND P0, PT, R4, c[0x0][0x32c], PT ;  /* 0x0000cb0004007a0c */ /* 0x000fda0003f05270 */
[----:B------:R-:W-:-:S05]  /*10e80*/  @P0 IMAD.HI.U32 R3, R0, c[0x0][0x330], RZ ;  /* 0x0000cc0000030a27 */ /* 0x000fca00078e00ff */
[----:B------:R-:W-:Y:S02]  /*10e90*/  @P0 SHF.R.U32.HI R0, RZ, c[0x0][0x334], R3 ;  /* 0x0000cd00ff000a19 */ /* 0x000fe40000011603 */
.L_x_809:
[----:B------:R-:W-:Y:S05]  /*10ea0*/  BSYNC B0 ;  /* 0x0000000000007941 */ /* 0x000fea0003800000 */
.L_x_807:
[----:B------:R-:W-:-:S05]  /*10eb0*/  IMAD R0, R0, c[0x0][0x32c], RZ ;  /* 0x0000cb0000007a24 */ /* 0x000fca00078e02ff */
[----:B------:R-:W-:-:S04]  /*10ec0*/  IMNMX R2, R2, R0, !PT ;  /* 0x0000000002027217 */ /* 0x000fc80007800200 */
.L_x_806:
        /* <DEDUP_REMOVED lines=9> */
.L_x_821:
        /* <DEDUP_REMOVED lines=31> */
.L_x_929:
        /* <DEDUP_REMOVED lines=25> */
.L_x_930:
        /* <DEDUP_REMOVED lines=19> */
.L_x_812:
[----:B------:R-:W-:Y:S05]  /*11410*/  BSYNC B0 ;  /* 0x0000000000007941 */ /* 0x000fea0003800000 */
.L_x_811:
        /* <DEDUP_REMOVED lines=175> */
[----:B------:R-:W4:Y:S01]  /*11f10*/  MUFU.TANH R152, R16 ;  /* 0x0000001000987308 */ /* 0x000f220000002400 */
[----:B------:R-:W-:Y:S03]  /*11f20*/  BAR.SYNC.DEFER_BLOCKING 0x0 ;  /* 0x0000000000007b1d */ /* 0x000fe60000010000 */
[C---:B------:R-:W-:Y:S06]  /*11f30*/  HMMA.16816.F32.BF16 R24, R156.reuse, R6, R24 ;  /* 0x000000069c18723c */ /* 0x040fec0000041818 */
[----:B------:R1:W1:Y:S10]  /*11f40*/  MUFU.TANH R149, R17 ;  /* 0x0000001100957308 */ /* 0x0002740000002400 */
[----:B------:R-:W1:Y:S01]  /*11f50*/  MUFU.TANH R151, R18 ;  /* 0x0000001200977308 */ /* 0x000e620000002400 */
[----:B------:R-:W-:Y:S02]  /*11f60*/  FMUL.FTZ R21, R21, c[0x0][0x320] ;  /* 0x0000c80015157a20 */ /* 0x000fe40000410000 */
[----:B------:R-:W-:Y:S02]  /*11f70*/  FMUL.FTZ R22, R22, c[0x0][0x320] ;  /* 0x0000c80016167a20 */ /* 0x000fe40000410000 */
[----:B------:R-:W-:Y:S02]  /*11f80*/  FMUL.FTZ R23, R23, c[0x0][0x320] ;  /* 0x0000c80017177a20 */ /* 0x000fe40000410000 */
[----:B------:R-:W-:Y:S03]  /*11f90*/  FMUL.FTZ R20, R20, c[0x0][0x320] ;  /* 0x0000c80014147a20 */ /* 0x000fe60000410000 */
[----:B------:R-:W1:Y:S01]  /*11fa0*/  MUFU.TANH R150, R19 ;  /* 0x0000001300967308 */ /* 0x000e620000002400 */
[----:B------:R-:W-:Y:S01]  /*11fb0*/  FMUL.FTZ R24, R24, c[0x0][0x320] ;  /* 0x0000c80018187a20 */ /* 0x000fe20000410000 */
[C---:B-----5:R-:W-:Y:S08]  /*11fc0*/  HMMA.16816.F32.BF16 R28, R156.reuse, R8, R28 ;  /* 0x000000089c1c723c */ /* 0x060ff0000004181c */
[----:B------:R5:W2:Y:S01]  /*11fd0*/  MUFU.TANH R145, R21 ;  /* 0x0000001500917308 */ /* 0x000aa20000002400 */
[----:B------:R-:W-:Y:S09]  /*11fe0*/  HMMA.16816.F32.BF16 R32, R156, R10, R32 ;  /* 0x0000000a9c20723c */ /* 0x000ff20000041820 */
[----:B------:R2:W2:Y:S06]  /*11ff0*/  MUFU.TANH R148, R22 ;  /* 0x0000001600947308 */ /* 0x0004ac0000002400 */
[----:B-1----:R-:W-:Y:S04]  /*12000*/  FMUL.FTZ R17, R28, c[0x0][0x320] ;  /* 0x0000c8001c117a20 */ /* 0x002fe80000410000 */
[----:B------:R1:W1:Y:S01]  /*12010*/  MUFU.TANH R147, R23 ;  /* 0x0000001700937308 */ /* 0x0002620000002400 */
[----:B------:R-:W-:Y:S02]  /*12020*/  FMUL.FTZ R16, R29, c[0x0][0x320] ;  /* 0x0000c8001d107a20 */ /* 0x000fe40000410000 */
[----:B-----5:R-:W-:Y:S02]  /*12030*/  FMUL.FTZ R21, R31, c[0x0][0x320] ;  /* 0x0000c8001f157a20 */ /* 0x020fe40000410000 */
[----:B------:R-:W-:Y:S02]  /*12040*/  FMUL.FTZ R15, R32, c[0x0][0x320] ;  /* 0x0000c800200f7a20 */ /* 0x000fe40000410000 */
[----:B------:R-:W-:Y:S03]  /*12050*/  FMUL.FTZ R14, R33, c[0x0][0x320] ;  /* 0x0000c800210e7a20 */ /* 0x000fe60000410000 */
[----:B------:R5:W3:Y:S01]  /*12060*/  MUFU.TANH R144, R24 ;  /* 0x0000001800907308 */ /* 0x000ae20000002400 */
[----:B------:R-:W-:Y:S02]  /*12070*/  FMUL.FTZ R19, R34, c[0x0][0x320] ;  /* 0x0000c80022137a20 */ /* 0x000fe40000410000 */
[----:B------:R-:W-:Y:S02]  /*12080*/  FMUL.FTZ R18, R35, c[0x0][0x320] ;  /* 0x0000c80023127a20 */ /* 0x000fe40000410000 */
[----:B--2---:R-:W-:Y:S05]  /*12090*/  FMUL.FTZ R22, R30, c[0x0][0x320] ;  /* 0x0000c8001e167a20 */ /* 0x004fea0000410000 */
[----:B------:R2:W2:Y:S01]  /*120a0*/  MUFU.TANH R154, R12 ;  /* 0x0000000c009a7308 */ /* 0x0004a20000002400 */
[----:B-1----:R-:W-:Y:S02]  /*120b0*/  FMUL.FTZ R23, R25, c[0x0][0x320] ;  /* 0x0000c80019177a20 */ /* 0x002fe40000410000 */
[----:B------:R-:W-:Y:S07]  /*120c0*/  FMUL.FTZ R25, R26, c[0x0][0x320] ;  /* 0x0000c8001a197a20 */ /* 0x000fee0000410000 */
[----:B------:R1:W1:Y:S01]  /*120d0*/  MUFU.TANH R153, R13 ;  /* 0x0000000d00997308 */ /* 0x0002620000002400 */
[----:B-----5:R-:W-:Y:S09]  /*120e0*/  FMUL.FTZ R24, R27, c[0x0][0x320] ;  /* 0x0000c8001b187a20 */ /* 0x020ff20000410000 */
[----:B------:R1:W1:Y:S10]  /*120f0*/  MUFU.TANH R146, R20 ;  /* 0x0000001400927308 */ /* 0x0002740000002400 */
        /* <DEDUP_REMOVED lines=42> */
.L_x_931:
[----:B------:R-:W-:-:S05]  /*123a0*/  BRA.DIV ~URZ, `(.L_x_818) ;  /* 0x0000c2027f007947 */ /* 0x000fca000b800000 */
[----:B------:R-:W4:Y:S01]  /*123b0*/  SHFL.IDX PT, R0, R7, RZ, 0x181f ;  /* 0x00181fff07007589 */ /* 0x000f2200000e0000 */
[----:B------:R-:W-:Y:S01]  /*123c0*/  IMAD.SHL.U32 R9, R198, 0x2, RZ ;  /* 0x00000002c6097824 */ /* 0x000fe200078e00ff */
[----:B------:R-:W-:Y:S01]  /*123d0*/  SHF.R.S32.HI R2, RZ, 0x1f, R198 ;  /* 0x0000001fff027819 */ /* 0x000fe200000114c6 */
[C---:B------:R-:W-:Y:S01]  /*123e0*/  IMAD.SHL.U32 R6, R205.reuse, 0x2, RZ ;  /* 0x00000002cd067824 */ /* 0x040fe200078e00ff */
[----:B------:R-:W-:Y:S01]  /*123f0*/  SHF.L.U64.HI R8, R205, 0x1, R218 ;  /* 0x00000001cd087819 */ /* 0x000fe200000102da */
[----:B------:R-:W-:Y:S01]  /*12400*/  IMAD.SHL.U32 R11, R204, 0x2, RZ ;  /* 0x00000002cc0b7824 */ /* 0x000fe200078e00ff */
[----:B-1----:R-:W-:Y:S02]  /*12410*/  SHF.L.U64.HI R13, R198, 0x1, R2 ;  /* 0x00000001c60d7819 */ /* 0x002fe40000010202 */
        /* <DEDUP_REMOVED lines=8> */
[----:B-1----:R-:W-:Y:S05]  /*124a0*/  IADD3 R2, P0, R0, R6, RZ ;  /* 0x0000000600027210 */ /* 0x002fea0007f1e0ff */
[----:B------:R-:W-:Y:S05]  /*124b0*/  IMAD.X R3, R4, 0x1, R8, P0 ;  /* 0x0000000104037824 */ /* 0x000fea00000e0608 */
[----:B------:R1:W-:Y:S02]  /*124c0*/  LDGSTS.E.BYPASS.LTC128B.128 [R190+0x8100], [R2.64], !P4 ;  /* 0x0810000002be7fae */ /* 0x0003e4000e101d4a */
[----:B-1----:R-:W-:Y:S02]  /*124d0*/  IADD3 R2, P0, R0, R11, RZ ;  /* 0x0000000b00027210 */ /* 0x002fe40007f1e0ff */
[----:B------:R-:W1:Y:S03]  /*124e0*/  SHFL.IDX PT, R0, R7, 0x1, 0x181f ;  /* 0x00381f0007007f89 */ /* 0x000e6600000e0000 */
[----:B------:R-:W-:Y:S02]  /*124f0*/  IMAD.X R3, R4, 0x1, R12, P0 ;  /* 0x0000000104037824 */ /* 0x000fe400000e060c */
[----:B------:R3:W4:Y:S04]  /*12500*/  SHFL.IDX PT, R4, R5, 0x1, 0x181f ;  /* 0x00381f0005047f89 */ /* 0x00072800000e0000 */
[----:B------:R2:W-:Y:S02]  /*12510*/  LDGSTS.E.BYPASS.LTC128B.128 [R190+0xa100], [R2.64], !P6 ;  /* 0x0a10000002be7fae */ /* 0x0005e4000f101d4a */
[----:B--23--:R-:W-:Y:S04]  /*12520*/  SEL R5, RZ, 0x10, P4 ;  /* 0x00000010ff057807 */ /* 0x00cfe80002000000 */
.L_x_932:
[C---:B-1----:R-:W-:Y:S02]  /*12530*/  ISETP.NE.U32.AND P2, PT, R5.reuse, RZ, PT ;  /* 0x000000ff0500720c */ /* 0x042fe40003f45070 */
[----:B------:R-:W-:Y:S02]  /*12540*/  IADD3 R5, -R5, 0x10, RZ ;  /* 0x0000001005057810 */ /* 0x000fe40007ffe1ff */
[----:B------:R-:W-:Y:S02]  /*12550*/  IADD3 R2, -R10, 0x10, RZ ;  /* 0x000000100a027810 */ /* 0x000fe40007ffe1ff */
[----:B------:R-:W-:Y:S02]  /*12560*/  LOP3.LUT R5, R5, 0xf, RZ, 0xc0, !PT ;  /* 0x0000000f05057812 */ /* 0x000fe400078ec0ff */
[----:B------:R-:W-:Y:S02]  /*12570*/  LOP3.LUT R2, R2, 0xf, RZ, 0xc0, !PT ;  /* 0x0000000f02027812 */ /* 0x000fe400078ec0ff */
[----:B------:R-:W-:Y:S04]  /*12580*/  IADD3 R6, P1, P0, R5, R0, R6 ;  /* 0x0000000005067210 */ /* 0x000fe8000783e006 */
[----:B----4-:R-:W-:Y:S02]  /*12590*/  IADD3.X R7, RZ, R4, R8, P1, P0 ;  /* 0x00000004ff077210 */ /* 0x010fe40000fe0408 */
        /* <DEDUP_REMOVED lines=12> */
.L_x_816:
[----:B--234-:R-:W-:Y:S05]  /*12660*/  BSYNC B0 ;  /* 0x0000000000007941 */ /* 0x01cfea0003800000 */
.L_x_815:
[----:B-1----:R-:W-:Y:S01]  /*12670*/  FMNMX.FTZ R2, R162, R101, !PT ;  /* 0x00000065a2027209 */ /* 0x002fe20007810000 */
        /* <DEDUP_REMOVED lines=34> */
.L_x_933:
[----:B-12---:R-:W-:Y:S01]  /*128a0*/  FMNMX.FTZ R4, R4, R0, !PT ;  /* 0x0000000004047209 */ /* 0x006fe20007810000 */
[----:B------:R-:W-:-:S05]  /*128b0*/  BRA.DIV ~URZ, `(.L_x_820) ;  /* 0x0000bfe27f007947 */ /* 0x000fca000b800000 */
[----:B------:R-:W1:Y:S02]  /*128c0*/  SHFL.BFLY PT, R102, R4, 0x1, 0x1f ;  /* 0x0c201f0004667f89 */ /* 0x000e6400000e0000 */
[----:B-1----:R-:W-:Y:S02]  /*128d0*/  FMNMX.FTZ R102, R4, R102, !PT ;  /* 0x0000006604667209 */ /* 0x002fe40007810000 */
[----:B------:R-:W1:Y:S02]  /*128e0*/  SHFL.BFLY PT, R4, R5, 0x2, 0x1f ;  /* 0x0c401f0005047f89 */ /* 0x000e6400000e0000 */
[----:B-1----:R-:W-:Y:S05]  /*128f0*/  FMNMX.FTZ R4, R5, R4, !PT ;  /* 0x0000000405047209 */ /* 0x002fea0007810000 */
[----:B------:R1:W2:Y:S02]  /*12900*/  SHFL.BFLY PT, R0, R4, 0x1, 0x1f ;  /* 0x0c201f0004007f89 */ /* 0x0002a400000e0000 */
.L_x_934:
[----:B------:R-:W-:Y:S01]  /*12910*/  FMUL.FTZ R3, R102, c[0x0][0x2d0] ;  /* 0x0000b40066037a20 */ /* 0x000fe20000410000 */
[----:B--2---:R-:W-:Y:S01]  /*12920*/  FMNMX.FTZ R100, R0, R4, !PT ;  /* 0x0000000400647209 */ /* 0x004fe20007810000 */
[----:B------:R-:W-:Y:S01]  /*12930*/  FADD.FTZ R0, -R102, R101 ;  /* 0x0000006566007221 */ /* 0x000fe20000010100 */
[----:B------:R-:W-:Y:S01]  /*12940*/  WARPSYNC 0xffffffff ;  /* 0xffffffff00007948 */ /* 0x000fe20003800000 */
[--C-:B------:R-:W-:Y:S01]  /*12950*/  FFMA.FTZ R6, R162, c[0x0][0x2d0], -R3.reuse ;  /* 0x0000b400a2067a23 */ /* 0x100fe20000010803 */
[C---:B------:R-:W-:Y:S01]  /*12960*/  ISETP.GT.AND P0, PT, R195.reuse, R207, PT ;  /* 0x000000cfc300720c */ /* 0x040fe20003f04270 */
[----:B------:R-:W-:Y:S01]  /*12970*/  FMUL.FTZ R0, R0, c[0x0][0x2d0] ;  /* 0x0000b40000007a20 */ /* 0x000fe20000410000 */
[----:B------:R-:W-:Y:S01]  /*12980*/  IADD3 R195, R195, -0x1, RZ ;  /* 0xffffffffc3c37810 */ /* 0x000fe20007ffe0ff */
[--C-:B------:R-:W-:Y:S02]  /*12990*/  FFMA.FTZ R5, R165, c[0x0][0x2d0], -R3.reuse ;  /* 0x0000b400a5057a23 */ /* 0x100fe40000010803 */
[----:B------:R-:W-:Y:S01]  /*129a0*/  MUFU.EX2 R2, R0 ;  /* 0x0000000000027308 */ /* 0x000fe20000000800 */
[--C-:B-1----:R-:W-:Y:S02]  /*129b0*/  FFMA.FTZ R4, R163, c[0x0][0x2d0], -R3.reuse ;  /* 0x0000b400a3047a23 */ /* 0x102fe40000010803 */
        /* <DEDUP_REMOVED lines=14> */
[----:B------:R-:W-:Y:S03]  /*12aa0*/  FFMA.FTZ R3, R14, c[0x0][0x2d0], -R3 ;  /* 0x0000b4000e037a23 */ /* 0x000fe60000010803 */
[----:B------:R3:W-:Y:S10]  /*12ab0*/  MUFU.EX2 R146, R4 ;  /* 0x0000000400927308 */ /* 0x0007f40000000800 */
[----:B------:R-:W-:Y:S10]  /*12ac0*/  MUFU.EX2 R7, R7 ;  /* 0x0000000700077308 */ /* 0x000ff40000000800 */
[----:B------:R-:W-:Y:S01]  /*12ad0*/  MUFU.EX2 R101, R101 ;  /* 0x0000006500657308 */ /* 0x000fe20000000800 */
[----:B---3--:R-:W-:Y:S04]  /*12ae0*/  FMUL.FTZ R4, R100, c[0x0][0x2d0] ;  /* 0x0000b40064047a20 */ /* 0x008fe80000410000 */
[--C-:B------:R-:W-:Y:S02]  /*12af0*/  FFMA.FTZ R166, R166, c[0x0][0x2d0], -R4.reuse ;  /* 0x0000b400a6a67a23 */ /* 0x100fe40000010804 */
[--C-:B------:R-:W-:Y:S03]  /*12b00*/  FFMA.FTZ R164, R164, c[0x0][0x2d0], -R4.reuse ;  /* 0x0000b400a4a47a23 */ /* 0x100fe60000010804 */
        /* <DEDUP_REMOVED lines=11> */
[----:B------:R-:W-:Y:S01]  /*12bc0*/  FFMA.FTZ R158, R24, c[0x0][0x2d0], -R4 ;  /* 0x0000b400189e7a23 */ /* 0x000fe20000010804 */
[----:B------:R-:W3:Y:S10]  /*12bd0*/  MUFU.EX2 R164, R164 ;  /* 0x000000a400a47308 */ /* 0x000ef40000000800 */
[----:B------:R-:W-:Y:S10]  /*12be0*/  MUFU.EX2 R156, R156 ;  /* 0x0000009c009c7308 */ /* 0x000ff40000000800 */
        /* <DEDUP_REMOVED lines=8> */
[C---:B--2---:R-:W-:Y:S01]  /*12c70*/  F2FP.BF16.PACK_AB R144, R5.reuse, R6 ;  /* 0x000000060590723e */ /* 0x044fe200000010ff */
[----:B------:R-:W-:Y:S01]  /*12c80*/  FMUL.FTZ R32, R2, R108 ;  /* 0x0000006c02207220 */ /* 0x000fe20000410000 */
[----:B---3--:R-:W-:Y:S01]  /*12c90*/  F2FP.BF16.PACK_AB R147, R164, R166 ;  /* 0x000000a6a493723e */ /* 0x008fe200000010ff */
[----:B------:R-:W-:Y:S02]  /*12ca0*/  FADD.FTZ R8, R5, R0 ;  /* 0x0000000005087221 */ /* 0x000fe40000010000 */
[----:B------:R-:W-:Y:S02]  /*12cb0*/  FADD.FTZ R0, -R100, R103 ;  /* 0x0000006764007221 */ /* 0x000fe40000010100 */
[----:B------:R-:W-:Y:S01]  /*12cc0*/  FMUL.FTZ R33, R2, R109 ;  /* 0x0000006d02217220 */ /* 0x000fe20000410000 */
[----:B------:R-:W-:Y:S01]  /*12cd0*/  MUFU.EX2 R103, R149 ;  /* 0x0000009500677308 */ /* 0x000fe20000000800 */
[----:B------:R-:W-:Y:S02]  /*12ce0*/  FMUL.FTZ R0, R0, c[0x0][0x2d0] ;  /* 0x0000b40000007a20 */ /* 0x000fe40000410000 */
[--C-:B------:R-:W-:Y:S02]  /*12cf0*/  FFMA.FTZ R5, R167, c[0x0][0x2d0], -R4.reuse ;  /* 0x0000b400a7057a23 */ /* 0x100fe40000010804 */
[--C-:B------:R-:W-:Y:S02]  /*12d00*/  FFMA.FTZ R6, R189, c[0x0][0x2d0], -R4.reuse ;  /* 0x0000b400bd067a23 */ /* 0x100fe40000010804 */
[--C-:B------:R-:W-:Y:S02]  /*12d10*/  FFMA.FTZ R167, R21, c[0x0][0x2d0], -R4.reuse ;  /* 0x0000b40015a77a23 */ /* 0x100fe40000010804 */
[----:B------:R-:W-:Y:S01]  /*12d20*/  FFMA.FTZ R189, R19, c[0x0][0x2d0], -R4 ;  /* 0x0000b40013bd7a23 */ /* 0x000fe20000010804 */
[----:B------:R-:W1:Y:S01]  /*12d30*/  MUFU.EX2 R0, R0 ;  /* 0x0000000000007308 */ /* 0x000e620000000800 */
[----:B------:R-:W-:Y:S01]  /*12d40*/  FADD.FTZ R4, R146, R8 ;  /* 0x0000000892047221 */ /* 0x000fe20000010000 */
[C---:B------:R-:W-:Y:S01]  /*12d50*/  F2FP.BF16.PACK_AB R146, R7.reuse, R146 ;  /* 0x000000920792723e */ /* 0x040fe200000010ff */
[C---:B------:R-:W-:Y:S02]  /*12d60*/  FMUL.FTZ R16, R2.reuse, R124 ;  /* 0x0000007c02107220 */ /* 0x040fe40000410000 */
[----:B------:R-:W-:Y:S02]  /*12d70*/  FADD.FTZ R148, R7, R4 ;  /* 0x0000000407947221 */ /* 0x000fe40000010000 */
[C---:B------:R-:W-:Y:S02]  /*12d80*/  FMUL.FTZ R4, R2.reuse, R136 ;  /* 0x0000008802047220 */ /* 0x040fe40000410000 */
[C---:B------:R-:W-:Y:S01]  /*12d90*/  FMUL.FTZ R8, R2.reuse, R132 ;  /* 0x0000008402087220 */ /* 0x040fe20000410000 */
[----:B------:R2:W3:Y:S01]  /*12da0*/  MUFU.EX2 R10, R5 ;  /* 0x00000005000a7308 */ /* 0x0004e20000000800 */
[C---:B------:R-:W-:Y:S02]  /*12db0*/  FMUL.FTZ R9, R2.reuse, R133 ;  /* 0x0000008502097220 */ /* 0x040fe40000410000 */
[C---:B------:R-:W-:Y:S02]  /*12dc0*/  FMUL.FTZ R12, R2.reuse, R128 ;  /* 0x00000080020c7220 */ /* 0x040fe40000410000 */
[C---:B------:R-:W-:Y:S02]  /*12dd0*/  FMUL.FTZ R13, R2.reuse, R129 ;  /* 0x00000081020d7220 */ /* 0x040fe40000410000 */
[C---:B------:R-:W-:Y:S02]  /*12de0*/  FMUL.FTZ R17, R2.reuse, R125 ;  /* 0x0000007d02117220 */ /* 0x040fe40000410000 */
[C---:B------:R-:W-:Y:S01]  /*12df0*/  FMUL.FTZ R21, R2.reuse, R121 ;  /* 0x0000007902157220 */ /* 0x040fe20000410000 */
[----:B------:R3:W4:Y:S01]  /*12e00*/  MUFU.EX2 R145, R6 ;  /* 0x0000000600917308 */ /* 0x0007220000000800 */
[C---:B------:R-:W-:Y:S02]  /*12e10*/  FMUL.FTZ R20, R2.reuse, R120 ;  /* 0x0000007802147220 */ /* 0x040fe40000410000 */
[----:B------:R-:W-:Y:S02]  /*12e20*/  FMUL.FTZ R25, R2, R117 ;  /* 0x0000007502197220 */ /* 0x000fe40000410000 */
[C---:B-1----:R-:W-:Y:S02]  /*12e30*/  FMUL.FTZ R34, R0.reuse, R110 ;  /* 0x0000006e00227220 */ /* 0x042fe40000410000 */
[C---:B------:R-:W-:Y:S02]  /*12e40*/  FMUL.FTZ R35, R0.reuse, R111 ;  /* 0x0000006f00237220 */ /* 0x040fe40000410000 */
[----:B------:R-:W1:Y:S01]  /*12e50*/  LDSM.16.MT88.4 R108, [R143] ;  /* 0x000000008f6c783b */ /* 0x000e620000004200 */
[C---:B------:R-:W-:Y:S01]  /*12e60*/  FMUL.FTZ R7, R0.reuse, R139 ;  /* 0x0000008b00077220 */ /* 0x040fe20000410000 */
[----:B------:R-:W-:Y:S01]  /*12e70*/  MUFU.EX2 R120, R161 ;  /* 0x000000a100787308 */ /* 0x000fe20000000800 */
[----:B------:R-:W-:Y:S02]  /*12e80*/  FMUL.FTZ R11, R0, R135 ;  /* 0x00000087000b7220 */ /* 0x000fe40000410000 */
[----:B--2---:R-:W-:Y:S02]  /*12e90*/  FMUL.FTZ R5, R2, R137 ;  /* 0x0000008902057220 */ /* 0x004fe40000410000 */
[C---:B------:R-:W-:Y:S02]  /*12ea0*/  FMUL.FTZ R14, R0.reuse, R130 ;  /* 0x00000082000e7220 */ /* 0x040fe40000410000 */
[C---:B------:R-:W-:Y:S02]  /*12eb0*/  FMUL.FTZ R15, R0.reuse, R131 ;  /* 0x00000083000f7220 */ /* 0x040fe40000410000 */
[C---:B------:R-:W-:Y:S02]  /*12ec0*/  FMUL.FTZ R18, R0.reuse, R126 ;  /* 0x0000007e00127220 */ /* 0x040fe40000410000 */
[C---:B------:R-:W-:Y:S02]  /*12ed0*/  FMUL.FTZ R19, R0.reuse, R127 ;  /* 0x0000007f00137220 */ /* 0x040fe40000410000 */
[C---:B---3--:R-:W-:Y:S02]  /*12ee0*/  FFMA.FTZ R6, R0.reuse, R199, R10 ;  /* 0x000000c700067223 */ /* 0x048fe4000001000a */
[C---:B------:R-:W-:Y:S02]  /*12ef0*/  FMUL.FTZ R22, R0.reuse, R122 ;  /* 0x0000007a00167220 */ /* 0x040fe40000410000 */
[C---:B----4-:R-:W-:Y:S01]  /*12f00*/  FADD.FTZ R124, R145.reuse, R6 ;  /* 0x00000006917c7221 */ /* 0x050fe20000010000 */
[----:B------:R-:W-:Y:S01]  /*12f10*/  F2FP.BF16.PACK_AB R145, R145, R10 ;  /* 0x0000000a9191723e */ /* 0x000fe200000010ff */
[C---:B------:R-:W-:Y:S02]  /*12f20*/  FMUL.FTZ R6, R0.reuse, R138 ;  /* 0x0000008a00067220 */ /* 0x040fe40000410000 */
[C---:B------:R-:W-:Y:S02]  /*12f30*/  FMUL.FTZ R10, R0.reuse, R134 ;  /* 0x00000086000a7220 */ /* 0x040fe40000410000 */
[----:B------:R-:W-:Y:S01]  /*12f40*/  LDSM.16.MT88.4 R132, [R143+0x1800] ;  /* 0x001800008f84783b */ /* 0x000fe20000004200 */
[C---:B------:R-:W-:Y:S02]  /*12f50*/  FMUL.FTZ R23, R0.reuse, R123 ;  /* 0x0000007b00177220 */ /* 0x040fe40000410000 */
[C---:B------:R-:W-:Y:S02]  /*12f60*/  FMUL.FTZ R26, R0.reuse, R118 ;  /* 0x00000076001a7220 */ /* 0x040fe40000410000 */
[----:B------:R-:W-:Y:S02]  /*12f70*/  FMUL.FTZ R27, R0, R119 ;  /* 0x00000077001b7220 */ /* 0x000fe40000410000 */
[C---:B------:R-:W-:Y:S02]  /*12f80*/  FMUL.FTZ R28, R2.reuse, R112 ;  /* 0x00000070021c7220 */ /* 0x040fe40000410000 */
[----:B------:R-:W-:Y:S02]  /*12f90*/  FMUL.FTZ R29, R2, R113 ;  /* 0x00000071021d7220 */ /* 0x000fe40000410000 */
[C---:B------:R-:W-:Y:S02]  /*12fa0*/  FMUL.FTZ R30, R0.reuse, R114 ;  /* 0x00000072001e7220 */ /* 0x040fe40000410000 */
[----:B------:R-:W-:Y:S01]  /*12fb0*/  FMUL.FTZ R31, R0, R115 ;  /* 0x00000073001f7220 */ /* 0x000fe20000410000 */
[C---:B-1----:R-:W-:Y:S01]  /*12fc0*/  HMMA.16816.F32.BF16 R4, R144.reuse, R108, R4 ;  /* 0x0000006c9004723c */ /* 0x042fe20000041804 */
[----:B------:R-:W-:Y:S04]  /*12fd0*/  LDSM.16.MT88.4 R112, [R143+0x800] ;  /* 0x000800008f70783b */ /* 0x000fe80000004200 */
[C---:B------:R-:W-:Y:S02]  /*12fe0*/  FMUL.FTZ R24, R2.reuse, R116 ;  /* 0x0000007402187220 */ /* 0x040fe40000410000 */
[----:B------:R-:W-:Y:S01]  /*12ff0*/  MUFU.EX2 R116, R152 ;  /* 0x0000009800747308 */ /* 0x000fe20000000800 */
        /* <DEDUP_REMOVED lines=65> */
[C---:B------:R-:W-:Y:S02]  /*13410*/  FMUL.FTZ R93, R2.reuse, R93 ;  /* 0x0000005d025d7220 */ /* 0x040fe40000410000 */
[C---:B------:R-:W-:Y:S02]  /*13420*/  FMUL.FTZ R96, R2.reuse, R96 ;  /* 0x0000006002607220 */ /* 0x040fe40000410000 */
[----:B------:R-:W-:Y:S01]  /*13430*/  FMUL.FTZ R97, R2, R97 ;  /* 0x0000006102617220 */ /* 0x000fe20000410000 */
[C---:B-1----:R-:W-:Y:S01]  /*13440*/  HMMA.16816.F32.BF16 R28, R144.reuse, R108, R28 ;  /* 0x0000006c901c723c */ /* 0x042fe2000004181c */
[----:B------:R-:W1:Y:S02]  /*13450*/  MUFU.EX2 R2, R153 ;  /* 0x0000009900027308 */ /* 0x000e640000000800 */
[C---:B------:R-:W-:Y:S02]  /*13460*/  FMUL.FTZ R94, R0.reuse, R94 ;  /* 0x0000005e005e7220 */ /* 0x040fe40000410000 */
[C---:B------:R-:W-:Y:S02]  /*13470*/  FMUL.FTZ R95, R0.reuse, R95 ;  /* 0x0000005f005f7220 */ /* 0x040fe40000410000 */
[C---:B------:R-:W-:Y:S01]  /*13480*/  FMUL.FTZ R98, R0.reuse, R98 ;  /* 0x0000006200627220 */ /* 0x040fe20000410000 */
[C---:B------:R-:W-:Y:S01]  /*13490*/  HMMA.16816.F32.BF16 R32, R144.reuse, R110, R32 ;  /* 0x0000006e9020723c */ /* 0x040fe20000041820 */
[----:B------:R-:W2:Y:S03]  /*134a0*/  LDSM.16.MT88.4 R108, [R143+0x2000] ;  /* 0x002000008f6c783b */ /* 0x000ea60000004200 */
[----:B------:R-:W-:Y:S02]  /*134b0*/  FMUL.FTZ R99, R0, R99 ;  /* 0x0000006300637220 */ /* 0x000fe40000410000 */
[----:B------:R-:W-:Y:S06]  /*134c0*/  FADD.FTZ R0, R101, R148 ;  /* 0x0000009465007221 */ /* 0x000fec0000010000 */
[----:B-1----:R-:W-:Y:S04]  /*134d0*/  FADD.FTZ R0, R2, R0 ;  /* 0x0000000002007221 */ /* 0x002fe80000010000 */
[----:B------:R-:W-:Y:S04]  /*134e0*/  FADD.FTZ R0, R116, R0 ;  /* 0x0000000074007221 */ /* 0x000fe80000010000 */
[----:B------:R-:W-:Y:S01]  /*134f0*/  FADD.FTZ R0, R103, R0 ;  /* 0x0000000067007221 */ /* 0x000fe20000010000 */
[C---:B--2---:R-:W-:Y:S08]  /*13500*/  HMMA.16816.F32.BF16 R36, R144.reuse, R108, R36 ;  /* 0x0000006c9024723c */ /* 0x044ff00000041824 */
        /* <DEDUP_REMOVED lines=26> */
[----:B------:R-:W2:Y:S02]  /*136b0*/  LDSM.16.MT88.4 R116, [R168+0x800] ;  /* 0x00080000a874783b */ /* 0x000ea40000004200 */
[----:B------:R-:W3:Y:S01]  /*136c0*/  MUFU.EX2 R2, R162 ;  /* 0x000000a200027308 */ /* 0x000ee20000000800 */
[----:B------:R-:W-:Y:S07]  /*136d0*/  F2FP.BF16.PACK_AB R111, R150, R151 ;  /* 0x00000097966f723e */ /* 0x000fee00000010ff */
[C---:B------:R-:W-:Y:S02]  /*136e0*/  HMMA.16816.F32.BF16 R4, R108.reuse, R112, R4 ;  /* 0x000000706c04723c */ /* 0x040fe40000041804 */
[----:B------:R-:W4:Y:S03]  /*136f0*/  MUFU.EX2 R103, R159 ;  /* 0x0000009f00677308 */ /* 0x000f260000000800 */
[----:B-1----:R-:W-:Y:S03]  /*13700*/  FADD.FTZ R0, R101, R0 ;  /* 0x0000000065007221 */ /* 0x002fe60000010000 */
[C---:B------:R-:W-:Y:S01]  /*13710*/  HMMA.16816.F32.BF16 R8, R108.reuse, R114, R8 ;  /* 0x000000726c08723c */ /* 0x040fe20000041808 */
[----:B------:R-:W1:Y:S03]  /*13720*/  LDSM.16.MT88.4 R112, [R171+0x800] ;  /* 0x00080000ab70783b */ /* 0x000e660000004200 */
[----:B------:R-:W-:Y:S01]  /*13730*/  MUFU.EX2 R144, R192 ;  /* 0x000000c000907308 */ /* 0x000fe20000000800 */
[----:B---3--:R-:W-:Y:S04]  /*13740*/  FADD.FTZ R0, R2, R0 ;  /* 0x0000000002007221 */ /* 0x008fe80000010000 */
[----:B------:R-:W-:Y:S05]  /*13750*/  FADD.FTZ R0, R120, R0 ;  /* 0x0000000078007221 */ /* 0x000fea0000010000 */
[----:B------:R-:W-:Y:S01]  /*13760*/  MUFU.EX2 R146, R193 ;  /* 0x000000c100927308 */ /* 0x000fe20000000800 */
[C---:B----4-:R-:W-:Y:S01]  /*13770*/  FADD.FTZ R0, R103.reuse, R0 ;  /* 0x0000000067007221 */ /* 0x050fe20000010000 */
        /* <DEDUP_REMOVED lines=45> */
[----:B----4-:R-:W-:Y:S04]  /*13a50*/  FADD.FTZ R0, R2, R0 ;  /* 0x0000000002007221 */ /* 0x010fe80000010000 */
[C---:B------:R-:W-:Y:S01]  /*13a60*/  FADD.FTZ R0, R144.reuse, R0 ;  /* 0x0000000090007221 */ /* 0x040fe20000010000 */
[C---:B------:R-:W-:Y:S01]  /*13a70*/  HMMA.16816.F32.BF16 R16, R108.reuse, R118, R16 ;  /* 0x000000766c10723c */ /* 0x040fe20000041810 */
[----:B------:R-:W2:Y:S02]  /*13a80*/  LDSM.16.MT88.4 R116, [R143+0x3000] ;  /* 0x003000008f74783b */ /* 0x000ea40000004200 */
[----:B------:R-:W-:Y:S01]  /*13a90*/  F2FP.BF16.PACK_AB R144, R144, R2 ;  /* 0x000000029090723e */ /* 0x000fe200000010ff */
[----:B------:R-:W-:Y:S01]  /*13aa0*/  FADD.FTZ R2, R166, R124 ;  /* 0x0000007ca6027221 */ /* 0x000fe20000010000 */
[----:B-1----:R-:W-:Y:S01]  /*13ab0*/  F2FP.BF16.PACK_AB R145, R101, R103 ;  /* 0x000000676591723e */ /* 0x002fe200000010ff */
[----:B------:R-:W-:Y:S02]  /*13ac0*/  FADD.FTZ R0, R146, R0 ;  /* 0x0000000092007221 */ /* 0x000fe40000010000 */
[C---:B---3--:R-:W-:Y:S01]  /*13ad0*/  HMMA.16816.F32.BF16 R20, R108.reuse, R120, R20 ;  /* 0x000000786c14723c */ /* 0x048fe20000041814 */
[----:B------:R-:W-:Y:S03]  /*13ae0*/  LDSM.16.MT88.4 R124, [R168+0x1800] ;  /* 0x00180000a87c783b */ /* 0x000fe60000004200 */
[C---:B------:R-:W-:Y:S01]  /*13af0*/  F2FP.BF16.PACK_AB R146, R3.reuse, R146 ;  /* 0x000000920392723e */ /* 0x040fe200000010ff */
[----:B------:R-:W-:Y:S02]  /*13b00*/  FADD.FTZ R200, R3, R0 ;  /* 0x0000000003c87221 */ /* 0x000fe40000010000 */
[----:B------:R-:W-:Y:S01]  /*13b10*/  MUFU.EX2 R3, R189 ;  /* 0x000000bd00037308 */ /* 0x000fe20000000800 */
[C---:B------:R-:W-:Y:S01]  /*13b20*/  HMMA.16816.F32.BF16 R24, R108.reuse, R122, R24 ;  /* 0x0000007a6c18723c */ /* 0x040fe20000041818 */
[----:B------:R-:W1:Y:S03]  /*13b30*/  LDSM.16.MT88.4 R120, [R168+0x3000] ;  /* 0x00300000a878783b */ /* 0x000e660000004200 */
[----:B------:R-:W-:Y:S04]  /*13b40*/  FADD.FTZ R0, R164, R2 ;  /* 0x00000002a4007221 */ /* 0x000fe80000010000 */
[C---:B-----5:R-:W-:Y:S01]  /*13b50*/  HMMA.16816.F32.BF16 R28, R108.reuse, R112, R28 ;  /* 0x000000706c1c723c */ /* 0x060fe2000004181c */
[----:B------:R-:W3:Y:S03]  /*13b60*/  MUFU.EX2 R2, R194 ;  /* 0x000000c200027308 */ /* 0x000ee60000000800 */
[----:B------:R-:W-:Y:S04]  /*13b70*/  FADD.FTZ R0, R160, R0 ;  /* 0x00000000a0007221 */ /* 0x000fe80000010000 */
[C---:B------:R-:W-:Y:S01]  /*13b80*/  HMMA.16816.F32.BF16 R32, R108.reuse, R114, R32 ;  /* 0x000000726c20723c */ /* 0x040fe20000041820 */
[----:B------:R-:W4:Y:S03]  /*13b90*/  LDSM.16.MT88.4 R112, [R171+0x3000] ;  /* 0x00300000ab70783b */ /* 0x000f260000004200 */
[----:B------:R-:W-:Y:S04]  /*13ba0*/  FADD.FTZ R0, R155, R0 ;  /* 0x000000009b007221 */ /* 0x000fe80000010000 */
[----:B------:R-:W-:Y:S01]  /*13bb0*/  FADD.FTZ R0, R151, R0 ;  /* 0x0000000097007221 */ /* 0x000fe20000010000 */
[C---:B--2---:R-:W-:Y:S03]  /*13bc0*/  HMMA.16816.F32.BF16 R36, R108.reuse, R116, R36 ;  /* 0x000000746c24723c */ /* 0x044fe60000041824 */
[----:B------:R-:W-:Y:S04]  /*13bd0*/  FADD.FTZ R0, R150, R0 ;  /* 0x0000000096007221 */ /* 0x000fe80000010000 */
[----:B------:R-:W-:Y:S01]  /*13be0*/  FADD.FTZ R0, R156, R0 ;  /* 0x000000009c007221 */ /* 0x000fe20000010000 */
[C---:B------:R-:W-:Y:S01]  /*13bf0*/  HMMA.16816.F32.BF16 R40, R108.reuse, R118, R40 ;  /* 0x000000766c28723c */ /* 0x040fe20000041828 */
[----:B------:R-:W2:Y:S03]  /*13c00*/  LDSM.16.MT88.4 R116, [R170+0x3000] ;  /* 0x00300000aa74783b */ /* 0x000ea60000004200 */
[----:B---3--:R-:W-:Y:S01]  /*13c10*/  F2FP.BF16.PACK_AB R147, R2, R3 ;  /* 0x000000030293723e */ /* 0x008fe200000010ff */
[----:B------:R-:W-:Y:S03]  /*13c20*/  FADD.FTZ R0, R154, R0 ;  /* 0x000000009a007221 */ /* 0x000fe60000010000 */
[C---:B-1----:R-:W-:Y:S04]  /*13c30*/  HMMA.16816.F32.BF16 R44, R108.reuse, R120, R44 ;  /* 0x000000786c2c723c */ /* 0x042fe8000004182c */
[----:B------:R-:W-:Y:S04]  /*13c40*/  FADD.FTZ R0, R157, R0 ;  /* 0x000000009d007221 */ /* 0x000fe80000010000 */
[C---:B------:R-:W-:Y:S01]  /*13c50*/  HMMA.16816.F32.BF16 R48, R108.reuse, R122, R48 ;  /* 0x0000007a6c30723c */ /* 0x040fe20000041830 */
[----:B------:R-:W1:Y:S03]  /*13c60*/  LDSM.16.MT88.4 R120, [R143+0x5000] ;  /* 0x005000008f78783b */ /* 0x000e660000004200 */
[----:B------:R-:W-:Y:S04]  /*13c70*/  FADD.FTZ R0, R158, R0 ;  /* 0x000000009e007221 */ /* 0x000fe80000010000 */
[C---:B----4-:R-:W-:Y:S04]  /*13c80*/  HMMA.16816.F32.BF16 R52, R108.reuse, R112, R52 ;  /* 0x000000706c34723c */ /* 0x050fe80000041834 */
[----:B------:R-:W-:Y:S01]  /*13c90*/  FADD.FTZ R0, R103, R0 ;  /* 0x0000000067007221 */ /* 0x000fe20000010000 */
[----:B------:R-:W-:Y:S03]  /*13ca0*/  MOV R103, R100 ;  /* 0x0000006400677202 */ /* 0x000fe60000000f00 */
[C---:B------:R-:W-:Y:S01]  /*13cb0*/  HMMA.16816.F32.BF16 R56, R108.reuse, R114, R56 ;  /* 0x000000726c38723c */ /* 0x040fe20000041838 */
[----:B------:R-:W3:Y:S03]  /*13cc0*/  LDSM.16.MT88.4 R112, [R168+0x5000] ;  /* 0x00500000a870783b */ /* 0x000ee60000004200 */
[----:B------:R-:W-:Y:S01]  /*13cd0*/  FADD.FTZ R0, R101, R0 ;  /* 0x0000000065007221 */ /* 0x000fe20000010000 */
[----:B------:R-:W-:Y:S03]  /*13ce0*/  MOV R101, R102 ;  /* 0x0000006600657202 */ /* 0x000fe60000000f00 */
[----:B------:R-:W-:Y:S01]  /*13cf0*/  FADD.FTZ R0, R3, R0 ;  /* 0x0000000003007221 */ /* 0x000fe20000010000 */
[C---:B--2---:R-:W-:Y:S03]  /*13d00*/  HMMA.16816.F32.BF16 R60, R108.reuse, R116, R60 ;  /* 0x000000746c3c723c */ /* 0x044fe6000004183c */
[----:B------:R-:W-:Y:S05]  /*13d10*/  FADD.FTZ R199, R2, R0 ;  /* 0x0000000002c77221 */ /* 0x000fea0000010000 */
[C---:B------:R-:W-:Y:S01]  /*13d20*/  HMMA.16816.F32.BF16 R64, R108.reuse, R118, R64 ;  /* 0x000000766c40723c */ /* 0x040fe20000041840 */
[----:B------:R-:W2:Y:S07]  /*13d30*/  LDSM.16.MT88.4 R116, [R171+0x5000] ;  /* 0x00500000ab74783b */ /* 0x000eae0000004200 */
        /* <DEDUP_REMOVED lines=43> */
[----:B------:R-:W-:-:S07]  /*13ff0*/  @P0 BRA `(.L_x_821) ;  /* 0xffffcf6000000947 */ /* 0x000fce000383ffff */
.L_x_810:
[----:B------:R-:W-:-:S13]  /*14000*/  ISETP.GE.AND P0, PT, R195, R216, PT ;  /* 0x000000d8c300720c */ /* 0x000fda0003f06270 */
[----:B------:R-:W-:Y:S05]  /*14010*/  @!P0 BRA `(.L_x_822) ;  /* 0x000039c000008947 */ /* 0x000fea0003800000 */
[----:B------:R-:W-:Y:S02]  /*14020*/  MOV R103, R100 ;  /* 0x0000006400677202 */ /* 0x000fe40000000f00 */
[----:B------:R-:W-:Y:S02]  /*14030*/  MOV R101, R102 ;  /* 0x0000006600657202 */ /* 0x000fe40000000f00 */
.L_x_840:
[----:B------:R-:W-:Y:S04]  /*14040*/  DEPBAR.LE SB0, 0x0 ;  /* 0x000080000000791a */ /* 0x000fe80000000000 */
[----:B------:R-:W-:Y:S01]  /*14050*/  WARPSYNC 0xffffffff ;  /* 0xffffffff00007948 */ /* 0x000fe20003800000 */
[----:B------:R-:W-:Y:S01]  /*14060*/  BAR.SYNC.DEFER_BLOCKING 0x0 ;  /* 0x0000000000007b1d */ /* 0x000fe20000010000 */
[----:B------:R-:W-:Y:S01]  /*14070*/  SHF.R.S32.HI R0, RZ, 0x1f, R197 ;  /* 0x0000001fff007819 */ /* 0x000fe200000114c5 */
[C---:B------:R-:W-:Y:S01]  /*14080*/  IMAD.WIDE.U32 R2, R197.reuse, c[0x0][0x208], RZ ;  /* 0x00008200c5027a25 */ /* 0x040fe200078e00ff */
[----:B------:R-:W-:Y:S02]  /*14090*/  SHF.R.S32.HI R4, RZ, 0x1f, R196 ;  /* 0x0000001fff047819 */ /* 0x000fe400000114c4 */
[----:B------:R-:W-:Y:S01]  /*140a0*/  SHF.R.S32.HI R5, RZ, 0x1f, R198 ;  /* 0x0000001fff057819 */ /* 0x000fe200000114c6 */
[----:B------:R-:W-:Y:S02]  /*140b0*/  IMAD R0, R0, c[0x0][0x208], RZ ;  /* 0x0000820000007a24 */ /* 0x000fe400078e02ff */
[----:B------:R-:W-:Y:S02]  /*140c0*/  IMAD R4, R4, c[0x0][0x218], RZ ;  /* 0x0000860004047a24 */ /* 0x000fe400078e02ff */
[----:B------:R-:W-:Y:S02]  /*140d0*/  IMAD R0, R197, c[0x0][0x20c], R0 ;  /* 0x00008300c5007a24 */ /* 0x000fe400078e0200 */
[C---:B------:R-:W-:Y:S03]  /*140e0*/  IMAD R4, R196.reuse, c[0x0][0x21c], R4 ;  /* 0x00008700c4047a24 */ /* 0x040fe600078e0204 */
[----:B------:R-:W-:Y:S05]  /*140f0*/  IADD3 R3, R3, R0, RZ ;  /* 0x0000000003037210 */ /* 0x000fea0007ffe0ff */
[----:B------:R-:W-:Y:S01]  /*14100*/  IMAD.WIDE.U32 R2, R196, c[0x0][0x218], R2 ;  /* 0x00008600c4027a25 */ /* 0x000fe200078e0002 */
[----:B------:R1:W2:Y:S04]  /*14110*/  LDSM.16.M88.4 R32, [R173] ;  /* 0x00000000ad20783b */ /* 0x0002a80000000200 */
[----:B------:R-:W-:Y:S01]  /*14120*/  IADD3 R0, P0, R224, R2, RZ ;  /* 0x00000002e0007210 */ /* 0x000fe20007f1e0ff */
[----:B------:R1:W3:Y:S03]  /*14130*/  LDSM.16.M88.4 R8, [R142] ;  /* 0x000000008e08783b */ /* 0x0002e60000000200 */
[----:B------:R-:W-:Y:S02]  /*14140*/  IADD3.X R20, R223, R3, R4, P0, !PT ;  /* 0x00000003df147210 */ /* 0x000fe400007fe404 */
[C---:B------:R-:W-:Y:S01]  /*14150*/  LEA R4, P0, R0.reuse, c[0x0][0x1f8], 0x1 ;  /* 0x00007e0000047a11 */ /* 0x040fe200078008ff */
[----:B------:R1:W4:Y:S03]  /*14160*/  LDSM.16.M88.4 R16, [R142+0x800] ;  /* 0x000800008e10783b */ /* 0x0003260000000200 */
[----:B------:R-:W-:Y:S01]  /*14170*/  LEA.HI.X R20, R0, c[0x0][0x1fc], R20, 0x1, P0 ;  /* 0x00007f0000147a11 */ /* 0x000fe200000f0c14 */
[----:B------:R1:W1:Y:S04]  /*14180*/  LDSM.16.M88.4 R24, [R142+0x1000] ;  /* 0x001000008e18783b */ /* 0x0002680000000200 */
        /* <DEDUP_REMOVED lines=8> */
.L_x_935:
[----:B------:R-:W5:Y:S01]  /*14210*/  SHFL.IDX PT, R0, R4, RZ, 0x181f ;  /* 0x00181fff04007589 */ /* 0x000f6200000e0000 */
[C---:B------:R-:W-:Y:S01]  /*14220*/  SHF.L.U32 R207, R198.reuse, 0x1, RZ ;  /* 0x00000001c6cf7819 */ /* 0x040fe200000006ff */
[----:B------:R-:W-:Y:S01]  /*14230*/  BSSY B0, `(.L_x_824) ;  /* 0x000012b000007945 */ /* 0x000fe20003800000 */
[----:B------:R-:W-:Y:S02]  /*14240*/  SHF.L.U64.HI R192, R198, 0x1, R5 ;  /* 0x00000001c6c07819 */ /* 0x000fe40000010205 */
[C---:B------:R-:W-:Y:S02]  /*14250*/  SHF.L.U32 R191, R205.reuse, 0x1, RZ ;  /* 0x00000001cdbf7819 */ /* 0x040fe400000006ff */
[----:B------:R-:W-:Y:S01]  /*14260*/  SHF.L.U64.HI R194, R205, 0x1, R218 ;  /* 0x00000001cdc27819 */ /* 0x000fe200000102da */
[----:B------:R4:W3:Y:S01]  /*14270*/  SHFL.IDX PT, R3, R4, 0x1, 0x181f ;  /* 0x00381f0004037f89 */ /* 0x0008e200000e0000 */
[C---:B------:R-:W-:Y:S02]  /*14280*/  SHF.L.U32 R193, R204.reuse, 0x1, RZ ;  /* 0x00000001ccc17819 */ /* 0x040fe400000006ff */
[----:B------:R-:W-:Y:S05]  /*14290*/  SHF.L.U64.HI R189, R204, 0x1, R217 ;  /* 0x00000001ccbd7819 */ /* 0x000fea00000102d9 */
[----:B----4-:R-:W4:Y:S01]  /*142a0*/  SHFL.IDX PT, R20, R20, 0x1, 0x181f ;  /* 0x00381f0014147f89 */ /* 0x010f2200000e0000 */
[C---:B--23--:R-:W-:Y:S08]  /*142b0*/  HMMA.16816.F32.BF16 R4, R32.reuse, R8, RZ ;  /* 0x000000082004723c */ /* 0x04cff000000418ff */
[C---:B------:R-:W-:Y:S01]  /*142c0*/  HMMA.16816.F32.BF16 R8, R32.reuse, R10, RZ ;  /* 0x0000000a2008723c */ /* 0x040fe200000418ff */
[----:B-----5:R-:W-:Y:S04]  /*142d0*/  IADD3 R12, P0, R0, R207, RZ ;  /* 0x000000cf000c7210 */ /* 0x020fe80007f1e0ff */
[----:B------:R-:W-:Y:S02]  /*142e0*/  IADD3.X R13, R2, R192, RZ, P0, !PT ;  /* 0x000000c0020d7210 */ /* 0x000fe400007fe4ff */
[----:B------:R-:W-:Y:S03]  /*142f0*/  IADD3 R14, P0, R0, R191, RZ ;  /* 0x000000bf000e7210 */ /* 0x000fe60007f1e0ff */
[----:B------:R2:W-:Y:S02]  /*14300*/  LDGSTS.E.BYPASS.LTC128B.128 [R190+0x100], [R12.64], !P5 ;  /* 0x001000000cbe7fae */ /* 0x0005e4000e901d4a */
[----:B------:R-:W-:Y:S02]  /*14310*/  IADD3.X R15, R2, R194, RZ, P0, !PT ;  /* 0x000000c2020f7210 */ /* 0x000fe400007fe4ff */
[C---:B------:R-:W-:Y:S04]  /*14320*/  IADD3 R28, P0, R3.reuse, R207, RZ ;  /* 0x000000cf031c7210 */ /* 0x040fe80007f1e0ff */
[----:B------:R3:W-:Y:S01]  /*14330*/  LDGSTS.E.BYPASS.LTC128B.128 [R190+0x2100], [R14.64], !P4 ;  /* 0x021000000ebe7fae */ /* 0x0007e2000e101d4a */
[C---:B----4-:R-:W-:Y:S02]  /*14340*/  IADD3.X R29, R20.reuse, R192, RZ, P0, !PT ;  /* 0x000000c0141d7210 */ /* 0x050fe400007fe4ff */
[C---:B------:R-:W-:Y:S04]  /*14350*/  IADD3 R22, P0, R3.reuse, R191, RZ ;  /* 0x000000bf03167210 */ /* 0x040fe80007f1e0ff */
[----:B------:R-:W-:Y:S02]  /*14360*/  IADD3.X R23, R20, R194, RZ, P0, !PT ;  /* 0x000000c214177210 */ /* 0x000fe400007fe4ff */
[----:B--2---:R-:W-:Y:S04]  /*14370*/  IADD3 R12, P1, R0, R193, RZ ;  /* 0x000000c1000c7210 */ /* 0x004fe80007f3e0ff */
[----:B------:R-:W-:Y:S02]  /*14380*/  IADD3.X R13, R2, R189, RZ, P1, !PT ;  /* 0x000000bd020d7210 */ /* 0x000fe40000ffe4ff */
[----:B------:R-:W-:Y:S03]  /*14390*/  IADD3 R2, P0, R3, R193, RZ ;  /* 0x000000c103027210 */ /* 0x000fe60007f1e0ff */
[----:B------:R3:W-:Y:S01]  /*143a0*/  LDGSTS.E.BYPASS.LTC128B.128 [R190+0x4100], [R12.64], !P6 ;  /* 0x041000000cbe7fae */ /* 0x0007e2000f101d4a */
[----:B------:R-:W-:Y:S02]  /*143b0*/  IADD3.X R3, R20, R189, RZ, P0, !PT ;  /* 0x000000bd14037210 */ /* 0x000fe400007fe4ff */
[----:B------:R-:W-:Y:S05]  /*143c0*/  ISETP.GT.AND P0, PT, R195, R216, PT ;  /* 0x000000d8c300720c */ /* 0x000fea0003f04270 */
[----:B------:R2:W-:Y:S08]  /*143d0*/  LDGSTS.E.BYPASS.LTC128B.128 [R190+0x1100], [R28.64], !P5 ;  /* 0x011000001cbe7fae */ /* 0x0005f0000e901d4a */
[----:B------:R4:W-:Y:S08]  /*143e0*/  LDGSTS.E.BYPASS.LTC128B.128 [R190+0x3100], [R22.64], !P4 ;  /* 0x0310000016be7fae */ /* 0x0009f0000e101d4a */
[----:B------:R1:W-:Y:S01]  /*143f0*/  LDGSTS.E.BYPASS.LTC128B.128 [R190+0x5100], [R2.64], !P6 ;  /* 0x0510000002be7fae */ /* 0x0003e2000f101d4a */
[C---:B---3--:R-:W-:Y:S07]  /*14400*/  HMMA.16816.F32.BF16 R12, R32.reuse, R16, RZ ;  /* 0x00000010200c723c */ /* 0x048fee00000418ff */
[----:B------:R-:W0:Y:S01]  /*14410*/  LDGDEPBAR ;  /* 0x00000000000079af */ /* 0x000e220000000000 */
[C---:B------:R-:W-:Y:S08]  /*14420*/  HMMA.16816.F32.BF16 R16, R32.reuse, R18, RZ ;  /* 0x000000122010723c */ /* 0x040ff000000418ff */
[C---:B-1--4-:R-:W-:Y:S08]  /*14430*/  HMMA.16816.F32.BF16 R20, R32.reuse, R24, RZ ;  /* 0x000000182014723c */ /* 0x052ff000000418ff */
[C---:B------:R-:W-:Y:S08]  /*14440*/  HMMA.16816.F32.BF16 R24, R32.reuse, R26, RZ ;  /* 0x0000001a2018723c */ /* 0x040ff000000418ff */
[C---:B--2---:R-:W-:Y:S08]  /*14450*/  HMMA.16816.F32.BF16 R28, R32.reuse, R144, RZ ;  /* 0x00000090201c723c */ /* 0x044ff000000418ff */
        /* <DEDUP_REMOVED lines=153> */
[----:B------:R-:W-:Y:S07]  /*14df0*/  FMUL.FTZ R19, R19, c[0x0][0x320] ;  /* 0x0000c80013137a20 */ /* 0x000fee0000410000 */
        /* <DEDUP_REMOVED lines=16> */
[----:B------:R-:W-:Y:S02]  /*14f00*/  FMUL.FTZ R13, R21, c[0x0][0x320] ;  /* 0x0000c800150d7a20 */ /* 0x000fe40000410000 */
[----:B------:R-:W-:Y:S03]  /*14f10*/  FMUL.FTZ R22, R22, c[0x0][0x320] ;  /* 0x0000c80016167a20 */ /* 0x000fe60000410000 */
        /* <DEDUP_REMOVED lines=9> */
[----:B------:R-:W2:Y:S08]  /*14fb0*/  MUFU.TANH R15, R15 ;  /* 0x0000000f000f7308 */ /* 0x000eb00000002400 */
        /* <DEDUP_REMOVED lines=55> */
.L_x_936:
[----:B------:R-:W-:-:S05]  /*15330*/  BRA.DIV ~URZ, `(.L_x_827) ;  /* 0x000097227f007947 */ /* 0x000fca000b800000 */
[----:B------:R-:W4:Y:S02]  /*15340*/  SHFL.IDX PT, R0, R8, RZ, 0x181f ;  /* 0x00181fff08007589 */ /* 0x000f2400000e0000 */
        /* <DEDUP_REMOVED lines=9> */
[----:B------:R4:W3:Y:S02]  /*153e0*/  SHFL.IDX PT, R0, R8, 0x1, 0x181f ;  /* 0x00381f0008007f89 */ /* 0x0008e400000e0000 */
[----:B------:R-:W-:Y:S02]  /*153f0*/  IMAD.X R3, R4, 0x1, R189, P0 ;  /* 0x0000000104037824 */ /* 0x000fe400000e06bd */
[----:B------:R4:W2:Y:S04]  /*15400*/  SHFL.IDX PT, R4, R5, 0x1, 0x181f ;  /* 0x00381f0005047f89 */ /* 0x0008a800000e0000 */
[----:B------:R4:W-:Y:S02]  /*15410*/  LDGSTS.E.BYPASS.LTC128B.128 [R190+0xa100], [R2.64], !P6 ;  /* 0x0a10000002be7fae */ /* 0x0009e4000f101d4a */
.L_x_937:
[C---:B---34-:R-:W-:Y:S02]  /*15420*/  IADD3 R2, P0, R0.reuse, R207, RZ ;  /* 0x000000cf00027210 */ /* 0x058fe40007f1e0ff */
[----:B------:R-:W-:Y:S03]  /*15430*/  IADD3 R6, P1, R0, R191, RZ ;  /* 0x000000bf00067210 */ /* 0x000fe60007f3e0ff */
[C---:B--2---:R-:W-:Y:S02]  /*15440*/  IMAD.X R3, R4.reuse, 0x1, R192, P0 ;  /* 0x0000000104037824 */ /* 0x044fe400000e06c0 */
[----:B------:R-:W-:Y:S03]  /*15450*/  IMAD.X R7, R4, 0x1, R194, P1 ;  /* 0x0000000104077824 */ /* 0x000fe600008e06c2 */
[----:B------:R-:W-:Y:S01]  /*15460*/  @!PT LDS RZ, [RZ] ;  /* 0x00000000fffff984 */ /* 0x000fe20000000800 */
[----:B------:R-:W-:Y:S01]  /*15470*/  @!PT LDS RZ, [RZ] ;  /* 0x00000000fffff984 */ /* 0x000fe20000000800 */
[----:B------:R-:W-:Y:S01]  /*15480*/  @!PT LDS RZ, [RZ] ;  /* 0x00000000fffff984 */ /* 0x000fe20000000800 */
[----:B------:R2:W-:Y:S04]  /*15490*/  LDGSTS.E.BYPASS.LTC128B.128 [R190+0x7100], [R2.64], !P5 ;  /* 0x0710000002be7fae */ /* 0x0005e8000e901d4a */
[----:B------:R3:W-:Y:S01]  /*154a0*/  LDGSTS.E.BYPASS.LTC128B.128 [R190+0x9100], [R6.64], !P4 ;  /* 0x0910000006be7fae */ /* 0x0007e2000e101d4a */
[----:B--2---:R-:W-:Y:S05]  /*154b0*/  IADD3 R2, P0, R0, R193, RZ ;  /* 0x000000c100027210 */ /* 0x004fea0007f1e0ff */
[----:B------:R-:W-:Y:S05]  /*154c0*/  IMAD.X R3, R4, 0x1, R189, P0 ;  /* 0x0000000104037824 */ /* 0x000fea00000e06bd */
[----:B------:R3:W-:Y:S03]  /*154d0*/  LDGSTS.E.BYPASS.LTC128B.128 [R190+0xb100], [R2.64], !P6 ;  /* 0x0b10000002be7fae */ /* 0x0007e6000f101d4a */
.L_x_825:
[----:B--234-:R-:W-:Y:S05]  /*154e0*/  BSYNC B0 ;  /* 0x0000000000007941 */ /* 0x01cfea0003800000 */
.L_x_824:
        /* <DEDUP_REMOVED lines=10> */
[----:B------:R-:W-:Y:S01]  /*15590*/  IADD3 R0, -R210, R0, R209 ;  /* 0x00000000d2007210 */ /* 0x000fe20007ffe1d1 */
[----:B------:R-:W-:-:S05]  /*155a0*/  BRA.DIV ~URZ, `(.L_x_828) ;  /* 0x000096c27f007947 */ /* 0x000fca000b800000 */
[----:B------:R2:W3:Y:S02]  /*155b0*/  SHFL.IDX PT, R3, R4, RZ, 0x1c1f ;  /* 0x001c1fff04037589 */ /* 0x0004e400000e0000 */
.L_x_938:
[----:B------:R-:W-:Y:S01]  /*155c0*/  LOP3.LUT R2, RZ, c[0x0][0x324], RZ, 0x33, !PT ;  /* 0x0000c900ff027a12 */ /* 0x000fe200078e33ff */
[----:B------:R-:W-:Y:S01]  /*155d0*/  IMAD.MOV.U32 R6, RZ, RZ, 0x1 ;  /* 0x00000001ff067424 */ /* 0x000fe200078e00ff */
[----:B------:R-:W-:Y:S04]  /*155e0*/  IADD3 R7, R0, c[0x0][0x328], RZ ;  /* 0x0000ca0000077a10 */ /* 0x000fe80007ffe0ff */
[----:B------:R-:W-:Y:S01]  /*155f0*/  ISETP.LE.AND P0, PT, R6, c[0x0][0x32c], PT ;  /* 0x0000cb0006007a0c */ /* 0x000fe20003f03270 */
[----:B------:R-:W-:Y:S01]  /*15600*/  IMAD.IADD R6, R2, 0x1, R0 ;  /* 0x0000000102067824 */ /* 0x000fe200078e0200 */
[----:B---3--:R-:W-:Y:S03]  /*15610*/  IADD3 R2, R7, R3, RZ ;  /* 0x0000000307027210 */ /* 0x008fe60007ffe0ff */
[----:B------:R-:W-:Y:S08]  /*15620*/  IMAD.IADD R0, R6, 0x1, R3 ;  /* 0x0000000106007824 */ /* 0x000ff000078e0203 */
        /* <DEDUP_REMOVED lines=14> */
.L_x_831:
[----:B------:R-:W-:Y:S04]  /*15710*/  MOV R8, 0x1 ;  /* 0x0000000100087802 */ /* 0x000fe80000000f00 */
[----:B------:R-:W-:Y:S11]  /*15720*/  ISETP.NE.AND P0, PT, R8, c[0x0][0x32c], PT ;  /* 0x0000cb0008007a0c */ /* 0x000ff60003f05270 */
[----:B------:R-:W-:Y:S02]  /*15730*/  @!UPT UIADD3 URZ, URZ, URZ, URZ ;  /* 0x0000003f3f3ff290 */ /* 0x000fe4000fffe03f */
[----:B------:R-:W-:Y:S05]  /*15740*/  @P0 IMAD.HI.U32 R8, R3, c[0x0][0x330], RZ ;  /* 0x0000cc0003080a27 */ /* 0x000fea00078e00ff */
[----:B------:R-:W-:Y:S02]  /*15750*/  @P0 SHF.R.U32.HI R3, RZ, c[0x0][0x334], R8 ;  /* 0x0000cd00ff030a19 */ /* 0x000fe40000011608 */
.L_x_832:
[----:B------:R-:W-:Y:S05]  /*15760*/  BSYNC B0 ;  /* 0x0000000000007941 */ /* 0x000fea0003800000 */
.L_x_830:
[----:B------:R-:W-:Y:S04]  /*15770*/  IMAD R3, R3, c[0x0][0x32c], -R5 ;  /* 0x0000cb0003037a24 */ /* 0x000fe800078e0a05 */
[----:B------:R-:W-:Y:S05]  /*15780*/  IMAD.IADD R3, R3, 0x1, -R208 ;  /* 0x0000000103037824 */ /* 0x000fea00078e0ad0 */
[----:B------:R-:W-:Y:S02]  /*15790*/  IMNMX R0, R0, R3, !PT ;  /* 0x0000000300007217 */ /* 0x000fe40007800200 */
[----:B------:R-:W-:Y:S04]  /*157a0*/  IADD3 R3, R3, c[0x0][0x32c], RZ ;  /* 0x0000cb0003037a10 */ /* 0x000fe80007ffe0ff */
[----:B------:R-:W-:Y:S02]  /*157b0*/  IMNMX R2, R2, R3, PT ;  /* 0x0000000302027217 */ /* 0x000fe40003800200 */
.L_x_829:
[----:B------:R-:W-:Y:S04]  /*157c0*/  ISETP.GT.AND P2, PT, R195, -0x1, PT ;  /* 0xffffffffc300780c */ /* 0x000fe80003f44270 */
[----:B------:R-:W-:Y:S04]  /*157d0*/  ISETP.GT.AND P0, PT, R0, RZ, P2 ;  /* 0x000000ff0000720c */ /* 0x000fe80001704270 */
[----:B------:R-:W-:Y:S04]  /*157e0*/  ISETP.LT.OR P0, PT, R2, 0x1, P0 ;  /* 0x000000010200780c */ /* 0x000fe80000701670 */
[----:B-1----:R-:W-:Y:S02]  /*157f0*/  FSEL R22, R163, -INF , !P0 ;  /* 0xff800000a3167808 */ /* 0x002fe40004000000 */
        /* <DEDUP_REMOVED lines=47> */
.L_x_939:
        /* <DEDUP_REMOVED lines=19> */
.L_x_836:
[----:B-12---:R-:W-:Y:S04]  /*15c20*/  MOV R4, 0x1 ;  /* 0x0000000100047802 */ /* 0x006fe80000000f00 */
[----:B------:R-:W-:Y:S11]  /*15c30*/  ISETP.NE.AND P0, PT, R4, c[0x0][0x32c], PT ;  /* 0x0000cb0004007a0c */ /* 0x000ff60003f05270 */
[----:B------:R-:W-:Y:S02]  /*15c40*/  @!UPT UIADD3 URZ, URZ, URZ, URZ ;  /* 0x0000003f3f3ff290 */ /* 0x000fe4000fffe03f */
[----:B------:R-:W-:Y:S05]  /*15c50*/  @P0 IMAD.HI.U32 R4, R3, c[0x0][0x330], RZ ;  /* 0x0000cc0003040a27 */ /* 0x000fea00078e00ff */
[----:B------:R-:W-:Y:S02]  /*15c60*/  @P0 SHF.R.U32.HI R3, RZ, c[0x0][0x334], R4 ;  /* 0x0000cd00ff030a19 */ /* 0x000fe40000011604 */
.L_x_837:
[----:B------:R-:W-:Y:S05]  /*15c70*/  BSYNC B0 ;  /* 0x0000000000007941 */ /* 0x000fea0003800000 */
.L_x_835:
[----:B------:R-:W-:Y:S04]  /*15c80*/  IMAD R5, R3, c[0x0][0x32c], -R5 ;  /* 0x0000cb0003057a24 */ /* 0x000fe800078e0a05 */
[----:B------:R-:W-:Y:S05]  /*15c90*/  IMAD.IADD R5, R5, 0x1, -R208 ;  /* 0x0000000105057824 */ /* 0x000fea00078e0ad0 */
[----:B------:R-:W-:Y:S02]  /*15ca0*/  IMNMX R0, R0, R5, !PT ;  /* 0x0000000500007217 */ /* 0x000fe40007800200 */
[----:B------:R-:W-:Y:S04]  /*15cb0*/  IADD3 R5, R5, c[0x0][0x32c], RZ ;  /* 0x0000cb0005057a10 */ /* 0x000fe80007ffe0ff */
[----:B------:R-:W-:Y:S02]  /*15cc0*/  IMNMX R2, R2, R5, PT ;  /* 0x0000000502027217 */ /* 0x000fe40003800200 */
.L_x_834:
        /* <DEDUP_REMOVED lines=82> */
.L_x_940:
[----:B-12---:R-:W-:Y:S01]  /*161f0*/  FMNMX.FTZ R4, R4, R0, !PT ;  /* 0x0000000004047209 */ /* 0x006fe20007810000 */
[----:B------:R-:W-:-:S05]  /*16200*/  BRA.DIV ~URZ, `(.L_x_839) ;  /* 0x00008ba27f007947 */ /* 0x000fca000b800000 */
[----:B------:R-:W1:Y:S02]  /*16210*/  SHFL.BFLY PT, R102, R4, 0x1, 0x1f ;  /* 0x0c201f0004667f89 */ /* 0x000e6400000e0000 */
[----:B-1----:R-:W-:Y:S02]  /*16220*/  FMNMX.FTZ R102, R4, R102, !PT ;  /* 0x0000006604667209 */ /* 0x002fe40007810000 */
[----:B------:R-:W1:Y:S02]  /*16230*/  SHFL.BFLY PT, R4, R5, 0x2, 0x1f ;  /* 0x0c401f0005047f89 */ /* 0x000e6400000e0000 */
[----:B-1----:R-:W-:Y:S05]  /*16240*/  FMNMX.FTZ R4, R5, R4, !PT ;  /* 0x0000000405047209 */ /* 0x002fea0007810000 */
[----:B------:R1:W2:Y:S02]  /*16250*/  SHFL.BFLY PT, R0, R4, 0x1, 0x1f ;  /* 0x0c201f0004007f89 */ /* 0x0002a400000e0000 */
.L_x_941:
[C---:B------:R-:W-:Y:S01]  /*16260*/  FSETP.NEU.FTZ.AND P0, PT, R102.reuse, -INF , PT ;  /* 0xff8000006600780b */ /* 0x040fe20003f1d000 */
[----:B------:R-:W-:Y:S01]  /*16270*/  FMUL.FTZ R2, R102, c[0x0][0x2d0] ;  /* 0x0000b40066027a20 */ /* 0x000fe20000410000 */
        /* <DEDUP_REMOVED lines=65> */
[----:B------:R-:W-:Y:S01]  /*16690*/  FADD.FTZ R2, -R2, R103 ;  /* 0x0000006702027221 */ /* 0x000fe20000010100 */
[----:B------:R-:W-:Y:S01]  /*166a0*/  MUFU.EX2 R124, R101 ;  /* 0x00000065007c7308 */ /* 0x000fe20000000800 */
[----:B------:R-:W-:Y:S02]  /*166b0*/  FFMA.FTZ R103, R19, c[0x0][0x2d0], -R4 ;  /* 0x0000b40013677a23 */ /* 0x000fe40000010804 */
[----:B------:R-:W-:Y:S02]  /*166c0*/  FMUL.FTZ R2, R2, c[0x0][0x2d0] ;  /* 0x0000b40002027a20 */ /* 0x000fe40000410000 */
[----:B------:R-:W-:Y:S02]  /*166d0*/  FADD.FTZ R4, R100, R5 ;  /* 0x0000000564047221 */ /* 0x000fe40000010000 */
[C---:B------:R-:W-:Y:S02]  /*166e0*/  FMUL.FTZ R17, R0.reuse, R125 ;  /* 0x0000007d00117220 */ /* 0x040fe40000410000 */
[----:B------:R-:W-:Y:S01]  /*166f0*/  FADD.FTZ R148, R35, R4 ;  /* 0x0000000423947221 */ /* 0x000fe20000010000 */
        /* <DEDUP_REMOVED lines=45> */
[----:B------:R-:W-:Y:S01]  /*169d0*/  FMUL.FTZ R39, R2, R39 ;  /* 0x0000002702277220 */ /* 0x000fe20000410000 */
[C---:B------:R-:W-:Y:S04]  /*169e0*/  HMMA.16816.F32.BF16 R8, R144.reuse, R110, R8 ;  /* 0x0000006e9008723c */ /* 0x040fe80000041808 */
[----:B------:R-:W1:Y:S01]  /*169f0*/  LDSM.16.MT88.4 R108, [R168] ;  /* 0x00000000a86c783b */ /* 0x000e620000004200 */
[C---:B------:R-:W-:Y:S02]  /*16a00*/  FMUL.FTZ R40, R0.reuse, R40 ;  /* 0x0000002800287220 */ /* 0x040fe40000410000 */
[----:B------:R-:W-:Y:S02]  /*16a10*/  FMUL.FTZ R41, R0, R41 ;  /* 0x0000002900297220 */ /* 0x000fe40000410000 */
[C---:B------:R-:W-:Y:S03]  /*16a20*/  FMUL.FTZ R42, R2.reuse, R42 ;  /* 0x0000002a022a7220 */ /* 0x040fe60000410000 */
        /* <DEDUP_REMOVED lines=63> */
[----:B------:R-:W-:Y:S01]  /*16e20*/  FMUL.FTZ R97, R0, R97 ;  /* 0x0000006100617220 */ /* 0x000fe20000410000 */
[C---:B-1----:R-:W-:Y:S03]  /*16e30*/  HMMA.16816.F32.BF16 R28, R144.reuse, R108, R28 ;  /* 0x0000006c901c723c */ /* 0x042fe6000004181c */
[----:B---3--:R-:W-:Y:S02]  /*16e40*/  FADD.FTZ R0, R100, R148 ;  /* 0x0000009464007221 */ /* 0x008fe40000010000 */
[----:B------:R-:W-:Y:S03]  /*16e50*/  MUFU.EX2 R148, R165 ;  /* 0x000000a500947308 */ /* 0x000fe60000000800 */
[C---:B------:R-:W-:Y:S01]  /*16e60*/  HMMA.16816.F32.BF16 R32, R144.reuse, R110, R32 ;  /* 0x0000006e9020723c */ /* 0x040fe20000041820 */
[----:B------:R-:W1:Y:S03]  /*16e70*/  LDSM.16.MT88.4 R108, [R143+0x2000] ;  /* 0x002000008f6c783b */ /* 0x000e660000004200 */
[C---:B--2---:R-:W-:Y:S04]  /*16e80*/  FADD.FTZ R0, R2.reuse, R0 ;  /* 0x0000000002007221 */ /* 0x044fe80000010000 */
        /* <DEDUP_REMOVED lines=38> */
[C---:B--2---:R-:W-:Y:S04]  /*170f0*/  FADD.FTZ R0, R2.reuse, R0 ;  /* 0x0000000002007221 */ /* 0x044fe80000010000 */
[C---:B------:R-:W-:Y:S01]  /*17100*/  HMMA.16816.F32.BF16 R16, R108.reuse, R118, R16 ;  /* 0x000000766c10723c */ /* 0x040fe20000041810 */
[----:B------:R-:W2:Y:S01]  /*17110*/  LDSM.16.MT88.4 R116, [R170+0x800] ;  /* 0x00080000aa74783b */ /* 0x000ea20000004200 */
[----:B------:R-:W-:Y:S02]  /*17120*/  MUFU.EX2 R144, R189 ;  /* 0x000000bd00907308 */ /* 0x000fe40000000800 */
[----:B---3--:R-:W-:Y:S08]  /*17130*/  FADD.FTZ R0, R103, R0 ;  /* 0x0000000067007221 */ /* 0x008ff00000010000 */
[----:B------:R-:W-:Y:S01]  /*17140*/  MUFU.EX2 R146, R192 ;  /* 0x000000c000927308 */ /* 0x000fe20000000800 */
[C---:B-1----:R-:W-:Y:S01]  /*17150*/  FADD.FTZ R0, R101.reuse, R0 ;  /* 0x0000000065007221 */ /* 0x042fe20000010000 */
        /* <DEDUP_REMOVED lines=79> */
[-C--:B------:R-:W-:Y:S01]  /*17650*/  MOV R103, R3.reuse ;  /* 0x0000000300677202 */ /* 0x080fe20000000f00 */
[----:B------:R-:W-:Y:S01]  /*17660*/  FADD.FTZ R2, R101, R0 ;  /* 0x0000000065027221 */ /* 0x000fe20000010000 */
[----:B------:R-:W-:Y:S02]  /*17670*/  IADD3 R0, R195, -0x1, RZ ;  /* 0xffffffffc3007810 */ /* 0x000fe40007ffe0ff */
[----:B------:R-:W-:Y:S01]  /*17680*/  MOV R101, R102 ;  /* 0x0000006600657202 */ /* 0x000fe20000000f00 */
[C---:B------:R-:W-:Y:S01]  /*17690*/  HMMA.16816.F32.BF16 R56, R108.reuse, R114, R56 ;  /* 0x000000726c38723c */ /* 0x040fe20000041838 */
[----:B------:R-:W3:Y:S03]  /*176a0*/  LDSM.16.MT88.4 R112, [R168+0x5000] ;  /* 0x00500000a870783b */ /* 0x000ee60000004200 */
[----:B------:R-:W-:Y:S01]  /*176b0*/  FADD.FTZ R199, R100, R2 ;  /* 0x0000000264c77221 */ /* 0x000fe20000010000 */
[----:B------:R-:W-:Y:S02]  /*176c0*/  MOV R195, R0 ;  /* 0x0000000000c37202 */ /* 0x000fe40000000f00 */
[----:B------:R-:W-:Y:S01]  /*176d0*/  MOV R100, R3 ;  /* 0x0000000300647202 */ /* 0x000fe20000000f00 */
        /* <DEDUP_REMOVED lines=46> */
[----:B------:R-:W-:Y:S07]  /*179c0*/  @!UPT UIADD3 URZ, URZ, URZ, URZ ;  /* 0x0000003f3f3ff290 */ /* 0x000fee000fffe03f */
[----:B------:R-:W-:-:S11]  /*179d0*/  @P0 BRA `(.L_x_840) ;  /* 0xffffc66000000947 */ /* 0x000fd6000383ffff */
.L_x_822:
[----:B------:R-:W-:Y:S05]  /*179e0*/  BRA.DIV ~URZ, `(.L_x_841) ;  /* 0x000074927f007947 */ /* 0x000fea000b800000 */
[----:B------:R1:W2:Y:S02]  /*179f0*/  SHFL.BFLY PT, R5, R200, 0x2, 0x1f ;  /* 0x0c401f00c8057f89 */ /* 0x0002a400000e0000 */
.L_x_942:
[----:B--2---:R-:W-:Y:S01]  /*17a00*/  FADD.FTZ R5, R5, R200 ;  /* 0x000000c805057221 */ /* 0x004fe20000010000 */
[----:B------:R-:W-:Y:S05]  /*17a10*/  BRA.DIV ~URZ, `(.L_x_842) ;  /* 0x000074c27f007947 */ /* 0x000fea000b800000 */
[----:B------:R-:W2:Y:S04]  /*17a20*/  SHFL.BFLY PT, R0, R199, 0x2, 0x1f ;  /* 0x0c401f00c7007f89 */ /* 0x000ea800000e0000 */
[----:B------:R-:W3:Y:S01]  /*17a30*/  SHFL.BFLY PT, R2, R5, 0x1, 0x1f ;  /* 0x0c201f0005027f89 */ /* 0x000ee200000e0000 */
[----:B--2---:R-:W-:-:S02]  /*17a40*/  FADD.FTZ R199, R0, R199 ;  /* 0x000000c700c77221 */ /* 0x004fc40000010000 */
[----:B---3--:R-:W-:-:S03]  /*17a50*/  FADD.FTZ R5, R5, R2 ;  /* 0x0000000205057221 */ /* 0x008fc60000010000 */
[----:B------:R2:W3:Y:S04]  /*17a60*/  SHFL.BFLY PT, R3, R199, 0x1, 0x1f ;  /* 0x0c201f00c7037f89 */ /* 0x0004e800000e0000 */
.L_x_943:
[----:B------:R-:W-:Y:S01]  /*17a70*/  FSETP.NE.FTZ.AND P1, PT, R5, RZ, PT ;  /* 0x000000ff0500720b */ /* 0x000fe20003f35000 */
[----:B---3--:R-:W-:Y:S01]  /*17a80*/  FADD.FTZ R3, R3, R199 ;  /* 0x000000c703037221 */ /* 0x008fe20000010000 */
[----:B------:R-:W-:Y:S02]  /*17a90*/  MOV R2, RZ ;  /* 0x000000ff00027202 */ /* 0x000fe40000000f00 */
[----:B------:R-:W-:Y:S02]  /*17aa0*/  MOV R0, RZ ;  /* 0x000000ff00007202 */ /* 0x000fe40000000f00 */
[----:B------:R-:W-:Y:S02]  /*17ab0*/  FSETP.NE.FTZ.AND P0, PT, R3, RZ, PT ;  /* 0x000000ff0300720b */ /* 0x000fe40003f15000 */
[----:B------:R-:W-:Y:S02]  /*17ac0*/  MOV R20, 0xff800000 ;  /* 0xff80000000147802 */ /* 0x000fe40000000f00 */
[----:B------:R-:W-:-:S03]  /*17ad0*/  MOV R15, 0xff800000 ;  /* 0xff800000000f7802 */ /* 0x000fc60000000f00 */
[----:B------:R-:W3:Y:S01]  /*17ae0*/  @P1 MUFU.RCP R2, R5 ;  /* 0x0000000500021308 */ /* 0x000ee20000001000 */
[----:B------:R-:W-:-:S07]  /*17af0*/  @P1 MOV R6, 0x3f317218 ;  /* 0x3f31721800061802 */ /* 0x000fce0000000f00 */
[----:B------:R-:W4:Y:S01]  /*17b00*/  @P1 MUFU.LG2 R4, R5 ;  /* 0x0000000500041308 */ /* 0x000f220000000c00 */
[----:B---3--:R-:W-:-:S07]  /*17b10*/  FMUL.FTZ R136, R2, R136 ;  /* 0x0000008802887220 */ /* 0x008fce0000410000 */
[----:B------:R-:W3:Y:S01]  /*17b20*/  @P0 MUFU.RCP R0, R3 ;  /* 0x0000000300000308 */ /* 0x000ee20000001000 */
        /* <DEDUP_REMOVED lines=47> */
[----:B------:R5:W1:Y:S01]  /*17e20*/  @P0 MUFU.LG2 R2, R3 ;  /* 0x0000000300020308 */ /* 0x000a620000000c00 */
[----:B----4-:R-:W-:-:S02]  /*17e30*/  @P1 FMUL.FTZ R5, R4, 0.69314718246459960938 ;  /* 0x3f31721804051820 */ /* 0x010fc40000410000 */
[----:B------:R-:W-:Y:S02]  /*17e40*/  @P1 FMUL.FTZ R4, R6, c[0x0][0x2d0] ;  /* 0x0000b40006041a20 */ /* 0x000fe40000410000 */
[----:B---3--:R-:W-:Y:S02]  /*17e50*/  FMUL.FTZ R138, R0, R138 ;  /* 0x0000008a008a7220 */ /* 0x008fe40000410000 */
[----:B------:R-:W-:Y:S01]  /*17e60*/  @P1 FFMA.FTZ R20, R4, R102, R5 ;  /* 0x0000006604141223 */ /* 0x000fe20000010005 */
[----:B------:R-:W-:Y:S01]  /*17e70*/  MOV R4, 0x1 ;  /* 0x0000000100047802 */ /* 0x000fe20000000f00 */
[C---:B------:R-:W-:Y:S02]  /*17e80*/  FMUL.FTZ R139, R0.reuse, R139 ;  /* 0x0000008b008b7220 */ /* 0x040fe40000410000 */
[C---:B------:R-:W-:Y:S02]  /*17e90*/  FMUL.FTZ R134, R0.reuse, R134 ;  /* 0x0000008600867220 */ /* 0x040fe40000410000 */
[----:B------:R-:W-:-:S02]  /*17ea0*/  FMUL.FTZ R135, R0, R135 ;  /* 0x0000008700877220 */ /* 0x000fc40000410000 */
[----:B------:R-:W-:Y:S01]  /*17eb0*/  FMUL.FTZ R130, R0, R130 ;  /* 0x0000008200827220 */ /* 0x000fe20000410000 */
[----:B-----5:R-:W-:Y:S01]  /*17ec0*/  @P0 MOV R3, 0x3f317218 ;  /* 0x3f31721800030802 */ /* 0x020fe20000000f00 */
[----:B-1----:R-:W-:Y:S02]  /*17ed0*/  @P0 FMUL.FTZ R2, R2, 0.69314718246459960938 ;  /* 0x3f31721802020820 */ /* 0x002fe40000410000 */
[C---:B------:R-:W-:Y:S02]  /*17ee0*/  FMUL.FTZ R131, R0.reuse, R131 ;  /* 0x0000008300837220 */ /* 0x040fe40000410000 */
[----:B------:R-:W-:Y:S02]  /*17ef0*/  @P0 FMUL.FTZ R3, R3, c[0x0][0x2d0] ;  /* 0x0000b40003030a20 */ /* 0x000fe40000410000 */
        /* <DEDUP_REMOVED lines=41> */
[----:B------:R-:W-:Y:S01]  /*18190*/  FMUL.FTZ R99, R0, R99 ;  /* 0x0000006300637220 */ /* 0x000fe20000410000 */
[----:B------:R-:W-:Y:S01]  /*181a0*/  PRMT R0, R4, 0x7610, R0 ;  /* 0x0000761004007816 */ /* 0x000fe20000000000 */
[----:B------:R-:W-:Y:S02]  /*181b0*/  @P0 FFMA.FTZ R15, R3, R100, R2 ;  /* 0x00000064030f0223 */ /* 0x000fe40000010002 */
.L_x_749:
[----:B------:R1:W5:Y:S04]  /*181c0*/  LDL R6, [R1+0x7c] ;  /* 0x00007c0001067983 */ /* 0x0003680000100800 */
[----:B------:R-:W3:Y:S01]  /*181d0*/  S2R R2, SR_TID.X ;  /* 0x0000000000027919 */ /* 0x000ee20000002100 */
[----:B------:R-:W-:Y:S01]  /*181e0*/  BSSY B0, `(.L_x_843) ;  /* 0x0000011000007945 */ /* 0x000fe20003800000 */
[----:B---3--:R-:W-:-:S13]  /*181f0*/  LOP3.LUT P0, RZ, R2, 0xff, RZ, 0xc0, !PT ;  /* 0x000000ff02ff7812 */ /* 0x008fda000780c0ff */
[----:B------:R-:W-:Y:S05]  /*18200*/  @P0 BRA `(.L_x_844) ;  /* 0x000000e000000947 */ /* 0x000fea0003800000 */
[----:B-1----:R-:W1:Y:S01]  /*18210*/  S2R R4, SR_LANEID ;  /* 0x0000000000047919 */ /* 0x002e620000000000 */
[----:B------:R-:W-:Y:S01]  /*18220*/  VOTEU.ANY UR4, UPT, PT ;  /* 0x0000000000047886 */ /* 0x000fe200038e0100 */
[----:B------:R-:W-:Y:S01]  /*18230*/  IMAD.MOV.U32 R5, RZ, RZ, c[0x0][0x564] ;  /* 0x00015900ff057624 */ /* 0x000fe200078e00ff */
[----:B------:R-:W1:Y:S08]  /*18240*/  FLO.U32 R3, UR4 ;  /* 0x0000000400037d00 */ /* 0x000e7000080e0000 */
[----:B------:R-:W3:Y:S01]  /*18250*/  POPC R2, UR4 ;  /* 0x0000000400027d09 */ /* 0x000ee20008000000 */
[----:B-1----:R-:W-:Y:S01]  /*18260*/  ISETP.EQ.U32.AND P0, PT, R3, R4, PT ;  /* 0x000000040300720c */ /* 0x002fe20003f02070 */
[----:B------:R-:W-:-:S12]  /*18270*/  IMAD.MOV.U32 R4, RZ, RZ, c[0x0][0x560] ;  /* 0x00015800ff047624 */ /* 0x000fd800078e00ff */
[----:B---3--:R1:W3:Y:S04]  /*18280*/  @P0 ATOMG.E.ADD.STRONG.GPU PT, R2, [R4.64], R2 ;  /* 0x00000002040209a8 */ /* 0x0082e800081ee1ca */
[----:B-1----:R-:W1:Y:S04]  /*18290*/  S2R R4, SR_LTMASK ;  /* 0x0000000000047919 */ /* 0x002e680000003900 */
[----:B---3--:R1:W3:Y:S02]  /*182a0*/  SHFL.IDX PT, R3, R2, R3, 0x1f ;  /* 0x00001f0302037589 */ /* 0x0082e400000e0000 */
[----:B-1----:R-:W-:-:S06]  /*182b0*/  LOP3.LUT R2, R4, UR4, RZ, 0xc0, !PT ;  /* 0x0000000404027c12 */ /* 0x002fcc000f8ec0ff */
[----:B------:R-:W3:Y:S02]  /*182c0*/  POPC R2, R2 ;  /* 0x0000000200027309 */ /* 0x000ee40000000000 */
[----:B---3-5:R-:W-:-:S05]  /*182d0*/  IADD3 R6, R3, c[0x0][0xc], R2 ;  /* 0x0000030003067a10 */ /* 0x028fca0007ffe002 */
[----:B------:R1:W-:Y:S02]  /*182e0*/  STL [R1+0x7c], R6 ;  /* 0x00007c0601007387 */ /* 0x0003e40000100800 */
.L_x_844:
[----:B-1----:R-:W-:Y:S05]  /*182f0*/  BSYNC B0 ;  /* 0x0000000000007941 */ /* 0x002fea0003800000 */
.L_x_843:
[----:B------:R-:W-:Y:S01]  /*18300*/  PRMT R0, R0, 0x9910, RZ ;  /* 0x0000991000007816 */ /* 0x000fe200000000ff */
[----:B------:R-:W-:Y:S01]  /*18310*/  BSSY B1, `(.L_x_845) ;  /* 0x0000381000017945 */ /* 0x000fe20003800000 */
[----:B-----5:R-:W-:Y:S02]  /*18320*/  IMAD.MOV.U32 R22, RZ, RZ, R6 ;  /* 0x000000ffff167224 */ /* 0x020fe400078e0006 */
[----:B------:R-:W-:-:S13]  /*18330*/  ISETP.NE.AND P0, PT, R0, RZ, PT ;  /* 0x000000ff0000720c */ /* 0x000fda0003f05270 */
[----:B------:R-:W-:Y:S05]  /*18340*/  @!P0 BRA `(.L_x_846) ;  /* 0x00002b1000008947 */ /* 0x000fea0003800000 */
[----:B------:R-:W3:Y:S04]  /*18350*/  LDL R12, [R1+0x8c] ;  /* 0x00008c00010c7983 */ /* 0x000ee80000100800 */
[----:B------:R-:W4:Y:S04]  /*18360*/  LDL R11, [R1+0x90] ;  /* 0x00009000010b7983 */ /* 0x000f280000100800 */
[----:B--2---:R-:W2:Y:S04]  /*18370*/  LDL R8, [R1+0x98] ;  /* 0x0000980001087983 */ /* 0x004ea80000100800 */
[----:B------:R-:W2:Y:S04]  /*18380*/  LDL R10, [R1+0x94] ;  /* 0x00009400010a7983 */ /* 0x000ea80000100800 */
[----:B------:R-:W2:Y:S04]  /*18390*/  LDL R7, [R1+0xfc] ;  /* 0x0000fc0001077983 */ /* 0x000ea80000100800 */
[----:B------:R-:W2:Y:S04]  /*183a0*/  LDL R6, [R1+0xf4] ;  /* 0x0000f40001067983 */ /* 0x000ea80000100800 */
[----:B------:R-:W2:Y:S04]  /*183b0*/  LDL R5, [R1+0xf8] ;  /* 0x0000f80001057983 */ /* 0x000ea80000100800 */
[----:B------:R-:W2:Y:S01]  /*183c0*/  LDL R9, [R1+0xf0] ;  /* 0x0000f00001097983 */ /* 0x000ea20000100800 */
[----:B------:R-:W-:Y:S01]  /*183d0*/  WARPSYNC 0xffffffff ;  /* 0xffffffff00007948 */ /* 0x000fe20003800000 */
[----:B------:R-:W-:-:S02]  /*183e0*/  F2FP.BF16.PACK_AB R0, R137, R136 ;  /* 0x000000888900723e */ /* 0x000fc400000010ff */
[----:B------:R-:W-:Y:S01]  /*183f0*/  BAR.SYNC.DEFER_BLOCKING 0x1, 0x100 ;  /* 0x0044000000007b1d */ /* 0x000fe20000010000 */
[----:B------:R-:W-:Y:S02]  /*18400*/  F2FP.BF16.PACK_AB R2, R139, R138 ;  /* 0x0000008a8b02723e */ /* 0x000fe400000010ff */
[----:B------:R-:W-:Y:S02]  /*18410*/  F2FP.BF16.PACK_AB R3, R133, R132 ;  /* 0x000000848503723e */ /* 0x000fe400000010ff */
[----:B------:R-:W-:Y:S02]  /*18420*/  F2FP.BF16.PACK_AB R4, R69, R68 ;  /* 0x000000444504723e */ /* 0x000fe400000010ff */
[----:B------:R-:W-:Y:S02]  /*18430*/  ISETP.NE.U32.AND P0, PT, RZ, c[0x0][0x508], PT ;  /* 0x00014200ff007a0c */ /* 0x000fe40003f05070 */
[----:B------:R-:W-:Y:S02]  /*18440*/  ISETP.NE.U32.AND P2, PT, RZ, c[0x0][0x500], PT ;  /* 0x00014000ff007a0c */ /* 0x000fe40003f45070 */
[----:B------:R-:W-:-:S02]  /*18450*/  ISETP.NE.AND.EX P1, PT, RZ, c[0x0][0x50c], PT, P0 ;  /* 0x00014300ff007a0c */ /* 0x000fc40003f25300 */
[----:B------:R-:W-:Y:S01]  /*18460*/  ISETP.NE.AND.EX P2, PT, RZ, c[0x0][0x504], PT, P2 ;  /* 0x00014100ff007a0c */ /* 0x000fe20003f45320 */
[----:B------:R-:W-:Y:S01]  /*18470*/  IMAD.MOV.U32 R14, RZ, RZ, c[0x0][0x388] ;  /* 0x0000e200ff0e7624 */ /* 0x000fe200078e00ff */
[----:B---3--:R1:W-:Y:S04]  /*18480*/  STS [R12], R0 ;  /* 0x000000000c007388 */ /* 0x0083e80000000800 */
[----:B------:R3:W-:Y:S04]  /*18490*/  STS [R12+0x400], R2 ;  /* 0x000400020c007388 */ /* 0x0007e80000000800 */
[----:B----4-:R4:W-:Y:S01]  /*184a0*/  STS [R11], R3 ;  /* 0x000000030b007388 */ /* 0x0109e20000000800 */
[----:B-1----:R-:W-:-:S02]  /*184b0*/  F2FP.BF16.PACK_AB R0, R135, R134 ;  /* 0x000000868700723e */ /* 0x002fc400000010ff */
[----:B---3--:R-:W-:-:S03]  /*184c0*/  F2FP.BF16.PACK_AB R2, R129, R128 ;  /* 0x000000808102723e */ /* 0x008fc600000010ff */
[----:B------:R1:W-:Y:S01]  /*184d0*/  STS [R11+0x400], R0 ;  /* 0x000400000b007388 */ /* 0x0003e20000000800 */
[----:B----4-:R-:W-:-:S03]  /*184e0*/  F2FP.BF16.PACK_AB R3, R131, R130 ;  /* 0x000000828303723e */ /* 0x010fc600000010ff */
[----:B--2---:R2:W-:Y:S04]  /*184f0*/  STS [R8], R2 ;  /* 0x0000000208007388 */ /* 0x0045e80000000800 */
[----:B------:R3:W-:Y:S01]  /*18500*/  STS [R8+0x400], R3 ;  /* 0x0004000308007388 */ /* 0x0007e20000000800 */
[----:B-1----:R-:W-:Y:S02]  /*18510*/  F2FP.BF16.PACK_AB R0, R125, R124 ;  /* 0x0000007c7d00723e */ /* 0x002fe400000010ff */
[----:B--2---:R-:W-:-:S03]  /*18520*/  F2FP.BF16.PACK_AB R2, R127, R126 ;  /* 0x0000007e7f02723e */ /* 0x004fc600000010ff */
[----:B------:R1:W-:Y:S01]  /*18530*/  STS [R10], R0 ;  /* 0x000000000a007388 */ /* 0x0003e20000000800 */
[----:B---3--:R-:W-:-:S03]  /*18540*/  F2FP.BF16.PACK_AB R3, R121, R120 ;  /* 0x000000787903723e */ /* 0x008fc600000010ff */
[----:B------:R2:W-:Y:S04]  /*18550*/  STS [R10+0x400], R2 ;  /* 0x000400020a007388 */ /* 0x0005e80000000800 */
[----:B------:R3:W-:Y:S01]  /*18560*/  STS [R7], R3 ;  /* 0x0000000307007388 */ /* 0x0007e20000000800 */
[----:B-1----:R-:W-:Y:S02]  /*18570*/  F2FP.BF16.PACK_AB R0, R123, R122 ;  /* 0x0000007a7b00723e */ /* 0x002fe400000010ff */
        /* <DEDUP_REMOVED lines=60> */
[----:B------:R3:W-:Y:S04]  /*18940*/  STS [R10+0x8400], R3 ;  /* 0x008400030a007388 */ /* 0x0007e80000000800 */
[----:B------:R3:W-:Y:S01]  /*18950*/  STS [R7+0x8000], R2 ;  /* 0x0080000207007388 */ /* 0x0007e20000000800 */
[----:B-1----:R-:W-:-:S03]  /*18960*/  F2FP.BF16.PACK_AB R0, R87, R86 ;  /* 0x000000565700723e */ /* 0x002fc600000010ff */
[----:B------:R-:W4:Y:S04]  /*18970*/  LDL.LU R8, [R1+0x78] ;  /* 0x0000780001087983 */ /* 0x000f280000300800 */
[----:B------:R1:W-:Y:S01]  /*18980*/  STS [R7+0x8400], R0 ;  /* 0x0084000007007388 */ /* 0x0003e20000000800 */
[----:B--2---:R-:W-:Y:S02]  /*18990*/  F2FP.BF16.PACK_AB R4, R89, R88 ;  /* 0x000000585904723e */ /* 0x004fe400000010ff */
[----:B---3--:R-:W-:-:S03]  /*189a0*/  F2FP.BF16.PACK_AB R3, R91, R90 ;  /* 0x0000005a5b03723e */ /* 0x008fc600000010ff */
[----:B------:R2:W-:Y:S01]  /*189b0*/  STS [R6+0x8000], R4 ;  /* 0x0080000406007388 */ /* 0x0005e20000000800 */
[----:B------:R-:W-:-:S03]  /*189c0*/  F2FP.BF16.PACK_AB R2, R93, R92 ;  /* 0x0000005c5d02723e */ /* 0x000fc600000010ff */
[----:B------:R3:W-:Y:S04]  /*189d0*/  STS [R6+0x8400], R3 ;  /* 0x0084000306007388 */ /* 0x0007e80000000800 */
[----:B------:R3:W-:Y:S01]  /*189e0*/  STS [R5+0x8000], R2 ;  /* 0x0080000205007388 */ /* 0x0007e20000000800 */
[----:B-1----:R-:W-:-:S05]  /*189f0*/  F2FP.BF16.PACK_AB R0, R95, R94 ;  /* 0x0000005e5f00723e */ /* 0x002fca00000010ff */
[----:B------:R1:W-:Y:S01]  /*18a00*/  STS [R5+0x8400], R0 ;  /* 0x0084000005007388 */ /* 0x0003e20000000800 */
[----:B--2---:R-:W-:Y:S01]  /*18a10*/  IMAD.MOV.U32 R4, RZ, RZ, 0x4 ;  /* 0x00000004ff047424 */ /* 0x004fe200078e00ff */
[----:B---3--:R-:W-:-:S03]  /*18a20*/  F2FP.BF16.PACK_AB R3, R97, R96 ;  /* 0x000000606103723e */ /* 0x008fc600000010ff */
[----:B------:R-:W-:Y:S02]  /*18a30*/  @P1 IMAD.WIDE R6, R239, R4, c[0x0][0x508] ;  /* 0x00014200ef061625 */ /* 0x000fe400078e0204 */
[----:B------:R2:W-:Y:S02]  /*18a40*/  STS [R9+0x8000], R3 ;  /* 0x0080000309007388 */ /* 0x0005e40000000800 */
[----:B------:R-:W-:Y:S01]  /*18a50*/  IMAD.MOV.U32 R2, RZ, RZ, RZ ;  /* 0x000000ffff027224 */ /* 0x000fe200078e00ff */
[----:B-1----:R-:W-:Y:S01]  /*18a60*/  F2FP.BF16.PACK_AB R0, R99, R98 ;  /* 0x000000626300723e */ /* 0x002fe200000010ff */
[----:B------:R-:W-:-:S04]  /*18a70*/  IMAD.WIDE R4, R239, R4, c[0x0][0x500] ;  /* 0x00014000ef047625 */ /* 0x000fc800078e0204 */
[----:B------:R1:W-:Y:S04]  /*18a80*/  STS [R9+0x8400], R0 ;  /* 0x0084000009007388 */ /* 0x0003e80000000800 */
[----:B------:R-:W-:Y:S06]  /*18a90*/  BAR.SYNC.DEFER_BLOCKING 0x1, 0x100 ;  /* 0x0044000000007b1d */ /* 0x000fec0000010000 */
[----:B------:R1:W5:Y:S04]  /*18aa0*/  @P1 LDG.E R14, [R6.64] ;  /* 0x0000000a060e1981 */ /* 0x000368000c1e1900 */
[----:B------:R1:W5:Y:S01]  /*18ab0*/  @P2 LDG.E R2, [R4.64] ;  /* 0x0000000a04022981 */ /* 0x000362000c1e1900 */
[----:B----4-:R-:W-:-:S04]  /*18ac0*/  ISETP.NE.AND P0, PT, R8, RZ, PT ;  /* 0x000000ff0800720c */ /* 0x010fc80003f05270 */
[----:B--2---:R-:W-:Y:S01]  /*18ad0*/  SEL R3, R8, c[0x0][0x3d4], P0 ;  /* 0x0000f50008037a07 */ /* 0x004fe20000000000 */
[----:B------:R-:W-:Y:S05]  /*18ae0*/  @P1 BRA `(.L_x_847) ;  /* 0x0000004000001947 */ /* 0x000fea0003800000 */
[----:B-1----:R-:W-:Y:S05]  /*18af0*/  @!P2 BRA `(.L_x_847) ;  /* 0x000000300000a947 */ /* 0x002fea0003800000 */
[----:B------:R1:W2:Y:S04]  /*18b00*/  LDG.E R0, [R4.64] ;  /* 0x0000000a04007981 */ /* 0x0002a8000c1e1900 */
[----:B-1----:R-:W2:Y:S02]  /*18b10*/  LDG.E R4, [R4.64+0x4] ;  /* 0x0000040a04047981 */ /* 0x002ea4000c1e1900 */
[----:B--2--5:R-:W-:Y:S02]  /*18b20*/  IADD3 R14, -R0, R4, RZ ;  /* 0x00000004000e7210 */ /* 0x024fe40007ffe1ff */
.L_x_847:
[----:B-1----:R-:W2:Y:S01]  /*18b30*/  LDL R23, [R1+0x16c] ;  /* 0x00016c0001177983 */ /* 0x002ea20000100800 */
[----:B------:R-:W-:Y:S01]  /*18b40*/  IMAD.MOV.U32 R11, RZ, RZ, 0x368 ;  /* 0x00000368ff0b7424 */ /* 0x000fe200078e00ff */
[----:B------:R-:W-:Y:S02]  /*18b50*/  ISETP.GT.AND P2, PT, R3, 0x1, PT ;  /* 0x000000010300780c */ /* 0x000fe40003f44270 */
[----:B------:R-:W3:Y:S01]  /*18b60*/  LDL R21, [R1+0x80] ;  /* 0x0000800001157983 */ /* 0x000ee20000100800 */
[----:B------:R-:W-:Y:S01]  /*18b70*/  ISETP.NE.U32.AND P0, PT, RZ, c[0x0][0x500], PT ;  /* 0x00014000ff007a0c */ /* 0x000fe20003f05070 */
[----:B------:R-:W-:Y:S01]  /*18b80*/  IMAD.MOV.U32 R4, RZ, RZ, c[0x0][0x4e8] ;  /* 0x00013a00ff047624 */ /* 0x000fe200078e00ff */
[----:B------:R-:W-:-:S02]  /*18b90*/  SEL R11, R11, 0x328, P2 ;  /* 0x000003280b0b7807 */ /* 0x000fc40001000000 */
[----:B------:R-:W-:Y:S02]  /*18ba0*/  ISETP.NE.AND.EX P0, PT, RZ, c[0x0][0x504], PT, P0 ;  /* 0x00014100ff007a0c */ /* 0x000fe40003f05300 */
[----:B------:R-:W1:Y:S01]  /*18bb0*/  LDC.64 R6, c[0x0][R11+0x170] ;  /* 0x00005c000b067b82 */ /* 0x000e620000000a00 */
[----:B------:R-:W-:Y:S02]  /*18bc0*/  SHF.R.S32.HI R3, RZ, 0x1f, R239 ;  /* 0x0000001fff037819 */ /* 0x000fe400000114ef */
[----:B------:R-:W-:Y:S02]  /*18bd0*/  SEL R0, R239, RZ, !P0 ;  /* 0x000000ffef007207 */ /* 0x000fe40004000000 */
[----:B------:R-:W-:Y:S02]  /*18be0*/  SEL R5, R3, RZ, !P0 ;  /* 0x000000ff03057207 */ /* 0x000fe40004000000 */
[----:B------:R-:W-:Y:S01]  /*18bf0*/  ISETP.NE.AND P3, PT, R4, 0x1, PT ;  /* 0x000000010400780c */ /* 0x000fe20003f65270 */
[----:B------:R-:W4:Y:S01]  /*18c00*/  LDC.64 R12, c[0x0][R11+0x168] ;  /* 0x00005a000b0c7b82 */ /* 0x000f220000000a00 */
[----:B------:R-:W-:-:S07]  /*18c10*/  LOP3.LUT R4, R238, 0xffff, RZ, 0xc0, !PT ;  /* 0x0000ffffee047812 */ /* 0x000fce00078ec0ff */
[----:B------:R-:W2:Y:S08]  /*18c20*/  LDC.64 R16, c[0x0][R11+0x178] ;  /* 0x00005e000b107b82 */ /* 0x000eb00000000a00 */
[----:B------:R1:W2:Y:S02]  /*18c30*/  LDC.64 R18, c[0x0][R11+0x160] ;  /* 0x000058000b127b82 */ /* 0x0002a40000000a00 */
[----:B-1----:R-:W-:-:S04]  /*18c40*/  IMAD R3, R7, R0, RZ ;  /* 0x0000000007037224 */ /* 0x002fc800078e02ff */
[C---:B------:R-:W-:Y:S02]  /*18c50*/  IMAD R10, R6.reuse, R5, R3 ;  /* 0x00000005060a7224 */ /* 0x040fe400078e0203 */
[----:B------:R-:W-:-:S04]  /*18c60*/  IMAD.WIDE.U32 R6, R6, R0, RZ ;  /* 0x0000000006067225 */ /* 0x000fc800078e00ff */
[----:B----4-:R-:W-:-:S04]  /*18c70*/  IMAD.WIDE.U32 R8, R12, R4, RZ ;  /* 0x000000040c087225 */ /* 0x010fc800078e00ff */
[----:B------:R-:W-:Y:S01]  /*18c80*/  IMAD R5, R13, R4, RZ ;  /* 0x000000040d057224 */ /* 0x000fe200078e02ff */
[----:B-----5:R-:W-:Y:S01]  /*18c90*/  IADD3 R13, P1, P0, R6, R8, R2 ;  /* 0x00000008060d7210 */ /* 0x020fe2000783e002 */
[----:B------:R-:W-:Y:S01]  /*18ca0*/  IMAD.IADD R12, R7, 0x1, R10 ;  /* 0x00000001070c7824 */ /* 0x000fe200078e020a */
[----:B------:R-:W1:Y:S01]  /*18cb0*/  S2R R24, SR_TID.X ;  /* 0x0000000000187919 */ /* 0x000e620000002100 */
[----:B------:R-:W-:Y:S02]  /*18cc0*/  IMAD.IADD R9, R9, 0x1, R5 ;  /* 0x0000000109097824 */ /* 0x000fe400078e0205 */
[----:B--2---:R-:W-:Y:S02]  /*18cd0*/  IMAD.IADD R3, R23, 0x1, R236 ;  /* 0x0000000117037824 */ /* 0x004fe400078e02ec */
[----:B------:R-:W2:Y:S02]  /*18ce0*/  LDL R23, [R1+0x168] ;  /* 0x0001680001177983 */ /* 0x000ea40000100800 */
[----:B------:R-:W-:Y:S01]  /*18cf0*/  @P3 IMAD.HI.U32 R6, R3, c[0x0][0x4ec], RZ ;  /* 0x00013b0003063a27 */ /* 0x000fe200078e00ff */
[----:B---3--:R-:W-:-:S03]  /*18d00*/  SEL R10, R21, RZ, P2 ;  /* 0x000000ff150a7207 */ /* 0x008fc60001000000 */
[----:B------:R-:W-:Y:S01]  /*18d10*/  IMAD.MOV.U32 R5, RZ, RZ, R3 ;  /* 0x000000ffff057224 */ /* 0x000fe200078e0003 */
[----:B------:R-:W-:Y:S01]  /*18d20*/  @P3 SHF.R.U32.HI R5, RZ, c[0x0][0x4f0], R6 ;  /* 0x00013c00ff053a19 */ /* 0x000fe20000011606 */
[-C--:B------:R-:W-:Y:S01]  /*18d30*/  IMAD R7, R17, R10.reuse, RZ ;  /* 0x0000000a11077224 */ /* 0x080fe200078e02ff */
[----:B------:R-:W-:Y:S01]  /*18d40*/  SHF.R.S32.HI R8, RZ, 0x1f, R2 ;  /* 0x0000001fff087819 */ /* 0x000fe20000011402 */
[----:B------:R-:W-:-:S04]  /*18d50*/  IMAD.WIDE.U32 R10, R16, R10, RZ ;  /* 0x0000000a100a7225 */ /* 0x000fc800078e00ff */
[----:B------:R-:W-:Y:S01]  /*18d60*/  IMAD.MOV R6, RZ, RZ, -R5 ;  /* 0x000000ffff067224 */ /* 0x000fe200078e0a05 */
[----:B------:R-:W-:Y:S01]  /*18d70*/  IADD3.X R12, R12, R9, R8, P1, P0 ;  /* 0x000000090c0c7210 */ /* 0x000fe20000fe0408 */
[----:B------:R-:W-:Y:S01]  /*18d80*/  IMAD.IADD R11, R11, 0x1, R7 ;  /* 0x000000010b0b7824 */ /* 0x000fe200078e0207 */
[----:B------:R-:W-:Y:S01]  /*18d90*/  IADD3 R10, P1, P0, R5, R13, R10 ;  /* 0x0000000d050a7210 */ /* 0x000fe2000783e00a */
[----:B------:R-:W-:Y:S01]  /*18da0*/  IMAD R6, R6, c[0x0][0x4e8], R3 ;  /* 0x00013a0006067a24 */ /* 0x000fe200078e0203 */
[----:B------:R-:W-:-:S04]  /*18db0*/  SHF.R.S32.HI R7, RZ, 0x1f, R5 ;  /* 0x0000001fff077819 */ /* 0x000fc80000011405 */
[----:B------:R-:W-:Y:S01]  /*18dc0*/  IADD3.X R11, R7, R12, R11, P1, P0 ;  /* 0x0000000c070b7210 */ /* 0x000fe20000fe040b */
[-C--:B------:R-:W-:Y:S01]  /*18dd0*/  IMAD R5, R19, R6.reuse, RZ ;  /* 0x0000000613057224 */ /* 0x080fe200078e02ff */
[----:B------:R-:W-:Y:S01]  /*18de0*/  SHF.R.S32.HI R9, RZ, 0x1f, R6 ;  /* 0x0000001fff097819 */ /* 0x000fe20000011406 */
[----:B------:R-:W-:Y:S02]  /*18df0*/  IMAD.MOV.U32 R12, RZ, RZ, c[0x0][0x4a8] ;  /* 0x00012a00ff0c7624 */ /* 0x000fe400078e00ff */
[----:B------:R-:W-:Y:S01]  /*18e00*/  IMAD.WIDE.U32 R6, R18, R6, R10 ;  /* 0x0000000612067225 */ /* 0x000fe200078e000a */
[----:B-1----:R-:W-:-:S03]  /*18e10*/  SHF.R.S32.HI R21, RZ, 0x1f, R24 ;  /* 0x0000001fff157819 */ /* 0x002fc60000011418 */
[----:B------:R-:W-:Y:S01]  /*18e20*/  IMAD R5, R18, R9, R5 ;  /* 0x0000000912057224 */ /* 0x000fe200078e0205 */
[----:B------:R-:W-:Y:S01]  /*18e30*/  SEL R9, R12, c[0x0][0x450], P2 ;  /* 0x000114000c097a07 */ /* 0x000fe20001000000 */
[----:B------:R-:W-:Y:S02]  /*18e40*/  IMAD.MOV.U32 R10, RZ, RZ, c[0x0][0x4ac] ;  /* 0x00012b00ff0a7624 */ /* 0x000fe400078e00ff */
[----:B------:R-:W-:Y:S01]  /*18e50*/  IMAD.IADD R7, R7, 0x1, R5 ;  /* 0x0000000107077824 */ /* 0x000fe200078e0205 */
[----:B------:R-:W-:Y:S02]  /*18e60*/  LEA R5, P0, R6, R9, 0x2 ;  /* 0x0000000906057211 */ /* 0x000fe400078010ff */
[----:B------:R-:W-:Y:S02]  /*18e70*/  SEL R10, R10, c[0x0][0x454], P2 ;  /* 0x000115000a0a7a07 */ /* 0x000fe40001000000 */
[----:B------:R-:W-:Y:S02]  /*18e80*/  LEA.HI R21, R21, R24, RZ, 0x5 ;  /* 0x0000001815157211 */ /* 0x000fe400078f28ff */
[----:B------:R-:W-:-:S02]  /*18e90*/  LEA.HI.X R7, R6, R10, R7, 0x2, P0 ;  /* 0x0000000a06077211 */ /* 0x000fc400000f1407 */
[----:B------:R-:W-:Y:S01]  /*18ea0*/  LOP3.LUT R21, R21, 0xffffffe0, RZ, 0xc0, !PT ;  /* 0xffffffe015157812 */ /* 0x000fe200078ec0ff */
[----:B------:R-:W-:Y:S04]  /*18eb0*/  SHFL.IDX PT, R10, R5, RZ, 0x1c1f ;  /* 0x001c1fff050a7589 */ /* 0x000fe800000e0000 */
[----:B------:R-:W1:Y:S01]  /*18ec0*/  SHFL.IDX PT, R11, R7, RZ, 0x1c1f ;  /* 0x001c1fff070b7589 */ /* 0x000e6200000e0000 */
[----:B------:R-:W-:-:S03]  /*18ed0*/  IMAD.IADD R21, R24, 0x1, -R21 ;  /* 0x0000000118157824 */ /* 0x000fc600078e0a15 */
[----:B------:R3:W-:Y:S04]  /*18ee0*/  SHFL.IDX PT, R6, R5, 0x1, 0x1c1f ;  /* 0x003c1f0005067f89 */ /* 0x0007e800000e0000 */
[----:B------:R-:W4:Y:S01]  /*18ef0*/  SHFL.IDX PT, R7, R7, 0x1, 0x1c1f ;  /* 0x003c1f0007077f89 */ /* 0x000f2200000e0000 */
[----:B------:R-:W-:Y:S01]  /*18f00*/  LOP3.LUT P0, RZ, R21, 0x3, RZ, 0xc0, !PT ;  /* 0x0000000315ff7812 */ /* 0x000fe2000780c0ff */
[----:B---3--:R-:W-:Y:S02]  /*18f10*/  IMAD R5, R14, c[0x0][0x4e8], RZ ;  /* 0x00013a000e057a24 */ /* 0x008fe400078e02ff */
[----:B--2---:R-:W-:-:S05]  /*18f20*/  IMAD.IADD R9, R23, 0x1, R236 ;  /* 0x0000000117097824 */ /* 0x004fca00078e02ec */
[C---:B------:R-:W-:Y:S02]  /*18f30*/  IADD3 R13, R9.reuse, 0x8, RZ ;  /* 0x00000008090d7810 */ /* 0x040fe40007ffe0ff */
[-C--:B------:R-:W-:Y:S02]  /*18f40*/  ISETP.GE.OR P1, PT, R9, R5.reuse, P0 ;  /* 0x000000050900720c */ /* 0x080fe40000726670 */
[----:B------:R-:W-:-:S11]  /*18f50*/  ISETP.GE.OR P0, PT, R13, R5, P0 ;  /* 0x000000050d00720c */ /* 0x000fd60000706670 */
[----:B-1----:R1:W-:Y:S04]  /*18f60*/  @!P1 ST.E [R10.64], R20 ;  /* 0x000000140a009985 */ /* 0x0023e8000c10190a */
[----:B----4-:R1:W-:Y:S01]  /*18f70*/  @!P0 ST.E [R6.64], R15 ;  /* 0x0000000f06008985 */ /* 0x0103e2000c10190a */
[----:B------:R-:W-:Y:S05]  /*18f80*/  @P2 BRA `(.L_x_848) ;  /* 0x000008b000002947 */ /* 0x000fea0003800000 */
[----:B------:R-:W2:Y:S01]  /*18f90*/  LDL R21, [R1+0x108] ;  /* 0x0001080001157983 */ /* 0x000ea20000100800 */
[----:B------:R-:W-:Y:S01]  /*18fa0*/  IMAD R8, R8, c[0x0][0x3a0], RZ ;  /* 0x0000e80008087a24 */ /* 0x000fe200078e02ff */
[----:B------:R-:W-:Y:S01]  /*18fb0*/  SHF.R.S32.HI R5, RZ, 0x1f, R0 ;  /* 0x0000001fff057819 */ /* 0x000fe20000011400 */
[C---:B-1----:R-:W-:Y:S01]  /*18fc0*/  IMAD.WIDE.U32 R6, R2.reuse, c[0x0][0x3a0], RZ ;  /* 0x0000e80002067a25 */ /* 0x042fe200078e00ff */
[----:B------:R1:W3:Y:S03]  /*18fd0*/  LDS.128 R28, [R203+0x80] ;  /* 0x00008000cb1c7984 */ /* 0x0002e60000000c00 */
[----:B------:R-:W-:Y:S01]  /*18fe0*/  IMAD R2, R2, c[0x0][0x3a4], R8 ;  /* 0x0000e90002027a24 */ /* 0x000fe200078e0208 */
[----:B------:R1:W4:Y:S04]  /*18ff0*/  LDS.128 R40, [R203+0x1080] ;  /* 0x00108000cb287984 */ /* 0x0003280000000c00 */
[----:B------:R-:W-:Y:S01]  /*19000*/  IADD3 R3, R7, R2, RZ ;  /* 0x0000000207037210 */ /* 0x000fe20007ffe0ff */
[----:B------:R1:W1:Y:S01]  /*19010*/  LDS.128 R52, [R203+0x2080] ;  /* 0x00208000cb347984 */ /* 0x0002620000000c00 */
[----:B------:R-:W-:-:S03]  /*19020*/  MOV R2, R6 ;  /* 0x0000000600027202 */ /* 0x000fc60000000f00 */
[----:B------:R1:W1:Y:S02]  /*19030*/  LDS.128 R60, [R203+0x3080] ;  /* 0x00308000cb3c7984 */ /* 0x0002640000000c00 */
[C---:B------:R-:W-:Y:S02]  /*19040*/  IMAD.WIDE.U32 R6, R4.reuse, c[0x0][0x3e8], R2 ;  /* 0x0000fa0004067a25 */ /* 0x040fe400078e0002 */
[----:B------:R1:W1:Y:S02]  /*19050*/  LDS.128 R24, [R203+0x4080] ;  /* 0x00408000cb187984 */ /* 0x0002640000000c00 */
[----:B------:R-:W-:Y:S02]  /*19060*/  IMAD R3, R5, c[0x0][0x3f0], RZ ;  /* 0x0000fc0005037a24 */ /* 0x000fe400078e02ff */
[----:B------:R-:W-:Y:S01]  /*19070*/  IMAD R5, R4, c[0x0][0x3ec], R7 ;  /* 0x0000fb0004057a24 */ /* 0x000fe200078e0207 */
[----:B------:R1:W1:Y:S01]  /*19080*/  LDS.128 R36, [R203+0x5080] ;  /* 0x00508000cb247984 */ /* 0x0002620000000c00 */
[----:B------:R-:W-:Y:S01]  /*19090*/  MOV R4, R6 ;  /* 0x0000000600047202 */ /* 0x000fe20000000f00 */
[----:B------:R-:W-:-:S02]  /*190a0*/  IMAD R7, R0, c[0x0][0x3f4], R3 ;  /* 0x0000fd0000077a24 */ /* 0x000fc400078e0203 */
[----:B------:R1:W1:Y:S02]  /*190b0*/  LDS.128 R48, [R203+0x6080] ;  /* 0x00608000cb307984 */ /* 0x0002640000000c00 */
[----:B------:R-:W-:Y:S02]  /*190c0*/  IMAD.WIDE.U32 R4, R0, c[0x0][0x3f0], R4 ;  /* 0x0000fc0000047a25 */ /* 0x000fe400078e0004 */
[----:B------:R1:W1:Y:S03]  /*190d0*/  LDS.128 R56, [R203+0x7080] ;  /* 0x00708000cb387984 */ /* 0x0002660000000c00 */
[----:B------:R-:W-:Y:S01]  /*190e0*/  IADD3 R5, R5, R7, RZ ;  /* 0x0000000705057210 */ /* 0x000fe20007ffe0ff */
[----:B------:R1:W1:Y:S04]  /*190f0*/  LDS.128 R16, [R203+0x8080] ;  /* 0x00808000cb107984 */ /* 0x0002680000000c00 */
[----:B------:R1:W1:Y:S04]  /*19100*/  LDS.128 R32, [R203+0x9080] ;  /* 0x00908000cb207984 */ /* 0x0002680000000c00 */
[----:B------:R1:W1:Y:S04]  /*19110*/  LDS.128 R44, [R203+0xa080] ;  /* 0x00a08000cb2c7984 */ /* 0x0002680000000c00 */
[----:B------:R1:W1:Y:S04]  /*19120*/  LDS.128 R64, [R203+0xb080] ;  /* 0x00b08000cb407984 */ /* 0x0002680000000c00 */
[----:B------:R-:W5:Y:S02]  /*19130*/  S2R R10, SR_TID.X ;  /* 0x00000000000a7919 */ /* 0x000f640000002100 */
[----:B-----5:R-:W-:-:S04]  /*19140*/  SHF.R.S32.HI R11, RZ, 0x1f, R10 ;  /* 0x0000001fff0b7819 */ /* 0x020fc8000001140a */
[----:B------:R-:W-:-:S04]  /*19150*/  LEA.HI R11, R11, R10, RZ, 0x3 ;  /* 0x0000000a0b0b7211 */ /* 0x000fc800078f18ff */
[----:B------:R-:W-:Y:S02]  /*19160*/  SHF.R.S32.HI R11, RZ, 0x3, R11 ;  /* 0x00000003ff0b7819 */ /* 0x000fe4000001140b */
[----:B--2---:R-:W-:-:S04]  /*19170*/  IADD3 R8, R21, R236, RZ ;  /* 0x000000ec15087210 */ /* 0x004fc80007ffe0ff */
[----:B------:R-:W-:Y:S01]  /*19180*/  MOV R2, R8 ;  /* 0x0000000800027202 */ /* 0x000fe20000000f00 */
[----:B------:R-:W-:-:S05]  /*19190*/  @P3 IMAD.HI.U32 R9, R8, c[0x0][0x4ec], RZ ;  /* 0x00013b0008093a27 */ /* 0x000fca00078e00ff */
[----:B------:R-:W-:-:S04]  /*191a0*/  @P3 SHF.R.U32.HI R2, RZ, c[0x0][0x4f0], R9 ;  /* 0x00013c00ff023a19 */ /* 0x000fc80000011609 */
[----:B------:R-:W-:Y:S02]  /*191b0*/  SHF.R.S32.HI R3, RZ, 0x1f, R2 ;  /* 0x0000001fff037819 */ /* 0x000fe40000011402 */
[----:B------:R-:W-:-:S03]  /*191c0*/  IADD3 R0, -R2, RZ, RZ ;  /* 0x000000ff02007210 */ /* 0x000fc60007ffe1ff */
[----:B------:R-:W-:Y:S02]  /*191d0*/  IMAD R3, R3, c[0x0][0x3e0], RZ ;  /* 0x0000f80003037a24 */ /* 0x000fe400078e02ff */
[----:B------:R-:W-:Y:S02]  /*191e0*/  IMAD R0, R0, c[0x0][0x4e8], R8 ;  /* 0x00013a0000007a24 */ /* 0x000fe400078e0208 */
[C---:B------:R-:W-:Y:S02]  /*191f0*/  IMAD R6, R2.reuse, c[0x0][0x3e4], R3 ;  /* 0x0000f90002067a24 */ /* 0x040fe400078e0203 */
[----:B------:R-:W-:Y:S01]  /*19200*/  IMAD.WIDE.U32 R2, R2, c[0x0][0x3e0], R4 ;  /* 0x0000f80002027a25 */ /* 0x000fe200078e0004 */
[----:B------:R-:W-:Y:S02]  /*19210*/  SHF.R.S32.HI R4, RZ, 0x1f, R0 ;  /* 0x0000001fff047819 */ /* 0x000fe40000011400 */
[----:B------:R-:W-:Y:S02]  /*19220*/  IADD3 R5, R11, R236, RZ ;  /* 0x000000ec0b057210 */ /* 0x000fe40007ffe0ff */
        /* <DEDUP_REMOVED lines=8> */
[----:B-1-34-:R1:W2:Y:S02]  /*192b0*/  SHFL.IDX PT, R4, R10, RZ, 0x181f ;  /* 0x00181fff0a047589 */ /* 0x01a2a400000e0000 */
.L_x_944:
[----:B------:R-:W-:Y:S05]  /*192c0*/  BRA.DIV ~URZ, `(.L_x_850) ;  /* 0x00005d927f007947 */ /* 0x000fea000b800000 */
[----:B------:R3:W4:Y:S02]  /*192d0*/  SHFL.IDX PT, R0, R12, RZ, 0x181f ;  /* 0x00181fff0c007589 */ /* 0x00072400000e0000 */
.L_x_945:
[----:B------:R-:W-:Y:S01]  /*192e0*/  IMAD R11, R14, c[0x0][0x4e8], RZ ;  /* 0x00013a000e0b7a24 */ /* 0x000fe200078e02ff */
[----:B------:R-:W-:Y:S04]  /*192f0*/  BSSY B0, `(.L_x_851) ;  /* 0x0000011000007945 */ /* 0x000fe80003800000 */
[----:B------:R-:W-:-:S13]  /*19300*/  ISETP.GE.AND P0, PT, R5, R11, PT ;  /* 0x0000000b0500720c */ /* 0x000fda0003f06270 */
[----:B------:R-:W-:Y:S05]  /*19310*/  @P0 BRA `(.L_x_852) ;  /* 0x000000e000000947 */ /* 0x000fea0003800000 */
[----:B------:R-:W5:Y:S04]  /*19320*/  LDL R15, [R1+0x74] ;  /* 0x00007400010f7983 */ /* 0x000f680000100800 */
[----:B---3--:R-:W3:Y:S01]  /*19330*/  LDL R13, [R1+0x70] ;  /* 0x00007000010d7983 */ /* 0x008ee20000100800 */
[----:B------:R-:W-:Y:S02]  /*19340*/  ISETP.GE.AND P2, PT, R248, c[0x0][0x3c8], PT ;  /* 0x0000f200f8007a0c */ /* 0x000fe40003f46270 */
[----:B------:R-:W-:Y:S02]  /*19350*/  ISETP.GE.AND P1, PT, R250, c[0x0][0x3c8], PT ;  /* 0x0000f200fa007a0c */ /* 0x000fe40003f26270 */
[----:B------:R-:W-:-:S09]  /*19360*/  ISETP.GE.AND P0, PT, R251, c[0x0][0x3c8], PT ;  /* 0x0000f200fb007a0c */ /* 0x000fd20003f06270 */
[-C--:B----4-:R-:W-:Y:S02]  /*19370*/  @!P2 LEA R8, P5, R248, R0.reuse, 0x1 ;  /* 0x00000000f808a211 */ /* 0x090fe400078a08ff */
[-C--:B------:R-:W-:Y:S02]  /*19380*/  @!P1 LEA R6, P4, R250, R0.reuse, 0x1 ;  /* 0x00000000fa069211 */ /* 0x080fe400078808ff */
[----:B------:R-:W-:Y:S02]  /*19390*/  @!P0 LEA R2, P3, R251, R0, 0x1 ;  /* 0x00000000fb028211 */ /* 0x000fe400078608ff */
[----:B--2---:R-:W-:-:S05]  /*193a0*/  @!P2 LEA.HI.X R9, R248, R4, R249, 0x1, P5 ;  /* 0x00000004f809a211 */ /* 0x004fca00028f0cf9 */
[----:B------:R2:W-:Y:S01]  /*193b0*/  @!P2 ST.E.128 [R8.64], R28 ;  /* 0x0000001c0800a985 */ /* 0x0005e2000c101d0a */
[-C--:B-----5:R-:W-:Y:S02]  /*193c0*/  @!P1 LEA.HI.X R7, R250, R4.reuse, R15, 0x1, P4 ;  /* 0x00000004fa079211 */ /* 0x0a0fe400020f0c0f */
[----:B---3--:R-:W-:-:S03]  /*193d0*/  @!P0 LEA.HI.X R3, R251, R4, R13, 0x1, P3 ;  /* 0x00000004fb038211 */ /* 0x008fc600018f0c0d */
[----:B------:R2:W-:Y:S04]  /*193e0*/  @!P1 ST.E.128 [R6.64], R24 ;  /* 0x0000001806009985 */ /* 0x0005e8000c101d0a */
[----:B------:R2:W-:Y:S02]  /*193f0*/  @!P0 ST.E.128 [R2.64], R16 ;  /* 0x0000001002008985 */ /* 0x0005e4000c101d0a */
.L_x_852:
[----:B------:R-:W-:Y:S05]  /*19400*/  BSYNC B0 ;  /* 0x0000000000007941 */ /* 0x000fea0003800000 */
.L_x_851:
[----:B------:R-:W-:Y:S05]  /*19410*/  BRA.DIV ~URZ, `(.L_x_853) ;  /* 0x00005cc27f007947 */ /* 0x000fea000b800000 */
[----:B--2---:R2:W1:Y:S04]  /*19420*/  SHFL.IDX PT, R4, R10, 0x1, 0x181f ;  /* 0x00381f000a047f89 */ /* 0x00446800000e0000 */
[----:B----4-:R2:W4:Y:S02]  /*19430*/  SHFL.IDX PT, R0, R12, 0x1, 0x181f ;  /* 0x00381f000c007f89 */ /* 0x01052400000e0000 */
.L_x_946:
[----:B------:R-:W-:Y:S01]  /*19440*/  IADD3 R2, R5, 0x20, RZ ;  /* 0x0000002005027810 */ /* 0x000fe20007ffe0ff */
[----:B------:R-:W-:Y:S03]  /*19450*/  BSSY B0, `(.L_x_854) ;  /* 0x0000011000007945 */ /* 0x000fe60003800000 */
[----:B------:R-:W-:-:S13]  /*19460*/  ISETP.GE.AND P0, PT, R2, R11, PT ;  /* 0x0000000b0200720c */ /* 0x000fda0003f06270 */
[----:B------:R-:W-:Y:S05]  /*19470*/  @P0 BRA `(.L_x_855) ;  /* 0x000000e000000947 */ /* 0x000fea0003800000 */
[----:B------:R-:W5:Y:S04]  /*19480*/  LDL R14, [R1+0x74] ;  /* 0x00007400010e7983 */ /* 0x000f680000100800 */
[----:B--2---:R-:W2:Y:S01]  /*19490*/  LDL R13, [R1+0x70] ;  /* 0x00007000010d7983 */ /* 0x004ea20000100800 */
[----:B------:R-:W-:Y:S02]  /*194a0*/  ISETP.GE.AND P2, PT, R248, c[0x0][0x3c8], PT ;  /* 0x0000f200f8007a0c */ /* 0x000fe40003f46270 */
[----:B------:R-:W-:Y:S02]  /*194b0*/  ISETP.GE.AND P1, PT, R250, c[0x0][0x3c8], PT ;  /* 0x0000f200fa007a0c */ /* 0x000fe40003f26270 */
[----:B------:R-:W-:-:S09]  /*194c0*/  ISETP.GE.AND P0, PT, R251, c[0x0][0x3c8], PT ;  /* 0x0000f200fb007a0c */ /* 0x000fd20003f06270 */
[-C--:B----4-:R-:W-:Y:S02]  /*194d0*/  @!P2 LEA R8, P5, R248, R0.reuse, 0x1 ;  /* 0x00000000f808a211 */ /* 0x090fe400078a08ff */
[-C--:B------:R-:W-:Y:S02]  /*194e0*/  @!P1 LEA R6, P4, R250, R0.reuse, 0x1 ;  /* 0x00000000fa069211 */ /* 0x080fe400078808ff */
[----:B------:R-:W-:Y:S02]  /*194f0*/  @!P0 LEA R2, P3, R251, R0, 0x1 ;  /* 0x00000000fb028211 */ /* 0x000fe400078608ff */
[----:B-1----:R-:W-:-:S05]  /*19500*/  @!P2 LEA.HI.X R9, R248, R4, R249, 0x1, P5 ;  /* 0x00000004f809a211 */ /* 0x002fca00028f0cf9 */
[----:B------:R1:W-:Y:S01]  /*19510*/  @!P2 ST.E.128 [R8.64], R40 ;  /* 0x000000280800a985 */ /* 0x0003e2000c101d0a */
[-C--:B-----5:R-:W-:Y:S02]  /*19520*/  @!P1 LEA.HI.X R7, R250, R4.reuse, R14, 0x1, P4 ;  /* 0x00000004fa079211 */ /* 0x0a0fe400020f0c0e */
[----:B--2---:R-:W-:-:S03]  /*19530*/  @!P0 LEA.HI.X R3, R251, R4, R13, 0x1, P3 ;  /* 0x00000004fb038211 */ /* 0x004fc600018f0c0d */
[----:B------:R1:W-:Y:S04]  /*19540*/  @!P1 ST.E.128 [R6.64], R36 ;  /* 0x0000002406009985 */ /* 0x0003e8000c101d0a */
[----:B------:R1:W-:Y:S02]  /*19550*/  @!P0 ST.E.128 [R2.64], R32 ;  /* 0x0000002002008985 */ /* 0x0003e4000c101d0a */
.L_x_855:
[----:B------:R-:W-:Y:S05]  /*19560*/  BSYNC B0 ;  /* 0x0000000000007941 */ /* 0x000fea0003800000 */
.L_x_854:
[----:B------:R-:W-:Y:S05]  /*19570*/  BRA.DIV ~URZ, `(.L_x_856) ;  /* 0x00005c527f007947 */ /* 0x000fea000b800000 */
[----:B-1----:R1:W2:Y:S02]  /*19580*/  SHFL.IDX PT, R4, R10, 0x2, 0x181f ;  /* 0x00581f000a047f89 */ /* 0x0022a400000e0000 */
.L_x_947:
[----:B------:R-:W-:Y:S05]  /*19590*/  BRA.DIV ~URZ, `(.L_x_857) ;  /* 0x00005cb27f007947 */ /* 0x000fea000b800000 */
[----:B----4-:R4:W1:Y:S02]  /*195a0*/  SHFL.IDX PT, R0, R12, 0x2, 0x181f ;  /* 0x00581f000c007f89 */ /* 0x01086400000e0000 */
.L_x_948:
[----:B------:R-:W-:Y:S01]  /*195b0*/  IADD3 R2, R5, 0x40, RZ ;  /* 0x0000004005027810 */ /* 0x000fe20007ffe0ff */
[----:B------:R-:W-:Y:S03]  /*195c0*/  BSSY B0, `(.L_x_858) ;  /* 0x0000011000007945 */ /* 0x000fe60003800000 */
[----:B------:R-:W-:-:S13]  /*195d0*/  ISETP.GE.AND P0, PT, R2, R11, PT ;  /* 0x0000000b0200720c */ /* 0x000fda0003f06270 */
[----:B------:R-:W-:Y:S05]  /*195e0*/  @P0 BRA `(.L_x_859) ;  /* 0x000000e000000947 */ /* 0x000fea0003800000 */
[----:B------:R-:W5:Y:S04]  /*195f0*/  LDL R14, [R1+0x74] ;  /* 0x00007400010e7983 */ /* 0x000f680000100800 */
[----:B---3--:R-:W3:Y:S01]  /*19600*/  LDL R13, [R1+0x70] ;  /* 0x00007000010d7983 */ /* 0x008ee20000100800 */
[----:B------:R-:W-:Y:S02]  /*19610*/  ISETP.GE.AND P2, PT, R248, c[0x0][0x3c8], PT ;  /* 0x0000f200f8007a0c */ /* 0x000fe40003f46270 */
[----:B------:R-:W-:Y:S02]  /*19620*/  ISETP.GE.AND P1, PT, R250, c[0x0][0x3c8], PT ;  /* 0x0000f200fa007a0c */ /* 0x000fe40003f26270 */
[----:B------:R-:W-:-:S09]  /*19630*/  ISETP.GE.AND P0, PT, R251, c[0x0][0x3c8], PT ;  /* 0x0000f200fb007a0c */ /* 0x000fd20003f06270 */
[-C--:B-1----:R-:W-:Y:S02]  /*19640*/  @!P2 LEA R8, P5, R248, R0.reuse, 0x1 ;  /* 0x00000000f808a211 */ /* 0x082fe400078a08ff */
        /* <DEDUP_REMOVED lines=8> */
.L_x_859:
[----:B------:R-:W-:Y:S05]  /*196d0*/  BSYNC B0 ;  /* 0x0000000000007941 */ /* 0x000fea0003800000 */
.L_x_858:
[----:B------:R-:W-:Y:S05]  /*196e0*/  BRA.DIV ~URZ, `(.L_x_860) ;  /* 0x00005be27f007947 */ /* 0x000fea000b800000 */
[----:B--2---:R2:W3:Y:S04]  /*196f0*/  SHFL.IDX PT, R4, R10, 0x3, 0x181f ;  /* 0x00781f000a047f89 */ /* 0x0044e800000e0000 */
[----:B-1----:R2:W1:Y:S02]  /*19700*/  SHFL.IDX PT, R0, R12, 0x3, 0x181f ;  /* 0x00781f000c007f89 */ /* 0x00246400000e0000 */
.L_x_949:
[----:B------:R-:W-:-:S04]  /*19710*/  IADD3 R2, R5, 0x60, RZ ;  /* 0x0000006005027810 */ /* 0x000fc80007ffe0ff */
[----:B------:R-:W-:-:S13]  /*19720*/  ISETP.GE.AND P0, PT, R2, R11, PT ;  /* 0x0000000b0200720c */ /* 0x000fda0003f06270 */
[----:B------:R-:W-:Y:S05]  /*19730*/  @P0 BRA `(.L_x_861) ;  /* 0x000023e000000947 */ /* 0x000fea0003800000 */
[----:B------:R-:W5:Y:S01]  /*19740*/  LDL R8, [R1+0x74] ;  /* 0x0000740001087983 */ /* 0x000f620000100800 */
[----:B------:R-:W-:Y:S02]  /*19750*/  ISETP.GE.AND P1, PT, R248, c[0x0][0x3c8], PT ;  /* 0x0000f200f8007a0c */ /* 0x000fe40003f26270 */
[----:B------:R-:W-:-:S11]  /*19760*/  ISETP.GE.AND P0, PT, R250, c[0x0][0x3c8], PT ;  /* 0x0000f200fa007a0c */ /* 0x000fd60003f06270 */
[-C--:B-1----:R-:W-:Y:S02]  /*19770*/  @!P1 LEA R6, P3, R248, R0.reuse, 0x1 ;  /* 0x00000000f8069211 */ /* 0x082fe400078608ff */
[----:B------:R-:W-:Y:S02]  /*19780*/  @!P0 LEA R2, P2, R250, R0, 0x1 ;  /* 0x00000000fa028211 */ /* 0x000fe400078408ff */
[----:B---3--:R-:W-:-:S05]  /*19790*/  @!P1 LEA.HI.X R7, R248, R4, R249, 0x1, P3 ;  /* 0x00000004f8079211 */ /* 0x008fca00018f0cf9 */
[----:B------:R1:W-:Y:S01]  /*197a0*/  @!P1 ST.E.128 [R6.64], R60 ;  /* 0x0000003c06009985 */ /* 0x0003e2000c101d0a */
[----:B-----5:R-:W-:-:S05]  /*197b0*/  @!P0 LEA.HI.X R3, R250, R4, R8, 0x1, P2 ;  /* 0x00000004fa038211 */ /* 0x020fca00010f0c08 */
[----:B------:R1:W-:Y:S01]  /*197c0*/  @!P0 ST.E.128 [R2.64], R56 ;  /* 0x0000003802008985 */ /* 0x0003e2000c101d0a */
[----:B------:R-:W-:-:S13]  /*197d0*/  ISETP.GE.AND P0, PT, R251, c[0x0][0x3c8], PT ;  /* 0x0000f200fb007a0c */ /* 0x000fda0003f06270 */
[----:B------:R-:W-:Y:S05]  /*197e0*/  @P0 BRA `(.L_x_861) ;  /* 0x0000233000000947 */ /* 0x000fea0003800000 */
[----:B------:R-:W3:Y:S01]  /*197f0*/  LDL R8, [R1+0x70] ;  /* 0x0000700001087983 */ /* 0x000ee20000100800 */
[----:B-1----:R-:W-:-:S04]  /*19800*/  LEA R2, P0, R251, R0, 0x1 ;  /* 0x00000000fb027211 */ /* 0x002fc800078008ff */
[----:B---3--:R-:W-:-:S05]  /*19810*/  LEA.HI.X R3, R251, R4, R8, 0x1, P0 ;  /* 0x00000004fb037211 */ /* 0x008fca00000f0c08 */
[----:B------:R1:W-:Y:S01]  /*19820*/  ST.E.128 [R2.64], R64 ;  /* 0x0000004002007985 */ /* 0x0003e2000c101d0a */
[----:B------:R-:W-:Y:S05]  /*19830*/  BRA `(.L_x_861) ;  /* 0x000022e000007947 */ /* 0x000fea0003800000 */
.L_x_848:
[----:B-1----:R-:W2:Y:S01]  /*19840*/  LDL.LU R10, [R1+0x80] ;  /* 0x00008000010a7983 */ /* 0x002ea20000300800 */
[----:B------:R-:W-:Y:S02]  /*19850*/  IMAD R8, R8, c[0x0][0x408], RZ ;  /* 0x0001020008087a24 */ /* 0x000fe400078e02ff */
[----:B------:R-:W-:-:S04]  /*19860*/  IMAD.WIDE.U32 R6, R2, c[0x0][0x408], RZ ;  /* 0x0001020002067a25 */ /* 0x000fc800078e00ff */
[----:B------:R-:W-:-:S05]  /*19870*/  IMAD R2, R2, c[0x0][0x40c], R8 ;  /* 0x0001030002027a24 */ /* 0x000fca00078e0208 */
[----:B------:R-:W-:Y:S02]  /*19880*/  IADD3 R7, R7, R2, RZ ;  /* 0x0000000207077210 */ /* 0x000fe40007ffe0ff */
[----:B------:R-:W-:-:S03]  /*19890*/  SHF.R.S32.HI R2, RZ, 0x1f, R0 ;  /* 0x0000001fff027819 */ /* 0x000fc60000011400 */
[----:B------:R-:W-:-:S04]  /*198a0*/  IMAD.WIDE.U32 R6, R4, c[0x0][0x438], R6 ;  /* 0x00010e0004067a25 */ /* 0x000fc800078e0006 */
[----:B------:R-:W-:Y:S01]  /*198b0*/  IMAD R5, R4, c[0x0][0x43c], R7 ;  /* 0x00010f0004057a24 */ /* 0x000fe200078e0207 */
[----:B------:R-:W-:Y:S01]  /*198c0*/  MOV R4, R6 ;  /* 0x0000000600047202 */ /* 0x000fe20000000f00 */
[----:B------:R-:W-:Y:S02]  /*198d0*/  IMAD R2, R2, c[0x0][0x440], RZ ;  /* 0x0001100002027a24 */ /* 0x000fe400078e02ff */
[----:B------:R-:W-:-:S04]  /*198e0*/  @P3 IMAD.HI.U32 R7, R3, c[0x0][0x4ec], RZ ;  /* 0x00013b0003073a27 */ /* 0x000fc800078e00ff */
[C---:B------:R-:W-:Y:S02]  /*198f0*/  IMAD R2, R0.reuse, c[0x0][0x444], R2 ;  /* 0x0001110000027a24 */ /* 0x040fe400078e0202 */
[----:B------:R-:W-:Y:S01]  /*19900*/  IMAD.WIDE.U32 R4, R0, c[0x0][0x440], R4 ;  /* 0x0001100000047a25 */ /* 0x000fe200078e0004 */
[----:B------:R-:W-:Y:S02]  /*19910*/  MOV R0, R3 ;  /* 0x0000000300007202 */ /* 0x000fe40000000f00 */
[----:B------:R-:W-:Y:S02]  /*19920*/  @P3 SHF.R.U32.HI R0, RZ, c[0x0][0x4f0], R7 ;  /* 0x00013c00ff003a19 */ /* 0x000fe40000011607 */
[----:B------:R-:W-:Y:S02]  /*19930*/  IADD3 R5, R5, R2, RZ ;  /* 0x0000000205057210 */ /* 0x000fe40007ffe0ff */
[----:B------:R-:W-:Y:S02]  /*19940*/  SHF.R.S32.HI R2, RZ, 0x1f, R0 ;  /* 0x0000001fff027819 */ /* 0x000fe40000011400 */
[----:B------:R-:W-:-:S03]  /*19950*/  IADD3 R6, -R0, RZ, RZ ;  /* 0x000000ff00067210 */ /* 0x000fc60007ffe1ff */
[----:B------:R-:W-:Y:S02]  /*19960*/  IMAD R2, R2, c[0x0][0x430], RZ ;  /* 0x00010c0002027a24 */ /* 0x000fe400078e02ff */
[----:B------:R-:W-:Y:S02]  /*19970*/  IMAD R6, R6, c[0x0][0x4e8], R3 ;  /* 0x00013a0006067a24 */ /* 0x000fe400078e0203 */
[----:B------:R-:W-:Y:S02]  /*19980*/  IMAD R7, R0, c[0x0][0x434], R2 ;  /* 0x00010d0000077a24 */ /* 0x000fe400078e0202 */
[----:B--2---:R-:W-:-:S04]  /*19990*/  IMAD.WIDE.U32 R4, R10, c[0x0][0x448], R4 ;  /* 0x000112000a047a25 */ /* 0x004fc800078e0004 */
        /* <DEDUP_REMOVED lines=12> */
.L_x_950:
[----:B------:R-:W-:Y:S05]  /*19a60*/  BRA.DIV ~URZ, `(.L_x_863) ;  /* 0x000059d27f007947 */ /* 0x000fea000b800000 */
[----:B------:R3:W4:Y:S02]  /*19a70*/  SHFL.IDX PT, R0, R12, RZ, 0x1c1f ;  /* 0x001c1fff0c007589 */ /* 0x00072400000e0000 */
.L_x_951:
[----:B------:R-:W-:Y:S01]  /*19a80*/  IMAD R14, R14, c[0x0][0x4e8], RZ ;  /* 0x00013a000e0e7a24 */ /* 0x000fe200078e02ff */
[----:B------:R-:W-:Y:S04]  /*19a90*/  BSSY B0, `(.L_x_864) ;  /* 0x0000099000007945 */ /* 0x000fe80003800000 */
[----:B------:R-:W-:-:S13]  /*19aa0*/  ISETP.GE.AND P0, PT, R9, R14, PT ;  /* 0x0000000e0900720c */ /* 0x000fda0003f06270 */
[----:B------:R-:W-:Y:S05]  /*19ab0*/  @P0 BRA `(.L_x_865) ;  /* 0x0000096000000947 */ /* 0x000fea0003800000 */
[----:B------:R-:W5:Y:S04]  /*19ac0*/  LDL R20, [R1+0x100] ;  /* 0x0001000001147983 */ /* 0x000f680000100800 */
[----:B---3--:R-:W3:Y:S04]  /*19ad0*/  LDL R10, [R1+0xec] ;  /* 0x0000ec00010a7983 */ /* 0x008ee80000100800 */
[----:B----4-:R-:W4:Y:S04]  /*19ae0*/  LDL R11, [R1+0xe8] ;  /* 0x0000e800010b7983 */ /* 0x010f280000100800 */
[----:B--2---:R-:W2:Y:S04]  /*19af0*/  LDL R27, [R1+0x164] ;  /* 0x00016400011b7983 */ /* 0x004ea80000100800 */
[----:B------:R-:W2:Y:S04]  /*19b00*/  LDL R23, [R1+0x160] ;  /* 0x0001600001177983 */ /* 0x000ea80000100800 */
        /* <DEDUP_REMOVED lines=12> */
[----:B------:R-:W2:Y:S01]  /*19bd0*/  LDL R31, [R1+0x12c] ;  /* 0x00012c00011f7983 */ /* 0x000ea20000100800 */
[----:B-----5:R-:W-:-:S02]  /*19be0*/  ISETP.GE.AND P2, PT, R20, c[0x0][0x3c8], PT ;  /* 0x0000f20014007a0c */ /* 0x020fc40003f46270 */
[----:B---3--:R-:W-:-:S11]  /*19bf0*/  ISETP.GE.AND P1, PT, R10, c[0x0][0x3c8], PT ;  /* 0x0000f2000a007a0c */ /* 0x008fd60003f26270 */
[----:B------:R-:W-:Y:S02]  /*19c00*/  @!P2 IMAD.MOV.U32 R8, RZ, RZ, R0 ;  /* 0x000000ffff08a224 */ /* 0x000fe400078e0000 */
[----:B------:R-:W-:-:S04]  /*19c10*/  @!P2 IMAD.MOV.U32 R9, RZ, RZ, R4 ;  /* 0x000000ffff09a224 */ /* 0x000fc800078e0004 */
[----:B------:R-:W-:Y:S02]  /*19c20*/  @!P2 IMAD.WIDE R8, R20, 0x4, R8 ;  /* 0x000000041408a825 */ /* 0x000fe400078e0208 */
[----:B------:R-:W3:Y:S01]  /*19c30*/  LDL R20, [R1+0x150] ;  /* 0x0001500001147983 */ /* 0x000ee20000100800 */
[----:B----4-:R-:W-:Y:S02]  /*19c40*/  ISETP.GE.AND P0, PT, R11, c[0x0][0x3c8], PT ;  /* 0x0000f2000b007a0c */ /* 0x010fe40003f06270 */
[----:B------:R-:W-:-:S04]  /*19c50*/  @!P1 LEA R6, P3, R10, R0, 0x2 ;  /* 0x000000000a069211 */ /* 0x000fc800078610ff */
[----:B--2---:R-:W-:Y:S02]  /*19c60*/  @!P1 LEA.HI.X R7, R10, R4, R27, 0x2, P3 ;  /* 0x000000040a079211 */ /* 0x004fe400018f141b */
[----:B------:R-:W2:Y:S05]  /*19c70*/  LDL R27, [R1+0x14c] ;  /* 0x00014c00011b7983 */ /* 0x000eaa0000100800 */
[C---:B------:R-:W-:Y:S02]  /*19c80*/  @!P0 LEA R2, P6, R11.reuse, R0, 0x2 ;  /* 0x000000000b028211 */ /* 0x040fe400078c10ff */
[----:B------:R-:W-:Y:S02]  /*19c90*/  ISETP.GE.AND P5, PT, R28, c[0x0][0x3c8], PT ;  /* 0x0000f2001c007a0c */ /* 0x000fe40003fa6270 */
[----:B------:R-:W-:Y:S01]  /*19ca0*/  ISETP.GE.AND P4, PT, R16, c[0x0][0x3c8], PT ;  /* 0x0000f20010007a0c */ /* 0x000fe20003f86270 */
[----:B------:R4:W-:Y:S01]  /*19cb0*/  @!P2 ST.E.64 [R8.64], R136 ;  /* 0x000000880800a985 */ /* 0x0009e2000c101b0a */
[----:B------:R-:W-:-:S03]  /*19cc0*/  @!P0 LEA.HI.X R3, R11, R4, R23, 0x2, P6 ;  /* 0x000000040b038211 */ /* 0x000fc600030f1417 */
[----:B------:R-:W5:Y:S01]  /*19cd0*/  LDL R23, [R1+0x148] ;  /* 0x0001480001177983 */ /* 0x000f620000100800 */
[----:B------:R-:W-:-:S03]  /*19ce0*/  ISETP.GE.AND P2, PT, R25, c[0x0][0x3c8], PT ;  /* 0x0000f20019007a0c */ /* 0x000fc60003f46270 */
[----:B------:R1:W-:Y:S01]  /*19cf0*/  @!P1 ST.E.64 [R6.64], R132 ;  /* 0x0000008406009985 */ /* 0x0003e2000c101b0a */
[----:B------:R-:W-:-:S03]  /*19d00*/  ISETP.GE.AND P3, PT, R15, c[0x0][0x3c8], PT ;  /* 0x0000f2000f007a0c */ /* 0x000fc60003f66270 */
[----:B------:R1:W-:Y:S04]  /*19d10*/  @!P0 ST.E.64 [R2.64], R128 ;  /* 0x0000008002008985 */ /* 0x0003e8000c101b0a */
[----:B------:R-:W5:Y:S04]  /*19d20*/  LDL R10, [R1+0xc8] ;  /* 0x0000c800010a7983 */ /* 0x000f680000100800 */
[----:B------:R-:W5:Y:S01]  /*19d30*/  LDL R11, [R1+0xc4] ;  /* 0x0000c400010b7983 */ /* 0x000f620000100800 */
[----:B----4-:R-:W-:-:S04]  /*19d40*/  @!P5 LEA R8, P0, R28, R0, 0x2 ;  /* 0x000000001c08d211 */ /* 0x010fc800078010ff */
[----:B------:R-:W-:Y:S02]  /*19d50*/  @!P5 LEA.HI.X R9, R28, R4, R29, 0x2, P0 ;  /* 0x000000041c09d211 */ /* 0x000fe400000f141d */
[----:B------:R-:W-:Y:S01]  /*19d60*/  ISETP.GE.AND P6, PT, R18, c[0x0][0x3c8], PT ;  /* 0x0000f20012007a0c */ /* 0x000fe20003fc6270 */
[----:B------:R-:W4:Y:S01]  /*19d70*/  LDL R28, [R1+0xb8] ;  /* 0x0000b800011c7983 */ /* 0x000f220000100800 */
[----:B-1----:R-:W-:-:S03]  /*19d80*/  @!P4 LEA R6, P1, R16, R0, 0x2 ;  /* 0x000000001006c211 */ /* 0x002fc600078210ff */
[----:B------:R1:W-:Y:S01]  /*19d90*/  @!P5 ST.E.64 [R8.64], R124 ;  /* 0x0000007c0800d985 */ /* 0x0003e2000c101b0a */
[----:B------:R-:W-:-:S03]  /*19da0*/  @!P4 LEA.HI.X R7, R16, R4, R24, 0x2, P1 ;  /* 0x000000041007c211 */ /* 0x000fc600008f1418 */
[----:B------:R-:W4:Y:S01]  /*19db0*/  LDL R24, [R1+0x144] ;  /* 0x0001440001187983 */ /* 0x000f220000100800 */
[----:B------:R-:W-:Y:S02]  /*19dc0*/  ISETP.GE.AND P5, PT, R26, c[0x0][0x3c8], PT ;  /* 0x0000f2001a007a0c */ /* 0x000fe40003fa6270 */
[C---:B------:R-:W-:Y:S01]  /*19dd0*/  @!P3 LEA R2, P0, R15.reuse, R0, 0x2 ;  /* 0x000000000f02b211 */ /* 0x040fe200078010ff */
[----:B------:R-:W4:Y:S03]  /*19de0*/  LDL R16, [R1+0xc0] ;  /* 0x0000c00001107983 */ /* 0x000f260000100800 */
[----:B------:R-:W-:Y:S01]  /*19df0*/  @!P3 LEA.HI.X R3, R15, R4, R19, 0x2, P0 ;  /* 0x000000040f03b211 */ /* 0x000fe200000f1413 */
[----:B------:R-:W4:Y:S04]  /*19e00*/  LDL R29, [R1+0x128] ;  /* 0x00012800011d7983 */ /* 0x000f280000100800 */
[----:B------:R-:W4:Y:S01]  /*19e10*/  LDL R15, [R1+0x13c] ;  /* 0x00013c00010f7983 */ /* 0x000f220000100800 */
[----:B-1----:R-:W-:-:S03]  /*19e20*/  @!P2 LEA R8, P1, R25, R0, 0x2 ;  /* 0x000000001908a211 */ /* 0x002fc600078210ff */
[----:B------:R1:W-:Y:S04]  /*19e30*/  @!P4 ST.E.64 [R6.64], R120 ;  /* 0x000000780600c985 */ /* 0x0003e8000c101b0a */
[----:B------:R-:W4:Y:S04]  /*19e40*/  LDL R19, [R1+0x140] ;  /* 0x0001400001137983 */ /* 0x000f280000100800 */
[----:B------:R1:W-:Y:S02]  /*19e50*/  @!P3 ST.E.64 [R2.64], R116 ;  /* 0x000000740200b985 */ /* 0x0003e4000c101b0a */
[----:B-1----:R-:W-:-:S02]  /*19e60*/  @!P5 LEA R6, P0, R26, R0, 0x2 ;  /* 0x000000001a06d211 */ /* 0x002fc400078010ff */
[----:B------:R-:W-:Y:S02]  /*19e70*/  @!P6 LEA R2, P4, R18, R0, 0x2 ;  /* 0x000000001202e211 */ /* 0x000fe400078810ff */
[CC--:B---3--:R-:W-:Y:S02]  /*19e80*/  @!P2 LEA.HI.X R9, R25.reuse, R4.reuse, R20, 0x2, P1 ;  /* 0x000000041909a211 */ /* 0x0c8fe400008f1414 */
[----:B------:R-:W3:Y:S01]  /*19e90*/  LDL R20, [R1+0x84] ;  /* 0x0000840001147983 */ /* 0x000ee20000100800 */
[-C--:B--2---:R-:W-:Y:S02]  /*19ea0*/  @!P5 LEA.HI.X R7, R26, R4.reuse, R27, 0x2, P0 ;  /* 0x000000041a07d211 */ /* 0x084fe400000f141b */
[----:B------:R-:W-:Y:S01]  /*19eb0*/  ISETP.GE.AND P0, PT, R25, c[0x0][0x3c8], PT ;  /* 0x0000f20019007a0c */ /* 0x000fe20003f06270 */
[----:B------:R-:W2:Y:S04]  /*19ec0*/  LDL R26, [R1+0xb4] ;  /* 0x0000b400011a7983 */ /* 0x000ea80000100800 */
[----:B------:R-:W2:Y:S01]  /*19ed0*/  LDL R25, [R1+0x138] ;  /* 0x0001380001197983 */ /* 0x000ea20000100800 */
[----:B-----5:R-:W-:-:S03]  /*19ee0*/  @!P6 LEA.HI.X R3, R18, R4, R23, 0x2, P4 ;  /* 0x000000041203e211 */ /* 0x020fc600020f1417 */
[----:B------:R-:W5:Y:S04]  /*19ef0*/  LDL R27, [R1+0x124] ;  /* 0x00012400011b7983 */ /* 0x000f680000100800 */
[----:B------:R-:W5:Y:S04]  /*19f00*/  LDL R23, [R1+0x134] ;  /* 0x0001340001177983 */ /* 0x000f680000100800 */
[----:B------:R-:W5:Y:S01]  /*19f10*/  LDL R18, [R1+0x130] ;  /* 0x0001300001127983 */ /* 0x000f620000100800 */
[----:B------:R-:W-:Y:S02]  /*19f20*/  ISETP.GE.AND P3, PT, R21, c[0x0][0x3c8], PT ;  /* 0x0000f20015007a0c */ /* 0x000fe40003f66270 */
[----:B------:R-:W-:Y:S01]  /*19f30*/  ISETP.GE.AND P1, PT, R10, c[0x0][0x3c8], PT ;  /* 0x0000f2000a007a0c */ /* 0x000fe20003f26270 */
[----:B------:R1:W-:Y:S01]  /*19f40*/  @!P0 ST.E.64 [R8.64], R112 ;  /* 0x0000007008008985 */ /* 0x0003e2000c101b0a */
[----:B------:R-:W-:-:S03]  /*19f50*/  ISETP.GE.AND P2, PT, R17, c[0x0][0x3c8], PT ;  /* 0x0000f20011007a0c */ /* 0x000fc60003f46270 */
[----:B------:R-:W-:Y:S04]  /*19f60*/  @!P5 ST.E.64 [R6.64], R108 ;  /* 0x0000006c0600d985 */ /* 0x000fe8000c101b0a */
[----:B------:R4:W-:Y:S01]  /*19f70*/  @!P6 ST.E.64 [R2.64], R36 ;  /* 0x000000240200e985 */ /* 0x0009e2000c101b0a */
[----:B------:R-:W-:Y:S02]  /*19f80*/  ISETP.GE.AND P6, PT, R11, c[0x0][0x3c8], PT ;  /* 0x0000f2000b007a0c */ /* 0x000fe40003fc6270 */
[----:B-1----:R-:W-:-:S04]  /*19f90*/  @!P3 LEA R8, P0, R21, R0, 0x2 ;  /* 0x000000001508b211 */ /* 0x002fc800078010ff */
[----:B----4-:R-:W-:Y:S02]  /*19fa0*/  @!P3 LEA.HI.X R9, R21, R4, R24, 0x2, P0 ;  /* 0x000000041509b211 */ /* 0x010fe400000f1418 */
[----:B------:R-:W4:Y:S01]  /*19fb0*/  LDL R24, [R1+0xb0] ;  /* 0x0000b00001187983 */ /* 0x000f220000100800 */
[----:B------:R-:W-:-:S03]  /*19fc0*/  @!P1 LEA R2, P0, R10, R0, 0x2 ;  /* 0x000000000a029211 */ /* 0x000fc600078010ff */
[----:B------:R-:W-:Y:S01]  /*19fd0*/  @!P3 ST.E.64 [R8.64], R40 ;  /* 0x000000280800b985 */ /* 0x000fe2000c101b0a */
[----:B------:R-:W-:-:S03]  /*19fe0*/  @!P1 LEA.HI.X R3, R10, R4, R15, 0x2, P0 ;  /* 0x000000040a039211 */ /* 0x000fc600000f140f */
[----:B------:R-:W4:Y:S01]  /*19ff0*/  LDL R10, [R1+0xac] ;  /* 0x0000ac00010a7983 */ /* 0x000f220000100800 */
[----:B------:R-:W-:-:S03]  /*1a000*/  @!P2 LEA R6, P4, R17, R0, 0x2 ;  /* 0x000000001106a211 */ /* 0x000fc600078810ff */
[----:B------:R-:W4:Y:S01]  /*1a010*/  LDL R21, [R1+0xa8] ;  /* 0x0000a80001157983 */ /* 0x000f220000100800 */
[----:B------:R-:W-:-:S03]  /*1a020*/  ISETP.GE.AND P5, PT, R16, c[0x0][0x3c8], PT ;  /* 0x0000f20010007a0c */ /* 0x000fc60003fa6270 */
[----:B------:R-:W4:Y:S01]  /*1a030*/  LDL R15, [R1+0x9c] ;  /* 0x00009c00010f7983 */ /* 0x000f220000100800 */
[----:B------:R-:W-:-:S03]  /*1a040*/  @!P2 LEA.HI.X R7, R17, R4, R19, 0x2, P4 ;  /* 0x000000041107a211 */ /* 0x000fc600020f1413 */
[----:B------:R-:W4:Y:S04]  /*1a050*/  LDL R19, [R1+0xa4] ;  /* 0x0000a40001137983 */ /* 0x000f280000100800 */
[----:B------:R1:W-:Y:S04]  /*1a060*/  @!P2 ST.E.64 [R6.64], R44 ;  /* 0x0000002c0600a985 */ /* 0x0003e8000c101b0a */
[----:B------:R-:W4:Y:S01]  /*1a070*/  LDL R17, [R1+0xa0] ;  /* 0x0000a00001117983 */ /* 0x000f220000100800 */
[----:B-1----:R-:W-:-:S03]  /*1a080*/  @!P6 LEA R6, P4, R11, R0, 0x2 ;  /* 0x000000000b06e211 */ /* 0x002fc600078810ff */
[----:B------:R1:W-:Y:S01]  /*1a090*/  @!P1 ST.E.64 [R2.64], R48 ;  /* 0x0000003002009985 */ /* 0x0003e2000c101b0a */
[----:B---3--:R-:W-:-:S13]  /*1a0a0*/  ISETP.GE.AND P3, PT, R20, c[0x0][0x3c8], PT ;  /* 0x0000f20014007a0c */ /* 0x008fda0003f66270 */
[----:B------:R-:W-:-:S04]  /*1a0b0*/  @!P3 LEA R8, P0, R20, R0, 0x2 ;  /* 0x000000001408b211 */ /* 0x000fc800078010ff */
[-C--:B--2---:R-:W-:Y:S02]  /*1a0c0*/  @!P3 LEA.HI.X R9, R20, R4.reuse, R25, 0x2, P0 ;  /* 0x000000041409b211 */ /* 0x084fe400000f1419 */
[----:B------:R-:W2:Y:S01]  /*1a0d0*/  LDL R25, [R1+0x120] ;  /* 0x0001200001197983 */ /* 0x000ea20000100800 */
[----:B-----5:R-:W-:-:S03]  /*1a0e0*/  @!P6 LEA.HI.X R7, R11, R4, R23, 0x2, P4 ;  /* 0x000000040b07e211 */ /* 0x020fc600020f1417 */
[----:B------:R-:W3:Y:S01]  /*1a0f0*/  LDL R11, [R1+0x11c] ;  /* 0x00011c00010b7983 */ /* 0x000ee20000100800 */
[----:B-1----:R-:W-:-:S03]  /*1a100*/  @!P5 LEA R2, P3, R16, R0, 0x2 ;  /* 0x000000001002d211 */ /* 0x002fc600078610ff */
[----:B------:R-:W5:Y:S01]  /*1a110*/  LDL R23, [R1+0x118] ;  /* 0x0001180001177983 */ /* 0x000f620000100800 */
[----:B------:R-:W-:Y:S02]  /*1a120*/  ISETP.GE.AND P4, PT, R20, c[0x0][0x3c8], PT ;  /* 0x0000f20014007a0c */ /* 0x000fe40003f86270 */
[----:B------:R-:W-:Y:S01]  /*1a130*/  @!P5 LEA.HI.X R3, R16, R4, R18, 0x2, P3 ;  /* 0x000000041003d211 */ /* 0x000fe200018f1412 */
[----:B------:R-:W5:Y:S04]  /*1a140*/  LDL R20, [R1+0x114] ;  /* 0x0001140001147983 */ /* 0x000f680000100800 */
[----:B------:R-:W5:Y:S04]  /*1a150*/  LDL R18, [R1+0x110] ;  /* 0x0001100001127983 */ /* 0x000f680000100800 */
[----:B------:R-:W5:Y:S01]  /*1a160*/  LDL R16, [R1+0x10c] ;  /* 0x00010c0001107983 */ /* 0x000f620000100800 */
[----:B------:R-:W-:-:S02]  /*1a170*/  ISETP.GE.AND P1, PT, R28, c[0x0][0x3c8], PT ;  /* 0x0000f2001c007a0c */ /* 0x000fc40003f26270 */
[----:B------:R-:W-:Y:S01]  /*1a180*/  ISETP.GE.AND P2, PT, R30, c[0x0][0x3c8], PT ;  /* 0x0000f2001e007a0c */ /* 0x000fe20003f46270 */
[----:B------:R-:W-:Y:S04]  /*1a190*/  @!P4 ST.E.64 [R8.64], R52 ;  /* 0x000000340800c985 */ /* 0x000fe8000c101b0a */
[----:B------:R1:W-:Y:S01]  /*1a1a0*/  @!P6 ST.E.64 [R6.64], R56 ;  /* 0x000000380600e985 */ /* 0x0003e2000c101b0a */
[----:B------:R-:W-:-:S03]  /*1a1b0*/  ISETP.GE.AND P0, PT, R26, c[0x0][0x3c8], PT ;  /* 0x0000f2001a007a0c */ /* 0x000fc60003f06270 */
[----:B------:R4:W-:Y:S02]  /*1a1c0*/  @!P5 ST.E.64 [R2.64], R60 ;  /* 0x0000003c0200d985 */ /* 0x0009e4000c101b0a */
[-C--:B-1----:R-:W-:Y:S02]  /*1a1d0*/  @!P1 LEA R6, P4, R28, R0.reuse, 0x2 ;  /* 0x000000001c069211 */ /* 0x082fe400078810ff */
[----:B------:R-:W-:Y:S02]  /*1a1e0*/  @!P2 LEA R8, P3, R30, R0, 0x2 ;  /* 0x000000001e08a211 */ /* 0x000fe400078610ff */
[----:B----4-:R-:W-:Y:S02]  /*1a1f0*/  ISETP.GE.AND P5, PT, R24, c[0x0][0x3c8], PT ;  /* 0x0000f20018007a0c */ /* 0x010fe40003fa6270 */
[----:B------:R-:W-:Y:S02]  /*1a200*/  @!P2 LEA.HI.X R9, R30, R4, R31, 0x2, P3 ;  /* 0x000000041e09a211 */ /* 0x000fe400018f141f */
[----:B------:R-:W-:-:S05]  /*1a210*/  @!P0 LEA R2, P6, R26, R0, 0x2 ;  /* 0x000000001a028211 */ /* 0x000fca00078c10ff */
[----:B------:R-:W-:-:S04]  /*1a220*/  P2R R3, PR, RZ, 0x10 ;  /* 0x00000010ff037803 */ /* 0x000fc80000000000 */
[----:B------:R-:W-:Y:S02]  /*1a230*/  ISETP.NE.AND P3, PT, R3, RZ, PT ;  /* 0x000000ff0300720c */ /* 0x000fe40003f65270 */
[----:B------:R-:W-:Y:S02]  /*1a240*/  ISETP.GE.AND P4, PT, R10, c[0x0][0x3c8], PT ;  /* 0x0000f2000a007a0c */ /* 0x000fe40003f86270 */
[-C--:B------:R-:W-:Y:S02]  /*1a250*/  @!P1 LEA.HI.X R7, R28, R4.reuse, R29, 0x2, P3 ;  /* 0x000000041c079211 */ /* 0x080fe400018f141d */
[----:B------:R-:W-:Y:S01]  /*1a260*/  @!P0 LEA.HI.X R3, R26, R4, R27, 0x2, P6 ;  /* 0x000000041a038211 */ /* 0x000fe200030f141b */
[----:B------:R-:W-:Y:S01]  /*1a270*/  @!P2 ST.E.64 [R8.64], R64 ;  /* 0x000000400800a985 */ /* 0x000fe2000c101b0a */
[----:B------:R-:W-:-:S03]  /*1a280*/  ISETP.GE.AND P3, PT, R21, c[0x0][0x3c8], PT ;  /* 0x0000f20015007a0c */ /* 0x000fc60003f66270 */
[----:B------:R1:W-:Y:S04]  /*1a290*/  @!P1 ST.E.64 [R6.64], R68 ;  /* 0x0000004406009985 */ /* 0x0003e8000c101b0a */
[----:B------:R4:W-:Y:S01]  /*1a2a0*/  @!P0 ST.E.64 [R2.64], R72 ;  /* 0x0000004802008985 */ /* 0x0009e2000c101b0a */
[----:B------:R-:W-:Y:S02]  /*1a2b0*/  ISETP.GE.AND P2, PT, R19, c[0x0][0x3c8], PT ;  /* 0x0000f20013007a0c */ /* 0x000fe40003f46270 */
[----:B------:R-:W-:Y:S02]  /*1a2c0*/  ISETP.GE.AND P1, PT, R17, c[0x0][0x3c8], PT ;  /* 0x0000f20011007a0c */ /* 0x000fe40003f26270 */
[-C--:B-1----:R-:W-:Y:S02]  /*1a2d0*/  @!P5 LEA R6, P0, R24, R0.reuse, 0x2 ;  /* 0x000000001806d211 */ /* 0x082fe400078010ff */
[----:B----4-:R-:W-:-:S02]  /*1a2e0*/  @!P4 LEA R2, P6, R10, R0, 0x2 ;  /* 0x000000000a02c211 */ /* 0x010fc400078c10ff */
[----:B--2---:R-:W-:-:S05]  /*1a2f0*/  @!P5 LEA.HI.X R7, R24, R4, R25, 0x2, P0 ;  /* 0x000000041807d211 */ /* 0x004fca00000f1419 */
[----:B------:R-:W-:Y:S01]  /*1a300*/  @!P5 ST.E.64 [R6.64], R76 ;  /* 0x0000004c0600d985 */ /* 0x000fe2000c101b0a */
[----:B---3--:R-:W-:Y:S02]  /*1a310*/  @!P4 LEA.HI.X R3, R10, R4, R11, 0x2, P6 ;  /* 0x000000040a03c211 */ /* 0x008fe400030f140b */
[-C--:B------:R-:W-:Y:S02]  /*1a320*/  @!P3 LEA R10, P5, R21, R0.reuse, 0x2 ;  /* 0x00000000150ab211 */ /* 0x080fe400078a10ff */
[----:B------:R-:W-:Y:S01]  /*1a330*/  ISETP.GE.AND P0, PT, R15, c[0x0][0x3c8], PT ;  /* 0x0000f2000f007a0c */ /* 0x000fe20003f06270 */
[----:B------:R1:W-:Y:S01]  /*1a340*/  @!P4 ST.E.64 [R2.64], R80 ;  /* 0x000000500200c985 */ /* 0x0003e2000c101b0a */
[----:B------:R-:W-:-:S04]  /*1a350*/  @!P2 LEA R8, P6, R19, R0, 0x2 ;  /* 0x000000001308a211 */ /* 0x000fc800078c10ff */
[----:B-----5:R-:W-:-:S05]  /*1a360*/  @!P2 LEA.HI.X R9, R19, R4, R20, 0x2, P6 ;  /* 0x000000041309a211 */ /* 0x020fca00030f1414 */
[----:B-1----:R-:W-:-:S04]  /*1a370*/  P2R R2, PR, RZ, 0x20 ;  /* 0x00000020ff027803 */ /* 0x002fc80000000000 */
[----:B------:R-:W-:Y:S02]  /*1a380*/  ISETP.NE.AND P4, PT, R2, RZ, PT ;  /* 0x000000ff0200720c */ /* 0x000fe40003f85270 */
[----:B------:R-:W-:Y:S02]  /*1a390*/  @!P1 LEA R6, P5, R17, R0, 0x2 ;  /* 0x0000000011069211 */ /* 0x000fe400078a10ff */
[----:B------:R-:W-:Y:S02]  /*1a3a0*/  @!P3 LEA.HI.X R11, R21, R4, R23, 0x2, P4 ;  /* 0x00000004150bb211 */ /* 0x000fe400020f1417 */
[----:B------:R-:W-:Y:S02]  /*1a3b0*/  @!P0 LEA R2, P4, R15, R0, 0x2 ;  /* 0x000000000f028211 */ /* 0x000fe400078810ff */
[-C--:B------:R-:W-:Y:S02]  /*1a3c0*/  @!P1 LEA.HI.X R7, R17, R4.reuse, R18, 0x2, P5 ;  /* 0x0000000411079211 */ /* 0x080fe400028f1412 */
[----:B------:R-:W-:Y:S01]  /*1a3d0*/  @!P0 LEA.HI.X R3, R15, R4, R16, 0x2, P4 ;  /* 0x000000040f038211 */ /* 0x000fe200020f1410 */
[----:B------:R1:W-:Y:S04]  /*1a3e0*/  @!P3 ST.E.64 [R10.64], R84 ;  /* 0x000000540a00b985 */ /* 0x0003e8000c101b0a */
[----:B------:R1:W-:Y:S04]  /*1a3f0*/  @!P2 ST.E.64 [R8.64], R88 ;  /* 0x000000580800a985 */ /* 0x0003e8000c101b0a */
[----:B------:R1:W-:Y:S04]  /*1a400*/  @!P1 ST.E.64 [R6.64], R92 ;  /* 0x0000005c06009985 */ /* 0x0003e8000c101b0a */
[----:B------:R1:W-:Y:S02]  /*1a410*/  @!P0 ST.E.64 [R2.64], R96 ;  /* 0x0000006002008985 */ /* 0x0003e4000c101b0a */
.L_x_865:
[----:B------:R-:W-:Y:S05]  /*1a420*/  BSYNC B0 ;  /* 0x0000000000007941 */ /* 0x000fea0003800000 */
.L_x_864:
[----:B------:R-:W-:Y:S05]  /*1a430*/  BRA.DIV ~URZ, `(.L_x_866) ;  /* 0x000050827f007947 */ /* 0x000fea000b800000 */
[----:B--2---:R2:W1:Y:S04]  /*1a440*/  SHFL.IDX PT, R4, R5, 0x1, 0x1c1f ;  /* 0x003c1f0005047f89 */ /* 0x00446800000e0000 */
[----:B----4-:R2:W4:Y:S02]  /*1a450*/  SHFL.IDX PT, R0, R12, 0x1, 0x1c1f ;  /* 0x003c1f000c007f89 */ /* 0x01052400000e0000 */
.L_x_952:
[----:B------:R-:W-:-:S13]  /*1a460*/  ISETP.GE.AND P0, PT, R13, R14, PT ;  /* 0x0000000e0d00720c */ /* 0x000fda0003f06270 */
[----:B------:R-:W-:Y:S05]  /*1a470*/  @P0 BRA `(.L_x_861) ;  /* 0x000016a000000947 */ /* 0x000fea0003800000 */
[----:B-1----:R-:W5:Y:S04]  /*1a480*/  LDL R10, [R1+0x100] ;  /* 0x00010000010a7983 */ /* 0x002f680000100800 */
[----:B--2---:R-:W2:Y:S04]  /*1a490*/  LDL R20, [R1+0xe4] ;  /* 0x0000e40001147983 */ /* 0x004ea80000100800 */
[----:B---3--:R-:W3:Y:S04]  /*1a4a0*/  LDL R8, [R1+0xec] ;  /* 0x0000ec0001087983 */ /* 0x008ee80000100800 */
[----:B----4-:R-:W4:Y:S04]  /*1a4b0*/  LDL R11, [R1+0xe8] ;  /* 0x0000e800010b7983 */ /* 0x010f280000100800 */
[----:B------:R-:W4:Y:S04]  /*1a4c0*/  LDL R9, [R1+0x164] ;  /* 0x0001640001097983 */ /* 0x000f280000100800 */
        /* <DEDUP_REMOVED lines=14> */
[----:B------:R-:W4:Y:S01]  /*1a5b0*/  LDL R27, [R1+0x130] ;  /* 0x00013000011b7983 */ /* 0x000f220000100800 */
[----:B-----5:R-:W-:-:S02]  /*1a5c0*/  ISETP.GE.AND P4, PT, R10, c[0x0][0x3c8], PT ;  /* 0x0000f2000a007a0c */ /* 0x020fc40003f86270 */
[----:B--2---:R-:W-:Y:S02]  /*1a5d0*/  ISETP.GE.AND P1, PT, R20, c[0x0][0x3c8], PT ;  /* 0x0000f20014007a0c */ /* 0x004fe40003f26270 */
[----:B---3--:R-:W-:-:S09]  /*1a5e0*/  ISETP.GE.AND P3, PT, R8, c[0x0][0x3c8], PT ;  /* 0x0000f20008007a0c */ /* 0x008fd20003f66270 */
[----:B------:R-:W-:Y:S02]  /*1a5f0*/  @!P4 IMAD.MOV.U32 R6, RZ, RZ, R0 ;  /* 0x000000ffff06c224 */ /* 0x000fe400078e0000 */
[----:B------:R-:W-:-:S04]  /*1a600*/  @!P4 IMAD.MOV.U32 R7, RZ, RZ, R4 ;  /* 0x000000ffff07c224 */ /* 0x000fc800078e0004 */
[----:B------:R-:W-:Y:S01]  /*1a610*/  @!P4 IMAD.WIDE R6, R10, 0x4, R6 ;  /* 0x000000040a06c825 */ /* 0x000fe200078e0206 */
[----:B----4-:R-:W-:Y:S01]  /*1a620*/  ISETP.GE.AND P2, PT, R11, c[0x0][0x3c8], PT ;  /* 0x0000f2000b007a0c */ /* 0x010fe20003f46270 */
[----:B------:R-:W2:Y:S01]  /*1a630*/  LDL R10, [R1+0xcc] ;  /* 0x0000cc00010a7983 */ /* 0x000ea20000100800 */
[----:B------:R-:W-:-:S03]  /*1a640*/  @!P3 LEA R2, P5, R8, R0, 0x2 ;  /* 0x000000000802b211 */ /* 0x000fc600078a10ff */
[----:B------:R1:W-:Y:S01]  /*1a650*/  @!P4 ST.E.64 [R6.64], R138 ;  /* 0x0000008a0600c985 */ /* 0x0003e2000c101b0a */
[----:B------:R-:W-:-:S05]  /*1a660*/  @!P3 LEA.HI.X R3, R8, R4, R9, 0x2, P5 ;  /* 0x000000040803b211 */ /* 0x000fca00028f1409 */
[----:B------:R3:W-:Y:S02]  /*1a670*/  @!P3 ST.E.64 [R2.64], R134 ;  /* 0x000000860200b985 */ /* 0x0007e4000c101b0a */
[----:B------:R-:W-:-:S04]  /*1a680*/  @!P2 LEA R8, P3, R11, R0, 0x2 ;  /* 0x000000000b08a211 */ /* 0x000fc800078610ff */
[----:B------:R-:W-:Y:S02]  /*1a690*/  @!P2 LEA.HI.X R9, R11, R4, R12, 0x2, P3 ;  /* 0x000000040b09a211 */ /* 0x000fe400018f140c */
[----:B------:R-:W-:Y:S01]  /*1a6a0*/  ISETP.GE.AND P0, PT, R18, c[0x0][0x3c8], PT ;  /* 0x0000f20012007a0c */ /* 0x000fe20003f06270 */
[----:B------:R-:W4:Y:S01]  /*1a6b0*/  LDL R11, [R1+0x84] ;  /* 0x00008400010b7983 */ /* 0x000f220000100800 */
[----:B-1----:R-:W-:-:S03]  /*1a6c0*/  @!P1 LEA R6, P6, R20, R0, 0x2 ;  /* 0x0000000014069211 */ /* 0x002fc600078c10ff */
[----:B------:R-:W5:Y:S10]  /*1a6d0*/  LDL R12, [R1+0xc8] ;  /* 0x0000c800010c7983 */ /* 0x000f740000100800 */
[----:B---3--:R-:W-:-:S04]  /*1a6e0*/  P2R R2, PR, RZ, 0x40 ;  /* 0x00000040ff027803 */ /* 0x008fc80000000000 */
[----:B------:R-:W-:-:S04]  /*1a6f0*/  ISETP.NE.AND P3, PT, R2, RZ, PT ;  /* 0x000000ff0200720c */ /* 0x000fc80003f65270 */
[----:B------:R-:W-:Y:S02]  /*1a700*/  @!P1 LEA.HI.X R7, R20, R4, R26, 0x2, P3 ;  /* 0x0000000414079211 */ /* 0x000fe400018f141a */
[----:B------:R-:W3:Y:S01]  /*1a710*/  LDL R20, [R1+0x148] ;  /* 0x0001480001147983 */ /* 0x000ee20000100800 */
[----:B------:R-:W-:Y:S02]  /*1a720*/  ISETP.GE.AND P3, PT, R17, c[0x0][0x3c8], PT ;  /* 0x0000f20011007a0c */ /* 0x000fe40003f66270 */
[C---:B------:R-:W-:Y:S01]  /*1a730*/  @!P0 LEA R2, P6, R18.reuse, R0, 0x2 ;  /* 0x0000000012028211 */ /* 0x040fe200078c10ff */
[----:B------:R-:W-:Y:S03]  /*1a740*/  @!P2 ST.E.64 [R8.64], R130 ;  /* 0x000000820800a985 */ /* 0x000fe6000c101b0a */
[----:B------:R-:W-:Y:S01]  /*1a750*/  @!P0 LEA.HI.X R3, R18, R4, R25, 0x2, P6 ;  /* 0x0000000412038211 */ /* 0x000fe200030f1419 */
[----:B------:R-:W-:Y:S01]  /*1a760*/  @!P1 ST.E.64 [R6.64], R126 ;  /* 0x0000007e06009985 */ /* 0x000fe2000c101b0a */
[----:B------:R-:W-:-:S03]  /*1a770*/  ISETP.GE.AND P4, PT, R5, c[0x0][0x3c8], PT ;  /* 0x0000f20005007a0c */ /* 0x000fc60003f86270 */
[----:B------:R1:W-:Y:S04]  /*1a780*/  @!P0 ST.E.64 [R2.64], R122 ;  /* 0x0000007a02008985 */ /* 0x0003e8000c101b0a */
[----:B------:R-:W5:Y:S01]  /*1a790*/  LDL R18, [R1+0x144] ;  /* 0x0001440001127983 */ /* 0x000f620000100800 */
[----:B------:R-:W-:Y:S02]  /*1a7a0*/  ISETP.GE.AND P5, PT, R23, c[0x0][0x3c8], PT ;  /* 0x0000f20017007a0c */ /* 0x000fe40003fa6270 */
[----:B------:R-:W-:Y:S01]  /*1a7b0*/  ISETP.GE.AND P2, PT, R15, c[0x0][0x3c8], PT ;  /* 0x0000f2000f007a0c */ /* 0x000fe20003f46270 */
[----:B------:R-:W5:Y:S04]  /*1a7c0*/  LDL R25, [R1+0xbc] ;  /* 0x0000bc0001197983 */ /* 0x000f680000100800 */
[----:B------:R-:W5:Y:S01]  /*1a7d0*/  LDL R26, [R1+0x12c] ;  /* 0x00012c00011a7983 */ /* 0x000f620000100800 */
[----:B-1----:R-:W-:-:S02]  /*1a7e0*/  @!P3 LEA R2, P1, R17, R0, 0x2 ;  /* 0x000000001102b211 */ /* 0x002fc400078210ff */
[----:B------:R-:W-:-:S04]  /*1a7f0*/  @!P4 LEA R6, P6, R5, R0, 0x2 ;  /* 0x000000000506c211 */ /* 0x000fc800078c10ff */
[----:B------:R-:W-:Y:S02]  /*1a800*/  @!P4 LEA.HI.X R7, R5, R4, R21, 0x2, P6 ;  /* 0x000000040507c211 */ /* 0x000fe400030f1415 */
[----:B------:R-:W-:Y:S01]  /*1a810*/  @!P5 LEA R8, P0, R23, R0, 0x2 ;  /* 0x000000001708d211 */ /* 0x000fe200078010ff */
[----:B------:R-:W5:Y:S04]  /*1a820*/  LDL R5, [R1+0xc0] ;  /* 0x0000c00001057983 */ /* 0x000f680000100800 */
[----:B------:R-:W-:Y:S01]  /*1a830*/  P2R R3, PR, RZ, 0x2 ;  /* 0x00000002ff037803 */ /* 0x000fe20000000000 */
[----:B------:R-:W5:Y:S03]  /*1a840*/  LDL R21, [R1+0x124] ;  /* 0x0001240001157983 */ /* 0x000f660000100800 */
[----:B------:R-:W-:-:S04]  /*1a850*/  ISETP.NE.AND P6, PT, R3, RZ, PT ;  /* 0x000000ff0300720c */ /* 0x000fc80003fc5270 */
[-C--:B------:R-:W-:Y:S02]  /*1a860*/  @!P3 LEA.HI.X R3, R17, R4.reuse, R19, 0x2, P6 ;  /* 0x000000041103b211 */ /* 0x080fe400030f1413 */
[----:B------:R-:W5:Y:S04]  /*1a870*/  LDL R19, [R1+0x13c] ;  /* 0x00013c0001137983 */ /* 0x000f680000100800 */
[----:B------:R-:W5:Y:S01]  /*1a880*/  LDL R17, [R1+0x138] ;  /* 0x0001380001117983 */ /* 0x000f620000100800 */
[----:B------:R-:W-:Y:S02]  /*1a890*/  @!P5 LEA.HI.X R9, R23, R4, R24, 0x2, P0 ;  /* 0x000000041709d211 */ /* 0x000fe400000f1418 */
[----:B------:R-:W-:Y:S01]  /*1a8a0*/  ISETP.GE.AND P1, PT, R16, c[0x0][0x3c8], PT ;  /* 0x0000f20010007a0c */ /* 0x000fe20003f26270 */
[----:B------:R-:W5:Y:S04]  /*1a8b0*/  LDL R23, [R1+0xb8] ;  /* 0x0000b80001177983 */ /* 0x000f680000100800 */
[----:B------:R1:W-:Y:S04]  /*1a8c0*/  @!P5 ST.E.64 [R8.64], R118 ;  /* 0x000000760800d985 */ /* 0x0003e8000c101b0a */
[----:B------:R2:W-:Y:S04]  /*1a8d0*/  @!P4 ST.E.64 [R6.64], R114 ;  /* 0x000000720600c985 */ /* 0x0005e8000c101b0a */
[----:B------:R2:W-:Y:S04]  /*1a8e0*/  @!P3 ST.E.64 [R2.64], R110 ;  /* 0x0000006e0200b985 */ /* 0x0005e8000c101b0a */
[----:B------:R-:W5:Y:S01]  /*1a8f0*/  LDL R24, [R1+0x128] ;  /* 0x0001280001187983 */ /* 0x000f620000100800 */
[----:B-1----:R-:W-:-:S04]  /*1a900*/  @!P2 LEA R8, P3, R15, R0, 0x2 ;  /* 0x000000000f08a211 */ /* 0x002fc800078610ff */
[----:B---3--:R-:W-:Y:S02]  /*1a910*/  @!P2 LEA.HI.X R9, R15, R4, R20, 0x2, P3 ;  /* 0x000000040f09a211 */ /* 0x008fe400018f1414 */
[----:B------:R-:W3:Y:S01]  /*1a920*/  LDL R15, [R1+0x134] ;  /* 0x00013400010f7983 */ /* 0x000ee20000100800 */
[----:B--2---:R-:W-:Y:S02]  /*1a930*/  @!P1 LEA R6, P6, R16, R0, 0x2 ;  /* 0x0000000010069211 */ /* 0x004fe400078c10ff */
[----:B------:R-:W-:Y:S01]  /*1a940*/  ISETP.GE.AND P0, PT, R10, c[0x0][0x3c8], PT ;  /* 0x0000f2000a007a0c */ /* 0x000fe20003f06270 */
[----:B------:R-:W2:Y:S01]  /*1a950*/  LDL R20, [R1+0xb4] ;  /* 0x0000b40001147983 */ /* 0x000ea20000100800 */
[----:B----4-:R-:W-:-:S09]  /*1a960*/  ISETP.GE.AND P4, PT, R11, c[0x0][0x3c8], PT ;  /* 0x0000f2000b007a0c */ /* 0x010fd20003f86270 */
[----:B------:R-:W-:-:S04]  /*1a970*/  P2R R2, PR, RZ, 0x40 ;  /* 0x00000040ff027803 */ /* 0x000fc80000000000 */
[----:B------:R-:W-:Y:S02]  /*1a980*/  ISETP.NE.AND P3, PT, R2, RZ, PT ;  /* 0x000000ff0200720c */ /* 0x000fe40003f65270 */
[----:B------:R-:W-:Y:S02]  /*1a990*/  @!P0 LEA R2, P6, R10, R0, 0x2 ;  /* 0x000000000a028211 */ /* 0x000fe400078c10ff */
[-C--:B-----5:R-:W-:Y:S01]  /*1a9a0*/  @!P1 LEA.HI.X R7, R16, R4.reuse, R18, 0x2, P3 ;  /* 0x0000000410079211 */ /* 0x0a0fe200018f1412 */
[----:B------:R-:W-:Y:S01]  /*1a9b0*/  @!P2 ST.E.64 [R8.64], R38 ;  /* 0x000000260800a985 */ /* 0x000fe2000c101b0a */
[----:B------:R-:W-:Y:S02]  /*1a9c0*/  ISETP.GE.AND P5, PT, R12, c[0x0][0x3c8], PT ;  /* 0x0000f2000c007a0c */ /* 0x000fe40003fa6270 */
[----:B------:R-:W-:Y:S01]  /*1a9d0*/  @!P0 LEA.HI.X R3, R10, R4, R14, 0x2, P6 ;  /* 0x000000040a038211 */ /* 0x000fe200030f140e */
[----:B------:R1:W-:Y:S04]  /*1a9e0*/  @!P1 ST.E.64 [R6.64], R42 ;  /* 0x0000002a06009985 */ /* 0x0003e8000c101b0a */
[----:B------:R-:W4:Y:S04]  /*1a9f0*/  LDL R10, [R1+0xb0] ;  /* 0x0000b000010a7983 */ /* 0x000f280000100800 */
[----:B------:R-:W5:Y:S04]  /*1aa00*/  LDL R18, [R1+0xac] ;  /* 0x0000ac0001127983 */ /* 0x000f680000100800 */
[----:B------:R1:W-:Y:S01]  /*1aa10*/  @!P0 ST.E.64 [R2.64], R46 ;  /* 0x0000002e02008985 */ /* 0x0003e2000c101b0a */
[----:B------:R-:W-:-:S03]  /*1aa20*/  ISETP.GE.AND P3, PT, R13, c[0x0][0x3c8], PT ;  /* 0x0000f2000d007a0c */ /* 0x000fc60003f66270 */
[----:B------:R-:W4:Y:S04]  /*1aa30*/  LDL R16, [R1+0xa8] ;  /* 0x0000a80001107983 */ /* 0x000f280000100800 */
[----:B------:R-:W4:Y:S01]  /*1aa40*/  LDL R14, [R1+0xa4] ;  /* 0x0000a400010e7983 */ /* 0x000f220000100800 */
[-C--:B-1----:R-:W-:Y:S02]  /*1aa50*/  @!P4 LEA R6, P6, R11, R0.reuse, 0x2 ;  /* 0x000000000b06c211 */ /* 0x082fe400078c10ff */
[----:B------:R-:W-:-:S04]  /*1aa60*/  @!P5 LEA R8, P0, R12, R0, 0x2 ;  /* 0x000000000c08d211 */ /* 0x000fc800078010ff */
[----:B------:R-:W-:Y:S02]  /*1aa70*/  @!P5 LEA.HI.X R9, R12, R4, R19, 0x2, P0 ;  /* 0x000000040c09d211 */ /* 0x000fe400000f1413 */
[----:B------:R-:W5:Y:S01]  /*1aa80*/  LDL R12, [R1+0xa0] ;  /* 0x0000a000010c7983 */ /* 0x000f620000100800 */
[----:B------:R-:W-:-:S03]  /*1aa90*/  ISETP.GE.AND P2, PT, R5, c[0x0][0x3c8], PT ;  /* 0x0000f20005007a0c */ /* 0x000fc60003f46270 */
[----:B------:R-:W5:Y:S01]  /*1aaa0*/  LDL R19, [R1+0x11c] ;  /* 0x00011c0001137983 */ /* 0x000f620000100800 */
[----:B------:R-:W-:-:S04]  /*1aab0*/  P2R R2, PR, RZ, 0x40 ;  /* 0x00000040ff027803 */ /* 0x000fc80000000000 */
[----:B------:R-:W-:-:S04]  /*1aac0*/  ISETP.NE.AND P0, PT, R2, RZ, PT ;  /* 0x000000ff0200720c */ /* 0x000fc80003f05270 */
[----:B------:R-:W-:Y:S02]  /*1aad0*/  @!P4 LEA.HI.X R7, R11, R4, R17, 0x2, P0 ;  /* 0x000000040b07c211 */ /* 0x000fe400000f1411 */
[----:B------:R-:W5:Y:S01]  /*1aae0*/  LDL R11, [R1+0x120] ;  /* 0x00012000010b7983 */ /* 0x000f620000100800 */
[----:B------:R-:W-:-:S03]  /*1aaf0*/  @!P3 LEA R2, P6, R13, R0, 0x2 ;  /* 0x000000000d02b211 */ /* 0x000fc600078c10ff */
[----:B------:R-:W5:Y:S04]  /*1ab00*/  LDL R17, [R1+0x118] ;  /* 0x0001180001117983 */ /* 0x000f680000100800 */
[----:B------:R1:W-:Y:S04]  /*1ab10*/  @!P5 ST.E.64 [R8.64], R50 ;  /* 0x000000320800d985 */ /* 0x0003e8000c101b0a */
[----:B------:R1:W-:Y:S01]  /*1ab20*/  @!P4 ST.E.64 [R6.64], R54 ;  /* 0x000000360600c985 */ /* 0x0003e2000c101b0a */
[----:B---3--:R-:W-:-:S03]  /*1ab30*/  @!P3 LEA.HI.X R3, R13, R4, R15, 0x2, P6 ;  /* 0x000000040d03b211 */ /* 0x008fc600030f140f */
[----:B------:R-:W3:Y:S04]  /*1ab40*/  LDL R15, [R1+0x114] ;  /* 0x00011400010f7983 */ /* 0x000ee80000100800 */
[----:B------:R-:W3:Y:S04]  /*1ab50*/  LDL R13, [R1+0x110] ;  /* 0x00011000010d7983 */ /* 0x000ee80000100800 */
[----:B------:R2:W-:Y:S01]  /*1ab60*/  @!P3 ST.E.64 [R2.64], R58 ;  /* 0x0000003a0200b985 */ /* 0x0005e2000c101b0a */
[----:B-1----:R-:W-:-:S04]  /*1ab70*/  @!P2 LEA R8, P3, R5, R0, 0x2 ;  /* 0x000000000508a211 */ /* 0x002fc800078610ff */
[----:B------:R-:W-:Y:S02]  /*1ab80*/  @!P2 LEA.HI.X R9, R5, R4, R27, 0x2, P3 ;  /* 0x000000040509a211 */ /* 0x000fe400018f141b */
[----:B------:R-:W3:Y:S01]  /*1ab90*/  LDL R5, [R1+0x9c] ;  /* 0x00009c0001057983 */ /* 0x000ee20000100800 */
[----:B------:R-:W-:Y:S02]  /*1aba0*/  ISETP.GE.AND P1, PT, R25, c[0x0][0x3c8], PT ;  /* 0x0000f20019007a0c */ /* 0x000fe40003f26270 */
[----:B------:R-:W-:-:S11]  /*1abb0*/  ISETP.GE.AND P0, PT, R23, c[0x0][0x3c8], PT ;  /* 0x0000f20017007a0c */ /* 0x000fd60003f06270 */
[-C--:B------:R-:W-:Y:S02]  /*1abc0*/  @!P1 LEA R6, P4, R25, R0.reuse, 0x2 ;  /* 0x0000000019069211 */ /* 0x080fe400078810ff */
[----:B--2---:R-:W-:Y:S02]  /*1abd0*/  ISETP.GE.AND P5, PT, R20, c[0x0][0x3c8], PT ;  /* 0x0000f20014007a0c */ /* 0x004fe40003fa6270 */
[----:B------:R-:W-:-:S09]  /*1abe0*/  @!P0 LEA R2, P6, R23, R0, 0x2 ;  /* 0x0000000017028211 */ /* 0x000fd200078c10ff */
[----:B------:R-:W-:-:S04]  /*1abf0*/  P2R R3, PR, RZ, 0x10 ;  /* 0x00000010ff037803 */ /* 0x000fc80000000000 */
[----:B------:R-:W-:Y:S02]  /*1ac00*/  ISETP.NE.AND P3, PT, R3, RZ, PT ;  /* 0x000000ff0300720c */ /* 0x000fe40003f65270 */
[----:B----4-:R-:W-:Y:S02]  /*1ac10*/  ISETP.GE.AND P4, PT, R10, c[0x0][0x3c8], PT ;  /* 0x0000f2000a007a0c */ /* 0x010fe40003f86270 */
[-C--:B------:R-:W-:Y:S02]  /*1ac20*/  @!P1 LEA.HI.X R7, R25, R4.reuse, R26, 0x2, P3 ;  /* 0x0000000419079211 */ /* 0x080fe400018f141a */
[----:B------:R-:W-:Y:S01]  /*1ac30*/  @!P0 LEA.HI.X R3, R23, R4, R24, 0x2, P6 ;  /* 0x0000000417038211 */ /* 0x000fe200030f1418 */
[----:B------:R-:W-:Y:S01]  /*1ac40*/  @!P2 ST.E.64 [R8.64], R62 ;  /* 0x0000003e0800a985 */ /* 0x000fe2000c101b0a */
[----:B-----5:R-:W-:-:S03]  /*1ac50*/  ISETP.GE.AND P3, PT, R18, c[0x0][0x3c8], PT ;  /* 0x0000f20012007a0c */ /* 0x020fc60003f66270 */
[----:B------:R1:W-:Y:S04]  /*1ac60*/  @!P1 ST.E.64 [R6.64], R66 ;  /* 0x0000004206009985 */ /* 0x0003e8000c101b0a */
[----:B------:R2:W-:Y:S01]  /*1ac70*/  @!P0 ST.E.64 [R2.64], R70 ;  /* 0x0000004602008985 */ /* 0x0005e2000c101b0a */
[----:B------:R-:W-:Y:S02]  /*1ac80*/  ISETP.GE.AND P2, PT, R16, c[0x0][0x3c8], PT ;  /* 0x0000f20010007a0c */ /* 0x000fe40003f46270 */
[----:B------:R-:W-:Y:S02]  /*1ac90*/  ISETP.GE.AND P1, PT, R14, c[0x0][0x3c8], PT ;  /* 0x0000f2000e007a0c */ /* 0x000fe40003f26270 */
[----:B-1----:R-:W-:-:S04]  /*1aca0*/  @!P5 LEA R6, P0, R20, R0, 0x2 ;  /* 0x000000001406d211 */ /* 0x002fc800078010ff */
[----:B------:R-:W-:Y:S02]  /*1acb0*/  @!P5 LEA.HI.X R7, R20, R4, R21, 0x2, P0 ;  /* 0x000000041407d211 */ /* 0x000fe400000f1415 */
[----:B--2---:R-:W-:-:S03]  /*1acc0*/  @!P4 LEA R2, P6, R10, R0, 0x2 ;  /* 0x000000000a02c211 */ /* 0x004fc600078c10ff */
[----:B------:R-:W-:Y:S01]  /*1acd0*/  @!P5 ST.E.64 [R6.64], R74 ;  /* 0x0000004a0600d985 */ /* 0x000fe2000c101b0a */
[----:B------:R-:W-:Y:S02]  /*1ace0*/  @!P4 LEA.HI.X R3, R10, R4, R11, 0x2, P6 ;  /* 0x000000040a03c211 */ /* 0x000fe400030f140b */
[-C--:B------:R-:W-:Y:S02]  /*1acf0*/  @!P3 LEA R10, P5, R18, R0.reuse, 0x2 ;  /* 0x00000000120ab211 */ /* 0x080fe400078a10ff */
[----:B------:R-:W-:Y:S01]  /*1ad00*/  ISETP.GE.AND P0, PT, R12, c[0x0][0x3c8], PT ;  /* 0x0000f2000c007a0c */ /* 0x000fe20003f06270 */
[----:B------:R1:W-:Y:S01]  /*1ad10*/  @!P4 ST.E.64 [R2.64], R78 ;  /* 0x0000004e0200c985 */ /* 0x0003e2000c101b0a */
[----:B------:R-:W-:-:S04]  /*1ad20*/  @!P2 LEA R8, P6, R16, R0, 0x2 ;  /* 0x000000001008a211 */ /* 0x000fc800078c10ff */
[----:B------:R-:W-:-:S05]  /*1ad30*/  @!P2 LEA.HI.X R9, R16, R4, R17, 0x2, P6 ;  /* 0x000000041009a211 */ /* 0x000fca00030f1411 */
[----:B-1----:R-:W-:-:S04]  /*1ad40*/  P2R R2, PR, RZ, 0x20 ;  /* 0x00000020ff027803 */ /* 0x002fc80000000000 */
[----:B------:R-:W-:Y:S02]  /*1ad50*/  ISETP.NE.AND P4, PT, R2, RZ, PT ;  /* 0x000000ff0200720c */ /* 0x000fe40003f85270 */
[----:B------:R-:W-:Y:S02]  /*1ad60*/  @!P1 LEA R6, P5, R14, R0, 0x2 ;  /* 0x000000000e069211 */ /* 0x000fe400078a10ff */
[----:B------:R-:W-:Y:S02]  /*1ad70*/  @!P3 LEA.HI.X R11, R18, R4, R19, 0x2, P4 ;  /* 0x00000004120bb211 */ /* 0x000fe400020f1413 */
[----:B------:R-:W-:-:S03]  /*1ad80*/  @!P0 LEA R2, P4, R12, R0, 0x2 ;  /* 0x000000000c028211 */ /* 0x000fc600078810ff */
[----:B------:R1:W-:Y:S04]  /*1ad90*/  @!P3 ST.E.64 [R10.64], R82 ;  /* 0x000000520a00b985 */ /* 0x0003e8000c101b0a */
[----:B------:R1:W-:Y:S01]  /*1ada0*/  @!P2 ST.E.64 [R8.64], R86 ;  /* 0x000000560800a985 */ /* 0x0003e2000c101b0a */
[-C--:B---3--:R-:W-:Y:S02]  /*1adb0*/  @!P1 LEA.HI.X R7, R14, R4.reuse, R15, 0x2, P5 ;  /* 0x000000040e079211 */ /* 0x088fe400028f140f */
[----:B------:R-:W-:-:S03]  /*1adc0*/  @!P0 LEA.HI.X R3, R12, R4, R13, 0x2, P4 ;  /* 0x000000040c038211 */ /* 0x000fc600020f140d */
[----:B------:R1:W-:Y:S04]  /*1add0*/  @!P1 ST.E.64 [R6.64], R90 ;  /* 0x0000005a06009985 */ /* 0x0003e8000c101b0a */
[----:B------:R1:W-:Y:S01]  /*1ade0*/  @!P0 ST.E.64 [R2.64], R94 ;  /* 0x0000005e02008985 */ /* 0x0003e2000c101b0a */
[----:B------:R-:W-:-:S13]  /*1adf0*/  ISETP.GE.AND P0, PT, R5, c[0x0][0x3c8], PT ;  /* 0x0000f20005007a0c */ /* 0x000fda0003f06270 */
[----:B------:R-:W-:Y:S05]  /*1ae00*/  @P0 BRA `(.L_x_861) ;  /* 0x00000d1000000947 */ /* 0x000fea0003800000 */
[----:B------:R-:W2:Y:S01]  /*1ae10*/  LDL R12, [R1+0x10c] ;  /* 0x00010c00010c7983 */ /* 0x000ea20000100800 */
[----:B-1----:R-:W-:-:S04]  /*1ae20*/  LEA R2, P0, R5, R0, 0x2 ;  /* 0x0000000005027211 */ /* 0x002fc800078010ff */
[----:B--2---:R-:W-:-:S05]  /*1ae30*/  LEA.HI.X R3, R5, R4, R12, 0x2, P0 ;  /* 0x0000000405037211 */ /* 0x004fca00000f140c */
[----:B------:R1:W-:Y:S01]  /*1ae40*/  ST.E.64 [R2.64], R98 ;  /* 0x0000006202007985 */ /* 0x0003e2000c101b0a */
[----:B------:R-:W-:Y:S05]  /*1ae50*/  BRA `(.L_x_861) ;  /* 0x00000cc000007947 */ /* 0x000fea0003800000 */
.L_x_846:
[----:B------:R-:W-:Y:S01]  /*1ae60*/  ISETP.NE.U32.AND P0, PT, RZ, c[0x0][0x508], PT ;  /* 0x00014200ff007a0c */ /* 0x000fe20003f05070 */
[----:B------:R-:W3:Y:S01]  /*1ae70*/  LDL.LU R6, [R1+0x78] ;  /* 0x0000780001067983 */ /* 0x000ee20000300800 */
[----:B------:R-:W-:Y:S01]  /*1ae80*/  ISETP.NE.U32.AND P2, PT, RZ, c[0x0][0x500], PT ;  /* 0x00014000ff007a0c */ /* 0x000fe20003f45070 */
[----:B------:R-:W-:Y:S01]  /*1ae90*/  IMAD.MOV.U32 R4, RZ, RZ, 0x4 ;  /* 0x00000004ff047424 */ /* 0x000fe200078e00ff */
[----:B------:R-:W-:Y:S01]  /*1aea0*/  ISETP.NE.AND.EX P0, PT, RZ, c[0x0][0x50c], PT, P0 ;  /* 0x00014300ff007a0c */ /* 0x000fe20003f05300 */
[----:B------:R-:W-:Y:S01]  /*1aeb0*/  IMAD.MOV.U32 R15, RZ, RZ, c[0x0][0x388] ;  /* 0x0000e200ff0f7624 */ /* 0x000fe200078e00ff */
[----:B------:R-:W-:Y:S01]  /*1aec0*/  ISETP.NE.AND.EX P2, PT, RZ, c[0x0][0x504], PT, P2 ;  /* 0x00014100ff007a0c */ /* 0x000fe20003f45320 */
[----:B------:R-:W-:Y:S02]  /*1aed0*/  IMAD.MOV.U32 R0, RZ, RZ, RZ ;  /* 0x000000ffff007224 */ /* 0x000fe400078e00ff */
[----:B------:R-:W-:-:S08]  /*1aee0*/  IMAD.WIDE R2, R239, R4, c[0x0][0x500] ;  /* 0x00014000ef027625 */ /* 0x000fd000078e0204 */
[----:B------:R-:W-:Y:S02]  /*1aef0*/  @P0 IMAD.WIDE R4, R239, R4, c[0x0][0x508] ;  /* 0x00014200ef040625 */ /* 0x000fe400078e0204 */
[----:B------:R1:W5:Y:S04]  /*1af00*/  @P2 LDG.E R0, [R2.64] ;  /* 0x0000000a02002981 */ /* 0x000368000c1e1900 */
[----:B------:R1:W5:Y:S01]  /*1af10*/  @P0 LDG.E R15, [R4.64] ;  /* 0x0000000a040f0981 */ /* 0x000362000c1e1900 */
[----:B---3--:R-:W-:-:S04]  /*1af20*/  ISETP.NE.AND P1, PT, R6, RZ, PT ;  /* 0x000000ff0600720c */ /* 0x008fc80003f25270 */
[----:B------:R-:W-:Y:S01]  /*1af30*/  SEL R19, R6, c[0x0][0x3d4], P1 ;  /* 0x0000f50006137a07 */ /* 0x000fe20000800000 */
[----:B------:R-:W-:Y:S05]  /*1af40*/  @P0 BRA `(.L_x_867) ;  /* 0x0000004000000947 */ /* 0x000fea0003800000 */
[----:B-1----:R-:W-:Y:S05]  /*1af50*/  @!P2 BRA `(.L_x_867) ;  /* 0x000000300000a947 */ /* 0x002fea0003800000 */
[----:B------:R1:W3:Y:S04]  /*1af60*/  LDG.E R4, [R2.64] ;  /* 0x0000000a02047981 */ /* 0x0002e8000c1e1900 */
[----:B-1----:R-:W3:Y:S02]  /*1af70*/  LDG.E R2, [R2.64+0x4] ;  /* 0x0000040a02027981 */ /* 0x002ee4000c1e1900 */
[----:B---3-5:R-:W-:Y:S02]  /*1af80*/  IADD3 R15, -R4, R2, RZ ;  /* 0x00000002040f7210 */ /* 0x028fe40007ffe1ff */
.L_x_867:
[----:B-1----:R-:W1:Y:S01]  /*1af90*/  S2R R4, SR_TID.X ;  /* 0x0000000000047919 */ /* 0x002e620000002100 */
[----:B------:R-:W-:Y:S01]  /*1afa0*/  SHF.R.S32.HI R2, RZ, 0x1f, R239 ;  /* 0x0000001fff027819 */ /* 0x000fe200000114ef */
[----:B------:R-:W-:Y:S01]  /*1afb0*/  BSSY B0, `(.L_x_868) ;  /* 0x0000037000007945 */ /* 0x000fe20003800000 */
[----:B------:R-:W-:-:S02]  /*1afc0*/  LOP3.LUT R3, R238, 0xffff, RZ, 0xc0, !PT ;  /* 0x0000ffffee037812 */ /* 0x000fc400078ec0ff */
[----:B-----5:R-:W-:Y:S02]  /*1afd0*/  SHF.R.S32.HI R18, RZ, 0x1f, R0 ;  /* 0x0000001fff127819 */ /* 0x020fe40000011400 */
[----:B------:R-:W-:Y:S02]  /*1afe0*/  SEL R8, R239, RZ, !P2 ;  /* 0x000000ffef087207 */ /* 0x000fe40005000000 */
[----:B------:R-:W-:Y:S02]  /*1aff0*/  SEL R21, R2, RZ, !P2 ;  /* 0x000000ff02157207 */ /* 0x000fe40005000000 */
[----:B-1----:R-:W-:-:S13]  /*1b000*/  ISETP.GT.AND P0, PT, R4, 0x7f, PT ;  /* 0x0000007f0400780c */ /* 0x002fda0003f04270 */
[----:B------:R-:W-:Y:S05]  /*1b010*/  @P0 BRA `(.L_x_869) ;  /* 0x0000030000000947 */ /* 0x000fea0003800000 */
[----:B------:R-:W-:Y:S01]  /*1b020*/  IMAD R2, R15, c[0x0][0x4e8], RZ ;  /* 0x00013a000f027a24 */ /* 0x000fe200078e02ff */
[----:B------:R-:W-:-:S04]  /*1b030*/  IADD3 R14, R236, R4, RZ ;  /* 0x00000004ec0e7210 */ /* 0x000fc80007ffe0ff */
[----:B------:R-:W-:-:S13]  /*1b040*/  ISETP.GE.AND P0, PT, R14, R2, PT ;  /* 0x000000020e00720c */ /* 0x000fda0003f06270 */
[----:B------:R-:W-:Y:S05]  /*1b050*/  @P0 BRA `(.L_x_869) ;  /* 0x000002c000000947 */ /* 0x000fea0003800000 */
[----:B------:R-:W3:Y:S01]  /*1b060*/  LDL.LU R23, [R1+0x80] ;  /* 0x0000800001177983 */ /* 0x000ee20000300800 */
[----:B------:R-:W-:Y:S01]  /*1b070*/  IMAD.MOV.U32 R2, RZ, RZ, 0x368 ;  /* 0x00000368ff027424 */ /* 0x000fe200078e00ff */
[----:B------:R-:W-:-:S04]  /*1b080*/  ISETP.GT.AND P2, PT, R19, 0x1, PT ;  /* 0x000000011300780c */ /* 0x000fc80003f44270 */
[----:B------:R-:W-:-:S04]  /*1b090*/  SEL R2, R2, 0x328, P2 ;  /* 0x0000032802027807 */ /* 0x000fc80001000000 */
[----:B------:R1:W4:Y:S08]  /*1b0a0*/  LDC.64 R10, c[0x0][R2+0x170] ;  /* 0x00005c00020a7b82 */ /* 0x0003300000000a00 */
[----:B------:R1:W5:Y:S08]  /*1b0b0*/  LDC.64 R6, c[0x0][R2+0x168] ;  /* 0x00005a0002067b82 */ /* 0x0003700000000a00 */
[----:B------:R1:W2:Y:S08]  /*1b0c0*/  LDC.64 R16, c[0x0][R2+0x178] ;  /* 0x00005e0002107b82 */ /* 0x0002b00000000a00 */
[----:B------:R1:W2:Y:S02]  /*1b0d0*/  LDC.64 R12, c[0x0][R2+0x160] ;  /* 0x00005800020c7b82 */ /* 0x0002a40000000a00 */
[----:B-1----:R-:W-:-:S02]  /*1b0e0*/  IMAD.MOV.U32 R2, RZ, RZ, c[0x0][0x4e8] ;  /* 0x00013a00ff027624 */ /* 0x002fc400078e00ff */
[-C--:B----4-:R-:W-:Y:S02]  /*1b0f0*/  IMAD R9, R11, R8.reuse, RZ ;  /* 0x000000080b097224 */ /* 0x090fe400078e02ff */
[----:B------:R-:W-:Y:S01]  /*1b100*/  IMAD.WIDE.U32 R4, R10, R8, RZ ;  /* 0x000000080a047225 */ /* 0x000fe200078e00ff */
[----:B------:R-:W-:Y:S02]  /*1b110*/  ISETP.NE.AND P0, PT, R2, 0x1, PT ;  /* 0x000000010200780c */ /* 0x000fe40003f05270 */
[----:B------:R-:W-:Y:S01]  /*1b120*/  MOV R2, R14 ;  /* 0x0000000e00027202 */ /* 0x000fe20000000f00 */
[----:B------:R-:W-:Y:S02]  /*1b130*/  IMAD R10, R10, R21, R9 ;  /* 0x000000150a0a7224 */ /* 0x000fe400078e0209 */
[-C--:B-----5:R-:W-:Y:S02]  /*1b140*/  IMAD R11, R7, R3.reuse, RZ ;  /* 0x00000003070b7224 */ /* 0x0a0fe400078e02ff */
[----:B------:R-:W-:Y:S01]  /*1b150*/  IMAD.WIDE.U32 R6, R6, R3, RZ ;  /* 0x0000000306067225 */ /* 0x000fe200078e00ff */
[----:B------:R-:W-:-:S03]  /*1b160*/  IADD3 R5, R5, R10, RZ ;  /* 0x0000000a05057210 */ /* 0x000fc60007ffe0ff */
[----:B------:R-:W-:Y:S02]  /*1b170*/  IMAD.IADD R11, R7, 0x1, R11 ;  /* 0x00000001070b7824 */ /* 0x000fe400078e020b */
[----:B------:R-:W-:-:S05]  /*1b180*/  @P0 IMAD.HI.U32 R20, R14, c[0x0][0x4ec], RZ ;  /* 0x00013b000e140a27 */ /* 0x000fca00078e00ff */
[----:B------:R-:W-:Y:S02]  /*1b190*/  @P0 SHF.R.U32.HI R2, RZ, c[0x0][0x4f0], R20 ;  /* 0x00013c00ff020a19 */ /* 0x000fe40000011614 */
[----:B------:R-:W-:-:S03]  /*1b1a0*/  IADD3 R20, P1, P0, R4, R6, R0 ;  /* 0x0000000604147210 */ /* 0x000fc6000783e000 */
[----:B------:R-:W-:Y:S01]  /*1b1b0*/  IMAD.MOV R4, RZ, RZ, -R2 ;  /* 0x000000ffff047224 */ /* 0x000fe200078e0a02 */
[----:B------:R-:W-:Y:S02]  /*1b1c0*/  IADD3.X R11, R5, R11, R18, P1, P0 ;  /* 0x0000000b050b7210 */ /* 0x000fe40000fe0412 */
[----:B------:R-:W-:Y:S01]  /*1b1d0*/  SHF.R.S32.HI R5, RZ, 0x1f, R2 ;  /* 0x0000001fff057819 */ /* 0x000fe20000011402 */
[----:B------:R-:W-:Y:S01]  /*1b1e0*/  IMAD R4, R4, c[0x0][0x4e8], R14 ;  /* 0x00013a0004047a24 */ /* 0x000fe200078e020e */
[----:B---3--:R-:W-:-:S05]  /*1b1f0*/  SEL R9, R23, RZ, P2 ;  /* 0x000000ff17097207 */ /* 0x008fca0001000000 */
[-C--:B--2---:R-:W-:Y:S02]  /*1b200*/  IMAD R10, R17, R9.reuse, RZ ;  /* 0x00000009110a7224 */ /* 0x084fe400078e02ff */
[----:B------:R-:W-:Y:S01]  /*1b210*/  IMAD.WIDE.U32 R6, R16, R9, RZ ;  /* 0x0000000910067225 */ /* 0x000fe200078e00ff */
[----:B------:R-:W-:-:S04]  /*1b220*/  SHF.R.S32.HI R9, RZ, 0x1f, R4 ;  /* 0x0000001fff097819 */ /* 0x000fc80000011404 */
[----:B------:R-:W-:Y:S01]  /*1b230*/  IADD3 R7, R7, R10, RZ ;  /* 0x0000000a07077210 */ /* 0x000fe20007ffe0ff */
[----:B------:R-:W-:Y:S01]  /*1b240*/  IMAD.MOV.U32 R10, RZ, RZ, c[0x0][0x4a8] ;  /* 0x00012a00ff0a7624 */ /* 0x000fe200078e00ff */
[----:B------:R-:W-:Y:S01]  /*1b250*/  IADD3 R6, P1, P0, R2, R20, R6 ;  /* 0x0000001402067210 */ /* 0x000fe2000783e006 */
[----:B------:R-:W-:-:S03]  /*1b260*/  IMAD R2, R13, R4, RZ ;  /* 0x000000040d027224 */ /* 0x000fc600078e02ff */
[----:B------:R-:W-:Y:S01]  /*1b270*/  IADD3.X R7, R5, R11, R7, P1, P0 ;  /* 0x0000000b05077210 */ /* 0x000fe20000fe0407 */
[----:B------:R-:W-:-:S04]  /*1b280*/  IMAD R2, R12, R9, R2 ;  /* 0x000000090c027224 */ /* 0x000fc800078e0202 */
        /* <DEDUP_REMOVED lines=9> */
.L_x_869:
[----:B------:R-:W-:Y:S05]  /*1b320*/  BSYNC B0 ;  /* 0x0000000000007941 */ /* 0x000fea0003800000 */
.L_x_868:
[----:B------:R-:W-:-:S13]  /*1b330*/  ISETP.GT.AND P0, PT, R19, 0x1, PT ;  /* 0x000000011300780c */ /* 0x000fda0003f04270 */
[----:B------:R-:W-:Y:S05]  /*1b340*/  @P0 BRA `(.L_x_861) ;  /* 0x000007d000000947 */ /* 0x000fea0003800000 */
[----:B-1----:R-:W3:Y:S01]  /*1b350*/  LDL R6, [R1+0x108] ;  /* 0x0001080001067983 */ /* 0x002ee20000100800 */
[----:B------:R-:W-:Y:S01]  /*1b360*/  MOV R4, c[0x0][0x4e8] ;  /* 0x00013a0000047a02 */ /* 0x000fe20000000f00 */
[----:B------:R-:W-:Y:S02]  /*1b370*/  IMAD R2, R18, c[0x0][0x3a0], RZ ;  /* 0x0000e80012027a24 */ /* 0x000fe400078e02ff */
[----:B------:R-:W1:Y:S01]  /*1b380*/  S2R R10, SR_TID.X ;  /* 0x00000000000a7919 */ /* 0x000e620000002100 */
[----:B------:R-:W-:Y:S01]  /*1b390*/  ISETP.NE.AND P0, PT, R4, 0x1, PT ;  /* 0x000000010400780c */ /* 0x000fe20003f05270 */
[----:B------:R-:W-:-:S04]  /*1b3a0*/  IMAD.WIDE.U32 R4, R0, c[0x0][0x3a0], RZ ;  /* 0x0000e80000047a25 */ /* 0x000fc800078e00ff */
[----:B------:R-:W-:Y:S02]  /*1b3b0*/  IMAD R0, R0, c[0x0][0x3a4], R2 ;  /* 0x0000e90000007a24 */ /* 0x000fe400078e0202 */
[----:B------:R-:W-:-:S03]  /*1b3c0*/  IMAD R2, R21, c[0x0][0x3f0], RZ ;  /* 0x0000fc0015027a24 */ /* 0x000fc600078e02ff */
[----:B------:R-:W-:-:S05]  /*1b3d0*/  IADD3 R5, R5, R0, RZ ;  /* 0x0000000005057210 */ /* 0x000fca0007ffe0ff */
[----:B------:R-:W-:-:S04]  /*1b3e0*/  IMAD.WIDE.U32 R4, R3, c[0x0][0x3e8], R4 ;  /* 0x0000fa0003047a25 */ /* 0x000fc800078e0004 */
[----:B------:R-:W-:Y:S01]  /*1b3f0*/  IMAD R3, R3, c[0x0][0x3ec], R5 ;  /* 0x0000fb0003037a24 */ /* 0x000fe200078e0205 */
[----:B-1----:R-:W-:-:S04]  /*1b400*/  SHF.R.S32.HI R9, RZ, 0x1f, R10 ;  /* 0x0000001fff097819 */ /* 0x002fc8000001140a */
[----:B------:R-:W-:-:S04]  /*1b410*/  LEA.HI R9, R9, R10, RZ, 0x3 ;  /* 0x0000000a09097211 */ /* 0x000fc800078f18ff */
[----:B------:R-:W-:-:S04]  /*1b420*/  SHF.R.S32.HI R9, RZ, 0x3, R9 ;  /* 0x00000003ff097819 */ /* 0x000fc80000011409 */
[-C--:B------:R-:W-:Y:S02]  /*1b430*/  IADD3 R11, R9, R236.reuse, RZ ;  /* 0x000000ec090b7210 */ /* 0x080fe40007ffe0ff */
[----:B---3--:R-:W-:-:S04]  /*1b440*/  IADD3 R6, R6, R236, RZ ;  /* 0x000000ec06067210 */ /* 0x008fc80007ffe0ff */
[----:B------:R-:W-:Y:S01]  /*1b450*/  MOV R0, R6 ;  /* 0x0000000600007202 */ /* 0x000fe20000000f00 */
[----:B------:R-:W-:-:S05]  /*1b460*/  @P0 IMAD.HI.U32 R7, R6, c[0x0][0x4ec], RZ ;  /* 0x00013b0006070a27 */ /* 0x000fca00078e00ff */
[----:B------:R-:W-:Y:S01]  /*1b470*/  @P0 SHF.R.U32.HI R0, RZ, c[0x0][0x4f0], R7 ;  /* 0x00013c00ff000a19 */ /* 0x000fe20000011607 */
[----:B------:R-:W-:Y:S01]  /*1b480*/  IMAD R7, R8, c[0x0][0x3f4], R2 ;  /* 0x0000fd0008077a24 */ /* 0x000fe200078e0202 */
[----:B------:R-:W-:Y:S02]  /*1b490*/  MOV R2, R4 ;  /* 0x0000000400027202 */ /* 0x000fe40000000f00 */
        /* <DEDUP_REMOVED lines=17> */
[----:B------:R1:W3:Y:S02]  /*1b5b0*/  SHFL.IDX PT, R4, R5, RZ, 0x181f ;  /* 0x00181fff05047589 */ /* 0x0002e400000e0000 */
.L_x_953:
[----:B------:R-:W-:Y:S05]  /*1b5c0*/  BRA.DIV ~URZ, `(.L_x_871) ;  /* 0x000040627f007947 */ /* 0x000fea000b800000 */
[----:B------:R4:W1:Y:S02]  /*1b5d0*/  SHFL.IDX PT, R0, R12, RZ, 0x181f ;  /* 0x00181fff0c007589 */ /* 0x00086400000e0000 */
.L_x_954:
[----:B------:R-:W-:Y:S01]  /*1b5e0*/  IMAD R10, R15, c[0x0][0x4e8], RZ ;  /* 0x00013a000f0a7a24 */ /* 0x000fe200078e02ff */
[----:B------:R-:W-:Y:S04]  /*1b5f0*/  BSSY B0, `(.L_x_872) ;  /* 0x0000011000007945 */ /* 0x000fe80003800000 */
[----:B------:R-:W-:-:S13]  /*1b600*/  ISETP.GE.AND P0, PT, R11, R10, PT ;  /* 0x0000000a0b00720c */ /* 0x000fda0003f06270 */
[----:B------:R-:W-:Y:S05]  /*1b610*/  @P0 BRA `(.L_x_873) ;  /* 0x000000e000000947 */ /* 0x000fea0003800000 */
[----:B------:R-:W5:Y:S04]  /*1b620*/  LDL R14, [R1+0x74] ;  /* 0x00007400010e7983 */ /* 0x000f680000100800 */
[----:B--2---:R-:W2:Y:S01]  /*1b630*/  LDL R13, [R1+0x70] ;  /* 0x00007000010d7983 */ /* 0x004ea20000100800 */
[----:B------:R-:W-:Y:S02]  /*1b640*/  ISETP.GE.AND P2, PT, R248, c[0x0][0x3c8], PT ;  /* 0x0000f200f8007a0c */ /* 0x000fe40003f46270 */
[----:B------:R-:W-:Y:S02]  /*1b650*/  ISETP.GE.AND P1, PT, R250, c[0x0][0x3c8], PT ;  /* 0x0000f200fa007a0c */ /* 0x000fe40003f26270 */
[----:B------:R-:W-:-:S09]  /*1b660*/  ISETP.GE.AND P0, PT, R251, c[0x0][0x3c8], PT ;  /* 0x0000f200fb007a0c */ /* 0x000fd20003f06270 */
[-C--:B-1----:R-:W-:Y:S02]  /*1b670*/  @!P2 LEA R8, P5, R248, R0.reuse, 0x1 ;  /* 0x00000000f808a211 */ /* 0x082fe400078a08ff */
[-C--:B------:R-:W-:Y:S02]  /*1b680*/  @!P1 LEA R6, P4, R250, R0.reuse, 0x1 ;  /* 0x00000000fa069211 */ /* 0x080fe400078808ff */
[----:B------:R-:W-:Y:S02]  /*1b690*/  @!P0 LEA R2, P3, R251, R0, 0x1 ;  /* 0x00000000fb028211 */ /* 0x000fe400078608ff */
[----:B---3--:R-:W-:-:S05]  /*1b6a0*/  @!P2 LEA.HI.X R9, R248, R4, R249, 0x1, P5 ;  /* 0x00000004f809a211 */ /* 0x008fca00028f0cf9 */
[----:B------:R1:W-:Y:S01]  /*1b6b0*/  @!P2 ST.E.128 [R8.64], RZ ;  /* 0x000000ff0800a985 */ /* 0x0003e2000c101d0a */
[-C--:B-----5:R-:W-:Y:S02]  /*1b6c0*/  @!P1 LEA.HI.X R7, R250, R4.reuse, R14, 0x1, P4 ;  /* 0x00000004fa079211 */ /* 0x0a0fe400020f0c0e */
[----:B--2---:R-:W-:-:S03]  /*1b6d0*/  @!P0 LEA.HI.X R3, R251, R4, R13, 0x1, P3 ;  /* 0x00000004fb038211 */ /* 0x004fc600018f0c0d */
[----:B------:R1:W-:Y:S04]  /*1b6e0*/  @!P1 ST.E.128 [R6.64], RZ ;  /* 0x000000ff06009985 */ /* 0x0003e8000c101d0a */
[----:B------:R1:W-:Y:S02]  /*1b6f0*/  @!P0 ST.E.128 [R2.64], RZ ;  /* 0x000000ff02008985 */ /* 0x0003e4000c101d0a */
.L_x_873:
[----:B------:R-:W-:Y:S05]  /*1b700*/  BSYNC B0 ;  /* 0x0000000000007941 */ /* 0x000fea0003800000 */
.L_x_872:
[----:B------:R-:W-:Y:S05]  /*1b710*/  BRA.DIV ~URZ, `(.L_x_874) ;  /* 0x00003f927f007947 */ /* 0x000fea000b800000 */
[----:B---3--:R3:W2:Y:S04]  /*1b720*/  SHFL.IDX PT, R4, R5, 0x1, 0x181f ;  /* 0x00381f0005047f89 */ /* 0x0086a800000e0000 */
[----:B-1----:R3:W1:Y:S02]  /*1b730*/  SHFL.IDX PT, R0, R12, 0x1, 0x181f ;  /* 0x00381f000c007f89 */ /* 0x00266400000e0000 */
.L_x_955:
        /* <DEDUP_REMOVED lines=13> */
[----:B------:R1:W-:Y:S01]  /*1b810*/  @!P2 ST.E.128 [R8.64], RZ ;  /* 0x000000ff0800a985 */ /* 0x0003e2000c101d0a */
[-C--:B-----5:R-:W-:Y:S02]  /*1b820*/  @!P1 LEA.HI.X R7, R250, R4.reuse, R14, 0x1, P4 ;  /* 0x00000004fa079211 */ /* 0x0a0fe400020f0c0e */
[----:B---3--:R-:W-:-:S03]  /*1b830*/  @!P0 LEA.HI.X R3, R251, R4, R13, 0x1, P3 ;  /* 0x00000004fb038211 */ /* 0x008fc600018f0c0d */
[----:B------:R1:W-:Y:S04]  /*1b840*/  @!P1 ST.E.128 [R6.64], RZ ;  /* 0x000000ff06009985 */ /* 0x0003e8000c101d0a */
[----:B------:R1:W-:Y:S02]  /*1b850*/  @!P0 ST.E.128 [R2.64], RZ ;  /* 0x000000ff02008985 */ /* 0x0003e4000c101d0a */
.L_x_876:
[----:B------:R-:W-:Y:S05]  /*1b860*/  BSYNC B0 ;  /* 0x0000000000007941 */ /* 0x000fea0003800000 */
.L_x_875:
[----:B------:R-:W-:Y:S05]  /*1b870*/  BRA.DIV ~URZ, `(.L_x_877) ;  /* 0x00003f227f007947 */ /* 0x000fea000b800000 */
[----:B--2---:R2:W3:Y:S02]  /*1b880*/  SHFL.IDX PT, R4, R5, 0x2, 0x181f ;  /* 0x00581f0005047f89 */ /* 0x0044e400000e0000 */
.L_x_956:
[----:B------:R-:W-:Y:S05]  /*1b890*/  BRA.DIV ~URZ, `(.L_x_878) ;  /* 0x00003f827f007947 */ /* 0x000fea000b800000 */
[----:B-1----:R1:W2:Y:S02]  /*1b8a0*/  SHFL.IDX PT, R0, R12, 0x2, 0x181f ;  /* 0x00581f000c007f89 */ /* 0x0022a400000e0000 */
.L_x_957:
[----:B------:R-:W-:Y:S01]  /*1b8b0*/  IADD3 R2, R11, 0x40, RZ ;  /* 0x000000400b027810 */ /* 0x000fe20007ffe0ff */
[----:B------:R-:W-:Y:S03]  /*1b8c0*/  BSSY B0, `(.L_x_879) ;  /* 0x0000011000007945 */ /* 0x000fe60003800000 */
[----:B------:R-:W-:-:S13]  /*1b8d0*/  ISETP.GE.AND P0, PT, R2, R10, PT ;  /* 0x0000000a0200720c */ /* 0x000fda0003f06270 */
[----:B------:R-:W-:Y:S05]  /*1b8e0*/  @P0 BRA `(.L_x_880) ;  /* 0x000000e000000947 */ /* 0x000fea0003800000 */
[----:B------:R-:W5:Y:S04]  /*1b8f0*/  LDL R14, [R1+0x74] ;  /* 0x00007400010e7983 */ /* 0x000f680000100800 */
[----:B----4-:R-:W4:Y:S01]  /*1b900*/  LDL R13, [R1+0x70] ;  /* 0x00007000010d7983 */ /* 0x010f220000100800 */
[----:B------:R-:W-:Y:S02]  /*1b910*/  ISETP.GE.AND P2, PT, R248, c[0x0][0x3c8], PT ;  /* 0x0000f200f8007a0c */ /* 0x000fe40003f46270 */
[----:B------:R-:W-:Y:S02]  /*1b920*/  ISETP.GE.AND P1, PT, R250, c[0x0][0x3c8], PT ;  /* 0x0000f200fa007a0c */ /* 0x000fe40003f26270 */
[----:B------:R-:W-:-:S09]  /*1b930*/  ISETP.GE.AND P0, PT, R251, c[0x0][0x3c8], PT ;  /* 0x0000f200fb007a0c */ /* 0x000fd20003f06270 */
[-C--:B--2---:R-:W-:Y:S02]  /*1b940*/  @!P2 LEA R8, P5, R248, R0.reuse, 0x1 ;  /* 0x00000000f808a211 */ /* 0x084fe400078a08ff */
[-C--:B------:R-:W-:Y:S02]  /*1b950*/  @!P1 LEA R6, P4, R250, R0.reuse, 0x1 ;  /* 0x00000000fa069211 */ /* 0x080fe400078808ff */
[----:B------:R-:W-:Y:S02]  /*1b960*/  @!P0 LEA R2, P3, R251, R0, 0x1 ;  /* 0x00000000fb028211 */ /* 0x000fe400078608ff */
[----:B---3--:R-:W-:-:S05]  /*1b970*/  @!P2 LEA.HI.X R9, R248, R4, R249, 0x1, P5 ;  /* 0x00000004f809a211 */ /* 0x008fca00028f0cf9 */
[----:B------:R2:W-:Y:S01]  /*1b980*/  @!P2 ST.E.128 [R8.64], RZ ;  /* 0x000000ff0800a985 */ /* 0x0005e2000c101d0a */
[-C--:B-----5:R-:W-:Y:S02]  /*1b990*/  @!P1 LEA.HI.X R7, R250, R4.reuse, R14, 0x1, P4 ;  /* 0x00000004fa079211 */ /* 0x0a0fe400020f0c0e */
[----:B----4-:R-:W-:-:S03]  /*1b9a0*/  @!P0 LEA.HI.X R3, R251, R4, R13, 0x1, P3 ;  /* 0x00000004fb038211 */ /* 0x010fc600018f0c0d */
[----:B------:R2:W-:Y:S04]  /*1b9b0*/  @!P1 ST.E.128 [R6.64], RZ ;  /* 0x000000ff06009985 */ /* 0x0005e8000c101d0a */
[----:B------:R2:W-:Y:S02]  /*1b9c0*/  @!P0 ST.E.128 [R2.64], RZ ;  /* 0x000000ff02008985 */ /* 0x0005e4000c101d0a */
.L_x_880:
[----:B------:R-:W-:Y:S05]  /*1b9d0*/  BSYNC B0 ;  /* 0x0000000000007941 */ /* 0x000fea0003800000 */
.L_x_879:
[----:B------:R-:W-:Y:S05]  /*1b9e0*/  BRA.DIV ~URZ, `(.L_x_881) ;  /* 0x00003eb27f007947 */ /* 0x000fea000b800000 */
[----:B---3--:R3:W1:Y:S04]  /*1b9f0*/  SHFL.IDX PT, R4, R5, 0x3, 0x181f ;  /* 0x00781f0005047f89 */ /* 0x00866800000e0000 */
[----:B--2---:R3:W2:Y:S02]  /*1ba00*/  SHFL.IDX PT, R0, R12, 0x3, 0x181f ;  /* 0x00781f000c007f89 */ /* 0x0046a400000e0000 */
.L_x_958:
[----:B------:R-:W-:-:S04]  /*1ba10*/  IADD3 R11, R11, 0x60, RZ ;  /* 0x000000600b0b7810 */ /* 0x000fc80007ffe0ff */
[----:B------:R-:W-:-:S13]  /*1ba20*/  ISETP.GE.AND P0, PT, R11, R10, PT ;  /* 0x0000000a0b00720c */ /* 0x000fda0003f06270 */
[----:B------:R-:W-:Y:S05]  /*1ba30*/  @P0 BRA `(.L_x_861) ;  /* 0x000000e000000947 */ /* 0x000fea0003800000 */
[----:B-1-34-:R-:W3:Y:S04]  /*1ba40*/  LDL R12, [R1+0x74] ;  /* 0x00007400010c7983 */ /* 0x01aee80000100800 */
[----:B------:R-:W4:Y:S01]  /*1ba50*/  LDL R5, [R1+0x70] ;  /* 0x0000700001057983 */ /* 0x000f220000100800 */
[----:B------:R-:W-:Y:S02]  /*1ba60*/  ISETP.GE.AND P2, PT, R248, c[0x0][0x3c8], PT ;  /* 0x0000f200f8007a0c */ /* 0x000fe40003f46270 */
[----:B------:R-:W-:Y:S02]  /*1ba70*/  ISETP.GE.AND P1, PT, R250, c[0x0][0x3c8], PT ;  /* 0x0000f200fa007a0c */ /* 0x000fe40003f26270 */
[----:B------:R-:W-:-:S09]  /*1ba80*/  ISETP.GE.AND P0, PT, R251, c[0x0][0x3c8], PT ;  /* 0x0000f200fb007a0c */ /* 0x000fd20003f06270 */
[-C--:B--2---:R-:W-:Y:S02]  /*1ba90*/  @!P2 LEA R8, P5, R248, R0.reuse, 0x1 ;  /* 0x00000000f808a211 */ /* 0x084fe400078a08ff */
[-C--:B------:R-:W-:Y:S02]  /*1baa0*/  @!P1 LEA R6, P4, R250, R0.reuse, 0x1 ;  /* 0x00000000fa069211 */ /* 0x080fe400078808ff */
[----:B------:R-:W-:Y:S02]  /*1bab0*/  @!P0 LEA R2, P3, R251, R0, 0x1 ;  /* 0x00000000fb028211 */ /* 0x000fe400078608ff */
[----:B------:R-:W-:-:S05]  /*1bac0*/  @!P2 LEA.HI.X R9, R248, R4, R249, 0x1, P5 ;  /* 0x00000004f809a211 */ /* 0x000fca00028f0cf9 */
[----:B------:R1:W-:Y:S01]  /*1bad0*/  @!P2 ST.E.128 [R8.64], RZ ;  /* 0x000000ff0800a985 */ /* 0x0003e2000c101d0a */
[-C--:B---3--:R-:W-:Y:S02]  /*1bae0*/  @!P1 LEA.HI.X R7, R250, R4.reuse, R12, 0x1, P4 ;  /* 0x00000004fa079211 */ /* 0x088fe400020f0c0c */
[----:B----4-:R-:W-:-:S03]  /*1baf0*/  @!P0 LEA.HI.X R3, R251, R4, R5, 0x1, P3 ;  /* 0x00000004fb038211 */ /* 0x010fc600018f0c05 */
[----:B------:R1:W-:Y:S04]  /*1bb00*/  @!P1 ST.E.128 [R6.64], RZ ;  /* 0x000000ff06009985 */ /* 0x0003e8000c101d0a */
[----:B------:R1:W-:Y:S02]  /*1bb10*/  @!P0 ST.E.128 [R2.64], RZ ;  /* 0x000000ff02008985 */ /* 0x0003e4000c101d0a */
.L_x_861:
[----:B------:R-:W-:Y:S05]  /*1bb20*/  BSYNC B1 ;  /* 0x0000000000017941 */ /* 0x000fea0003800000 */
.L_x_845:
[----:B------:R-:W-:-:S13]  /*1bb30*/  ISETP.NE.AND P0, PT, RZ, UR8, PT ;  /* 0x00000008ff007c0c */ /* 0x000fda000bf05270 */
[----:B------:R-:W-:Y:S01]  /*1bb40*/  @P0 WARPSYNC 0xffffffff ;  /* 0xffffffff00000948 */ /* 0x000fe20003800000 */
[----:B------:R-:W-:Y:S06]  /*1bb50*/  @P0 BAR.SYNC.DEFER_BLOCKING 0x5, 0x100 ;  /* 0x0144000000000b1d */ /* 0x000fec0000010000 */
[----:B------:R-:W5:Y:S02]  /*1bb60*/  @P0 LDS.128 R236, [0x18100] ;  /* 0x01810000ffec0984 */ /* 0x000f640000000c00 */
[----:B-1---5:R-:W-:Y:S01]  /*1bb70*/  @P0 IMAD.MOV.U32 R2, RZ, RZ, R236 ;  /* 0x000000ffff020224 */ /* 0x022fe200078e00ec */
[----:B--2-4-:R-:W-:-:S04]  /*1bb80*/  @P0 MOV R0, R237 ;  /* 0x000000ed00000202 */ /* 0x014fc80000000f00 */
[----:B------:R1:W-:Y:S04]  /*1bb90*/  @P0 STL [R1+0x7c], R2 ;  /* 0x00007c0201000387 */ /* 0x0003e80000100800 */
[----:B------:R1:W-:Y:S04]  /*1bba0*/  @P0 STL [R1+0x104], R0 ;  /* 0x0001040001000387 */ /* 0x0003e80000100800 */
[----:B------:R-:W-:Y:S06]  /*1bbb0*/  @P0 BAR.ARV 0x4, 0x100 ;  /* 0x0104000000000b1d */ /* 0x000fec0000002000 */
[----:B------:R-:W-:Y:S05]  /*1bbc0*/  @P0 BRA `(.L_x_882) ;  /* 0x00000fb000000947 */ /* 0x000fea0003800000 */
[----:B-1----:R-:W1:Y:S01]  /*1bbd0*/  S2R R0, SR_TID.X ;  /* 0x0000000000007919 */ /* 0x002e620000002100 */
[----:B------:R-:W-:Y:S01]  /*1bbe0*/  IMAD.MOV.U32 R8, RZ, RZ, RZ ;  /* 0x000000ffff087224 */ /* 0x000fe200078e00ff */
[----:B-1-3--:R-:W-:-:S04]  /*1bbf0*/  LOP3.LUT R12, R0, 0x1f, RZ, 0xc0, !PT ;  /* 0x0000001f000c7812 */ /* 0x00afc800078ec0ff */
[----:B------:R-:W-:Y:S01]  /*1bc00*/  ISETP.NE.AND P6, PT, R12, 0x1f, PT ;  /* 0x0000001f0c00780c */ /* 0x000fe20003fc5270 */
[----:B------:R-:W-:Y:S10]  /*1bc10*/  BRA.DIV ~URZ, `(.L_x_883) ;  /* 0x00003d727f007947 */ /* 0x000ff4000b800000 */
[----:B------:R1:W2:Y:S02]  /*1bc20*/  SHFL.IDX PT, R9, R22, RZ, 0x1f ;  /* 0x00001fff16097589 */ /* 0x0002a400000e0000 */
.L_x_959:
[----:B------:R-:W-:Y:S05]  /*1bc30*/  BRA.DIV ~URZ, `(.L_x_884) ;  /* 0x00003dd27f007947 */ /* 0x000fea000b800000 */
[----:B------:R3:W4:Y:S02]  /*1bc40*/  SHFL.IDX PT, R6, R22, 0x1, 0x1f ;  /* 0x00201f0016067f89 */ /* 0x00072400000e0000 */
.L_x_960:
[----:B------:R-:W-:Y:S02]  /*1bc50*/  IMAD.IADD R0, R239, 0x1, R12 ;  /* 0x00000001ef007824 */ /* 0x000fe400078e020c */
[----:B------:R-:W-:-:S03]  /*1bc60*/  IMAD.MOV.U32 R7, RZ, RZ, RZ ;  /* 0x000000ffff077224 */ /* 0x000fc600078e00ff */
[----:B------:R-:W-:-:S13]  /*1bc70*/  ISETP.GE.OR P0, PT, R0, c[0x0][0x53c], !P6 ;  /* 0x00014f0000007a0c */ /* 0x000fda0007706670 */
[----:B------:R-:W-:Y:S01]  /*1bc80*/  @!P0 MOV R2, 0x4 ;  /* 0x0000000400028802 */ /* 0x000fe20000000f00 */
[----:B------:R-:W-:-:S04]  /*1bc90*/  @!P0 IMAD.MOV.U32 R4, RZ, RZ, 0x4 ;  /* 0x00000004ff048424 */ /* 0x000fc800078e00ff */
        /* <DEDUP_REMOVED lines=13> */
.L_x_961:
        /* <DEDUP_REMOVED lines=16> */
.L_x_962:
[----:B---3--:R-:W-:Y:S01]  /*1be70*/  IMAD R0, R0, c[0x0][0x538], RZ ;  /* 0x00014e0000007a24 */ /* 0x008fe200078e02ff */
[----:B------:R-:W-:Y:S04]  /*1be80*/  BSSY B1, `(.L_x_887) ;  /* 0x00000c3000017945 */ /* 0x000fe80003800000 */
[----:B----4-:R-:W-:-:S04]  /*1be90*/  IADD3 R6, R0, R6, RZ ;  /* 0x0000000600067210 */ /* 0x010fc80007ffe0ff */
[----:B--2---:R-:W-:-:S13]  /*1bea0*/  ISETP.GT.AND P0, PT, R6, R9, PT ;  /* 0x000000090600720c */ /* 0x004fda0003f04270 */
[----:B------:R-:W-:Y:S05]  /*1beb0*/  @P0 BRA `(.L_x_888) ;  /* 0x0000025000000947 */ /* 0x000fea0003800000 */
.L_x_892:
        /* <DEDUP_REMOVED lines=8> */
[----:B-1----:R-:W-:Y:S01]  /*1bf40*/  @!P0 MOV R4, 0x4 ;  /* 0x0000000400048802 */ /* 0x002fe20000000f00 */
        /* <DEDUP_REMOVED lines=8> */
.L_x_963:
        /* <DEDUP_REMOVED lines=16> */
.L_x_964:
[----:B--2---:R-:W-:-:S05]  /*1c0d0*/  IMAD R0, R0, c[0x0][0x538], RZ ;  /* 0x00014e0000007a24 */ /* 0x004fca00078e02ff */
[----:B------:R-:W-:-:S04]  /*1c0e0*/  IADD3 R6, R0, R6, RZ ;  /* 0x0000000600067210 */ /* 0x000fc80007ffe0ff */
[----:B------:R-:W-:-:S13]  /*1c0f0*/  ISETP.GT.AND P0, PT, R6, R9, PT ;  /* 0x000000090600720c */ /* 0x000fda0003f04270 */
[----:B-1----:R-:W-:Y:S05]  /*1c100*/  @!P0 BRA `(.L_x_892) ;  /* 0xfffffdb000008947 */ /* 0x002fea000383ffff */
.L_x_888:
[----:B------:R-:W-:-:S05]  /*1c110*/  IADD3 R6, -R0, R6, RZ ;  /* 0x0000000600067210 */ /* 0x000fca0007ffe1ff */
[----:B------:R-:W-:-:S05]  /*1c120*/  IMAD R0, R4, c[0x0][0x538], R6 ;  /* 0x00014e0004007a24 */ /* 0x000fca00078e0206 */
[----:B------:R-:W-:Y:S01]  /*1c130*/  ISETP.GT.AND P0, PT, R0, R9, PT ;  /* 0x000000090000720c */ /* 0x000fe20003f04270 */
[----:B------:R-:W-:-:S12]  /*1c140*/  BRA.DIV ~URZ, `(.L_x_893) ;  /* 0x00003d527f007947 */ /* 0x000fd8000b800000 */
[----:B------:R-:W-:-:S04]  /*1c150*/  VOTE.ANY R5, PT, !P0 ;  /* 0x0000000000057806 */ /* 0x000fc800040e0100 */
.L_x_965:
[----:B------:R-:W2:Y:S02]  /*1c160*/  POPC R0, R5 ;  /* 0x0000000500007309 */ /* 0x000ea40000000000 */
[----:B--2---:R-:W-:Y:S01]  /*1c170*/  IADD3 R239, R0, R239, RZ ;  /* 0x000000ef00ef7210 */ /* 0x004fe20007ffe0ff */
[----:B------:R-:W-:Y:S05]  /*1c180*/  BRA.DIV ~URZ, `(.L_x_894) ;  /* 0x00003d627f007947 */ /* 0x000fea000b800000 */
[----:B------:R2:W3:Y:S04]  /*1c190*/  SHFL.IDX PT, R7, R7, R0, 0x1f ;  /* 0x00001f0007077589 */ /* 0x0004e800000e0000 */
[----:B------:R2:W4:Y:S02]  /*1c1a0*/  SHFL.IDX PT, R8, R8, R0, 0x1f ;  /* 0x00001f0008087589 */ /* 0x00052400000e0000 */
.L_x_966:
[----:B------:R-:W-:Y:S01]  /*1c1b0*/  ISETP.NE.AND P0, PT, R5, RZ, PT ;  /* 0x000000ff0500720c */ /* 0x000fe20003f05270 */
[----:B------:R-:W-:-:S12]  /*1c1c0*/  BSSY B0, `(.L_x_895) ;  /* 0x0000005000007945 */ /* 0x000fd80003800000 */
[----:B------:R-:W-:Y:S05]  /*1c1d0*/  @!P0 BRA `(.L_x_896) ;  /* 0x0000003000008947 */ /* 0x000fea0003800000 */
[----:B--2---:R-:W-:Y:S01]  /*1c1e0*/  IADD3 R0, R0, -0x1, RZ ;  /* 0xffffffff00007810 */ /* 0x004fe20007ffe0ff */
[----:B------:R-:W-:Y:S05]  /*1c1f0*/  BRA.DIV ~URZ, `(.L_x_897) ;  /* 0x00003de27f007947 */ /* 0x000fea000b800000 */
[----:B------:R2:W1:Y:S02]  /*1c200*/  SHFL.IDX PT, R10, R4, R0, 0x1f ;  /* 0x00001f00040a7589 */ /* 0x00046400000e0000 */
.L_x_896:
[----:B------:R-:W-:Y:S05]  /*1c210*/  BSYNC B0 ;  /* 0x0000000000007941 */ /* 0x000fea0003800000 */
.L_x_895:
[----:B-12---:R-:W-:Y:S01]  /*1c220*/  IMAD R0, R10, c[0x0][0x538], R6 ;  /* 0x00014e000a007a24 */ /* 0x006fe200078e0206 */
[----:B----4-:R-:W-:Y:S01]  /*1c230*/  ISETP.NE.AND P0, PT, R8, 0x1, PT ;  /* 0x000000010800780c */ /* 0x010fe20003f05270 */
[----:B------:R-:W-:Y:S03]  /*1c240*/  BSSY B0, `(.L_x_898) ;  /* 0x000007e000007945 */ /* 0x000fe60003800000 */
[----:B------:R1:W-:Y:S01]  /*1c250*/  STL [R1+0x7c], R0 ;  /* 0x00007c0001007387 */ /* 0x0003e20000100800 */
[----:B------:R-:W-:-:S08]  /*1c260*/  IADD3 R9, -R0, R9, RZ ;  /* 0x0000000900097210 */ /* 0x000fd00007ffe1ff */
[----:B------:R-:W-:Y:S05]  /*1c270*/  @!P0 BRA `(.L_x_899) ;  /* 0x000003b000008947 */ /* 0x000fea0003800000 */
[-C--:B---3--:R-:W-:Y:S02]  /*1c280*/  IABS R2, R7.reuse ;  /* 0x0000000700027213 */ /* 0x088fe40000000000 */
[----:B------:R-:W-:Y:S02]  /*1c290*/  IABS R6, R8 ;  /* 0x0000000800067213 */ /* 0x000fe40000000000 */
[----:B------:R-:W2:Y:S01]  /*1c2a0*/  I2F.RP R4, R2 ;  /* 0x0000000200047306 */ /* 0x000ea20000209400 */
[----:B------:R-:W-:Y:S02]  /*1c2b0*/  IABS R10, R7 ;  /* 0x00000007000a7213 */ /* 0x000fe40000000000 */
[----:B------:R-:W-:-:S05]  /*1c2c0*/  IABS R3, R9 ;  /* 0x0000000900037213 */ /* 0x000fca0000000000 */
[----:B------:R-:W-:Y:S08]  /*1c2d0*/  I2F.RP R11, R6 ;  /* 0x00000006000b7306 */ /* 0x000ff00000209400 */
[----:B--2---:R-:W2:Y:S02]  /*1c2e0*/  MUFU.RCP R4, R4 ;  /* 0x0000000400047308 */ /* 0x004ea40000001000 */
[----:B--2---:R-:W-:-:S06]  /*1c2f0*/  IADD3 R4, R4, 0xffffffe, RZ ;  /* 0x0ffffffe04047810 */ /* 0x004fcc0007ffe0ff */
[----:B------:R-:W2:Y:S02]  /*1c300*/  F2I.FTZ.U32.TRUNC.NTZ R5, R4 ;  /* 0x0000000400057305 */ /* 0x000ea4000021f000 */
[----:B-12---:R-:W-:Y:S02]  /*1c310*/  IMAD.MOV R0, RZ, RZ, -R5 ;  /* 0x000000ffff007224 */ /* 0x006fe400078e0a05 */
[----:B------:R-:W-:Y:S02]  /*1c320*/  IMAD.MOV.U32 R4, RZ, RZ, RZ ;  /* 0x000000ffff047224 */ /* 0x000fe400078e00ff */
[----:B------:R-:W-:-:S04]  /*1c330*/  IMAD R0, R0, R2, RZ ;  /* 0x0000000200007224 */ /* 0x000fc800078e02ff */
[----:B------:R-:W-:-:S04]  /*1c340*/  IMAD.HI.U32 R5, R5, R0, R4 ;  /* 0x0000000005057227 */ /* 0x000fc800078e0004 */
[----:B------:R-:W-:-:S04]  /*1c350*/  IMAD.MOV R0, RZ, RZ, -R10 ;  /* 0x000000ffff007224 */ /* 0x000fc800078e0a0a */
[----:B------:R-:W-:Y:S02]  /*1c360*/  IMAD.MOV.U32 R4, RZ, RZ, R0 ;  /* 0x000000ffff047224 */ /* 0x000fe400078e0000 */
        /* <DEDUP_REMOVED lines=14> */
[----:B------:R-:W-:Y:S01]  /*1c450*/  @!P1 IADD3 R0, -R0, RZ, RZ ;  /* 0x000000ff00009210 */ /* 0x000fe20007ffe1ff */
[----:B------:R-:W-:Y:S01]  /*1c460*/  IMAD.MOV.U32 R4, RZ, RZ, R2 ;  /* 0x000000ffff047224 */ /* 0x000fe200078e0002 */
[----:B------:R-:W-:Y:S02]  /*1c470*/  IABS R2, R8 ;  /* 0x0000000800027213 */ /* 0x000fe40000000000 */
[----:B------:R-:W-:Y:S01]  /*1c480*/  @!P0 LOP3.LUT R0, RZ, R7, RZ, 0x33, !PT ;  /* 0x00000007ff008212 */ /* 0x000fe200078e33ff */
[----:B------:R-:W-:Y:S02]  /*1c490*/  IMAD R4, R4, R6, RZ ;  /* 0x0000000604047224 */ /* 0x000fe400078e02ff */
[----:B------:R-:W-:Y:S01]  /*1c4a0*/  IMAD.MOV R5, RZ, RZ, -R2 ;  /* 0x000000ffff057224 */ /* 0x000fe200078e0a02 */
[----:B------:R-:W-:Y:S01]  /*1c4b0*/  IABS R10, R0 ;  /* 0x00000000000a7213 */ /* 0x000fe20000000000 */
        /* <DEDUP_REMOVED lines=17> */
[----:B------:R-:W-:-:S04]  /*1c5d0*/  IMAD.MOV R3, RZ, RZ, -R2 ;  /* 0x000000ffff037224 */ /* 0x000fc800078e0a02 */
[C---:B------:R-:W-:Y:S02]  /*1c5e0*/  IMAD R3, R8.reuse, R3, R0 ;  /* 0x0000000308037224 */ /* 0x040fe400078e0200 */
[----:B------:R-:W-:Y:S02]  /*1c5f0*/  IMAD R8, R8, 0x1000000, R2 ;  /* 0x0100000008087824 */ /* 0x000fe400078e0202 */
[----:B------:R-:W-:Y:S02]  /*1c600*/  IMAD R2, R7, R4, R9 ;  /* 0x0000000407027224 */ /* 0x000fe400078e0209 */
[----:B------:R-:W-:Y:S01]  /*1c610*/  IMAD R238, R3, 0x10000, R8 ;  /* 0x0001000003ee7824 */ /* 0x000fe200078e0208 */
[----:B------:R-:W-:Y:S05]  /*1c620*/  BRA `(.L_x_900) ;  /* 0x000003f000007947 */ /* 0x000fea0003800000 */
.L_x_899:
[----:B------:R-:W-:-:S04]  /*1c630*/  IMAD.MOV.U32 R4, RZ, RZ, 0x4 ;  /* 0x00000004ff047424 */ /* 0x000fc800078e00ff */
[----:B------:R-:W-:-:S06]  /*1c640*/  IMAD.WIDE R4, R239, R4, c[0x0][0x590] ;  /* 0x00016400ef047625 */ /* 0x000fcc00078e0204 */
[----:B------:R-:W2:Y:S01]  /*1c650*/  LDG.E R4, [R4.64] ;  /* 0x0000000a04047981 */ /* 0x000ea2000c1e1900 */
[----:B------:R-:W-:Y:S01]  /*1c660*/  IABS R6, R9 ;  /* 0x0000000900067213 */ /* 0x000fe20000000000 */
[----:B--23--:R-:W-:-:S05]  /*1c670*/  IMAD R10, R4, R7, RZ ;  /* 0x00000007040a7224 */ /* 0x00cfca00078e02ff */
[-C--:B------:R-:W-:Y:S02]  /*1c680*/  IABS R5, R10.reuse ;  /* 0x0000000a00057213 */ /* 0x080fe40000000000 */
[----:B------:R-:W-:Y:S02]  /*1c690*/  IABS R8, R10 ;  /* 0x0000000a00087213 */ /* 0x000fe40000000000 */
[----:B------:R-:W2:Y:S08]  /*1c6a0*/  I2F.RP R2, R5 ;  /* 0x0000000500027306 */ /* 0x000eb00000209400 */
[----:B--2---:R-:W2:Y:S02]  /*1c6b0*/  MUFU.RCP R2, R2 ;  /* 0x0000000200027308 */ /* 0x004ea40000001000 */
[----:B--2---:R-:W-:-:S06]  /*1c6c0*/  IADD3 R2, R2, 0xffffffe, RZ ;  /* 0x0ffffffe02027810 */ /* 0x004fcc0007ffe0ff */
[----:B------:R-:W2:Y:S02]  /*1c6d0*/  F2I.FTZ.U32.TRUNC.NTZ R3, R2 ;  /* 0x0000000200037305 */ /* 0x000ea4000021f000 */
[----:B-12---:R-:W-:Y:S02]  /*1c6e0*/  IMAD.MOV R0, RZ, RZ, -R3 ;  /* 0x000000ffff007224 */ /* 0x006fe400078e0a03 */
[----:B------:R-:W-:Y:S02]  /*1c6f0*/  IMAD.MOV.U32 R2, RZ, RZ, RZ ;  /* 0x000000ffff027224 */ /* 0x000fe400078e00ff */
[----:B------:R-:W-:-:S04]  /*1c700*/  IMAD R0, R0, R5, RZ ;  /* 0x0000000500007224 */ /* 0x000fc800078e02ff */
        /* <DEDUP_REMOVED lines=11> */
[----:B------:R-:W-:-:S05]  /*1c7c0*/  @P2 IADD3 R0, R0, 0x1, RZ ;  /* 0x0000000100002810 */ /* 0x000fca0007ffe0ff */
[----:B------:R-:W-:-:S04]  /*1c7d0*/  IMAD.MOV.U32 R2, RZ, RZ, R0 ;  /* 0x000000ffff027224 */ /* 0x000fc800078e0000 */
[----:B------:R-:W-:Y:S01]  /*1c7e0*/  @!P1 IMAD.MOV R2, RZ, RZ, -R2 ;  /* 0x000000ffff029224 */ /* 0x000fe200078e0a02 */
[----:B------:R-:W-:-:S05]  /*1c7f0*/  @!P0 LOP3.LUT R2, RZ, R10, RZ, 0x33, !PT ;  /* 0x0000000aff028212 */ /* 0x000fca00078e33ff */
[----:B------:R-:W-:Y:S02]  /*1c800*/  IMAD R8, R4, R2, RZ ;  /* 0x0000000204087224 */ /* 0x000fe400078e02ff */
[----:B------:R-:W-:-:S03]  /*1c810*/  IMAD.MOV R2, RZ, RZ, -R2 ;  /* 0x000000ffff027224 */ /* 0x000fc600078e0a02 */
[----:B------:R-:W-:Y:S01]  /*1c820*/  IADD3 R0, -R8, c[0x0][0x538], RZ ;  /* 0x00014e0008007a10 */ /* 0x000fe20007ffe1ff */
[----:B------:R-:W-:-:S03]  /*1c830*/  IMAD R9, R10, R2, R9 ;  /* 0x000000020a097224 */ /* 0x000fc600078e0209 */
[----:B------:R-:W-:Y:S02]  /*1c840*/  IMNMX R0, R4, R0, PT ;  /* 0x0000000004007217 */ /* 0x000fe40003800200 */
[----:B------:R-:W-:Y:S02]  /*1c850*/  IABS R6, R9 ;  /* 0x0000000900067213 */ /* 0x000fe40000000000 */
[-C--:B------:R-:W-:Y:S02]  /*1c860*/  IABS R3, R0.reuse ;  /* 0x0000000000037213 */ /* 0x080fe40000000000 */
[----:B------:R-:W-:Y:S02]  /*1c870*/  IABS R10, R0 ;  /* 0x00000000000a7213 */ /* 0x000fe40000000000 */
[----:B------:R-:W1:Y:S01]  /*1c880*/  I2F.RP R4, R3 ;  /* 0x0000000300047306 */ /* 0x000e620000209400 */
[----:B------:R-:W-:-:S07]  /*1c890*/  IADD3 R8, R8, 0x1000000, R9 ;  /* 0x0100000008087810 */ /* 0x000fce0007ffe009 */
[----:B-1----:R-:W1:Y:S02]  /*1c8a0*/  MUFU.RCP R4, R4 ;  /* 0x0000000400047308 */ /* 0x002e640000001000 */
[----:B-1----:R-:W-:-:S06]  /*1c8b0*/  IADD3 R4, R4, 0xffffffe, RZ ;  /* 0x0ffffffe04047810 */ /* 0x002fcc0007ffe0ff */
[----:B------:R-:W1:Y:S02]  /*1c8c0*/  F2I.FTZ.U32.TRUNC.NTZ R5, R4 ;  /* 0x0000000400057305 */ /* 0x000e64000021f000 */
[----:B-1----:R-:W-:-:S05]  /*1c8d0*/  IADD3 R4, RZ, -R5, RZ ;  /* 0x80000005ff047210 */ /* 0x002fca0007ffe0ff */
[----:B------:R-:W-:Y:S02]  /*1c8e0*/  IMAD.MOV.U32 R2, RZ, RZ, R4 ;  /* 0x000000ffff027224 */ /* 0x000fe400078e0004 */
[----:B------:R-:W-:Y:S02]  /*1c8f0*/  IMAD.MOV.U32 R4, RZ, RZ, RZ ;  /* 0x000000ffff047224 */ /* 0x000fe400078e00ff */
        /* <DEDUP_REMOVED lines=13> */
[----:B------:R-:W-:-:S06]  /*1c9d0*/  IMAD.MOV R3, RZ, RZ, -R0 ;  /* 0x000000ffff037224 */ /* 0x000fcc00078e0a00 */
[----:B------:R-:W-:-:S06]  /*1c9e0*/  @P2 IADD3 R2, R2, 0x1, RZ ;  /* 0x0000000102022810 */ /* 0x000fcc0007ffe0ff */
[----:B------:R-:W-:Y:S01]  /*1c9f0*/  @!P1 IMAD.MOV R2, RZ, RZ, -R2 ;  /* 0x000000ffff029224 */ /* 0x000fe200078e0a02 */
[----:B------:R-:W-:-:S05]  /*1ca00*/  @!P0 LOP3.LUT R2, RZ, R0, RZ, 0x33, !PT ;  /* 0x00000000ff028212 */ /* 0x000fca00078e33ff */
[----:B------:R-:W-:Y:S02]  /*1ca10*/  IMAD R238, R2, R3, R8 ;  /* 0x0000000302ee7224 */ /* 0x000fe400078e0208 */
.L_x_900:
[----:B------:R-:W-:Y:S05]  /*1ca20*/  BSYNC B0 ;  /* 0x0000000000007941 */ /* 0x000fea0003800000 */
.L_x_898:
[----:B------:R-:W-:-:S04]  /*1ca30*/  LOP3.LUT R2, RZ, R2, RZ, 0x33, !PT ;  /* 0x00000002ff027212 */ /* 0x000fc800078e33ff */
[----:B------:R-:W-:-:S05]  /*1ca40*/  IADD3 R0, R2, R7, RZ ;  /* 0x0000000702007210 */ /* 0x000fca0007ffe0ff */
[----:B------:R1:W-:Y:S01]  /*1ca50*/  STL [R1+0x104], R0 ;  /* 0x0001040001007387 */ /* 0x0003e20000100800 */
[----:B------:R-:W-:Y:S05]  /*1ca60*/  BRA `(.L_x_901) ;  /* 0x0000004000007947 */ /* 0x000fea0003800000 */
.L_x_889:
[----:B------:R2:W-:Y:S01]  /*1ca70*/  STL [R1+0x7c], R9 ;  /* 0x00007c0901007387 */ /* 0x0005e20000100800 */
[----:B------:R-:W-:Y:S02]  /*1ca80*/  MOV R238, RZ ;  /* 0x000000ff00ee7202 */ /* 0x000fe40000000f00 */
[----:B------:R-:W-:Y:S01]  /*1ca90*/  MOV R239, c[0x0][0x53c] ;  /* 0x00014f0000ef7a02 */ /* 0x000fe20000000f00 */
[----:B------:R2:W-:Y:S04]  /*1caa0*/  STL [R1+0x104], RZ ;  /* 0x000104ff01007387 */ /* 0x0005e80000100800 */
.L_x_901:
[----:B------:R-:W-:Y:S05]  /*1cab0*/  BSYNC B1 ;  /* 0x0000000000017941 */ /* 0x000fea0003800000 */
.L_x_887:
[----:B------:R-:W3:Y:S04]  /*1cac0*/  LDL R2, [R1+0x7c] ;  /* 0x00007c0001027983 */ /* 0x000ee80000100800 */
[----:B-1----:R-:W4:Y:S01]  /*1cad0*/  LDL R0, [R1+0x104] ;  /* 0x0001040001007983 */ /* 0x002f220000100800 */
[----:B------:R-:W-:Y:S03]  /*1cae0*/  WARPSYNC 0xffffffff ;  /* 0xffffffff00007948 */ /* 0x000fe60003800000 */
[----:B------:R-:W-:Y:S01]  /*1caf0*/  BAR.SYNC.DEFER_BLOCKING 0x4, 0x100 ;  /* 0x0104000000007b1d */ /* 0x000fe20000010000 */
[----:B------:R-:W-:Y:S01]  /*1cb00*/  ISETP.NE.AND P0, PT, R12, RZ, PT ;  /* 0x000000ff0c00720c */ /* 0x000fe20003f05270 */
[----:B------:R-:W-:Y:S01]  /*1cb10*/  IMAD.MOV.U32 R6, RZ, RZ, R238 ;  /* 0x000000ffff067224 */ /* 0x000fe200078e00ee */
[----:B------:R-:W-:-:S11]  /*1cb20*/  MOV R7, R239 ;  /* 0x000000ef00077202 */ /* 0x000fd60000000f00 */
[----:B---3--:R-:W-:Y:S01]  /*1cb30*/  @!P0 IMAD.MOV.U32 R236, RZ, RZ, R2 ;  /* 0x000000ffffec8224 */ /* 0x008fe200078e0002 */
[----:B----4-:R-:W-:-:S03]  /*1cb40*/  MOV R5, R0 ;  /* 0x0000000000057202 */ /* 0x010fc60000000f00 */
[----:B------:R-:W-:-:S05]  /*1cb50*/  IMAD.MOV.U32 R4, RZ, RZ, R236 ;  /* 0x000000ffff047224 */ /* 0x000fca00078e00ec */
[----:B------:R1:W-:Y:S04]  /*1cb60*/  @!P0 STS.128 [0x18100], R4 ;  /* 0x01810004ff008388 */ /* 0x0003e80000000c00 */
[----:B------:R-:W-:Y:S06]  /*1cb70*/  BAR.ARV 0x5, 0x100 ;  /* 0x0144000000007b1d */ /* 0x000fec0000002000 */
.L_x_882:
[----:B------:R-:W-:-:S13]  /*1cb80*/  ISETP.GE.AND P0, PT, R239, c[0x0][0x53c], PT ;  /* 0x00014f00ef007a0c */ /* 0x000fda0003f06270 */
[----:B-123--:R-:W-:Y:S01]  /*1cb90*/  @P0 CALL.REL.NOINC `(.L_x_902) ;  /* 0x0000001000000944 */ /* 0x00efe20003c00000 */
[----:B------:R-:W-:Y:S05]  /*1cba0*/  BRA `(.L_x_903) ;  /* 0xfffe55f000007947 */ /* 0x000fea000383ffff */
.L_x_902:
[----:B------:R-:W-:Y:S05]  /*1cbb0*/  EXIT ;  /* 0x000000000000794d */ /* 0x000fea0003800000 */
.L_x_688:
[----:B------:R-:W-:Y:S01]  /*1cbc0*/  IMAD.MOV.U32 R0, RZ, RZ, R5 ;  /* 0x000000ffff007224 */ /* 0x000fe200078e0005 */
[----:B------:R-:W-:Y:S02]  /*1cbd0*/  MOV R3, 0x1 ;  /* 0x0000000100037802 */ /* 0x000fe40000000f00 */
[----:B------:R-:W-:Y:S02]  /*1cbe0*/  MOV R2, 0x1cc00 ;  /* 0x0001cc0000027802 */ /* 0x000fe40000000f00 */
[----:B------:R-:W-:Y:S05]  /*1cbf0*/  CALL.REL.NOINC `($__internal_14_$__cuda_sm70_shflsync_up_p) ;  /* 0x0000b6e000007944 */ /* 0x000fea0003c00000 */
[----:B------:R-:W-:Y:S01]  /*1cc00*/  MOV R0, R4 ;  /* 0x0000000400007202 */ /* 0x000fe20000000f00 */
[----:B------:R-:W-:Y:S05]  /*1cc10*/  BRA `(.L_x_904) ;  /* 0xfffe38b000007947 */ /* 0x000fea000383ffff */
.L_x_689:
[----:B------:R-:W-:Y:S01]  /*1cc20*/  IMAD.MOV.U32 R0, RZ, RZ, R5 ;  /* 0x000000ffff007224 */ /* 0x000fe200078e0005 */
[----:B------:R-:W-:Y:S02]  /*1cc30*/  MOV R3, 0x2 ;  /* 0x0000000200037802 */ /* 0x000fe40000000f00 */
[----:B------:R-:W-:Y:S02]  /*1cc40*/  MOV R2, 0x1cc60 ;  /* 0x0001cc6000027802 */ /* 0x000fe40000000f00 */
[----:B------:R-:W-:Y:S05]  /*1cc50*/  CALL.REL.NOINC `($__internal_14_$__cuda_sm70_shflsync_up_p) ;  /* 0x0000b68000007944 */ /* 0x000fea0003c00000 */
[----:B------:R-:W-:Y:S01]  /*1cc60*/  SEL R4, R4, RZ, P4 ;  /* 0x000000ff04047207 */ /* 0x000fe20002000000 */
[----:B------:R-:W-:Y:S01]  /*1cc70*/  IMAD.MOV.U32 R3, RZ, RZ, 0x4 ;  /* 0x00000004ff037424 */ /* 0x000fe200078e00ff */
[----:B------:R-:W-:-:S03]  /*1cc80*/  MOV R2, 0x1ccb0 ;  /* 0x0001ccb000027802 */ /* 0x000fc60000000f00 */
[----:B------:R-:W-:Y:S02]  /*1cc90*/  IMAD.IADD R0, R5, 0x1, R4 ;  /* 0x0000000105007824 */ /* 0x000fe400078e0204 */
        /* <DEDUP_REMOVED lines=13> */
[----:B------:R-:W-:Y:S02]  /*1cd70*/  MOV R2, 0x1f ;  /* 0x0000001f00027802 */ /* 0x000fe40000000f00 */
[----:B------:R-:W-:Y:S01]  /*1cd80*/  MOV R237, 0xffffffff ;  /* 0xffffffff00ed7802 */ /* 0x000fe20000000f00 */
[----:B------:R-:W-:Y:S01]  /*1cd90*/  IMAD.IADD R4, R0, 0x1, R4 ;  /* 0x0000000100047824 */ /* 0x000fe200078e0204 */
[----:B------:R-:W-:-:S03]  /*1cda0*/  MOV R3, 0x1cdd0 ;  /* 0x0001cdd000037802 */ /* 0x000fc60000000f00 */
[----:B------:R-:W-:Y:S02]  /*1cdb0*/  IMAD.MOV.U32 R20, RZ, RZ, R4 ;  /* 0x000000ffff147224 */ /* 0x000fe400078e0004 */
[----:B------:R-:W-:Y:S05]  /*1cdc0*/  CALL.REL.NOINC `($__internal_13_$__cuda_sm70_shflsync_idx_p) ;  /* 0x0000b4c000007944 */ /* 0x000fea0003c00000 */
[----:B------:R-:W-:Y:S01]  /*1cdd0*/  MOV R0, R202 ;  /* 0x000000ca00007202 */ /* 0x000fe20000000f00 */
[----:B------:R-:W-:Y:S05]  /*1cde0*/  BRA `(.L_x_905) ;  /* 0xfffe37e000007947 */ /* 0x000fea000383ffff */
.L_x_691:
[----:B------:R-:W-:Y:S02]  /*1cdf0*/  SEL R0, RZ, 0x1, P0 ;  /* 0x00000001ff007807 */ /* 0x000fe40000000000 */
[----:B------:R-:W-:Y:S02]  /*1ce00*/  MOV R2, 0x1ce20 ;  /* 0x0001ce2000027802 */ /* 0x000fe40000000f00 */
[----:B------:R-:W-:Y:S05]  /*1ce10*/  CALL.REL.NOINC `($__internal_15_$__cuda_sm70_votesync_ballot) ;  /* 0x0000b52000007944 */ /* 0x000fea0003c00000 */
[----:B------:R-:W-:Y:S01]  /*1ce20*/  MOV R6, R0 ;  /* 0x0000000000067202 */ /* 0x000fe20000000f00 */
[----:B------:R-:W-:Y:S05]  /*1ce30*/  BRA `(.L_x_906) ;  /* 0xfffe382000007947 */ /* 0x000fea000383ffff */
.L_x_692:
[----:B------:R-:W-:Y:S01]  /*1ce40*/  IMAD.MOV.U32 R20, RZ, RZ, R9 ;  /* 0x000000ffff147224 */ /* 0x000fe200078e0009 */
[----:B------:R-:W-:Y:S01]  /*1ce50*/  MOV R201, 0x1f ;  /* 0x0000001f00c97802 */ /* 0x000fe20000000f00 */
[----:B------:R-:W-:Y:S01]  /*1ce60*/  IMAD.MOV.U32 R2, RZ, RZ, R0 ;  /* 0x000000ffff027224 */ /* 0x000fe200078e0000 */
[----:B------:R-:W-:Y:S02]  /*1ce70*/  MOV R237, 0xffffffff ;  /* 0xffffffff00ed7802 */ /* 0x000fe40000000f00 */
[----:B------:R-:W-:Y:S02]  /*1ce80*/  MOV R3, 0x1cea0 ;  /* 0x0001cea000037802 */ /* 0x000fe40000000f00 */
[----:B------:R-:W-:Y:S05]  /*1ce90*/  CALL.REL.NOINC `($__internal_13_$__cuda_sm70_shflsync_idx_p) ;  /* 0x0000b3f000007944 */ /* 0x000fea0003c00000 */
[----:B------:R-:W-:Y:S01]  /*1cea0*/  IMAD.MOV.U32 R12, RZ, RZ, R202 ;  /* 0x000000ffff0c7224 */ /* 0x000fe200078e00ca */
[----:B------:R-:W-:Y:S01]  /*1ceb0*/  MOV R5, RZ ;  /* 0x000000ff00057202 */ /* 0x000fe20000000f00 */
[----:B------:R-:W-:Y:S01]  /*1cec0*/  IMAD.MOV.U32 R20, RZ, RZ, R8 ;  /* 0x000000ffff147224 */ /* 0x000fe200078e0008 */
[----:B------:R-:W-:Y:S01]  /*1ced0*/  MOV R201, 0x1f ;  /* 0x0000001f00c97802 */ /* 0x000fe20000000f00 */
[----:B------:R-:W-:Y:S01]  /*1cee0*/  IMAD.MOV.U32 R2, RZ, RZ, R0 ;  /* 0x000000ffff027224 */ /* 0x000fe200078e0000 */
[----:B------:R-:W-:-:S02]  /*1cef0*/  MOV R237, 0xffffffff ;  /* 0xffffffff00ed7802 */ /* 0x000fc40000000f00 */
[----:B------:R-:W-:Y:S02]  /*1cf00*/  MOV R3, 0x1cf20 ;  /* 0x0001cf2000037802 */ /* 0x000fe40000000f00 */
[----:B------:R-:W-:Y:S05]  /*1cf10*/  CALL.REL.NOINC `($__internal_13_$__cuda_sm70_shflsync_idx_p) ;  /* 0x0000b37000007944 */ /* 0x000fea0003c00000 */
[----:B------:R-:W-:Y:S01]  /*1cf20*/  MOV R9, R202 ;  /* 0x000000ca00097202 */ /* 0x000fe20000000f00 */
[----:B------:R-:W-:Y:S05]  /*1cf30*/  BRA `(.L_x_907) ;  /* 0xfffe378000007947 */ /* 0x000fea000383ffff */
.L_x_695:
[----:B------:R-:W-:Y:S01]  /*1cf40*/  IMAD.MOV.U32 R20, RZ, RZ, R4 ;  /* 0x000000ffff147224 */ /* 0x000fe200078e0004 */
[----:B------:R-:W-:Y:S01]  /*1cf50*/  MOV R201, 0x1f ;  /* 0x0000001f00c97802 */ /* 0x000fe20000000f00 */
[----:B------:R-:W-:Y:S01]  /*1cf60*/  IMAD.MOV.U32 R2, RZ, RZ, R0 ;  /* 0x000000ffff027224 */ /* 0x000fe200078e0000 */
[----:B------:R-:W-:Y:S02]  /*1cf70*/  MOV R237, 0xffffffff ;  /* 0xffffffff00ed7802 */ /* 0x000fe40000000f00 */
[----:B------:R-:W-:Y:S02]  /*1cf80*/  MOV R3, 0x1cfa0 ;  /* 0x0001cfa000037802 */ /* 0x000fe40000000f00 */
[----:B--23--:R-:W-:Y:S05]  /*1cf90*/  CALL.REL.NOINC `($__internal_13_$__cuda_sm70_shflsync_idx_p) ;  /* 0x0000b2f000007944 */ /* 0x00cfea0003c00000 */
[----:B------:R-:W-:Y:S01]  /*1cfa0*/  MOV R5, R202 ;  /* 0x000000ca00057202 */ /* 0x000fe20000000f00 */
[----:B------:R-:W-:Y:S05]  /*1cfb0*/  BRA `(.L_x_694) ;  /* 0xfffe376000007947 */ /* 0x000fea000383ffff */
.L_x_750:
[----:B------:R-:W-:Y:S01]  /*1cfc0*/  IMAD.MOV.U32 R20, RZ, RZ, R5 ;  /* 0x000000ffff147224 */ /* 0x000fe200078e0005 */
[----:B------:R-:W-:Y:S01]  /*1cfd0*/  MOV R201, 0x181f ;  /* 0x0000181f00c97802 */ /* 0x000fe20000000f00 */
[----:B------:R-:W-:Y:S01]  /*1cfe0*/  IMAD.MOV.U32 R2, RZ, RZ, RZ ;  /* 0x000000ffff027224 */ /* 0x000fe200078e00ff */
[----:B------:R-:W-:-:S02]  /*1cff0*/  MOV R237, 0xffffffff ;  /* 0xffffffff00ed7802 */ /* 0x000fc40000000f00 */
[----:B------:R-:W-:Y:S02]  /*1d000*/  MOV R3, 0x1d020 ;  /* 0x0001d02000037802 */ /* 0x000fe40000000f00 */
[----:B-1---5:R-:W-:Y:S05]  /*1d010*/  CALL.REL.NOINC `($__internal_13_$__cuda_sm70_shflsync_idx_p) ;  /* 0x0000b27000007944 */ /* 0x022fea0003c00000 */
[----:B------:R-:W-:Y:S01]  /*1d020*/  MOV R4, R202 ;  /* 0x000000ca00047202 */ /* 0x000fe20000000f00 */
[----:B------:R-:W-:Y:S05]  /*1d030*/  BRA `(.L_x_908) ;  /* 0xfffebc9000007947 */ /* 0x000fea000383ffff */
.L_x_751:
[----:B------:R-:W-:Y:S01]  /*1d040*/  IMAD.MOV.U32 R20, RZ, RZ, R12 ;  /* 0x000000ffff147224 */ /* 0x000fe200078e000c */
[----:B------:R-:W-:Y:S01]  /*1d050*/  MOV R201, 0x181f ;  /* 0x0000181f00c97802 */ /* 0x000fe20000000f00 */
[----:B------:R-:W-:Y:S01]  /*1d060*/  IMAD.MOV.U32 R2, RZ, RZ, RZ ;  /* 0x000000ffff027224 */ /* 0x000fe200078e00ff */
[----:B------:R-:W-:Y:S02]  /*1d070*/  MOV R237, 0xffffffff ;  /* 0xffffffff00ed7802 */ /* 0x000fe40000000f00 */
[----:B------:R-:W-:Y:S02]  /*1d080*/  MOV R3, 0x1d0a0 ;  /* 0x0001d0a000037802 */ /* 0x000fe40000000f00 */
[----:B-123-5:R-:W-:Y:S05]  /*1d090*/  CALL.REL.NOINC `($__internal_13_$__cuda_sm70_shflsync_idx_p) ;  /* 0x0000b1f000007944 */ /* 0x02efea0003c00000 */
[----:B------:R-:W-:Y:S01]  /*1d0a0*/  MOV R0, R202 ;  /* 0x000000ca00007202 */ /* 0x000fe20000000f00 */
[----:B------:R-:W-:Y:S05]  /*1d0b0*/  BRA `(.L_x_909) ;  /* 0xfffebc3000007947 */ /* 0x000fea000383ffff */
.L_x_754:
[----:B------:R-:W-:Y:S01]  /*1d0c0*/  IMAD.MOV.U32 R20, RZ, RZ, R5 ;  /* 0x000000ffff147224 */ /* 0x000fe200078e0005 */
[----:B------:R-:W-:Y:S01]  /*1d0d0*/  MOV R201, 0x181f ;  /* 0x0000181f00c97802 */ /* 0x000fe20000000f00 */
[----:B-1----:R-:W-:Y:S01]  /*1d0e0*/  IMAD.MOV.U32 R2, RZ, RZ, 0x1 ;  /* 0x00000001ff027424 */ /* 0x002fe200078e00ff */
[----:B------:R-:W-:-:S02]  /*1d0f0*/  MOV R237, 0xffffffff ;  /* 0xffffffff00ed7802 */ /* 0x000fc40000000f00 */
[----:B------:R-:W-:Y:S02]  /*1d100*/  MOV R3, 0x1d120 ;  /* 0x0001d12000037802 */ /* 0x000fe40000000f00 */
[----:B--2345:R-:W-:Y:S05]  /*1d110*/  CALL.REL.NOINC `($__internal_13_$__cuda_sm70_shflsync_idx_p) ;  /* 0x0000b17000007944 */ /* 0x03cfea0003c00000 */
[----:B------:R-:W-:Y:S01]  /*1d120*/  IMAD.MOV.U32 R4, RZ, RZ, R202 ;  /* 0x000000ffff047224 */ /* 0x000fe200078e00ca */
[----:B------:R-:W-:Y:S01]  /*1d130*/  MOV R20, R12 ;  /* 0x0000000c00147202 */ /* 0x000fe20000000f00 */
[----:B------:R-:W-:Y:S01]  /*1d140*/  IMAD.MOV.U32 R2, RZ, RZ, 0x1 ;  /* 0x00000001ff027424 */ /* 0x000fe200078e00ff */
[----:B------:R-:W-:Y:S01]  /*1d150*/  MOV R201, 0x181f ;  /* 0x0000181f00c97802 */ /* 0x000fe20000000f00 */
[----:B------:R-:W-:Y:S01]  /*1d160*/  IMAD.MOV.U32 R237, RZ, RZ, -0x1 ;  /* 0xffffffffffed7424 */ /* 0x000fe200078e00ff */
[----:B------:R-:W-:Y:S02]  /*1d170*/  MOV R3, 0x1d190 ;  /* 0x0001d19000037802 */ /* 0x000fe40000000f00 */
[----:B------:R-:W-:Y:S05]  /*1d180*/  CALL.REL.NOINC `($__internal_13_$__cuda_sm70_shflsync_idx_p) ;  /* 0x0000b10000007944 */ /* 0x000fea0003c00000 */
[----:B------:R-:W-:Y:S01]  /*1d190*/  MOV R0, R202 ;  /* 0x000000ca00007202 */ /* 0x000fe20000000f00 */
[----:B------:R-:W-:Y:S05]  /*1d1a0*/  BRA `(.L_x_910) ;  /* 0xfffebca000007947 */ /* 0x000fea000383ffff */
.L_x_757:
[----:B------:R-:W-:Y:S01]  /*1d1b0*/  IMAD.MOV.U32 R20, RZ, RZ, R5 ;  /* 0x000000ffff147224 */ /* 0x000fe200078e0005 */
[----:B------:R-:W-:Y:S01]  /*1d1c0*/  MOV R201, 0x181f ;  /* 0x0000181f00c97802 */ /* 0x000fe20000000f00 */
[----:B-1----:R-:W-:Y:S01]  /*1d1d0*/  IMAD.MOV.U32 R2, RZ, RZ, 0x2 ;  /* 0x00000002ff027424 */ /* 0x002fe200078e00ff */
[----:B------:R-:W-:Y:S02]  /*1d1e0*/  MOV R237, 0xffffffff ;  /* 0xffffffff00ed7802 */ /* 0x000fe40000000f00 */
[----:B------:R-:W-:-:S02]  /*1d1f0*/  MOV R3, 0x1d210 ;  /* 0x0001d21000037802 */ /* 0x000fc40000000f00 */
[----:B--2345:R-:W-:Y:S05]  /*1d200*/  CALL.REL.NOINC `($__internal_13_$__cuda_sm70_shflsync_idx_p) ;  /* 0x0000b08000007944 */ /* 0x03cfea0003c00000 */
[----:B------:R-:W-:Y:S01]  /*1d210*/  MOV R4, R202 ;  /* 0x000000ca00047202 */ /* 0x000fe20000000f00 */
[----:B------:R-:W-:Y:S05]  /*1d220*/  BRA `(.L_x_911) ;  /* 0xfffebd7000007947 */ /* 0x000fea000383ffff */
.L_x_758:
[----:B------:R-:W-:Y:S01]  /*1d230*/  IMAD.MOV.U32 R20, RZ, RZ, R12 ;  /* 0x000000ffff147224 */ /* 0x000fe200078e000c */
[----:B------:R-:W-:Y:S01]  /*1d240*/  MOV R201, 0x181f ;  /* 0x0000181f00c97802 */ /* 0x000fe20000000f00 */
[----:B-1----:R-:W-:Y:S01]  /*1d250*/  IMAD.MOV.U32 R2, RZ, RZ, 0x2 ;  /* 0x00000002ff027424 */ /* 0x002fe200078e00ff */
[----:B------:R-:W-:-:S02]  /*1d260*/  MOV R237, 0xffffffff ;  /* 0xffffffff00ed7802 */ /* 0x000fc40000000f00 */
[----:B------:R-:W-:Y:S02]  /*1d270*/  MOV R3, 0x1d290 ;  /* 0x0001d29000037802 */ /* 0x000fe40000000f00 */
[----:B--2345:R-:W-:Y:S05]  /*1d280*/  CALL.REL.NOINC `($__internal_13_$__cuda_sm70_shflsync_idx_p) ;  /* 0x0000b00000007944 */ /* 0x03cfea0003c00000 */
[----:B------:R-:W-:Y:S01]  /*1d290*/  MOV R0, R202 ;  /* 0x000000ca00007202 */ /* 0x000fe20000000f00 */
[----:B------:R-:W-:Y:S05]  /*1d2a0*/  BRA `(.L_x_912) ;  /* 0xfffebd1000007947 */ /* 0x000fea000383ffff */
.L_x_761:
[----:B------:R-:W-:Y:S01]  /*1d2b0*/  IMAD.MOV.U32 R20, RZ, RZ, R5 ;  /* 0x000000ffff147224 */ /* 0x000fe200078e0005 */
[----:B------:R-:W-:Y:S01]  /*1d2c0*/  MOV R201, 0x181f ;  /* 0x0000181f00c97802 */ /* 0x000fe20000000f00 */
[----:B--2---:R-:W-:Y:S01]  /*1d2d0*/  IMAD.MOV.U32 R2, RZ, RZ, 0x3 ;  /* 0x00000003ff027424 */ /* 0x004fe200078e00ff */
[----:B------:R-:W-:Y:S02]  /*1d2e0*/  MOV R237, 0xffffffff ;  /* 0xffffffff00ed7802 */ /* 0x000fe40000000f00 */
[----:B------:R-:W-:Y:S02]  /*1d2f0*/  MOV R3, 0x1d310 ;  /* 0x0001d31000037802 */ /* 0x000fe40000000f00 */
[----:B-1-345:R-:W-:Y:S05]  /*1d300*/  CALL.REL.NOINC `($__internal_13_$__cuda_sm70_shflsync_idx_p) ;  /* 0x0000af8000007944 */ /* 0x03afea0003c00000 */
[----:B------:R-:W-:Y:S01]  /*1d310*/  IMAD.MOV.U32 R6, RZ, RZ, R202 ;  /* 0x000000ffff067224 */ /* 0x000fe200078e00ca */
[----:B------:R-:W-:Y:S01]  /*1d320*/  MOV R20, R12 ;  /* 0x0000000c00147202 */ /* 0x000fe20000000f00 */
[----:B------:R-:W-:Y:S01]  /*1d330*/  IMAD.MOV.U32 R2, RZ, RZ, 0x3 ;  /* 0x00000003ff027424 */ /* 0x000fe200078e00ff */
[----:B------:R-:W-:Y:S01]  /*1d340*/  MOV R201, 0x181f ;  /* 0x0000181f00c97802 */ /* 0x000fe20000000f00 */
[----:B------:R-:W-:Y:S01]  /*1d350*/  IMAD.MOV.U32 R237, RZ, RZ, -0x1 ;  /* 0xffffffffffed7424 */ /* 0x000fe200078e00ff */
[----:B------:R-:W-:-:S02]  /*1d360*/  MOV R3, 0x1d380 ;  /* 0x0001d38000037802 */ /* 0x000fc40000000f00 */
[----:B------:R-:W-:Y:S05]  /*1d370*/  CALL.REL.NOINC `($__internal_13_$__cuda_sm70_shflsync_idx_p) ;  /* 0x0000af1000007944 */ /* 0x000fea0003c00000 */
[----:B------:R-:W-:Y:S01]  /*1d380*/  MOV R3, R202 ;  /* 0x000000ca00037202 */ /* 0x000fe20000000f00 */
[----:B------:R-:W-:Y:S05]  /*1d390*/  BRA `(.L_x_913) ;  /* 0xfffebd8000007947 */ /* 0x000fea000383ffff */
.L_x_763:
[----:B------:R-:W-:Y:S01]  /*1d3a0*/  IMAD.MOV.U32 R20, RZ, RZ, R15 ;  /* 0x000000ffff147224 */ /* 0x000fe200078e000f */
[----:B------:R-:W-:Y:S01]  /*1d3b0*/  MOV R201, 0x181f ;  /* 0x0000181f00c97802 */ /* 0x000fe20000000f00 */
[----:B------:R-:W-:Y:S01]  /*1d3c0*/  IMAD.MOV.U32 R2, RZ, RZ, RZ ;  /* 0x000000ffff027224 */ /* 0x000fe200078e00ff */
[----:B------:R-:W-:-:S02]  /*1d3d0*/  MOV R237, 0xffffffff ;  /* 0xffffffff00ed7802 */ /* 0x000fc40000000f00 */
[----:B------:R-:W-:Y:S02]  /*1d3e0*/  MOV R3, 0x1d400 ;  /* 0x0001d40000037802 */ /* 0x000fe40000000f00 */
[----:B-12345:R-:W-:Y:S05]  /*1d3f0*/  CALL.REL.NOINC `($__internal_13_$__cuda_sm70_shflsync_idx_p) ;  /* 0x0000ae9000007944 */ /* 0x03efea0003c00000 */
[----:B------:R-:W-:Y:S01]  /*1d400*/  MOV R0, R202 ;  /* 0x000000ca00007202 */ /* 0x000fe20000000f00 */
[----:B------:R-:W-:Y:S05]  /*1d410*/  BRA `(.L_x_914) ;  /* 0xfffec71000007947 */ /* 0x000fea000383ffff */
.L_x_766:
[----:B------:R-:W-:Y:S01]  /*1d420*/  IMAD.MOV.U32 R20, RZ, RZ, R5 ;  /* 0x000000ffff147224 */ /* 0x000fe200078e0005 */
[----:B------:R-:W-:Y:S01]  /*1d430*/  MOV R201, 0x181f ;  /* 0x0000181f00c97802 */ /* 0x000fe20000000f00 */
[----:B------:R-:W-:Y:S01]  /*1d440*/  IMAD.MOV.U32 R2, RZ, RZ, RZ ;  /* 0x000000ffff027224 */ /* 0x000fe200078e00ff */
[----:B------:R-:W-:Y:S02]  /*1d450*/  MOV R237, 0xffffffff ;  /* 0xffffffff00ed7802 */ /* 0x000fe40000000f00 */
[----:B------:R-:W-:Y:S02]  /*1d460*/  MOV R3, 0x1d480 ;  /* 0x0001d48000037802 */ /* 0x000fe40000000f00 */
[----:B-1---5:R-:W-:Y:S05]  /*1d470*/  CALL.REL.NOINC `($__internal_13_$__cuda_sm70_shflsync_idx_p) ;  /* 0x0000ae1000007944 */ /* 0x022fea0003c00000 */
[----:B------:R-:W-:Y:S01]  /*1d480*/  MOV R4, R202 ;  /* 0x000000ca00047202 */ /* 0x000fe20000000f00 */
[----:B------:R-:W-:Y:S05]  /*1d490*/  BRA `(.L_x_915) ;  /* 0xfffed84000007947 */ /* 0x000fea000383ffff */
.L_x_767:
[----:B------:R-:W-:Y:S01]  /*1d4a0*/  IMAD.MOV.U32 R20, RZ, RZ, R15 ;  /* 0x000000ffff147224 */ /* 0x000fe200078e000f */
[----:B------:R-:W-:Y:S01]  /*1d4b0*/  MOV R201, 0x181f ;  /* 0x0000181f00c97802 */ /* 0x000fe20000000f00 */
[----:B------:R-:W-:Y:S01]  /*1d4c0*/  IMAD.MOV.U32 R2, RZ, RZ, RZ ;  /* 0x000000ffff027224 */ /* 0x000fe200078e00ff */
[----:B------:R-:W-:-:S02]  /*1d4d0*/  MOV R237, 0xffffffff ;  /* 0xffffffff00ed7802 */ /* 0x000fc40000000f00 */
[----:B------:R-:W-:Y:S02]  /*1d4e0*/  MOV R3, 0x1d500 ;  /* 0x0001d50000037802 */ /* 0x000fe40000000f00 */
[----:B-123-5:R-:W-:Y:S05]  /*1d4f0*/  CALL.REL.NOINC `($__internal_13_$__cuda_sm70_shflsync_idx_p) ;  /* 0x0000ad9000007944 */ /* 0x02efea0003c00000 */
[----:B------:R-:W-:Y:S01]  /*1d500*/  IMAD.SHL.U32 R12, R198, 0x2, RZ ;  /* 0x00000002c60c7824 */ /* 0x000fe200078e00ff */
[----:B------:R-:W-:Y:S01]  /*1d510*/  SHF.R.S32.HI R0, RZ, 0x1f, R198 ;  /* 0x0000001fff007819 */ /* 0x000fe200000114c6 */
[C---:B------:R-:W-:Y:S01]  /*1d520*/  IMAD.SHL.U32 R14, R205.reuse, 0x2, RZ ;  /* 0x00000002cd0e7824 */ /* 0x040fe200078e00ff */
[----:B------:R-:W-:Y:S01]  /*1d530*/  SHF.L.U64.HI R16, R205, 0x1, R218 ;  /* 0x00000001cd107819 */ /* 0x000fe200000102da */
[----:B------:R-:W-:Y:S01]  /*1d540*/  IMAD.SHL.U32 R17, R204, 0x2, RZ ;  /* 0x00000002cc117824 */ /* 0x000fe200078e00ff */
[----:B------:R-:W-:Y:S01]  /*1d550*/  SHF.L.U64.HI R13, R198, 0x1, R0 ;  /* 0x00000001c60d7819 */ /* 0x000fe20000010200 */
[----:B------:R-:W-:Y:S01]  /*1d560*/  IMAD.MOV.U32 R20, RZ, RZ, R5 ;  /* 0x000000ffff147224 */ /* 0x000fe200078e0005 */
[C---:B------:R-:W-:Y:S01]  /*1d570*/  IADD3 R8, P2, R202.reuse, R12, RZ ;  /* 0x0000000cca087210 */ /* 0x040fe20007f5e0ff */
[----:B------:R-:W-:Y:S01]  /*1d580*/  IMAD.MOV.U32 R201, RZ, RZ, 0x181f ;  /* 0x0000181fffc97424 */ /* 0x000fe200078e00ff */
[----:B------:R-:W-:Y:S01]  /*1d590*/  IADD3 R6, P1, R202, R14, RZ ;  /* 0x0000000eca067210 */ /* 0x000fe20007f3e0ff */
[----:B------:R-:W-:Y:S01]  /*1d5a0*/  IMAD.MOV.U32 R237, RZ, RZ, -0x1 ;  /* 0xffffffffffed7424 */ /* 0x000fe200078e00ff */
[----:B------:R-:W-:Y:S01]  /*1d5b0*/  SHF.L.U64.HI R18, R204, 0x1, R217 ;  /* 0x00000001cc127819 */ /* 0x000fe200000102d9 */
[----:B------:R-:W-:Y:S01]  /*1d5c0*/  IMAD.X R9, R4, 0x1, R13, P2 ;  /* 0x0000000104097824 */ /* 0x000fe200010e060d */
[----:B------:R-:W-:Y:S01]  /*1d5d0*/  IADD3 R2, P0, R202, R17, RZ ;  /* 0x00000011ca027210 */ /* 0x000fe20007f1e0ff */
[----:B------:R-:W-:Y:S01]  /*1d5e0*/  IMAD.X R7, R4, 0x1, R16, P1 ;  /* 0x0000000104077824 */ /* 0x000fe200008e0610 */
[----:B------:R-:W-:-:S02]  /*1d5f0*/  SEL R0, RZ, 0x10, P6 ;  /* 0x00000010ff007807 */ /* 0x000fc40003000000 */
[----:B------:R-:W-:Y:S01]  /*1d600*/  @!PT LDS RZ, [RZ] ;  /* 0x00000000fffff984 */ /* 0x000fe20000000800 */
[----:B------:R-:W-:Y:S01]  /*1d610*/  @!PT LDS RZ, [RZ] ;  /* 0x00000000fffff984 */ /* 0x000fe20000000800 */
[----:B------:R-:W-:Y:S01]  /*1d620*/  @!PT LDS RZ, [RZ] ;  /* 0x00000000fffff984 */ /* 0x000fe20000000800 */
[----:B------:R1:W-:Y:S01]  /*1d630*/  LDGSTS.E.BYPASS.LTC128B.128 [R190+0x6100], [R8.64], !P5 ;  /* 0x0610000008be7fae */ /* 0x0003e2000e901d4a */
[----:B------:R-:W-:Y:S01]  /*1d640*/  IMAD.X R3, R4, 0x1, R18, P0 ;  /* 0x0000000104037824 */ /* 0x000fe200000e0612 */
[----:B------:R-:W-:Y:S01]  /*1d650*/  SEL R11, RZ, 0x10, P5 ;  /* 0x00000010ff0b7807 */ /* 0x000fe20002800000 */
[----:B------:R-:W-:Y:S01]  /*1d660*/  IMAD.MOV.U32 R5, RZ, RZ, R0 ;  /* 0x000000ffff057224 */ /* 0x000fe200078e0000 */
[----:B------:R1:W-:Y:S01]  /*1d670*/  LDGSTS.E.BYPASS.LTC128B.128 [R190+0x8100], [R6.64], !P4 ;  /* 0x0810000006be7fae */ /* 0x0003e2000e101d4a */
[----:B------:R-:W-:-:S03]  /*1d680*/  SEL R10, RZ, 0x10, P4 ;  /* 0x00000010ff0a7807 */ /* 0x000fc60002000000 */
[----:B------:R2:W-:Y:S02]  /*1d690*/  LDGSTS.E.BYPASS.LTC128B.128 [R190+0xa100], [R2.64], !P6 ;  /* 0x0a10000002be7fae */ /* 0x0005e4000f101d4a */
[----:B--2---:R-:W-:Y:S01]  /*1d6a0*/  IMAD.MOV.U32 R2, RZ, RZ, 0x1 ;  /* 0x00000001ff027424 */ /* 0x004fe200078e00ff */
[----:B------:R-:W-:Y:S02]  /*1d6b0*/  MOV R3, 0x1d6d0 ;  /* 0x0001d6d000037802 */ /* 0x000fe40000000f00 */
[----:B-1----:R-:W-:Y:S05]  /*1d6c0*/  CALL.REL.NOINC `($__internal_13_$__cuda_sm70_shflsync_idx_p) ;  /* 0x0000abc000007944 */ /* 0x002fea0003c00000 */
        /* <DEDUP_REMOVED lines=9> */
.L_x_768:
[----:B------:R-:W-:Y:S01]  /*1d760*/  IMAD.MOV.U32 R2, RZ, RZ, RZ ;  /* 0x000000ffff027224 */ /* 0x000fe200078e00ff */
[----:B------:R-:W-:Y:S01]  /*1d770*/  MOV R201, 0x1c1f ;  /* 0x00001c1f00c97802 */ /* 0x000fe20000000f00 */
[----:B------:R-:W-:Y:S01]  /*1d780*/  IMAD.MOV.U32 R237, RZ, RZ, -0x1 ;  /* 0xffffffffffed7424 */ /* 0x000fe200078e00ff */
[----:B------:R-:W-:-:S02]  /*1d790*/  MOV R3, 0x1d7b0 ;  /* 0x0001d7b000037802 */ /* 0x000fc40000000f00 */
[----:B------:R-:W-:Y:S05]  /*1d7a0*/  CALL.REL.NOINC `($__internal_13_$__cuda_sm70_shflsync_idx_p) ;  /* 0x0000aae000007944 */ /* 0x000fea0003c00000 */
[----:B------:R-:W-:Y:S01]  /*1d7b0*/  MOV R3, R202 ;  /* 0x000000ca00037202 */ /* 0x000fe20000000f00 */
[----:B------:R-:W-:Y:S05]  /*1d7c0*/  BRA `(.L_x_917) ;  /* 0xfffeda7000007947 */ /* 0x000fea000383ffff */
.L_x_773:
[----:B------:R-:W-:Y:S01]  /*1d7d0*/  IMAD.MOV.U32 R2, RZ, RZ, 0x1 ;  /* 0x00000001ff027424 */ /* 0x000fe200078e00ff */
[----:B------:R-:W-:Y:S01]  /*1d7e0*/  MOV R201, 0x1c1f ;  /* 0x00001c1f00c97802 */ /* 0x000fe20000000f00 */
[----:B------:R-:W-:Y:S01]  /*1d7f0*/  IMAD.MOV.U32 R237, RZ, RZ, -0x1 ;  /* 0xffffffffffed7424 */ /* 0x000fe200078e00ff */
[----:B------:R-:W-:-:S02]  /*1d800*/  MOV R3, 0x1d820 ;  /* 0x0001d82000037802 */ /* 0x000fc40000000f00 */
[----:B-1----:R-:W-:Y:S05]  /*1d810*/  CALL.REL.NOINC `($__internal_13_$__cuda_sm70_shflsync_idx_p) ;  /* 0x0000aa7000007944 */ /* 0x002fea0003c00000 */
[----:B------:R-:W-:Y:S01]  /*1d820*/  MOV R3, R202 ;  /* 0x000000ca00037202 */ /* 0x000fe20000000f00 */
[----:B------:R-:W-:Y:S05]  /*1d830*/  BRA `(.L_x_918) ;  /* 0xfffedec000007947 */ /* 0x000fea000383ffff */
.L_x_778:
[----:B------:R-:W-:Y:S01]  /*1d840*/  IMAD.MOV.U32 R4, RZ, RZ, R102 ;  /* 0x000000ffff047224 */ /* 0x000fe200078e0066 */
[----:B------:R-:W-:-:S02]  /*1d850*/  MOV R0, 0x2 ;  /* 0x0000000200007802 */ /* 0x000fc40000000f00 */
[----:B------:R-:W-:Y:S02]  /*1d860*/  MOV R2, 0x1d880 ;  /* 0x0001d88000027802 */ /* 0x000fe40000000f00 */
[----:B------:R-:W-:Y:S05]  /*1d870*/  CALL.REL.NOINC `($__internal_12_$__cuda_sm70_shflsync_bfly_p) ;  /* 0x0000a9b000007944 */ /* 0x000fea0003c00000 */
[----:B------:R-:W-:Y:S05]  /*1d880*/  BRA `(.L_x_919) ;  /* 0xfffee52000007947 */ /* 0x000fea000383ffff */
.L_x_779:
[----:B------:R-:W-:Y:S01]  /*1d890*/  IMAD.MOV.U32 R4, RZ, RZ, R102 ;  /* 0x000000ffff047224 */ /* 0x000fe200078e0066 */
[----:B------:R-:W-:Y:S02]  /*1d8a0*/  MOV R0, 0x1 ;  /* 0x0000000100007802 */ /* 0x000fe40000000f00 */
[----:B------:R-:W-:Y:S02]  /*1d8b0*/  MOV R2, 0x1d8d0 ;  /* 0x0001d8d000027802 */ /* 0x000fe40000000f00 */
[----:B------:R-:W-:Y:S05]  /*1d8c0*/  CALL.REL.NOINC `($__internal_12_$__cuda_sm70_shflsync_bfly_p) ;  /* 0x0000a96000007944 */ /* 0x000fea0003c00000 */
[----:B------:R-:W-:Y:S01]  /*1d8d0*/  FMNMX.FTZ R102, R102, R0, !PT ;  /* 0x0000000066667209 */ /* 0x000fe20007810000 */
[----:B------:R-:W-:Y:S01]  /*1d8e0*/  IMAD.MOV.U32 R4, RZ, RZ, R5 ;  /* 0x000000ffff047224 */ /* 0x000fe200078e0005 */
[----:B------:R-:W-:Y:S01]  /*1d8f0*/  MOV R2, 0x1d920 ;  /* 0x0001d92000027802 */ /* 0x000fe20000000f00 */
[----:B------:R-:W-:Y:S02]  /*1d900*/  IMAD.MOV.U32 R0, RZ, RZ, 0x2 ;  /* 0x00000002ff007424 */ /* 0x000fe400078e00ff */
[----:B------:R-:W-:Y:S05]  /*1d910*/  CALL.REL.NOINC `($__internal_12_$__cuda_sm70_shflsync_bfly_p) ;  /* 0x0000a91000007944 */ /* 0x000fea0003c00000 */
[----:B------:R-:W-:Y:S01]  /*1d920*/  FMNMX.FTZ R5, R5, R0, !PT ;  /* 0x0000000005057209 */ /* 0x000fe20007810000 */
[----:B------:R-:W-:Y:S01]  /*1d930*/  IMAD.MOV.U32 R0, RZ, RZ, 0x1 ;  /* 0x00000001ff007424 */ /* 0x000fe200078e00ff */
[----:B------:R-:W-:-:S03]  /*1d940*/  MOV R2, 0x1d970 ;  /* 0x0001d97000027802 */ /* 0x000fc60000000f00 */
[----:B------:R-:W-:Y:S02]  /*1d950*/  IMAD.MOV.U32 R4, RZ, RZ, R5 ;  /* 0x000000ffff047224 */ /* 0x000fe400078e0005 */
[----:B------:R-:W-:Y:S05]  /*1d960*/  CALL.REL.NOINC `($__internal_12_$__cuda_sm70_shflsync_bfly_p) ;  /* 0x0000a8c000007944 */ /* 0x000fea0003c00000 */
[----:B------:R-:W-:Y:S01]  /*1d970*/  MOV R100, R0 ;  /* 0x0000000000647202 */ /* 0x000fe20000000f00 */
[----:B------:R-:W-:Y:S05]  /*1d980*/  BRA `(.L_x_920) ;  /* 0xfffee49000007947 */ /* 0x000fea000383ffff */
.L_x_787:
[----:B------:R-:W-:Y:S01]  /*1d990*/  MOV R201, 0x181f ;  /* 0x0000181f00c97802 */ /* 0x000fe20000000f00 */
[----:B------:R-:W-:Y:S01]  /*1d9a0*/  IMAD.MOV.U32 R20, RZ, RZ, R5 ;  /* 0x000000ffff147224 */ /* 0x000fe200078e0005 */
[----:B------:R-:W-:Y:S01]  /*1d9b0*/  MOV R237, 0xffffffff ;  /* 0xffffffff00ed7802 */ /* 0x000fe20000000f00 */
[----:B------:R-:W-:Y:S01]  /*1d9c0*/  IMAD.MOV.U32 R2, RZ, RZ, RZ ;  /* 0x000000ffff027224 */ /* 0x000fe200078e00ff */
[----:B------:R-:W-:Y:S02]  /*1d9d0*/  MOV R3, 0x1d9f0 ;  /* 0x0001d9f000037802 */ /* 0x000fe40000000f00 */
[----:B-1234-:R-:W-:Y:S05]  /*1d9e0*/  CALL.REL.NOINC `($__internal_13_$__cuda_sm70_shflsync_idx_p) ;  /* 0x0000a8a000007944 */ /* 0x01efea0003c00000 */
[----:B------:R-:W-:Y:S01]  /*1d9f0*/  MOV R4, R202 ;  /* 0x000000ca00047202 */ /* 0x000fe20000000f00 */
[----:B------:R-:W-:-:S05]  /*1da00*/  BRA `(.L_x_921) ;  /* 0xfffef8b000007947 */ /* 0x000fca000383ffff */
.L_x_788:
[----:B------:R-:W-:Y:S01]  /*1da10*/  MOV R201, 0x181f ;  /* 0x0000181f00c97802 */ /* 0x000fe20000000f00 */
[----:B------:R-:W-:Y:S01]  /*1da20*/  IMAD.MOV.U32 R20, RZ, RZ, R7 ;  /* 0x000000ffff147224 */ /* 0x000fe200078e0007 */
[----:B------:R-:W-:Y:S01]  /*1da30*/  MOV R237, 0xffffffff ;  /* 0xffffffff00ed7802 */ /* 0x000fe20000000f00 */
[----:B------:R-:W-:Y:S01]  /*1da40*/  IMAD.MOV.U32 R2, RZ, RZ, RZ ;  /* 0x000000ffff027224 */ /* 0x000fe200078e00ff */
[----:B------:R-:W-:Y:S02]  /*1da50*/  MOV R3, 0x1da70 ;  /* 0x0001da7000037802 */ /* 0x000fe40000000f00 */
[----:B-1234-:R-:W-:Y:S05]  /*1da60*/  CALL.REL.NOINC `($__internal_13_$__cuda_sm70_shflsync_idx_p) ;  /* 0x0000a82000007944 */ /* 0x01efea0003c00000 */
[----:B------:R-:W-:Y:S01]  /*1da70*/  SHF.R.S32.HI R0, RZ, 0x1f, R198 ;  /* 0x0000001fff007819 */ /* 0x000fe200000114c6 */
[C---:B------:R-:W-:Y:S01]  /*1da80*/  IMAD.SHL.U32 R13, R198.reuse, 0x2, RZ ;  /* 0x00000002c60d7824 */ /* 0x040fe200078e00ff */
[C---:B------:R-:W-:Y:S01]  /*1da90*/  SHF.L.U64.HI R12, R205.reuse, 0x1, R218 ;  /* 0x00000001cd0c7819 */ /* 0x040fe200000102da */
[----:B------:R-:W-:Y:S01]  /*1daa0*/  IMAD.SHL.U32 R6, R205, 0x2, RZ ;  /* 0x00000002cd067824 */ /* 0x000fe200078e00ff */
[----:B------:R-:W-:Y:S01]  /*1dab0*/  SHF.L.U64.HI R22, R198, 0x1, R0 ;  /* 0x00000001c6167819 */ /* 0x000fe20000010200 */
[----:B------:R-:W-:Y:S01]  /*1dac0*/  IMAD.SHL.U32 R15, R204, 0x2, RZ ;  /* 0x00000002cc0f7824 */ /* 0x000fe200078e00ff */
[----:B------:R-:W-:Y:S01]  /*1dad0*/  IADD3 R2, P0, R202, R13, RZ ;  /* 0x0000000dca027210 */ /* 0x000fe20007f1e0ff */
[----:B------:R-:W-:Y:S01]  /*1dae0*/  IMAD.MOV.U32 R20, RZ, RZ, R5 ;  /* 0x000000ffff147224 */ /* 0x000fe200078e0005 */
[----:B------:R-:W-:Y:S01]  /*1daf0*/  SHF.L.U64.HI R21, R204, 0x1, R217 ;  /* 0x00000001cc157819 */ /* 0x000fe200000102d9 */
[----:B------:R-:W-:Y:S01]  /*1db00*/  IMAD.MOV.U32 R237, RZ, RZ, -0x1 ;  /* 0xffffffffffed7424 */ /* 0x000fe200078e00ff */
[----:B------:R-:W-:Y:S01]  /*1db10*/  SEL R0, RZ, 0x10, P6 ;  /* 0x00000010ff007807 */ /* 0x000fe20003000000 */
[----:B------:R-:W-:Y:S01]  /*1db20*/  IMAD.X R3, R4, 0x1, R22, P0 ;  /* 0x0000000104037824 */ /* 0x000fe200000e0616 */
[----:B------:R-:W-:Y:S02]  /*1db30*/  SEL R5, RZ, 0x10, P4 ;  /* 0x00000010ff057807 */ /* 0x000fe40002000000 */
[----:B------:R-:W-:Y:S01]  /*1db40*/  MOV R201, 0x181f ;  /* 0x0000181f00c97802 */ /* 0x000fe20000000f00 */
[----:B------:R-:W-:Y:S01]  /*1db50*/  IMAD.MOV.U32 R14, RZ, RZ, R0 ;  /* 0x000000ffff0e7224 */ /* 0x000fe200078e0000 */
[----:B------:R-:W-:Y:S01]  /*1db60*/  @!PT LDS RZ, [RZ] ;  /* 0x00000000fffff984 */ /* 0x000fe20000000800 */
[----:B------:R-:W-:Y:S01]  /*1db70*/  @!PT LDS RZ, [RZ] ;  /* 0x00000000fffff984 */ /* 0x000fe20000000800 */
[----:B------:R-:W-:Y:S01]  /*1db80*/  @!PT LDS RZ, [RZ] ;  /* 0x00000000fffff984 */ /* 0x000fe20000000800 */
[----:B------:R1:W-:Y:S02]  /*1db90*/  LDGSTS.E.BYPASS.LTC128B.128 [R190+0x100], [R2.64], !P5 ;  /* 0x0010000002be7fae */ /* 0x0003e4000e901d4a */
[----:B-1----:R-:W-:Y:S05]  /*1dba0*/  IADD3 R2, P0, R202, R6, RZ ;  /* 0x00000006ca027210 */ /* 0x002fea0007f1e0ff */
[----:B------:R-:W-:Y:S05]  /*1dbb0*/  IMAD.X R3, R4, 0x1, R12, P0 ;  /* 0x0000000104037824 */ /* 0x000fea00000e060c */
[----:B------:R1:W-:Y:S02]  /*1dbc0*/  LDGSTS.E.BYPASS.LTC128B.128 [R190+0x2100], [R2.64], !P4 ;  /* 0x0210000002be7fae */ /* 0x0003e4000e101d4a */
[----:B-1----:R-:W-:Y:S04]  /*1dbd0*/  IADD3 R2, P0, R202, R15, RZ ;  /* 0x0000000fca027210 */ /* 0x002fe80007f1e0ff */
[----:B------:R-:W-:Y:S05]  /*1dbe0*/  IADD3.X R3, R4, R21, RZ, P0, !PT ;  /* 0x0000001504037210 */ /* 0x000fea00007fe4ff */
[----:B------:R1:W-:Y:S02]  /*1dbf0*/  LDGSTS.E.BYPASS.LTC128B.128 [R190+0x4100], [R2.64], !P6 ;  /* 0x0410000002be7fae */ /* 0x0003e4000f101d4a */
[----:B-1----:R-:W-:Y:S01]  /*1dc00*/  MOV R3, 0x1dc30 ;  /* 0x0001dc3000037802 */ /* 0x002fe20000000f00 */
[----:B------:R-:W-:Y:S03]  /*1dc10*/  IMAD.MOV.U32 R2, RZ, RZ, 0x1 ;  /* 0x00000001ff027424 */ /* 0x000fe600078e00ff */
[----:B------:R-:W-:Y:S05]  /*1dc20*/  CALL.REL.NOINC `($__internal_13_$__cuda_sm70_shflsync_idx_p) ;  /* 0x0000a66000007944 */ /* 0x000fea0003c00000 */
[----:B------:R-:W-:Y:S01]  /*1dc30*/  MOV R20, R7 ;  /* 0x0000000700147202 */ /* 0x000fe20000000f00 */
[----:B------:R-:W-:Y:S01]  /*1dc40*/  IMAD.MOV.U32 R4, RZ, RZ, R202 ;  /* 0x000000ffff047224 */ /* 0x000fe200078e00ca */
[----:B------:R-:W-:Y:S01]  /*1dc50*/  MOV R201, 0x181f ;  /* 0x0000181f00c97802 */ /* 0x000fe20000000f00 */
[----:B------:R-:W-:Y:S01]  /*1dc60*/  IMAD.MOV.U32 R2, RZ, RZ, 0x1 ;  /* 0x00000001ff027424 */ /* 0x000fe200078e00ff */
[----:B------:R-:W-:Y:S01]  /*1dc70*/  MOV R3, 0x1dca0 ;  /* 0x0001dca000037802 */ /* 0x000fe20000000f00 */
[----:B------:R-:W-:Y:S02]  /*1dc80*/  IMAD.MOV.U32 R237, RZ, RZ, -0x1 ;  /* 0xffffffffffed7424 */ /* 0x000fe400078e00ff */
[----:B------:R-:W-:Y:S05]  /*1dc90*/  CALL.REL.NOINC `($__internal_13_$__cuda_sm70_shflsync_idx_p) ;  /* 0x0000a5f000007944 */ /* 0x000fea0003c00000 */
[----:B------:R-:W-:Y:S01]  /*1dca0*/  MOV R0, R202 ;  /* 0x000000ca00007202 */ /* 0x000fe20000000f00 */
[----:B------:R-:W-:-:S05]  /*1dcb0*/  BRA `(.L_x_922) ;  /* 0xfffef79000007947 */ /* 0x000fca000383ffff */
.L_x_791:
[----:B------:R-:W-:Y:S01]  /*1dcc0*/  MOV R201, 0x181f ;  /* 0x0000181f00c97802 */ /* 0x000fe20000000f00 */
[----:B------:R-:W-:Y:S01]  /*1dcd0*/  IMAD.MOV.U32 R20, RZ, RZ, R5 ;  /* 0x000000ffff147224 */ /* 0x000fe200078e0005 */
[----:B------:R-:W-:Y:S01]  /*1dce0*/  MOV R237, 0xffffffff ;  /* 0xffffffff00ed7802 */ /* 0x000fe20000000f00 */
[----:B------:R-:W-:Y:S01]  /*1dcf0*/  IMAD.MOV.U32 R2, RZ, RZ, RZ ;  /* 0x000000ffff027224 */ /* 0x000fe200078e00ff */
[----:B------:R-:W-:Y:S02]  /*1dd00*/  MOV R3, 0x1dd20 ;  /* 0x0001dd2000037802 */ /* 0x000fe40000000f00 */
[----:B-1----:R-:W-:Y:S05]  /*1dd10*/  CALL.REL.NOINC `($__internal_13_$__cuda_sm70_shflsync_idx_p) ;  /* 0x0000a57000007944 */ /* 0x002fea0003c00000 */
[----:B------:R-:W-:Y:S01]  /*1dd20*/  MOV R4, R202 ;  /* 0x000000ca00047202 */ /* 0x000fe20000000f00 */
[----:B------:R-:W-:-:S05]  /*1dd30*/  BRA `(.L_x_923) ;  /* 0xffff07d000007947 */ /* 0x000fca000383ffff */
.L_x_792:
[----:B------:R-:W-:Y:S01]  /*1dd40*/  MOV R201, 0x181f ;  /* 0x0000181f00c97802 */ /* 0x000fe20000000f00 */
[----:B------:R-:W-:Y:S01]  /*1dd50*/  IMAD.MOV.U32 R20, RZ, RZ, R7 ;  /* 0x000000ffff147224 */ /* 0x000fe200078e0007 */
[----:B------:R-:W-:Y:S01]  /*1dd60*/  MOV R237, 0xffffffff ;  /* 0xffffffff00ed7802 */ /* 0x000fe20000000f00 */
[----:B------:R-:W-:Y:S01]  /*1dd70*/  IMAD.MOV.U32 R2, RZ, RZ, RZ ;  /* 0x000000ffff027224 */ /* 0x000fe200078e00ff */
[----:B------:R-:W-:Y:S02]  /*1dd80*/  MOV R3, 0x1dda0 ;  /* 0x0001dda000037802 */ /* 0x000fe40000000f00 */
[----:B-123--:R-:W-:Y:S05]  /*1dd90*/  CALL.REL.NOINC `($__internal_13_$__cuda_sm70_shflsync_idx_p) ;  /* 0x0000a4f000007944 */ /* 0x00efea0003c00000 */
        /* <DEDUP_REMOVED lines=37> */
.L_x_793:
[----:B------:R-:W-:Y:S01]  /*1dff0*/  MOV R201, 0x1c1f ;  /* 0x00001c1f00c97802 */ /* 0x000fe20000000f00 */
[----:B------:R-:W-:Y:S01]  /*1e000*/  IMAD.MOV.U32 R20, RZ, RZ, R4 ;  /* 0x000000ffff147224 */ /* 0x000fe200078e0004 */
[----:B------:R-:W-:Y:S01]  /*1e010*/  MOV R237, 0xffffffff ;  /* 0xffffffff00ed7802 */ /* 0x000fe20000000f00 */
[----:B------:R-:W-:Y:S01]  /*1e020*/  IMAD.MOV.U32 R2, RZ, RZ, RZ ;  /* 0x000000ffff027224 */ /* 0x000fe200078e00ff */
[----:B------:R-:W-:Y:S02]  /*1e030*/  MOV R3, 0x1e050 ;  /* 0x0001e05000037802 */ /* 0x000fe40000000f00 */
[----:B------:R-:W-:Y:S05]  /*1e040*/  CALL.REL.NOINC `($__internal_13_$__cuda_sm70_shflsync_idx_p) ;  /* 0x0000a24000007944 */ /* 0x000fea0003c00000 */
[----:B------:R-:W-:Y:S01]  /*1e050*/  MOV R3, R202 ;  /* 0x000000ca00037202 */ /* 0x000fe20000000f00 */
[----:B------:R-:W-:-:S05]  /*1e060*/  BRA `(.L_x_925) ;  /* 0xffff087000007947 */ /* 0x000fca000383ffff */
.L_x_798:
[----:B------:R-:W-:Y:S01]  /*1e070*/  MOV R201, 0x1c1f ;  /* 0x00001c1f00c97802 */ /* 0x000fe20000000f00 */
[----:B------:R-:W-:Y:S01]  /*1e080*/  IMAD.MOV.U32 R20, RZ, RZ, R4 ;  /* 0x000000ffff147224 */ /* 0x000fe200078e0004 */
[----:B------:R-:W-:Y:S01]  /*1e090*/  MOV R237, 0xffffffff ;  /* 0xffffffff00ed7802 */ /* 0x000fe20000000f00 */
[----:B------:R-:W-:Y:S01]  /*1e0a0*/  IMAD.MOV.U32 R2, RZ, RZ, 0x1 ;  /* 0x00000001ff027424 */ /* 0x000fe200078e00ff */
[----:B------:R-:W-:Y:S02]  /*1e0b0*/  MOV R3, 0x1e0d0 ;  /* 0x0001e0d000037802 */ /* 0x000fe40000000f00 */
[----:B-1----:R-:W-:Y:S05]  /*1e0c0*/  CALL.REL.NOINC `($__internal_13_$__cuda_sm70_shflsync_idx_p) ;  /* 0x0000a1c000007944 */ /* 0x002fea0003c00000 */
[----:B------:R-:W-:Y:S01]  /*1e0d0*/  MOV R3, R202 ;  /* 0x000000ca00037202 */ /* 0x000fe20000000f00 */
[----:B------:R-:W-:-:S05]  /*1e0e0*/  BRA `(.L_x_926) ;  /* 0xffff0d0000007947 */ /* 0x000fca000383ffff */
.L_x_803:
[----:B------:R-:W-:Y:S02]  /*1e0f0*/  MOV R0, 0x2 ;  /* 0x0000000200007802 */ /* 0x000fe40000000f00 */
[----:B------:R-:W-:Y:S02]  /*1e100*/  MOV R2, 0x1e120 ;  /* 0x0001e12000027802 */ /* 0x000fe40000000f00 */
[----:B------:R-:W-:Y:S05]  /*1e110*/  CALL.REL.NOINC `($__internal_12_$__cuda_sm70_shflsync_bfly_p) ;  /* 0x0000a11000007944 */ /* 0x000fea0003c00000 */
[----:B------:R-:W-:-:S05]  /*1e120*/  BRA `(.L_x_927) ;  /* 0xffff13c000007947 */ /* 0x000fca000383ffff */
.L_x_804:
        /* <DEDUP_REMOVED lines=10> */
[----:B------:R-:W-:Y:S02]  /*1e1d0*/  MOV R2, 0x1e1f0 ;  /* 0x0001e1f000027802 */ /* 0x000fe40000000f00 */
[----:B------:R-:W-:Y:S05]  /*1e1e0*/  CALL.REL.NOINC `($__internal_12_$__cuda_sm70_shflsync_bfly_p) ;  /* 0x0000a04000007944 */ /* 0x000fea0003c00000 */
[----:B------:R-:W-:-:S05]  /*1e1f0*/  BRA `(.L_x_928) ;  /* 0xffff136000007947 */ /* 0x000fca000383ffff */
.L_x_813:
        /* <DEDUP_REMOVED lines=8> */
.L_x_814:
        /* <DEDUP_REMOVED lines=43> */
.L_x_817:
[----:B------:R-:W-:Y:S01]  /*1e530*/  MOV R201, 0x181f ;  /* 0x0000181f00c97802 */ /* 0x000fe20000000f00 */
[----:B-1----:R-:W-:Y:S01]  /*1e540*/  IMAD.MOV.U32 R20, RZ, RZ, R5 ;  /* 0x000000ffff147224 */ /* 0x002fe200078e0005 */
[----:B------:R-:W-:Y:S01]  /*1e550*/  MOV R237, 0xffffffff ;  /* 0xffffffff00ed7802 */ /* 0x000fe20000000f00 */
[----:B------:R-:W-:Y:S01]  /*1e560*/  IMAD.MOV.U32 R2, RZ, RZ, RZ ;  /* 0x000000ffff027224 */ /* 0x000fe200078e00ff */
[----:B------:R-:W-:Y:S02]  /*1e570*/  MOV R3, 0x1e590 ;  /* 0x0001e59000037802 */ /* 0x000fe40000000f00 */
[----:B------:R-:W-:Y:S05]  /*1e580*/  CALL.REL.NOINC `($__internal_13_$__cuda_sm70_shflsync_idx_p) ;  /* 0x00009d0000007944 */ /* 0x000fea0003c00000 */
[----:B------:R-:W-:Y:S01]  /*1e590*/  MOV R4, R202 ;  /* 0x000000ca00047202 */ /* 0x000fe20000000f00 */
[----:B------:R-:W-:-:S05]  /*1e5a0*/  BRA `(.L_x_931) ;  /* 0xffff3df000007947 */ /* 0x000fca000383ffff */
.L_x_818:
[----:B------:R-:W-:Y:S01]  /*1e5b0*/  MOV R201, 0x181f ;  /* 0x0000181f00c97802 */ /* 0x000fe20000000f00 */
[----:B-1----:R-:W-:Y:S01]  /*1e5c0*/  IMAD.MOV.U32 R20, RZ, RZ, R7 ;  /* 0x000000ffff147224 */ /* 0x002fe200078e0007 */
[----:B------:R-:W-:Y:S01]  /*1e5d0*/  MOV R237, 0xffffffff ;  /* 0xffffffff00ed7802 */ /* 0x000fe20000000f00 */
[----:B------:R-:W-:Y:S01]  /*1e5e0*/  IMAD.MOV.U32 R2, RZ, RZ, RZ ;  /* 0x000000ffff027224 */ /* 0x000fe200078e00ff */
[----:B------:R-:W-:Y:S02]  /*1e5f0*/  MOV R3, 0x1e610 ;  /* 0x0001e61000037802 */ /* 0x000fe40000000f00 */
[----:B--23--:R-:W-:Y:S05]  /*1e600*/  CALL.REL.NOINC `($__internal_13_$__cuda_sm70_shflsync_idx_p) ;  /* 0x00009c8000007944 */ /* 0x00cfea0003c00000 */
        /* <DEDUP_REMOVED lines=37> */
.L_x_819:
[----:B------:R-:W-:Y:S02]  /*1e860*/  MOV R0, 0x2 ;  /* 0x0000000200007802 */ /* 0x000fe40000000f00 */
[----:B------:R-:W-:Y:S02]  /*1e870*/  MOV R2, 0x1e890 ;  /* 0x0001e89000027802 */ /* 0x000fe40000000f00 */
[----:B------:R-:W-:Y:S05]  /*1e880*/  CALL.REL.NOINC `($__internal_12_$__cuda_sm70_shflsync_bfly_p) ;  /* 0x000099a000007944 */ /* 0x000fea0003c00000 */
[----:B------:R-:W-:-:S05]  /*1e890*/  BRA `(.L_x_933) ;  /* 0xffff400000007947 */ /* 0x000fca000383ffff */
.L_x_820:
        /* <DEDUP_REMOVED lines=13> */
.L_x_823:
[----:B------:R-:W-:Y:S01]  /*1e970*/  MOV R201, 0x181f ;  /* 0x0000181f00c97802 */ /* 0x000fe20000000f00 */
[----:B------:R-:W-:Y:S01]  /*1e980*/  IMAD.MOV.U32 R2, RZ, RZ, RZ ;  /* 0x000000ffff027224 */ /* 0x000fe200078e00ff */
[----:B------:R-:W-:Y:S01]  /*1e990*/  MOV R3, 0x1e9c0 ;  /* 0x0001e9c000037802 */ /* 0x000fe20000000f00 */
[----:B------:R-:W-:Y:S02]  /*1e9a0*/  IMAD.MOV.U32 R237, RZ, RZ, -0x1 ;  /* 0xffffffffffed7424 */ /* 0x000fe400078e00ff */
[----:B-1234-:R-:W-:Y:S05]  /*1e9b0*/  CALL.REL.NOINC `($__internal_13_$__cuda_sm70_shflsync_idx_p) ;  /* 0x000098d000007944 */ /* 0x01efea0003c00000 */
[----:B------:R-:W-:Y:S01]  /*1e9c0*/  MOV R2, R202 ;  /* 0x000000ca00027202 */ /* 0x000fe20000000f00 */
[----:B------:R-:W-:-:S05]  /*1e9d0*/  BRA `(.L_x_935) ;  /* 0xffff583000007947 */ /* 0x000fca000383ffff */
.L_x_826:
        /* <DEDUP_REMOVED lines=8> */
.L_x_827:
[----:B------:R-:W-:Y:S01]  /*1ea60*/  MOV R201, 0x181f ;  /* 0x0000181f00c97802 */ /* 0x000fe20000000f00 */
[----:B------:R-:W-:Y:S01]  /*1ea70*/  IMAD.MOV.U32 R20, RZ, RZ, R8 ;  /* 0x000000ffff147224 */ /* 0x000fe200078e0008 */
[----:B------:R-:W-:Y:S01]  /*1ea80*/  MOV R237, 0xffffffff ;  /* 0xffffffff00ed7802 */ /* 0x000fe20000000f00 */
[----:B------:R-:W-:Y:S01]  /*1ea90*/  IMAD.MOV.U32 R2, RZ, RZ, RZ ;  /* 0x000000ffff027224 */ /* 0x000fe200078e00ff */
[----:B------:R-:W-:Y:S02]  /*1eaa0*/  MOV R3, 0x1eac0 ;  /* 0x0001eac000037802 */ /* 0x000fe40000000f00 */
[----:B-123--:R-:W-:Y:S05]  /*1eab0*/  CALL.REL.NOINC `($__internal_13_$__cuda_sm70_shflsync_idx_p) ;  /* 0x000097d000007944 */ /* 0x00efea0003c00000 */
[----:B------:R-:W-:Y:S01]  /*1eac0*/  IADD3 R2, P0, R202, R207, RZ ;  /* 0x000000cfca027210 */ /* 0x000fe20007f1e0ff */
[----:B------:R-:W-:Y:S01]  /*1ead0*/  IMAD.MOV.U32 R20, RZ, RZ, R5 ;  /* 0x000000ffff147224 */ /* 0x000fe200078e0005 */
[----:B------:R-:W-:Y:S01]  /*1eae0*/  MOV R237, 0xffffffff ;  /* 0xffffffff00ed7802 */ /* 0x000fe20000000f00 */
[----:B------:R-:W-:Y:S02]  /*1eaf0*/  IMAD.MOV.U32 R201, RZ, RZ, 0x181f ;  /* 0x0000181fffc97424 */ /* 0x000fe400078e00ff */
[----:B------:R-:W-:Y:S01]  /*1eb00*/  IMAD.X R3, R4, 0x1, R192, P0 ;  /* 0x0000000104037824 */ /* 0x000fe200000e06c0 */
[----:B------:R-:W-:Y:S04]  /*1eb10*/  IADD3 R6, P0, R202, R191, RZ ;  /* 0x000000bfca067210 */ /* 0x000fe80007f1e0ff */
[----:B------:R-:W-:Y:S01]  /*1eb20*/  @!PT LDS RZ, [RZ] ;  /* 0x00000000fffff984 */ /* 0x000fe20000000800 */
[----:B------:R-:W-:Y:S01]  /*1eb30*/  @!PT LDS RZ, [RZ] ;  /* 0x00000000fffff984 */ /* 0x000fe20000000800 */
[----:B------:R-:W-:Y:S01]  /*1eb40*/  @!PT LDS RZ, [RZ] ;  /* 0x00000000fffff984 */ /* 0x000fe20000000800 */
[----:B------:R1:W-:Y:S01]  /*1eb50*/  LDGSTS.E.BYPASS.LTC128B.128 [R190+0x6100], [R2.64], !P5 ;  /* 0x0610000002be7fae */ /* 0x0003e2000e901d4a */
[----:B------:R-:W-:Y:S05]  /*1eb60*/  IMAD.X R7, R4, 0x1, R194, P0 ;  /* 0x0000000104077824 */ /* 0x000fea00000e06c2 */
[----:B------:R2:W-:Y:S01]  /*1eb70*/  LDGSTS.E.BYPASS.LTC128B.128 [R190+0x8100], [R6.64], !P4 ;  /* 0x0810000006be7fae */ /* 0x0005e2000e101d4a */
[----:B-1----:R-:W-:Y:S04]  /*1eb80*/  IADD3 R2, P0, R202, R193, RZ ;  /* 0x000000c1ca027210 */ /* 0x002fe80007f1e0ff */
[----:B------:R-:W-:Y:S05]  /*1eb90*/  IADD3.X R3, R4, R189, RZ, P0, !PT ;  /* 0x000000bd04037210 */ /* 0x000fea00007fe4ff */
[----:B------:R1:W-:Y:S02]  /*1eba0*/  LDGSTS.E.BYPASS.LTC128B.128 [R190+0xa100], [R2.64], !P6 ;  /* 0x0a10000002be7fae */ /* 0x0003e4000f101d4a */
[----:B-1----:R-:W-:Y:S02]  /*1ebb0*/  MOV R2, 0x1 ;  /* 0x0000000100027802 */ /* 0x002fe40000000f00 */
[----:B------:R-:W-:Y:S02]  /*1ebc0*/  MOV R3, 0x1ebe0 ;  /* 0x0001ebe000037802 */ /* 0x000fe40000000f00 */
[----:B--2---:R-:W-:Y:S05]  /*1ebd0*/  CALL.REL.NOINC `($__internal_13_$__cuda_sm70_shflsync_idx_p) ;  /* 0x000096b000007944 */ /* 0x004fea0003c00000 */
        /* <DEDUP_REMOVED lines=9> */
.L_x_828:
        /* <DEDUP_REMOVED lines=8> */
.L_x_833:
[----:B------:R-:W-:Y:S01]  /*1ecf0*/  MOV R201, 0x1c1f ;  /* 0x00001c1f00c97802 */ /* 0x000fe20000000f00 */
[----:B------:R-:W-:Y:S01]  /*1ed00*/  IMAD.MOV.U32 R20, RZ, RZ, R4 ;  /* 0x000000ffff147224 */ /* 0x000fe200078e0004 */
[----:B------:R-:W-:Y:S01]  /*1ed10*/  MOV R237, 0xffffffff ;  /* 0xffffffff00ed7802 */ /* 0x000fe20000000f00 */
[----:B------:R-:W-:Y:S01]  /*1ed20*/  IMAD.MOV.U32 R2, RZ, RZ, 0x1 ;  /* 0x00000001ff027424 */ /* 0x000fe200078e00ff */
[----:B------:R-:W-:Y:S02]  /*1ed30*/  MOV R3, 0x1ed50 ;  /* 0x0001ed5000037802 */ /* 0x000fe40000000f00 */
[----:B--2---:R-:W-:Y:S05]  /*1ed40*/  CALL.REL.NOINC `($__internal_13_$__cuda_sm70_shflsync_idx_p) ;  /* 0x0000954000007944 */ /* 0x004fea0003c00000 */
[----:B------:R-:W-:Y:S01]  /*1ed50*/  MOV R3, R202 ;  /* 0x000000ca00037202 */ /* 0x000fe20000000f00 */
[----:B------:R-:W-:-:S05]  /*1ed60*/  BRA `(.L_x_939) ;  /* 0xffff6d8000007947 */ /* 0x000fca000383ffff */
.L_x_838:
[----:B------:R-:W-:Y:S02]  /*1ed70*/  MOV R0, 0x2 ;  /* 0x0000000200007802 */ /* 0x000fe40000000f00 */
[----:B------:R-:W-:Y:S02]  /*1ed80*/  MOV R2, 0x1eda0 ;  /* 0x0001eda000027802 */ /* 0x000fe40000000f00 */
[----:B------:R-:W-:Y:S05]  /*1ed90*/  CALL.REL.NOINC `($__internal_12_$__cuda_sm70_shflsync_bfly_p) ;  /* 0x0000949000007944 */ /* 0x000fea0003c00000 */
[----:B------:R-:W-:-:S05]  /*1eda0*/  BRA `(.L_x_940) ;  /* 0xffff744000007947 */ /* 0x000fca000383ffff */
.L_x_839:
        /* <DEDUP_REMOVED lines=13> */
.L_x_841:
[----:B------:R-:W-:Y:S01]  /*1ee80*/  IMAD.MOV.U32 R4, RZ, RZ, R200 ;  /* 0x000000ffff047224 */ /* 0x000fe200078e00c8 */
[----:B------:R-:W-:-:S02]  /*1ee90*/  MOV R0, 0x2 ;  /* 0x0000000200007802 */ /* 0x000fc40000000f00 */
[----:B------:R-:W-:Y:S02]  /*1eea0*/  MOV R2, 0x1eec0 ;  /* 0x0001eec000027802 */ /* 0x000fe40000000f00 */
[----:B------:R-:W-:Y:S05]  /*1eeb0*/  CALL.REL.NOINC `($__internal_12_$__cuda_sm70_shflsync_bfly_p) ;  /* 0x0000937000007944 */ /* 0x000fea0003c00000 */
[----:B------:R-:W-:Y:S01]  /*1eec0*/  MOV R5, R0 ;  /* 0x0000000000057202 */ /* 0x000fe20000000f00 */
[----:B------:R-:W-:Y:S05]  /*1eed0*/  BRA `(.L_x_942) ;  /* 0xffff8b2000007947 */ /* 0x000fea000383ffff */
.L_x_842:
[----:B------:R-:W-:Y:S01]  /*1eee0*/  IMAD.MOV.U32 R4, RZ, RZ, R5 ;  /* 0x000000ffff047224 */ /* 0x000fe200078e0005 */
[----:B------:R-:W-:Y:S02]  /*1eef0*/  MOV R0, 0x1 ;  /* 0x0000000100007802 */ /* 0x000fe40000000f00 */
[----:B------:R-:W-:Y:S02]  /*1ef00*/  MOV R2, 0x1ef20 ;  /* 0x0001ef2000027802 */ /* 0x000fe40000000f00 */
[----:B-1----:R-:W-:Y:S05]  /*1ef10*/  CALL.REL.NOINC `($__internal_12_$__cuda_sm70_shflsync_bfly_p) ;  /* 0x0000931000007944 */ /* 0x002fea0003c00000 */
[----:B------:R-:W-:Y:S01]  /*1ef20*/  FADD.FTZ R5, R5, R0 ;  /* 0x0000000005057221 */ /* 0x000fe20000010000 */
[----:B------:R-:W-:Y:S02]  /*1ef30*/  MOV R4, R199 ;  /* 0x000000c700047202 */ /* 0x000fe40000000f00 */
[----:B------:R-:W-:Y:S02]  /*1ef40*/  MOV R0, 0x2 ;  /* 0x0000000200007802 */ /* 0x000fe40000000f00 */
[----:B------:R-:W-:Y:S02]  /*1ef50*/  MOV R2, 0x1ef70 ;  /* 0x0001ef7000027802 */ /* 0x000fe40000000f00 */
[----:B------:R-:W-:Y:S05]  /*1ef60*/  CALL.REL.NOINC `($__internal_12_$__cuda_sm70_shflsync_bfly_p) ;  /* 0x000092c000007944 */ /* 0x000fea0003c00000 */
[----:B------:R-:W-:Y:S01]  /*1ef70*/  FADD.FTZ R199, R199, R0 ;  /* 0x00000000c7c77221 */ /* 0x000fe20000010000 */
[----:B------:R-:W-:-:S02]  /*1ef80*/  MOV R0, 0x1 ;  /* 0x0000000100007802 */ /* 0x000fc40000000f00 */
[----:B------:R-:W-:Y:S02]  /*1ef90*/  MOV R2, 0x1efc0 ;  /* 0x0001efc000027802 */ /* 0x000fe40000000f00 */
[----:B------:R-:W-:Y:S02]  /*1efa0*/  MOV R4, R199 ;  /* 0x000000c700047202 */ /* 0x000fe40000000f00 */
[----:B------:R-:W-:Y:S05]  /*1efb0*/  CALL.REL.NOINC `($__internal_12_$__cuda_sm70_shflsync_bfly_p) ;  /* 0x0000927000007944 */ /* 0x000fea0003c00000 */
[----:B------:R-:W-:Y:S01]  /*1efc0*/  MOV R3, R0 ;  /* 0x0000000000037202 */ /* 0x000fe20000000f00 */
[----:B------:R-:W-:Y:S05]  /*1efd0*/  BRA `(.L_x_943) ;  /* 0xffff8a9000007947 */ /* 0x000fea000383ffff */
.L_x_849:
[----:B-1-34-:R-:W-:Y:S01]  /*1efe0*/  IMAD.MOV.U32 R20, RZ, RZ, R10 ;  /* 0x000000ffff147224 */ /* 0x01afe200078e000a */
[----:B------:R-:W-:Y:S01]  /*1eff0*/  MOV R201, 0x181f ;  /* 0x0000181f00c97802 */ /* 0x000fe20000000f00 */
[----:B------:R-:W-:Y:S01]  /*1f000*/  IMAD.MOV.U32 R2, RZ, RZ, RZ ;  /* 0x000000ffff027224 */ /* 0x000fe200078e00ff */
[----:B------:R-:W-:Y:S02]  /*1f010*/  MOV R237, 0xffffffff ;  /* 0xffffffff00ed7802 */ /* 0x000fe40000000f00 */
[----:B------:R-:W-:Y:S02]  /*1f020*/  MOV R3, 0x1f040 ;  /* 0x0001f04000037802 */ /* 0x000fe40000000f00 */
[----:B------:R-:W-:Y:S05]  /*1f030*/  CALL.REL.NOINC `($__internal_13_$__cuda_sm70_shflsync_idx_p) ;  /* 0x0000925000007944 */ /* 0x000fea0003c00000 */
[----:B------:R-:W-:Y:S01]  /*1f040*/  MOV R4, R202 ;  /* 0x000000ca00047202 */ /* 0x000fe20000000f00 */
[----:B------:R-:W-:Y:S05]  /*1f050*/  BRA `(.L_x_944) ;  /* 0xffffa26000007947 */ /* 0x000fea000383ffff */
.L_x_850:
[----:B------:R-:W-:Y:S01]  /*1f060*/  IMAD.MOV.U32 R20, RZ, RZ, R12 ;  /* 0x000000ffff147224 */ /* 0x000fe200078e000c */
[----:B------:R-:W-:Y:S01]  /*1f070*/  MOV R201, 0x181f ;  /* 0x0000181f00c97802 */ /* 0x000fe20000000f00 */
[----:B------:R-:W-:Y:S01]  /*1f080*/  IMAD.MOV.U32 R2, RZ, RZ, RZ ;  /* 0x000000ffff027224 */ /* 0x000fe200078e00ff */
[----:B------:R-:W-:-:S02]  /*1f090*/  MOV R237, 0xffffffff ;  /* 0xffffffff00ed7802 */ /* 0x000fc40000000f00 */
[----:B------:R-:W-:Y:S02]  /*1f0a0*/  MOV R3, 0x1f0c0 ;  /* 0x0001f0c000037802 */ /* 0x000fe40000000f00 */
[----:B-12---:R-:W-:Y:S05]  /*1f0b0*/  CALL.REL.NOINC `($__internal_13_$__cuda_sm70_shflsync_idx_p) ;  /* 0x000091d000007944 */ /* 0x006fea0003c00000 */
[----:B------:R-:W-:Y:S01]  /*1f0c0*/  MOV R0, R202 ;  /* 0x000000ca00007202 */ /* 0x000fe20000000f00 */
[----:B------:R-:W-:Y:S05]  /*1f0d0*/  BRA `(.L_x_945) ;  /* 0xffffa20000007947 */ /* 0x000fea000383ffff */
.L_x_853:
[----:B------:R-:W-:Y:S01]  /*1f0e0*/  IMAD.MOV.U32 R20, RZ, RZ, R10 ;  /* 0x000000ffff147224 */ /* 0x000fe200078e000a */
[----:B------:R-:W-:Y:S01]  /*1f0f0*/  MOV R201, 0x181f ;  /* 0x0000181f00c97802 */ /* 0x000fe20000000f00 */
[----:B--2---:R-:W-:Y:S01]  /*1f100*/  IMAD.MOV.U32 R2, RZ, RZ, 0x1 ;  /* 0x00000001ff027424 */ /* 0x004fe200078e00ff */
[----:B------:R-:W-:Y:S02]  /*1f110*/  MOV R237, 0xffffffff ;  /* 0xffffffff00ed7802 */ /* 0x000fe40000000f00 */
[----:B------:R-:W-:Y:S02]  /*1f120*/  MOV R3, 0x1f140 ;  /* 0x0001f14000037802 */ /* 0x000fe40000000f00 */
[----:B-1-34-:R-:W-:Y:S05]  /*1f130*/  CALL.REL.NOINC `($__internal_13_$__cuda_sm70_shflsync_idx_p) ;  /* 0x0000915000007944 */ /* 0x01afea0003c00000 */
        /* <DEDUP_REMOVED lines=9> */
.L_x_856:
[----:B------:R-:W-:Y:S01]  /*1f1d0*/  IMAD.MOV.U32 R20, RZ, RZ, R10 ;  /* 0x000000ffff147224 */ /* 0x000fe200078e000a */
[----:B------:R-:W-:Y:S01]  /*1f1e0*/  MOV R201, 0x181f ;  /* 0x0000181f00c97802 */ /* 0x000fe20000000f00 */
[----:B-1----:R-:W-:Y:S01]  /*1f1f0*/  IMAD.MOV.U32 R2, RZ, RZ, 0x2 ;  /* 0x00000002ff027424 */ /* 0x002fe200078e00ff */
[----:B------:R-:W-:-:S02]  /*1f200*/  MOV R237, 0xffffffff ;  /* 0xffffffff00ed7802 */ /* 0x000fc40000000f00 */
[----:B------:R-:W-:Y:S02]  /*1f210*/  MOV R3, 0x1f230 ;  /* 0x0001f23000037802 */ /* 0x000fe40000000f00 */
[----:B--234-:R-:W-:Y:S05]  /*1f220*/  CALL.REL.NOINC `($__internal_13_$__cuda_sm70_shflsync_idx_p) ;  /* 0x0000906000007944 */ /* 0x01cfea0003c00000 */
[----:B------:R-:W-:Y:S01]  /*1f230*/  MOV R4, R202 ;  /* 0x000000ca00047202 */ /* 0x000fe20000000f00 */
[----:B------:R-:W-:Y:S05]  /*1f240*/  BRA `(.L_x_947) ;  /* 0xffffa34000007947 */ /* 0x000fea000383ffff */
.L_x_857:
[----:B------:R-:W-:Y:S01]  /*1f250*/  IMAD.MOV.U32 R20, RZ, RZ, R12 ;  /* 0x000000ffff147224 */ /* 0x000fe200078e000c */
[----:B------:R-:W-:Y:S01]  /*1f260*/  MOV R201, 0x181f ;  /* 0x0000181f00c97802 */ /* 0x000fe20000000f00 */
[----:B------:R-:W-:Y:S01]  /*1f270*/  IMAD.MOV.U32 R2, RZ, RZ, 0x2 ;  /* 0x00000002ff027424 */ /* 0x000fe200078e00ff */
[----:B------:R-:W-:Y:S02]  /*1f280*/  MOV R237, 0xffffffff ;  /* 0xffffffff00ed7802 */ /* 0x000fe40000000f00 */
[----:B------:R-:W-:Y:S02]  /*1f290*/  MOV R3, 0x1f2b0 ;  /* 0x0001f2b000037802 */ /* 0x000fe40000000f00 */
[----:B-1234-:R-:W-:Y:S05]  /*1f2a0*/  CALL.REL.NOINC `($__internal_13_$__cuda_sm70_shflsync_idx_p) ;  /* 0x00008fe000007944 */ /* 0x01efea0003c00000 */
[----:B------:R-:W-:Y:S01]  /*1f2b0*/  MOV R0, R202 ;  /* 0x000000ca00007202 */ /* 0x000fe20000000f00 */
[----:B------:R-:W-:Y:S05]  /*1f2c0*/  BRA `(.L_x_948) ;  /* 0xffffa2e000007947 */ /* 0x000fea000383ffff */
.L_x_860:
[----:B------:R-:W-:Y:S01]  /*1f2d0*/  IMAD.MOV.U32 R20, RZ, RZ, R10 ;  /* 0x000000ffff147224 */ /* 0x000fe200078e000a */
[----:B------:R-:W-:Y:S01]  /*1f2e0*/  MOV R201, 0x181f ;  /* 0x0000181f00c97802 */ /* 0x000fe20000000f00 */
[----:B-1----:R-:W-:Y:S01]  /*1f2f0*/  IMAD.MOV.U32 R2, RZ, RZ, 0x3 ;  /* 0x00000003ff027424 */ /* 0x002fe200078e00ff */
[----:B------:R-:W-:-:S02]  /*1f300*/  MOV R237, 0xffffffff ;  /* 0xffffffff00ed7802 */ /* 0x000fc40000000f00 */
[----:B------:R-:W-:Y:S02]  /*1f310*/  MOV R3, 0x1f330 ;  /* 0x0001f33000037802 */ /* 0x000fe40000000f00 */
[----:B--234-:R-:W-:Y:S05]  /*1f320*/  CALL.REL.NOINC `($__internal_13_$__cuda_sm70_shflsync_idx_p) ;  /* 0x00008f6000007944 */ /* 0x01cfea0003c00000 */
        /* <DEDUP_REMOVED lines=9> */
.L_x_862:
[----:B------:R-:W-:Y:S01]  /*1f3c0*/  IMAD.MOV.U32 R20, RZ, RZ, R5 ;  /* 0x000000ffff147224 */ /* 0x000fe200078e0005 */
[----:B------:R-:W-:Y:S01]  /*1f3d0*/  MOV R201, 0x1c1f ;  /* 0x00001c1f00c97802 */ /* 0x000fe20000000f00 */
[----:B------:R-:W-:Y:S01]  /*1f3e0*/  IMAD.MOV.U32 R2, RZ, RZ, RZ ;  /* 0x000000ffff027224 */ /* 0x000fe200078e00ff */
[----:B------:R-:W-:Y:S02]  /*1f3f0*/  MOV R237, 0xffffffff ;  /* 0xffffffff00ed7802 */ /* 0x000fe40000000f00 */
[----:B------:R-:W-:-:S02]  /*1f400*/  MOV R3, 0x1f420 ;  /* 0x0001f42000037802 */ /* 0x000fc40000000f00 */
[----:B------:R-:W-:Y:S05]  /*1f410*/  CALL.REL.NOINC `($__internal_13_$__cuda_sm70_shflsync_idx_p) ;  /* 0x00008e7000007944 */ /* 0x000fea0003c00000 */
[----:B------:R-:W-:Y:S01]  /*1f420*/  MOV R4, R202 ;  /* 0x000000ca00047202 */ /* 0x000fe20000000f00 */
[----:B------:R-:W-:Y:S05]  /*1f430*/  BRA `(.L_x_950) ;  /* 0xffffa62000007947 */ /* 0x000fea000383ffff */
.L_x_863:
        /* <DEDUP_REMOVED lines=8> */
.L_x_866:
[----:B------:R-:W-:Y:S01]  /*1f4c0*/  IMAD.MOV.U32 R20, RZ, RZ, R5 ;  /* 0x000000ffff147224 */ /* 0x000fe200078e0005 */
[----:B------:R-:W-:Y:S01]  /*1f4d0*/  MOV R201, 0x1c1f ;  /* 0x00001c1f00c97802 */ /* 0x000fe20000000f00 */
[----:B-1----:R-:W-:Y:S01]  /*1f4e0*/  IMAD.MOV.U32 R2, RZ, RZ, 0x1 ;  /* 0x00000001ff027424 */ /* 0x002fe200078e00ff */
[----:B------:R-:W-:Y:S02]  /*1f4f0*/  MOV R237, 0xffffffff ;  /* 0xffffffff00ed7802 */ /* 0x000fe40000000f00 */
[----:B------:R-:W-:Y:S02]  /*1f500*/  MOV R3, 0x1f520 ;  /* 0x0001f52000037802 */ /* 0x000fe40000000f00 */
[----:B--234-:R-:W-:Y:S05]  /*1f510*/  CALL.REL.NOINC `($__internal_13_$__cuda_sm70_shflsync_idx_p) ;  /* 0x00008d7000007944 */ /* 0x01cfea0003c00000 */
        /* <DEDUP_REMOVED lines=9> */
.L_x_870:
[----:B------:R-:W-:Y:S01]  /*1f5b0*/  IMAD.MOV.U32 R20, RZ, RZ, R5 ;  /* 0x000000ffff147224 */ /* 0x000fe200078e0005 */
[----:B------:R-:W-:Y:S01]  /*1f5c0*/  MOV R201, 0x181f ;  /* 0x0000181f00c97802 */ /* 0x000fe20000000f00 */
[----:B------:R-:W-:Y:S01]  /*1f5d0*/  IMAD.MOV.U32 R2, RZ, RZ, RZ ;  /* 0x000000ffff027224 */ /* 0x000fe200078e00ff */
[----:B------:R-:W-:-:S02]  /*1f5e0*/  MOV R237, 0xffffffff ;  /* 0xffffffff00ed7802 */ /* 0x000fc40000000f00 */
[----:B------:R-:W-:Y:S02]  /*1f5f0*/  MOV R3, 0x1f610 ;  /* 0x0001f61000037802 */ /* 0x000fe40000000f00 */
[----:B--2---:R-:W-:Y:S05]  /*1f600*/  CALL.REL.NOINC `($__internal_13_$__cuda_sm70_shflsync_idx_p) ;  /* 0x00008c8000007944 */ /* 0x004fea0003c00000 */
[----:B------:R-:W-:Y:S01]  /*1f610*/  MOV R4, R202 ;  /* 0x000000ca00047202 */ /* 0x000fe20000000f00 */
[----:B------:R-:W-:Y:S05]  /*1f620*/  BRA `(.L_x_953) ;  /* 0xffffbf9000007947 */ /* 0x000fea000383ffff */
.L_x_871:
[----:B------:R-:W-:Y:S01]  /*1f630*/  IMAD.MOV.U32 R20, RZ, RZ, R12 ;  /* 0x000000ffff147224 */ /* 0x000fe200078e000c */
[----:B------:R-:W-:Y:S01]  /*1f640*/  MOV R201, 0x181f ;  /* 0x0000181f00c97802 */ /* 0x000fe20000000f00 */
[----:B------:R-:W-:Y:S01]  /*1f650*/  IMAD.MOV.U32 R2, RZ, RZ, RZ ;  /* 0x000000ffff027224 */ /* 0x000fe200078e00ff */
[----:B------:R-:W-:Y:S02]  /*1f660*/  MOV R237, 0xffffffff ;  /* 0xffffffff00ed7802 */ /* 0x000fe40000000f00 */
[----:B------:R-:W-:Y:S02]  /*1f670*/  MOV R3, 0x1f690 ;  /* 0x0001f69000037802 */ /* 0x000fe40000000f00 */
[----:B-123--:R-:W-:Y:S05]  /*1f680*/  CALL.REL.NOINC `($__internal_13_$__cuda_sm70_shflsync_idx_p) ;  /* 0x00008c0000007944 */ /* 0x00efea0003c00000 */
[----:B------:R-:W-:Y:S01]  /*1f690*/  MOV R0, R202 ;  /* 0x000000ca00007202 */ /* 0x000fe20000000f00 */
[----:B------:R-:W-:Y:S05]  /*1f6a0*/  BRA `(.L_x_954) ;  /* 0xffffbf3000007947 */ /* 0x000fea000383ffff */
.L_x_874:
        /* <DEDUP_REMOVED lines=15> */
.L_x_877:
[----:B------:R-:W-:Y:S01]  /*1f7a0*/  IMAD.MOV.U32 R20, RZ, RZ, R5 ;  /* 0x000000ffff147224 */ /* 0x000fe200078e0005 */
[----:B------:R-:W-:Y:S01]  /*1f7b0*/  MOV R201, 0x181f ;  /* 0x0000181f00c97802 */ /* 0x000fe20000000f00 */
[----:B-1----:R-:W-:Y:S01]  /*1f7c0*/  IMAD.MOV.U32 R2, RZ, RZ, 0x2 ;  /* 0x00000002ff027424 */ /* 0x002fe200078e00ff */
[----:B------:R-:W-:Y:S02]  /*1f7d0*/  MOV R237, 0xffffffff ;  /* 0xffffffff00ed7802 */ /* 0x000fe40000000f00 */
[----:B------:R-:W-:-:S02]  /*1f7e0*/  MOV R3, 0x1f800 ;  /* 0x0001f80000037802 */ /* 0x000fc40000000f00 */
[----:B--234-:R-:W-:Y:S05]  /*1f7f0*/  CALL.REL.NOINC `($__internal_13_$__cuda_sm70_shflsync_idx_p) ;  /* 0x00008a9000007944 */ /* 0x01cfea0003c00000 */
[----:B------:R-:W-:Y:S01]  /*1f800*/  MOV R4, R202 ;  /* 0x000000ca00047202 */ /* 0x000fe20000000f00 */
[----:B------:R-:W-:Y:S05]  /*1f810*/  BRA `(.L_x_956) ;  /* 0xffffc07000007947 */ /* 0x000fea000383ffff */
.L_x_878:
        /* <DEDUP_REMOVED lines=8> */
.L_x_881:
        /* <DEDUP_REMOVED lines=15> */
.L_x_883:
[----:B------:R-:W-:Y:S01]  /*1f990*/  IMAD.MOV.U32 R20, RZ, RZ, R22 ;  /* 0x000000ffff147224 */ /* 0x000fe200078e0016 */
[----:B------:R-:W-:Y:S01]  /*1f9a0*/  MOV R201, 0x1f ;  /* 0x0000001f00c97802 */ /* 0x000fe20000000f00 */
[----:B------:R-:W-:Y:S01]  /*1f9b0*/  IMAD.MOV.U32 R2, RZ, RZ, RZ ;  /* 0x000000ffff027224 */ /* 0x000fe200078e00ff */
[----:B------:R-:W-:-:S02]  /*1f9c0*/  MOV R237, 0xffffffff ;  /* 0xffffffff00ed7802 */ /* 0x000fc40000000f00 */
[----:B------:R-:W-:Y:S02]  /*1f9d0*/  MOV R3, 0x1f9f0 ;  /* 0x0001f9f000037802 */ /* 0x000fe40000000f00 */
[----:B------:R-:W-:Y:S05]  /*1f9e0*/  CALL.REL.NOINC `($__internal_13_$__cuda_sm70_shflsync_idx_p) ;  /* 0x000088a000007944 */ /* 0x000fea0003c00000 */
[----:B------:R-:W-:Y:S01]  /*1f9f0*/  MOV R9, R202 ;  /* 0x000000ca00097202 */ /* 0x000fe20000000f00 */
[----:B------:R-:W-:Y:S05]  /*1fa00*/  BRA `(.L_x_959) ;  /* 0xffffc22000007947 */ /* 0x000fea000383ffff */
.L_x_884:
[----:B------:R-:W-:Y:S01]  /*1fa10*/  IMAD.MOV.U32 R20, RZ, RZ, R22 ;  /* 0x000000ffff147224 */ /* 0x000fe200078e0016 */
[----:B------:R-:W-:Y:S01]  /*1fa20*/  MOV R201, 0x1f ;  /* 0x0000001f00c97802 */ /* 0x000fe20000000f00 */
[----:B------:R-:W-:Y:S01]  /*1fa30*/  IMAD.MOV.U32 R2, RZ, RZ, 0x1 ;  /* 0x00000001ff027424 */ /* 0x000fe200078e00ff */
[----:B------:R-:W-:Y:S02]  /*1fa40*/  MOV R237, 0xffffffff ;  /* 0xffffffff00ed7802 */ /* 0x000fe40000000f00 */
[----:B------:R-:W-:Y:S02]  /*1fa50*/  MOV R3, 0x1fa70 ;  /* 0x0001fa7000037802 */ /* 0x000fe40000000f00 */
[----:B-12---:R-:W-:Y:S05]  /*1fa60*/  CALL.REL.NOINC `($__internal_13_$__cuda_sm70_shflsync_idx_p) ;  /* 0x0000882000007944 */ /* 0x006fea0003c00000 */
[----:B------:R-:W-:Y:S01]  /*1fa70*/  MOV R6, R202 ;  /* 0x000000ca00067202 */ /* 0x000fe20000000f00 */
[----:B------:R-:W-:Y:S05]  /*1fa80*/  BRA `(.L_x_960) ;  /* 0xffffc1c000007947 */ /* 0x000fea000383ffff */
.L_x_885:
[----:B------:R-:W-:Y:S02]  /*1fa90*/  MOV R3, 0x1 ;  /* 0x0000000100037802 */ /* 0x000fe40000000f00 */
[----:B------:R-:W-:Y:S02]  /*1faa0*/  MOV R2, 0x1fac0 ;  /* 0x0001fac000027802 */ /* 0x000fe40000000f00 */
[----:B-1234-:R-:W-:Y:S05]  /*1fab0*/  CALL.REL.NOINC `($__internal_14_$__cuda_sm70_shflsync_up_p) ;  /* 0x0000882000007944 */ /* 0x01efea0003c00000 */
[----:B------:R-:W-:Y:S05]  /*1fac0*/  BRA `(.L_x_961) ;  /* 0xffffc2a000007947 */ /* 0x000fea000383ffff */
.L_x_886:
[----:B------:R-:W-:Y:S02]  /*1fad0*/  MOV R3, 0x2 ;  /* 0x0000000200037802 */ /* 0x000fe40000000f00 */
[----:B------:R-:W-:-:S02]  /*1fae0*/  MOV R2, 0x1fb00 ;  /* 0x0001fb0000027802 */ /* 0x000fc40000000f00 */
[----:B--2-4-:R-:W-:Y:S05]  /*1faf0*/  CALL.REL.NOINC `($__internal_14_$__cuda_sm70_shflsync_up_p) ;  /* 0x000087e000007944 */ /* 0x014fea0003c00000 */
        /* <DEDUP_REMOVED lines=25> */
.L_x_890:
[----:B------:R-:W-:Y:S02]  /*1fc90*/  MOV R3, 0x1 ;  /* 0x0000000100037802 */ /* 0x000fe40000000f00 */
[----:B------:R-:W-:Y:S02]  /*1fca0*/  MOV R2, 0x1fcc0 ;  /* 0x0001fcc000027802 */ /* 0x000fe40000000f00 */
[----:B------:R-:W-:Y:S05]  /*1fcb0*/  CALL.REL.NOINC `($__internal_14_$__cuda_sm70_shflsync_up_p) ;  /* 0x0000862000007944 */ /* 0x000fea0003c00000 */
[----:B------:R-:W-:Y:S01]  /*1fcc0*/  MOV R2, R4 ;  /* 0x0000000400027202 */ /* 0x000fe20000000f00 */
[----:B------:R-:W-:Y:S05]  /*1fcd0*/  BRA `(.L_x_963) ;  /* 0xffffc2f000007947 */ /* 0x000fea000383ffff */
.L_x_891:
        /* <DEDUP_REMOVED lines=28> */
.L_x_893:
[----:B------:R-:W-:Y:S02]  /*1fea0*/  SEL R0, RZ, 0x1, P0 ;  /* 0x00000001ff007807 */ /* 0x000fe40000000000 */
[----:B------:R-:W-:Y:S02]  /*1feb0*/  MOV R2, 0x1fed0 ;  /* 0x0001fed000027802 */ /* 0x000fe40000000f00 */
[----:B-1----:R-:W-:Y:S05]  /*1fec0*/  CALL.REL.NOINC `($__internal_15_$__cuda_sm70_votesync_ballot) ;  /* 0x0000847000007944 */ /* 0x002fea0003c00000 */
[----:B------:R-:W-:Y:S01]  /*1fed0*/  MOV R5, R0 ;  /* 0x0000000000057202 */ /* 0x000fe20000000f00 */
[----:B------:R-:W-:Y:S05]  /*1fee0*/  BRA `(.L_x_965) ;  /* 0xffffc27000007947 */ /* 0x000fea000383ffff */
.L_x_894:
[----:B------:R-:W-:Y:S01]  /*1fef0*/  IMAD.MOV.U32 R20, RZ, RZ, R7 ;  /* 0x000000ffff147224 */ /* 0x000fe200078e0007 */
[----:B------:R-:W-:Y:S01]  /*1ff00*/  MOV R201, 0x1f ;  /* 0x0000001f00c97802 */ /* 0x000fe20000000f00 */
[----:B------:R-:W-:Y:S01]  /*1ff10*/  IMAD.MOV.U32 R2, RZ, RZ, R0 ;  /* 0x000000ffff027224 */ /* 0x000fe200078e0000 */
[----:B------:R-:W-:Y:S02]  /*1ff20*/  MOV R237, 0xffffffff ;  /* 0xffffffff00ed7802 */ /* 0x000fe40000000f00 */
[----:B------:R-:W-:Y:S02]  /*1ff30*/  MOV R3, 0x1ff50 ;  /* 0x0001ff5000037802 */ /* 0x000fe40000000f00 */
[----:B-1----:R-:W-:Y:S05]  /*1ff40*/  CALL.REL.NOINC `($__internal_13_$__cuda_sm70_shflsync_idx_p) ;  /* 0x0000834000007944 */ /* 0x002fea0003c00000 */
[----:B------:R-:W-:Y:S01]  /*1ff50*/  IMAD.MOV.U32 R7, RZ, RZ, R202 ;  /* 0x000000ffff077224 */ /* 0x000fe200078e00ca */
[----:B------:R-:W-:Y:S01]  /*1ff60*/  MOV R20, R8 ;  /* 0x0000000800147202 */ /* 0x000fe20000000f00 */
[----:B------:R-:W-:Y:S01]  /*1ff70*/  IMAD.MOV.U32 R2, RZ, RZ, R0 ;  /* 0x000000ffff027224 */ /* 0x000fe200078e0000 */
[----:B------:R-:W-:Y:S01]  /*1ff80*/  MOV R201, 0x1f ;  /* 0x0000001f00c97802 */ /* 0x000fe20000000f00 */
[----:B------:R-:W-:Y:S01]  /*1ff90*/  IMAD.MOV.U32 R237, RZ, RZ, -0x1 ;  /* 0xffffffffffed7424 */ /* 0x000fe200078e00ff */
[----:B------:R-:W-:-:S02]  /*1ffa0*/  MOV R3, 0x1ffc0 ;  /* 0x0001ffc000037802 */ /* 0x000fc40000000f00 */
[----:B------:R-:W-:Y:S05]  /*1ffb0*/  CALL.REL.NOINC `($__internal_13_$__cuda_sm70_shflsync_idx_p) ;  /* 0x000082d000007944 */ /* 0x000fea0003c00000 */
[----:B------:R-:W-:Y:S01]  /*1ffc0*/  MOV R8, R202 ;  /* 0x000000ca00087202 */ /* 0x000fe20000000f00 */
[----:B------:R-:W-:Y:S05]  /*1ffd0*/  BRA `(.L_x_966) ;  /* 0xffffc1d000007947 */ /* 0x000fea000383ffff */
.L_x_897:
[----:B------:R-:W-:Y:S01]  /*1ffe0*/  IMAD.MOV.U32 R20, RZ, RZ, R4 ;  /* 0x000000ffff147224 */ /* 0x000fe200078e0004 */
[----:B------:R-:W-:Y:S01]  /*1fff0*/  MOV R201, 0x1f ;  /* 0x0000001f00c97802 */ /* 0x000fe20000000f00 */
[----:B------:R-:W-:Y:S01]  /*20000*/  IMAD.MOV.U32 R2, RZ, RZ, R0 ;  /* 0x000000ffff027224 */ /* 0x000fe200078e0000 */
[----:B------:R-:W-:-:S02]  /*20010*/  MOV R237, 0xffffffff ;  /* 0xffffffff00ed7802 */ /* 0x000fc40000000f00 */
[----:B------:R-:W-:Y:S02]  /*20020*/  MOV R3, 0x20040 ;  /* 0x0002004000037802 */ /* 0x000fe40000000f00 */
[----:B-1-34-:R-:W-:Y:S05]  /*20030*/  CALL.REL.NOINC `($__internal_13_$__cuda_sm70_shflsync_idx_p) ;  /* 0x0000825000007944 */ /* 0x01afea0003c00000 */
[----:B------:R-:W-:Y:S01]  /*20040*/  MOV R10, R202 ;  /* 0x000000ca000a7202 */ /* 0x000fe20000000f00 */
[----:B------:R-:W-:Y:S05]  /*20050*/  BRA `(.L_x_896) ;  /* 0xffffc1b000007947 */ /* 0x000fea000383ffff */
        .type           $_ZN7cutlass13device_kernelIN5flash19enable_sm80_to_sm89INS1_16FlashAttnFwdSm80INS1_25CollectiveMainloopFwdSm80ILi8ELi1ELb0EN4cute5tupleIJNS5_1CILi128EEENS7_ILi64EEENS7_ILi192EEEEEELi192ENS_10bfloat16_tEfNS_4arch4Sm80ELb0ELb1ELb1ELb1ELb1ELb1ELb1ELb1EEENS1_21CollectiveEpilogueFwdINS6_IJS8_SA_S9_EEENS6_IJNS7_ILi1EEESI_SI_EEESC_SE_Li256ELb1ELb1ELb1ELb0EEENS1_36VarlenDynamicPersistentTileSchedulerILi128ELi64ELi256ELi256ELb1ELb1ELb0ELb1ELb0ELb1EEEEEEEEEvNT_6ParamsE$_ZZN5flash25CollectiveMainloopFwdSm80ILi8ELi1ELb0EN4cute5tupleIJNS1_1CILi128EEENS3_ILi64EEENS3_ILi192EEEEEELi192EN7cutlass10bfloat16_tEfNS8_4arch4Sm80ELb0ELb1ELb1ELb1ELb1ELb1ELb1ELb1EE3mmaINS_16FlashAttnFwdSm80ISC_NS_21CollectiveEpilogueFwdINS2_IJS4_S6_S5_EEENS2_IJNS3_ILi1EEESH_SH_EEES9_SB_Li256ELb1ELb1ELb1ELb0EEENS_36VarlenDynamicPersistentTileSchedulerILi128ELi64ELi256ELi256ELb1ELb1ELb0ELb1ELb0ELb1EEEE13SharedStorageENS1_6TensorINS1_11ArrayEngineIfLm96EEENS1_6LayoutINS2_IJNS2_IJNS3_ILi2EEESS_EEESH_NS3_ILi24EEEEEENS2_IJNS2_IJSH_SS_EEENS3_ILi0EEENS3_ILi4EEEEEEEEEENS_7SoftmaxILi2ELi0EEEEEbRKNSC_6ParamsERT0_RT1_iRKNS_16SeqlenInfoQKNewKILb1ELb1EEENS2_IJiiiiEEERT_ENKUlvE_clEv,@function
        .size           $_ZN7cutlass13device_kernelIN5flash19enable_sm80_to_sm89INS1_16FlashAttnFwdSm80INS1_25CollectiveMainloopFwdSm80ILi8ELi1ELb0EN4cute5tupleIJNS5_1CILi128EEENS7_ILi64EEENS7_ILi192EEEEEELi192ENS_10bfloat16_tEfNS_4arch4Sm80ELb0ELb1ELb1ELb1ELb1ELb1ELb1ELb1EEENS1_21CollectiveEpilogueFwdINS6_IJS8_SA_S9_EEENS6_IJNS7_ILi1EEESI_SI_EEESC_SE_Li256ELb1ELb1ELb1ELb0EEENS1_36VarlenDynamicPersistentTileSchedulerILi128ELi64ELi256ELi256ELb1ELb1ELb0ELb1ELb0ELb1EEEEEEEEEvNT_6ParamsE$_ZZN5flash25CollectiveMainloopFwdSm80ILi8ELi1ELb0EN4cute5tupleIJNS1_1CILi128EEENS3_ILi64EEENS3_ILi192EEEEEELi192EN7cutlass10bfloat16_tEfNS8_4arch4Sm80ELb0ELb1ELb1ELb1ELb1ELb1ELb1ELb1EE3mmaINS_16FlashAttnFwdSm80ISC_NS_21CollectiveEpilogueFwdINS2_IJS4_S6_S5_EEENS2_IJNS3_ILi1EEESH_SH_EEES9_SB_Li256ELb1ELb1ELb1ELb0EEENS_36VarlenDynamicPersistentTileSchedulerILi128ELi64ELi256ELi256ELb1ELb1ELb0ELb1ELb0ELb1EEEE13SharedStorageENS1_6TensorINS1_11ArrayEngineIfLm96EEENS1_6LayoutINS2_IJNS2_IJNS3_ILi2EEESS_EEESH_NS3_ILi24EEEEEENS2_IJNS2_IJSH_SS_EEENS3_ILi0EEENS3_ILi4EEEEEEEEEENS_7SoftmaxILi2ELi0EEEEEbRKNSC_6ParamsERT0_RT1_iRKNS_16SeqlenInfoQKNewKILb1ELb1EEENS2_IJiiiiEEERT_ENKUlvE_clEv,($__internal_12_$__cuda_sm70_shflsync_bfly_p - $_ZN7cutlass13device_kernelIN5flash19enable_sm80_to_sm89INS1_16FlashAttnFwdSm80INS1_25CollectiveMainloopFwdSm80ILi8ELi1ELb0EN4cute5tupleIJNS5_1CILi128EEENS7_ILi64EEENS7_ILi192EEEEEELi192ENS_10bfloat16_tEfNS_4arch4Sm80ELb0ELb1ELb1ELb1ELb1ELb1ELb1ELb1EEENS1_21CollectiveEpilogueFwdINS6_IJS8_SA_S9_EEENS6_IJNS7_ILi1EEESI_SI_EEESC_SE_Li256ELb1ELb1ELb1ELb0EEENS1_36VarlenDynamicPersistentTileSchedulerILi128ELi64ELi256ELi256ELb1ELb1ELb0ELb1ELb0ELb1EEEEEEEEEvNT_6ParamsE$_ZZN5flash25CollectiveMainloopFwdSm80ILi8ELi1ELb0EN4cute5tupleIJNS1_1CILi128EEENS3_ILi64EEENS3_ILi192EEEEEELi192EN7cutlass10bfloat16_tEfNS8_4arch4Sm80ELb0ELb1ELb1ELb1ELb1ELb1ELb1ELb1EE3mmaINS_16FlashAttnFwdSm80ISC_NS_21CollectiveEpilogueFwdINS2_IJS4_S6_S5_EEENS2_IJNS3_ILi1EEESH_SH_EEES9_SB_Li256ELb1ELb1ELb1ELb0EEENS_36VarlenDynamicPersistentTileSchedulerILi128ELi64ELi256ELi256ELb1ELb1ELb0ELb1ELb0ELb1EEEE13SharedStorageENS1_6TensorINS1_11ArrayEngineIfLm96EEENS1_6LayoutINS2_IJNS2_IJNS3_ILi2EEESS_EEESH_NS3_ILi24EEEEEENS2_IJNS2_IJSH_SS_EEENS3_ILi0EEENS3_ILi4EEEEEEEEEENS_7SoftmaxILi2ELi0EEEEEbRKNSC_6ParamsERT0_RT1_iRKNS_16SeqlenInfoQKNewKILb1ELb1EEENS2_IJiiiiEEERT_ENKUlvE_clEv)
$_ZN7cutlass13device_kernelIN5flash19enable_sm80_to_sm89INS1_16FlashAttnFwdSm80INS1_25CollectiveMainloopFwdSm80ILi8ELi1ELb0EN4cute5tupleIJNS5_1CILi128EEENS7_ILi64EEENS7_ILi192EEEEEELi192ENS_10bfloat16_tEfNS_4arch4Sm80ELb0ELb1ELb1ELb1ELb1ELb1ELb1ELb1EEENS1_21CollectiveEpilogueFwdINS6_IJS8_SA_S9_EEENS6_IJNS7_ILi1EEESI_SI_EEESC_SE_Li256ELb1ELb1ELb1ELb0EEENS1_36VarlenDynamicPersistentTileSchedulerILi128ELi64ELi256ELi256ELb1ELb1ELb0ELb1ELb0ELb1EEEEEEEEEvNT_6ParamsE$_ZZN5flash25CollectiveMainloopFwdSm80ILi8ELi1ELb0EN4cute5tupleIJNS1_1CILi128EEENS3_ILi64EEENS3_ILi192EEEEEELi192EN7cutlass10bfloat16_tEfNS8_4arch4Sm80ELb0ELb1ELb1ELb1ELb1ELb1ELb1ELb1EE3mmaINS_16FlashAttnFwdSm80ISC_NS_21CollectiveEpilogueFwdINS2_IJS4_S6_S5_EEENS2_IJNS3_ILi1EEESH_SH_EEES9_SB_Li256ELb1ELb1ELb1ELb0EEENS_36VarlenDynamicPersistentTileSchedulerILi128ELi64ELi256ELi256ELb1ELb1ELb0ELb1ELb0ELb1EEEE13SharedStorageENS1_6TensorINS1_11ArrayEngineIfLm96EEENS1_6LayoutINS2_IJNS2_IJNS3_ILi2EEESS_EEESH_NS3_ILi24EEEEEENS2_IJNS2_IJSH_SS_EEENS3_ILi0EEENS3_ILi4EEEEEEEEEENS_7SoftmaxILi2ELi0EEEEEbRKNSC_6ParamsERT0_RT1_iRKNS_16SeqlenInfoQKNewKILb1ELb1EEENS2_IJiiiiEEERT_ENKUlvE_clEv:
[----:B------:R-:W-:-:S05]  /*20060*/  IADD3 R36, R0, -c[0x0][0x20], RZ ;  /* 0x8000080000247a10 */ /* 0x000fca0007ffe0ff */
[----:B------:R-:W2:Y:S01]  /*20070*/  LDL.64 R6, [R36] ;  /* 0x0000000024067983 */ /* 0x000ea20000100a00 */
[----:B------:R-:W-:-:S03]  /*20080*/  ULDC.64 UR4, c[0x0][0x118] ;  /* 0x0000460000047ab9 */ /* 0x000fc60000000a00 */
[----:B--2---:R-:W2:Y:S02]  /*20090*/  LD.E R0, [R6.64+0x11c] ;  /* 0x00011c0406007980 */ /* 0x004ea4000c101900 */
[----:B--2---:R-:W-:-:S13]  /*200a0*/  ISETP.GT.AND P0, PT, R0, RZ, PT ;  /* 0x000000ff0000720c */ /* 0x004fda0003f04270 */
[----:B------:R-:W-:Y:S05]  /*200b0*/  @P0 BRA `(.L_x_967) ;  /* 0x0000004000000947 */ /* 0x000fea0003800000 */
[----:B------:R-:W-:Y:S01]  /*200c0*/  MOV R2, R112 ;  /* 0x0000007000027202 */ /* 0x000fe20000000f00 */
[----:B------:R-:W-:-:S04]  /*200d0*/  DEPBAR.LE SB0, 0x1 ;  /* 0x000080400000791a */ /* 0x000fc80000000000 */
[----:B------:R-:W-:-:S04]  /*200e0*/  MOV R3, 0x0 ;  /* 0x0000000000037802 */ /* 0x000fc80000000f00 */
[----:B------:R-:W-:Y:S05]  /*200f0*/  RET.REL.NODEC R2 `(_ZN7cutlass13device_kernelIN5flash19enable_sm80_to_sm89INS1_16FlashAttnFwdSm80INS1_25CollectiveMainloopFwdSm80ILi8ELi1ELb0EN4cute5tupleIJNS5_1CILi128EEENS7_ILi64EEENS7_ILi192EEEEEELi192ENS_10bfloat16_tEfNS_4arch4Sm80ELb0ELb1ELb1ELb1ELb1ELb1ELb1ELb1EEENS1_21CollectiveEpilogueFwdINS6_IJS8_SA_S9_EEENS6_IJNS7_ILi1EEESI_SI_EEESC_SE_Li256ELb1ELb1ELb1ELb0EEENS1_36VarlenDynamicPersistentTileSchedulerILi128ELi64ELi256ELi256ELb1ELb1ELb0ELb1ELb0ELb1EEEEEEEEEvNT_6ParamsE) ;  /* 0xfffdff0002007950 */ /* 0x000fea0003c3ffff */
.L_x_967:
[----:B------:R-:W2:Y:S04]  /*20100*/  LDL.64 R4, [R36+0x8] ;  /* 0x0000080024047983 */ /* 0x000ea80000100a00 */
[----:B------:R-:W3:Y:S04]  /*20110*/  LDL.64 R2, [R36+0x18] ;  /* 0x0000180024027983 */ /* 0x000ee80000100a00 */
[----:B------:R-:W4:Y:S04]  /*20120*/  LDL.64 R12, [R36+0x20] ;  /* 0x00002000240c7983 */ /* 0x000f280000100a00 */
[----:B------:R-:W4:Y:S04]  /*20130*/  LDL.64 R14, [R36+0x10] ;  /* 0x00001000240e7983 */ /* 0x000f280000100a00 */
[----:B------:R-:W4:Y:S04]  /*20140*/  LD.E.64 R10, [R6.64+0x120] ;  /* 0x00012004060a7980 */ /* 0x000f28000c101b00 */
[----:B------:R-:W4:Y:S04]  /*20150*/  LD.E.64 R8, [R6.64+0x130] ;  /* 0x0001300406087980 */ /* 0x000f28000c101b00 */
[----:B------:R1:W5:Y:S04]  /*20160*/  LD.E R24, [R6.64+0x164] ;  /* 0x0001640406187980 */ /* 0x000368000c101900 */
[----:B------:R1:W5:Y:S04]  /*20170*/  LD.E.64 R18, [R6.64+0x110] ;  /* 0x0001100406127980 */ /* 0x000368000c101b00 */
[----:B------:R1:W5:Y:S04]  /*20180*/  LD.E.64 R16, [R6.64+0x128] ;  /* 0x0001280406107980 */ /* 0x000368000c101b00 */
[----:B--2---:R4:W2:Y:S04]  /*20190*/  LD.E R56, [R4.64] ;  /* 0x0000000404387980 */ /* 0x0048a8000c101900 */
[----:B---3--:R-:W3:Y:S04]  /*201a0*/  LD.E R2, [R2.64+0x20] ;  /* 0x0000200402027980 */ /* 0x008ee8000c101900 */
[----:B----4-:R3:W4:Y:S04]  /*201b0*/  LD.E R13, [R12.64] ;  /* 0x000000040c0d7980 */ /* 0x010728000c101900 */
[----:B------:R1:W5:Y:S04]  /*201c0*/  LD.E R25, [R14.64] ;  /* 0x000000040e197980 */ /* 0x000368000c101900 */
[----:B------:R-:W4:Y:S01]  /*201d0*/  LD.E.U8 R5, [R6.64+0x138] ;  /* 0x0001380406057980 */ /* 0x000f22000c101100 */
[----:B--2---:R-:W-:-:S02]  /*201e0*/  SHF.R.S32.HI R98, RZ, 0x1f, R56 ;  /* 0x0000001fff627819 */ /* 0x004fc40000011438 */
[----:B---3--:R-:W-:Y:S01]  /*201f0*/  SHF.R.S32.HI R12, RZ, 0x1f, R2 ;  /* 0x0000001fff0c7819 */ /* 0x008fe20000011402 */
[----:B-1----:R-:W-:Y:S01]  /*20200*/  IMAD R14, R11, R2, RZ ;  /* 0x000000020b0e7224 */ /* 0x002fe200078e02ff */
[----:B------:R-:W-:Y:S01]  /*20210*/  LEA.HI R3, R98, R56, RZ, 0x2 ;  /* 0x0000003862037211 */ /* 0x000fe200078f10ff */
[----:B------:R-:W-:Y:S02]  /*20220*/  IMAD R4, R9, R2, RZ ;  /* 0x0000000209047224 */ /* 0x000fe400078e02ff */
[-C--:B------:R-:W-:Y:S01]  /*20230*/  IMAD R14, R10, R12.reuse, R14 ;  /* 0x0000000c0a0e7224 */ /* 0x080fe200078e020e */
[----:B------:R-:W-:Y:S01]  /*20240*/  SHF.R.S32.HI R68, RZ, 0x2, R3 ;  /* 0x00000002ff447819 */ /* 0x000fe20000011403 */
[----:B------:R-:W-:Y:S01]  /*20250*/  IMAD R12, R8, R12, R4 ;  /* 0x0000000c080c7224 */ /* 0x000fe200078e0204 */
[----:B------:R-:W-:Y:S01]  /*20260*/  LOP3.LUT R4, R3, 0xfffffffc, RZ, 0xc0, !PT ;  /* 0xfffffffc03047812 */ /* 0x000fe200078ec0ff */
[----:B------:R-:W-:Y:S01]  /*20270*/  IMAD.WIDE.U32 R22, R10, R2, RZ ;  /* 0x000000020a167225 */ /* 0x000fe200078e00ff */
[----:B----4-:R-:W-:-:S03]  /*20280*/  ISETP.NE.AND P0, PT, R5, RZ, PT ;  /* 0x000000ff0500720c */ /* 0x010fc60003f05270 */
[----:B------:R-:W-:Y:S02]  /*20290*/  IMAD.IADD R32, R56, 0x1, -R4 ;  /* 0x0000000138207824 */ /* 0x000fe400078e0a04 */
[----:B------:R-:W-:Y:S02]  /*202a0*/  IMAD R37, R13, 0x80, R68 ;  /* 0x000000800d257824 */ /* 0x000fe400078e0244 */
[----:B------:R-:W-:Y:S01]  /*202b0*/  IMAD.WIDE.U32 R20, R8, R2, RZ ;  /* 0x0000000208147225 */ /* 0x000fe200078e00ff */
[----:B------:R-:W-:Y:S02]  /*202c0*/  IADD3 R15, R23, R14, RZ ;  /* 0x0000000e170f7210 */ /* 0x000fe40007ffe0ff */
[C---:B------:R-:W-:Y:S01]  /*202d0*/  SHF.L.U32 R57, R32.reuse, 0x3, RZ ;  /* 0x0000000320397819 */ /* 0x040fe200000006ff */
[----:B------:R-:W-:Y:S01]  /*202e0*/  IMAD.IADD R13, R21, 0x1, R12 ;  /* 0x00000001150d7824 */ /* 0x000fe200078e020c */
[----:B------:R-:W-:Y:S01]  /*202f0*/  LEA R2, R32, R37, 0x6 ;  /* 0x0000002520027211 */ /* 0x000fe200078e30ff */
[----:B------:R-:W-:Y:S05]  /*20300*/  @!P0 BRA `(.L_x_968) ;  /* 0x00003b7000008947 */ /* 0x000fea0003800000 */
[----:B-----5:R-:W-:Y:S01]  /*20310*/  ISETP.NE.AND P0, PT, R24, 0x1, PT ;  /* 0x000000011800780c */ /* 0x020fe20003f05270 */
[----:B------:R-:W-:Y:S01]  /*20320*/  BSSY B0, `(.L_x_969) ;  /* 0x0000007000007945 */ /* 0x000fe20003800000 */
[----:B------:R-:W-:-:S11]  /*20330*/  SHF.L.U32 R4, R32, 0x2, RZ ;  /* 0x0000000220047819 */ /* 0x000fd600000006ff */
[----:B------:R-:W-:Y:S05]  /*20340*/  @!P0 BRA `(.L_x_970) ;  /* 0x0000004000008947 */ /* 0x000fea0003800000 */
[----:B------:R1:W2:Y:S04]  /*20350*/  LD.E R3, [R6.64+0x168] ;  /* 0x0001680406037980 */ /* 0x0002a8000c101900 */
[----:B-1----:R-:W3:Y:S01]  /*20360*/  LD.E R6, [R6.64+0x16c] ;  /* 0x00016c0406067980 */ /* 0x002ee2000c101900 */
[----:B--2---:R-:W-:-:S05]  /*20370*/  IMAD.HI.U32 R2, R2, R3, RZ ;  /* 0x0000000302027227 */ /* 0x004fca00078e00ff */
[----:B---3--:R-:W-:Y:S02]  /*20380*/  SHF.R.U32.HI R2, RZ, R6, R2 ;  /* 0x00000006ff027219 */ /* 0x008fe40000011602 */
.L_x_970:
[----:B------:R-:W-:Y:S05]  /*20390*/  BSYNC B0 ;  /* 0x0000000000007941 */ /* 0x000fea0003800000 */
.L_x_969:
[----:B------:R-:W-:Y:S01]  /*203a0*/  MOV R14, R22 ;  /* 0x00000016000e7202 */ /* 0x000fe20000000f00 */
[-C--:B------:R-:W-:Y:S01]  /*203b0*/  IMAD R6, R11, R2.reuse, RZ ;  /* 0x000000020b067224 */ /* 0x080fe200078e02ff */
[----:B------:R-:W-:Y:S01]  /*203c0*/  SHF.R.S32.HI R5, RZ, 0x1f, R2 ;  /* 0x0000001fff057819 */ /* 0x000fe20000011402 */
[----:B------:R-:W-:Y:S01]  /*203d0*/  IMAD R7, R9, R2, RZ ;  /* 0x0000000209077224 */ /* 0x000fe200078e02ff */
[----:B------:R-:W-:Y:S01]  /*203e0*/  MOV R12, R20 ;  /* 0x00000014000c7202 */ /* 0x000fe20000000f00 */
[----:B------:R-:W-:-:S04]  /*203f0*/  IMAD.WIDE.U32 R14, R10, R2, R14 ;  /* 0x000000020a0e7225 */ /* 0x000fc800078e000e */
[----:B------:R-:W-:Y:S01]  /*20400*/  IMAD R6, R10, R5, R6 ;  /* 0x000000050a067224 */ /* 0x000fe200078e0206 */
[----:B------:R-:W-:Y:S01]  /*20410*/  LEA R40, P1, R14, R18, 0x1 ;  /* 0x000000120e287211 */ /* 0x000fe200078208ff */
[----:B------:R-:W-:-:S03]  /*20420*/  IMAD.WIDE.U32 R2, R8, R2, R12 ;  /* 0x0000000208027225 */ /* 0x000fc600078e000c */
[----:B------:R-:W-:Y:S01]  /*20430*/  IADD3 R6, R15, R6, RZ ;  /* 0x000000060f067210 */ /* 0x000fe20007ffe0ff */
[----:B------:R-:W-:Y:S01]  /*20440*/  IMAD R5, R8, R5, R7 ;  /* 0x0000000508057224 */ /* 0x000fe200078e0207 */
[----:B------:R-:W-:Y:S02]  /*20450*/  LEA R41, P0, R2, R16, 0x1 ;  /* 0x0000001002297211 */ /* 0x000fe400078008ff */
[----:B------:R-:W-:Y:S02]  /*20460*/  LEA.HI.X R39, R14, R19, R6, 0x1, P1 ;  /* 0x000000130e277211 */ /* 0x000fe400008f0c06 */
[----:B------:R-:W-:-:S04]  /*20470*/  IADD3 R5, R3, R5, RZ ;  /* 0x0000000503057210 */ /* 0x000fc80007ffe0ff */
[----:B------:R-:W-:Y:S01]  /*20480*/  LEA.HI.X R38, R2, R17, R5, 0x1, P0 ;  /* 0x0000001102267211 */ /* 0x000fe200000f0c05 */
[----:B------:R-:W-:Y:S05]  /*20490*/  BRA.DIV ~URZ, `(.L_x_971) ;  /* 0x000076027f007947 */ /* 0x000fea000b800000 */
[----:B------:R1:W2:Y:S02]  /*204a0*/  SHFL.IDX PT, R5, R39, RZ, 0x1c1f ;  /* 0x001c1fff27057589 */ /* 0x0002a400000e0000 */
.L_x_1019:
[----:B------:R-:W-:Y:S05]  /*204b0*/  BRA.DIV ~URZ, `(.L_x_972) ;  /* 0x000076627f007947 */ /* 0x000fea000b800000 */
[----:B------:R3:W4:Y:S01]  /*204c0*/  SHFL.IDX PT, R6, R40, RZ, 0x1c1f ;  /* 0x001c1fff28067589 */ /* 0x00072200000e0000 */
[----:B--2---:R-:W-:-:S03]  /*204d0*/  MOV R7, R5 ;  /* 0x0000000500077202 */ /* 0x004fc60000000f00 */
[----:B------:R3:W2:Y:S04]  /*204e0*/  SHFL.IDX PT, R21, R38, RZ, 0x1c1f ;  /* 0x001c1fff26157589 */ /* 0x0006a800000e0000 */
[----:B------:R3:W1:Y:S02]  /*204f0*/  SHFL.IDX PT, R2, R41, RZ, 0x1c1f ;  /* 0x001c1fff29027589 */ /* 0x00066400000e0000 */
.L_x_1020:
[----:B------:R-:W-:Y:S01]  /*20500*/  IMAD R64, R25, R24, RZ ;  /* 0x0000001819407224 */ /* 0x000fe200078e02ff */
[----:B------:R-:W-:Y:S01]  /*20510*/  BSSY B0, `(.L_x_973) ;  /* 0x000004f000007945 */ /* 0x000fe20003800000 */
[----:B------:R-:W-:Y:S01]  /*20520*/  CS2R R70, SRZ ;  /* 0x0000000000467805 */ /* 0x000fe2000001ff00 */
[----:B------:R-:W-:Y:S01]  /*20530*/  CS2R R42, SRZ ;  /* 0x00000000002a7805 */ /* 0x000fe2000001ff00 */
[----:B------:R-:W-:Y:S01]  /*20540*/  CS2R R32, SRZ ;  /* 0x0000000000207805 */ /* 0x000fe2000001ff00 */
[----:B------:R-:W-:Y:S01]  /*20550*/  ISETP.GE.AND P0, PT, R37, R64, PT ;  /* 0x000000402500720c */ /* 0x000fe20003f06270 */
        /* <DEDUP_REMOVED lines=10> */
[----:B--2---:R-:W-:-:S02]  /*20600*/  MOV R3, R21 ;  /* 0x0000001500037202 */ /* 0x004fc40000000f00 */
[----:B------:R-:W-:Y:S05]  /*20610*/  @P0 BRA `(.L_x_974) ;  /* 0x000003e000000947 */ /* 0x000fea0003800000 */
[C---:B------:R-:W-:Y:S01]  /*20620*/  IADD3 R11, R4.reuse, 0x10, RZ ;  /* 0x00000010040b7810 */ /* 0x040fe20007ffe0ff */
[----:B------:R-:W-:Y:S01]  /*20630*/  CS2R R12, SRZ ;  /* 0x00000000000c7805 */ /* 0x000fe2000001ff00 */
[C---:B------:R-:W-:Y:S02]  /*20640*/  IADD3 R20, R4.reuse, 0x20, RZ ;  /* 0x0000002004147810 */ /* 0x040fe40007ffe0ff */
[-C--:B------:R-:W-:Y:S02]  /*20650*/  ISETP.GE.AND P1, PT, R11, R0.reuse, PT ;  /* 0x000000000b00720c */ /* 0x080fe40003f26270 */
[-C--:B------:R-:W-:Y:S02]  /*20660*/  ISETP.GE.AND P2, PT, R4, R0.reuse, PT ;  /* 0x000000000400720c */ /* 0x080fe40003f46270 */
[----:B------:R-:W-:-:S09]  /*20670*/  ISETP.GE.AND P0, PT, R20, R0, PT ;  /* 0x000000001400720c */ /* 0x000fd20003f06270 */
[----:B------:R-:W-:Y:S02]  /*20680*/  @!P1 SHF.R.S32.HI R10, RZ, 0x1f, R11 ;  /* 0x0000001fff0a9819 */ /* 0x000fe4000001140b */
[----:B----4-:R-:W-:Y:S02]  /*20690*/  @!P2 IMAD.WIDE R8, R4, 0x2, R6 ;  /* 0x000000020408a825 */ /* 0x010fe400078e0206 */
[----:B------:R-:W-:Y:S02]  /*206a0*/  @!P0 SHF.R.S32.HI R5, RZ, 0x1f, R20 ;  /* 0x0000001fff058819 */ /* 0x000fe40000011414 */
[----:B------:R-:W-:Y:S01]  /*206b0*/  @!P1 LEA.HI R10, R10, R11, RZ, 0x2 ;  /* 0x0000000b0a0a9211 */ /* 0x000fe200078f10ff */
[----:B------:R2:W5:Y:S01]  /*206c0*/  @!P2 LD.E.64 R12, [R8.64] ;  /* 0x00000004080ca980 */ /* 0x000562000c101b00 */
[----:B------:R-:W-:Y:S01]  /*206d0*/  @!P0 LEA.HI R20, R5, R20, RZ, 0x2 ;  /* 0x0000001405148211 */ /* 0x000fe200078f10ff */
[----:B-1----:R-:W-:Y:S01]  /*206e0*/  @!P2 IMAD.WIDE R18, R4, 0x2, R2 ;  /* 0x000000020412a825 */ /* 0x002fe200078e0202 */
[----:B------:R-:W-:Y:S01]  /*206f0*/  @!P1 LOP3.LUT R5, R10, 0xfffffffc, RZ, 0xc0, !PT ;  /* 0xfffffffc0a059812 */ /* 0x000fe200078ec0ff */
[----:B------:R-:W-:Y:S01]  /*20700*/  CS2R R14, SRZ ;  /* 0x00000000000e7805 */ /* 0x000fe2000001ff00 */
[----:B------:R-:W-:Y:S01]  /*20710*/  @!P0 LOP3.LUT R20, R20, 0xfffffffc, RZ, 0xc0, !PT ;  /* 0xfffffffc14148812 */ /* 0x000fe200078ec0ff */
[----:B------:R-:W-:-:S02]  /*20720*/  CS2R R10, SRZ ;  /* 0x00000000000a7805 */ /* 0x000fc4000001ff00 */
[----:B------:R-:W-:-:S04]  /*20730*/  @!P1 IMAD.WIDE R16, R5, 0x2, R2 ;  /* 0x0000000205109825 */ /* 0x000fc800078e0202 */
[--C-:B------:R-:W-:Y:S01]  /*20740*/  @!P1 IMAD.WIDE R24, R5, 0x2, R6.reuse ;  /* 0x0000000205189825 */ /* 0x100fe200078e0206 */
[----:B------:R1:W5:Y:S03]  /*20750*/  @!P1 LD.E.64 R10, [R16.64] ;  /* 0x00000004100a9980 */ /* 0x000366000c101b00 */
[----:B------:R-:W-:Y:S01]  /*20760*/  @!P0 IMAD.WIDE R22, R20, 0x2, R6 ;  /* 0x0000000214168825 */ /* 0x000fe200078e0206 */
[----:B------:R4:W5:Y:S01]  /*20770*/  @!P1 LD.E.64 R14, [R24.64] ;  /* 0x00000004180e9980 */ /* 0x000962000c101b00 */
[----:B--2---:R-:W-:-:S06]  /*20780*/  CS2R R8, SRZ ;  /* 0x0000000000087805 */ /* 0x004fcc000001ff00 */
[----:B------:R2:W5:Y:S01]  /*20790*/  @!P2 LD.E.64 R8, [R18.64] ;  /* 0x000000041208a980 */ /* 0x000562000c101b00 */
[----:B------:R-:W-:Y:S01]  /*207a0*/  @!P0 IMAD.WIDE R20, R20, 0x2, R2 ;  /* 0x0000000214148825 */ /* 0x000fe200078e0202 */
[----:B-1----:R-:W-:Y:S01]  /*207b0*/  CS2R R16, SRZ ;  /* 0x0000000000107805 */ /* 0x002fe2000001ff00 */
[----:B----4-:R-:W-:-:S05]  /*207c0*/  IADD3 R24, R4, 0x50, RZ ;  /* 0x0000005004187810 */ /* 0x010fca0007ffe0ff */
[----:B------:R1:W5:Y:S01]  /*207d0*/  @!P0 LD.E.64 R16, [R20.64] ;  /* 0x0000000414108980 */ /* 0x000362000c101b00 */
[----:B--2---:R-:W-:-:S06]  /*207e0*/  CS2R R18, SRZ ;  /* 0x0000000000127805 */ /* 0x004fcc000001ff00 */
[----:B------:R2:W5:Y:S01]  /*207f0*/  @!P0 LD.E.64 R18, [R22.64] ;  /* 0x0000000416128980 */ /* 0x000562000c101b00 */
[-C--:B------:R-:W-:Y:S02]  /*20800*/  ISETP.GE.AND P0, PT, R24, R0.reuse, PT ;  /* 0x000000001800720c */ /* 0x080fe40003f06270 */
[C---:B--2---:R-:W-:Y:S02]  /*20810*/  IADD3 R22, R4.reuse, 0x30, RZ ;  /* 0x0000003004167810 */ /* 0x044fe40007ffe0ff */
[----:B------:R-:W-:Y:S02]  /*20820*/  IADD3 R23, R4, 0x40, RZ ;  /* 0x0000004004177810 */ /* 0x000fe40007ffe0ff */
[-C--:B------:R-:W-:Y:S02]  /*20830*/  ISETP.GE.AND P2, PT, R22, R0.reuse, PT ;  /* 0x000000001600720c */ /* 0x080fe40003f46270 */
[----:B------:R-:W-:-:S05]  /*20840*/  ISETP.GE.AND P1, PT, R23, R0, PT ;  /* 0x000000001700720c */ /* 0x000fca0003f26270 */
[----:B------:R-:W-:-:S04]  /*20850*/  @!P0 SHF.R.S32.HI R5, RZ, 0x1f, R24 ;  /* 0x0000001fff058819 */ /* 0x000fc80000011418 */
[----:B------:R-:W-:Y:S02]  /*20860*/  @!P0 LEA.HI R5, R5, R24, RZ, 0x2 ;  /* 0x0000001805058211 */ /* 0x000fe400078f10ff */
[----:B-1----:R-:W-:Y:S02]  /*20870*/  @!P2 SHF.R.S32.HI R21, RZ, 0x1f, R22 ;  /* 0x0000001fff15a819 */ /* 0x002fe40000011416 */
[----:B------:R-:W-:Y:S02]  /*20880*/  @!P1 SHF.R.S32.HI R20, RZ, 0x1f, R23 ;  /* 0x0000001fff149819 */ /* 0x000fe40000011417 */
[----:B------:R-:W-:Y:S02]  /*20890*/  @!P2 LEA.HI R21, R21, R22, RZ, 0x2 ;  /* 0x000000161515a211 */ /* 0x000fe400078f10ff */
[----:B------:R-:W-:Y:S02]  /*208a0*/  @!P1 LEA.HI R20, R20, R23, RZ, 0x2 ;  /* 0x0000001714149211 */ /* 0x000fe400078f10ff */
[----:B------:R-:W-:-:S02]  /*208b0*/  @!P2 LOP3.LUT R21, R21, 0xfffffffc, RZ, 0xc0, !PT ;  /* 0xfffffffc1515a812 */ /* 0x000fc400078ec0ff */
[----:B------:R-:W-:Y:S02]  /*208c0*/  @!P1 LOP3.LUT R20, R20, 0xfffffffc, RZ, 0xc0, !PT ;  /* 0xfffffffc14149812 */ /* 0x000fe400078ec0ff */
[----:B------:R-:W-:Y:S01]  /*208d0*/  @!P0 LOP3.LUT R5, R5, 0xfffffffc, RZ, 0xc0, !PT ;  /* 0xfffffffc05058812 */ /* 0x000fe200078ec0ff */
[--C-:B------:R-:W-:Y:S01]  /*208e0*/  @!P2 IMAD.WIDE R26, R21, 0x2, R6.reuse ;  /* 0x00000002151aa825 */ /* 0x100fe200078e0206 */
[----:B------:R-:W-:Y:S01]  /*208f0*/  CS2R R30, SRZ ;  /* 0x00000000001e7805 */ /* 0x000fe2000001ff00 */
[----:B------:R-:W-:Y:S02]  /*20900*/  CS2R R28, SRZ ;  /* 0x00000000001c7805 */ /* 0x000fe4000001ff00 */
[--C-:B------:R-:W-:Y:S01]  /*20910*/  @!P1 IMAD.WIDE R24, R20, 0x2, R6.reuse ;  /* 0x0000000214189825 */ /* 0x100fe200078e0206 */
[----:B------:R-:W-:Y:S01]  /*20920*/  CS2R R32, SRZ ;  /* 0x0000000000207805 */ /* 0x000fe2000001ff00 */
[----:B------:R-:W-:Y:S01]  /*20930*/  CS2R R42, SRZ ;  /* 0x00000000002a7805 */ /* 0x000fe2000001ff00 */
[----:B------:R-:W-:Y:S01]  /*20940*/  CS2R R34, SRZ ;  /* 0x0000000000227805 */ /* 0x000fe2000001ff00 */
[----:B------:R-:W-:Y:S01]  /*20950*/  @!P0 IMAD.WIDE R22, R5, 0x2, R6 ;  /* 0x0000000205168825 */ /* 0x000fe200078e0206 */
[----:B------:R-:W-:Y:S01]  /*20960*/  CS2R R44, SRZ ;  /* 0x00000000002c7805 */ /* 0x000fe2000001ff00 */
[----:B------:R1:W5:Y:S02]  /*20970*/  @!P2 LD.E.64 R30, [R26.64] ;  /* 0x000000041a1ea980 */ /* 0x000364000c101b00 */
[----:B------:R-:W-:-:S02]  /*20980*/  @!P2 IMAD.WIDE R6, R21, 0x2, R2 ;  /* 0x000000021506a825 */ /* 0x000fc400078e0202 */
[----:B------:R1:W5:Y:S02]  /*20990*/  @!P1 LD.E.64 R32, [R24.64] ;  /* 0x0000000418209980 */ /* 0x000364000c101b00 */
[--C-:B------:R-:W-:Y:S02]  /*209a0*/  @!P1 IMAD.WIDE R20, R20, 0x2, R2.reuse ;  /* 0x0000000214149825 */ /* 0x100fe400078e0202 */
[----:B------:R1:W5:Y:S02]  /*209b0*/  @!P2 LD.E.64 R28, [R6.64] ;  /* 0x00000004061ca980 */ /* 0x000364000c101b00 */
[----:B------:R-:W-:Y:S02]  /*209c0*/  @!P0 IMAD.WIDE R2, R5, 0x2, R2 ;  /* 0x0000000205028825 */ /* 0x000fe400078e0202 */
[----:B------:R1:W5:Y:S04]  /*209d0*/  @!P0 LD.E.64 R42, [R22.64] ;  /* 0x00000004162a8980 */ /* 0x000368000c101b00 */
[----:B------:R1:W5:Y:S04]  /*209e0*/  @!P1 LD.E.64 R34, [R20.64] ;  /* 0x0000000414229980 */ /* 0x000368000c101b00 */
[----:B------:R1:W5:Y:S02]  /*209f0*/  @!P0 LD.E.64 R44, [R2.64] ;  /* 0x00000004022c8980 */ /* 0x000364000c101b00 */
.L_x_974:
[----:B------:R-:W-:Y:S05]  /*20a00*/  BSYNC B0 ;  /* 0x0000000000007941 */ /* 0x000fea0003800000 */
.L_x_973:
[----:B-1--45:R-:W-:Y:S02]  /*20a10*/  IMAD.MOV.U32 R6, RZ, RZ, R42 ;  /* 0x000000ffff067224 */ /* 0x032fe400078e002a */
[----:B------:R-:W-:-:S02]  /*20a20*/  IMAD.MOV.U32 R5, RZ, RZ, R43 ;  /* 0x000000ffff057224 */ /* 0x000fc400078e002b */
        /* <DEDUP_REMOVED lines=10> */
[----:B------:R-:W-:-:S03]  /*20ad0*/  IMAD.MOV.U32 R6, RZ, RZ, R14 ;  /* 0x000000ffff067224 */ /* 0x000fc600078e000e */
[----:B------:R-:W-:Y:S01]  /*20ae0*/  PRMT R75, R2, 0x5410, R3 ;  /* 0x00005410024b7816 */ /* 0x000fe20000000003 */
[----:B------:R-:W-:Y:S01]  /*20af0*/  IMAD.MOV.U32 R3, RZ, RZ, R12 ;  /* 0x000000ffff037224 */ /* 0x000fe200078e000c */
        /* <DEDUP_REMOVED lines=8> */
[----:B------:R-:W-:-:S04]  /*20b80*/  MOV R5, R45 ;  /* 0x0000002d00057202 */ /* 0x000fc80000000f00 */
        /* <DEDUP_REMOVED lines=10> */
[----:B------:R-:W-:Y:S01]  /*20c30*/  MOV R5, R11 ;  /* 0x0000000b00057202 */ /* 0x000fe20000000f00 */
[----:B------:R-:W-:Y:S01]  /*20c40*/  IMAD.MOV.U32 R2, RZ, RZ, R9 ;  /* 0x000000ffff027224 */ /* 0x000fe200078e0009 */
[----:B------:R-:W-:Y:S02]  /*20c50*/  PRMT R73, R6, 0x7610, R73 ;  /* 0x0000761006497816 */ /* 0x000fe40000000049 */
[----:B------:R-:W-:Y:S02]  /*20c60*/  PRMT R72, R5, 0x7610, R72 ;  /* 0x0000761005487816 */ /* 0x000fe40000000048 */
[----:B------:R-:W-:-:S02]  /*20c70*/  PRMT R69, R3, 0x7610, R69 ;  /* 0x0000761003457816 */ /* 0x000fc40000000045 */
[----:B------:R-:W-:Y:S01]  /*20c80*/  PRMT R65, R2, 0x7610, R65 ;  /* 0x0000761002417816 */ /* 0x000fe20000000041 */
[----:B------:R-:W-:Y:S05]  /*20c90*/  BRA.DIV ~URZ, `(.L_x_975) ;  /* 0x00006ff27f007947 */ /* 0x000fea000b800000 */
[----:B------:R1:W2:Y:S04]  /*20ca0*/  SHFL.IDX PT, R7, R39, 0x1, 0x1c1f ;  /* 0x003c1f0027077f89 */ /* 0x0002a800000e0000 */
[----:B------:R1:W4:Y:S04]  /*20cb0*/  SHFL.IDX PT, R6, R40, 0x1, 0x1c1f ;  /* 0x003c1f0028067f89 */ /* 0x00032800000e0000 */
[----:B------:R1:W3:Y:S04]  /*20cc0*/  SHFL.IDX PT, R5, R38, 0x1, 0x1c1f ;  /* 0x003c1f0026057f89 */ /* 0x0002e800000e0000 */
[----:B------:R1:W1:Y:S02]  /*20cd0*/  SHFL.IDX PT, R2, R41, 0x1, 0x1c1f ;  /* 0x003c1f0029027f89 */ /* 0x00026400000e0000 */
.L_x_1021:
[----:B------:R-:W-:Y:S01]  /*20ce0*/  IADD3 R37, R37, 0x40, RZ ;  /* 0x0000004025257810 */ /* 0x000fe20007ffe0ff */
[----:B------:R-:W-:Y:S01]  /*20cf0*/  BSSY B0, `(.L_x_976) ;  /* 0x000004d000007945 */ /* 0x000fe20003800000 */
[----:B------:R-:W-:Y:S01]  /*20d00*/  CS2R R60, SRZ ;  /* 0x00000000003c7805 */ /* 0x000fe2000001ff00 */
[----:B------:R-:W-:Y:S01]  /*20d10*/  CS2R R58, SRZ ;  /* 0x00000000003a7805 */ /* 0x000fe2000001ff00 */
[----:B------:R-:W-:Y:S01]  /*20d20*/  ISETP.GE.AND P0, PT, R37, R64, PT ;  /* 0x000000402500720c */ /* 0x000fe20003f06270 */
[----:B------:R-:W-:Y:S01]  /*20d30*/  CS2R R52, SRZ ;  /* 0x0000000000347805 */ /* 0x000fe2000001ff00 */
[----:B------:R-:W-:Y:S01]  /*20d40*/  CS2R R46, SRZ ;  /* 0x00000000002e7805 */ /* 0x000fe2000001ff00 */
[----:B-1-3--:R-:W-:Y:S01]  /*20d50*/  CS2R R40, SRZ ;  /* 0x0000000000287805 */ /* 0x00afe2000001ff00 */
[----:B------:R-:W-:Y:S01]  /*20d60*/  CS2R R66, SRZ ;  /* 0x0000000000427805 */ /* 0x000fe2000001ff00 */
[----:B------:R-:W-:Y:S01]  /*20d70*/  CS2R R62, SRZ ;  /* 0x00000000003e7805 */ /* 0x000fe2000001ff00 */
[----:B------:R-:W-:Y:S01]  /*20d80*/  CS2R R54, SRZ ;  /* 0x0000000000367805 */ /* 0x000fe2000001ff00 */
[----:B------:R-:W-:Y:S01]  /*20d90*/  CS2R R50, SRZ ;  /* 0x0000000000327805 */ /* 0x000fe2000001ff00 */
[----:B------:R-:W-:Y:S01]  /*20da0*/  CS2R R48, SRZ ;  /* 0x0000000000307805 */ /* 0x000fe2000001ff00 */
[----:B------:R-:W-:Y:S01]  /*20db0*/  CS2R R38, SRZ ;  /* 0x0000000000267805 */ /* 0x000fe2000001ff00 */
[----:B------:R-:W-:-:S03]  /*20dc0*/  IMAD.MOV.U32 R3, RZ, RZ, R5 ;  /* 0x000000ffff037224 */ /* 0x000fc600078e0005 */
        /* <DEDUP_REMOVED lines=8> */
[----:B--2-4-:R-:W-:Y:S02]  /*20e50*/  @!P2 IMAD.WIDE R20, R4, 0x2, R6 ;  /* 0x000000020414a825 */ /* 0x014fe400078e0206 */
[----:B------:R-:W-:Y:S02]  /*20e60*/  @!P0 SHF.R.S32.HI R5, RZ, 0x1f, R24 ;  /* 0x0000001fff058819 */ /* 0x000fe40000011418 */
[----:B------:R-:W-:Y:S01]  /*20e70*/  @!P1 LEA.HI R22, R22, R23, RZ, 0x2 ;  /* 0x0000001716169211 */ /* 0x000fe200078f10ff */
[----:B------:R1:W5:Y:S01]  /*20e80*/  @!P2 LD.E.64 R40, [R20.64] ;  /* 0x000000041428a980 */ /* 0x000362000c101b00 */
[----:B------:R-:W-:Y:S01]  /*20e90*/  @!P0 LEA.HI R5, R5, R24, RZ, 0x2 ;  /* 0x0000001805058211 */ /* 0x000fe200078f10ff */
[----:B------:R-:W-:Y:S01]  /*20ea0*/  CS2R R38, SRZ ;  /* 0x0000000000267805 */ /* 0x000fe2000001ff00 */
[----:B------:R-:W-:Y:S01]  /*20eb0*/  CS2R R48, SRZ ;  /* 0x0000000000307805 */ /* 0x000fe2000001ff00 */
[----:B------:R-:W-:Y:S01]  /*20ec0*/  CS2R R46, SRZ ;  /* 0x00000000002e7805 */ /* 0x000fe2000001ff00 */
[----:B------:R-:W-:Y:S01]  /*20ed0*/  @!P0 LOP3.LUT R5, R5, 0xfffffffc, RZ, 0xc0, !PT ;  /* 0xfffffffc05058812 */ /* 0x000fe200078ec0ff */
[----:B------:R-:W-:Y:S01]  /*20ee0*/  CS2R R52, SRZ ;  /* 0x0000000000347805 */ /* 0x000fe2000001ff00 */
[----:B------:R-:W-:Y:S01]  /*20ef0*/  CS2R R50, SRZ ;  /* 0x0000000000327805 */ /* 0x000fe2000001ff00 */
[----:B-1----:R-:W-:Y:S01]  /*20f00*/  @!P1 LOP3.LUT R20, R22, 0xfffffffc, RZ, 0xc0, !PT ;  /* 0xfffffffc16149812 */ /* 0x002fe200078ec0ff */
[----:B------:R-:W-:-:S04]  /*20f10*/  @!P2 IMAD.WIDE R22, R4, 0x2, R2 ;  /* 0x000000020416a825 */ /* 0x000fc800078e0202 */
[C---:B------:R-:W-:Y:S01]  /*20f20*/  @!P1 IMAD.WIDE R24, R20.reuse, 0x2, R6 ;  /* 0x0000000214189825 */ /* 0x040fe200078e0206 */
[----:B------:R1:W5:Y:S03]  /*20f30*/  @!P2 LD.E.64 R38, [R22.64] ;  /* 0x000000041626a980 */ /* 0x000366000c101b00 */
[----:B------:R-:W-:Y:S01]  /*20f40*/  @!P1 IMAD.WIDE R20, R20, 0x2, R2 ;  /* 0x0000000214149825 */ /* 0x000fe200078e0202 */
[----:B------:R2:W5:Y:S04]  /*20f50*/  @!P1 LD.E.64 R46, [R24.64] ;  /* 0x00000004182e9980 */ /* 0x000568000c101b00 */
[----:B------:R3:W5:Y:S01]  /*20f60*/  @!P1 LD.E.64 R48, [R20.64] ;  /* 0x0000000414309980 */ /* 0x000762000c101b00 */
[----:B-1----:R-:W-:Y:S01]  /*20f70*/  @!P0 IMAD.WIDE R22, R5, 0x2, R6 ;  /* 0x0000000205168825 */ /* 0x002fe200078e0206 */
[----:B--2---:R-:W-:-:S04]  /*20f80*/  IADD3 R24, R4, 0x50, RZ ;  /* 0x0000005004187810 */ /* 0x004fc80007ffe0ff */
[----:B------:R1:W5:Y:S01]  /*20f90*/  @!P0 LD.E.64 R52, [R22.64] ;  /* 0x0000000416348980 */ /* 0x000362000c101b00 */
[----:B---3--:R-:W-:-:S05]  /*20fa0*/  @!P0 IMAD.WIDE R20, R5, 0x2, R2 ;  /* 0x0000000205148825 */ /* 0x008fca00078e0202 */
[----:B------:R2:W5:Y:S01]  /*20fb0*/  @!P0 LD.E.64 R50, [R20.64] ;  /* 0x0000000414328980 */ /* 0x000562000c101b00 */
[-C--:B------:R-:W-:Y:S02]  /*20fc0*/  ISETP.GE.AND P0, PT, R24, R0.reuse, PT ;  /* 0x000000001800720c */ /* 0x080fe40003f06270 */
[C---:B-1----:R-:W-:Y:S02]  /*20fd0*/  IADD3 R22, R4.reuse, 0x30, RZ ;  /* 0x0000003004167810 */ /* 0x042fe40007ffe0ff */
[----:B------:R-:W-:Y:S02]  /*20fe0*/  IADD3 R23, R4, 0x40, RZ ;  /* 0x0000004004177810 */ /* 0x000fe40007ffe0ff */
[-C--:B------:R-:W-:Y:S02]  /*20ff0*/  ISETP.GE.AND P2, PT, R22, R0.reuse, PT ;  /* 0x000000001600720c */ /* 0x080fe40003f46270 */
[----:B------:R-:W-:-:S05]  /*21000*/  ISETP.GE.AND P1, PT, R23, R0, PT ;  /* 0x000000001700720c */ /* 0x000fca0003f26270 */
[----:B------:R-:W-:-:S04]  /*21010*/  @!P0 SHF.R.S32.HI R5, RZ, 0x1f, R24 ;  /* 0x0000001fff058819 */ /* 0x000fc80000011418 */
[----:B------:R-:W-:Y:S02]  /*21020*/  @!P0 LEA.HI R5, R5, R24, RZ, 0x2 ;  /* 0x0000001805058211 */ /* 0x000fe400078f10ff */
[----:B--2---:R-:W-:Y:S02]  /*21030*/  @!P2 SHF.R.S32.HI R21, RZ, 0x1f, R22 ;  /* 0x0000001fff15a819 */ /* 0x004fe40000011416 */
        /* <DEDUP_REMOVED lines=24> */
.L_x_977:
[----:B------:R-:W-:Y:S05]  /*211c0*/  BSYNC B0 ;  /* 0x0000000000007941 */ /* 0x000fea0003800000 */
.L_x_976:
[----:B-1----:R-:W3:Y:S01]  /*211d0*/  LDL.64 R2, [R36+0x20] ;  /* 0x0000200024027983 */ /* 0x002ee20000100a00 */
[----:B------:R-:W-:-:S04]  /*211e0*/  DEPBAR.LE SB0, 0x1 ;  /* 0x000080400000791a */ /* 0x000fc80000000000 */
[----:B----4-:R-:W4:Y:S01]  /*211f0*/  LDL.64 R24, [R36+0x28] ;  /* 0x0000280024187983 */ /* 0x010f220000100a00 */
[----:B------:R-:W-:Y:S03]  /*21200*/  WARPSYNC 0xffffffff ;  /* 0xffffffff00007948 */ /* 0x000fe60003800000 */
[----:B------:R-:W-:Y:S01]  /*21210*/  BAR.SYNC.DEFER_BLOCKING 0x0 ;  /* 0x0000000000007b1d */ /* 0x000fe20000010000 */
[----:B-----5:R-:W-:Y:S02]  /*21220*/  IMAD.MOV.U32 R5, RZ, RZ, R70 ;  /* 0x000000ffff057224 */ /* 0x020fe400078e0046 */
[----:B------:R-:W-:-:S03]  /*21230*/  IMAD.MOV.U32 R6, RZ, RZ, R61 ;  /* 0x000000ffff067224 */ /* 0x000fc600078e003d */
[----:B---3--:R1:W3:Y:S04]  /*21240*/  LD.E R21, [R2.64] ;  /* 0x0000000402157980 */ /* 0x0082e8000c101900 */
[----:B----4-:R-:W4:Y:S01]  /*21250*/  LD.E.64 R24, [R24.64] ;  /* 0x0000000418187980 */ /* 0x010f22000c101b00 */
[----:B------:R-:W-:Y:S01]  /*21260*/  LEA.HI R56, R98, R56, RZ, 0x5 ;  /* 0x0000003862387211 */ /* 0x000fe200078f28ff */
[----:B------:R-:W-:Y:S01]  /*21270*/  BSSY B1, `(.L_x_978) ;  /* 0x0000178000017945 */ /* 0x000fe20003800000 */
[----:B-1----:R-:W-:Y:S02]  /*21280*/  IMAD.MOV.U32 R3, RZ, RZ, R71 ;  /* 0x000000ffff037224 */ /* 0x002fe400078e0047 */
[----:B------:R-:W-:-:S03]  /*21290*/  IMAD.MOV.U32 R2, RZ, RZ, R60 ;  /* 0x000000ffff027224 */ /* 0x000fc600078e003c */
[----:B------:R-:W-:Y:S01]  /*212a0*/  PRMT R94, R3, 0x5410, R5 ;  /* 0x00005410035e7816 */ /* 0x000fe20000000005 */
[----:B------:R-:W-:Y:S01]  /*212b0*/  IMAD.MOV.U32 R5, RZ, RZ, R58 ;  /* 0x000000ffff057224 */ /* 0x000fe200078e003a */
[----:B------:R-:W-:Y:S01]  /*212c0*/  PRMT R92, R92, 0x5410, R2 ;  /* 0x000054105c5c7816 */ /* 0x000fe20000000002 */
[----:B------:R-:W-:Y:S02]  /*212d0*/  IMAD.MOV.U32 R3, RZ, RZ, R59 ;  /* 0x000000ffff037224 */ /* 0x000fe400078e003b */
[----:B------:R-:W-:Y:S01]  /*212e0*/  IMAD.MOV.U32 R2, RZ, RZ, R52 ;  /* 0x000000ffff027224 */ /* 0x000fe200078e0034 */
[----:B------:R-:W-:Y:S02]  /*212f0*/  PRMT R92, R6, 0x7610, R92 ;  /* 0x00007610065c7816 */ /* 0x000fe4000000005c */
[----:B------:R-:W-:Y:S01]  /*21300*/  PRMT R90, R3, 0x5410, R5 ;  /* 0x00005410035a7816 */ /* 0x000fe20000000005 */
[----:B------:R-:W-:Y:S01]  /*21310*/  IMAD.MOV.U32 R3, RZ, RZ, R46 ;  /* 0x000000ffff037224 */ /* 0x000fe200078e002e */
[----:B------:R-:W-:Y:S01]  /*21320*/  PRMT R88, R88, 0x5410, R2 ;  /* 0x0000541058587816 */ /* 0x000fe20000000002 */
[----:B------:R-:W-:Y:S01]  /*21330*/  IMAD.MOV.U32 R2, RZ, RZ, R47 ;  /* 0x000000ffff027224 */ /* 0x000fe200078e002f */
[----:B------:R-:W-:Y:S01]  /*21340*/  SHF.R.S32.HI R6, RZ, 0x1f, R68 ;  /* 0x0000001fff067819 */ /* 0x000fe20000011444 */
[----:B------:R-:W-:-:S03]  /*21350*/  IMAD.MOV.U32 R5, RZ, RZ, R53 ;  /* 0x000000ffff057224 */ /* 0x000fc600078e0035 */
[----:B------:R-:W-:Y:S01]  /*21360*/  PRMT R86, R2, 0x5410, R3 ;  /* 0x0000541002567816 */ /* 0x000fe20000000003 */
[----:B------:R-:W-:Y:S01]  /*21370*/  IMAD.MOV.U32 R2, RZ, RZ, R66 ;  /* 0x000000ffff027224 */ /* 0x000fe200078e0042 */
[----:B------:R-:W-:Y:S01]  /*21380*/  LEA.HI R3, R6, R68, RZ, 0x3 ;  /* 0x0000004406037211 */ /* 0x000fe200078f18ff */
[----:B------:R-:W-:Y:S01]  /*21390*/  IMAD.MOV.U32 R6, RZ, RZ, R40 ;  /* 0x000000ffff067224 */ /* 0x000fe200078e0028 */
[----:B------:R-:W-:Y:S01]  /*213a0*/  PRMT R88, R5, 0x7610, R88 ;  /* 0x0000761005587816 */ /* 0x000fe20000000058 */
[----:B------:R-:W-:Y:S01]  /*213b0*/  IMAD.MOV.U32 R5, RZ, RZ, R41 ;  /* 0x000000ffff057224 */ /* 0x000fe200078e0029 */
[----:B------:R-:W-:Y:S02]  /*213c0*/  LOP3.LUT R3, R3, 0xfffffff8, RZ, 0xc0, !PT ;  /* 0xfffffff803037812 */ /* 0x000fe400078ec0ff */
[----:B------:R-:W-:Y:S01]  /*213d0*/  PRMT R93, R93, 0x5410, R2 ;  /* 0x000054105d5d7816 */ /* 0x000fe20000000002 */
[----:B------:R-:W-:Y:S01]  /*213e0*/  IMAD.MOV.U32 R2, RZ, RZ, R63 ;  /* 0x000000ffff027224 */ /* 0x000fe200078e003f */
[----:B------:R-:W-:Y:S01]  /*213f0*/  PRMT R80, R5, 0x5410, R6 ;  /* 0x0000541005507816 */ /* 0x000fe20000000006 */
[----:B------:R-:W-:-:S02]  /*21400*/  IMAD.IADD R3, R68, 0x1, -R3 ;  /* 0x0000000144037824 */ /* 0x000fc400078e0a03 */
[----:B------:R-:W-:Y:S02]  /*21410*/  IMAD.MOV.U32 R5, RZ, RZ, R62 ;  /* 0x000000ffff057224 */ /* 0x000fe400078e003e */
[----:B------:R-:W-:Y:S01]  /*21420*/  IMAD.MOV.U32 R6, RZ, RZ, R67 ;  /* 0x000000ffff067224 */ /* 0x000fe200078e0043 */
[C---:B------:R-:W-:Y:S01]  /*21430*/  LOP3.LUT P1, RZ, R3.reuse, 0x4, RZ, 0xc0, !PT ;  /* 0x0000000403ff7812 */ /* 0x040fe2000782c0ff */
[----:B--2---:R-:W-:Y:S01]  /*21440*/  IMAD.SHL.U32 R7, R3, 0x40, RZ ;  /* 0x0000004003077824 */ /* 0x004fe200078e00ff */
[----:B------:R-:W-:Y:S01]  /*21450*/  PRMT R91, R2, 0x5410, R5 ;  /* 0x00005410025b7816 */ /* 0x000fe20000000005 */
[----:B------:R-:W-:Y:S01]  /*21460*/  IMAD.MOV.U32 R5, RZ, RZ, R50 ;  /* 0x000000ffff057224 */ /* 0x000fe200078e0032 */
[----:B------:R-:W-:Y:S01]  /*21470*/  PRMT R93, R6, 0x7610, R93 ;  /* 0x00007610065d7816 */ /* 0x000fe2000000005d */
[----:B------:R-:W-:Y:S01]  /*21480*/  IMAD.MOV.U32 R6, RZ, RZ, R55 ;  /* 0x000000ffff067224 */ /* 0x000fe200078e0037 */
[----:B------:R-:W-:Y:S01]  /*21490*/  LOP3.LUT R2, R7, 0x1c0, RZ, 0xc0, !PT ;  /* 0x000001c007027812 */ /* 0x000fe200078ec0ff */
[----:B------:R-:W-:Y:S01]  /*214a0*/  IMAD.MOV.U32 R7, RZ, RZ, R54 ;  /* 0x000000ffff077224 */ /* 0x000fe200078e0036 */
[----:B------:R-:W-:Y:S01]  /*214b0*/  PRMT R87, R87, 0x5410, R5 ;  /* 0x0000541057577816 */ /* 0x000fe20000000005 */
[----:B------:R-:W-:Y:S01]  /*214c0*/  IMAD.MOV.U32 R5, RZ, RZ, R51 ;  /* 0x000000ffff057224 */ /* 0x000fe200078e0033 */
[----:B------:R-:W-:Y:S01]  /*214d0*/  LOP3.LUT R20, R2, 0x18, R57, 0xf8, !PT ;  /* 0x0000001802147812 */ /* 0x000fe200078ef839 */
[----:B------:R-:W-:Y:S01]  /*214e0*/  IMAD.MOV.U32 R3, RZ, RZ, R38 ;  /* 0x000000ffff037224 */ /* 0x000fe200078e0026 */
[----:B------:R-:W-:-:S02]  /*214f0*/  PRMT R89, R6, 0x5410, R7 ;  /* 0x0000541006597816 */ /* 0x000fc40000000007 */
[----:B------:R-:W-:Y:S02]  /*21500*/  SHF.R.U32.HI R2, RZ, 0x3, R2 ;  /* 0x00000003ff027819 */ /* 0x000fe40000011602 */
[----:B------:R-:W-:Y:S01]  /*21510*/  PRMT R87, R5, 0x7610, R87 ;  /* 0x0000761005577816 */ /* 0x000fe20000000057 */
[----:B------:R-:W-:Y:S01]  /*21520*/  IMAD.MOV.U32 R5, RZ, RZ, R49 ;  /* 0x000000ffff057224 */ /* 0x000fe200078e0031 */
[----:B------:R-:W-:Y:S01]  /*21530*/  LOP3.LUT R7, R20, R2, RZ, 0x3c, !PT ;  /* 0x0000000214077212 */ /* 0x000fe200078e3cff */
[----:B------:R-:W-:Y:S02]  /*21540*/  IMAD.MOV.U32 R2, RZ, RZ, R48 ;  /* 0x000000ffff027224 */ /* 0x000fe400078e0030 */
[----:B------:R-:W-:Y:S02]  /*21550*/  IMAD.SHL.U32 R20, R56, 0x10, RZ ;  /* 0x0000001038147824 */ /* 0x000fe400078e00ff */
[----:B------:R-:W-:Y:S01]  /*21560*/  IMAD.MOV.U32 R56, RZ, RZ, 0x20 ;  /* 0x00000020ff387424 */ /* 0x000fe200078e00ff */
[----:B------:R-:W-:Y:S01]  /*21570*/  PRMT R82, R82, 0x5410, R2 ;  /* 0x0000541052527816 */ /* 0x000fe20000000002 */
[----:B------:R-:W-:Y:S01]  /*21580*/  IMAD.MOV.U32 R2, RZ, RZ, R39 ;  /* 0x000000ffff027224 */ /* 0x000fe200078e0027 */
[----:B------:R-:W-:-:S02]  /*21590*/  LOP3.LUT R57, R7, 0xfffffe00, R20, 0xf8, !PT ;  /* 0xfffffe0007397812 */ /* 0x000fc400078ef814 */
[----:B------:R-:W-:Y:S02]  /*215a0*/  PRMT R82, R5, 0x7610, R82 ;  /* 0x0000761005527816 */ /* 0x000fe40000000052 */
[----:B------:R-:W-:Y:S02]  /*215b0*/  PRMT R78, R2, 0x5410, R3 ;  /* 0x00005410024e7816 */ /* 0x000fe40000000003 */
[----:B------:R-:W-:Y:S01]  /*215c0*/  SEL R56, R56, 0xffffffe0, !P1 ;  /* 0xffffffe038387807 */ /* 0x000fe20004800000 */
[----:B---3--:R-:W-:-:S05]  /*215d0*/  IMAD R6, R21, -0x80, R64 ;  /* 0xffffff8015067824 */ /* 0x008fca00078e0240 */
[----:B------:R-:W-:Y:S01]  /*215e0*/  IMNMX R64, R6, 0x80, PT ;  /* 0x0000008006407817 */ /* 0x000fe20003800200 */
[----:B----4-:R-:W-:-:S03]  /*215f0*/  IMAD.WIDE.U32 R26, R57, 0x2, R24 ;  /* 0x00000002391a7825 */ /* 0x010fc600078e0018 */
[----:B------:R-:W-:-:S13]  /*21600*/  ISETP.GE.AND P0, PT, R68, R64, PT ;  /* 0x000000404400720c */ /* 0x000fda0003f06270 */
[----:B------:R-:W-:Y:S05]  /*21610*/  @P0 BRA `(.L_x_979) ;  /* 0x000013d000000947 */ /* 0x000fea0003800000 */
[----:B------:R-:W-:Y:S01]  /*21620*/  ISETP.GE.AND P0, PT, R4, R0, PT ;  /* 0x000000000400720c */ /* 0x000fe20003f06270 */
[----:B------:R-:W-:-:S12]  /*21630*/  BSSY B0, `(.L_x_980) ;  /* 0x0000030000007945 */ /* 0x000fd80003800000 */
[----:B------:R-:W-:Y:S05]  /*21640*/  @P0 BRA `(.L_x_981) ;  /* 0x000002e000000947 */ /* 0x000fea0003800000 */
[----:B------:R-:W2:Y:S01]  /*21650*/  LD.E.128 R20, [R26.64] ;  /* 0x000000041a147980 */ /* 0x000ea2000c101d00 */
[----:B------:R-:W-:Y:S02]  /*21660*/  SHF.R.U32.HI R2, RZ, 0x10, R9 ;  /* 0x00000010ff027819 */ /* 0x000fe40000011609 */
[----:B------:R-:W-:Y:S02]  /*21670*/  SHF.R.U32.HI R3, RZ, 0x10, R13 ;  /* 0x00000010ff037819 */ /* 0x000fe4000001160d */
[C---:B------:R-:W-:Y:S02]  /*21680*/  PRMT R2, R65.reuse, 0x5410, R2 ;  /* 0x0000541041027816 */ /* 0x040fe40000000002 */
[----:B------:R-:W-:Y:S02]  /*21690*/  PRMT R3, R65, 0x5432, R3 ;  /* 0x0000543241037816 */ /* 0x000fe40000000003 */
[----:B------:R-:W-:Y:S01]  /*216a0*/  SHF.R.U64 R8, R8, 0x10, R9 ;  /* 0x0000001008087819 */ /* 0x000fe20000001209 */
[----:B------:R-:W-:Y:S01]  /*216b0*/  IMAD.U32 R6, R2, 0x10000, RZ ;  /* 0x0001000002067824 */ /* 0x000fe200078e00ff */
[----:B------:R-:W-:Y:S01]  /*216c0*/  SHF.R.U64 R12, R12, 0x10, R13 ;  /* 0x000000100c0c7819 */ /* 0x000fe2000000120d */
[----:B------:R-:W-:Y:S01]  /*216d0*/  IMAD.U32 R5, R3, 0x10000, RZ ;  /* 0x0001000003057824 */ /* 0x000fe200078e00ff */
[----:B--2---:R-:W-:-:S02]  /*216e0*/  LOP3.LUT R36, R22, 0xffff0000, RZ, 0xc0, !PT ;  /* 0xffff000016247812 */ /* 0x004fc400078ec0ff */
[----:B------:R-:W-:Y:S01]  /*216f0*/  SHF.L.U32 R7, R22, 0x10, RZ ;  /* 0x0000001016077819 */ /* 0x000fe200000006ff */
[----:B------:R-:W-:Y:S02]  /*21700*/  IMAD.U32 R22, R23, 0x10000, RZ ;  /* 0x0001000017167824 */ /* 0x000fe400078e00ff */
[CC--:B------:R-:W-:Y:S02]  /*21710*/  FMUL.FTZ R37, R36.reuse, R6.reuse ;  /* 0x0000000624257220 */ /* 0x0c0fe40000410000 */
[-C--:B------:R-:W-:Y:S02]  /*21720*/  FMUL.FTZ R36, R36, R5.reuse ;  /* 0x0000000524247220 */ /* 0x080fe40000410000 */
[----:B------:R-:W-:Y:S01]  /*21730*/  FFMA.FTZ R37, R7, R5, -R37 ;  /* 0x0000000507257223 */ /* 0x000fe20000010825 */
[----:B------:R-:W-:Y:S01]  /*21740*/  LOP3.LUT R5, R3, 0xffff0000, RZ, 0xc0, !PT ;  /* 0xffff000003057812 */ /* 0x000fe200078ec0ff */
[----:B------:R-:W-:Y:S01]  /*21750*/  FFMA.FTZ R36, R7, R6, R36 ;  /* 0x0000000607247223 */ /* 0x000fe20000010024 */
[----:B------:R-:W-:-:S02]  /*21760*/  LOP3.LUT R3, R2, 0xffff0000, RZ, 0xc0, !PT ;  /* 0xffff000002037812 */ /* 0x000fc400078ec0ff */
[----:B------:R-:W-:-:S05]  /*21770*/  LOP3.LUT R2, R23, 0xffff0000, RZ, 0xc0, !PT ;  /* 0xffff000017027812 */ /* 0x000fca00078ec0ff */
[C---:B------:R-:W-:Y:S02]  /*21780*/  FMUL.FTZ R23, R2.reuse, R5 ;  /* 0x0000000502177220 */ /* 0x040fe40000410000 */
[-C--:B------:R-:W-:Y:S01]  /*21790*/  FMUL.FTZ R7, R2, R3.reuse ;  /* 0x0000000302077220 */ /* 0x080fe20000410000 */
[C---:B------:R-:W-:Y:S01]  /*217a0*/  PRMT R2, R69.reuse, 0x5410, R8 ;  /* 0x0000541045027816 */ /* 0x040fe20000000008 */
[C---:B------:R-:W-:Y:S01]  /*217b0*/  FFMA.FTZ R23, R22.reuse, R3, R23 ;  /* 0x0000000316177223 */ /* 0x040fe20000010017 */
[----:B------:R-:W-:Y:S01]  /*217c0*/  PRMT R3, R69, 0x5432, R12 ;  /* 0x0000543245037816 */ /* 0x000fe2000000000c */
[----:B------:R-:W-:Y:S01]  /*217d0*/  FFMA.FTZ R7, R22, R5, -R7 ;  /* 0x0000000516077223 */ /* 0x000fe20000010807 */
[----:B------:R-:W-:Y:S01]  /*217e0*/  LOP3.LUT R5, R20, 0xffff0000, RZ, 0xc0, !PT ;  /* 0xffff000014057812 */ /* 0x000fe200078ec0ff */
[----:B------:R-:W-:Y:S01]  /*217f0*/  IMAD.U32 R9, R2, 0x10000, RZ ;  /* 0x0001000002097824 */ /* 0x000fe200078e00ff */
[----:B------:R-:W-:Y:S01]  /*21800*/  SHF.L.U32 R8, R3, 0x10, RZ ;  /* 0x0000001003087819 */ /* 0x000fe200000006ff */
[----:B------:R-:W-:Y:S01]  /*21810*/  IMAD.U32 R12, R20, 0x10000, RZ ;  /* 0x00010000140c7824 */ /* 0x000fe200078e00ff */
[----:B------:R-:W-:Y:S01]  /*21820*/  SHF.L.U32 R20, R21, 0x10, RZ ;  /* 0x0000001015147819 */ /* 0x000fe200000006ff */
[C---:B------:R-:W-:Y:S01]  /*21830*/  FMUL.FTZ R6, R5.reuse, R9 ;  /* 0x0000000905067220 */ /* 0x040fe20000410000 */
[----:B------:R-:W-:Y:S01]  /*21840*/  F2FP.BF16.PACK_AB R22, R36, R37 ;  /* 0x000000252416723e */ /* 0x000fe200000010ff */
[-C--:B------:R-:W-:Y:S01]  /*21850*/  FMUL.FTZ R5, R5, R8.reuse ;  /* 0x0000000805057220 */ /* 0x080fe20000410000 */
[----:B------:R-:W-:Y:S01]  /*21860*/  F2FP.BF16.PACK_AB R23, R23, R7 ;  /* 0x000000071717723e */ /* 0x000fe200000010ff */
[----:B------:R-:W-:Y:S01]  /*21870*/  FFMA.FTZ R6, R12, R8, -R6 ;  /* 0x000000080c067223 */ /* 0x000fe20000010806 */
[----:B------:R-:W-:Y:S01]  /*21880*/  LOP3.LUT R8, R2, 0xffff0000, RZ, 0xc0, !PT ;  /* 0xffff000002087812 */ /* 0x000fe200078ec0ff */
[----:B------:R-:W-:Y:S01]  /*21890*/  FFMA.FTZ R5, R12, R9, R5 ;  /* 0x000000090c057223 */ /* 0x000fe20000010005 */
[----:B------:R-:W-:-:S02]  /*218a0*/  LOP3.LUT R9, R3, 0xffff0000, RZ, 0xc0, !PT ;  /* 0xffff000003097812 */ /* 0x000fc400078ec0ff */
[----:B------:R-:W-:-:S05]  /*218b0*/  LOP3.LUT R2, R21, 0xffff0000, RZ, 0xc0, !PT ;  /* 0xffff000015027812 */ /* 0x000fca00078ec0ff */
[CC--:B------:R-:W-:Y:S02]  /*218c0*/  FMUL.FTZ R3, R2.reuse, R8.reuse ;  /* 0x0000000802037220 */ /* 0x0c0fe40000410000 */
[-C--:B------:R-:W-:Y:S02]  /*218d0*/  FMUL.FTZ R21, R2, R9.reuse ;  /* 0x0000000902157220 */ /* 0x080fe40000410000 */
[C---:B------:R-:W-:Y:S02]  /*218e0*/  FFMA.FTZ R2, R20.reuse, R9, -R3 ;  /* 0x0000000914027223 */ /* 0x040fe40000010803 */
[----:B------:R-:W-:Y:S01]  /*218f0*/  FFMA.FTZ R21, R20, R8, R21 ;  /* 0x0000000814157223 */ /* 0x000fe20000010015 */
[----:B------:R-:W-:-:S04]  /*21900*/  F2FP.BF16.PACK_AB R20, R5, R6 ;  /* 0x000000060514723e */ /* 0x000fc800000010ff */
[----:B------:R-:W-:-:S05]  /*21910*/  F2FP.BF16.PACK_AB R21, R21, R2 ;  /* 0x000000021515723e */ /* 0x000fca00000010ff */
[----:B------:R1:W-:Y:S02]  /*21920*/  ST.E.128 [R26.64], R20 ;  /* 0x000000141a007985 */ /* 0x0003e4000c101d04 */
.L_x_981:
[----:B------:R-:W-:Y:S05]  /*21930*/  BSYNC B0 ;  /* 0x0000000000007941 */ /* 0x000fea0003800000 */
.L_x_980:
[----:B------:R-:W-:Y:S01]  /*21940*/  IADD3 R2, R4, 0x10, RZ ;  /* 0x0000001004027810 */ /* 0x000fe20007ffe0ff */
[----:B------:R-:W-:Y:S03]  /*21950*/  BSSY B0, `(.L_x_982) ;  /* 0x0000035000007945 */ /* 0x000fe60003800000 */
[----:B------:R-:W-:-:S13]  /*21960*/  ISETP.GE.AND P0, PT, R2, R0, PT ;  /* 0x000000000200720c */ /* 0x000fda0003f06270 */
[----:B------:R-:W-:Y:S05]  /*21970*/  @P0 BRA `(.L_x_983) ;  /* 0x0000032000000947 */ /* 0x000fea0003800000 */
[----:B------:R-:W-:-:S04]  /*21980*/  IADD3 R3, P0, R56, R57, RZ ;  /* 0x0000003938037210 */ /* 0x000fc80007f1e0ff */
[----:B------:R-:W-:Y:S02]  /*21990*/  LEA.HI.X.SX32 R5, R56, RZ, 0x1, P0 ;  /* 0x000000ff38057211 */ /* 0x000fe400000f0eff */
[----:B------:R-:W-:-:S04]  /*219a0*/  LEA R2, P0, R3, R24, 0x1 ;  /* 0x0000001803027211 */ /* 0x000fc800078008ff */
[----:B------:R-:W-:-:S05]  /*219b0*/  LEA.HI.X R3, R3, R25, R5, 0x1, P0 ;  /* 0x0000001903037211 */ /* 0x000fca00000f0c05 */
[----:B-1----:R-:W2:Y:S01]  /*219c0*/  LD.E.128 R20, [R2.64] ;  /* 0x0000000402147980 */ /* 0x002ea2000c101d00 */
        /* <DEDUP_REMOVED lines=8> */
[C---:B--2---:R-:W-:Y:S01]  /*21a50*/  LOP3.LUT R13, R22.reuse, 0xffff0000, RZ, 0xc0, !PT ;  /* 0xffff0000160d7812 */ /* 0x044fe200078ec0ff */
[----:B------:R-:W-:-:S02]  /*21a60*/  IMAD.U32 R9, R22, 0x10000, RZ ;  /* 0x0001000016097824 */ /* 0x000fc400078e00ff */
[----:B------:R-:W-:Y:S02]  /*21a70*/  IMAD.U32 R22, R23, 0x10000, RZ ;  /* 0x0001000017167824 */ /* 0x000fe400078e00ff */
[CC--:B------:R-:W-:Y:S02]  /*21a80*/  FMUL.FTZ R36, R13.reuse, R8.reuse ;  /* 0x000000080d247220 */ /* 0x0c0fe40000410000 */
[-C--:B------:R-:W-:Y:S02]  /*21a90*/  FMUL.FTZ R13, R13, R7.reuse ;  /* 0x000000070d0d7220 */ /* 0x080fe40000410000 */
[C---:B------:R-:W-:Y:S02]  /*21aa0*/  FFMA.FTZ R36, R9.reuse, R7, -R36 ;  /* 0x0000000709247223 */ /* 0x040fe40000010824 */
[----:B------:R-:W-:Y:S01]  /*21ab0*/  FFMA.FTZ R13, R9, R8, R13 ;  /* 0x00000008090d7223 */ /* 0x000fe2000001000d */
[----:B------:R-:W-:Y:S02]  /*21ac0*/  LOP3.LUT R9, R5, 0xffff0000, RZ, 0xc0, !PT ;  /* 0xffff000005097812 */ /* 0x000fe400078ec0ff */
[----:B------:R-:W-:-:S02]  /*21ad0*/  LOP3.LUT R5, R23, 0xffff0000, RZ, 0xc0, !PT ;  /* 0xffff000017057812 */ /* 0x000fc400078ec0ff */
[----:B------:R-:W-:Y:S02]  /*21ae0*/  LOP3.LUT R8, R6, 0xffff0000, RZ, 0xc0, !PT ;  /* 0xffff000006087812 */ /* 0x000fe400078ec0ff */
[----:B------:R-:W-:Y:S01]  /*21af0*/  PRMT R6, R73, 0x5432, R14 ;  /* 0x0000543249067816 */ /* 0x000fe2000000000e */
[CC--:B------:R-:W-:Y:S02]  /*21b00*/  FMUL.FTZ R7, R5.reuse, R9.reuse ;  /* 0x0000000905077220 */ /* 0x0c0fe40000410000 */
[-C--:B------:R-:W-:Y:S01]  /*21b10*/  FMUL.FTZ R11, R5, R8.reuse ;  /* 0x00000008050b7220 */ /* 0x080fe20000410000 */
[----:B------:R-:W-:Y:S01]  /*21b20*/  PRMT R5, R73, 0x5410, R10 ;  /* 0x0000541049057816 */ /* 0x000fe2000000000a */
[----:B------:R-:W-:Y:S01]  /*21b30*/  FFMA.FTZ R7, R22, R8, -R7 ;  /* 0x0000000816077223 */ /* 0x000fe20000010807 */
[----:B------:R-:W-:Y:S01]  /*21b40*/  LOP3.LUT R8, R20, 0xffff0000, RZ, 0xc0, !PT ;  /* 0xffff000014087812 */ /* 0x000fe200078ec0ff */
[----:B------:R-:W-:Y:S02]  /*21b50*/  FFMA.FTZ R11, R22, R9, R11 ;  /* 0x00000009160b7223 */ /* 0x000fe4000001000b */
[----:B------:R-:W-:-:S02]  /*21b60*/  IMAD.U32 R10, R5, 0x10000, RZ ;  /* 0x00010000050a7824 */ /* 0x000fc400078e00ff */
[----:B------:R-:W-:Y:S01]  /*21b70*/  IMAD.U32 R9, R6, 0x10000, RZ ;  /* 0x0001000006097824 */ /* 0x000fe200078e00ff */
[----:B------:R-:W-:Y:S01]  /*21b80*/  F2FP.BF16.PACK_AB R11, R11, R7 ;  /* 0x000000070b0b723e */ /* 0x000fe200000010ff */
[-C--:B------:R-:W-:Y:S02]  /*21b90*/  FMUL.FTZ R12, R8, R10.reuse ;  /* 0x0000000a080c7220 */ /* 0x080fe40000410000 */
[----:B------:R-:W-:Y:S02]  /*21ba0*/  IMAD.U32 R14, R20, 0x10000, RZ ;  /* 0x00010000140e7824 */ /* 0x000fe400078e00ff */
[-C--:B------:R-:W-:Y:S02]  /*21bb0*/  FMUL.FTZ R8, R8, R9.reuse ;  /* 0x0000000908087220 */ /* 0x080fe40000410000 */
[C---:B------:R-:W-:Y:S02]  /*21bc0*/  FFMA.FTZ R12, R14.reuse, R9, -R12 ;  /* 0x000000090e0c7223 */ /* 0x040fe4000001080c */
[----:B------:R-:W-:Y:S01]  /*21bd0*/  FFMA.FTZ R8, R14, R10, R8 ;  /* 0x0000000a0e087223 */ /* 0x000fe20000010008 */
[----:B------:R-:W-:Y:S01]  /*21be0*/  LOP3.LUT R14, R5, 0xffff0000, RZ, 0xc0, !PT ;  /* 0xffff0000050e7812 */ /* 0x000fe200078ec0ff */
[C---:B------:R-:W-:Y:S01]  /*21bf0*/  IMAD.U32 R20, R21.reuse, 0x10000, RZ ;  /* 0x0001000015147824 */ /* 0x040fe200078e00ff */
[----:B------:R-:W-:-:S02]  /*21c00*/  LOP3.LUT R5, R21, 0xffff0000, RZ, 0xc0, !PT ;  /* 0xffff000015057812 */ /* 0x000fc400078ec0ff */
[----:B------:R-:W-:Y:S02]  /*21c10*/  LOP3.LUT R10, R6, 0xffff0000, RZ, 0xc0, !PT ;  /* 0xffff0000060a7812 */ /* 0x000fe400078ec0ff */
[----:B------:R-:W-:Y:S01]  /*21c20*/  F2FP.BF16.PACK_AB R8, R8, R12 ;  /* 0x0000000c0808723e */ /* 0x000fe200000010ff */
[C---:B------:R-:W-:Y:S02]  /*21c30*/  FMUL.FTZ R6, R5.reuse, R14 ;  /* 0x0000000e05067220 */ /* 0x040fe40000410000 */
[-C--:B------:R-:W-:Y:S02]  /*21c40*/  FMUL.FTZ R9, R5, R10.reuse ;  /* 0x0000000a05097220 */ /* 0x080fe40000410000 */
[C---:B------:R-:W-:Y:S01]  /*21c50*/  FFMA.FTZ R5, R20.reuse, R10, -R6 ;  /* 0x0000000a14057223 */ /* 0x040fe20000010806 */
[----:B------:R-:W-:Y:S01]  /*21c60*/  F2FP.BF16.PACK_AB R10, R13, R36 ;  /* 0x000000240d0a723e */ /* 0x000fe200000010ff */
[----:B------:R-:W-:-:S05]  /*21c70*/  FFMA.FTZ R9, R20, R14, R9 ;  /* 0x0000000e14097223 */ /* 0x000fca0000010009 */
[----:B------:R-:W-:-:S05]  /*21c80*/  F2FP.BF16.PACK_AB R9, R9, R5 ;  /* 0x000000050909723e */ /* 0x000fca00000010ff */
[----:B------:R1:W-:Y:S02]  /*21c90*/  ST.E.128 [R2.64], R8 ;  /* 0x0000000802007985 */ /* 0x0003e4000c101d04 */
.L_x_983:
[----:B------:R-:W-:Y:S05]  /*21ca0*/  BSYNC B0 ;  /* 0x0000000000007941 */ /* 0x000fea0003800000 */
.L_x_982:
[----:B-1----:R-:W-:Y:S01]  /*21cb0*/  IADD3 R2, R4, 0x20, RZ ;  /* 0x0000002004027810 */ /* 0x002fe20007ffe0ff */
[----:B------:R-:W-:Y:S03]  /*21cc0*/  BSSY B0, `(.L_x_984) ;  /* 0x0000031000007945 */ /* 0x000fe60003800000 */
[----:B------:R-:W-:-:S13]  /*21cd0*/  ISETP.GE.AND P0, PT, R2, R0, PT ;  /* 0x000000000200720c */ /* 0x000fda0003f06270 */
[----:B------:R-:W-:Y:S05]  /*21ce0*/  @P0 BRA `(.L_x_985) ;  /* 0x000002e000000947 */ /* 0x000fea0003800000 */
[----:B------:R-:W2:Y:S01]  /*21cf0*/  LD.E.128 R8, [R26.64+0x4000] ;  /* 0x004000041a087980 */ /* 0x000ea2000c101d00 */
[----:B------:R-:W-:Y:S02]  /*21d00*/  SHF.R.U32.HI R6, RZ, 0x10, R17 ;  /* 0x00000010ff067819 */ /* 0x000fe40000011611 */
[----:B------:R-:W-:Y:S02]  /*21d10*/  SHF.R.U32.HI R7, RZ, 0x10, R19 ;  /* 0x00000010ff077819 */ /* 0x000fe40000011613 */
[----:B------:R-:W-:Y:S02]  /*21d20*/  PRMT R6, R74, 0x5410, R6 ;  /* 0x000054104a067816 */ /* 0x000fe40000000006 */
[----:B------:R-:W-:Y:S02]  /*21d30*/  PRMT R7, R75, 0x5410, R7 ;  /* 0x000054104b077816 */ /* 0x000fe40000000007 */
[----:B------:R-:W-:Y:S01]  /*21d40*/  SHF.R.U64 R14, R18, 0x10, R19 ;  /* 0x00000010120e7819 */ /* 0x000fe20000001213 */
[----:B------:R-:W-:Y:S01]  /*21d50*/  IMAD.U32 R18, R6, 0x10000, RZ ;  /* 0x0001000006127824 */ /* 0x000fe200078e00ff */
[----:B------:R-:W-:Y:S01]  /*21d60*/  SHF.R.U64 R13, R16, 0x10, R17 ;  /* 0x00000010100d7819 */ /* 0x000fe20000001211 */
[----:B------:R-:W-:Y:S01]  /*21d70*/  IMAD.U32 R17, R7, 0x10000, RZ ;  /* 0x0001000007117824 */ /* 0x000fe200078e00ff */
[----:B------:R-:W-:-:S02]  /*21d80*/  LOP3.LUT R20, R6, 0xffff0000, RZ, 0xc0, !PT ;  /* 0xffff000006147812 */ /* 0x000fc400078ec0ff */
[----:B------:R-:W-:Y:S02]  /*21d90*/  PRMT R13, R74, 0x5432, R13 ;  /* 0x000054324a0d7816 */ /* 0x000fe4000000000d */
[----:B------:R-:W-:Y:S02]  /*21da0*/  PRMT R14, R75, 0x5432, R14 ;  /* 0x000054324b0e7816 */ /* 0x000fe4000000000e */
[----:B------:R-:W-:Y:S02]  /*21db0*/  LOP3.LUT R19, R7, 0xffff0000, RZ, 0xc0, !PT ;  /* 0xffff000007137812 */ /* 0x000fe400078ec0ff */
[C---:B--2---:R-:W-:Y:S01]  /*21dc0*/  LOP3.LUT R12, R10.reuse, 0xffff0000, RZ, 0xc0, !PT ;  /* 0xffff00000a0c7812 */ /* 0x044fe200078ec0ff */
[----:B------:R-:W-:Y:S01]  /*21dd0*/  IMAD.U32 R16, R10, 0x10000, RZ ;  /* 0x000100000a107824 */ /* 0x000fe200078e00ff */
[C---:B------:R-:W-:Y:S01]  /*21de0*/  LOP3.LUT R10, R11.reuse, 0xffff0000, RZ, 0xc0, !PT ;  /* 0xffff00000b0a7812 */ /* 0x040fe200078ec0ff */
[----:B------:R-:W-:Y:S01]  /*21df0*/  IMAD.U32 R15, R11, 0x10000, RZ ;  /* 0x000100000b0f7824 */ /* 0x000fe200078e00ff */
[----:B------:R-:W-:Y:S01]  /*21e00*/  LOP3.LUT R3, R8, 0xffff0000, RZ, 0xc0, !PT ;  /* 0xffff000008037812 */ /* 0x000fe200078ec0ff */
[-C--:B------:R-:W-:Y:S01]  /*21e10*/  FMUL.FTZ R11, R12, R18.reuse ;  /* 0x000000120c0b7220 */ /* 0x080fe20000410000 */
[----:B------:R-:W-:Y:S01]  /*21e20*/  SHF.L.U32 R5, R8, 0x10, RZ ;  /* 0x0000001008057819 */ /* 0x000fe200000006ff */
[-C--:B------:R-:W-:Y:S01]  /*21e30*/  FMUL.FTZ R6, R12, R17.reuse ;  /* 0x000000110c067220 */ /* 0x080fe20000410000 */
[----:B------:R-:W-:Y:S01]  /*21e40*/  LOP3.LUT R8, R9, 0xffff0000, RZ, 0xc0, !PT ;  /* 0xffff000009087812 */ /* 0x000fe200078ec0ff */
[----:B------:R-:W-:Y:S01]  /*21e50*/  FFMA.FTZ R12, R16, R17, -R11 ;  /* 0x00000011100c7223 */ /* 0x000fe2000001080b */
[----:B------:R-:W-:Y:S01]  /*21e60*/  SHF.L.U32 R17, R14, 0x10, RZ ;  /* 0x000000100e117819 */ /* 0x000fe200000006ff */
[----:B------:R-:W-:Y:S01]  /*21e70*/  FFMA.FTZ R16, R16, R18, R6 ;  /* 0x0000001210107223 */ /* 0x000fe20000010006 */
[----:B------:R-:W-:Y:S01]  /*21e80*/  LOP3.LUT R14, R14, 0xffff0000, RZ, 0xc0, !PT ;  /* 0xffff00000e0e7812 */ /* 0x000fe200078ec0ff */
[C---:B------:R-:W-:Y:S01]  /*21e90*/  IMAD.U32 R18, R13.reuse, 0x10000, RZ ;  /* 0x000100000d127824 */ /* 0x040fe200078e00ff */
[----:B------:R-:W-:Y:S01]  /*21ea0*/  LOP3.LUT R13, R13, 0xffff0000, RZ, 0xc0, !PT ;  /* 0xffff00000d0d7812 */ /* 0x000fe200078ec0ff */
[----:B------:R-:W-:Y:S01]  /*21eb0*/  FMUL.FTZ R7, R10, R20 ;  /* 0x000000140a077220 */ /* 0x000fe20000410000 */
[----:B------:R-:W-:Y:S01]  /*21ec0*/  SHF.L.U32 R2, R9, 0x10, RZ ;  /* 0x0000001009027819 */ /* 0x000fe200000006ff */
[----:B------:R-:W-:-:S02]  /*21ed0*/  FMUL.FTZ R6, R3, R18 ;  /* 0x0000001203067220 */ /* 0x000fc40000410000 */
[----:B------:R-:W-:Y:S02]  /*21ee0*/  FMUL.FTZ R11, R10, R19 ;  /* 0x000000130a0b7220 */ /* 0x000fe40000410000 */
[----:B------:R-:W-:Y:S02]  /*21ef0*/  FMUL.FTZ R3, R3, R17 ;  /* 0x0000001103037220 */ /* 0x000fe40000410000 */
[C---:B------:R-:W-:Y:S02]  /*21f00*/  FMUL.FTZ R10, R8.reuse, R13 ;  /* 0x0000000d080a7220 */ /* 0x040fe40000410000 */
[----:B------:R-:W-:Y:S02]  /*21f10*/  FMUL.FTZ R9, R8, R14 ;  /* 0x0000000e08097220 */ /* 0x000fe40000410000 */
[----:B------:R-:W-:Y:S02]  /*21f20*/  FFMA.FTZ R8, R5, R18, R3 ;  /* 0x0000001205087223 */ /* 0x000fe40000010003 */
[----:B------:R-:W-:-:S02]  /*21f30*/  FFMA.FTZ R7, R15, R19, -R7 ;  /* 0x000000130f077223 */ /* 0x000fc40000010807 */
[----:B------:R-:W-:Y:S02]  /*21f40*/  FFMA.FTZ R11, R15, R20, R11 ;  /* 0x000000140f0b7223 */ /* 0x000fe4000001000b */
[----:B------:R-:W-:Y:S02]  /*21f50*/  FFMA.FTZ R6, R5, R17, -R6 ;  /* 0x0000001105067223 */ /* 0x000fe40000010806 */
[----:B------:R-:W-:Y:S01]  /*21f60*/  FFMA.FTZ R3, R2, R14, -R10 ;  /* 0x0000000e02037223 */ /* 0x000fe2000001080a */
[----:B------:R-:W-:Y:S01]  /*21f70*/  F2FP.BF16.PACK_AB R10, R16, R12 ;  /* 0x0000000c100a723e */ /* 0x000fe200000010ff */
[----:B------:R-:W-:Y:S01]  /*21f80*/  FFMA.FTZ R9, R2, R13, R9 ;  /* 0x0000000d02097223 */ /* 0x000fe20000010009 */
[----:B------:R-:W-:Y:S02]  /*21f90*/  F2FP.BF16.PACK_AB R11, R11, R7 ;  /* 0x000000070b0b723e */ /* 0x000fe400000010ff */
[----:B------:R-:W-:Y:S02]  /*21fa0*/  F2FP.BF16.PACK_AB R8, R8, R6 ;  /* 0x000000060808723e */ /* 0x000fe400000010ff */
[----:B------:R-:W-:-:S05]  /*21fb0*/  F2FP.BF16.PACK_AB R9, R9, R3 ;  /* 0x000000030909723e */ /* 0x000fca00000010ff */
[----:B------:R1:W-:Y:S02]  /*21fc0*/  ST.E.128 [R26.64+0x4000], R8 ;  /* 0x004000081a007985 */ /* 0x0003e4000c101d04 */
.L_x_985:
[----:B------:R-:W-:Y:S05]  /*21fd0*/  BSYNC B0 ;  /* 0x0000000000007941 */ /* 0x000fea0003800000 */
.L_x_984:
[----:B------:R-:W-:Y:S01]  /*21fe0*/  IADD3 R2, R4, 0x30, RZ ;  /* 0x0000003004027810 */ /* 0x000fe20007ffe0ff */
[----:B------:R-:W-:Y:S03]  /*21ff0*/  BSSY B0, `(.L_x_986) ;  /* 0x0000036000007945 */ /* 0x000fe60003800000 */
[----:B------:R-:W-:-:S13]  /*22000*/  ISETP.GE.AND P0, PT, R2, R0, PT ;  /* 0x000000000200720c */ /* 0x000fda0003f06270 */
[----:B------:R-:W-:Y:S05]  /*22010*/  @P0 BRA `(.L_x_987) ;  /* 0x0000033000000947 */ /* 0x000fea0003800000 */
[----:B------:R-:W-:-:S04]  /*22020*/  IADD3 R2, R56, 0x2000, RZ ;  /* 0x0000200038027810 */ /* 0x000fc80007ffe0ff */
[----:B------:R-:W-:-:S04]  /*22030*/  IADD3 R3, P0, R57, R2, RZ ;  /* 0x0000000239037210 */ /* 0x000fc80007f1e0ff */
[----:B------:R-:W-:Y:S02]  /*22040*/  LEA.HI.X.SX32 R5, R2, RZ, 0x1, P0 ;  /* 0x000000ff02057211 */ /* 0x000fe400000f0eff */
[----:B------:R-:W-:-:S04]  /*22050*/  LEA R2, P0, R3, R24, 0x1 ;  /* 0x0000001803027211 */ /* 0x000fc800078008ff */
[----:B------:R-:W-:-:S05]  /*22060*/  LEA.HI.X R3, R3, R25, R5, 0x1, P0 ;  /* 0x0000001903037211 */ /* 0x000fca00000f0c05 */
[----:B-1----:R-:W2:Y:S01]  /*22070*/  LD.E.128 R8, [R2.64] ;  /* 0x0000000402087980 */ /* 0x002ea2000c101d00 */
[----:B------:R-:W-:Y:S02]  /*22080*/  SHF.R.U32.HI R6, RZ, 0x10, R31 ;  /* 0x00000010ff067819 */ /* 0x000fe4000001161f */
[----:B------:R-:W-:Y:S02]  /*22090*/  SHF.R.U32.HI R5, RZ, 0x10, R29 ;  /* 0x00000010ff057819 */ /* 0x000fe4000001161d */
[----:B------:R-:W-:Y:S02]  /*220a0*/  PRMT R6, R77, 0x5410, R6 ;  /* 0x000054104d067816 */ /* 0x000fe40000000006 */
[----:B------:R-:W-:Y:S02]  /*220b0*/  PRMT R5, R76, 0x5410, R5 ;  /* 0x000054104c057816 */ /* 0x000fe40000000005 */
[----:B------:R-:W-:Y:S01]  /*220c0*/  SHF.R.U64 R14, R30, 0x10, R31 ;  /* 0x000000101e0e7819 */ /* 0x000fe2000000121f */
[----:B------:R-:W-:Y:S01]  /*220d0*/  IMAD.U32 R19, R6, 0x10000, RZ ;  /* 0x0001000006137824 */ /* 0x000fe200078e00ff */
[----:B------:R-:W-:-:S02]  /*220e0*/  LOP3.LUT R21, R5, 0xffff0000, RZ, 0xc0, !PT ;  /* 0xffff000005157812 */ /* 0x000fc400078ec0ff */
[----:B------:R-:W-:Y:S02]  /*220f0*/  SHF.R.U64 R13, R28, 0x10, R29 ;  /* 0x000000101c0d7819 */ /* 0x000fe4000000121d */
[----:B------:R-:W-:Y:S02]  /*22100*/  LOP3.LUT R20, R6, 0xffff0000, RZ, 0xc0, !PT ;  /* 0xffff000006147812 */ /* 0x000fe400078ec0ff */
[----:B------:R-:W-:Y:S02]  /*22110*/  PRMT R14, R77, 0x5432, R14 ;  /* 0x000054324d0e7816 */ /* 0x000fe4000000000e */
[----:B------:R-:W-:Y:S01]  /*22120*/  PRMT R13, R76, 0x5432, R13 ;  /* 0x000054324c0d7816 */ /* 0x000fe2000000000d */
[C---:B--2---:R-:W-:Y:S01]  /*22130*/  IMAD.U32 R16, R10.reuse, 0x10000, RZ ;  /* 0x000100000a107824 */ /* 0x044fe200078e00ff */
[----:B------:R-:W-:Y:S01]  /*22140*/  LOP3.LUT R12, R10, 0xffff0000, RZ, 0xc0, !PT ;  /* 0xffff00000a0c7812 */ /* 0x000fe200078ec0ff */
[C---:B------:R-:W-:Y:S01]  /*22150*/  IMAD.U32 R15, R11.reuse, 0x10000, RZ ;  /* 0x000100000b0f7824 */ /* 0x040fe200078e00ff */
[----:B------:R-:W-:Y:S01]  /*22160*/  LOP3.LUT R10, R11, 0xffff0000, RZ, 0xc0, !PT ;  /* 0xffff00000b0a7812 */ /* 0x000fe200078ec0ff */
[----:B------:R-:W-:Y:S01]  /*22170*/  IMAD.U32 R11, R5, 0x10000, RZ ;  /* 0x00010000050b7824 */ /* 0x000fe200078e00ff */
[C---:B------:R-:W-:Y:S01]  /*22180*/  LOP3.LUT R6, R8.reuse, 0xffff0000, RZ, 0xc0, !PT ;  /* 0xffff000008067812 */ /* 0x040fe200078ec0ff */
[----:B------:R-:W-:Y:S01]  /*22190*/  IMAD.U32 R7, R8, 0x10000, RZ ;  /* 0x0001000008077824 */ /* 0x000fe200078e00ff */
[C---:B------:R-:W-:Y:S01]  /*221a0*/  LOP3.LUT R8, R9.reuse, 0xffff0000, RZ, 0xc0, !PT ;  /* 0xffff000009087812 */ /* 0x040fe200078ec0ff */
[----:B------:R-:W-:-:S02]  /*221b0*/  IMAD.U32 R5, R9, 0x10000, RZ ;  /* 0x0001000009057824 */ /* 0x000fc400078e00ff */
[C---:B------:R-:W-:Y:S02]  /*221c0*/  FMUL.FTZ R18, R12.reuse, R11 ;  /* 0x0000000b0c127220 */ /* 0x040fe40000410000 */
[----:B------:R-:W-:Y:S02]  /*221d0*/  FMUL.FTZ R17, R12, R19 ;  /* 0x000000130c117220 */ /* 0x000fe40000410000 */
[----:B------:R-:W-:Y:S02]  /*221e0*/  FMUL.FTZ R9, R10, R21 ;  /* 0x000000150a097220 */ /* 0x000fe40000410000 */
[C---:B------:R-:W-:Y:S02]  /*221f0*/  FFMA.FTZ R18, R16.reuse, R19, -R18 ;  /* 0x0000001310127223 */ /* 0x040fe40000010812 */
[----:B------:R-:W-:Y:S02]  /*22200*/  FFMA.FTZ R17, R16, R11, R17 ;  /* 0x0000000b10117223 */ /* 0x000fe40000010011 */
[----:B------:R-:W-:-:S02]  /*22210*/  FMUL.FTZ R11, R10, R20 ;  /* 0x000000140a0b7220 */ /* 0x000fc40000410000 */
[----:B------:R-:W-:Y:S02]  /*22220*/  FFMA.FTZ R16, R15, R20, -R9 ;  /* 0x000000140f107223 */ /* 0x000fe40000010809 */
[C---:B------:R-:W-:Y:S01]  /*22230*/  IMAD.U32 R20, R13.reuse, 0x10000, RZ ;  /* 0x000100000d147824 */ /* 0x040fe200078e00ff */
[----:B------:R-:W-:Y:S01]  /*22240*/  LOP3.LUT R13, R13, 0xffff0000, RZ, 0xc0, !PT ;  /* 0xffff00000d0d7812 */ /* 0x000fe200078ec0ff */
[C---:B------:R-:W-:Y:S01]  /*22250*/  IMAD.U32 R19, R14.reuse, 0x10000, RZ ;  /* 0x000100000e137824 */ /* 0x040fe200078e00ff */
[----:B------:R-:W-:Y:S01]  /*22260*/  LOP3.LUT R14, R14, 0xffff0000, RZ, 0xc0, !PT ;  /* 0xffff00000e0e7812 */ /* 0x000fe200078ec0ff */
[C---:B------:R-:W-:Y:S02]  /*22270*/  FMUL.FTZ R12, R6.reuse, R20 ;  /* 0x00000014060c7220 */ /* 0x040fe40000410000 */
[----:B------:R-:W-:Y:S02]  /*22280*/  FMUL.FTZ R6, R6, R19 ;  /* 0x0000001306067220 */ /* 0x000fe40000410000 */
[----:B------:R-:W-:-:S02]  /*22290*/  FMUL.FTZ R10, R8, R13 ;  /* 0x0000000d080a7220 */ /* 0x000fc40000410000 */
[----:B------:R-:W-:Y:S02]  /*222a0*/  FMUL.FTZ R9, R8, R14 ;  /* 0x0000000e08097220 */ /* 0x000fe40000410000 */
[----:B------:R-:W-:Y:S02]  /*222b0*/  FFMA.FTZ R8, R7, R20, R6 ;  /* 0x0000001407087223 */ /* 0x000fe40000010006 */
[----:B------:R-:W-:Y:S02]  /*222c0*/  FFMA.FTZ R11, R15, R21, R11 ;  /* 0x000000150f0b7223 */ /* 0x000fe4000001000b */
[----:B------:R-:W-:Y:S02]  /*222d0*/  FFMA.FTZ R12, R7, R19, -R12 ;  /* 0x00000013070c7223 */ /* 0x000fe4000001080c */
[----:B------:R-:W-:Y:S01]  /*222e0*/  FFMA.FTZ R6, R5, R14, -R10 ;  /* 0x0000000e05067223 */ /* 0x000fe2000001080a */
[----:B------:R-:W-:Y:S01]  /*222f0*/  F2FP.BF16.PACK_AB R10, R17, R18 ;  /* 0x00000012110a723e */ /* 0x000fe200000010ff */
[----:B------:R-:W-:Y:S01]  /*22300*/  FFMA.FTZ R9, R5, R13, R9 ;  /* 0x0000000d05097223 */ /* 0x000fe20000010009 */
[----:B------:R-:W-:-:S02]  /*22310*/  F2FP.BF16.PACK_AB R11, R11, R16 ;  /* 0x000000100b0b723e */ /* 0x000fc400000010ff */
[----:B------:R-:W-:Y:S02]  /*22320*/  F2FP.BF16.PACK_AB R8, R8, R12 ;  /* 0x0000000c0808723e */ /* 0x000fe400000010ff */
[----:B------:R-:W-:-:S05]  /*22330*/  F2FP.BF16.PACK_AB R9, R9, R6 ;  /* 0x000000060909723e */ /* 0x000fca00000010ff */
[----:B------:R1:W-:Y:S02]  /*22340*/  ST.E.128 [R2.64], R8 ;  /* 0x0000000802007985 */ /* 0x0003e4000c101d04 */
.L_x_987:
[----:B------:R-:W-:Y:S05]  /*22350*/  BSYNC B0 ;  /* 0x0000000000007941 */ /* 0x000fea0003800000 */
.L_x_986:
        /* <DEDUP_REMOVED lines=50> */
.L_x_989:
[----:B------:R-:W-:Y:S05]  /*22680*/  BSYNC B0 ;  /* 0x0000000000007941 */ /* 0x000fea0003800000 */
.L_x_988:
[----:B------:R-:W-:-:S04]  /*22690*/  IADD3 R2, R4, 0x50, RZ ;  /* 0x0000005004027810 */ /* 0x000fc80007ffe0ff */
        /* <DEDUP_REMOVED lines=53> */
.L_x_979:
[----:B------:R-:W-:Y:S05]  /*229f0*/  BSYNC B1 ;  /* 0x0000000000017941 */ /* 0x000fea0003800000 */
.L_x_978:
[----:B-1----:R-:W-:Y:S01]  /*22a00*/  IADD3 R2, R68, 0x40, RZ ;  /* 0x0000004044027810 */ /* 0x002fe20007ffe0ff */
[----:B------:R-:W-:-:S03]  /*22a10*/  IMAD.MOV.U32 R3, RZ, RZ, 0x0 ;  /* 0x00000000ff037424 */ /* 0x000fc600078e00ff */
[----:B------:R-:W-:Y:S01]  /*22a20*/  ISETP.GE.AND P0, PT, R2, R64, PT ;  /* 0x000000400200720c */ /* 0x000fe20003f06270 */
[----:B------:R-:W-:-:S12]  /*22a30*/  IMAD.MOV.U32 R2, RZ, RZ, R112 ;  /* 0x000000ffff027224 */ /* 0x000fd800078e0070 */
[----:B------:R-:W-:Y:S05]  /*22a40*/  @P0 RET.REL.NODEC R2 `(_ZN7cutlass13device_kernelIN5flash19enable_sm80_to_sm89INS1_16FlashAttnFwdSm80INS1_25CollectiveMainloopFwdSm80ILi8ELi1ELb0EN4cute5tupleIJNS5_1CILi128EEENS7_ILi64EEENS7_ILi192EEEEEELi192ENS_10bfloat16_tEfNS_4arch4Sm80ELb0ELb1ELb1ELb1ELb1ELb1ELb1ELb1EEENS1_21CollectiveEpilogueFwdINS6_IJS8_SA_S9_EEENS6_IJNS7_ILi1EEESI_SI_EEESC_SE_Li256ELb1ELb1ELb1ELb0EEENS1_36VarlenDynamicPersistentTileSchedulerILi128ELi64ELi256ELi256ELb1ELb1ELb0ELb1ELb0ELb1EEEEEEEEEvNT_6ParamsE) ;  /* 0xfffdd5b002000950 */ /* 0x000fea0003c3ffff */
[----:B------:R-:W-:Y:S01]  /*22a50*/  ISETP.GE.AND P0, PT, R4, R0, PT ;  /* 0x000000000400720c */ /* 0x000fe20003f06270 */
[----:B------:R-:W-:-:S12]  /*22a60*/  BSSY B0, `(.L_x_990) ;  /* 0x0000030000007945 */ /* 0x000fd80003800000 */
        /* <DEDUP_REMOVED lines=47> */
.L_x_991:
[----:B------:R-:W-:Y:S05]  /*22d60*/  BSYNC B0 ;  /* 0x0000000000007941 */ /* 0x000fea0003800000 */
.L_x_990:
        /* <DEDUP_REMOVED lines=55> */
.L_x_993:
[----:B------:R-:W-:Y:S05]  /*230e0*/  BSYNC B0 ;  /* 0x0000000000007941 */ /* 0x000fea0003800000 */
.L_x_992:
        /* <DEDUP_REMOVED lines=50> */
.L_x_995:
[----:B------:R-:W-:Y:S05]  /*23410*/  BSYNC B0 ;  /* 0x0000000000007941 */ /* 0x000fea0003800000 */
.L_x_994:
        /* <DEDUP_REMOVED lines=55> */
.L_x_997:
[----:B------:R-:W-:Y:S05]  /*23790*/  BSYNC B0 ;  /* 0x0000000000007941 */ /* 0x000fea0003800000 */
.L_x_996:
        /* <DEDUP_REMOVED lines=50> */
.L_x_999:
[----:B------:R-:W-:Y:S05]  /*23ac0*/  BSYNC B0 ;  /* 0x0000000000007941 */ /* 0x000fea0003800000 */
.L_x_998:
[----:B------:R-:W-:Y:S01]  /*23ad0*/  IADD3 R4, R4, 0x50, RZ ;  /* 0x0000005004047810 */ /* 0x000fe20007ffe0ff */
[----:B------:R-:W-:Y:S02]  /*23ae0*/  IMAD.MOV.U32 R2, RZ, RZ, R112 ;  /* 0x000000ffff027224 */ /* 0x000fe400078e0070 */
[----:B------:R-:W-:Y:S01]  /*23af0*/  IMAD.MOV.U32 R3, RZ, RZ, 0x0 ;  /* 0x00000000ff037424 */ /* 0x000fe200078e00ff */
[----:B------:R-:W-:-:S13]  /*23b00*/  ISETP.GE.AND P0, PT, R4, R0, PT ;  /* 0x000000000400720c */ /* 0x000fda0003f06270 */
[----:B------:R-:W-:Y:S05]  /*23b10*/  @P0 RET.REL.NODEC R2 `(_ZN7cutlass13device_kernelIN5flash19enable_sm80_to_sm89INS1_16FlashAttnFwdSm80INS1_25CollectiveMainloopFwdSm80ILi8ELi1ELb0EN4cute5tupleIJNS5_1CILi128EEENS7_ILi64EEENS7_ILi192EEEEEELi192ENS_10bfloat16_tEfNS_4arch4Sm80ELb0ELb1ELb1ELb1ELb1ELb1ELb1ELb1EEENS1_21CollectiveEpilogueFwdINS6_IJS8_SA_S9_EEENS6_IJNS7_ILi1EEESI_SI_EEESC_SE_Li256ELb1ELb1ELb1ELb0EEENS1_36VarlenDynamicPersistentTileSchedulerILi128ELi64ELi256ELi256ELb1ELb1ELb0ELb1ELb0ELb1EEEEEEEEEvNT_6ParamsE) ;  /* 0xfffdc4e002000950 */ /* 0x000fea0003c3ffff */
[----:B------:R-:W-:-:S04]  /*23b20*/  IADD3 R0, R56, 0x5000, RZ ;  /* 0x0000500038007810 */ /* 0x000fc80007ffe0ff */
[----:B------:R-:W-:-:S04]  /*23b30*/  IADD3 R3, P0, R57, R0, RZ ;  /* 0x0000000039037210 */ /* 0x000fc80007f1e0ff */
[----:B------:R-:W-:Y:S02]  /*23b40*/  LEA.HI.X.SX32 R0, R0, RZ, 0x1, P0 ;  /* 0x000000ff00007211 */ /* 0x000fe400000f0eff */
[----:B------:R-:W-:-:S04]  /*23b50*/  LEA R2, P0, R3, R24, 0x1 ;  /* 0x0000001803027211 */ /* 0x000fc800078008ff */
[----:B------:R-:W-:-:S05]  /*23b60*/  LEA.HI.X R3, R3, R25, R0, 0x1, P0 ;  /* 0x0000001903037211 */ /* 0x000fca00000f0c00 */
[----:B------:R-:W2:Y:S01]  /*23b70*/  LD.E.128 R4, [R2.64] ;  /* 0x0000000402047980 */ /* 0x000ea2000c101d00 */
[----:B------:R-:W-:Y:S02]  /*23b80*/  SHF.R.U32.HI R0, RZ, 0x10, R67 ;  /* 0x00000010ff007819 */ /* 0x000fe40000011643 */
[--C-:B-1----:R-:W-:Y:S02]  /*23b90*/  SHF.R.U32.HI R8, RZ, 0x10, R71.reuse ;  /* 0x00000010ff087819 */ /* 0x102fe40000011647 */
[----:B------:R-:W-:Y:S02]  /*23ba0*/  PRMT R0, R93, 0x5410, R0 ;  /* 0x000054105d007816 */ /* 0x000fe40000000000 */
[----:B------:R-:W-:Y:S02]  /*23bb0*/  PRMT R8, R94, 0x5410, R8 ;  /* 0x000054105e087816 */ /* 0x000fe40000000008 */
[----:B------:R-:W-:Y:S01]  /*23bc0*/  SHF.R.U64 R12, R70, 0x10, R71 ;  /* 0x00000010460c7819 */ /* 0x000fe20000001247 */
[----:B------:R-:W-:Y:S01]  /*23bd0*/  IMAD.U32 R16, R0, 0x10000, RZ ;  /* 0x0001000000107824 */ /* 0x000fe200078e00ff */
[----:B------:R-:W-:Y:S01]  /*23be0*/  SHF.R.U64 R11, R66, 0x10, R67 ;  /* 0x00000010420b7819 */ /* 0x000fe20000001243 */
[C---:B------:R-:W-:Y:S01]  /*23bf0*/  IMAD.U32 R17, R8.reuse, 0x10000, RZ ;  /* 0x0001000008117824 */ /* 0x040fe200078e00ff */
[----:B------:R-:W-:-:S02]  /*23c00*/  LOP3.LUT R18, R8, 0xffff0000, RZ, 0xc0, !PT ;  /* 0xffff000008127812 */ /* 0x000fc400078ec0ff */
[----:B------:R-:W-:Y:S02]  /*23c10*/  LOP3.LUT R19, R0, 0xffff0000, RZ, 0xc0, !PT ;  /* 0xffff000000137812 */ /* 0x000fe400078ec0ff */
[----:B------:R-:W-:Y:S02]  /*23c20*/  PRMT R12, R94, 0x5432, R12 ;  /* 0x000054325e0c7816 */ /* 0x000fe4000000000c */
[----:B------:R-:W-:Y:S02]  /*23c30*/  PRMT R11, R93, 0x5432, R11 ;  /* 0x000054325d0b7816 */ /* 0x000fe4000000000b */
[C---:B--2---:R-:W-:Y:S01]  /*23c40*/  LOP3.LUT R10, R6.reuse, 0xffff0000, RZ, 0xc0, !PT ;  /* 0xffff0000060a7812 */ /* 0x044fe200078ec0ff */
[----:B------:R-:W-:Y:S01]  /*23c50*/  IMAD.U32 R14, R6, 0x10000, RZ ;  /* 0x00010000060e7824 */ /* 0x000fe200078e00ff */
[C---:B------:R-:W-:Y:S01]  /*23c60*/  LOP3.LUT R9, R7.reuse, 0xffff0000, RZ, 0xc0, !PT ;  /* 0xffff000007097812 */ /* 0x040fe200078ec0ff */
[----:B------:R-:W-:Y:S01]  /*23c70*/  IMAD.U32 R13, R7, 0x10000, RZ ;  /* 0x00010000070d7824 */ /* 0x000fe200078e00ff */
[----:B------:R-:W-:Y:S01]  /*23c80*/  LOP3.LUT R6, R4, 0xffff0000, RZ, 0xc0, !PT ;  /* 0xffff000004067812 */ /* 0x000fe200078ec0ff */
[C---:B------:R-:W-:Y:S01]  /*23c90*/  FMUL.FTZ R15, R10.reuse, R16 ;  /* 0x000000100a0f7220 */ /* 0x040fe20000410000 */
[----:B------:R-:W-:Y:S01]  /*23ca0*/  SHF.L.U32 R0, R5, 0x10, RZ ;  /* 0x0000001005007819 */ /* 0x000fe200000006ff */
[----:B------:R-:W-:-:S02]  /*23cb0*/  FMUL.FTZ R8, R10, R17 ;  /* 0x000000110a087220 */ /* 0x000fc40000410000 */
[C---:B------:R-:W-:Y:S02]  /*23cc0*/  FFMA.FTZ R15, R14.reuse, R17, -R15 ;  /* 0x000000110e0f7223 */ /* 0x040fe4000001080f */
[----:B------:R-:W-:Y:S02]  /*23cd0*/  FMUL.FTZ R10, R9, R19 ;  /* 0x00000013090a7220 */ /* 0x000fe40000410000 */
[----:B------:R-:W-:Y:S02]  /*23ce0*/  FFMA.FTZ R14, R14, R16, R8 ;  /* 0x000000100e0e7223 */ /* 0x000fe40000010008 */
[----:B------:R-:W-:Y:S01]  /*23cf0*/  IMAD.U32 R7, R4, 0x10000, RZ ;  /* 0x0001000004077824 */ /* 0x000fe200078e00ff */
[----:B------:R-:W-:Y:S01]  /*23d00*/  LOP3.LUT R4, R5, 0xffff0000, RZ, 0xc0, !PT ;  /* 0xffff000005047812 */ /* 0x000fe200078ec0ff */
[-C--:B------:R-:W-:Y:S02]  /*23d10*/  FMUL.FTZ R9, R9, R18.reuse ;  /* 0x0000001209097220 */ /* 0x080fe40000410000 */
[C---:B------:R-:W-:Y:S01]  /*23d20*/  IMAD.U32 R17, R11.reuse, 0x10000, RZ ;  /* 0x000100000b117824 */ /* 0x040fe200078e00ff */
[----:B------:R-:W-:Y:S01]  /*23d30*/  LOP3.LUT R11, R11, 0xffff0000, RZ, 0xc0, !PT ;  /* 0xffff00000b0b7812 */ /* 0x000fe200078ec0ff */
[C---:B------:R-:W-:Y:S01]  /*23d40*/  IMAD.U32 R16, R12.reuse, 0x10000, RZ ;  /* 0x000100000c107824 */ /* 0x040fe200078e00ff */
[----:B------:R-:W-:Y:S01]  /*23d50*/  LOP3.LUT R12, R12, 0xffff0000, RZ, 0xc0, !PT ;  /* 0xffff00000c0c7812 */ /* 0x000fe200078ec0ff */
[----:B------:R-:W-:-:S02]  /*23d60*/  FFMA.FTZ R10, R13, R18, -R10 ;  /* 0x000000120d0a7223 */ /* 0x000fc4000001080a */
[----:B------:R-:W-:Y:S02]  /*23d70*/  FFMA.FTZ R13, R13, R19, R9 ;  /* 0x000000130d0d7223 */ /* 0x000fe40000010009 */
[C---:B------:R-:W-:Y:S02]  /*23d80*/  FMUL.FTZ R9, R6.reuse, R17 ;  /* 0x0000001106097220 */ /* 0x040fe40000410000 */
[----:B------:R-:W-:Y:S02]  /*23d90*/  FMUL.FTZ R6, R6, R16 ;  /* 0x0000001006067220 */ /* 0x000fe40000410000 */
[C---:B------:R-:W-:Y:S02]  /*23da0*/  FMUL.FTZ R8, R4.reuse, R11 ;  /* 0x0000000b04087220 */ /* 0x040fe40000410000 */
[----:B------:R-:W-:Y:S02]  /*23db0*/  FMUL.FTZ R5, R4, R12 ;  /* 0x0000000c04057220 */ /* 0x000fe40000410000 */
[----:B------:R-:W-:-:S02]  /*23dc0*/  FFMA.FTZ R9, R7, R16, -R9 ;  /* 0x0000001007097223 */ /* 0x000fc40000010809 */
[----:B------:R-:W-:Y:S01]  /*23dd0*/  FFMA.FTZ R4, R7, R17, R6 ;  /* 0x0000001107047223 */ /* 0x000fe20000010006 */
[----:B------:R-:W-:Y:S01]  /*23de0*/  F2FP.BF16.PACK_AB R6, R14, R15 ;  /* 0x0000000f0e06723e */ /* 0x000fe200000010ff */
[C---:B------:R-:W-:Y:S01]  /*23df0*/  FFMA.FTZ R8, R0.reuse, R12, -R8 ;  /* 0x0000000c00087223 */ /* 0x040fe20000010808 */
[----:B------:R-:W-:Y:S01]  /*23e00*/  F2FP.BF16.PACK_AB R7, R13, R10 ;  /* 0x0000000a0d07723e */ /* 0x000fe200000010ff */
[----:B------:R-:W-:Y:S01]  /*23e10*/  FFMA.FTZ R5, R0, R11, R5 ;  /* 0x0000000b00057223 */ /* 0x000fe20000010005 */
[----:B------:R-:W-:-:S04]  /*23e20*/  F2FP.BF16.PACK_AB R4, R4, R9 ;  /* 0x000000090404723e */ /* 0x000fc800000010ff */
[----:B------:R-:W-:-:S05]  /*23e30*/  F2FP.BF16.PACK_AB R5, R5, R8 ;  /* 0x000000080505723e */ /* 0x000fca00000010ff */
[----:B------:R1:W-:Y:S02]  /*23e40*/  ST.E.128 [R2.64], R4 ;  /* 0x0000000402007985 */ /* 0x0003e4000c101d04 */
[----:B-1----:R-:W-:Y:S01]  /*23e50*/  MOV R2, R112 ;  /* 0x0000007000027202 */ /* 0x002fe20000000f00 */
[----:B------:R-:W-:-:S04]  /*23e60*/  IMAD.MOV.U32 R3, RZ, RZ, 0x0 ;  /* 0x00000000ff037424 */ /* 0x000fc800078e00ff */
[----:B------:R-:W-:Y:S05]  /*23e70*/  RET.REL.NODEC R2 `(_ZN7cutlass13device_kernelIN5flash19enable_sm80_to_sm89INS1_16FlashAttnFwdSm80INS1_25CollectiveMainloopFwdSm80ILi8ELi1ELb0EN4cute5tupleIJNS5_1CILi128EEENS7_ILi64EEENS7_ILi192EEEEEELi192ENS_10bfloat16_tEfNS_4arch4Sm80ELb0ELb1ELb1ELb1ELb1ELb1ELb1ELb1EEENS1_21CollectiveEpilogueFwdINS6_IJS8_SA_S9_EEENS6_IJNS7_ILi1EEESI_SI_EEESC_SE_Li256ELb1ELb1ELb1ELb0EEENS1_36VarlenDynamicPersistentTileSchedulerILi128ELi64ELi256ELi256ELb1ELb1ELb0ELb1ELb0ELb1EEEEEEEEEvNT_6ParamsE) ;  /* 0xfffdc18002007950 */ /* 0x000fea0003c3ffff */
.L_x_968:
[----:B-----5:R-:W-:Y:S01]  /*23e80*/  ISETP.NE.AND P0, PT, R24, 0x1, PT ;  /* 0x000000011800780c */ /* 0x020fe20003f05270 */
[----:B------:R-:W-:-:S12]  /*23e90*/  BSSY B0, `(.L_x_1000) ;  /* 0x0000006000007945 */ /* 0x000fd80003800000 */
[----:B------:R-:W-:Y:S05]  /*23ea0*/  @!P0 BRA `(.L_x_1001) ;  /* 0x0000004000008947 */ /* 0x000fea0003800000 */
[----:B------:R1:W2:Y:S04]  /*23eb0*/  LD.E R3, [R6.64+0x168] ;  /* 0x0001680406037980 */ /* 0x0002a8000c101900 */
[----:B-1----:R-:W3:Y:S01]  /*23ec0*/  LD.E R6, [R6.64+0x16c] ;  /* 0x00016c0406067980 */ /* 0x002ee2000c101900 */
[----:B--2---:R-:W-:-:S05]  /*23ed0*/  IMAD.HI.U32 R2, R2, R3, RZ ;  /* 0x0000000302027227 */ /* 0x004fca00078e00ff */
[----:B---3--:R-:W-:Y:S02]  /*23ee0*/  SHF.R.U32.HI R2, RZ, R6, R2 ;  /* 0x00000006ff027219 */ /* 0x008fe40000011602 */
.L_x_1001:
[----:B------:R-:W-:Y:S05]  /*23ef0*/  BSYNC B0 ;  /* 0x0000000000007941 */ /* 0x000fea0003800000 */
.L_x_1000:
[----:B------:R-:W-:Y:S01]  /*23f00*/  MOV R4, R22 ;  /* 0x0000001600047202 */ /* 0x000fe20000000f00 */
[-C--:B------:R-:W-:Y:S01]  /*23f10*/  IMAD R7, R11, R2.reuse, RZ ;  /* 0x000000020b077224 */ /* 0x080fe200078e02ff */
[----:B------:R-:W-:Y:S01]  /*23f20*/  MOV R5, R15 ;  /* 0x0000000f00057202 */ /* 0x000fe20000000f00 */
[----:B------:R-:W-:Y:S01]  /*23f30*/  IMAD.MOV.U32 R12, RZ, RZ, R20 ;  /* 0x000000ffff0c7224 */ /* 0x000fe200078e0014 */
[----:B------:R-:W-:Y:S01]  /*23f40*/  SHF.R.S32.HI R6, RZ, 0x1f, R2 ;  /* 0x0000001fff067819 */ /* 0x000fe20000011402 */
[-C--:B------:R-:W-:Y:S02]  /*23f50*/  IMAD R9, R9, R2.reuse, RZ ;  /* 0x0000000209097224 */ /* 0x080fe400078e02ff */
[----:B------:R-:W-:-:S04]  /*23f60*/  IMAD.WIDE.U32 R4, R10, R2, R4 ;  /* 0x000000020a047225 */ /* 0x000fc800078e0004 */
[----:B------:R-:W-:Y:S01]  /*23f70*/  IMAD R10, R10, R6, R7 ;  /* 0x000000060a0a7224 */ /* 0x000fe200078e0207 */
[----:B------:R-:W-:Y:S01]  /*23f80*/  LEA R30, P1, R4, R18, 0x1 ;  /* 0x00000012041e7211 */ /* 0x000fe200078208ff */
[----:B------:R-:W-:-:S03]  /*23f90*/  IMAD.WIDE.U32 R2, R8, R2, R12 ;  /* 0x0000000208027225 */ /* 0x000fc600078e000c */
[----:B------:R-:W-:Y:S01]  /*23fa0*/  IADD3 R5, R5, R10, RZ ;  /* 0x0000000a05057210 */ /* 0x000fe20007ffe0ff */
[----:B------:R-:W-:Y:S01]  /*23fb0*/  IMAD R6, R8, R6, R9 ;  /* 0x0000000608067224 */ /* 0x000fe200078e0209 */
[----:B------:R-:W-:Y:S02]  /*23fc0*/  LEA R31, P0, R2, R16, 0x1 ;  /* 0x00000010021f7211 */ /* 0x000fe400078008ff */
[----:B------:R-:W-:Y:S01]  /*23fd0*/  LEA.HI.X R29, R4, R19, R5, 0x1, P1 ;  /* 0x00000013041d7211 */ /* 0x000fe200008f0c05 */
[----:B------:R-:W-:-:S05]  /*23fe0*/  IMAD.IADD R3, R3, 0x1, R6 ;  /* 0x0000000103037824 */ /* 0x000fca00078e0206 */
[----:B------:R-:W-:Y:S01]  /*23ff0*/  LEA.HI.X R28, R2, R17, R3, 0x1, P0 ;  /* 0x00000011021c7211 */ /* 0x000fe200000f0c03 */
[----:B------:R-:W-:Y:S05]  /*24000*/  BRA.DIV ~URZ, `(.L_x_1002) ;  /* 0x00003e527f007947 */ /* 0x000fea000b800000 */
[----:B------:R1:W2:Y:S02]  /*24010*/  SHFL.IDX PT, R4, R29, RZ, 0x1c1f ;  /* 0x001c1fff1d047589 */ /* 0x0002a400000e0000 */
.L_x_1022:
[----:B------:R-:W-:Y:S05]  /*24020*/  BRA.DIV ~URZ, `(.L_x_1003) ;  /* 0x00003eb27f007947 */ /* 0x000fea000b800000 */
[----:B------:R3:W4:Y:S01]  /*24030*/  SHFL.IDX PT, R22, R30, RZ, 0x1c1f ;  /* 0x001c1fff1e167589 */ /* 0x00072200000e0000 */
[----:B--2---:R-:W-:-:S03]  /*24040*/  MOV R23, R4 ;  /* 0x0000000400177202 */ /* 0x004fc60000000f00 */
[----:B------:R3:W2:Y:S04]  /*24050*/  SHFL.IDX PT, R21, R28, RZ, 0x1c1f ;  /* 0x001c1fff1c157589 */ /* 0x0006a800000e0000 */
[----:B------:R3:W1:Y:S02]  /*24060*/  SHFL.IDX PT, R2, R31, RZ, 0x1c1f ;  /* 0x001c1fff1f027589 */ /* 0x00066400000e0000 */
.L_x_1023:
        /* <DEDUP_REMOVED lines=20> */
[----:B------:R-:W-:Y:S01]  /*241b0*/  IADD3 R20, R57, 0x40, RZ ;  /* 0x0000004039147810 */ /* 0x000fe20007ffe0ff */
[----:B------:R-:W-:Y:S01]  /*241c0*/  CS2R R8, SRZ ;  /* 0x0000000000087805 */ /* 0x000fe2000001ff00 */
[-C--:B------:R-:W-:Y:S02]  /*241d0*/  ISETP.GE.AND P1, PT, R21, R0.reuse, PT ;  /* 0x000000001500720c */ /* 0x080fe40003f26270 */
[-C--:B------:R-:W-:Y:S02]  /*241e0*/  ISETP.GE.AND P0, PT, R20, R0.reuse, PT ;  /* 0x000000001400720c */ /* 0x080fe40003f06270 */
[----:B------:R-:W-:-:S09]  /*241f0*/  ISETP.GE.AND P2, PT, R57, R0, PT ;  /* 0x000000003900720c */ /* 0x000fd20003f46270 */
[----:B------:R-:W-:Y:S02]  /*24200*/  @!P1 SHF.R.S32.HI R7, RZ, 0x1f, R21 ;  /* 0x0000001fff079819 */ /* 0x000fe40000011415 */
[----:B------:R-:W-:Y:S02]  /*24210*/  @!P0 SHF.R.S32.HI R6, RZ, 0x1f, R20 ;  /* 0x0000001fff068819 */ /* 0x000fe40000011414 */
[----:B------:R-:W-:Y:S01]  /*24220*/  @!P1 LEA.HI R21, R7, R21, RZ, 0x3 ;  /* 0x0000001507159211 */ /* 0x000fe200078f18ff */
[--C-:B----4-:R-:W-:Y:S01]  /*24230*/  @!P2 IMAD.WIDE R4, R57, 0x2, R22.reuse ;  /* 0x000000023904a825 */ /* 0x110fe200078e0216 */
[----:B------:R-:W-:Y:S02]  /*24240*/  @!P0 LEA.HI R20, R6, R20, RZ, 0x3 ;  /* 0x0000001406148211 */ /* 0x000fe400078f18ff */
[----:B------:R-:W-:Y:S02]  /*24250*/  @!P1 LOP3.LUT R21, R21, 0xfffffff8, RZ, 0xc0, !PT ;  /* 0xfffffff815159812 */ /* 0x000fe400078ec0ff */
[----:B------:R-:W-:Y:S01]  /*24260*/  @!P0 LOP3.LUT R20, R20, 0xfffffff8, RZ, 0xc0, !PT ;  /* 0xfffffff814148812 */ /* 0x000fe200078ec0ff */
[----:B------:R2:W5:Y:S01]  /*24270*/  @!P2 LD.E.128 R8, [R4.64] ;  /* 0x000000040408a980 */ /* 0x000562000c101d00 */
[----:B------:R-:W-:Y:S01]  /*24280*/  CS2R R6, SRZ ;  /* 0x0000000000067805 */ /* 0x000fe2000001ff00 */
[C-C-:B------:R-:W-:Y:S01]  /*24290*/  @!P1 IMAD.WIDE R26, R21.reuse, 0x2, R22.reuse ;  /* 0x00000002151a9825 */ /* 0x140fe200078e0216 */
[----:B------:R-:W-:Y:S01]  /*242a0*/  CS2R R18, SRZ ;  /* 0x0000000000127805 */ /* 0x000fe2000001ff00 */
[----:B------:R-:W-:Y:S01]  /*242b0*/  CS2R R16, SRZ ;  /* 0x0000000000107805 */ /* 0x000fe2000001ff00 */
[----:B------:R-:W-:Y:S01]  /*242c0*/  CS2R R14, SRZ ;  /* 0x00000000000e7805 */ /* 0x000fe2000001ff00 */
[C---:B------:R-:W-:Y:S01]  /*242d0*/  @!P0 IMAD.WIDE R24, R20.reuse, 0x2, R22 ;  /* 0x0000000214188825 */ /* 0x040fe200078e0216 */
[----:B------:R-:W-:Y:S01]  /*242e0*/  CS2R R12, SRZ ;  /* 0x00000000000c7805 */ /* 0x000fe2000001ff00 */
[----:B------:R-:W-:Y:S01]  /*242f0*/  CS2R R42, SRZ ;  /* 0x00000000002a7805 */ /* 0x000fe2000001ff00 */
[----:B------:R-:W-:Y:S01]  /*24300*/  CS2R R40, SRZ ;  /* 0x0000000000287805 */ /* 0x000fe2000001ff00 */
[--C-:B-1----:R-:W-:Y:S01]  /*24310*/  @!P1 IMAD.WIDE R22, R21, 0x2, R2.reuse ;  /* 0x0000000215169825 */ /* 0x102fe200078e0202 */
[----:B------:R-:W-:Y:S01]  /*24320*/  CS2R R46, SRZ ;  /* 0x00000000002e7805 */ /* 0x000fe2000001ff00 */
[----:B------:R-:W-:Y:S01]  /*24330*/  CS2R R44, SRZ ;  /* 0x00000000002c7805 */ /* 0x000fe2000001ff00 */
[----:B------:R1:W5:Y:S01]  /*24340*/  @!P1 LD.E.128 R16, [R26.64] ;  /* 0x000000041a109980 */ /* 0x000362000c101d00 */
[----:B------:R-:W-:-:S03]  /*24350*/  @!P0 IMAD.WIDE R20, R20, 0x2, R2 ;  /* 0x0000000214148825 */ /* 0x000fc600078e0202 */
[----:B------:R1:W5:Y:S01]  /*24360*/  @!P1 LD.E.128 R12, [R22.64] ;  /* 0x00000004160c9980 */ /* 0x000362000c101d00 */
[----:B------:R-:W-:-:S03]  /*24370*/  @!P2 IMAD.WIDE R2, R57, 0x2, R2 ;  /* 0x000000023902a825 */ /* 0x000fc600078e0202 */
[----:B------:R1:W5:Y:S01]  /*24380*/  @!P0 LD.E.128 R40, [R24.64] ;  /* 0x0000000418288980 */ /* 0x000362000c101d00 */
[----:B--2---:R-:W-:-:S03]  /*24390*/  CS2R R4, SRZ ;  /* 0x0000000000047805 */ /* 0x004fc6000001ff00 */
[----:B------:R1:W5:Y:S04]  /*243a0*/  @!P0 LD.E.128 R44, [R20.64] ;  /* 0x00000004142c8980 */ /* 0x000368000c101d00 */
[----:B------:R1:W5:Y:S02]  /*243b0*/  @!P2 LD.E.128 R4, [R2.64] ;  /* 0x000000040204a980 */ /* 0x000364000c101d00 */
.L_x_1005:
[----:B------:R-:W-:Y:S05]  /*243c0*/  BSYNC B0 ;  /* 0x0000000000007941 */ /* 0x000fea0003800000 */
.L_x_1004:
[----:B-1---5:R-:W-:Y:S02]  /*243d0*/  IMAD.MOV.U32 R21, RZ, RZ, R42 ;  /* 0x000000ffff157224 */ /* 0x022fe400078e002a */
[----:B------:R-:W-:Y:S02]  /*243e0*/  IMAD.MOV.U32 R20, RZ, RZ, R43 ;  /* 0x000000ffff147224 */ /* 0x000fe400078e002b */
[----:B------:R-:W-:Y:S02]  /*243f0*/  IMAD.MOV.U32 R3, RZ, RZ, R40 ;  /* 0x000000ffff037224 */ /* 0x000fe400078e0028 */
[----:B------:R-:W-:Y:S01]  /*24400*/  IMAD.MOV.U32 R2, RZ, RZ, R41 ;  /* 0x000000ffff027224 */ /* 0x000fe200078e0029 */
[----:B------:R-:W-:Y:S01]  /*24410*/  PRMT R88, R20, 0x5410, R21 ;  /* 0x0000541014587816 */ /* 0x000fe20000000015 */
[----:B------:R-:W-:Y:S01]  /*24420*/  IMAD.MOV.U32 R20, RZ, RZ, R19 ;  /* 0x000000ffff147224 */ /* 0x000fe200078e0013 */
[----:B------:R-:W-:-:S02]  /*24430*/  MOV R21, R18 ;  /* 0x0000001200157202 */ /* 0x000fc40000000f00 */
        /* <DEDUP_REMOVED lines=12> */
[----:B------:R-:W-:Y:S01]  /*24500*/  PRMT R34, R34, 0x5410, R3 ;  /* 0x0000541022227816 */ /* 0x000fe20000000003 */
[----:B------:R-:W-:Y:S01]  /*24510*/  IMAD.MOV.U32 R3, RZ, RZ, R44 ;  /* 0x000000ffff037224 */ /* 0x000fe200078e002c */
[----:B------:R-:W-:Y:S01]  /*24520*/  PRMT R59, R59, 0x5410, R2 ;  /* 0x000054103b3b7816 */ /* 0x000fe20000000002 */
[----:B------:R-:W-:Y:S01]  /*24530*/  IMAD.MOV.U32 R2, RZ, RZ, R45 ;  /* 0x000000ffff027224 */ /* 0x000fe200078e002d */
[----:B------:R-:W-:Y:S01]  /*24540*/  PRMT R86, R20, 0x5410, R21 ;  /* 0x0000541014567816 */ /* 0x000fe20000000015 */
[----:B------:R-:W-:Y:S01]  /*24550*/  IMAD.MOV.U32 R20, RZ, RZ, R15 ;  /* 0x000000ffff147224 */ /* 0x000fe200078e000f */
[----:B------:R-:W-:-:S02]  /*24560*/  MOV R21, R14 ;  /* 0x0000000e00157202 */ /* 0x000fc40000000f00 */
        /* <DEDUP_REMOVED lines=9> */
[----:B------:R-:W-:Y:S02]  /*24600*/  PRMT R69, R21, 0x5410, R20 ;  /* 0x0000541015457816 */ /* 0x000fe40000000014 */
[----:B------:R-:W-:Y:S02]  /*24610*/  PRMT R34, R3, 0x7610, R34 ;  /* 0x0000761003227816 */ /* 0x000fe40000000022 */
[----:B------:R-:W-:Y:S01]  /*24620*/  PRMT R59, R2, 0x7610, R59 ;  /* 0x00007610023b7816 */ /* 0x000fe2000000003b */
[----:B------:R-:W-:Y:S05]  /*24630*/  BRA.DIV ~URZ, `(.L_x_1006) ;  /* 0x00003a127f007947 */ /* 0x000fea000b800000 */
[----:B------:R1:W2:Y:S04]  /*24640*/  SHFL.IDX PT, R23, R29, 0x1, 0x1c1f ;  /* 0x003c1f001d177f89 */ /* 0x0002a800000e0000 */
[----:B----4-:R1:W4:Y:S04]  /*24650*/  SHFL.IDX PT, R22, R30, 0x1, 0x1c1f ;  /* 0x003c1f001e167f89 */ /* 0x01032800000e0000 */
[----:B------:R1:W3:Y:S04]  /*24660*/  SHFL.IDX PT, R21, R28, 0x1, 0x1c1f ;  /* 0x003c1f001c157f89 */ /* 0x0002e800000e0000 */
[----:B------:R1:W1:Y:S02]  /*24670*/  SHFL.IDX PT, R2, R31, 0x1, 0x1c1f ;  /* 0x003c1f001f027f89 */ /* 0x00026400000e0000 */
.L_x_1024:
[----:B------:R-:W-:Y:S01]  /*24680*/  IADD3 R3, R37, 0x40, RZ ;  /* 0x0000004025037810 */ /* 0x000fe20007ffe0ff */
[----:B------:R-:W-:Y:S01]  /*24690*/  BSSY B0, `(.L_x_1007) ;  /* 0x0000032000007945 */ /* 0x000fe20003800000 */
        /* <DEDUP_REMOVED lines=12> */
[----:B---3--:R-:W-:-:S03]  /*24760*/  IMAD.MOV.U32 R3, RZ, RZ, R21 ;  /* 0x000000ffff037224 */ /* 0x008fc600078e0015 */
[----:B------:R-:W-:Y:S05]  /*24770*/  @P0 BRA `(.L_x_1008) ;  /* 0x0000023000000947 */ /* 0x000fea0003800000 */
[C---:B------:R-:W-:Y:S01]  /*24780*/  IADD3 R26, R57.reuse, 0x20, RZ ;  /* 0x00000020391a7810 */ /* 0x040fe20007ffe0ff */
[----:B------:R-:W-:Y:S01]  /*24790*/  CS2R R50, SRZ ;  /* 0x0000000000327805 */ /* 0x000fe2000001ff00 */
[C---:B------:R-:W-:Y:S01]  /*247a0*/  IADD3 R27, R57.reuse, 0x40, RZ ;  /* 0x00000040391b7810 */ /* 0x040fe20007ffe0ff */
[----:B------:R-:W-:Y:S01]  /*247b0*/  CS2R R48, SRZ ;  /* 0x0000000000307805 */ /* 0x000fe2000001ff00 */
[-C--:B------:R-:W-:Y:S02]  /*247c0*/  ISETP.GE.AND P2, PT, R57, R0.reuse, PT ;  /* 0x000000003900720c */ /* 0x080fe40003f46270 */
[-C--:B------:R-:W-:Y:S02]  /*247d0*/  ISETP.GE.AND P1, PT, R26, R0.reuse, PT ;  /* 0x000000001a00720c */ /* 0x080fe40003f26270 */
[----:B------:R-:W-:-:S09]  /*247e0*/  ISETP.GE.AND P0, PT, R27, R0, PT ;  /* 0x000000001b00720c */ /* 0x000fd20003f06270 */
[----:B--2-4-:R-:W-:Y:S02]  /*247f0*/  @!P2 IMAD.WIDE R20, R57, 0x2, R22 ;  /* 0x000000023914a825 */ /* 0x014fe400078e0216 */
[----:B------:R-:W-:Y:S02]  /*24800*/  @!P1 SHF.R.S32.HI R24, RZ, 0x1f, R26 ;  /* 0x0000001fff189819 */ /* 0x000fe4000001141a */
[----:B------:R-:W-:Y:S01]  /*24810*/  @!P0 SHF.R.S32.HI R25, RZ, 0x1f, R27 ;  /* 0x0000001fff198819 */ /* 0x000fe2000001141b */
[----:B------:R2:W5:Y:S01]  /*24820*/  @!P2 LD.E.128 R48, [R20.64] ;  /* 0x000000041430a980 */ /* 0x000562000c101d00 */
        /* <DEDUP_REMOVED lines=10> */
[----:B--2---:R-:W-:-:S02]  /*248d0*/  @!P1 LEA.HI R21, R24, R26, RZ, 0x3 ;  /* 0x0000001a18159211 */ /* 0x004fc400078f18ff */
[----:B------:R-:W-:Y:S02]  /*248e0*/  @!P0 LEA.HI R20, R25, R27, RZ, 0x3 ;  /* 0x0000001b19148211 */ /* 0x000fe400078f18ff */
[----:B------:R-:W-:Y:S02]  /*248f0*/  @!P1 LOP3.LUT R21, R21, 0xfffffff8, RZ, 0xc0, !PT ;  /* 0xfffffff815159812 */ /* 0x000fe400078ec0ff */
[----:B------:R-:W-:-:S03]  /*24900*/  @!P0 LOP3.LUT R20, R20, 0xfffffff8, RZ, 0xc0, !PT ;  /* 0xfffffff814148812 */ /* 0x000fc600078ec0ff */
[----:B------:R-:W-:-:S04]  /*24910*/  @!P1 IMAD.WIDE R26, R21, 0x2, R22 ;  /* 0x00000002151a9825 */ /* 0x000fc800078e0216 */
[C---:B------:R-:W-:Y:S01]  /*24920*/  @!P0 IMAD.WIDE R24, R20.reuse, 0x2, R22 ;  /* 0x0000000214188825 */ /* 0x040fe200078e0216 */
[----:B------:R2:W5:Y:S03]  /*24930*/  @!P1 LD.E.128 R60, [R26.64] ;  /* 0x000000041a3c9980 */ /* 0x000566000c101d00 */
[--C-:B-1----:R-:W-:Y:S01]  /*24940*/  @!P1 IMAD.WIDE R22, R21, 0x2, R2.reuse ;  /* 0x0000000215169825 */ /* 0x102fe200078e0202 */
[----:B------:R2:W5:Y:S03]  /*24950*/  @!P0 LD.E.128 R76, [R24.64] ;  /* 0x00000004184c8980 */ /* 0x000566000c101d00 */
[--C-:B------:R-:W-:Y:S01]  /*24960*/  @!P0 IMAD.WIDE R20, R20, 0x2, R2.reuse ;  /* 0x0000000214148825 */ /* 0x100fe200078e0202 */
[----:B------:R2:W5:Y:S03]  /*24970*/  @!P1 LD.E.128 R64, [R22.64] ;  /* 0x0000000416409980 */ /* 0x000566000c101d00 */
[----:B------:R-:W-:Y:S01]  /*24980*/  @!P2 IMAD.WIDE R2, R57, 0x2, R2 ;  /* 0x000000023902a825 */ /* 0x000fe200078e0202 */
[----:B------:R2:W5:Y:S04]  /*24990*/  @!P0 LD.E.128 R72, [R20.64] ;  /* 0x0000000414488980 */ /* 0x000568000c101d00 */
[----:B------:R2:W5:Y:S02]  /*249a0*/  @!P2 LD.E.128 R52, [R2.64] ;  /* 0x000000040234a980 */ /* 0x000564000c101d00 */
.L_x_1008:
[----:B------:R-:W-:Y:S05]  /*249b0*/  BSYNC B0 ;  /* 0x0000000000007941 */ /* 0x000fea0003800000 */
.L_x_1007:
[----:B-12---:R-:W2:Y:S01]  /*249c0*/  LDL.64 R2, [R36+0x20] ;  /* 0x0000200024027983 */ /* 0x006ea20000100a00 */
[----:B------:R-:W-:-:S04]  /*249d0*/  DEPBAR.LE SB0, 0x1 ;  /* 0x000080400000791a */ /* 0x000fc80000000000 */
[----:B------:R-:W3:Y:S01]  /*249e0*/  LDL.64 R20, [R36+0x28] ;  /* 0x0000280024147983 */ /* 0x000ee20000100a00 */
[----:B------:R-:W-:Y:S03]  /*249f0*/  WARPSYNC 0xffffffff ;  /* 0xffffffff00007948 */ /* 0x000fe60003800000 */
[----:B------:R-:W-:Y:S06]  /*24a00*/  BAR.SYNC.DEFER_BLOCKING 0x0 ;  /* 0x0000000000007b1d */ /* 0x000fec0000010000 */
[----:B--2-4-:R1:W2:Y:S04]  /*24a10*/  LD.E R22, [R2.64] ;  /* 0x0000000402167980 */ /* 0x0142a8000c101900 */
[----:B---3--:R3:W5:Y:S01]  /*24a20*/  LD.E.64 R36, [R20.64] ;  /* 0x0000000414247980 */ /* 0x008762000c101b00 */
[----:B------:R-:W-:Y:S01]  /*24a30*/  BSSY B1, `(.L_x_1009) ;  /* 0x0000192000017945 */ /* 0x000fe20003800000 */
[----:B-1---5:R-:W-:Y:S01]  /*24a40*/  IMAD.MOV.U32 R3, RZ, RZ, R76 ;  /* 0x000000ffff037224 */ /* 0x022fe200078e004c */
[----:B------:R-:W-:Y:S01]  /*24a50*/  MOV R2, R77 ;  /* 0x0000004d00027202 */ /* 0x000fe20000000f00 */
[----:B---3--:R-:W-:-:S03]  /*24a60*/  IMAD.MOV.U32 R21, RZ, RZ, R78 ;  /* 0x000000ffff157224 */ /* 0x008fc600078e004e */
        /* <DEDUP_REMOVED lines=23> */
[----:B------:R-:W-:-:S04]  /*24be0*/  MOV R2, R66 ;  /* 0x0000004200027202 */ /* 0x000fc80000000f00 */
[----:B------:R-:W-:Y:S01]  /*24bf0*/  PRMT R94, R20, 0x5410, R2 ;  /* 0x00005410145e7816 */ /* 0x000fe20000000002 */
[----:B------:R-:W-:Y:S01]  /*24c00*/  IMAD.MOV.U32 R20, RZ, RZ, R55 ;  /* 0x000000ffff147224 */ /* 0x000fe200078e0037 */
[----:B------:R-:W-:-:S04]  /*24c10*/  MOV R2, R65 ;  /* 0x0000004100027202 */ /* 0x000fc80000000f00 */
[----:B------:R-:W-:Y:S01]  /*24c20*/  PRMT R93, R2, 0x5410, R3 ;  /* 0x00005410025d7816 */ /* 0x000fe20000000003 */
[----:B------:R-:W-:Y:S01]  /*24c30*/  IMAD.MOV.U32 R2, RZ, RZ, R53 ;  /* 0x000000ffff027224 */ /* 0x000fe200078e0035 */
[----:B------:R-:W-:-:S04]  /*24c40*/  MOV R3, R52 ;  /* 0x0000003400037202 */ /* 0x000fc80000000f00 */
[----:B------:R-:W-:Y:S01]  /*24c50*/  PRMT R89, R2, 0x5410, R3 ;  /* 0x0000541002597816 */ /* 0x000fe20000000003 */
[----:B--2---:R-:W-:-:S05]  /*24c60*/  IMAD R21, R22, -0x80, R33 ;  /* 0xffffff8016157824 */ /* 0x004fca00078e0221 */
[----:B------:R-:W-:Y:S01]  /*24c70*/  IMNMX R71, R21, 0x80, PT ;  /* 0x0000008015477817 */ /* 0x000fe20003800200 */
[----:B------:R-:W-:-:S03]  /*24c80*/  IMAD.MOV.U32 R21, RZ, RZ, R54 ;  /* 0x000000ffff157224 */ /* 0x000fc600078e0036 */
[----:B------:R-:W-:Y:S02]  /*24c90*/  ISETP.GE.AND P0, PT, R68, R71, PT ;  /* 0x000000474400720c */ /* 0x000fe40003f06270 */
[----:B------:R-:W-:-:S11]  /*24ca0*/  PRMT R90, R20, 0x5410, R21 ;  /* 0x00005410145a7816 */ /* 0x000fd60000000015 */
[----:B------:R-:W-:Y:S05]  /*24cb0*/  @P0 BRA `(.L_x_1010) ;  /* 0x0000169000000947 */ /* 0x000fea0003800000 */
[----:B------:R-:W-:Y:S01]  /*24cc0*/  ISETP.GE.AND P0, PT, R57, R0, PT ;  /* 0x000000003900720c */ /* 0x000fe20003f06270 */
[----:B------:R-:W-:-:S12]  /*24cd0*/  BSSY B0, `(.L_x_1011) ;  /* 0x0000071000007945 */ /* 0x000fd80003800000 */
[----:B------:R-:W-:Y:S05]  /*24ce0*/  @P0 BRA `(.L_x_1012) ;  /* 0x000006f000000947 */ /* 0x000fea0003800000 */
[----:B------:R-:W-:Y:S01]  /*24cf0*/  LEA.HI R3, R0, R32, RZ, 0x1d ;  /* 0x0000002000037211 */ /* 0x000fe200078fe8ff */
[----:B------:R-:W-:Y:S01]  /*24d00*/  IMAD.SHL.U32 R2, R68, 0x40, RZ ;  /* 0x0000004044027824 */ /* 0x000fe200078e00ff */
[----:B------:R-:W-:Y:S02]  /*24d10*/  LEA.HI R22, R98, R56, RZ, 0x5 ;  /* 0x0000003862167211 */ /* 0x000fe400078f28ff */
[----:B------:R-:W-:Y:S01]  /*24d20*/  SHF.R.S32.HI R20, RZ, 0x1f, R3 ;  /* 0x0000001fff147819 */ /* 0x000fe20000011403 */
[----:B------:R-:W-:Y:S01]  /*24d30*/  IMAD.SHL.U32 R21, R3, 0x8, RZ ;  /* 0x0000000803157824 */ /* 0x000fe200078e00ff */
[----:B------:R-:W-:Y:S02]  /*24d40*/  LOP3.LUT R2, R2, 0x1c0, RZ, 0xc0, !PT ;  /* 0x000001c002027812 */ /* 0x000fe400078ec0ff */
[----:B------:R-:W-:Y:S01]  /*24d50*/  LEA.HI R20, R20, R3, RZ, 0x3 ;  /* 0x0000000314147211 */ /* 0x000fe200078f18ff */
[----:B------:R-:W-:Y:S01]  /*24d60*/  IMAD.SHL.U32 R3, R22, 0x10, RZ ;  /* 0x0000001016037824 */ /* 0x000fe200078e00ff */
[----:B------:R-:W-:-:S02]  /*24d70*/  LOP3.LUT R22, R2, 0x38, R21, 0xf8, !PT ;  /* 0x0000003802167812 */ /* 0x000fc400078ef815 */
[----:B------:R-:W-:Y:S01]  /*24d80*/  SHF.R.U32.HI R23, RZ, 0x3, R2 ;  /* 0x00000003ff177819 */ /* 0x000fe20000011602 */
[----:B------:R-:W-:Y:S01]  /*24d90*/  IMAD.SHL.U32 R21, R20, 0x400, RZ ;  /* 0x0000040014157824 */ /* 0x000fe200078e00ff */
[----:B------:R-:W-:Y:S02]  /*24da0*/  LOP3.LUT R3, R3, 0xfffffe00, RZ, 0xc0, !PT ;  /* 0xfffffe0003037812 */ /* 0x000fe400078ec0ff */
[----:B------:R-:W-:Y:S02]  /*24db0*/  LOP3.LUT R20, R22, R23, RZ, 0x3c, !PT ;  /* 0x0000001716147212 */ /* 0x000fe400078e3cff */
[----:B------:R-:W-:Y:S02]  /*24dc0*/  LOP3.LUT R21, R21, 0xffffe000, RZ, 0xc0, !PT ;  /* 0xffffe00015157812 */ /* 0x000fe400078ec0ff */
[----:B------:R-:W-:Y:S02]  /*24dd0*/  LOP3.LUT R2, R2, 0x38, R57, 0xf8, !PT ;  /* 0x0000003802027812 */ /* 0x000fe400078ef839 */
[----:B------:R-:W-:-:S02]  /*24de0*/  IADD3 R20, R20, R21, R3 ;  /* 0x0000001514147210 */ /* 0x000fc40007ffe003 */
[----:B------:R-:W-:-:S03]  /*24df0*/  LOP3.LUT R2, R3, R2, R23, 0xf6, !PT ;  /* 0x0000000203027212 */ /* 0x000fc600078ef617 */
[----:B------:R-:W-:-:S04]  /*24e00*/  IMAD.WIDE.U32 R28, R20, 0x2, R36 ;  /* 0x00000002141c7825 */ /* 0x000fc800078e0024 */
[----:B------:R-:W-:Y:S01]  /*24e10*/  IMAD.WIDE.U32 R30, R2, 0x2, R36 ;  /* 0x00000002021e7825 */ /* 0x000fe200078e0024 */
[----:B------:R-:W2:Y:S04]  /*24e20*/  LD.E.128 R20, [R28.64] ;  /* 0x000000041c147980 */ /* 0x000ea8000c101d00 */
[----:B------:R-:W3:Y:S01]  /*24e30*/  LD.E.128 R24, [R30.64] ;  /* 0x000000041e187980 */ /* 0x000ee2000c101d00 */
[----:B------:R-:W-:Y:S02]  /*24e40*/  SHF.R.U64 R2, R4, 0x10, R5 ;  /* 0x0000001004027819 */ /* 0x000fe40000001205 */
[----:B------:R-:W-:Y:S02]  /*24e50*/  SHF.R.U64 R3, R8, 0x10, R9 ;  /* 0x0000001008037819 */ /* 0x000fe40000001209 */
[----:B------:R-:W-:-:S02]  /*24e60*/  PRMT R2, R34, 0x5410, R2 ;  /* 0x0000541022027816 */ /* 0x000fc40000000002 */
[----:B------:R-:W-:Y:S02]  /*24e70*/  PRMT R3, R34, 0x5432, R3 ;  /* 0x0000543222037816 */ /* 0x000fe40000000003 */
[----:B------:R-:W-:Y:S01]  /*24e80*/  SHF.R.U32.HI R5, RZ, 0x10, R5 ;  /* 0x00000010ff057819 */ /* 0x000fe20000011605 */
[----:B------:R-:W-:Y:S02]  /*24e90*/  IMAD.U32 R33, R2, 0x10000, RZ ;  /* 0x0001000002217824 */ /* 0x000fe400078e00ff */
[----:B------:R-:W-:Y:S02]  /*24ea0*/  IMAD.U32 R34, R3, 0x10000, RZ ;  /* 0x0001000003227824 */ /* 0x000fe400078e00ff */
[----:B--2---:R-:W-:Y:S02]  /*24eb0*/  IMAD.U32 R4, R20, 0x10000, RZ ;  /* 0x0001000014047824 */ /* 0x004fe400078e00ff */
[C---:B---3--:R-:W-:Y:S01]  /*24ec0*/  IMAD.U32 R39, R24.reuse, 0x10000, RZ ;  /* 0x0001000018277824 */ /* 0x048fe200078e00ff */
[----:B------:R-:W-:Y:S01]  /*24ed0*/  LOP3.LUT R35, R24, 0xffff0000, RZ, 0xc0, !PT ;  /* 0xffff000018237812 */ /* 0x000fe200078ec0ff */
[----:B------:R-:W-:-:S02]  /*24ee0*/  FMUL.FTZ R8, R4, R33 ;  /* 0x0000002104087220 */ /* 0x000fc40000410000 */
[-C--:B------:R-:W-:Y:S02]  /*24ef0*/  FMUL.FTZ R4, R4, R34.reuse ;  /* 0x0000002204047220 */ /* 0x080fe40000410000 */
[C---:B------:R-:W-:Y:S01]  /*24f00*/  FFMA.FTZ R58, R39.reuse, R34, -R8 ;  /* 0x00000022273a7223 */ /* 0x040fe20000010808 */
[----:B------:R-:W-:Y:S01]  /*24f10*/  LOP3.LUT R8, R2, 0xffff0000, RZ, 0xc0, !PT ;  /* 0xffff000002087812 */ /* 0x000fe200078ec0ff */
[----:B------:R-:W-:Y:S01]  /*24f20*/  FFMA.FTZ R39, R39, R33, R4 ;  /* 0x0000002127277223 */ /* 0x000fe20000010004 */
[----:B------:R-:W-:Y:S01]  /*24f30*/  SHF.R.U32.HI R4, RZ, 0x10, R9 ;  /* 0x00000010ff047819 */ /* 0x000fe20000011609 */
[----:B------:R-:W-:Y:S01]  /*24f40*/  IMAD.U32 R33, R25, 0x10000, RZ ;  /* 0x0001000019217824 */ /* 0x000fe200078e00ff */
[----:B------:R-:W-:Y:S01]  /*24f50*/  LOP3.LUT R2, R20, 0xffff0000, RZ, 0xc0, !PT ;  /* 0xffff000014027812 */ /* 0x000fe200078ec0ff */
[----:B------:R-:W-:Y:S01]  /*24f60*/  IMAD.U32 R20, R27, 0x10000, RZ ;  /* 0x000100001b147824 */ /* 0x000fe200078e00ff */
[----:B------:R-:W-:Y:S02]  /*24f70*/  LOP3.LUT R9, R3, 0xffff0000, RZ, 0xc0, !PT ;  /* 0xffff000003097812 */ /* 0x000fe400078ec0ff */
[----:B------:R-:W-:Y:S01]  /*24f80*/  PRMT R4, R59, 0x5432, R4 ;  /* 0x000054323b047816 */ /* 0x000fe20000000004 */
[----:B------:R-:W-:-:S02]  /*24f90*/  FMUL.FTZ R3, R2, R8 ;  /* 0x0000000802037220 */ /* 0x000fc40000410000 */
[-C--:B------:R-:W-:Y:S02]  /*24fa0*/  FMUL.FTZ R2, R2, R9.reuse ;  /* 0x0000000902027220 */ /* 0x080fe40000410000 */
[C---:B------:R-:W-:Y:S01]  /*24fb0*/  FFMA.FTZ R38, R35.reuse, R9, -R3 ;  /* 0x0000000923267223 */ /* 0x040fe20000010803 */
[----:B------:R-:W-:Y:S01]  /*24fc0*/  SHF.L.U32 R9, R4, 0x10, RZ ;  /* 0x0000001004097819 */ /* 0x000fe200000006ff */
[----:B------:R-:W-:Y:S01]  /*24fd0*/  FFMA.FTZ R35, R35, R8, R2 ;  /* 0x0000000823237223 */ /* 0x000fe20000010002 */
[----:B------:R-:W-:Y:S01]  /*24fe0*/  PRMT R2, R59, 0x5410, R5 ;  /* 0x000054103b027816 */ /* 0x000fe20000000005 */
[----:B------:R-:W-:-:S04]  /*24ff0*/  IMAD.U32 R3, R21, 0x10000, RZ ;  /* 0x0001000015037824 */ /* 0x000fc800078e00ff */
[----:B------:R-:W-:-:S04]  /*25000*/  IMAD.U32 R8, R2, 0x10000, RZ ;  /* 0x0001000002087824 */ /* 0x000fc800078e00ff */
[CC--:B------:R-:W-:Y:S02]  /*25010*/  FMUL.FTZ R5, R3.reuse, R8.reuse ;  /* 0x0000000803057220 */ /* 0x0c0fe40000410000 */
[-C--:B------:R-:W-:Y:S02]  /*25020*/  FMUL.FTZ R3, R3, R9.reuse ;  /* 0x0000000903037220 */ /* 0x080fe40000410000 */
[C---:B------:R-:W-:Y:S01]  /*25030*/  FFMA.FTZ R34, R33.reuse, R9, -R5 ;  /* 0x0000000921227223 */ /* 0x040fe20000010805 */
[----:B------:R-:W-:Y:S01]  /*25040*/  LOP3.LUT R5, R4, 0xffff0000, RZ, 0xc0, !PT ;  /* 0xffff000004057812 */ /* 0x000fe200078ec0ff */
[----:B------:R-:W-:Y:S01]  /*25050*/  FFMA.FTZ R33, R33, R8, R3 ;  /* 0x0000000821217223 */ /* 0x000fe20000010003 */
[----:B------:R-:W-:Y:S01]  /*25060*/  LOP3.LUT R3, R21, 0xffff0000, RZ, 0xc0, !PT ;  /* 0xffff000015037812 */ /* 0x000fe200078ec0ff */
[----:B------:R-:W-:Y:S01]  /*25070*/  IMAD.U32 R21, R26, 0x10000, RZ ;  /* 0x000100001a157824 */ /* 0x000fe200078e00ff */
[----:B------:R-:W-:Y:S02]  /*25080*/  LOP3.LUT R8, R2, 0xffff0000, RZ, 0xc0, !PT ;  /* 0xffff000002087812 */ /* 0x000fe400078ec0ff */
[----:B------:R-:W-:-:S03]  /*25090*/  LOP3.LUT R2, R25, 0xffff0000, RZ, 0xc0, !PT ;  /* 0xffff000019027812 */ /* 0x000fc600078ec0ff */
[CC--:B------:R-:W-:Y:S02]  /*250a0*/  FMUL.FTZ R4, R3.reuse, R8.reuse ;  /* 0x0000000803047220 */ /* 0x0c0fe40000410000 */
[-C--:B------:R-:W-:Y:S02]  /*250b0*/  FMUL.FTZ R3, R3, R5.reuse ;  /* 0x0000000503037220 */ /* 0x080fe40000410000 */
[C---:B------:R-:W-:Y:S01]  /*250c0*/  FFMA.FTZ R9, R2.reuse, R5, -R4 ;  /* 0x0000000502097223 */ /* 0x040fe20000010804 */
[----:B------:R-:W-:Y:S01]  /*250d0*/  SHF.R.U32.HI R4, RZ, 0x10, R7 ;  /* 0x00000010ff047819 */ /* 0x000fe20000011607 */
[----:B------:R-:W-:Y:S01]  /*250e0*/  FFMA.FTZ R24, R2, R8, R3 ;  /* 0x0000000802187223 */ /* 0x000fe20000010003 */
[----:B------:R-:W-:Y:S01]  /*250f0*/  SHF.R.U64 R2, R6, 0x10, R7 ;  /* 0x0000001006027819 */ /* 0x000fe20000001207 */
[----:B------:R-:W-:Y:S01]  /*25100*/  IMAD.U32 R7, R22, 0x10000, RZ ;  /* 0x0001000016077824 */ /* 0x000fe200078e00ff */
[----:B------:R-:W-:Y:S02]  /*25110*/  SHF.R.U64 R3, R10, 0x10, R11 ;  /* 0x000000100a037819 */ /* 0x000fe4000000120b */
[----:B------:R-:W-:-:S02]  /*25120*/  PRMT R2, R69, 0x5410, R2 ;  /* 0x0000541045027816 */ /* 0x000fc40000000002 */
[----:B------:R-:W-:Y:S02]  /*25130*/  PRMT R3, R70, 0x5410, R3 ;  /* 0x0000541046037816 */ /* 0x000fe40000000003 */
[----:B------:R-:W-:Y:S01]  /*25140*/  SHF.R.U32.HI R5, RZ, 0x10, R11 ;  /* 0x00000010ff057819 */ /* 0x000fe2000001160b */
[----:B------:R-:W-:Y:S01]  /*25150*/  IMAD.U32 R8, R2, 0x10000, RZ ;  /* 0x0001000002087824 */ /* 0x000fe200078e00ff */
[----:B------:R-:W-:Y:S01]  /*25160*/  PRMT R4, R69, 0x5432, R4 ;  /* 0x0000543245047816 */ /* 0x000fe20000000004 */
[----:B------:R-:W-:Y:S01]  /*25170*/  IMAD.U32 R10, R3, 0x10000, RZ ;  /* 0x00010000030a7824 */ /* 0x000fe200078e00ff */
[----:B------:R-:W-:Y:S01]  /*25180*/  PRMT R5, R70, 0x5432, R5 ;  /* 0x0000543246057816 */ /* 0x000fe20000000005 */
[----:B------:R-:W-:Y:S01]  /*25190*/  FMUL.FTZ R6, R7, R8 ;  /* 0x0000000807067220 */ /* 0x000fe20000410000 */
[----:B------:R-:W-:Y:S01]  /*251a0*/  F2FP.BF16.PACK_AB R9, R9, R34 ;  /* 0x000000220909723e */ /* 0x000fe200000010ff */
[-C--:B------:R-:W-:Y:S02]  /*251b0*/  FMUL.FTZ R7, R7, R10.reuse ;  /* 0x0000000a07077220 */ /* 0x080fe40000410000 */
[----:B------:R-:W-:-:S02]  /*251c0*/  FFMA.FTZ R10, R21, R10, -R6 ;  /* 0x0000000a150a7223 */ /* 0x000fc40000010806 */
[----:B------:R-:W-:Y:S01]  /*251d0*/  FFMA.FTZ R21, R21, R8, R7 ;  /* 0x0000000815157223 */ /* 0x000fe20000010007 */
[----:B------:R-:W-:Y:S01]  /*251e0*/  SHF.L.U32 R8, R4, 0x10, RZ ;  /* 0x0000001004087819 */ /* 0x000fe200000006ff */
[----:B------:R-:W-:Y:S02]  /*251f0*/  IMAD.U32 R7, R23, 0x10000, RZ ;  /* 0x0001000017077824 */ /* 0x000fe400078e00ff */
[----:B------:R-:W-:Y:S02]  /*25200*/  IMAD.U32 R11, R5, 0x10000, RZ ;  /* 0x00010000050b7824 */ /* 0x000fe400078e00ff */
[CC--:B------:R-:W-:Y:S02]  /*25210*/  FMUL.FTZ R6, R7.reuse, R8.reuse ;  /* 0x0000000807067220 */ /* 0x0c0fe40000410000 */
[-C--:B------:R-:W-:Y:S02]  /*25220*/  FMUL.FTZ R7, R7, R11.reuse ;  /* 0x0000000b07077220 */ /* 0x080fe40000410000 */
[C---:B------:R-:W-:Y:S01]  /*25230*/  FFMA.FTZ R11, R20.reuse, R11, -R6 ;  /* 0x0000000b140b7223 */ /* 0x040fe20000010806 */
[----:B------:R-:W-:Y:S01]  /*25240*/  LOP3.LUT R6, R3, 0xffff0000, RZ, 0xc0, !PT ;  /* 0xffff000003067812 */ /* 0x000fe200078ec0ff */
[----:B------:R-:W-:Y:S01]  /*25250*/  FFMA.FTZ R20, R20, R8, R7 ;  /* 0x0000000814147223 */ /* 0x000fe20000010007 */
[----:B------:R-:W-:-:S02]  /*25260*/  LOP3.LUT R7, R2, 0xffff0000, RZ, 0xc0, !PT ;  /* 0xffff000002077812 */ /* 0x000fc400078ec0ff */
[----:B------:R-:W-:Y:S02]  /*25270*/  LOP3.LUT R3, R22, 0xffff0000, RZ, 0xc0, !PT ;  /* 0xffff000016037812 */ /* 0x000fe400078ec0ff */
[----:B------:R-:W-:Y:S02]  /*25280*/  LOP3.LUT R8, R26, 0xffff0000, RZ, 0xc0, !PT ;  /* 0xffff00001a087812 */ /* 0x000fe400078ec0ff */
[----:B------:R-:W-:Y:S01]  /*25290*/  LOP3.LUT R22, R4, 0xffff0000, RZ, 0xc0, !PT ;  /* 0xffff000004167812 */ /* 0x000fe200078ec0ff */
[CC--:B------:R-:W-:Y:S02]  /*252a0*/  FMUL.FTZ R2, R3.reuse, R7.reuse ;  /* 0x0000000703027220 */ /* 0x0c0fe40000410000 */
[-C--:B------:R-:W-:Y:S02]  /*252b0*/  FMUL.FTZ R3, R3, R6.reuse ;  /* 0x0000000603037220 */ /* 0x080fe40000410000 */
[C---:B------:R-:W-:Y:S01]  /*252c0*/  FFMA.FTZ R6, R8.reuse, R6, -R2 ;  /* 0x0000000608067223 */ /* 0x040fe20000010802 */
[----:B------:R-:W-:Y:S01]  /*252d0*/  LOP3.LUT R2, R27, 0xffff0000, RZ, 0xc0, !PT ;  /* 0xffff00001b027812 */ /* 0x000fe200078ec0ff */
[----:B------:R-:W-:Y:S01]  /*252e0*/  FFMA.FTZ R7, R8, R7, R3 ;  /* 0x0000000708077223 */ /* 0x000fe20000010003 */
[----:B------:R-:W-:-:S02]  /*252f0*/  LOP3.LUT R3, R23, 0xffff0000, RZ, 0xc0, !PT ;  /* 0xffff000017037812 */ /* 0x000fc400078ec0ff */
[----:B------:R-:W-:Y:S02]  /*25300*/  LOP3.LUT R8, R5, 0xffff0000, RZ, 0xc0, !PT ;  /* 0xffff000005087812 */ /* 0x000fe400078ec0ff */
[----:B------:R-:W-:Y:S01]  /*25310*/  F2FP.BF16.PACK_AB R10, R6, R10 ;  /* 0x0000000a060a723e */ /* 0x000fe200000010ff */
[----:B------:R-:W-:Y:S01]  /*25320*/  FMUL.FTZ R5, R3, R22 ;  /* 0x0000001603057220 */ /* 0x000fe20000410000 */
[----:B------:R-:W-:Y:S01]  /*25330*/  F2FP.BF16.PACK_AB R6, R7, R21 ;  /* 0x000000150706723e */ /* 0x000fe200000010ff */
[-C--:B------:R-:W-:Y:S02]  /*25340*/  FMUL.FTZ R4, R3, R8.reuse ;  /* 0x0000000803047220 */ /* 0x080fe40000410000 */
[----:B------:R-:W-:Y:S01]  /*25350*/  FFMA.FTZ R3, R2, R8, -R5 ;  /* 0x0000000802037223 */ /* 0x000fe20000010805 */
[----:B------:R-:W-:Y:S01]  /*25360*/  F2FP.BF16.PACK_AB R8, R38, R58 ;  /* 0x0000003a2608723e */ /* 0x000fe200000010ff */
[----:B------:R-:W-:Y:S01]  /*25370*/  FFMA.FTZ R2, R2, R22, R4 ;  /* 0x0000001602027223 */ /* 0x000fe20000010004 */
[----:B------:R-:W-:-:S02]  /*25380*/  F2FP.BF16.PACK_AB R4, R35, R39 ;  /* 0x000000272304723e */ /* 0x000fc400000010ff */
[----:B------:R-:W-:Y:S02]  /*25390*/  F2FP.BF16.PACK_AB R11, R3, R11 ;  /* 0x0000000b030b723e */ /* 0x000fe400000010ff */
[----:B------:R-:W-:Y:S02]  /*253a0*/  F2FP.BF16.PACK_AB R5, R24, R33 ;  /* 0x000000211805723e */ /* 0x000fe400000010ff */
[----:B------:R-:W-:Y:S01]  /*253b0*/  F2FP.BF16.PACK_AB R7, R2, R20 ;  /* 0x000000140207723e */ /* 0x000fe200000010ff */
[----:B------:R1:W-:Y:S04]  /*253c0*/  ST.E.128 [R30.64], R8 ;  /* 0x000000081e007985 */ /* 0x0003e8000c101d04 */
[----:B------:R1:W-:Y:S02]  /*253d0*/  ST.E.128 [R28.64], R4 ;  /* 0x000000041c007985 */ /* 0x0003e4000c101d04 */
.L_x_1012:
[----:B------:R-:W-:Y:S05]  /*253e0*/  BSYNC B0 ;  /* 0x0000000000007941 */ /* 0x000fea0003800000 */
.L_x_1011:
[----:B------:R-:W-:Y:S01]  /*253f0*/  IADD3 R2, R57, 0x20, RZ ;  /* 0x0000002039027810 */ /* 0x000fe20007ffe0ff */
[----:B------:R-:W-:Y:S03]  /*25400*/  BSSY B0, `(.L_x_1013) ;  /* 0x000007a000007945 */ /* 0x000fe60003800000 */
[----:B------:R-:W-:-:S13]  /*25410*/  ISETP.GE.AND P0, PT, R2, R0, PT ;  /* 0x000000000200720c */ /* 0x000fda0003f06270 */
[----:B------:R-:W-:Y:S05]  /*25420*/  @P0 BRA `(.L_x_1014) ;  /* 0x0000077000000947 */ /* 0x000fea0003800000 */
[----:B-1----:R-:W-:Y:S01]  /*25430*/  SHF.R.S32.HI R6, RZ, 0x1f, R2 ;  /* 0x0000001fff067819 */ /* 0x002fe20000011402 */
[----:B------:R-:W-:Y:S01]  /*25440*/  IMAD.SHL.U32 R5, R68, 0x40, RZ ;  /* 0x0000004044057824 */ /* 0x000fe200078e00ff */
[----:B------:R-:W-:Y:S02]  /*25450*/  SHF.R.S32.HI R7, RZ, 0x1f, R56 ;  /* 0x0000001fff077819 */ /* 0x000fe40000011438 */
[CC--:B------:R-:W-:Y:S02]  /*25460*/  LEA.HI R4, R6.reuse, R2.reuse, RZ, 0x3 ;  /* 0x0000000206047211 */ /* 0x0c0fe400078f18ff */
[----:B------:R-:W-:Y:S02]  /*25470*/  LEA.HI R6, R6, R2, RZ, 0x6 ;  /* 0x0000000206067211 */ /* 0x000fe400078f30ff */
[----:B------:R-:W-:Y:S02]  /*25480*/  SHF.R.S32.HI R3, RZ, 0x3, R4 ;  /* 0x00000003ff037819 */ /* 0x000fe40000011404 */
[----:B------:R-:W-:-:S02]  /*25490*/  LOP3.LUT R2, R5, 0x1c0, RZ, 0xc0, !PT ;  /* 0x000001c005027812 */ /* 0x000fc400078ec0ff */
[----:B------:R-:W-:Y:S02]  /*254a0*/  LEA.HI R3, R0, R3, RZ, 0x1d ;  /* 0x0000000300037211 */ /* 0x000fe400078fe8ff */
[----:B------:R-:W-:Y:S01]  /*254b0*/  LEA.HI R5, R7, R56, RZ, 0x5 ;  /* 0x0000003807057211 */ /* 0x000fe200078f28ff */
[----:B------:R-:W-:Y:S01]  /*254c0*/  IMAD.SHL.U32 R7, R6, 0x80, RZ ;  /* 0x0000008006077824 */ /* 0x000fe200078e00ff */
[----:B------:R-:W-:Y:S02]  /*254d0*/  SHF.R.S32.HI R6, RZ, 0x1f, R3 ;  /* 0x0000001fff067819 */ /* 0x000fe40000011403 */
[----:B------:R-:W-:Y:S01]  /*254e0*/  LOP3.LUT R8, R2, 0x38, R4, 0xf8, !PT ;  /* 0x0000003802087812 */ /* 0x000fe200078ef804 */
[----:B------:R-:W-:Y:S01]  /*254f0*/  IMAD.SHL.U32 R4, R5, 0x10, RZ ;  /* 0x0000001005047824 */ /* 0x000fe200078e00ff */
[----:B------:R-:W-:Y:S01]  /*25500*/  LEA.HI R9, R6, R3, RZ, 0x3 ;  /* 0x0000000306097211 */ /* 0x000fe200078f18ff */
[----:B------:R-:W-:Y:S01]  /*25510*/  IMAD.SHL.U32 R5, R3, 0x8, RZ ;  /* 0x0000000803057824 */ /* 0x000fe200078e00ff */
[----:B------:R-:W-:-:S02]  /*25520*/  SHF.R.U32.HI R10, RZ, 0x3, R2 ;  /* 0x00000003ff0a7819 */ /* 0x000fc40000011602 */
[----:B------:R-:W-:Y:S01]  /*25530*/  LOP3.LUT R3, R4, 0xfffffe00, RZ, 0xc0, !PT ;  /* 0xfffffe0004037812 */ /* 0x000fe200078ec0ff */
[----:B------:R-:W-:Y:S01]  /*25540*/  IMAD.SHL.U32 R4, R9, 0x400, RZ ;  /* 0x0000040009047824 */ /* 0x000fe200078e00ff */
[----:B------:R-:W-:Y:S02]  /*25550*/  LOP3.LUT R2, R2, 0x38, R5, 0xf8, !PT ;  /* 0x0000003802027812 */ /* 0x000fe400078ef805 */
[----:B------:R-:W-:Y:S02]  /*25560*/  LOP3.LUT R7, R7, 0xffffe000, RZ, 0xc0, !PT ;  /* 0xffffe00007077812 */ /* 0x000fe400078ec0ff */
[-C--:B------:R-:W-:Y:S02]  /*25570*/  LOP3.LUT R6, R8, R10.reuse, RZ, 0x3c, !PT ;  /* 0x0000000a08067212 */ /* 0x080fe400078e3cff */
[----:B------:R-:W-:Y:S02]  /*25580*/  LOP3.LUT R2, R2, R10, RZ, 0x3c, !PT ;  /* 0x0000000a02027212 */ /* 0x000fe400078e3cff */
[----:B------:R-:W-:-:S02]  /*25590*/  LOP3.LUT R4, R4, 0xffffe000, RZ, 0xc0, !PT ;  /* 0xffffe00004047812 */ /* 0x000fc400078ec0ff */
[--C-:B------:R-:W-:Y:S02]  /*255a0*/  IADD3 R5, R6, R7, R3.reuse ;  /* 0x0000000706057210 */ /* 0x100fe40007ffe003 */
[----:B------:R-:W-:-:S03]  /*255b0*/  IADD3 R2, R2, R4, R3 ;  /* 0x0000000402027210 */ /* 0x000fc60007ffe003 */
[----:B------:R-:W-:-:S04]  /*255c0*/  IMAD.WIDE.U32 R26, R5, 0x2, R36 ;  /* 0x00000002051a7825 */ /* 0x000fc800078e0024 */
[----:B------:R-:W-:Y:S01]  /*255d0*/  IMAD.WIDE.U32 R24, R2, 0x2, R36 ;  /* 0x0000000202187825 */ /* 0x000fe200078e0024 */
[----:B------:R-:W2:Y:S04]  /*255e0*/  LD.E.128 R8, [R26.64] ;  /* 0x000000041a087980 */ /* 0x000ea8000c101d00 */
[----:B------:R-:W3:Y:S01]  /*255f0*/  LD.E.128 R4, [R24.64] ;  /* 0x0000000418047980 */ /* 0x000ee2000c101d00 */
[--C-:B------:R-:W-:Y:S02]  /*25600*/  SHF.R.U64 R16, R16, 0x10, R17.reuse ;  /* 0x0000001010107819 */ /* 0x100fe40000001211 */
[----:B------:R-:W-:Y:S02]  /*25610*/  SHF.R.U32.HI R2, RZ, 0x10, R17 ;  /* 0x00000010ff027819 */ /* 0x000fe40000011611 */
[----:B------:R-:W-:-:S02]  /*25620*/  SHF.R.U64 R17, R18, 0x10, R19 ;  /* 0x0000001012117819 */ /* 0x000fc40000001213 */
[----:B------:R-:W-:Y:S02]  /*25630*/  SHF.R.U64 R18, R12, 0x10, R13 ;  /* 0x000000100c127819 */ /* 0x000fe4000000120d */
[----:B------:R-:W-:Y:S02]  /*25640*/  SHF.R.U32.HI R3, RZ, 0x10, R19 ;  /* 0x00000010ff037819 */ /* 0x000fe40000011613 */
[----:B------:R-:W-:Y:S02]  /*25650*/  SHF.R.U32.HI R12, RZ, 0x10, R13 ;  /* 0x00000010ff0c7819 */ /* 0x000fe4000001160d */
[--C-:B------:R-:W-:Y:S02]  /*25660*/  SHF.R.U64 R20, R14, 0x10, R15.reuse ;  /* 0x000000100e147819 */ /* 0x100fe4000000120f */
[----:B------:R-:W-:Y:S02]  /*25670*/  SHF.R.U32.HI R19, RZ, 0x10, R15 ;  /* 0x00000010ff137819 */ /* 0x000fe4000001160f */
[----:B------:R-:W-:-:S02]  /*25680*/  PRMT R15, R82, 0x5432, R16 ;  /* 0x00005432520f7816 */ /* 0x000fc40000000010 */
[----:B------:R-:W-:Y:S02]  /*25690*/  PRMT R13, R80, 0x5432, R18 ;  /* 0x00005432500d7816 */ /* 0x000fe40000000012 */
[----:B------:R-:W-:Y:S01]  /*256a0*/  PRMT R22, R83, 0x5432, R17 ;  /* 0x0000543253167816 */ /* 0x000fe20000000011 */
[----:B------:R-:W-:Y:S01]  /*256b0*/  IMAD.U32 R29, R15, 0x10000, RZ ;  /* 0x000100000f1d7824 */ /* 0x000fe200078e00ff */
[----:B------:R-:W-:Y:S01]  /*256c0*/  PRMT R14, R82, 0x5410, R2 ;  /* 0x00005410520e7816 */ /* 0x000fe20000000002 */
[----:B------:R-:W-:Y:S01]  /*256d0*/  IMAD.U32 R28, R13, 0x10000, RZ ;  /* 0x000100000d1c7824 */ /* 0x000fe200078e00ff */
[----:B------:R-:W-:Y:S02]  /*256e0*/  PRMT R21, R83, 0x5410, R3 ;  /* 0x0000541053157816 */ /* 0x000fe40000000003 */
[----:B------:R-:W-:Y:S02]  /*256f0*/  PRMT R12, R80, 0x5410, R12 ;  /* 0x00005410500c7816 */ /* 0x000fe4000000000c */
[----:B------:R-:W-:Y:S01]  /*25700*/  LOP3.LUT R30, R13, 0xffff0000, RZ, 0xc0, !PT ;  /* 0xffff00000d1e7812 */ /* 0x000fe200078ec0ff */
[----:B------:R-:W-:Y:S01]  /*25710*/  IMAD.U32 R13, R14, 0x10000, RZ ;  /* 0x000100000e0d7824 */ /* 0x000fe200078e00ff */
[----:B------:R-:W-:-:S02]  /*25720*/  LOP3.LUT R15, R15, 0xffff0000, RZ, 0xc0, !PT ;  /* 0xffff00000f0f7812 */ /* 0x000fc400078ec0ff */
[C---:B------:R-:W-:Y:S02]  /*25730*/  PRMT R20, R81.reuse, 0x5432, R20 ;  /* 0x0000543251147816 */ /* 0x040fe40000000014 */
[----:B------:R-:W-:Y:S01]  /*25740*/  PRMT R19, R81, 0x5410, R19 ;  /* 0x0000541051137816 */ /* 0x000fe20000000013 */
[C---:B--2---:R-:W-:Y:S01]  /*25750*/  IMAD.U32 R18, R8.reuse, 0x10000, RZ ;  /* 0x0001000008127824 */ /* 0x044fe200078e00ff */
[----:B------:R-:W-:Y:S01]  /*25760*/  LOP3.LUT R17, R8, 0xffff0000, RZ, 0xc0, !PT ;  /* 0xffff000008117812 */ /* 0x000fe200078ec0ff */
[C---:B------:R-:W-:Y:S01]  /*25770*/  IMAD.U32 R16, R9.reuse, 0x10000, RZ ;  /* 0x0001000009107824 */ /* 0x040fe200078e00ff */
[----:B------:R-:W-:Y:S01]  /*25780*/  LOP3.LUT R9, R9, 0xffff0000, RZ, 0xc0, !PT ;  /* 0xffff000009097812 */ /* 0x000fe200078ec0ff */
[C---:B---3--:R-:W-:Y:S01]  /*25790*/  IMAD.U32 R8, R4.reuse, 0x10000, RZ ;  /* 0x0001000004087824 */ /* 0x048fe200078e00ff */
[C---:B------:R-:W-:Y:S01]  /*257a0*/  LOP3.LUT R2, R5.reuse, 0xffff0000, RZ, 0xc0, !PT ;  /* 0xffff000005027812 */ /* 0x040fe200078ec0ff */
[----:B------:R-:W-:Y:S01]  /*257b0*/  IMAD.U32 R3, R5, 0x10000, RZ ;  /* 0x0001000005037824 */ /* 0x000fe200078e00ff */
[----:B------:R-:W-:Y:S01]  /*257c0*/  LOP3.LUT R4, R4, 0xffff0000, RZ, 0xc0, !PT ;  /* 0xffff000004047812 */ /* 0x000fe200078ec0ff */
[----:B------:R-:W-:-:S02]  /*257d0*/  FMUL.FTZ R23, R8, R28 ;  /* 0x0000001c08177220 */ /* 0x000fc40000410000 */
[-C--:B------:R-:W-:Y:S02]  /*257e0*/  FMUL.FTZ R5, R8, R29.reuse ;  /* 0x0000001d08057220 */ /* 0x080fe40000410000 */
[C---:B------:R-:W-:Y:S02]  /*257f0*/  FFMA.FTZ R33, R18.reuse, R29, -R23 ;  /* 0x0000001d12217223 */ /* 0x040fe40000010817 */
[----:B------:R-:W-:Y:S02]  /*25800*/  FFMA.FTZ R31, R18, R28, R5 ;  /* 0x0000001c121f7223 */ /* 0x000fe40000010005 */
[C---:B------:R-:W-:Y:S01]  /*25810*/  IMAD.U32 R18, R12.reuse, 0x10000, RZ ;  /* 0x000100000c127824 */ /* 0x040fe200078e00ff */
[----:B------:R-:W-:Y:S01]  /*25820*/  LOP3.LUT R12, R12, 0xffff0000, RZ, 0xc0, !PT ;  /* 0xffff00000c0c7812 */ /* 0x000fe200078ec0ff */
[C---:B------:R-:W-:Y:S02]  /*25830*/  FMUL.FTZ R5, R4.reuse, R30 ;  /* 0x0000001e04057220 */ /* 0x040fe40000410000 */
[----:B------:R-:W-:-:S02]  /*25840*/  FMUL.FTZ R8, R4, R15 ;  /* 0x0000000f04087220 */ /* 0x000fc40000410000 */
[CC--:B------:R-:W-:Y:S02]  /*25850*/  FMUL.FTZ R4, R3.reuse, R18.reuse ;  /* 0x0000001203047220 */ /* 0x0c0fe40000410000 */
[----:B------:R-:W-:Y:S02]  /*25860*/  FMUL.FTZ R3, R3, R13 ;  /* 0x0000000d03037220 */ /* 0x000fe40000410000 */
[----:B------:R-:W-:Y:S01]  /*25870*/  FFMA.FTZ R29, R17, R15, -R5 ;  /* 0x0000000f111d7223 */ /* 0x000fe20000010805 */
[----:B------:R-:W-:Y:S01]  /*25880*/  LOP3.LUT R5, R14, 0xffff0000, RZ, 0xc0, !PT ;  /* 0xffff00000e057812 */ /* 0x000fe200078ec0ff */
[C---:B------:R-:W-:Y:S02]  /*25890*/  FFMA.FTZ R18, R16.reuse, R18, R3 ;  /* 0x0000001210127223 */ /* 0x040fe40000010003 */
[----:B------:R-:W-:Y:S02]  /*258a0*/  FFMA.FTZ R23, R16, R13, -R4 ;  /* 0x0000000d10177223 */ /* 0x000fe40000010804 */
[----:B------:R-:W-:-:S02]  /*258b0*/  FMUL.FTZ R3, R2, R12 ;  /* 0x0000000c02037220 */ /* 0x000fc40000410000 */
[----:B------:R-:W-:Y:S02]  /*258c0*/  FFMA.FTZ R28, R17, R30, R8 ;  /* 0x0000001e111c7223 */ /* 0x000fe40000010008 */
[C---:B------:R-:W-:Y:S01]  /*258d0*/  IMAD.U32 R14, R20.reuse, 0x10000, RZ ;  /* 0x00010000140e7824 */ /* 0x040fe200078e00ff */
[----:B------:R-:W-:Y:S01]  /*258e0*/  LOP3.LUT R20, R20, 0xffff0000, RZ, 0xc0, !PT ;  /* 0xffff000014147812 */ /* 0x000fe200078ec0ff */
[----:B------:R-:W-:Y:S02]  /*258f0*/  IMAD.U32 R13, R6, 0x10000, RZ ;  /* 0x00010000060d7824 */ /* 0x000fe400078e00ff */
[----:B------:R-:W-:Y:S02]  /*25900*/  IMAD.U32 R8, R22, 0x10000, RZ ;  /* 0x0001000016087824 */ /* 0x000fe400078e00ff */
[-C--:B------:R-:W-:Y:S02]  /*25910*/  FMUL.FTZ R4, R2, R5.reuse ;  /* 0x0000000502047220 */ /* 0x080fe40000410000 */
[----:B------:R-:W-:-:S02]  /*25920*/  FFMA.FTZ R17, R9, R5, -R3 ;  /* 0x0000000509117223 */ /* 0x000fc40000010803 */
[----:B------:R-:W-:Y:S02]  /*25930*/  IMAD.U32 R5, R10, 0x10000, RZ ;  /* 0x000100000a057824 */ /* 0x000fe400078e00ff */
[C---:B------:R-:W-:Y:S02]  /*25940*/  FMUL.FTZ R3, R13.reuse, R14 ;  /* 0x0000000e0d037220 */ /* 0x040fe40000410000 */
[----:B------:R-:W-:Y:S02]  /*25950*/  FMUL.FTZ R2, R13, R8 ;  /* 0x000000080d027220 */ /* 0x000fe40000410000 */
[----:B------:R-:W-:Y:S01]  /*25960*/  FFMA.FTZ R16, R9, R12, R4 ;  /* 0x0000000c09107223 */ /* 0x000fe20000010004 */
[----:B------:R-:W-:Y:S01]  /*25970*/  LOP3.LUT R4, R11, 0xffff0000, RZ, 0xc0, !PT ;  /* 0xffff00000b047812 */ /* 0x000fe200078ec0ff */
[C---:B------:R-:W-:Y:S01]  /*25980*/  IMAD.U32 R12, R19.reuse, 0x10000, RZ ;  /* 0x00010000130c7824 */ /* 0x040fe200078e00ff */
[----:B------:R-:W-:Y:S01]  /*25990*/  LOP3.LUT R19, R19, 0xffff0000, RZ, 0xc0, !PT ;  /* 0xffff000013137812 */ /* 0x000fe200078ec0ff */
[----:B------:R-:W-:-:S02]  /*259a0*/  IMAD.U32 R9, R7, 0x10000, RZ ;  /* 0x0001000007097824 */ /* 0x000fc400078e00ff */
[C---:B------:R-:W-:Y:S01]  /*259b0*/  FFMA.FTZ R15, R5.reuse, R8, -R3 ;  /* 0x00000008050f7223 */ /* 0x040fe20000010803 */
[----:B------:R-:W-:Y:S01]  /*259c0*/  LOP3.LUT R8, R10, 0xffff0000, RZ, 0xc0, !PT ;  /* 0xffff00000a087812 */ /* 0x000fe200078ec0ff */
[----:B------:R-:W-:Y:S01]  /*259d0*/  FFMA.FTZ R14, R5, R14, R2 ;  /* 0x0000000e050e7223 */ /* 0x000fe20000010002 */
[----:B------:R-:W-:Y:S01]  /*259e0*/  LOP3.LUT R3, R6, 0xffff0000, RZ, 0xc0, !PT ;  /* 0xffff000006037812 */ /* 0x000fe200078ec0ff */
[----:B------:R-:W-:Y:S01]  /*259f0*/  IMAD.U32 R13, R21, 0x10000, RZ ;  /* 0x00010000150d7824 */ /* 0x000fe200078e00ff */
[----:B------:R-:W-:Y:S01]  /*25a00*/  LOP3.LUT R2, R7, 0xffff0000, RZ, 0xc0, !PT ;  /* 0xffff000007027812 */ /* 0x000fe200078ec0ff */
[----:B------:R-:W-:Y:S02]  /*25a10*/  IMAD.U32 R5, R11, 0x10000, RZ ;  /* 0x000100000b057824 */ /* 0x000fe400078e00ff */
[CC--:B------:R-:W-:Y:S02]  /*25a20*/  FMUL.FTZ R10, R9.reuse, R12.reuse ;  /* 0x0000000c090a7220 */ /* 0x0c0fe40000410000 */
[-C--:B------:R-:W-:Y:S01]  /*25a30*/  FMUL.FTZ R6, R9, R13.reuse ;  /* 0x0000000d09067220 */ /* 0x080fe20000410000 */
[----:B------:R-:W-:Y:S01]  /*25a40*/  LOP3.LUT R9, R21, 0xffff0000, RZ, 0xc0, !PT ;  /* 0xffff000015097812 */ /* 0x000fe200078ec0ff */
[C---:B------:R-:W-:Y:S01]  /*25a50*/  FFMA.FTZ R13, R5.reuse, R13, -R10 ;  /* 0x0000000d050d7223 */ /* 0x040fe2000001080a */
[----:B------:R-:W-:Y:S01]  /*25a60*/  LOP3.LUT R10, R22, 0xffff0000, RZ, 0xc0, !PT ;  /* 0xffff0000160a7812 */ /* 0x000fe200078ec0ff */
[----:B------:R-:W-:-:S02]  /*25a70*/  FFMA.FTZ R12, R5, R12, R6 ;  /* 0x0000000c050c7223 */ /* 0x000fc40000010006 */
[C---:B------:R-:W-:Y:S02]  /*25a80*/  FMUL.FTZ R6, R3.reuse, R20 ;  /* 0x0000001403067220 */ /* 0x040fe40000410000 */
[C---:B------:R-:W-:Y:S02]  /*25a90*/  FMUL.FTZ R11, R2.reuse, R19 ;  /* 0x00000013020b7220 */ /* 0x040fe40000410000 */
[-C--:B------:R-:W-:Y:S02]  /*25aa0*/  FMUL.FTZ R5, R3, R10.reuse ;  /* 0x0000000a03057220 */ /* 0x080fe40000410000 */
[-C--:B------:R-:W-:Y:S02]  /*25ab0*/  FMUL.FTZ R7, R2, R9.reuse ;  /* 0x0000000902077220 */ /* 0x080fe40000410000 */
[----:B------:R-:W-:Y:S02]  /*25ac0*/  FFMA.FTZ R3, R8, R10, -R6 ;  /* 0x0000000a08037223 */ /* 0x000fe40000010806 */
[----:B------:R-:W-:Y:S01]  /*25ad0*/  FFMA.FTZ R11, R4, R9, -R11 ;  /* 0x00000009040b7223 */ /* 0x000fe2000001080b */
[----:B------:R-:W-:Y:S01]  /*25ae0*/  F2FP.BF16.PACK_AB R9, R17, R23 ;  /* 0x000000171109723e */ /* 0x000fe200000010ff */
[----:B------:R-:W-:Y:S01]  /*25af0*/  FFMA.FTZ R2, R8, R20, R5 ;  /* 0x0000001408027223 */ /* 0x000fe20000010005 */
[----:B------:R-:W-:Y:S01]  /*25b00*/  F2FP.BF16.PACK_AB R8, R29, R33 ;  /* 0x000000211d08723e */ /* 0x000fe200000010ff */
[----:B------:R-:W-:Y:S01]  /*25b10*/  FFMA.FTZ R7, R4, R19, R7 ;  /* 0x0000001304077223 */ /* 0x000fe20000010007 */
[----:B------:R-:W-:-:S02]  /*25b20*/  F2FP.BF16.PACK_AB R10, R3, R15 ;  /* 0x0000000f030a723e */ /* 0x000fc400000010ff */
[----:B------:R-:W-:Y:S02]  /*25b30*/  F2FP.BF16.PACK_AB R11, R11, R13 ;  /* 0x0000000d0b0b723e */ /* 0x000fe400000010ff */
[----:B------:R-:W-:Y:S02]  /*25b40*/  F2FP.BF16.PACK_AB R4, R28, R31 ;  /* 0x0000001f1c04723e */ /* 0x000fe400000010ff */
[----:B------:R-:W-:Y:S01]  /*25b50*/  F2FP.BF16.PACK_AB R5, R16, R18 ;  /* 0x000000121005723e */ /* 0x000fe200000010ff */
[----:B------:R1:W-:Y:S01]  /*25b60*/  ST.E.128 [R26.64], R8 ;  /* 0x000000081a007985 */ /* 0x0003e2000c101d04 */
[----:B------:R-:W-:Y:S02]  /*25b70*/  F2FP.BF16.PACK_AB R6, R2, R14 ;  /* 0x0000000e0206723e */ /* 0x000fe400000010ff */
[----:B------:R-:W-:-:S05]  /*25b80*/  F2FP.BF16.PACK_AB R7, R7, R12 ;  /* 0x0000000c0707723e */ /* 0x000fca00000010ff */
[----:B------:R1:W-:Y:S02]  /*25b90*/  ST.E.128 [R24.64], R4 ;  /* 0x0000000418007985 */ /* 0x0003e4000c101d04 */
.L_x_1014:
[----:B------:R-:W-:Y:S05]  /*25ba0*/  BSYNC B0 ;  /* 0x0000000000007941 */ /* 0x000fea0003800000 */
.L_x_1013:
[----:B------:R-:W-:-:S04]  /*25bb0*/  IADD3 R2, R57, 0x40, RZ ;  /* 0x0000004039027810 */ /* 0x000fc80007ffe0ff */
[----:B------:R-:W-:-:S13]  /*25bc0*/  ISETP.GE.AND P0, PT, R2, R0, PT ;  /* 0x000000000200720c */ /* 0x000fda0003f06270 */
[----:B------:R-:W-:Y:S05]  /*25bd0*/  @P0 BRA `(.L_x_1010) ;  /* 0x0000077000000947 */ /* 0x000fea0003800000 */
[----:B-1----:R-:W-:Y:S01]  /*25be0*/  SHF.R.S32.HI R5, RZ, 0x1f, R2 ;  /* 0x0000001fff057819 */ /* 0x002fe20000011402 */
[----:B------:R-:W-:Y:S01]  /*25bf0*/  IMAD.SHL.U32 R7, R68, 0x40, RZ ;  /* 0x0000004044077824 */ /* 0x000fe200078e00ff */
[----:B------:R-:W-:Y:S02]  /*25c00*/  SHF.R.S32.HI R3, RZ, 0x1f, R56 ;  /* 0x0000001fff037819 */ /* 0x000fe40000011438 */
[----:B------:R-:W-:Y:S02]  /*25c10*/  LEA.HI R4, R5, R2, RZ, 0x3 ;  /* 0x0000000205047211 */ /* 0x000fe400078f18ff */
[----:B------:R-:W-:Y:S02]  /*25c20*/  LEA.HI R3, R3, R56, RZ, 0x5 ;  /* 0x0000003803037211 */ /* 0x000fe400078f28ff */
[----:B------:R-:W-:Y:S02]  /*25c30*/  SHF.R.S32.HI R6, RZ, 0x3, R4 ;  /* 0x00000003ff067819 */ /* 0x000fe40000011404 */
[----:B------:R-:W-:-:S02]  /*25c40*/  LEA.HI R5, R5, R2, RZ, 0x6 ;  /* 0x0000000205057211 */ /* 0x000fc400078f30ff */
[----:B------:R-:W-:Y:S01]  /*25c50*/  LOP3.LUT R2, R7, 0x1c0, RZ, 0xc0, !PT ;  /* 0x000001c007027812 */ /* 0x000fe200078ec0ff */
[----:B------:R-:W-:Y:S01]  /*25c60*/  IMAD.SHL.U32 R7, R3, 0x10, RZ ;  /* 0x0000001003077824 */ /* 0x000fe200078e00ff */
[----:B------:R-:W-:Y:S01]  /*25c70*/  LEA.HI R3, R0, R6, RZ, 0x1d ;  /* 0x0000000600037211 */ /* 0x000fe200078fe8ff */
[----:B------:R-:W-:Y:S01]  /*25c80*/  IMAD.SHL.U32 R8, R5, 0x80, RZ ;  /* 0x0000008005087824 */ /* 0x000fe200078e00ff */
[----:B------:R-:W-:Y:S02]  /*25c90*/  LOP3.LUT R6, R2, 0x38, R4, 0xf8, !PT ;  /* 0x0000003802067812 */ /* 0x000fe400078ef804 */
[----:B------:R-:W-:Y:S02]  /*25ca0*/  SHF.R.U32.HI R9, RZ, 0x3, R2 ;  /* 0x00000003ff097819 */ /* 0x000fe40000011602 */
[----:B------:R-:W-:Y:S02]  /*25cb0*/  SHF.R.S32.HI R5, RZ, 0x1f, R3 ;  /* 0x0000001fff057819 */ /* 0x000fe40000011403 */
[----:B------:R-:W-:-:S02]  /*25cc0*/  LOP3.LUT R4, R7, 0xfffffe00, RZ, 0xc0, !PT ;  /* 0xfffffe0007047812 */ /* 0x000fc400078ec0ff */
[----:B------:R-:W-:Y:S01]  /*25cd0*/  LOP3.LUT R7, R6, R9, RZ, 0x3c, !PT ;  /* 0x0000000906077212 */ /* 0x000fe200078e3cff */
[----:B------:R-:W-:Y:S01]  /*25ce0*/  IMAD.SHL.U32 R6, R3, 0x8, RZ ;  /* 0x0000000803067824 */ /* 0x000fe200078e00ff */
[----:B------:R-:W-:Y:S02]  /*25cf0*/  LEA.HI R3, R5, R3, RZ, 0x3 ;  /* 0x0000000305037211 */ /* 0x000fe400078f18ff */
[----:B------:R-:W-:Y:S02]  /*25d00*/  LOP3.LUT R8, R8, 0xffffe000, RZ, 0xc0, !PT ;  /* 0xffffe00008087812 */ /* 0x000fe400078ec0ff */
[----:B------:R-:W-:Y:S01]  /*25d10*/  LOP3.LUT R5, R2, 0x38, R6, 0xf8, !PT ;  /* 0x0000003802057812 */ /* 0x000fe200078ef806 */
[----:B------:R-:W-:Y:S01]  /*25d20*/  IMAD.SHL.U32 R2, R3, 0x400, RZ ;  /* 0x0000040003027824 */ /* 0x000fe200078e00ff */
[----:B------:R-:W-:Y:S02]  /*25d30*/  IADD3 R7, R7, R8, R4 ;  /* 0x0000000807077210 */ /* 0x000fe40007ffe004 */
[----:B------:R-:W-:-:S02]  /*25d40*/  LOP3.LUT R3, R5, R9, RZ, 0x3c, !PT ;  /* 0x0000000905037212 */ /* 0x000fc400078e3cff */
[----:B------:R-:W-:Y:S01]  /*25d50*/  LOP3.LUT R2, R2, 0xffffe000, RZ, 0xc0, !PT ;  /* 0xffffe00002027812 */ /* 0x000fe200078ec0ff */
[----:B------:R-:W-:-:S03]  /*25d60*/  IMAD.WIDE.U32 R30, R7, 0x2, R36 ;  /* 0x00000002071e7825 */ /* 0x000fc600078e0024 */
[----:B------:R-:W-:Y:S02]  /*25d70*/  IADD3 R2, R3, R2, R4 ;  /* 0x0000000203027210 */ /* 0x000fe40007ffe004 */
[----:B------:R-:W2:Y:S03]  /*25d80*/  LD.E.128 R8, [R30.64] ;  /* 0x000000041e087980 */ /* 0x000ea6000c101d00 */
[----:B------:R-:W-:-:S05]  /*25d90*/  IMAD.WIDE.U32 R28, R2, 0x2, R36 ;  /* 0x00000002021c7825 */ /* 0x000fca00078e0024 */
[----:B------:R-:W3:Y:S01]  /*25da0*/  LD.E.128 R4, [R28.64] ;  /* 0x000000041c047980 */ /* 0x000ee2000c101d00 */
[----:B------:R-:W-:Y:S02]  /*25db0*/  SHF.R.U64 R14, R44, 0x10, R45 ;  /* 0x000000102c0e7819 */ /* 0x000fe4000000122d */
[----:B------:R-:W-:Y:S02]  /*25dc0*/  SHF.R.U64 R2, R40, 0x10, R41 ;  /* 0x0000001028027819 */ /* 0x000fe40000001229 */
[--C-:B------:R-:W-:Y:S02]  /*25dd0*/  SHF.R.U64 R12, R42, 0x10, R43.reuse ;  /* 0x000000102a0c7819 */ /* 0x100fe4000000122b */
[----:B------:R-:W-:Y:S02]  /*25de0*/  SHF.R.U32.HI R13, RZ, 0x10, R43 ;  /* 0x00000010ff0d7819 */ /* 0x000fe4000001162b */
[----:B------:R-:W-:Y:S02]  /*25df0*/  PRMT R20, R85, 0x5432, R14 ;  /* 0x0000543255147816 */ /* 0x000fe4000000000e */
[----:B------:R-:W-:-:S02]  /*25e00*/  SHF.R.U32.HI R15, RZ, 0x10, R45 ;  /* 0x00000010ff0f7819 */ /* 0x000fc4000001162d */
[----:B------:R-:W-:Y:S01]  /*25e10*/  PRMT R27, R87, 0x5432, R2 ;  /* 0x00005432571b7816 */ /* 0x000fe20000000002 */
[----:B------:R-:W-:Y:S01]  /*25e20*/  IMAD.U32 R34, R20, 0x10000, RZ ;  /* 0x0001000014227824 */ /* 0x000fe200078e00ff */
[C---:B------:R-:W-:Y:S02]  /*25e30*/  PRMT R22, R88.reuse, 0x5432, R12 ;  /* 0x0000543258167816 */ /* 0x040fe4000000000c */
[----:B------:R-:W-:Y:S01]  /*25e40*/  PRMT R21, R88, 0x5410, R13 ;  /* 0x0000541058157816 */ /* 0x000fe2000000000d */
[----:B------:R-:W-:Y:S01]  /*25e50*/  IMAD.U32 R33, R27, 0x10000, RZ ;  /* 0x000100001b217824 */ /* 0x000fe200078e00ff */
[----:B------:R-:W-:Y:S02]  /*25e60*/  PRMT R19, R85, 0x5410, R15 ;  /* 0x0000541055137816 */ /* 0x000fe4000000000f */
[----:B------:R-:W-:Y:S02]  /*25e70*/  SHF.R.U32.HI R3, RZ, 0x10, R41 ;  /* 0x00000010ff037819 */ /* 0x000fe40000011629 */
[----:B------:R-:W-:Y:S01]  /*25e80*/  LOP3.LUT R38, R20, 0xffff0000, RZ, 0xc0, !PT ;  /* 0xffff000014267812 */ /* 0x000fe200078ec0ff */
[----:B------:R-:W-:Y:S01]  /*25e90*/  IMAD.U32 R35, R19, 0x10000, RZ ;  /* 0x0001000013237824 */ /* 0x000fe200078e00ff */
[----:B------:R-:W-:-:S02]  /*25ea0*/  PRMT R23, R87, 0x5410, R3 ;  /* 0x0000541057177816 */ /* 0x000fc40000000003 */
[--C-:B------:R-:W-:Y:S02]  /*25eb0*/  SHF.R.U64 R18, R46, 0x10, R47.reuse ;  /* 0x000000102e127819 */ /* 0x100fe4000000122f */
[----:B------:R-:W-:Y:S01]  /*25ec0*/  SHF.R.U32.HI R17, RZ, 0x10, R47 ;  /* 0x00000010ff117819 */ /* 0x000fe2000001162f */
[----:B------:R-:W-:Y:S01]  /*25ed0*/  IMAD.U32 R20, R23, 0x10000, RZ ;  /* 0x0001000017147824 */ /* 0x000fe200078e00ff */
[C---:B------:R-:W-:Y:S02]  /*25ee0*/  PRMT R18, R86.reuse, 0x5432, R18 ;  /* 0x0000543256127816 */ /* 0x040fe40000000012 */
[----:B------:R-:W-:Y:S02]  /*25ef0*/  LOP3.LUT R39, R19, 0xffff0000, RZ, 0xc0, !PT ;  /* 0xffff000013277812 */ /* 0x000fe400078ec0ff */
[----:B------:R-:W-:Y:S01]  /*25f00*/  PRMT R17, R86, 0x5410, R17 ;  /* 0x0000541056117816 */ /* 0x000fe20000000011 */
[C---:B--2---:R-:W-:Y:S01]  /*25f10*/  IMAD.U32 R13, R11.reuse, 0x10000, RZ ;  /* 0x000100000b0d7824 */ /* 0x044fe200078e00ff */
[----:B------:R-:W-:Y:S01]  /*25f20*/  LOP3.LUT R12, R11, 0xffff0000, RZ, 0xc0, !PT ;  /* 0xffff00000b0c7812 */ /* 0x000fe200078ec0ff */
[C---:B------:R-:W-:Y:S01]  /*25f30*/  IMAD.U32 R26, R8.reuse, 0x10000, RZ ;  /* 0x00010000081a7824 */ /* 0x040fe200078e00ff */
[----:B------:R-:W-:Y:S01]  /*25f40*/  LOP3.LUT R25, R8, 0xffff0000, RZ, 0xc0, !PT ;  /* 0xffff000008197812 */ /* 0x000fe200078ec0ff */
[C---:B------:R-:W-:Y:S01]  /*25f50*/  IMAD.U32 R24, R9.reuse, 0x10000, RZ ;  /* 0x0001000009187824 */ /* 0x040fe200078e00ff */
[----:B------:R-:W-:Y:S01]  /*25f60*/  LOP3.LUT R16, R9, 0xffff0000, RZ, 0xc0, !PT ;  /* 0xffff000009107812 */ /* 0x000fe200078ec0ff */
[C---:B------:R-:W-:Y:S01]  /*25f70*/  IMAD.U32 R15, R10.reuse, 0x10000, RZ ;  /* 0x000100000a0f7824 */ /* 0x040fe200078e00ff */
[----:B------:R-:W-:Y:S01]  /*25f80*/  LOP3.LUT R14, R10, 0xffff0000, RZ, 0xc0, !PT ;  /* 0xffff00000a0e7812 */ /* 0x000fe200078ec0ff */
[C---:B---3--:R-:W-:Y:S01]  /*25f90*/  IMAD.U32 R11, R4.reuse, 0x10000, RZ ;  /* 0x00010000040b7824 */ /* 0x048fe200078e00ff */
[----:B------:R-:W-:Y:S01]  /*25fa0*/  LOP3.LUT R10, R4, 0xffff0000, RZ, 0xc0, !PT ;  /* 0xffff0000040a7812 */ /* 0x000fe200078ec0ff */
[C---:B------:R-:W-:Y:S01]  /*25fb0*/  IMAD.U32 R9, R5.reuse, 0x10000, RZ ;  /* 0x0001000005097824 */ /* 0x040fe200078e00ff */
[----:B------:R-:W-:Y:S01]  /*25fc0*/  LOP3.LUT R8, R5, 0xffff0000, RZ, 0xc0, !PT ;  /* 0xffff000005087812 */ /* 0x000fe200078ec0ff */
[C---:B------:R-:W-:Y:S01]  /*25fd0*/  IMAD.U32 R5, R6.reuse, 0x10000, RZ ;  /* 0x0001000006057824 */ /* 0x040fe200078e00ff */
[----:B------:R-:W-:Y:S01]  /*25fe0*/  LOP3.LUT R4, R6, 0xffff0000, RZ, 0xc0, !PT ;  /* 0xffff000006047812 */ /* 0x000fe200078ec0ff */
[----:B------:R-:W-:Y:S01]  /*25ff0*/  FMUL.FTZ R6, R11, R34 ;  /* 0x000000220b067220 */ /* 0x000fe20000410000 */
[C---:B------:R-:W-:Y:S01]  /*26000*/  LOP3.LUT R2, R7.reuse, 0xffff0000, RZ, 0xc0, !PT ;  /* 0xffff000007027812 */ /* 0x040fe200078ec0ff */
[----:B------:R-:W-:-:S02]  /*26010*/  IMAD.U32 R3, R7, 0x10000, RZ ;  /* 0x0001000007037824 */ /* 0x000fc400078e00ff */
[-C--:B------:R-:W-:Y:S01]  /*26020*/  FMUL.FTZ R7, R11, R33.reuse ;  /* 0x000000210b077220 */ /* 0x080fe20000410000 */
[----:B------:R-:W-:Y:S01]  /*26030*/  LOP3.LUT R11, R27, 0xffff0000, RZ, 0xc0, !PT ;  /* 0xffff00001b0b7812 */ /* 0x000fe200078ec0ff */
[----:B------:R-:W-:Y:S02]  /*26040*/  FFMA.FTZ R33, R26, R33, -R6 ;  /* 0x000000211a217223 */ /* 0x000fe40000010806 */
[----:B------:R-:W-:Y:S02]  /*26050*/  FMUL.FTZ R6, R10, R38 ;  /* 0x000000260a067220 */ /* 0x000fe40000410000 */
[----:B------:R-:W-:Y:S02]  /*26060*/  FFMA.FTZ R27, R26, R34, R7 ;  /* 0x000000221a1b7223 */ /* 0x000fe40000010007 */
[----:B------:R-:W-:Y:S02]  /*26070*/  FFMA.FTZ R26, R25, R11, -R6 ;  /* 0x0000000b191a7223 */ /* 0x000fe40000010806 */
[----:B------:R-:W-:-:S02]  /*26080*/  FMUL.FTZ R7, R9, R35 ;  /* 0x0000002309077220 */ /* 0x000fc40000410000 */
[-C--:B------:R-:W-:Y:S01]  /*26090*/  FMUL.FTZ R6, R9, R20.reuse ;  /* 0x0000001409067220 */ /* 0x080fe20000410000 */
[----:B------:R-:W-:Y:S01]  /*260a0*/  LOP3.LUT R9, R23, 0xffff0000, RZ, 0xc0, !PT ;  /* 0xffff000017097812 */ /* 0x000fe200078ec0ff */
[----:B------:R-:W-:Y:S02]  /*260b0*/  IMAD.U32 R23, R22, 0x10000, RZ ;  /* 0x0001000016177824 */ /* 0x000fe400078e00ff */
[----:B------:R-:W-:Y:S02]  /*260c0*/  FMUL.FTZ R10, R10, R11 ;  /* 0x0000000b0a0a7220 */ /* 0x000fe40000410000 */
[C---:B------:R-:W-:Y:S02]  /*260d0*/  FFMA.FTZ R20, R24.reuse, R20, -R7 ;  /* 0x0000001418147223 */ /* 0x040fe40000010807 */
[----:B------:R-:W-:Y:S02]  /*260e0*/  FFMA.FTZ R19, R24, R35, R6 ;  /* 0x0000002318137223 */ /* 0x000fe40000010006 */
[----:B------:R-:W-:-:S02]  /*260f0*/  FMUL.FTZ R7, R8, R39 ;  /* 0x0000002708077220 */ /* 0x000fc40000410000 */
[C---:B------:R-:W-:Y:S01]  /*26100*/  IMAD.U32 R24, R18.reuse, 0x10000, RZ ;  /* 0x0001000012187824 */ /* 0x040fe200078e00ff */
[----:B------:R-:W-:Y:S01]  /*26110*/  LOP3.LUT R18, R18, 0xffff0000, RZ, 0xc0, !PT ;  /* 0xffff000012127812 */ /* 0x000fe200078ec0ff */
[----:B------:R-:W-:Y:S02]  /*26120*/  FMUL.FTZ R6, R8, R9 ;  /* 0x0000000908067220 */ /* 0x000fe40000410000 */
[C---:B------:R-:W-:Y:S01]  /*26130*/  IMAD.U32 R34, R17.reuse, 0x10000, RZ ;  /* 0x0001000011227824 */ /* 0x040fe200078e00ff */
[----:B------:R-:W-:Y:S01]  /*26140*/  LOP3.LUT R17, R17, 0xffff0000, RZ, 0xc0, !PT ;  /* 0xffff000011117812 */ /* 0x000fe200078ec0ff */
[----:B------:R-:W-:Y:S02]  /*26150*/  IMAD.U32 R11, R21, 0x10000, RZ ;  /* 0x00010000150b7824 */ /* 0x000fe400078e00ff */
[----:B------:R-:W-:Y:S02]  /*26160*/  FMUL.FTZ R8, R5, R23 ;  /* 0x0000001705087220 */ /* 0x000fe40000410000 */
[----:B------:R-:W-:-:S02]  /*26170*/  FFMA.FTZ R25, R25, R38, R10 ;  /* 0x0000002619197223 */ /* 0x000fc4000001000a */
[C---:B------:R-:W-:Y:S02]  /*26180*/  FFMA.FTZ R9, R16.reuse, R9, -R7 ;  /* 0x0000000910097223 */ /* 0x040fe40000010807 */
[----:B------:R-:W-:Y:S02]  /*26190*/  FMUL.FTZ R10, R5, R24 ;  /* 0x00000018050a7220 */ /* 0x000fe40000410000 */
[----:B------:R-:W-:Y:S01]  /*261a0*/  FFMA.FTZ R5, R16, R39, R6 ;  /* 0x0000002710057223 */ /* 0x000fe20000010006 */
[----:B------:R-:W-:Y:S01]  /*261b0*/  LOP3.LUT R16, R22, 0xffff0000, RZ, 0xc0, !PT ;  /* 0xffff000016107812 */ /* 0x000fe200078ec0ff */
[----:B------:R-:W-:Y:S01]  /*261c0*/  FMUL.FTZ R7, R3, R34 ;  /* 0x0000002203077220 */ /* 0x000fe20000410000 */
[----:B------:R-:W-:Y:S01]  /*261d0*/  F2FP.BF16.PACK_AB R9, R9, R20 ;  /* 0x000000140909723e */ /* 0x000fe200000010ff */
[----:B------:R-:W-:Y:S01]  /*261e0*/  FFMA.FTZ R6, R15, R24, R8 ;  /* 0x000000180f067223 */ /* 0x000fe20000010008 */
[----:B------:R-:W-:Y:S01]  /*261f0*/  LOP3.LUT R8, R21, 0xffff0000, RZ, 0xc0, !PT ;  /* 0xffff000015087812 */ /* 0x000fe200078ec0ff */
[----:B------:R-:W-:Y:S01]  /*26200*/  FMUL.FTZ R3, R3, R11 ;  /* 0x0000000b03037220 */ /* 0x000fe20000410000 */
[----:B------:R-:W-:Y:S01]  /*26210*/  F2FP.BF16.PACK_AB R5, R5, R19 ;  /* 0x000000130505723e */ /* 0x000fe200000010ff */
[----:B------:R-:W-:-:S02]  /*26220*/  FFMA.FTZ R10, R15, R23, -R10 ;  /* 0x000000170f0a7223 */ /* 0x000fc4000001080a */
[C---:B------:R-:W-:Y:S02]  /*26230*/  FFMA.FTZ R15, R13.reuse, R11, -R7 ;  /* 0x0000000b0d0f7223 */ /* 0x040fe40000010807 */
[----:B------:R-:W-:Y:S02]  /*26240*/  FFMA.FTZ R13, R13, R34, R3 ;  /* 0x000000220d0d7223 */ /* 0x000fe40000010003 */
[----:B------:R-:W-:Y:S02]  /*26250*/  FMUL.FTZ R3, R4, R18 ;  /* 0x0000001204037220 */ /* 0x000fe40000410000 */
[----:B------:R-:W-:Y:S02]  /*26260*/  FMUL.FTZ R11, R2, R17 ;  /* 0x00000011020b7220 */ /* 0x000fe40000410000 */
[----:B------:R-:W-:Y:S02]  /*26270*/  FMUL.FTZ R4, R4, R16 ;  /* 0x0000001004047220 */ /* 0x000fe40000410000 */
[----:B------:R-:W-:-:S02]  /*26280*/  FMUL.FTZ R7, R2, R8 ;  /* 0x0000000802077220 */ /* 0x000fc40000410000 */
[----:B------:R-:W-:Y:S02]  /*26290*/  FFMA.FTZ R3, R14, R16, -R3 ;  /* 0x000000100e037223 */ /* 0x000fe40000010803 */
[----:B------:R-:W-:Y:S01]  /*262a0*/  FFMA.FTZ R11, R12, R8, -R11 ;  /* 0x000000080c0b7223 */ /* 0x000fe2000001080b */
[----:B------:R-:W-:Y:S01]  /*262b0*/  F2FP.BF16.PACK_AB R8, R26, R33 ;  /* 0x000000211a08723e */ /* 0x000fe200000010ff */
[----:B------:R-:W-:Y:S01]  /*262c0*/  FFMA.FTZ R2, R14, R18, R4 ;  /* 0x000000120e027223 */ /* 0x000fe20000010004 */
[----:B------:R-:W-:Y:S01]  /*262d0*/  F2FP.BF16.PACK_AB R10, R3, R10 ;  /* 0x0000000a030a723e */ /* 0x000fe200000010ff */
[----:B------:R-:W-:Y:S01]  /*262e0*/  FFMA.FTZ R7, R12, R17, R7 ;  /* 0x000000110c077223 */ /* 0x000fe20000010007 */
[----:B------:R-:W-:Y:S02]  /*262f0*/  F2FP.BF16.PACK_AB R11, R11, R15 ;  /* 0x0000000f0b0b723e */ /* 0x000fe400000010ff */
[----:B------:R-:W-:Y:S02]  /*26300*/  F2FP.BF16.PACK_AB R4, R25, R27 ;  /* 0x0000001b1904723e */ /* 0x000fe400000010ff */
[----:B------:R-:W-:Y:S01]  /*26310*/  F2FP.BF16.PACK_AB R6, R2, R6 ;  /* 0x000000060206723e */ /* 0x000fe200000010ff */
[----:B------:R1:W-:Y:S01]  /*26320*/  ST.E.128 [R30.64], R8 ;  /* 0x000000081e007985 */ /* 0x0003e2000c101d04 */
[----:B------:R-:W-:-:S05]  /*26330*/  F2FP.BF16.PACK_AB R7, R7, R13 ;  /* 0x0000000d0707723e */ /* 0x000fca00000010ff */
[----:B------:R1:W-:Y:S02]  /*26340*/  ST.E.128 [R28.64], R4 ;  /* 0x000000041c007985 */ /* 0x0003e4000c101d04 */
.L_x_1010:
[----:B------:R-:W-:Y:S05]  /*26350*/  BSYNC B1 ;  /* 0x0000000000017941 */ /* 0x000fea0003800000 */
.L_x_1009:
[----:B-1----:R-:W-:Y:S01]  /*26360*/  IADD3 R4, R68, 0x40, RZ ;  /* 0x0000004044047810 */ /* 0x002fe20007ffe0ff */
[----:B------:R-:W-:Y:S02]  /*26370*/  IMAD.MOV.U32 R2, RZ, RZ, R112 ;  /* 0x000000ffff027224 */ /* 0x000fe400078e0070 */
[----:B------:R-:W-:Y:S01]  /*26380*/  IMAD.MOV.U32 R3, RZ, RZ, 0x0 ;  /* 0x00000000ff037424 */ /* 0x000fe200078e00ff */
[----:B------:R-:W-:-:S13]  /*26390*/  ISETP.GE.AND P0, PT, R4, R71, PT ;  /* 0x000000470400720c */ /* 0x000fda0003f06270 */
[----:B------:R-:W-:Y:S05]  /*263a0*/  @P0 RET.REL.NODEC R2 `(_ZN7cutlass13device_kernelIN5flash19enable_sm80_to_sm89INS1_16FlashAttnFwdSm80INS1_25CollectiveMainloopFwdSm80ILi8ELi1ELb0EN4cute5tupleIJNS5_1CILi128EEENS7_ILi64EEENS7_ILi192EEEEEELi192ENS_10bfloat16_tEfNS_4arch4Sm80ELb0ELb1ELb1ELb1ELb1ELb1ELb1ELb1EEENS1_21CollectiveEpilogueFwdINS6_IJS8_SA_S9_EEENS6_IJNS7_ILi1EEESI_SI_EEESC_SE_Li256ELb1ELb1ELb1ELb0EEENS1_36VarlenDynamicPersistentTileSchedulerILi128ELi64ELi256ELi256ELb1ELb1ELb0ELb1ELb0ELb1EEEEEEEEEvNT_6ParamsE) ;  /* 0xfffd9c5002000950 */ /* 0x000fea0003c3ffff */
[----:B------:R-:W-:Y:S01]  /*263b0*/  ISETP.GE.AND P0, PT, R57, R0, PT ;  /* 0x000000003900720c */ /* 0x000fe20003f06270 */
[----:B------:R-:W-:-:S12]  /*263c0*/  BSSY B0, `(.L_x_1015) ;  /* 0x0000072000007945 */ /* 0x000fd80003800000 */
[----:B------:R-:W-:Y:S05]  /*263d0*/  @P0 BRA `(.L_x_1016) ;  /* 0x0000070000000947 */ /* 0x000fea0003800000 */
[----:B------:R-:W-:Y:S01]  /*263e0*/  SHF.R.S32.HI R3, RZ, 0x1f, R4 ;  /* 0x0000001fff037819 */ /* 0x000fe20000011404 */
[----:B------:R-:W-:Y:S01]  /*263f0*/  IMAD.SHL.U32 R2, R4, 0x40, RZ ;  /* 0x0000004004027824 */ /* 0x000fe200078e00ff */
[----:B------:R-:W-:Y:S02]  /*26400*/  LEA.HI R6, R0, R32, RZ, 0x1d ;  /* 0x0000002000067211 */ /* 0x000fe400078fe8ff */
[----:B------:R-:W-:Y:S02]  /*26410*/  LEA.HI R3, R3, R4, RZ, 0x3 ;  /* 0x0000000403037211 */ /* 0x000fe400078f18ff */
[----:B------:R-:W-:Y:S02]  /*26420*/  SHF.R.S32.HI R7, RZ, 0x1f, R6 ;  /* 0x0000001fff077819 */ /* 0x000fe40000011406 */
[----:B------:R-:W-:Y:S01]  /*26430*/  LOP3.LUT R2, R2, 0x1c0, RZ, 0xc0, !PT ;  /* 0x000001c002027812 */ /* 0x000fe200078ec0ff */
[----:B------:R-:W-:Y:S01]  /*26440*/  IMAD.SHL.U32 R5, R3, 0x40, RZ ;  /* 0x0000004003057824 */ /* 0x000fe200078e00ff */
[----:B------:R-:W-:Y:S01]  /*26450*/  LEA.HI R7, R7, R6, RZ, 0x3 ;  /* 0x0000000607077211 */ /* 0x000fe200078f18ff */
[----:B------:R-:W-:Y:S01]  /*26460*/  IMAD.SHL.U32 R6, R6, 0x8, RZ ;  /* 0x0000000806067824 */ /* 0x000fe200078e00ff */
[----:B------:R-:W-:-:S02]  /*26470*/  LOP3.LUT R8, R2, 0x38, R57, 0xf8, !PT ;  /* 0x0000003802087812 */ /* 0x000fc400078ef839 */
[----:B------:R-:W-:Y:S02]  /*26480*/  SHF.R.U32.HI R3, RZ, 0x3, R2 ;  /* 0x00000003ff037819 */ /* 0x000fe40000011602 */
[----:B------:R-:W-:Y:S02]  /*26490*/  LOP3.LUT R5, R5, 0xfffffe00, RZ, 0xc0, !PT ;  /* 0xfffffe0005057812 */ /* 0x000fe400078ec0ff */
[----:B------:R-:W-:Y:S01]  /*264a0*/  LOP3.LUT R2, R2, 0x38, R6, 0xf8, !PT ;  /* 0x0000003802027812 */ /* 0x000fe200078ef806 */
[----:B------:R-:W-:Y:S01]  /*264b0*/  IMAD.SHL.U32 R6, R7, 0x400, RZ ;  /* 0x0000040007067824 */ /* 0x000fe200078e00ff */
[----:B------:R-:W-:Y:S02]  /*264c0*/  LOP3.LUT R7, R5, R8, R3, 0xf6, !PT ;  /* 0x0000000805077212 */ /* 0x000fe400078ef603 */
[----:B------:R-:W-:Y:S02]  /*264d0*/  LOP3.LUT R3, R2, R3, RZ, 0x3c, !PT ;  /* 0x0000000302037212 */ /* 0x000fe400078e3cff */
        /* <DEDUP_REMOVED lines=8> */
[----:B------:R-:W-:Y:S02]  /*26560*/  PRMT R23, R89, 0x5432, R7 ;  /* 0x0000543259177816 */ /* 0x000fe40000000007 */
[--C-:B------:R-:W-:Y:S02]  /*26570*/  SHF.R.U64 R17, R54, 0x10, R55.reuse ;  /* 0x0000001036117819 */ /* 0x100fe40000001237 */
[----:B------:R-:W-:Y:S01]  /*26580*/  SHF.R.U32.HI R18, RZ, 0x10, R55 ;  /* 0x00000010ff127819 */ /* 0x000fe20000011637 */
[----:B------:R-:W-:Y:S01]  /*26590*/  IMAD.U32 R31, R23, 0x10000, RZ ;  /* 0x00010000171f7824 */ /* 0x000fe200078e00ff */
[----:B------:R-:W-:-:S02]  /*265a0*/  SHF.R.U32.HI R16, RZ, 0x10, R53 ;  /* 0x00000010ff107819 */ /* 0x000fc40000011635 */
[----:B------:R-:W-:Y:S02]  /*265b0*/  PRMT R27, R91, 0x5432, R2 ;  /* 0x000054325b1b7816 */ /* 0x000fe40000000002 */
[C---:B------:R-:W-:Y:S02]  /*265c0*/  PRMT R21, R90.reuse, 0x5432, R17 ;  /* 0x000054325a157816 */ /* 0x040fe40000000011 */
[----:B------:R-:W-:Y:S02]  /*265d0*/  PRMT R20, R90, 0x5410, R18 ;  /* 0x000054105a147816 */ /* 0x000fe40000000012 */
[--C-:B------:R-:W-:Y:S02]  /*265e0*/  SHF.R.U64 R5, R50, 0x10, R51.reuse ;  /* 0x0000001032057819 */ /* 0x100fe40000001233 */
[----:B------:R-:W-:Y:S02]  /*265f0*/  SHF.R.U32.HI R6, RZ, 0x10, R51 ;  /* 0x00000010ff067819 */ /* 0x000fe40000011633 */
[----:B------:R-:W-:-:S02]  /*26600*/  PRMT R22, R89, 0x5410, R16 ;  /* 0x0000541059167816 */ /* 0x000fc40000000010 */
[----:B------:R-:W-:Y:S02]  /*26610*/  SHF.R.U32.HI R3, RZ, 0x10, R49 ;  /* 0x00000010ff037819 */ /* 0x000fe40000011631 */
[----:B------:R-:W-:Y:S02]  /*26620*/  LOP3.LUT R23, R23, 0xffff0000, RZ, 0xc0, !PT ;  /* 0xffff000017177812 */ /* 0x000fe400078ec0ff */
[C---:B------:R-:W-:Y:S02]  /*26630*/  PRMT R25, R92.reuse, 0x5432, R5 ;  /* 0x000054325c197816 */ /* 0x040fe40000000005 */
[----:B------:R-:W-:Y:S02]  /*26640*/  PRMT R24, R92, 0x5410, R6 ;  /* 0x000054105c187816 */ /* 0x000fe40000000006 */
[----:B------:R-:W-:Y:S02]  /*26650*/  PRMT R26, R91, 0x5410, R3 ;  /* 0x000054105b1a7816 */ /* 0x000fe40000000003 */
[----:B------:R-:W-:Y:S01]  /*26660*/  LOP3.LUT R39, R22, 0xffff0000, RZ, 0xc0, !PT ;  /* 0xffff000016277812 */ /* 0x000fe200078ec0ff */
        /* <DEDUP_REMOVED lines=12> */
[----:B------:R-:W-:Y:S01]  /*26730*/  IMAD.U32 R15, R27, 0x10000, RZ ;  /* 0x000100001b0f7824 */ /* 0x000fe200078e00ff */
[C---:B------:R-:W-:Y:S01]  /*26740*/  LOP3.LUT R5, R10.reuse, 0xffff0000, RZ, 0xc0, !PT ;  /* 0xffff00000a057812 */ /* 0x040fe200078ec0ff */
[----:B------:R-:W-:Y:S01]  /*26750*/  FMUL.FTZ R9, R13, R31 ;  /* 0x0000001f0d097220 */ /* 0x000fe20000410000 */
[----:B------:R-:W-:Y:S01]  /*26760*/  LOP3.LUT R2, R11, 0xffff0000, RZ, 0xc0, !PT ;  /* 0xffff00000b027812 */ /* 0x000fe200078ec0ff */
[----:B------:R-:W-:-:S02]  /*26770*/  IMAD.U32 R6, R10, 0x10000, RZ ;  /* 0x000100000a067824 */ /* 0x000fc400078e00ff */
[-C--:B------:R-:W-:Y:S01]  /*26780*/  FMUL.FTZ R10, R13, R15.reuse ;  /* 0x0000000f0d0a7220 */ /* 0x080fe20000410000 */
[----:B------:R-:W-:Y:S01]  /*26790*/  LOP3.LUT R13, R27, 0xffff0000, RZ, 0xc0, !PT ;  /* 0xffff00001b0d7812 */ /* 0x000fe200078ec0ff */
[----:B------:R-:W-:Y:S02]  /*267a0*/  FFMA.FTZ R38, R30, R15, -R9 ;  /* 0x0000000f1e267223 */ /* 0x000fe40000010809 */
[----:B------:R-:W-:Y:S02]  /*267b0*/  FMUL.FTZ R9, R12, R23 ;  /* 0x000000170c097220 */ /* 0x000fe40000410000 */
[----:B------:R-:W-:Y:S02]  /*267c0*/  IMAD.U32 R3, R11, 0x10000, RZ ;  /* 0x000100000b037824 */ /* 0x000fe400078e00ff */
[----:B------:R-:W-:Y:S02]  /*267d0*/  IMAD.U32 R15, R22, 0x10000, RZ ;  /* 0x00010000160f7824 */ /* 0x000fe400078e00ff */
[----:B------:R-:W-:-:S02]  /*267e0*/  IMAD.U32 R11, R26, 0x10000, RZ ;  /* 0x000100001a0b7824 */ /* 0x000fc400078e00ff */
[----:B------:R-:W-:Y:S02]  /*267f0*/  FFMA.FTZ R31, R30, R31, R10 ;  /* 0x0000001f1e1f7223 */ /* 0x000fe4000001000a */
[-C--:B------:R-:W-:Y:S02]  /*26800*/  FMUL.FTZ R10, R12, R13.reuse ;  /* 0x0000000d0c0a7220 */ /* 0x080fe40000410000 */
[C---:B------:R-:W-:Y:S02]  /*26810*/  FFMA.FTZ R30, R29.reuse, R13, -R9 ;  /* 0x0000000d1d1e7223 */ /* 0x040fe40000010809 */
[C---:B------:R-:W-:Y:S02]  /*26820*/  FMUL.FTZ R9, R8.reuse, R15 ;  /* 0x0000000f08097220 */ /* 0x040fe40000410000 */
[----:B------:R-:W-:Y:S02]  /*26830*/  FMUL.FTZ R8, R8, R11 ;  /* 0x0000000b08087220 */ /* 0x000fe40000410000 */
[----:B------:R-:W-:-:S02]  /*26840*/  FFMA.FTZ R27, R29, R23, R10 ;  /* 0x000000171d1b7223 */ /* 0x000fc4000001000a */
[----:B------:R-:W-:Y:S01]  /*26850*/  FFMA.FTZ R23, R28, R11, -R9 ;  /* 0x0000000b1c177223 */ /* 0x000fe20000010809 */
[----:B------:R-:W-:Y:S01]  /*26860*/  LOP3.LUT R9, R26, 0xffff0000, RZ, 0xc0, !PT ;  /* 0xffff00001a097812 */ /* 0x000fe200078ec0ff */
[----:B------:R-:W-:Y:S02]  /*26870*/  FFMA.FTZ R22, R28, R15, R8 ;  /* 0x0000000f1c167223 */ /* 0x000fe40000010008 */
[----:B------:R-:W-:Y:S02]  /*26880*/  FMUL.FTZ R8, R7, R39 ;  /* 0x0000002707087220 */ /* 0x000fe40000410000 */
[----:B------:R-:W-:Y:S02]  /*26890*/  IMAD.U32 R15, R25, 0x10000, RZ ;  /* 0x00010000190f7824 */ /* 0x000fe400078e00ff */
[C---:B------:R-:W-:Y:S01]  /*268a0*/  IMAD.U32 R12, R21.reuse, 0x10000, RZ ;  /* 0x00010000150c7824 */ /* 0x040fe200078e00ff */
[----:B------:R-:W-:Y:S01]  /*268b0*/  LOP3.LUT R21, R21, 0xffff0000, RZ, 0xc0, !PT ;  /* 0xffff000015157812 */ /* 0x000fe200078ec0ff */
[----:B------:R-:W-:-:S02]  /*268c0*/  FFMA.FTZ R13, R19, R9, -R8 ;  /* 0x00000009130d7223 */ /* 0x000fc40000010808 */
[----:B------:R-:W-:Y:S02]  /*268d0*/  IMAD.U32 R26, R20, 0x10000, RZ ;  /* 0x00010000141a7824 */ /* 0x000fe400078e00ff */
[----:B------:R-:W-:Y:S01]  /*268e0*/  FMUL.FTZ R7, R7, R9 ;  /* 0x0000000907077220 */ /* 0x000fe20000410000 */
[----:B------:R-:W-:Y:S01]  /*268f0*/  F2FP.BF16.PACK_AB R13, R13, R23 ;  /* 0x000000170d0d723e */ /* 0x000fe200000010ff */
[----:B------:R-:W-:Y:S02]  /*26900*/  IMAD.U32 R11, R24, 0x10000, RZ ;  /* 0x00010000180b7824 */ /* 0x000fe400078e00ff */
[C---:B------:R-:W-:Y:S02]  /*26910*/  FMUL.FTZ R8, R6.reuse, R12 ;  /* 0x0000000c06087220 */ /* 0x040fe40000410000 */
[----:B------:R-:W-:Y:S02]  /*26920*/  FMUL.FTZ R10, R6, R15 ;  /* 0x0000000f060a7220 */ /* 0x000fe40000410000 */
[----:B------:R-:W-:-:S02]  /*26930*/  FMUL.FTZ R6, R3, R26 ;  /* 0x0000001a03067220 */ /* 0x000fc40000410000 */
[----:B------:R-:W-:Y:S01]  /*26940*/  FFMA.FTZ R9, R19, R39, R7 ;  /* 0x0000002713097223 */ /* 0x000fe20000010007 */
[----:B------:R-:W-:Y:S01]  /*26950*/  LOP3.LUT R19, R20, 0xffff0000, RZ, 0xc0, !PT ;  /* 0xffff000014137812 */ /* 0x000fe200078ec0ff */
[C---:B------:R-:W-:Y:S02]  /*26960*/  FFMA.FTZ R15, R18.reuse, R15, -R8 ;  /* 0x0000000f120f7223 */ /* 0x040fe40000010808 */
[----:B------:R-:W-:Y:S01]  /*26970*/  FFMA.FTZ R10, R18, R12, R10 ;  /* 0x0000000c120a7223 */ /* 0x000fe2000001000a */
[----:B------:R-:W-:Y:S01]  /*26980*/  LOP3.LUT R18, R25, 0xffff0000, RZ, 0xc0, !PT ;  /* 0xffff000019127812 */ /* 0x000fe200078ec0ff */
[-C--:B------:R-:W-:Y:S01]  /*26990*/  FMUL.FTZ R3, R3, R11.reuse ;  /* 0x0000000b03037220 */ /* 0x080fe20000410000 */
[----:B------:R-:W-:Y:S01]  /*269a0*/  LOP3.LUT R12, R24, 0xffff0000, RZ, 0xc0, !PT ;  /* 0xffff0000180c7812 */ /* 0x000fe200078ec0ff */
[C---:B------:R-:W-:Y:S01]  /*269b0*/  FFMA.FTZ R11, R16.reuse, R11, -R6 ;  /* 0x0000000b100b7223 */ /* 0x040fe20000010806 */
[----:B------:R-:W-:Y:S01]  /*269c0*/  F2FP.BF16.PACK_AB R9, R9, R22 ;  /* 0x000000160909723e */ /* 0x000fe200000010ff */
[----:B------:R-:W-:-:S02]  /*269d0*/  FFMA.FTZ R7, R16, R26, R3 ;  /* 0x0000001a10077223 */ /* 0x000fc40000010003 */
[C---:B------:R-:W-:Y:S02]  /*269e0*/  FMUL.FTZ R3, R5.reuse, R21 ;  /* 0x0000001505037220 */ /* 0x040fe40000410000 */
[----:B------:R-:W-:Y:S02]  /*269f0*/  FMUL.FTZ R5, R5, R18 ;  /* 0x0000001205057220 */ /* 0x000fe40000410000 */
[C---:B------:R-:W-:Y:S02]  /*26a00*/  FMUL.FTZ R6, R2.reuse, R19 ;  /* 0x0000001302067220 */ /* 0x040fe40000410000 */
[----:B------:R-:W-:Y:S02]  /*26a10*/  FMUL.FTZ R8, R2, R12 ;  /* 0x0000000c02087220 */ /* 0x000fe40000410000 */
[C---:B------:R-:W-:Y:S02]  /*26a20*/  FFMA.FTZ R3, R17.reuse, R18, -R3 ;  /* 0x0000001211037223 */ /* 0x040fe40000010803 */
[----:B------:R-:W-:-:S02]  /*26a30*/  FFMA.FTZ R2, R17, R21, R5 ;  /* 0x0000001511027223 */ /* 0x000fc40000010005 */
[----:B------:R-:W-:Y:S01]  /*26a40*/  FFMA.FTZ R6, R14, R12, -R6 ;  /* 0x0000000c0e067223 */ /* 0x000fe20000010806 */
[----:B------:R-:W-:Y:S01]  /*26a50*/  F2FP.BF16.PACK_AB R12, R30, R38 ;  /* 0x000000261e0c723e */ /* 0x000fe200000010ff */
[----:B------:R-:W-:Y:S01]  /*26a60*/  FFMA.FTZ R5, R14, R19, R8 ;  /* 0x000000130e057223 */ /* 0x000fe20000010008 */
[----:B------:R-:W-:Y:S02]  /*26a70*/  F2FP.BF16.PACK_AB R14, R3, R15 ;  /* 0x0000000f030e723e */ /* 0x000fe400000010ff */
[----:B------:R-:W-:Y:S02]  /*26a80*/  F2FP.BF16.PACK_AB R15, R6, R11 ;  /* 0x0000000b060f723e */ /* 0x000fe400000010ff */
[----:B------:R-:W-:Y:S02]  /*26a90*/  F2FP.BF16.PACK_AB R8, R27, R31 ;  /* 0x0000001f1b08723e */ /* 0x000fe400000010ff */
[----:B------:R-:W-:Y:S01]  /*26aa0*/  F2FP.BF16.PACK_AB R10, R2, R10 ;  /* 0x0000000a020a723e */ /* 0x000fe200000010ff */
[----:B------:R1:W-:Y:S01]  /*26ab0*/  ST.E.128 [R34.64], R12 ;  /* 0x0000000c22007985 */ /* 0x0003e2000c101d04 */
[----:B------:R-:W-:-:S05]  /*26ac0*/  F2FP.BF16.PACK_AB R11, R5, R7 ;  /* 0x00000007050b723e */ /* 0x000fca00000010ff */
[----:B------:R1:W-:Y:S02]  /*26ad0*/  ST.E.128 [R32.64], R8 ;  /* 0x0000000820007985 */ /* 0x0003e4000c101d04 */
.L_x_1016:
[----:B------:R-:W-:Y:S05]  /*26ae0*/  BSYNC B0 ;  /* 0x0000000000007941 */ /* 0x000fea0003800000 */
.L_x_1015:
[----:B------:R-:W-:Y:S01]  /*26af0*/  IADD3 R2, R57, 0x20, RZ ;  /* 0x0000002039027810 */ /* 0x000fe20007ffe0ff */
[----:B------:R-:W-:Y:S03]  /*26b00*/  BSSY B0, `(.L_x_1017) ;  /* 0x000007a000007945 */ /* 0x000fe60003800000 */
[----:B------:R-:W-:-:S13]  /*26b10*/  ISETP.GE.AND P0, PT, R2, R0, PT ;  /* 0x000000000200720c */ /* 0x000fda0003f06270 */
[----:B------:R-:W-:Y:S05]  /*26b20*/  @P0 BRA `(.L_x_1018) ;  /* 0x0000077000000947 */ /* 0x000fea0003800000 */
[----:B------:R-:W-:Y:S01]  /*26b30*/  SHF.R.S32.HI R5, RZ, 0x1f, R2 ;  /* 0x0000001fff057819 */ /* 0x000fe20000011402 */
[----:B------:R-:W-:Y:S01]  /*26b40*/  IMAD.SHL.U32 R6, R4, 0x40, RZ ;  /* 0x0000004004067824 */ /* 0x000fe200078e00ff */
[----:B------:R-:W-:Y:S02]  /*26b50*/  SHF.R.S32.HI R7, RZ, 0x1f, R4 ;  /* 0x0000001fff077819 */ /* 0x000fe40000011404 */
[CC--:B------:R-:W-:Y:S02]  /*26b60*/  LEA.HI R3, R5.reuse, R2.reuse, RZ, 0x3 ;  /* 0x0000000205037211 */ /* 0x0c0fe400078f18ff */
[----:B------:R-:W-:Y:S02]  /*26b70*/  LEA.HI R5, R5, R2, RZ, 0x6 ;  /* 0x0000000205057211 */ /* 0x000fe400078f30ff */
[----:B------:R-:W-:Y:S02]  /*26b80*/  LOP3.LUT R2, R6, 0x1c0, RZ, 0xc0, !PT ;  /* 0x000001c006027812 */ /* 0x000fe400078ec0ff */
[----:B------:R-:W-:-:S02]  /*26b90*/  SHF.R.S32.HI R6, RZ, 0x3, R3 ;  /* 0x00000003ff067819 */ /* 0x000fc40000011403 */
[----:B-1----:R-:W-:Y:S02]  /*26ba0*/  LOP3.LUT R9, R2, 0x38, R3, 0xf8, !PT ;  /* 0x0000003802097812 */ /* 0x002fe400078ef803 */
[----:B------:R-:W-:Y:S01]  /*26bb0*/  LEA.HI R8, R7, R4, RZ, 0x3 ;  /* 0x0000000407087211 */ /* 0x000fe200078f18ff */
[----:B------:R-:W-:Y:S01]  /*26bc0*/  IMAD.SHL.U32 R7, R5, 0x80, RZ ;  /* 0x0000008005077824 */ /* 0x000fe200078e00ff */
[----:B------:R-:W-:Y:S02]  /*26bd0*/  LEA.HI R3, R0, R6, RZ, 0x1d ;  /* 0x0000000600037211 */ /* 0x000fe400078fe8ff */
[----:B------:R-:W-:Y:S01]  /*26be0*/  SHF.R.U32.HI R11, RZ, 0x3, R2 ;  /* 0x00000003ff0b7819 */ /* 0x000fe20000011602 */
[----:B------:R-:W-:Y:S01]  /*26bf0*/  IMAD.SHL.U32 R5, R8, 0x40, RZ ;  /* 0x0000004008057824 */ /* 0x000fe200078e00ff */
[----:B------:R-:W-:Y:S02]  /*26c00*/  SHF.R.S32.HI R6, RZ, 0x1f, R3 ;  /* 0x0000001fff067819 */ /* 0x000fe40000011403 */
[----:B------:R-:W-:Y:S01]  /*26c10*/  LOP3.LUT R10, R7, 0xffffe000, RZ, 0xc0, !PT ;  /* 0xffffe000070a7812 */ /* 0x000fe200078ec0ff */
[----:B------:R-:W-:Y:S01]  /*26c20*/  IMAD.SHL.U32 R7, R3, 0x8, RZ ;  /* 0x0000000803077824 */ /* 0x000fe200078e00ff */
[----:B------:R-:W-:-:S02]  /*26c30*/  LEA.HI R3, R6, R3, RZ, 0x3 ;  /* 0x0000000306037211 */ /* 0x000fc400078f18ff */
[-C--:B------:R-:W-:Y:S02]  /*26c40*/  LOP3.LUT R8, R9, R11.reuse, RZ, 0x3c, !PT ;  /* 0x0000000b09087212 */ /* 0x080fe400078e3cff */
[----:B------:R-:W-:Y:S01]  /*26c50*/  LOP3.LUT R6, R2, 0x38, R7, 0xf8, !PT ;  /* 0x0000003802067812 */ /* 0x000fe200078ef807 */
[----:B------:R-:W-:Y:S01]  /*26c60*/  IMAD.SHL.U32 R2, R3, 0x400, RZ ;  /* 0x0000040003027824 */ /* 0x000fe200078e00ff */
[----:B------:R-:W-:Y:S02]  /*26c70*/  LOP3.LUT R5, R5, 0xfffffe00, RZ, 0xc0, !PT ;  /* 0xfffffe0005057812 */ /* 0x000fe400078ec0ff */
[----:B------:R-:W-:Y:S02]  /*26c80*/  LOP3.LUT R3, R6, R11, RZ, 0x3c, !PT ;  /* 0x0000000b06037212 */ /* 0x000fe400078e3cff */
[----:B------:R-:W-:Y:S02]  /*26c90*/  LOP3.LUT R2, R2, 0xffffe000, RZ, 0xc0, !PT ;  /* 0xffffe00002027812 */ /* 0x000fe400078ec0ff */
[----:B------:R-:W-:-:S02]  /*26ca0*/  IADD3 R8, R8, R10, R5 ;  /* 0x0000000a08087210 */ /* 0x000fc40007ffe005 */
[----:B------:R-:W-:-:S03]  /*26cb0*/  IADD3 R2, R3, R2, R5 ;  /* 0x0000000203027210 */ /* 0x000fc60007ffe005 */
[----:B------:R-:W-:-:S04]  /*26cc0*/  IMAD.WIDE.U32 R34, R8, 0x2, R36 ;  /* 0x0000000208227825 */ /* 0x000fc800078e0024 */
[----:B------:R-:W-:Y:S01]  /*26cd0*/  IMAD.WIDE.U32 R32, R2, 0x2, R36 ;  /* 0x0000000202207825 */ /* 0x000fe200078e0024 */
[----:B------:R-:W2:Y:S04]  /*26ce0*/  LD.E.128 R12, [R34.64] ;  /* 0x00000004220c7980 */ /* 0x000ea8000c101d00 */
[----:B------:R-:W3:Y:S01]  /*26cf0*/  LD.E.128 R8, [R32.64] ;  /* 0x0000000420087980 */ /* 0x000ee2000c101d00 */
[----:B------:R-:W-:Y:S02]  /*26d00*/  SHF.R.U64 R7, R64, 0x10, R65 ;  /* 0x0000001040077819 */ /* 0x000fe40000001241 */
[----:B------:R-:W-:Y:S02]  /*26d10*/  SHF.R.U64 R2, R60, 0x10, R61 ;  /* 0x000000103c027819 */ /* 0x000fe4000000123d */
[----:B------:R-:W-:-:S02]  /*26d20*/  PRMT R23, R93, 0x5432, R7 ;  /* 0x000054325d177816 */ /* 0x000fc40000000007 */
[--C-:B------:R-:W-:Y:S02]  /*26d30*/  SHF.R.U64 R17, R66, 0x10, R67.reuse ;  /* 0x0000001042117819 */ /* 0x100fe40000001243 */
[----:B------:R-:W-:Y:S01]  /*26d40*/  SHF.R.U32.HI R18, RZ, 0x10, R67 ;  /* 0x00000010ff127819 */ /* 0x000fe20000011643 */
[----:B------:R-:W-:Y:S01]  /*26d50*/  IMAD.U32 R31, R23, 0x10000, RZ ;  /* 0x00010000171f7824 */ /* 0x000fe200078e00ff */
[----:B------:R-:W-:Y:S02]  /*26d60*/  SHF.R.U32.HI R16, RZ, 0x10, R65 ;  /* 0x00000010ff107819 */ /* 0x000fe40000011641 */
[----:B------:R-:W-:Y:S02]  /*26d70*/  PRMT R27, R95, 0x5432, R2 ;  /* 0x000054325f1b7816 */ /* 0x000fe40000000002 */
[C---:B------:R-:W-:Y:S02]  /*26d80*/  PRMT R21, R94.reuse, 0x5432, R17 ;  /* 0x000054325e157816 */ /* 0x040fe40000000011 */
[----:B------:R-:W-:-:S02]  /*26d90*/  PRMT R20, R94, 0x5410, R18 ;  /* 0x000054105e147816 */ /* 0x000fc40000000012 */
[--C-:B------:R-:W-:Y:S02]  /*26da0*/  SHF.R.U64 R5, R62, 0x10, R63.reuse ;  /* 0x000000103e057819 */ /* 0x100fe4000000123f */
[----:B------:R-:W-:Y:S02]  /*26db0*/  SHF.R.U32.HI R6, RZ, 0x10, R63 ;  /* 0x00000010ff067819 */ /* 0x000fe4000001163f */
[----:B------:R-:W-:Y:S02]  /*26dc0*/  PRMT R22, R93, 0x5410, R16 ;  /* 0x000054105d167816 */ /* 0x000fe40000000010 */
[----:B------:R-:W-:Y:S02]  /*26dd0*/  SHF.R.U32.HI R3, RZ, 0x10, R61 ;  /* 0x00000010ff037819 */ /* 0x000fe4000001163d */
[----:B------:R-:W-:Y:S02]  /*26de0*/  LOP3.LUT R23, R23, 0xffff0000, RZ, 0xc0, !PT ;  /* 0xffff000017177812 */ /* 0x000fe400078ec0ff */
[----:B------:R-:W-:-:S02]  /*26df0*/  PRMT R25, R96, 0x5432, R5 ;  /* 0x0000543260197816 */ /* 0x000fc40000000005 */
[----:B------:R-:W-:Y:S02]  /*26e00*/  PRMT R24, R96, 0x5410, R6 ;  /* 0x0000541060187816 */ /* 0x000fe40000000006 */
[----:B------:R-:W-:Y:S02]  /*26e10*/  PRMT R26, R95, 0x5410, R3 ;  /* 0x000054105f1a7816 */ /* 0x000fe40000000003 */
[----:B------:R-:W-:Y:S01]  /*26e20*/  LOP3.LUT R39, R22, 0xffff0000, RZ, 0xc0, !PT ;  /* 0xffff000016277812 */ /* 0x000fe200078ec0ff */
[C---:B--2---:R-:W-:Y:S01]  /*26e30*/  IMAD.U32 R28, R13.reuse, 0x10000, RZ ;  /* 0x000100000d1c7824 */ /* 0x044fe200078e00ff */
[----:B------:R-:W-:Y:S01]  /*26e40*/  LOP3.LUT R19, R13, 0xffff0000, RZ, 0xc0, !PT ;  /* 0xffff00000d137812 */ /* 0x000fe200078ec0ff */
[C---:B------:R-:W-:Y:S01]  /*26e50*/  IMAD.U32 R30, R12.reuse, 0x10000, RZ ;  /* 0x000100000c1e7824 */ /* 0x040fe200078e00ff */
[----:B------:R-:W-:Y:S01]  /*26e60*/  LOP3.LUT R29, R12, 0xffff0000, RZ, 0xc0, !PT ;  /* 0xffff00000c1d7812 */ /* 0x000fe200078ec0ff */
[----:B---3--:R-:W-:Y:S01]  /*26e70*/  IMAD.U32 R13, R8, 0x10000, RZ ;  /* 0x00010000080d7824 */ /* 0x008fe200078e00ff */
[C---:B------:R-:W-:Y:S01]  /*26e80*/  LOP3.LUT R17, R14.reuse, 0xffff0000, RZ, 0xc0, !PT ;  /* 0xffff00000e117812 */ /* 0x040fe200078ec0ff */
[----:B------:R-:W-:Y:S01]  /*26e90*/  IMAD.U32 R18, R14, 0x10000, RZ ;  /* 0x000100000e127824 */ /* 0x000fe200078e00ff */
[C---:B------:R-:W-:Y:S01]  /*26ea0*/  LOP3.LUT R14, R15.reuse, 0xffff0000, RZ, 0xc0, !PT ;  /* 0xffff00000f0e7812 */ /* 0x040fe200078ec0ff */
[----:B------:R-:W-:Y:S01]  /*26eb0*/  IMAD.U32 R16, R15, 0x10000, RZ ;  /* 0x000100000f107824 */ /* 0x000fe200078e00ff */
        /* <DEDUP_REMOVED lines=62> */
.L_x_1018:
[----:B------:R-:W-:Y:S05]  /*272a0*/  BSYNC B0 ;  /* 0x0000000000007941 */ /* 0x000fea0003800000 */
.L_x_1017:
[----:B------:R-:W-:Y:S01]  /*272b0*/  IADD3 R5, R57, 0x40, RZ ;  /* 0x0000004039057810 */ /* 0x000fe20007ffe0ff */
[----:B------:R-:W-:Y:S02]  /*272c0*/  IMAD.MOV.U32 R2, RZ, RZ, R112 ;  /* 0x000000ffff027224 */ /* 0x000fe400078e0070 */
[----:B------:R-:W-:Y:S01]  /*272d0*/  IMAD.MOV.U32 R3, RZ, RZ, 0x0 ;  /* 0x00000000ff037424 */ /* 0x000fe200078e00ff */
[----:B------:R-:W-:-:S13]  /*272e0*/  ISETP.GE.AND P0, PT, R5, R0, PT ;  /* 0x000000000500720c */ /* 0x000fda0003f06270 */
[----:B------:R-:W-:Y:S05]  /*272f0*/  @P0 RET.REL.NODEC R2 `(_ZN7cutlass13device_kernelIN5flash19enable_sm80_to_sm89INS1_16FlashAttnFwdSm80INS1_25CollectiveMainloopFwdSm80ILi8ELi1ELb0EN4cute5tupleIJNS5_1CILi128EEENS7_ILi64EEENS7_ILi192EEEEEELi192ENS_10bfloat16_tEfNS_4arch4Sm80ELb0ELb1ELb1ELb1ELb1ELb1ELb1ELb1EEENS1_21CollectiveEpilogueFwdINS6_IJS8_SA_S9_EEENS6_IJNS7_ILi1EEESI_SI_EEESC_SE_Li256ELb1ELb1ELb1ELb0EEENS1_36VarlenDynamicPersistentTileSchedulerILi128ELi64ELi256ELi256ELb1ELb1ELb0ELb1ELb0ELb1EEEEEEEEEvNT_6ParamsE) ;  /* 0xfffd8d0002000950 */ /* 0x000fea0003c3ffff */
[----:B------:R-:W-:Y:S01]  /*27300*/  SHF.R.S32.HI R2, RZ, 0x1f, R5 ;  /* 0x0000001fff027819 */ /* 0x000fe20000011405 */
[----:B------:R-:W-:Y:S01]  /*27310*/  IMAD.SHL.U32 R7, R4, 0x40, RZ ;  /* 0x0000004004077824 */ /* 0x000fe200078e00ff */
[----:B-1----:R-:W-:Y:S02]  /*27320*/  SHF.R.S32.HI R8, RZ, 0x1f, R4 ;  /* 0x0000001fff087819 */ /* 0x002fe40000011404 */
[CC--:B------:R-:W-:Y:S02]  /*27330*/  LEA.HI R3, R2.reuse, R5.reuse, RZ, 0x3 ;  /* 0x0000000502037211 */ /* 0x0c0fe400078f18ff */
[----:B------:R-:W-:Y:S02]  /*27340*/  LEA.HI R5, R2, R5, RZ, 0x6 ;  /* 0x0000000502057211 */ /* 0x000fe400078f30ff */
[----:B------:R-:W-:Y:S02]  /*27350*/  SHF.R.S32.HI R6, RZ, 0x3, R3 ;  /* 0x00000003ff067819 */ /* 0x000fe40000011403 */
[----:B------:R-:W-:-:S02]  /*27360*/  LOP3.LUT R2, R7, 0x1c0, RZ, 0xc0, !PT ;  /* 0x000001c007027812 */ /* 0x000fc400078ec0ff */
[----:B------:R-:W-:Y:S01]  /*27370*/  LEA.HI R7, R8, R4, RZ, 0x3 ;  /* 0x0000000408077211 */ /* 0x000fe200078f18ff */
[----:B------:R-:W-:Y:S01]  /*27380*/  IMAD.SHL.U32 R4, R5, 0x80, RZ ;  /* 0x0000008005047824 */ /* 0x000fe200078e00ff */
[----:B------:R-:W-:Y:S02]  /*27390*/  LEA.HI R0, R0, R6, RZ, 0x1d ;  /* 0x0000000600007211 */ /* 0x000fe400078fe8ff */
[----:B------:R-:W-:Y:S01]  /*273a0*/  LOP3.LUT R5, R2, 0x38, R3, 0xf8, !PT ;  /* 0x0000003802057812 */ /* 0x000fe200078ef803 */
[----:B------:R-:W-:Y:S01]  /*273b0*/  IMAD.SHL.U32 R3, R7, 0x40, RZ ;  /* 0x0000004007037824 */ /* 0x000fe200078e00ff */
[----:B------:R-:W-:Y:S02]  /*273c0*/  SHF.R.S32.HI R6, RZ, 0x1f, R0 ;  /* 0x0000001fff067819 */ /* 0x000fe40000011400 */
[----:B------:R-:W-:Y:S01]  /*273d0*/  LOP3.LUT R7, R4, 0xffffe000, RZ, 0xc0, !PT ;  /* 0xffffe00004077812 */ /* 0x000fe200078ec0ff */
[----:B------:R-:W-:Y:S01]  /*273e0*/  IMAD.SHL.U32 R4, R0, 0x8, RZ ;  /* 0x0000000800047824 */ /* 0x000fe200078e00ff */
[----:B------:R-:W-:-:S02]  /*273f0*/  LEA.HI R0, R6, R0, RZ, 0x3 ;  /* 0x0000000006007211 */ /* 0x000fc400078f18ff */
[----:B------:R-:W-:Y:S02]  /*27400*/  SHF.R.U32.HI R8, RZ, 0x3, R2 ;  /* 0x00000003ff087819 */ /* 0x000fe40000011602 */
[----:B------:R-:W-:Y:S01]  /*27410*/  LOP3.LUT R2, R2, 0x38, R4, 0xf8, !PT ;  /* 0x0000003802027812 */ /* 0x000fe200078ef804 */
[----:B------:R-:W-:Y:S01]  /*27420*/  IMAD.SHL.U32 R0, R0, 0x400, RZ ;  /* 0x0000040000007824 */ /* 0x000fe200078e00ff */
        /* <DEDUP_REMOVED lines=15> */
[C---:B------:R-:W-:Y:S01]  /*27520*/  IMAD.U32 R32, R19.reuse, 0x10000, RZ ;  /* 0x0001000013207824 */ /* 0x040fe200078e00ff */
[----:B------:R-:W-:Y:S01]  /*27530*/  SHF.R.U32.HI R2, RZ, 0x10, R77 ;  /* 0x00000010ff027819 */ /* 0x000fe2000001164d */
[----:B------:R-:W-:Y:S01]  /*27540*/  IMAD.U32 R27, R26, 0x10000, RZ ;  /* 0x000100001a1b7824 */ /* 0x000fe200078e00ff */
[----:B------:R-:W-:Y:S02]  /*27550*/  SHF.R.U64 R3, R78, 0x10, R79 ;  /* 0x000000104e037819 */ /* 0x000fe4000000124f */
[----:B------:R-:W-:Y:S02]  /*27560*/  LOP3.LUT R19, R19, 0xffff0000, RZ, 0xc0, !PT ;  /* 0xffff000013137812 */ /* 0x000fe400078ec0ff */
[----:B------:R-:W-:-:S02]  /*27570*/  PRMT R18, R99, 0x5410, R18 ;  /* 0x0000541063127816 */ /* 0x000fc40000000012 */
[----:B------:R-:W-:Y:S02]  /*27580*/  LOP3.LUT R26, R26, 0xffff0000, RZ, 0xc0, !PT ;  /* 0xffff00001a1a7812 */ /* 0x000fe400078ec0ff */
[----:B------:R-:W-:Y:S02]  /*27590*/  PRMT R22, R101, 0x5410, R2 ;  /* 0x0000541065167816 */ /* 0x000fe40000000002 */
[--C-:B------:R-:W-:Y:S02]  /*275a0*/  SHF.R.U64 R17, R74, 0x10, R75.reuse ;  /* 0x000000104a117819 */ /* 0x100fe4000000124b */
[----:B------:R-:W-:Y:S02]  /*275b0*/  SHF.R.U32.HI R16, RZ, 0x10, R75 ;  /* 0x00000010ff107819 */ /* 0x000fe4000001164b */
[----:B------:R-:W-:Y:S02]  /*275c0*/  PRMT R21, R102, 0x5432, R3 ;  /* 0x0000543266157816 */ /* 0x000fe40000000003 */
[----:B------:R-:W-:-:S02]  /*275d0*/  SHF.R.U32.HI R12, RZ, 0x10, R79 ;  /* 0x00000010ff0c7819 */ /* 0x000fc4000001164f */
        /* <DEDUP_REMOVED lines=11> */
[----:B------:R-:W-:Y:S01]  /*27690*/  LOP3.LUT R9, R4, 0xffff0000, RZ, 0xc0, !PT ;  /* 0xffff000004097812 */ /* 0x000fe200078ec0ff */
[C---:B------:R-:W-:Y:S01]  /*276a0*/  IMAD.U32 R8, R5.reuse, 0x10000, RZ ;  /* 0x0001000005087824 */ /* 0x040fe200078e00ff */
[----:B------:R-:W-:Y:S01]  /*276b0*/  LOP3.LUT R4, R5, 0xffff0000, RZ, 0xc0, !PT ;  /* 0xffff000005047812 */ /* 0x000fe200078ec0ff */
[----:B------:R-:W-:Y:S01]  /*276c0*/  FMUL.FTZ R5, R10, R32 ;  /* 0x000000200a057220 */ /* 0x000fe20000410000 */
[C---:B------:R-:W-:Y:S01]  /*276d0*/  LOP3.LUT R2, R6.reuse, 0xffff0000, RZ, 0xc0, !PT ;  /* 0xffff000006027812 */ /* 0x040fe200078ec0ff */
[----:B------:R-:W-:Y:S01]  /*276e0*/  IMAD.U32 R3, R6, 0x10000, RZ ;  /* 0x0001000006037824 */ /* 0x000fe200078e00ff */
[----:B------:R-:W-:Y:S01]  /*276f0*/  LOP3.LUT R6, R7, 0xffff0000, RZ, 0xc0, !PT ;  /* 0xffff000007067812 */ /* 0x000fe200078ec0ff */
[----:B------:R-:W-:-:S02]  /*27700*/  FFMA.FTZ R33, R25, R27, -R5 ;  /* 0x0000001b19217223 */ /* 0x000fc40000010805 */
[----:B------:R-:W-:Y:S02]  /*27710*/  FMUL.FTZ R10, R10, R27 ;  /* 0x0000001b0a0a7220 */ /* 0x000fe40000410000 */
[----:B------:R-:W-:Y:S02]  /*27720*/  FMUL.FTZ R5, R9, R19 ;  /* 0x0000001309057220 */ /* 0x000fe40000410000 */
[----:B------:R-:W-:Y:S02]  /*27730*/  IMAD.U32 R0, R7, 0x10000, RZ ;  /* 0x0001000007007824 */ /* 0x000fe400078e00ff */
[----:B------:R-:W-:Y:S02]  /*27740*/  IMAD.U32 R27, R18, 0x10000, RZ ;  /* 0x00010000121b7824 */ /* 0x000fe400078e00ff */
[----:B------:R-:W-:Y:S02]  /*27750*/  FMUL.FTZ R9, R9, R26 ;  /* 0x0000001a09097220 */ /* 0x000fe40000410000 */
[----:B------:R-:W-:-:S02]  /*27760*/  IMAD.U32 R7, R22, 0x10000, RZ ;  /* 0x0001000016077824 */ /* 0x000fc400078e00ff */
[----:B------:R-:W-:Y:S02]  /*27770*/  FFMA.FTZ R26, R24, R26, -R5 ;  /* 0x0000001a181a7223 */ /* 0x000fe40000010805 */
[----:B------:R-:W-:Y:S02]  /*27780*/  FMUL.FTZ R5, R8, R27 ;  /* 0x0000001b08057220 */ /* 0x000fe40000410000 */
[----:B------:R-:W-:Y:S01]  /*27790*/  FFMA.FTZ R24, R24, R19, R9 ;  /* 0x0000001318187223 */ /* 0x000fe20000010009 */
[----:B------:R-:W-:Y:S01]  /*277a0*/  LOP3.LUT R9, R22, 0xffff0000, RZ, 0xc0, !PT ;  /* 0xffff000016097812 */ /* 0x000fe200078ec0ff */
[-C--:B------:R-:W-:Y:S02]  /*277b0*/  FMUL.FTZ R8, R8, R7.reuse ;  /* 0x0000000708087220 */ /* 0x080fe40000410000 */
[----:B------:R-:W-:Y:S02]  /*277c0*/  FFMA.FTZ R32, R25, R32, R10 ;  /* 0x0000002019207223 */ /* 0x000fe4000001000a */
[C---:B------:R-:W-:Y:S01]  /*277d0*/  IMAD.U32 R18, R21.reuse, 0x10000, RZ ;  /* 0x0001000015127824 */ /* 0x040fe200078e00ff */
[----:B------:R-:W-:Y:S01]  /*277e0*/  LOP3.LUT R21, R21, 0xffff0000, RZ, 0xc0, !PT ;  /* 0xffff000015157812 */ /* 0x000fe200078ec0ff */
[C---:B------:R-:W-:Y:S01]  /*277f0*/  IMAD.U32 R22, R17.reuse, 0x10000, RZ ;  /* 0x0001000011167824 */ /* 0x040fe200078e00ff */
[----:B------:R-:W-:Y:S01]  /*27800*/  LOP3.LUT R17, R17, 0xffff0000, RZ, 0xc0, !PT ;  /* 0xffff000011117812 */ /* 0x000fe200078ec0ff */
[C---:B------:R-:W-:Y:S01]  /*27810*/  IMAD.U32 R25, R16.reuse, 0x10000, RZ ;  /* 0x0001000010197824 */ /* 0x040fe200078e00ff */
[----:B------:R-:W-:Y:S01]  /*27820*/  LOP3.LUT R16, R16, 0xffff0000, RZ, 0xc0, !PT ;  /* 0xffff000010107812 */ /* 0x000fe200078ec0ff */
[----:B------:R-:W-:-:S02]  /*27830*/  FFMA.FTZ R19, R23, R7, -R5 ;  /* 0x0000000717137223 */ /* 0x000fc40000010805 */
[C---:B------:R-:W-:Y:S01]  /*27840*/  IMAD.U32 R10, R20.reuse, 0x10000, RZ ;  /* 0x00010000140a7824 */ /* 0x040fe200078e00ff */
[----:B------:R-:W-:Y:S01]  /*27850*/  LOP3.LUT R20, R20, 0xffff0000, RZ, 0xc0, !PT ;  /* 0xffff000014147812 */ /* 0x000fe200078ec0ff */
[----:B------:R-:W-:Y:S02]  /*27860*/  FFMA.FTZ R23, R23, R27, R8 ;  /* 0x0000001b17177223 */ /* 0x000fe40000010008 */
[C---:B------:R-:W-:Y:S02]  /*27870*/  FMUL.FTZ R5, R4.reuse, R34 ;  /* 0x0000002204057220 */ /* 0x040fe40000410000 */
[C---:B------:R-:W-:Y:S02]  /*27880*/  FMUL.FTZ R8, R3.reuse, R22 ;  /* 0x0000001603087220 */ /* 0x040fe40000410000 */
[----:B------:R-:W-:Y:S02]  /*27890*/  FMUL.FTZ R7, R3, R18 ;  /* 0x0000001203077220 */ /* 0x000fe40000410000 */
[C---:B------:R-:W-:Y:S01]  /*278a0*/  IMAD.U32 R12, R11.reuse, 0x10000, RZ ;  /* 0x000100000b0c7824 */ /* 0x040fe200078e00ff */
[----:B------:R-:W-:Y:S01]  /*278b0*/  LOP3.LUT R11, R11, 0xffff0000, RZ, 0xc0, !PT ;  /* 0xffff00000b0b7812 */ /* 0x000fe200078ec0ff */
[----:B------:R-:W-:-:S02]  /*278c0*/  FMUL.FTZ R4, R4, R9 ;  /* 0x0000000904047220 */ /* 0x000fc40000410000 */
[C---:B------:R-:W-:Y:S02]  /*278d0*/  FMUL.FTZ R3, R0.reuse, R25 ;  /* 0x0000001900037220 */ /* 0x040fe40000410000 */
[----:B------:R-:W-:Y:S02]  /*278e0*/  FMUL.FTZ R0, R0, R10 ;  /* 0x0000000a00007220 */ /* 0x000fe40000410000 */
[C---:B------:R-:W-:Y:S02]  /*278f0*/  FFMA.FTZ R9, R15.reuse, R9, -R5 ;  /* 0x000000090f097223 */ /* 0x040fe40000010805 */
[----:B------:R-:W-:Y:S01]  /*27900*/  FFMA.FTZ R5, R15, R34, R4 ;  /* 0x000000220f057223 */ /* 0x000fe20000010004 */
[----:B------:R-:W-:Y:S01]  /*27910*/  F2FP.BF16.PACK_AB R4, R24, R32 ;  /* 0x000000201804723e */ /* 0x000fe200000010ff */
[----:B------:R-:W-:Y:S01]  /*27920*/  FFMA.FTZ R3, R12, R10, -R3 ;  /* 0x0000000a0c037223 */ /* 0x000fe20000010803 */
[----:B------:R-:W-:Y:S01]  /*27930*/  F2FP.BF16.PACK_AB R9, R9, R19 ;  /* 0x000000130909723e */ /* 0x000fe200000010ff */
[----:B------:R-:W-:Y:S01]  /*27940*/  FFMA.FTZ R15, R14, R18, -R8 ;  /* 0x000000120e0f7223 */ /* 0x000fe20000010808 */
[----:B------:R-:W-:Y:S01]  /*27950*/  F2FP.BF16.PACK_AB R8, R26, R33 ;  /* 0x000000211a08723e */ /* 0x000fe200000010ff */
[----:B------:R-:W-:Y:S01]  /*27960*/  FFMA.FTZ R12, R12, R25, R0 ;  /* 0x000000190c0c7223 */ /* 0x000fe20000010000 */
[----:B------:R-:W-:Y:S01]  /*27970*/  F2FP.BF16.PACK_AB R5, R5, R23 ;  /* 0x000000170505723e */ /* 0x000fe200000010ff */
[----:B------:R-:W-:-:S02]  /*27980*/  FFMA.FTZ R14, R14, R22, R7 ;  /* 0x000000160e0e7223 */ /* 0x000fc40000010007 */
[----:B------:R-:W-:Y:S02]  /*27990*/  FMUL.FTZ R10, R2, R17 ;  /* 0x00000011020a7220 */ /* 0x000fe40000410000 */
[----:B------:R-:W-:Y:S02]  /*279a0*/  FMUL.FTZ R0, R6, R16 ;  /* 0x0000001006007220 */ /* 0x000fe40000410000 */
[-C--:B------:R-:W-:Y:S02]  /*279b0*/  FMUL.FTZ R2, R2, R21.reuse ;  /* 0x0000001502027220 */ /* 0x080fe40000410000 */
[-C--:B------:R-:W-:Y:S02]  /*279c0*/  FMUL.FTZ R7, R6, R20.reuse ;  /* 0x0000001406077220 */ /* 0x080fe40000410000 */
[----:B------:R-:W-:Y:S02]  /*279d0*/  FFMA.FTZ R10, R13, R21, -R10 ;  /* 0x000000150d0a7223 */ /* 0x000fe4000001080a */
[----:B------:R-:W-:-:S02]  /*279e0*/  FFMA.FTZ R0, R11, R20, -R0 ;  /* 0x000000140b007223 */ /* 0x000fc40000010800 */
[----:B------:R-:W-:Y:S01]  /*279f0*/  FFMA.FTZ R6, R13, R17, R2 ;  /* 0x000000110d067223 */ /* 0x000fe20000010002 */
[----:B------:R-:W-:Y:S01]  /*27a00*/  F2FP.BF16.PACK_AB R10, R10, R15 ;  /* 0x0000000f0a0a723e */ /* 0x000fe200000010ff */
[----:B------:R-:W-:Y:S01]  /*27a10*/  FFMA.FTZ R7, R11, R16, R7 ;  /* 0x000000100b077223 */ /* 0x000fe20000010007 */
[----:B------:R-:W-:Y:S01]  /*27a20*/  F2FP.BF16.PACK_AB R11, R0, R3 ;  /* 0x00000003000b723e */ /* 0x000fe200000010ff */
[----:B------:R-:W-:Y:S01]  /*27a30*/  IMAD.MOV.U32 R2, RZ, RZ, R112 ;  /* 0x000000ffff027224 */ /* 0x000fe200078e0070 */
[----:B------:R-:W-:Y:S01]  /*27a40*/  F2FP.BF16.PACK_AB R6, R6, R14 ;  /* 0x0000000e0606723e */ /* 0x000fe200000010ff */
[----:B------:R-:W-:Y:S01]  /*27a50*/  IMAD.MOV.U32 R3, RZ, RZ, 0x0 ;  /* 0x00000000ff037424 */ /* 0x000fe200078e00ff */
[----:B------:R-:W-:Y:S01]  /*27a60*/  F2FP.BF16.PACK_AB R7, R7, R12 ;  /* 0x0000000c0707723e */ /* 0x000fe200000010ff */
[----:B------:R1:W-:Y:S04]  /*27a70*/  ST.E.128 [R30.64], R8 ;  /* 0x000000081e007985 */ /* 0x0003e8000c101d04 */
[----:B------:R1:W-:Y:S01]  /*27a80*/  ST.E.128 [R28.64], R4 ;  /* 0x000000041c007985 */ /* 0x0003e2000c101d04 */
[----:B------:R-:W-:Y:S05]  /*27a90*/  RET.REL.NODEC R2 `(_ZN7cutlass13device_kernelIN5flash19enable_sm80_to_sm89INS1_16FlashAttnFwdSm80INS1_25CollectiveMainloopFwdSm80ILi8ELi1ELb0EN4cute5tupleIJNS5_1CILi128EEENS7_ILi64EEENS7_ILi192EEEEEELi192ENS_10bfloat16_tEfNS_4arch4Sm80ELb0ELb1ELb1ELb1ELb1ELb1ELb1ELb1EEENS1_21CollectiveEpilogueFwdINS6_IJS8_SA_S9_EEENS6_IJNS7_ILi1EEESI_SI_EEESC_SE_Li256ELb1ELb1ELb1ELb0EEENS1_36VarlenDynamicPersistentTileSchedulerILi128ELi64ELi256ELi256ELb1ELb1ELb0ELb1ELb0ELb1EEEEEEEEEvNT_6ParamsE) ;  /* 0xfffd856002007950 */ /* 0x000fea0003c3ffff */
.L_x_971:
        /* <DEDUP_REMOVED lines=8> */
.L_x_972:
[----:B------:R-:W-:Y:S01]  /*27b20*/  IMAD.MOV.U32 R20, RZ, RZ, R40 ;  /* 0x000000ffff147224 */ /* 0x000fe200078e0028 */
[----:B------:R-:W-:Y:S01]  /*27b30*/  MOV R201, 0x1c1f ;  /* 0x00001c1f00c97802 */ /* 0x000fe20000000f00 */
[----:B------:R-:W-:Y:S01]  /*27b40*/  IMAD.MOV.U32 R2, RZ, RZ, RZ ;  /* 0x000000ffff027224 */ /* 0x000fe200078e00ff */
[----:B------:R-:W-:Y:S02]  /*27b50*/  MOV R237, 0xffffffff ;  /* 0xffffffff00ed7802 */ /* 0x000fe40000000f00 */
[----:B------:R-:W-:Y:S02]  /*27b60*/  MOV R3, 0x27b80 ;  /* 0x00027b8000037802 */ /* 0x000fe40000000f00 */
[----:B-12---:R-:W-:Y:S05]  /*27b70*/  CALL.REL.NOINC `($__internal_13_$__cuda_sm70_shflsync_idx_p) ;  /* 0x0000071000007944 */ /* 0x006fea0003c00000 */
[----:B------:R-:W-:Y:S01]  /*27b80*/  IMAD.MOV.U32 R20, RZ, RZ, R38 ;  /* 0x000000ffff147224 */ /* 0x000fe200078e0026 */
[----:B------:R-:W-:Y:S01]  /*27b90*/  MOV R201, 0x1c1f ;  /* 0x00001c1f00c97802 */ /* 0x000fe20000000f00 */
[----:B------:R-:W-:Y:S01]  /*27ba0*/  IMAD.MOV.U32 R2, RZ, RZ, RZ ;  /* 0x000000ffff027224 */ /* 0x000fe200078e00ff */
[----:B------:R-:W-:Y:S01]  /*27bb0*/  MOV R6, R202 ;  /* 0x000000ca00067202 */ /* 0x000fe20000000f00 */
[----:B------:R-:W-:Y:S01]  /*27bc0*/  IMAD.MOV.U32 R237, RZ, RZ, -0x1 ;  /* 0xffffffffffed7424 */ /* 0x000fe200078e00ff */
[----:B------:R-:W-:-:S02]  /*27bd0*/  MOV R7, R5 ;  /* 0x0000000500077202 */ /* 0x000fc40000000f00 */
[----:B------:R-:W-:Y:S02]  /*27be0*/  MOV R3, 0x27c00 ;  /* 0x00027c0000037802 */ /* 0x000fe40000000f00 */
[----:B------:R-:W-:Y:S05]  /*27bf0*/  CALL.REL.NOINC `($__internal_13_$__cuda_sm70_shflsync_idx_p) ;  /* 0x0000069000007944 */ /* 0x000fea0003c00000 */
[----:B------:R-:W-:Y:S01]  /*27c00*/  IMAD.MOV.U32 R21, RZ, RZ, R202 ;  /* 0x000000ffff157224 */ /* 0x000fe200078e00ca */
[----:B------:R-:W-:Y:S01]  /*27c10*/  MOV R20, R41 ;  /* 0x0000002900147202 */ /* 0x000fe20000000f00 */
[----:B------:R-:W-:Y:S01]  /*27c20*/  IMAD.MOV.U32 R2, RZ, RZ, RZ ;  /* 0x000000ffff027224 */ /* 0x000fe200078e00ff */
[----:B------:R-:W-:Y:S01]  /*27c30*/  MOV R201, 0x1c1f ;  /* 0x00001c1f00c97802 */ /* 0x000fe20000000f00 */
[----:B------:R-:W-:Y:S01]  /*27c40*/  IMAD.MOV.U32 R237, RZ, RZ, -0x1 ;  /* 0xffffffffffed7424 */ /* 0x000fe200078e00ff */
[----:B------:R-:W-:Y:S02]  /*27c50*/  MOV R3, 0x27c70 ;  /* 0x00027c7000037802 */ /* 0x000fe40000000f00 */
[----:B------:R-:W-:Y:S05]  /*27c60*/  CALL.REL.NOINC `($__internal_13_$__cuda_sm70_shflsync_idx_p) ;  /* 0x0000062000007944 */ /* 0x000fea0003c00000 */
[----:B------:R-:W-:Y:S01]  /*27c70*/  MOV R2, R202 ;  /* 0x000000ca00027202 */ /* 0x000fe20000000f00 */
[----:B------:R-:W-:Y:S05]  /*27c80*/  BRA `(.L_x_1020) ;  /* 0xffff887000007947 */ /* 0x000fea000383ffff */
.L_x_975:
[----:B------:R-:W-:Y:S01]  /*27c90*/  IMAD.MOV.U32 R20, RZ, RZ, R39 ;  /* 0x000000ffff147224 */ /* 0x000fe200078e0027 */
[----:B------:R-:W-:Y:S01]  /*27ca0*/  MOV R201, 0x1c1f ;  /* 0x00001c1f00c97802 */ /* 0x000fe20000000f00 */
[----:B------:R-:W-:Y:S01]  /*27cb0*/  IMAD.MOV.U32 R2, RZ, RZ, 0x1 ;  /* 0x00000001ff027424 */ /* 0x000fe200078e00ff */
[----:B------:R-:W-:Y:S02]  /*27cc0*/  MOV R237, 0xffffffff ;  /* 0xffffffff00ed7802 */ /* 0x000fe40000000f00 */
[----:B------:R-:W-:-:S02]  /*27cd0*/  MOV R3, 0x27cf0 ;  /* 0x00027cf000037802 */ /* 0x000fc40000000f00 */
[----:B---3--:R-:W-:Y:S05]  /*27ce0*/  CALL.REL.NOINC `($__internal_13_$__cuda_sm70_shflsync_idx_p) ;  /* 0x000005a000007944 */ /* 0x008fea0003c00000 */
[----:B------:R-:W-:Y:S01]  /*27cf0*/  IMAD.MOV.U32 R7, RZ, RZ, R202 ;  /* 0x000000ffff077224 */ /* 0x000fe200078e00ca */
[----:B------:R-:W-:Y:S01]  /*27d00*/  MOV R20, R40 ;  /* 0x0000002800147202 */ /* 0x000fe20000000f00 */
[----:B------:R-:W-:Y:S01]  /*27d10*/  IMAD.MOV.U32 R2, RZ, RZ, 0x1 ;  /* 0x00000001ff027424 */ /* 0x000fe200078e00ff */
[----:B------:R-:W-:Y:S01]  /*27d20*/  MOV R201, 0x1c1f ;  /* 0x00001c1f00c97802 */ /* 0x000fe20000000f00 */
[----:B------:R-:W-:Y:S01]  /*27d30*/  IMAD.MOV.U32 R237, RZ, RZ, -0x1 ;  /* 0xffffffffffed7424 */ /* 0x000fe200078e00ff */
[----:B------:R-:W-:-:S02]  /*27d40*/  MOV R3, 0x27d60 ;  /* 0x00027d6000037802 */ /* 0x000fc40000000f00 */
[----:B------:R-:W-:Y:S05]  /*27d50*/  CALL.REL.NOINC `($__internal_13_$__cuda_sm70_shflsync_idx_p) ;  /* 0x0000053000007944 */ /* 0x000fea0003c00000 */
[----:B------:R-:W-:Y:S01]  /*27d60*/  IMAD.MOV.U32 R20, RZ, RZ, R38 ;  /* 0x000000ffff147224 */ /* 0x000fe200078e0026 */
[----:B------:R-:W-:Y:S01]  /*27d70*/  MOV R2, 0x1 ;  /* 0x0000000100027802 */ /* 0x000fe20000000f00 */
[----:B------:R-:W-:Y:S01]  /*27d80*/  IMAD.MOV.U32 R201, RZ, RZ, 0x1c1f ;  /* 0x00001c1fffc97424 */ /* 0x000fe200078e00ff */
[----:B------:R-:W-:Y:S01]  /*27d90*/  MOV R237, 0xffffffff ;  /* 0xffffffff00ed7802 */ /* 0x000fe20000000f00 */
[----:B------:R-:W-:Y:S01]  /*27da0*/  IMAD.MOV.U32 R6, RZ, RZ, R202 ;  /* 0x000000ffff067224 */ /* 0x000fe200078e00ca */
[----:B------:R-:W-:-:S02]  /*27db0*/  MOV R3, 0x27dd0 ;  /* 0x00027dd000037802 */ /* 0x000fc40000000f00 */
[----:B------:R-:W-:Y:S05]  /*27dc0*/  CALL.REL.NOINC `($__internal_13_$__cuda_sm70_shflsync_idx_p) ;  /* 0x000004c000007944 */ /* 0x000fea0003c00000 */
        /* <DEDUP_REMOVED lines=9> */
.L_x_1002:
        /* <DEDUP_REMOVED lines=8> */
.L_x_1003:
        /* <DEDUP_REMOVED lines=23> */
.L_x_1006:
[----:B------:R-:W-:Y:S01]  /*28050*/  IMAD.MOV.U32 R20, RZ, RZ, R29 ;  /* 0x000000ffff147224 */ /* 0x000fe200078e001d */
[----:B------:R-:W-:Y:S01]  /*28060*/  MOV R201, 0x1c1f ;  /* 0x00001c1f00c97802 */ /* 0x000fe20000000f00 */
[----:B------:R-:W-:Y:S01]  /*28070*/  IMAD.MOV.U32 R2, RZ, RZ, 0x1 ;  /* 0x00000001ff027424 */ /* 0x000fe200078e00ff */
[----:B------:R-:W-:Y:S02]  /*28080*/  MOV R237, 0xffffffff ;  /* 0xffffffff00ed7802 */ /* 0x000fe40000000f00 */
[----:B------:R-:W-:-:S02]  /*28090*/  MOV R3, 0x280b0 ;  /* 0x000280b000037802 */ /* 0x000fc40000000f00 */
[----:B---34-:R-:W-:Y:S05]  /*280a0*/  CALL.REL.NOINC `($__internal_13_$__cuda_sm70_shflsync_idx_p) ;  /* 0x000001e000007944 */ /* 0x018fea0003c00000 */
        /* <DEDUP_REMOVED lines=10> */
[----:B------:R-:W-:Y:S01]  /*28150*/  MOV R22, R202 ;  /* 0x000000ca00167202 */ /* 0x000fe20000000f00 */
[----:B------:R-:W-:Y:S01]  /*28160*/  IMAD.MOV.U32 R237, RZ, RZ, -0x1 ;  /* 0xffffffffffed7424 */ /* 0x000fe200078e00ff */
[----:B------:R-:W-:-:S02]  /*28170*/  MOV R23, R21 ;  /* 0x0000001500177202 */ /* 0x000fc40000000f00 */
[----:B------:R-:W-:Y:S02]  /*28180*/  MOV R3, 0x281a0 ;  /* 0x000281a000037802 */ /* 0x000fe40000000f00 */
[----:B------:R-:W-:Y:S05]  /*28190*/  CALL.REL.NOINC `($__internal_13_$__cuda_sm70_shflsync_idx_p) ;  /* 0x000000f000007944 */ /* 0x000fea0003c00000 */
        /* <DEDUP_REMOVED lines=9> */
        .weak           $__internal_12_$__cuda_sm70_shflsync_bfly_p
        .type           $__internal_12_$__cuda_sm70_shflsync_bfly_p,@function
        .size           $__internal_12_$__cuda_sm70_shflsync_bfly_p,($__internal_13_$__cuda_sm70_shflsync_idx_p - $__internal_12_$__cuda_sm70_shflsync_bfly_p)
$__internal_12_$__cuda_sm70_shflsync_bfly_p:
[----:B------:R-:W-:Y:S02]  /*28230*/  MOV R156, 0xffffffff ;  /* 0xffffffff009c7802 */ /* 0x000fe40000000f00 */
[----:B------:R-:W-:Y:S02]  /*28240*/  MOV R3, 0x1f ;  /* 0x0000001f00037802 */ /* 0x000fe40000000f00 */
[----:B------:R-:W-:Y:S04]  /*28250*/  WARPSYNC R156 ;  /* 0x0000009c00007348 */ /* 0x000fe80003800000 */
[----:B------:R1:W2:Y:S02]  /*28260*/  SHFL.BFLY PT, R0, R4, R0, R3 ;  /* 0x0c00000004007389 */ /* 0x0002a400000e0003 */
[----:B-1----:R-:W-:-:S04]  /*28270*/  MOV R3, 0x0 ;  /* 0x0000000000037802 */ /* 0x002fc80000000f00 */
[----:B--2---:R-:W-:Y:S05]  /*28280*/  RET.REL.NODEC R2 `(_ZN7cutlass13device_kernelIN5flash19enable_sm80_to_sm89INS1_16FlashAttnFwdSm80INS1_25CollectiveMainloopFwdSm80ILi8ELi1ELb0EN4cute5tupleIJNS5_1CILi128EEENS7_ILi64EEENS7_ILi192EEEEEELi192ENS_10bfloat16_tEfNS_4arch4Sm80ELb0ELb1ELb1ELb1ELb1ELb1ELb1ELb1EEENS1_21CollectiveEpilogueFwdINS6_IJS8_SA_S9_EEENS6_IJNS7_ILi1EEESI_SI_EEESC_SE_Li256ELb1ELb1ELb1ELb0EEENS1_36VarlenDynamicPersistentTileSchedulerILi128ELi64ELi256ELi256ELb1ELb1ELb0ELb1ELb0ELb1EEEEEEEEEvNT_6ParamsE) ;  /* 0xfffd7d7002007950 */ /* 0x004fea0003c3ffff */
        .weak           $__internal_13_$__cuda_sm70_shflsync_idx_p
        .type           $__internal_13_$__cuda_sm70_shflsync_idx_p,@function
        .size           $__internal_13_$__cuda_sm70_shflsync_idx_p,($__internal_14_$__cuda_sm70_shflsync_up_p - $__internal_13_$__cuda_sm70_shflsync_idx_p)
$__internal_13_$__cuda_sm70_shflsync_idx_p:
[----:B------:R-:W-:Y:S04]  /*28290*/  WARPSYNC R237 ;  /* 0x000000ed00007348 */ /* 0x000fe80003800000 */
[----:B------:R1:W2:Y:S02]  /*282a0*/  SHFL.IDX PT, R202, R20, R2, R201 ;  /* 0x0000000214ca7389 */ /* 0x0002a400000e00c9 */
[----:B-1----:R-:W-:Y:S02]  /*282b0*/  MOV R2, R3 ;  /* 0x0000000300027202 */ /* 0x002fe40000000f00 */
[----:B------:R-:W-:-:S04]  /*282c0*/  MOV R3, 0x0 ;  /* 0x0000000000037802 */ /* 0x000fc80000000f00 */
[----:B--2---:R-:W-:Y:S05]  /*282d0*/  RET.REL.NODEC R2 `(_ZN7cutlass13device_kernelIN5flash19enable_sm80_to_sm89INS1_16FlashAttnFwdSm80INS1_25CollectiveMainloopFwdSm80ILi8ELi1ELb0EN4cute5tupleIJNS5_1CILi128EEENS7_ILi64EEENS7_ILi192EEEEEELi192ENS_10bfloat16_tEfNS_4arch4Sm80ELb0ELb1ELb1ELb1ELb1ELb1ELb1ELb1EEENS1_21CollectiveEpilogueFwdINS6_IJS8_SA_S9_EEENS6_IJNS7_ILi1EEESI_SI_EEESC_SE_Li256ELb1ELb1ELb1ELb0EEENS1_36VarlenDynamicPersistentTileSchedulerILi128ELi64ELi256ELi256ELb1ELb1ELb0ELb1ELb0ELb1EEEEEEEEEvNT_6ParamsE) ;  /* 0xfffd7d2002007950 */ /* 0x004fea0003c3ffff */
        .weak           $__internal_14_$__cuda_sm70_shflsync_up_p
        .type           $__internal_14_$__cuda_sm70_shflsync_up_p,@function
        .size           $__internal_14_$__cuda_sm70_shflsync_up_p,($__internal_15_$__cuda_sm70_votesync_ballot - $__internal_14_$__cuda_sm70_shflsync_up_p)
$__internal_14_$__cuda_sm70_shflsync_up_p:
[----:B------:R-:W-:Y:S02]  /*282e0*/  MOV R4, RZ ;  /* 0x000000ff00047202 */ /* 0x000fe40000000f00 */
[----:B------:R-:W-:-:S04]  /*282f0*/  MOV R11, 0xffffffff ;  /* 0xffffffff000b7802 */ /* 0x000fc80000000f00 */
[----:B------:R-:W-:Y:S04]  /*28300*/  WARPSYNC R11 ;  /* 0x0000000b00007348 */ /* 0x000fe80003800000 */
[----:B------:R1:W2:Y:S02]  /*28310*/  SHFL.UP PT, R4, R0, R3, R4 ;  /* 0x0400000300047389 */ /* 0x0002a400000e0004 */
[----:B-1----:R-:W-:-:S04]  /*28320*/  MOV R3, 0x0 ;  /* 0x0000000000037802 */ /* 0x002fc80000000f00 */
[----:B--2---:R-:W-:Y:S05]  /*28330*/  RET.REL.NODEC R2 `(_ZN7cutlass13device_kernelIN5flash19enable_sm80_to_sm89INS1_16FlashAttnFwdSm80INS1_25CollectiveMainloopFwdSm80ILi8ELi1ELb0EN4cute5tupleIJNS5_1CILi128EEENS7_ILi64EEENS7_ILi192EEEEEELi192ENS_10bfloat16_tEfNS_4arch4Sm80ELb0ELb1ELb1ELb1ELb1ELb1ELb1ELb1EEENS1_21CollectiveEpilogueFwdINS6_IJS8_SA_S9_EEENS6_IJNS7_ILi1EEESI_SI_EEESC_SE_Li256ELb1ELb1ELb1ELb0EEENS1_36VarlenDynamicPersistentTileSchedulerILi128ELi64ELi256ELi256ELb1ELb1ELb0ELb1ELb0ELb1EEEEEEEEEvNT_6ParamsE) ;  /* 0xfffd7cc002007950 */ /* 0x004fea0003c3ffff */
        .weak           $__internal_15_$__cuda_sm70_votesync_ballot
        .type           $__internal_15_$__cuda_sm70_votesync_ballot,@function
        .size           $__internal_15_$__cuda_sm70_votesync_ballot,(.L_x_3122 - $__internal_15_$__cuda_sm70_votesync_ballot)
$__internal_15_$__cuda_sm70_votesync_ballot:
[----:B------:R-:W-:Y:S01]  /*28340*/  ISETP.NE.U32.AND P0, PT, R0, 0x1, PT ;  /* 0x000000010000780c */ /* 0x000fe20003f05070 */
[----:B------:R-:W-:-:S04]  /*28350*/  IMAD.MOV.U32 R3, RZ, RZ, -0x1 ;  /* 0xffffffffff037424 */ /* 0x000fc800078e00ff */
[----:B------:R-:W-:Y:S08]  /*28360*/  WARPSYNC R3 ;  /* 0x0000000300007348 */ /* 0x000ff00003800000 */
[----:B------:R-:W-:-:S04]  /*28370*/  VOTE.ANY R0, PT, !P0 ;  /* 0x0000000000007806 */ /* 0x000fc800040e0100 */
[----:B------:R-:W-:Y:S01]  /*28380*/  LOP3.LUT R0, R0, R3, RZ, 0xc0, !PT ;  /* 0x0000000300007212 */ /* 0x000fe200078ec0ff */
[----:B------:R-:W-:-:S04]  /*28390*/  IMAD.MOV.U32 R3, RZ, RZ, 0x0 ;  /* 0x00000000ff037424 */ /* 0x000fc800078e00ff */
[----:B------:R-:W-:Y:S05]  /*283a0*/  RET.REL.NODEC R2 `(_ZN7cutlass13device_kernelIN5flash19enable_sm80_to_sm89INS1_16FlashAttnFwdSm80INS1_25CollectiveMainloopFwdSm80ILi8ELi1ELb0EN4cute5tupleIJNS5_1CILi128EEENS7_ILi64EEENS7_ILi192EEEEEELi192ENS_10bfloat16_tEfNS_4arch4Sm80ELb0ELb1ELb1ELb1ELb1ELb1ELb1ELb1EEENS1_21CollectiveEpilogueFwdINS6_IJS8_SA_S9_EEENS6_IJNS7_ILi1EEESI_SI_EEESC_SE_Li256ELb1ELb1ELb1ELb0EEENS1_36VarlenDynamicPersistentTileSchedulerILi128ELi64ELi256ELi256ELb1ELb1ELb0ELb1ELb0ELb1EEEEEEEEEvNT_6ParamsE) ;  /* 0xfffd7c5002007950 */ /* 0x000fea0003c3ffff */
.L_x_1025:
        /* <DEDUP_REMOVED lines=13> */
.L_x_3122:


//--------------------- .text._ZN7cutlass13device_kernelIN5flash19enable_sm80_to_sm89INS1_16FlashAttnFwdSm80INS1_25CollectiveMainloopFwdSm80ILi8ELi1ELb0EN4cute5tupleIJNS5_1CILi128EEENS7_ILi64EEENS7_ILi192EEEEEELi192ENS_10bfloat16_tEfNS_4arch4Sm80ELb1ELb0ELb1ELb0ELb1ELb0ELb1ELb1EEENS1_21CollectiveEpilogueFwdINS6_IJS8_SA_S9_EEENS6_IJNS7_ILi1EEESI_SI_EEESC_SE_Li256ELb0ELb1ELb1ELb0EEENS1_30DynamicPersistentTileSchedulerILi256ELi256ELb1ELb1ELb0EEEEEEEEEvNT_6ParamsE --------------------------
	.section	.text._ZN7cutlass13device_kernelIN5flash19enable_sm80_to_sm89INS1_16FlashAttnFwdSm80INS1_25CollectiveMainloopFwdSm80ILi8ELi1ELb0EN4cute5tupleIJNS5_1CILi128EEENS7_ILi64EEENS7_ILi192EEEEEELi192ENS_10bfloat16_tEfNS_4arch4Sm80ELb1ELb0ELb1ELb0ELb1ELb0ELb1ELb1EEENS1_21CollectiveEpilogueFwdINS6_IJS8_SA_S9_EEENS6_IJNS7_ILi1EEESI_SI_EEESC_SE_Li256ELb0ELb1ELb1ELb0EEENS1_30DynamicPersistentTileSchedulerILi256ELi256ELb1ELb1ELb0EEEEEEEEEvNT_6ParamsE,"ax",@progbits
	.sectioninfo	@"SHI_REGISTERS=255"
	.align	128
.text._ZN7cutlass13device_kernelIN5flash19enable_sm80_to_sm89INS1_16FlashAttnFwdSm80INS1_25CollectiveMainloopFwdSm80ILi8ELi1ELb0EN4cute5tupleIJNS5_1CILi128EEENS7_ILi64EEENS7_ILi192EEEEEELi192ENS_10bfloat16_tEfNS_4arch4Sm80ELb1ELb0ELb1ELb0ELb1ELb0ELb1ELb1EEENS1_21CollectiveEpilogueFwdINS6_IJS8_SA_S9_EEENS6_IJNS7_ILi1EEESI_SI_EEESC_SE_Li256ELb0ELb1ELb1ELb0EEENS1_30DynamicPersistentTileSchedulerILi256ELi256ELb1ELb1ELb0EEEEEEEEEvNT_6ParamsE:
        .type           _ZN7cutlass13device_kernelIN5flash19enable_sm80_to_sm89INS1_16FlashAttnFwdSm80INS1_25CollectiveMainloopFwdSm80ILi8ELi1ELb0EN4cute5tupleIJNS5_1CILi128EEENS7_ILi64EEENS7_ILi192EEEEEELi192ENS_10bfloat16_tEfNS_4arch4Sm80ELb1ELb0ELb1ELb0ELb1ELb0ELb1ELb1EEENS1_21CollectiveEpilogueFwdINS6_IJS8_SA_S9_EEENS6_IJNS7_ILi1EEESI_SI_EEESC_SE_Li256ELb0ELb1ELb1ELb0EEENS1_30DynamicPersistentTileSchedulerILi256ELi256ELb1ELb1ELb0EEEEEEEEEvNT_6ParamsE,@function
        .size           _ZN7cutlass13device_kernelIN5flash19enable_sm80_to_sm89INS1_16FlashAttnFwdSm80INS1_25CollectiveMainloopFwdSm80ILi8ELi1ELb0EN4cute5tupleIJNS5_1CILi128EEENS7_ILi64EEENS7_ILi192EEEEEELi192ENS_10bfloat16_tEfNS_4arch4Sm80ELb1ELb0ELb1ELb0ELb1ELb0ELb1ELb1EEENS1_21CollectiveEpilogueFwdINS6_IJS8_SA_S9_EEENS6_IJNS7_ILi1EEESI_SI_EEESC_SE_Li256ELb0ELb1ELb1ELb0EEENS1_30DynamicPersistentTileSchedulerILi256ELi256ELb1ELb1ELb0EEEEEEEEEvNT_6ParamsE,(.L_x_3128 - _ZN7cutlass13device_kernelIN5flash19enable_sm80_to_sm89INS1_16FlashAttnFwdSm80INS1_25CollectiveMainloopFwdSm80ILi8ELi1ELb0EN4cute5tupleIJNS5_1CILi128EEENS7_ILi64EEENS7_ILi192EEEEEELi192ENS_10bfloat16_tEfNS_4arch4Sm80ELb1ELb0ELb1ELb0ELb1ELb0ELb1ELb1EEENS1_21CollectiveEpilogueFwdINS6_IJS8_SA_S9_EEENS6_IJNS7_ILi1EEESI_SI_EEESC_SE_Li256ELb0ELb1ELb1ELb0EEENS1_30DynamicPersistentTileSchedulerILi256ELi256ELb1ELb1ELb0EEEEEEEEEvNT_6ParamsE)
        .other          _ZN7cutlass13device_kernelIN5flash19enable_sm80_to_sm89INS1_16FlashAttnFwdSm80INS1_25CollectiveMainloopFwdSm80ILi8ELi1ELb0EN4cute5tupleIJNS5_1CILi128EEENS7_ILi64EEENS7_ILi192EEEEEELi192ENS_10bfloat16_tEfNS_4arch4Sm80ELb1ELb0ELb1ELb0ELb1ELb0ELb1ELb1EEENS1_21CollectiveEpilogueFwdINS6_IJS8_SA_S9_EEENS6_IJNS7_ILi1EEESI_SI_EEESC_SE_Li256ELb0ELb1ELb1ELb0EEENS1_30DynamicPersistentTileSchedulerILi256ELi256ELb1ELb1ELb0EEEEEEEEEvNT_6ParamsE,@"STO_CUDA_ENTRY STV_DEFAULT"
_ZN7cutlass13device_kernelIN5flash19enable_sm80_to_sm89INS1_16FlashAttnFwdSm80INS1_25CollectiveMainloopFwdSm80ILi8ELi1ELb0EN4cute5tupleIJNS5_1CILi128EEENS7_ILi64EEENS7_ILi192EEEEEELi192ENS_10bfloat16_tEfNS_4arch4Sm80ELb1ELb0ELb1ELb0ELb1ELb0ELb1ELb1EEENS1_21CollectiveEpilogueFwdINS6_IJS8_SA_S9_EEENS6_IJNS7_ILi1EEESI_SI_EEESC_SE_Li256ELb0ELb1ELb1ELb0EEENS1_30DynamicPersistentTileSchedulerILi256ELi256ELb1ELb1ELb0EEEEEEEEEvNT_6ParamsE:
[----:B------:R-:W-:-:S03]  /*0000*/  MOV R1, c[0x0][0x28] ;  /* 0x00000a0000017a02 */ /* 0x000fc60000000f00 */
[----:B------:R-:W1:Y:S01]  /*0010*/  S2R R16, SR_TID.X ;  /* 0x0000000000107919 */ /* 0x000e620000002100 */
[----:B------:R-:W-:-:S03]  /*0020*/  IADD3 R1, R1, -0x10, RZ ;  /* 0xfffffff001017810 */ /* 0x000fc60007ffe0ff */
[----:B------:R-:W2:Y:S01]  /*0030*/  S2R R236, SR_CTAID.X ;  /* 0x0000000000ec7919 */ /* 0x000ea20000002500 */
[----:B-1----:R-:W-:-:S05]  /*0040*/  SHF.R.U32.HI R2, RZ, 0x5, R16 ;  /* 0x00000005ff027819 */ /* 0x002fca0000011610 */
[----:B------:R-:W1:Y:S02]  /*0050*/  SHFL.IDX PT, R0, R2, RZ, 0x1f ;  /* 0x00001fff02007589 */ /* 0x000e6400000e0000 */
[----:B-1----:R-:W-:Y:S02]  /*0060*/  ISETP.GE.AND P0, PT, R0, 0x1, PT ;  /* 0x000000010000780c */ /* 0x002fe40003f06270 */
[----:B------:R1:W-:Y:S11]  /*0070*/  STL [R1+0x4], R0 ;  /* 0x0000040001007387 */ /* 0x0003f60000100800 */
[----:B------:R-:W-:Y:S06]  /*0080*/  @P0 BAR.ARV 0x4, 0x100 ;  /* 0x0104000000000b1d */ /* 0x000fec0000002000 */
[----:B--2---:R-:W-:-:S13]  /*0090*/  ISETP.GE.AND P0, PT, R236, c[0x0][0x538], PT ;  /* 0x00014e00ec007a0c */ /* 0x004fda0003f06270 */
[----:B------:R-:W-:Y:S05]  /*00a0*/  @P0 EXIT ;  /* 0x000000000000094d */ /* 0x000fea0003800000 */
[----:B-1----:R-:W-:Y:S01]  /*00b0*/  SHF.R.S32.HI R13, RZ, 0x1f, R16 ;  /* 0x0000001fff0d7819 */ /* 0x002fe20000011410 */
[----:B------:R-:W-:Y:S01]  /*00c0*/  IMAD.MOV.U32 R163, RZ, RZ, 0x20 ;  /* 0x00000020ffa37424 */ /* 0x000fe200078e00ff */
[----:B------:R-:W-:Y:S01]  /*00d0*/  ULDC.64 UR6, c[0x0][0x118] ;  /* 0x0000460000067ab9 */ /* 0x000fe20000000a00 */
[----:B------:R-:W-:Y:S01]  /*00e0*/  IMAD.MOV.U32 R164, RZ, RZ, 0x40 ;  /* 0x00000040ffa47424 */ /* 0x000fe200078e00ff */
[CC--:B------:R-:W-:Y:S02]  /*00f0*/  LEA.HI R5, R13.reuse, R16.reuse, RZ, 0x4 ;  /* 0x000000100d057211 */ /* 0x0c0fe400078f20ff */
[-C--:B------:R-:W-:Y:S02]  /*0100*/  LEA.HI R9, R13, R16.reuse, RZ, 0x3 ;  /* 0x000000100d097211 */ /* 0x080fe400078f18ff */
[----:B------:R-:W-:Y:S02]  /*0110*/  LOP3.LUT R2, R5, 0xfffffff0, RZ, 0xc0, !PT ;  /* 0xfffffff005027812 */ /* 0x000fe400078ec0ff */
[----:B------:R-:W-:-:S02]  /*0120*/  LEA.HI R0, R13, R16, RZ, 0x2 ;  /* 0x000000100d007211 */ /* 0x000fc400078f10ff */
[----:B------:R-:W-:Y:S01]  /*0130*/  SHF.R.S32.HI R214, RZ, 0x3, R9 ;  /* 0x00000003ffd67819 */ /* 0x000fe20000011409 */
[----:B------:R-:W-:Y:S01]  /*0140*/  IMAD.IADD R3, R16, 0x1, -R2 ;  /* 0x0000000110037824 */ /* 0x000fe200078e0a02 */
[----:B------:R-:W-:Y:S02]  /*0150*/  LOP3.LUT R212, R9, 0xfffffff8, RZ, 0xc0, !PT ;  /* 0xfffffff809d47812 */ /* 0x000fe400078ec0ff */
[----:B------:R-:W-:Y:S01]  /*0160*/  SHF.R.S32.HI R4, RZ, 0x4, R5 ;  /* 0x00000004ff047819 */ /* 0x000fe20000011405 */
[----:B------:R-:W-:Y:S01]  /*0170*/  IMAD.SHL.U32 R2, R214, 0x40, RZ ;  /* 0x00000040d6027824 */ /* 0x000fe200078e00ff */
[----:B------:R-:W-:Y:S01]  /*0180*/  LOP3.LUT R0, R0, 0xfffffffc, RZ, 0xc0, !PT ;  /* 0xfffffffc00007812 */ /* 0x000fe200078ec0ff */
[C---:B------:R-:W-:Y:S01]  /*0190*/  IMAD.IADD R212, R16.reuse, 0x1, -R212 ;  /* 0x0000000110d47824 */ /* 0x040fe200078e0ad4 */
[----:B------:R-:W-:Y:S02]  /*01a0*/  LEA.HI R5, R5, R4, RZ, 0x1 ;  /* 0x0000000405057211 */ /* 0x000fe400078f08ff */
[----:B------:R-:W-:Y:S01]  /*01b0*/  SHF.R.S32.HI R8, RZ, 0x1f, R3 ;  /* 0x0000001fff087819 */ /* 0x000fe20000011403 */
[----:B------:R-:W-:Y:S01]  /*01c0*/  IMAD.IADD R7, R16, 0x1, -R0 ;  /* 0x0000000110077824 */ /* 0x000fe200078e0a00 */
[----:B------:R-:W-:Y:S01]  /*01d0*/  LOP3.LUT R0, R2, 0x1c0, RZ, 0xc0, !PT ;  /* 0x000001c002007812 */ /* 0x000fe200078ec0ff */
[----:B------:R-:W-:Y:S01]  /*01e0*/  IMAD.SHL.U32 R197, R212, 0x8, RZ ;  /* 0x00000008d4c57824 */ /* 0x000fe200078e00ff */
[----:B------:R-:W-:-:S02]  /*01f0*/  LOP3.LUT R5, R5, 0xfffffffe, RZ, 0xc0, !PT ;  /* 0xfffffffe05057812 */ /* 0x000fc400078ec0ff */
[----:B------:R-:W-:Y:S02]  /*0200*/  SHF.R.U32.HI R6, RZ, 0x3, R0 ;  /* 0x00000003ff067819 */ /* 0x000fe40000011600 */
[----:B------:R-:W-:Y:S01]  /*0210*/  LOP3.LUT R2, R0, 0x38, R197, 0xf8, !PT ;  /* 0x0000003800027812 */ /* 0x000fe200078ef8c5 */
[----:B------:R-:W-:Y:S01]  /*0220*/  IMAD.IADD R103, R4, 0x1, -R5 ;  /* 0x0000000104677824 */ /* 0x000fe200078e0a05 */
[----:B------:R-:W-:Y:S01]  /*0230*/  LEA.HI R0, R7, R7, RZ, 0x1 ;  /* 0x0000000707007211 */ /* 0x000fe200078f08ff */
[----:B------:R-:W-:Y:S01]  /*0240*/  IMAD.SHL.U32 R4, R212, 0x40, RZ ;  /* 0x00000040d4047824 */ /* 0x000fe200078e00ff */
[----:B------:R-:W-:Y:S02]  /*0250*/  LEA.HI R8, R8, R3, RZ, 0x3 ;  /* 0x0000000308087211 */ /* 0x000fe400078f18ff */
[----:B------:R-:W-:Y:S02]  /*0260*/  LOP3.LUT R11, R2, R6, RZ, 0x3c, !PT ;  /* 0x00000006020b7212 */ /* 0x000fe400078e3cff */
[----:B------:R-:W-:-:S02]  /*0270*/  LOP3.LUT R2, R0, 0x1ffffffe, RZ, 0xc0, !PT ;  /* 0x1ffffffe00027812 */ /* 0x000fc400078ec0ff */
[----:B------:R-:W-:Y:S02]  /*0280*/  LOP3.LUT R0, R4, 0x1c0, RZ, 0xc0, !PT ;  /* 0x000001c004007812 */ /* 0x000fe400078ec0ff */
[----:B------:R-:W-:Y:S01]  /*0290*/  LOP3.LUT R5, R8, 0xfffffff8, RZ, 0xc0, !PT ;  /* 0xfffffff808057812 */ /* 0x000fe200078ec0ff */
[----:B------:R-:W-:Y:S01]  /*02a0*/  IMAD.IADD R12, R7, 0x1, -R2 ;  /* 0x00000001070c7824 */ /* 0x000fe200078e0a02 */
[----:B------:R-:W-:Y:S02]  /*02b0*/  LEA.HI R6, R13, R16, RZ, 0x5 ;  /* 0x000000100d067211 */ /* 0x000fe400078f28ff */
[----:B------:R-:W-:Y:S01]  /*02c0*/  LOP3.LUT R4, R0, 0x8, R9, 0xf8, !PT ;  /* 0x0000000800047812 */ /* 0x000fe200078ef809 */
[----:B------:R-:W-:Y:S01]  /*02d0*/  IMAD.IADD R5, R3, 0x1, -R5 ;  /* 0x0000000103057824 */ /* 0x000fe200078e0a05 */
[----:B------:R-:W-:Y:S02]  /*02e0*/  SHF.R.U32.HI R2, RZ, 0x3, R0 ;  /* 0x00000003ff027819 */ /* 0x000fe40000011600 */
[----:B------:R-:W-:-:S02]  /*02f0*/  SHF.R.S32.HI R166, RZ, 0x5, R6 ;  /* 0x00000005ffa67819 */ /* 0x000fc40000011406 */
[----:B------:R-:W-:Y:S02]  /*0300*/  SHF.R.S32.HI R0, RZ, 0x1f, R6 ;  /* 0x0000001fff007819 */ /* 0x000fe40000011406 */
[----:B------:R-:W-:Y:S02]  /*0310*/  LOP3.LUT R3, R6, 0xffffffe0, RZ, 0xc0, !PT ;  /* 0xffffffe006037812 */ /* 0x000fe400078ec0ff */
[----:B------:R-:W-:Y:S02]  /*0320*/  LEA.HI R0, R0, R166, RZ, 0x3 ;  /* 0x000000a600007211 */ /* 0x000fe400078f18ff */
[----:B------:R-:W-:Y:S01]  /*0330*/  LOP3.LUT R9, R4, R2, RZ, 0x3c, !PT ;  /* 0x0000000204097212 */ /* 0x000fe200078e3cff */
[----:B------:R-:W-:Y:S01]  /*0340*/  IMAD.IADD R15, R16, 0x1, -R3 ;  /* 0x00000001100f7824 */ /* 0x000fe200078e0a03 */
[----:B------:R-:W-:Y:S01]  /*0350*/  LOP3.LUT R2, R0, 0xffffff8, RZ, 0xc0, !PT ;  /* 0x0ffffff800027812 */ /* 0x000fe200078ec0ff */
[----:B------:R-:W-:Y:S01]  /*0360*/  IMAD.SHL.U32 R3, R5, 0x40, RZ ;  /* 0x0000004005037824 */ /* 0x000fe200078e00ff */
[----:B------:R-:W-:Y:S01]  /*0370*/  LEA.HI R7, R13, R16, RZ, 0x6 ;  /* 0x000000100d077211 */ /* 0x000fe200078f30ff */
[----:B------:R-:W-:Y:S01]  /*0380*/  IMAD.SHL.U32 R4, R103, 0x8, RZ ;  /* 0x0000000867047824 */ /* 0x000fe200078e00ff */
[----:B------:R-:W-:Y:S01]  /*0390*/  SHF.R.S32.HI R10, RZ, 0x1f, R15 ;  /* 0x0000001fff0a7819 */ /* 0x000fe2000001140f */
[----:B------:R-:W-:Y:S01]  /*03a0*/  IMAD.IADD R6, R166, 0x1, -R2 ;  /* 0x00000001a6067824 */ /* 0x000fe200078e0a02 */
[----:B------:R-:W-:Y:S01]  /*03b0*/  LOP3.LUT R0, R3, 0x1c0, RZ, 0xc0, !PT ;  /* 0x000001c003007812 */ /* 0x000fe200078ec0ff */
[----:B------:R-:W-:Y:S01]  /*03c0*/  IMAD.SHL.U32 R2, R8, 0x40, RZ ;  /* 0x0000004008027824 */ /* 0x000fe200078e00ff */
[----:B------:R-:W-:Y:S01]  /*03d0*/  LEA.HI R3, R10, R15, RZ, 0x2 ;  /* 0x0000000f0a037211 */ /* 0x000fe200078f10ff */
[----:B------:R-:W-:Y:S01]  /*03e0*/  IMAD.SHL.U32 R7, R7, 0x8, RZ ;  /* 0x0000000807077824 */ /* 0x000fe200078e00ff */
[----:B------:R-:W-:Y:S01]  /*03f0*/  LOP3.LUT R4, R0, 0x8, R4, 0xf8, !PT ;  /* 0x0000000800047812 */ /* 0x000fe200078ef804 */
[----:B------:R-:W-:Y:S01]  /*0400*/  IMAD R103, R103, 0x200, R9 ;  /* 0x0000020067677824 */ /* 0x000fe200078e0209 */
[----:B------:R-:W-:-:S02]  /*0410*/  SHF.R.U32.HI R162, RZ, 0x3, R0 ;  /* 0x00000003ffa27819 */ /* 0x000fc40000011600 */
[----:B------:R-:W-:Y:S02]  /*0420*/  LOP3.LUT R2, R2, 0xfffffe00, RZ, 0xc0, !PT ;  /* 0xfffffe0002027812 */ /* 0x000fe400078ec0ff */
[----:B------:R-:W-:Y:S02]  /*0430*/  SHF.R.S32.HI R0, RZ, 0x2, R3 ;  /* 0x00000002ff007819 */ /* 0x000fe40000011403 */
[----:B------:R-:W-:Y:S01]  /*0440*/  LOP3.LUT R162, R4, R162, RZ, 0x3c, !PT ;  /* 0x000000a204a27212 */ /* 0x000fe200078e3cff */
[----:B------:R-:W-:Y:S01]  /*0450*/  IMAD R166, R166, 0x400, R2 ;  /* 0x00000400a6a67824 */ /* 0x000fe200078e0202 */
[----:B------:R-:W-:Y:S01]  /*0460*/  LOP3.LUT R7, R11, 0x7ffffe00, R7, 0xf8, !PT ;  /* 0x7ffffe000b077812 */ /* 0x000fe200078ef807 */
[----:B------:R-:W-:Y:S01]  /*0470*/  IMAD R14, R6, 0x10, R0 ;  /* 0x00000010060e7824 */ /* 0x000fe200078e0200 */
[----:B------:R-:W-:Y:S01]  /*0480*/  LEA.HI R0, R13, R16, RZ, 0x7 ;  /* 0x000000100d007211 */ /* 0x000fe200078f38ff */
[----:B------:R-:W-:Y:S01]  /*0490*/  IMAD.IADD R166, R166, 0x1, R162 ;  /* 0x00000001a6a67824 */ /* 0x000fe200078e02a2 */
[----:B------:R-:W-:Y:S01]  /*04a0*/  LOP3.LUT R162, R162, R2, RZ, 0xfc, !PT ;  /* 0x00000002a2a27212 */ /* 0x000fe200078efcff */
[----:B------:R-:W-:Y:S01]  /*04b0*/  IMAD.SHL.U32 R182, R7, 0x2, RZ ;  /* 0x0000000207b67824 */ /* 0x000fe200078e00ff */
[----:B------:R-:W-:Y:S01]  /*04c0*/  SHF.R.S32.HI R2, RZ, 0x7, R0 ;  /* 0x00000007ff027819 */ /* 0x000fe20000011400 */
[----:B------:R-:W-:Y:S01]  /*04d0*/  STL [R1+0x8], R14 ;  /* 0x0000080e01007387 */ /* 0x000fe20000100800 */
[----:B------:R-:W-:-:S02]  /*04e0*/  LOP3.LUT R0, R3, 0x7ffffffc, RZ, 0xc0, !PT ;  /* 0x7ffffffc03007812 */ /* 0x000fc400078ec0ff */
[----:B------:R-:W-:Y:S02]  /*04f0*/  IADD3 R208, R197, 0x40, RZ ;  /* 0x00000040c5d07810 */ /* 0x000fe40007ffe0ff */
[----:B------:R-:W-:Y:S01]  /*0500*/  R2P PR, R5, 0x6 ;  /* 0x0000000605007804 */ /* 0x000fe20000000000 */
[----:B------:R-:W-:Y:S01]  /*0510*/  IMAD.IADD R0, R15, 0x1, -R0 ;  /* 0x000000010f007824 */ /* 0x000fe200078e0a00 */
[----:B------:R-:W-:Y:S02]  /*0520*/  IADD3 R207, R197, 0x80, RZ ;  /* 0x00000080c5cf7810 */ /* 0x000fe40007ffe0ff */
[----:B------:R-:W-:Y:S01]  /*0530*/  SHF.R.S32.HI R2, RZ, 0x1f, R197 ;  /* 0x0000001fff027819 */ /* 0x000fe200000114c5 */
[----:B------:R-:W-:Y:S01]  /*0540*/  IMAD.SHL.U32 R225, R0, 0x2, RZ ;  /* 0x0000000200e17824 */ /* 0x000fe200078e00ff */
[----:B------:R-:W-:Y:S01]  /*0550*/  SHF.R.S32.HI R3, RZ, 0x1f, R208 ;  /* 0x0000001fff037819 */ /* 0x000fe200000114d0 */
[----:B------:R-:W-:Y:S01]  /*0560*/  IMAD R0, R12, 0x8, R14 ;  /* 0x000000080c007824 */ /* 0x000fe200078e020e */
[----:B------:R-:W-:-:S02]  /*0570*/  SHF.R.S32.HI R2, RZ, 0x1f, R207 ;  /* 0x0000001fff027819 */ /* 0x000fc400000114cf */
[C---:B------:R-:W-:Y:S02]  /*0580*/  IADD3 R7, R225.reuse, 0x8, RZ ;  /* 0x00000008e1077810 */ /* 0x040fe40007ffe0ff */
[C---:B------:R-:W-:Y:S01]  /*0590*/  IADD3 R6, R225.reuse, 0x10, RZ ;  /* 0x00000010e1067810 */ /* 0x040fe20007ffe0ff */
[----:B------:R1:W-:Y:S01]  /*05a0*/  STL [R1], R0 ;  /* 0x0000000001007387 */ /* 0x0003e20000100800 */
[C---:B------:R-:W-:Y:S02]  /*05b0*/  IADD3 R5, R225.reuse, 0x18, RZ ;  /* 0x00000018e1057810 */ /* 0x040fe40007ffe0ff */
[C---:B------:R-:W-:Y:S02]  /*05c0*/  IADD3 R4, R225.reuse, 0x20, RZ ;  /* 0x00000020e1047810 */ /* 0x040fe40007ffe0ff */
[----:B------:R-:W-:Y:S02]  /*05d0*/  IADD3 R3, R225, 0x28, RZ ;  /* 0x00000028e1037810 */ /* 0x000fe40007ffe0ff */
[----:B------:R-:W-:-:S02]  /*05e0*/  SEL R163, R163, 0xffffffe0, !P1 ;  /* 0xffffffe0a3a37807 */ /* 0x000fc40004800000 */
[C---:B------:R-:W-:Y:S02]  /*05f0*/  IADD3 R2, R225.reuse, 0x30, RZ ;  /* 0x00000030e1027810 */ /* 0x040fe40007ffe0ff */
[----:B------:R-:W-:Y:S02]  /*0600*/  LEA R166, R166, 0xc100, 0x1 ;  /* 0x0000c100a6a67811 */ /* 0x000fe400078e08ff */
[C---:B------:R-:W-:Y:S02]  /*0610*/  IADD3 R252, R225.reuse, 0x40, RZ ;  /* 0x00000040e1fc7810 */ /* 0x040fe40007ffe0ff */
[----:B------:R-:W-:Y:S01]  /*0620*/  IADD3 R251, R225, 0x48, RZ ;  /* 0x00000048e1fb7810 */ /* 0x000fe20007ffe0ff */
[----:B------:R-:W-:Y:S01]  /*0630*/  IMAD.IADD R167, R166, 0x1, R163 ;  /* 0x00000001a6a77824 */ /* 0x000fe200078e02a3 */
[----:B------:R-:W-:Y:S02]  /*0640*/  SHF.R.S32.HI R9, RZ, 0x1f, R7 ;  /* 0x0000001fff097819 */ /* 0x000fe40000011407 */
[----:B------:R-:W-:-:S02]  /*0650*/  LEA R162, R162, 0x100, 0x1 ;  /* 0x00000100a2a27811 */ /* 0x000fc400078e08ff */
[C---:B------:R-:W-:Y:S02]  /*0660*/  IADD3 R249, R225.reuse, 0x58, RZ ;  /* 0x00000058e1f97810 */ /* 0x040fe40007ffe0ff */
[----:B------:R-:W-:Y:S01]  /*0670*/  IADD3 R248, R225, 0x60, RZ ;  /* 0x00000060e1f87810 */ /* 0x000fe20007ffe0ff */
[----:B------:R-:W-:Y:S01]  /*0680*/  IMAD.IADD R163, R163, 0x1, R162 ;  /* 0x00000001a3a37824 */ /* 0x000fe200078e02a2 */
[C---:B-1----:R-:W-:Y:S02]  /*0690*/  IADD3 R0, R225.reuse, 0x38, RZ ;  /* 0x00000038e1007810 */ /* 0x042fe40007ffe0ff */
[----:B------:R-:W-:Y:S02]  /*06a0*/  SHF.R.S32.HI R8, RZ, 0x1f, R6 ;  /* 0x0000001fff087819 */ /* 0x000fe40000011406 */
[----:B------:R-:W-:Y:S02]  /*06b0*/  SHF.R.S32.HI R7, RZ, 0x1f, R5 ;  /* 0x0000001fff077819 */ /* 0x000fe40000011405 */
[----:B------:R-:W-:-:S02]  /*06c0*/  IADD3 R250, R225, 0x50, RZ ;  /* 0x00000050e1fa7810 */ /* 0x000fc40007ffe0ff */
[C---:B------:R-:W-:Y:S02]  /*06d0*/  IADD3 R246, R225.reuse, 0x70, RZ ;  /* 0x00000070e1f67810 */ /* 0x040fe40007ffe0ff */
[C---:B------:R-:W-:Y:S02]  /*06e0*/  IADD3 R245, R225.reuse, 0x78, RZ ;  /* 0x00000078e1f57810 */ /* 0x040fe40007ffe0ff */
[----:B------:R-:W-:Y:S02]  /*06f0*/  SHF.R.S32.HI R6, RZ, 0x1f, R4 ;  /* 0x0000001fff067819 */ /* 0x000fe40000011404 */
[----:B------:R-:W-:Y:S02]  /*0700*/  SHF.R.S32.HI R5, RZ, 0x1f, R3 ;  /* 0x0000001fff057819 */ /* 0x000fe40000011403 */
[----:B------:R-:W-:Y:S02]  /*0710*/  SEL R164, R164, 0xffffffc0, !P2 ;  /* 0xffffffc0a4a47807 */ /* 0x000fe40005000000 */
[----:B------:R-:W-:-:S02]  /*0720*/  IADD3 R247, R225, 0x68, RZ ;  /* 0x00000068e1f77810 */ /* 0x000fc40007ffe0ff */
[C---:B------:R-:W-:Y:S01]  /*0730*/  IADD3 R243, R225.reuse, 0x88, RZ ;  /* 0x00000088e1f37810 */ /* 0x040fe20007ffe0ff */
[----:B------:R-:W-:Y:S01]  /*0740*/  IMAD.IADD R169, R166, 0x1, R164 ;  /* 0x00000001a6a97824 */ /* 0x000fe200078e02a4 */
[----:B------:R-:W-:Y:S01]  /*0750*/  IADD3 R242, R225, 0x90, RZ ;  /* 0x00000090e1f27810 */ /* 0x000fe20007ffe0ff */
[C---:B------:R-:W-:Y:S01]  /*0760*/  IMAD.IADD R165, R164.reuse, 0x1, R162 ;  /* 0x00000001a4a57824 */ /* 0x040fe200078e02a2 */
[----:B------:R-:W-:Y:S01]  /*0770*/  SHF.R.S32.HI R4, RZ, 0x1f, R2 ;  /* 0x0000001fff047819 */ /* 0x000fe20000011402 */
[----:B------:R-:W-:Y:S01]  /*0780*/  IMAD.IADD R168, R167, 0x1, R164 ;  /* 0x00000001a7a87824 */ /* 0x000fe200078e02a4 */
[----:B------:R-:W-:Y:S01]  /*0790*/  SHF.R.S32.HI R3, RZ, 0x1f, R0 ;  /* 0x0000001fff037819 */ /* 0x000fe20000011400 */
[----:B------:R-:W-:Y:S01]  /*07a0*/  IMAD.IADD R164, R164, 0x1, R163 ;  /* 0x00000001a4a47824 */ /* 0x000fe200078e02a3 */
[C---:B------:R-:W-:Y:S02]  /*07b0*/  IADD3 R244, R225.reuse, 0x80, RZ ;  /* 0x00000080e1f47810 */ /* 0x040fe40007ffe0ff */
[----:B------:R-:W-:-:S02]  /*07c0*/  IADD3 R240, R225, 0xa0, RZ ;  /* 0x000000a0e1f07810 */ /* 0x000fc40007ffe0ff */
[C---:B------:R-:W-:Y:S02]  /*07d0*/  IADD3 R239, R225.reuse, 0xa8, RZ ;  /* 0x000000a8e1ef7810 */ /* 0x040fe40007ffe0ff */
[----:B------:R-:W-:Y:S02]  /*07e0*/  SHF.R.S32.HI R2, RZ, 0x1f, R252 ;  /* 0x0000001fff027819 */ /* 0x000fe400000114fc */
[----:B------:R-:W-:Y:S02]  /*07f0*/  SHF.R.S32.HI R0, RZ, 0x1f, R251 ;  /* 0x0000001fff007819 */ /* 0x000fe400000114fb */
[C---:B------:R-:W-:Y:S02]  /*0800*/  IADD3 R241, R225.reuse, 0x98, RZ ;  /* 0x00000098e1f17810 */ /* 0x040fe40007ffe0ff */
[C---:B------:R-:W-:Y:S02]  /*0810*/  IADD3 R238, R225.reuse, 0xb0, RZ ;  /* 0x000000b0e1ee7810 */ /* 0x040fe40007ffe0ff */
        /* <DEDUP_REMOVED lines=11> */
[----:B------:R-:W-:Y:S02]  /*08d0*/  SHF.R.S32.HI R0, RZ, 0x1f, R239 ;  /* 0x0000001fff007819 */ /* 0x000fe400000114ef */
[----:B------:R-:W-:-:S02]  /*08e0*/  LEA R103, R103, 0x6100, 0x1 ;  /* 0x0000610067677811 */ /* 0x000fc400078e08ff */
[----:B------:R-:W-:Y:S02]  /*08f0*/  SHF.R.S32.HI R3, RZ, 0x1f, R241 ;  /* 0x0000001fff037819 */ /* 0x000fe400000114f1 */
[----:B------:R-:W-:Y:S02]  /*0900*/  SHF.R.S32.HI R2, RZ, 0x1f, R238 ;  /* 0x0000001fff027819 */ /* 0x000fe400000114ee */
[----:B------:R-:W-:Y:S02]  /*0910*/  SHF.R.S32.HI R0, RZ, 0x1f, R237 ;  /* 0x0000001fff007819 */ /* 0x000fe400000114ed */
.L_x_1083:
[----:B------:R-:W-:Y:S01]  /*0920*/  IMAD.MOV.U32 R0, RZ, RZ, c[0x0][0x560] ;  /* 0x00015800ff007624 */ /* 0x000fe200078e00ff */
[----:B------:R-:W-:Y:S01]  /*0930*/  MOV R3, R236 ;  /* 0x000000ec00037202 */ /* 0x000fe20000000f00 */
[----:B------:R-:W-:Y:S01]  /*0940*/  YIELD ;  /* 0x0000000000007946 */ /* 0x000fe20003800000 */
[----:B------:R-:W-:Y:S02]  /*0950*/  BSSY B0, `(.L_x_1026) ;  /* 0x0000015000007945 */ /* 0x000fe40003800000 */
[----:B------:R-:W-:-:S13]  /*0960*/  ISETP.NE.AND P0, PT, R0, 0x1, PT ;  /* 0x000000010000780c */ /* 0x000fda0003f05270 */
[----:B------:R-:W-:-:S05]  /*0970*/  @P0 IMAD.HI.U32 R0, R236, c[0x0][0x564], RZ ;  /* 0x00015900ec000a27 */ /* 0x000fca00078e00ff */
[----:B------:R-:W-:-:S04]  /*0980*/  @P0 SHF.R.U32.HI R3, RZ, c[0x0][0x568], R0 ;  /* 0x00015a00ff030a19 */ /* 0x000fc80000011600 */
[----:B------:R-:W-:Y:S01]  /*0990*/  ISETP.GE.AND P0, PT, R3, c[0x0][0x578], PT ;  /* 0x00015e0003007a0c */ /* 0x000fe20003f06270 */
[----:B------:R-:W-:-:S04]  /*09a0*/  IMAD.MOV R2, RZ, RZ, -R3 ;  /* 0x000000ffff027224 */ /* 0x000fc800078e0a03 */
[----:B------:R-:W-:-:S08]  /*09b0*/  IMAD R2, R2, c[0x0][0x560], R236 ;  /* 0x0001580002027a24 */ /* 0x000fd000078e02ec */
[----:B------:R-:W-:Y:S05]  /*09c0*/  @!P0 BRA `(.L_x_1027) ;  /* 0x0000007000008947 */ /* 0x000fea0003800000 */
[----:B------:R-:W-:-:S04]  /*09d0*/  MOV R0, c[0x0][0x56c] ;  /* 0x00015b0000007a02 */ /* 0x000fc80000000f00 */
[----:B------:R-:W-:Y:S02]  /*09e0*/  ISETP.NE.AND P0, PT, R0, 0x1, PT ;  /* 0x000000010000780c */ /* 0x000fe40003f05270 */
[----:B------:R-:W-:-:S11]  /*09f0*/  MOV R0, R2 ;  /* 0x0000000200007202 */ /* 0x000fd60000000f00 */
[----:B------:R-:W-:-:S05]  /*0a00*/  @P0 IMAD.HI.U32 R4, R2, c[0x0][0x570], RZ ;  /* 0x00015c0002040a27 */ /* 0x000fca00078e00ff */
[----:B------:R-:W-:-:S05]  /*0a10*/  @P0 SHF.R.U32.HI R0, RZ, c[0x0][0x574], R4 ;  /* 0x00015d00ff000a19 */ /* 0x000fca0000011604 */
[----:B------:R-:W-:Y:S01]  /*0a20*/  IMAD R4, R0, c[0x0][0x56c], RZ ;  /* 0x00015b0000047a24 */ /* 0x000fe200078e02ff */
[----:B------:R-:W-:Y:S05]  /*0a30*/  BRA `(.L_x_1028) ;  /* 0x0000006000007947 */ /* 0x000fea0003800000 */
.L_x_1027:
[----:B------:R-:W-:-:S04]  /*0a40*/  MOV R0, c[0x0][0x554] ;  /* 0x0001550000007a02 */ /* 0x000fc80000000f00 */
[----:B------:R-:W-:Y:S02]  /*0a50*/  ISETP.NE.AND P0, PT, R0, 0x1, PT ;  /* 0x000000010000780c */ /* 0x000fe40003f05270 */
[----:B------:R-:W-:-:S11]  /*0a60*/  MOV R0, R2 ;  /* 0x0000000200007202 */ /* 0x000fd60000000f00 */
[----:B------:R-:W-:-:S05]  /*0a70*/  @P0 IMAD.HI.U32 R4, R2, c[0x0][0x558], RZ ;  /* 0x0001560002040a27 */ /* 0x000fca00078e00ff */
[----:B------:R-:W-:-:S05]  /*0a80*/  @P0 SHF.R.U32.HI R0, RZ, c[0x0][0x55c], R4 ;  /* 0x00015700ff000a19 */ /* 0x000fca0000011604 */
[----:B------:R-:W-:Y:S02]  /*0a90*/  IMAD R4, R0, c[0x0][0x554], RZ ;  /* 0x0001550000047a24 */ /* 0x000fe400078e02ff */
.L_x_1028:
[----:B------:R-:W-:Y:S05]  /*0aa0*/  BSYNC B0 ;  /* 0x0000000000007941 */ /* 0x000fea0003800000 */
.L_x_1026:
[----:B------:R-:W-:Y:S01]  /*0ab0*/  IMAD.MOV.U32 R5, RZ, RZ, c[0x0][0x548] ;  /* 0x00015200ff057624 */ /* 0x000fe200078e00ff */
[----:B------:R-:W-:Y:S01]  /*0ac0*/  ISETP.NE.U32.AND P0, PT, RZ, c[0x0][0x370], PT ;  /* 0x0000dc00ff007a0c */ /* 0x000fe20003f05070 */
[----:B------:R-:W-:Y:S02]  /*0ad0*/  IMAD.IADD R4, R2, 0x1, -R4 ;  /* 0x0000000102047824 */ /* 0x000fe400078e0a04 */
[----:B------:R-:W-:Y:S01]  /*0ae0*/  IMAD.MOV.U32 R215, RZ, RZ, RZ ;  /* 0x000000ffffd77224 */ /* 0x000fe200078e00ff */
[----:B------:R-:W-:Y:S01]  /*0af0*/  ISETP.NE.AND P1, PT, R5, 0x1, PT ;  /* 0x000000010500780c */ /* 0x000fe20003f25270 */
[----:B------:R-:W-:Y:S01]  /*0b00*/  IMAD R4, R3, c[0x0][0x554], R4 ;  /* 0x0001550003047a24 */ /* 0x000fe200078e0204 */
[----:B------:R-:W-:-:S03]  /*0b10*/  ISETP.NE.AND.EX P0, PT, RZ, c[0x0][0x374], PT, P0 ;  /* 0x0000dd00ff007a0c */ /* 0x000fc60003f05300 */
[----:B------:R-:W-:-:S08]  /*0b20*/  IMAD.MOV.U32 R226, RZ, RZ, R4 ;  /* 0x000000ffffe27224 */ /* 0x000fd000078e0004 */
[----:B------:R-:W-:-:S04]  /*0b30*/  @P1 IMAD.HI.U32 R2, R4, c[0x0][0x54c], RZ ;  /* 0x0001530004021a27 */ /* 0x000fc800078e00ff */
[----:B------:R-:W-:Y:S01]  /*0b40*/  @P0 IMAD.MOV.U32 R3, RZ, RZ, 0x4 ;  /* 0x00000004ff030424 */ /* 0x000fe200078e00ff */
[----:B------:R-:W-:-:S05]  /*0b50*/  @P1 SHF.R.U32.HI R226, RZ, c[0x0][0x550], R2 ;  /* 0x00015400ffe21a19 */ /* 0x000fca0000011602 */
[----:B------:R-:W-:-:S05]  /*0b60*/  @P0 IMAD.WIDE R2, R226, R3, c[0x0][0x370] ;  /* 0x0000dc00e2020625 */ /* 0x000fca00078e0203 */
[----:B------:R1:W5:Y:S01]  /*0b70*/  @P0 LDG.E R215, [R2.64] ;  /* 0x0000000602d70981 */ /* 0x000362000c1e1900 */
[----:B------:R-:W-:Y:S01]  /*0b80*/  IMAD.MOV.U32 R228, RZ, RZ, R0 ;  /* 0x000000ffffe47224 */ /* 0x000fe200078e0000 */
[----:B------:R-:W-:Y:S01]  /*0b90*/  BSSY B0, `(.L_x_1029) ;  /* 0x0000040000007945 */ /* 0x000fe20003800000 */
[----:B------:R-:W-:-:S05]  /*0ba0*/  IMAD.MOV.U32 R5, RZ, RZ, 0x40 ;  /* 0x00000040ff057424 */ /* 0x000fca00078e00ff */
[----:B------:R-:W-:Y:S01]  /*0bb0*/  IADD3 R5, R5, -c[0x0][0x168], RZ ;  /* 0x80005a0005057a10 */ /* 0x000fe20007ffe0ff */
[----:B-1----:R-:W-:-:S05]  /*0bc0*/  IMAD.MOV.U32 R2, RZ, RZ, c[0x0][0x53c] ;  /* 0x00014f00ff027624 */ /* 0x002fca00078e00ff */
[----:B------:R-:W-:Y:S02]  /*0bd0*/  ISETP.NE.AND P0, PT, R2, 0x1, PT ;  /* 0x000000010200780c */ /* 0x000fe40003f05270 */
[----:B------:R-:W-:-:S11]  /*0be0*/  LOP3.LUT R2, R0, 0x1ffffff, RZ, 0x3c, !PT ;  /* 0x01ffffff00027812 */ /* 0x000fd600078e3cff */
[----:B------:R-:W-:Y:S01]  /*0bf0*/  @P0 IMAD.HI.U32 R3, R0, c[0x0][0x540], RZ ;  /* 0x0001500000030a27 */ /* 0x000fe200078e00ff */
[----:B------:R-:W-:Y:S02]  /*0c00*/  IADD3 R0, R2, c[0x0][0x53c], RZ ;  /* 0x00014f0002007a10 */ /* 0x000fe40007ffe0ff */
[----:B------:R-:W-:Y:S02]  /*0c10*/  MOV R2, c[0x0][0x2c4] ;  /* 0x0000b10000027a02 */ /* 0x000fe40000000f00 */
[----:B------:R-:W-:Y:S02]  /*0c20*/  @P0 SHF.R.U32.HI R228, RZ, c[0x0][0x544], R3 ;  /* 0x00015100ffe40a19 */ /* 0x000fe40000011603 */
[----:B------:R-:W-:Y:S01]  /*0c30*/  ISETP.NE.AND P4, PT, R2, 0x1, PT ;  /* 0x000000010200780c */ /* 0x000fe20003f85270 */
[----:B------:R-:W-:Y:S02]  /*0c40*/  IMAD.MOV.U32 R2, RZ, RZ, c[0x0][0x2ac] ;  /* 0x0000ab00ff027624 */ /* 0x000fe400078e00ff */
[----:B------:R-:W-:-:S02]  /*0c50*/  IMAD R0, R228, c[0x0][0x53c], R0 ;  /* 0x00014f00e4007a24 */ /* 0x000fc400078e0200 */
[----:B------:R-:W-:Y:S02]  /*0c60*/  IMAD R6, R2, c[0x0][0x1d0], RZ ;  /* 0x0000740002067a24 */ /* 0x000fe400078e02ff */
[----:B------:R-:W-:Y:S02]  /*0c70*/  IMAD.SHL.U32 R229, R0, 0x80, RZ ;  /* 0x0000008000e57824 */ /* 0x000fe400078e00ff */
[----:B------:R-:W-:Y:S01]  /*0c80*/  IMAD R2, R2, c[0x0][0x1d0], R5 ;  /* 0x0000740002027a24 */ /* 0x000fe200078e0205 */
[----:B------:R-:W-:Y:S02]  /*0c90*/  IADD3 R5, R6, 0x3f, RZ ;  /* 0x0000003f06057810 */ /* 0x000fe40007ffe0ff */
[----:B------:R-:W-:-:S05]  /*0ca0*/  IADD3 R0, R229, 0x7f, RZ ;  /* 0x0000007fe5007810 */ /* 0x000fca0007ffe0ff */
[----:B------:R-:W-:-:S05]  /*0cb0*/  @P4 IMAD.HI.U32 R3, R0, c[0x0][0x2c8], RZ ;  /* 0x0000b20000034a27 */ /* 0x000fca00078e00ff */
[----:B------:R-:W-:-:S04]  /*0cc0*/  @P4 SHF.R.U32.HI R0, RZ, c[0x0][0x2cc], R3 ;  /* 0x0000b300ff004a19 */ /* 0x000fc80000011603 */
[----:B------:R-:W-:Y:S02]  /*0cd0*/  IADD3 R0, R2, R0, RZ ;  /* 0x0000000002007210 */ /* 0x000fe40007ffe0ff */
[----:B------:R-:W-:Y:S02]  /*0ce0*/  SHF.R.S32.HI R2, RZ, 0x1f, R5 ;  /* 0x0000001fff027819 */ /* 0x000fe40000011405 */
[----:B------:R-:W-:Y:S02]  /*0cf0*/  SHF.R.S32.HI R3, RZ, 0x1f, R0 ;  /* 0x0000001fff037819 */ /* 0x000fe40000011400 */
[----:B------:R-:W-:Y:S02]  /*0d00*/  LEA.HI R2, R2, R5, RZ, 0x6 ;  /* 0x0000000502027211 */ /* 0x000fe400078f30ff */
[----:B------:R-:W-:Y:S02]  /*0d10*/  LEA.HI R3, R3, R0, RZ, 0x6 ;  /* 0x0000000003037211 */ /* 0x000fe400078f30ff */
[----:B------:R-:W-:-:S02]  /*0d20*/  SHF.R.S32.HI R0, RZ, 0x6, R2 ;  /* 0x00000006ff007819 */ /* 0x000fc40000011402 */
[----:B------:R-:W-:-:S04]  /*0d30*/  SHF.R.S32.HI R2, RZ, 0x6, R3 ;  /* 0x00000006ff027819 */ /* 0x000fc80000011403 */
[----:B------:R-:W-:Y:S01]  /*0d40*/  IMNMX R7, R0, R2, PT ;  /* 0x0000000200077217 */ /* 0x000fe20003800200 */
[----:B------:R-:W-:Y:S02]  /*0d50*/  IMAD.MOV R0, RZ, RZ, -R226 ;  /* 0x000000ffff007224 */ /* 0x000fe400078e0ae2 */
[----:B------:R-:W-:Y:S01]  /*0d60*/  IMAD.MOV.U32 R2, RZ, RZ, RZ ;  /* 0x000000ffff027224 */ /* 0x000fe200078e00ff */
[----:B------:R-:W-:Y:S01]  /*0d70*/  ISETP.GE.AND P0, PT, R7, 0x1, PT ;  /* 0x000000010700780c */ /* 0x000fe20003f06270 */
[----:B------:R-:W-:-:S12]  /*0d80*/  IMAD R227, R0, c[0x0][0x548], R4 ;  /* 0x0001520000e37a24 */ /* 0x000fd800078e0204 */
[----:B------:R-:W-:Y:S05]  /*0d90*/  @!P0 BRA `(.L_x_1030) ;  /* 0x000001f000008947 */ /* 0x000fea0003800000 */
[----:B------:R-:W-:-:S04]  /*0da0*/  SHF.R.U32.HI R0, RZ, 0x10, R228 ;  /* 0x00000010ff007819 */ /* 0x000fc800000116e4 */
[----:B------:R-:W-:-:S04]  /*0db0*/  ISETP.NE.AND P0, PT, R0, RZ, PT ;  /* 0x000000ff0000720c */ /* 0x000fc80003f05270 */
[----:B------:R-:W-:-:S04]  /*0dc0*/  SEL R0, R0, c[0x0][0x338], P0 ;  /* 0x0000ce0000007a07 */ /* 0x000fc80000000000 */
[----:B------:R-:W-:Y:S02]  /*0dd0*/  IABS R3, R0 ;  /* 0x0000000000037213 */ /* 0x000fe40000000000 */
[----:B------:R-:W-:Y:S02]  /*0de0*/  IADD3 R6, R0, -0x1, R7 ;  /* 0xffffffff00067810 */ /* 0x000fe40007ffe007 */
[----:B------:R-:W1:Y:S02]  /*0df0*/  I2F.RP R4, R3 ;  /* 0x0000000300047306 */ /* 0x000e640000209400 */
        /* <DEDUP_REMOVED lines=25> */
.L_x_1030:
[----:B------:R-:W-:Y:S05]  /*0f90*/  BSYNC B0 ;  /* 0x0000000000007941 */ /* 0x000fea0003800000 */
.L_x_1029:
[----:B------:R-:W-:Y:S01]  /*0fa0*/  LOP3.LUT R0, R228, 0xffff, RZ, 0xc0, !PT ;  /* 0x0000ffffe4007812 */ /* 0x000fe200078ec0ff */
[----:B------:R-:W-:Y:S01]  /*0fb0*/  IMAD.MOV.U32 R15, RZ, RZ, RZ ;  /* 0x000000ffff0f7224 */ /* 0x000fe200078e00ff */
[----:B------:R-:W-:Y:S01]  /*0fc0*/  CS2R R96, SRZ ;  /* 0x0000000000607805 */ /* 0x000fe2000001ff00 */
[----:B------:R-:W-:Y:S01]  /*0fd0*/  IMAD.MOV.U32 R16, RZ, RZ, RZ ;  /* 0x000000ffff107224 */ /* 0x000fe200078e00ff */
[----:B------:R-:W-:Y:S01]  /*0fe0*/  CS2R R94, SRZ ;  /* 0x00000000005e7805 */ /* 0x000fe2000001ff00 */
        /* <DEDUP_REMOVED lines=54> */
[----:B------:R-:W-:-:S05]  /*1350*/  @P1 MOV R2, 0x4 ;  /* 0x0000000400021802 */ /* 0x000fca0000000f00 */
[----:B------:R-:W-:-:S05]  /*1360*/  @P1 IMAD.WIDE R2, R226, R2, c[0x0][0x340] ;  /* 0x0000d000e2021625 */ /* 0x000fca00078e0202 */
[----:B------:R1:W5:Y:S01]  /*1370*/  @P1 LDG.E R12, [R2.64] ;  /* 0x00000006020c1981 */ /* 0x000362000c1e1900 */
[----:B------:R-:W-:Y:S01]  /*1380*/  SHF.R.S32.HI R13, RZ, 0x1f, R227 ;  /* 0x0000001fff0d7819 */ /* 0x000fe200000114e3 */
[----:B------:R-:W-:Y:S01]  /*1390*/  IMAD R4, R212, 0x20, R214 ;  /* 0x00000020d4047824 */ /* 0x000fe200078e02d6 */
[----:B------:R-:W-:Y:S02]  /*13a0*/  SHF.R.S32.HI R6, RZ, 0x1f, R226 ;  /* 0x0000001fff067819 */ /* 0x000fe400000114e2 */
[----:B------:R-:W-:Y:S01]  /*13b0*/  ISETP.GE.AND P6, PT, R197, c[0x0][0x198], PT ;  /* 0x00006600c5007a0c */ /* 0x000fe20003fc6270 */
[----:B------:R-:W-:Y:S01]  /*13c0*/  IMAD R0, R13, c[0x0][0x1b8], RZ ;  /* 0x00006e000d007a24 */ /* 0x000fe200078e02ff */
[----:B------:R-:W-:Y:S02]  /*13d0*/  IADD3 R4, R229, R4, RZ ;  /* 0x00000004e5047210 */ /* 0x000fe40007ffe0ff */
[----:B------:R-:W-:Y:S01]  /*13e0*/  ISETP.GE.AND P5, PT, R208, c[0x0][0x198], PT ;  /* 0x00006600d0007a0c */ /* 0x000fe20003fa6270 */
[----:B------:R-:W-:Y:S01]  /*13f0*/  IMAD R5, R227, c[0x0][0x1bc], R0 ;  /* 0x00006f00e3057a24 */ /* 0x000fe200078e0200 */
[----:B------:R-:W-:Y:S01]  /*1400*/  ISETP.GE.AND P3, PT, R207, c[0x0][0x198], PT ;  /* 0x00006600cf007a0c */ /* 0x000fe20003f66270 */
[----:B------:R-:W-:Y:S01]  /*1410*/  @P4 IMAD.HI.U32 R7, R4, c[0x0][0x2c8], RZ ;  /* 0x0000b20004074a27 */ /* 0x000fe200078e00ff */
[----:B------:R-:W-:-:S03]  /*1420*/  IADD3 R100, R196, -0x1, RZ ;  /* 0xffffffffc4647810 */ /* 0x000fc60007ffe0ff */
[----:B------:R-:W-:Y:S01]  /*1430*/  IMAD.MOV.U32 R0, RZ, RZ, R4 ;  /* 0x000000ffff007224 */ /* 0x000fe200078e0004 */
[----:B------:R-:W-:-:S04]  /*1440*/  @P4 SHF.R.U32.HI R0, RZ, c[0x0][0x2cc], R7 ;  /* 0x0000b300ff004a19 */ /* 0x000fc80000011607 */
[----:B------:R-:W-:Y:S01]  /*1450*/  SHF.R.S32.HI R7, RZ, 0x1f, R0 ;  /* 0x0000001fff077819 */ /* 0x000fe20000011400 */
[----:B-1----:R-:W-:-:S05]  /*1460*/  IMAD.WIDE.U32 R2, R227, c[0x0][0x1b8], RZ ;  /* 0x00006e00e3027a25 */ /* 0x002fca00078e00ff */
[----:B------:R-:W-:Y:S01]  /*1470*/  IADD3 R3, R3, R5, RZ ;  /* 0x0000000503037210 */ /* 0x000fe20007ffe0ff */
[----:B------:R-:W-:-:S04]  /*1480*/  IMAD R5, R6, c[0x0][0x1c0], RZ ;  /* 0x0000700006057a24 */ /* 0x000fc800078e02ff */
[C---:B------:R-:W-:Y:S02]  /*1490*/  IMAD R6, R226.reuse, c[0x0][0x1c4], R5 ;  /* 0x00007100e2067a24 */ /* 0x040fe400078e0205 */
[----:B------:R-:W-:Y:S02]  /*14a0*/  IMAD.MOV R5, RZ, RZ, -R0 ;  /* 0x000000ffff057224 */ /* 0x000fe400078e0a00 */
[----:B------:R-:W-:-:S04]  /*14b0*/  IMAD.WIDE.U32 R2, R226, c[0x0][0x1c0], R2 ;  /* 0x00007000e2027a25 */ /* 0x000fc800078e0002 */
[----:B------:R-:W-:Y:S01]  /*14c0*/  IMAD R4, R5, c[0x0][0x2c4], R4 ;  /* 0x0000b10005047a24 */ /* 0x000fe200078e0204 */
[----:B------:R-:W-:Y:S01]  /*14d0*/  IADD3 R3, R3, R6, RZ ;  /* 0x0000000603037210 */ /* 0x000fe20007ffe0ff */
[----:B------:R-:W-:-:S04]  /*14e0*/  IMAD R5, R7, c[0x0][0x1b0], RZ ;  /* 0x00006c0007057a24 */ /* 0x000fc800078e02ff */
[C---:B------:R-:W-:Y:S01]  /*14f0*/  IMAD R6, R0.reuse, c[0x0][0x1b4], R5 ;  /* 0x00006d0000067a24 */ /* 0x040fe200078e0205 */
[----:B------:R-:W-:Y:S01]  /*1500*/  SHF.R.S32.HI R5, RZ, 0x1f, R4 ;  /* 0x0000001fff057819 */ /* 0x000fe20000011404 */
[----:B------:R-:W-:-:S04]  /*1510*/  IMAD.WIDE.U32 R2, R0, c[0x0][0x1b0], R2 ;  /* 0x00006c0000027a25 */ /* 0x000fc800078e0002 */
[----:B------:R-:W-:Y:S02]  /*1520*/  IMAD R0, R5, c[0x0][0x1a8], RZ ;  /* 0x00006a0005007a24 */ /* 0x000fe400078e02ff */
[----:B------:R-:W-:Y:S02]  /*1530*/  IMAD.IADD R3, R3, 0x1, R6 ;  /* 0x0000000103037824 */ /* 0x000fe400078e0206 */
[C---:B------:R-:W-:Y:S02]  /*1540*/  IMAD R0, R4.reuse, c[0x0][0x1ac], R0 ;  /* 0x00006b0004007a24 */ /* 0x040fe400078e0200 */
[----:B------:R-:W-:-:S05]  /*1550*/  IMAD.WIDE.U32 R2, R4, c[0x0][0x1a8], R2 ;  /* 0x00006a0004027a25 */ /* 0x000fca00078e0002 */
[----:B------:R-:W-:Y:S02]  /*1560*/  IADD3 R0, R3, R0, RZ ;  /* 0x0000000003007210 */ /* 0x000fe40007ffe0ff */
[----:B------:R-:W-:-:S04]  /*1570*/  LEA R11, P0, R2, c[0x0][0x160], 0x1 ;  /* 0x00005800020b7a11 */ /* 0x000fc800078008ff */
[----:B------:R-:W-:Y:S02]  /*1580*/  LEA.HI.X R9, R2, c[0x0][0x164], R0, 0x1, P0 ;  /* 0x0000590002097a11 */ /* 0x000fe400000f0c00 */
[----:B------:R-:W-:Y:S01]  /*1590*/  @!P1 MOV R12, R226 ;  /* 0x000000e2000c9202 */ /* 0x000fe20000000f00 */
[----:B------:R-:W-:Y:S05]  /*15a0*/  BRA.DIV ~URZ, `(.L_x_1032) ;  /* 0x0000c4127f007947 */ /* 0x000fea000b800000 */
[----:B------:R1:W2:Y:S02]  /*15b0*/  SHFL.IDX PT, R8, R9, RZ, 0x181f ;  /* 0x00181fff09087589 */ /* 0x0002a400000e0000 */
.L_x_1084:
[----:B------:R-:W-:Y:S05]  /*15c0*/  BRA.DIV ~URZ, `(.L_x_1033) ;  /* 0x0000c4627f007947 */ /* 0x000fea000b800000 */
[----:B------:R3:W4:Y:S02]  /*15d0*/  SHFL.IDX PT, R0, R11, RZ, 0x181f ;  /* 0x00181fff0b007589 */ /* 0x00072400000e0000 */
.L_x_1085:
[----:B------:R-:W-:Y:S01]  /*15e0*/  MOV R14, c[0x0][0x2c4] ;  /* 0x0000b100000e7a02 */ /* 0x000fe20000000f00 */
[----:B------:R-:W-:Y:S01]  /*15f0*/  BSSY B0, `(.L_x_1034) ;  /* 0x0000014000007945 */ /* 0x000fe20003800000 */
[----:B------:R-:W-:-:S03]  /*1600*/  IADD3 R10, R214, R229, RZ ;  /* 0x000000e5d60a7210 */ /* 0x000fc60007ffe0ff */
[----:B------:R-:W-:-:S05]  /*1610*/  IMAD R14, R14, c[0x0][0x168], RZ ;  /* 0x00005a000e0e7a24 */ /* 0x000fca00078e02ff */
        /* <DEDUP_REMOVED lines=17> */
.L_x_1035:
[----:B------:R-:W-:Y:S05]  /*1730*/  BSYNC B0 ;  /* 0x0000000000007941 */ /* 0x000fea0003800000 */
.L_x_1034:
[----:B------:R-:W-:Y:S05]  /*1740*/  BRA.DIV ~URZ, `(.L_x_1036) ;  /* 0x0000c3427f007947 */ /* 0x000fea000b800000 */
[----:B--2---:R2:W1:Y:S04]  /*1750*/  SHFL.IDX PT, R8, R9, 0x1, 0x181f ;  /* 0x00381f0009087f89 */ /* 0x00446800000e0000 */
[----:B----4-:R2:W4:Y:S02]  /*1760*/  SHFL.IDX PT, R0, R11, 0x1, 0x181f ;  /* 0x00381f000b007f89 */ /* 0x01052400000e0000 */
.L_x_1086:
        /* <DEDUP_REMOVED lines=19> */
.L_x_1038:
[----:B------:R-:W-:Y:S05]  /*18a0*/  BSYNC B0 ;  /* 0x0000000000007941 */ /* 0x000fea0003800000 */
.L_x_1037:
[----:B------:R-:W-:Y:S05]  /*18b0*/  BRA.DIV ~URZ, `(.L_x_1039) ;  /* 0x0000c2927f007947 */ /* 0x000fea000b800000 */
[----:B-1----:R1:W2:Y:S02]  /*18c0*/  SHFL.IDX PT, R8, R9, 0x2, 0x181f ;  /* 0x00581f0009087f89 */ /* 0x0022a400000e0000 */
.L_x_1087:
[----:B------:R-:W-:Y:S05]  /*18d0*/  BRA.DIV ~URZ, `(.L_x_1040) ;  /* 0x0000c2e27f007947 */ /* 0x000fea000b800000 */
[----:B----4-:R4:W1:Y:S02]  /*18e0*/  SHFL.IDX PT, R0, R11, 0x2, 0x181f ;  /* 0x00581f000b007f89 */ /* 0x01086400000e0000 */
.L_x_1088:
        /* <DEDUP_REMOVED lines=19> */
.L_x_1042:
[----:B------:R-:W-:Y:S05]  /*1a20*/  BSYNC B0 ;  /* 0x0000000000007941 */ /* 0x000fea0003800000 */
.L_x_1041:
[----:B------:R-:W-:Y:S05]  /*1a30*/  BRA.DIV ~URZ, `(.L_x_1043) ;  /* 0x0000c1e27f007947 */ /* 0x000fea000b800000 */
[----:B--2---:R2:W3:Y:S04]  /*1a40*/  SHFL.IDX PT, R8, R9, 0x3, 0x181f ;  /* 0x00781f0009087f89 */ /* 0x0044e800000e0000 */
[----:B-1----:R2:W1:Y:S02]  /*1a50*/  SHFL.IDX PT, R0, R11, 0x3, 0x181f ;  /* 0x00781f000b007f89 */ /* 0x00246400000e0000 */
.L_x_1089:
[----:B------:R-:W-:Y:S01]  /*1a60*/  IADD3 R2, R10, 0x60, RZ ;  /* 0x000000600a027810 */ /* 0x000fe20007ffe0ff */
[----:B-----5:R-:W-:Y:S01]  /*1a70*/  IMAD.WIDE.U32 R218, R12, c[0x0][0x2b0], RZ ;  /* 0x0000ac000cda7a25 */ /* 0x020fe200078e00ff */
[----:B------:R-:W-:-:S02]  /*1a80*/  SHF.R.S32.HI R17, RZ, 0x1f, R197 ;  /* 0x0000001fff117819 */ /* 0x000fc400000114c5 */
[----:B------:R-:W-:Y:S01]  /*1a90*/  ISETP.GE.AND P2, PT, R2, R14, PT ;  /* 0x0000000e0200720c */ /* 0x000fe20003f46270 */
[----:B------:R-:W-:Y:S01]  /*1aa0*/  IMAD R105, R212, 0x20, R214 ;  /* 0x00000020d4697824 */ /* 0x000fe200078e02d6 */
[----:B------:R-:W-:Y:S02]  /*1ab0*/  SHF.R.S32.HI R16, RZ, 0x1f, R208 ;  /* 0x0000001fff107819 */ /* 0x000fe400000114d0 */
[----:B------:R-:W-:-:S09]  /*1ac0*/  SHF.R.S32.HI R15, RZ, 0x1f, R207 ;  /* 0x0000001fff0f7819 */ /* 0x000fd200000114cf */
[CC--:B-1----:R-:W-:Y:S02]  /*1ad0*/  @!P2 LEA R6, P0, R197.reuse, R0.reuse, 0x1 ;  /* 0x00000000c506a211 */ /* 0x0c2fe400078008ff */
[C---:B------:R-:W-:Y:S02]  /*1ae0*/  @!P2 LEA R4, P1, R208.reuse, R0, 0x1 ;  /* 0x00000000d004a211 */ /* 0x040fe400078208ff */
[----:B---3--:R-:W-:Y:S02]  /*1af0*/  @!P2 LEA.HI.X R7, R197, R8, R17, 0x1, P0 ;  /* 0x00000008c507a211 */ /* 0x008fe400000f0c11 */
[----:B------:R-:W-:Y:S02]  /*1b00*/  @!P2 LEA R2, P0, R207, R0, 0x1 ;  /* 0x00000000cf02a211 */ /* 0x000fe400078008ff */
[----:B------:R-:W-:Y:S01]  /*1b10*/  SHF.R.S32.HI R0, RZ, 0x1f, R12 ;  /* 0x0000001fff007819 */ /* 0x000fe2000001140c */
[----:B------:R-:W-:Y:S01]  /*1b20*/  @!PT LDS RZ, [RZ] ;  /* 0x00000000fffff984 */ /* 0x000fe20000000800 */
[----:B------:R-:W-:Y:S01]  /*1b30*/  @!PT LDS RZ, [RZ] ;  /* 0x00000000fffff984 */ /* 0x000fe20000000800 */
[----:B------:R-:W-:Y:S01]  /*1b40*/  @!PT LDS RZ, [RZ] ;  /* 0x00000000fffff984 */ /* 0x000fe20000000800 */
[----:B------:R1:W-:Y:S01]  /*1b50*/  @!P2 LDGSTS.E.BYPASS.LTC128B.128 [R182+0xf100], [R6.64], !P6 ;  /* 0x0f10000006b6afae */ /* 0x0003e2000f101d46 */
[----:B------:R-:W-:-:S02]  /*1b60*/  @!P2 LEA.HI.X R5, R208, R8, R16, 0x1, P1 ;  /* 0x00000008d005a211 */ /* 0x000fc400008f0c10 */
[----:B------:R-:W-:Y:S01]  /*1b70*/  @!P2 LEA.HI.X R3, R207, R8, R15, 0x1, P0 ;  /* 0x00000008cf03a211 */ /* 0x000fe200000f0c0f */
[----:B------:R-:W-:Y:S02]  /*1b80*/  IMAD R0, R0, c[0x0][0x2b0], RZ ;  /* 0x0000ac0000007a24 */ /* 0x000fe400078e02ff */
[----:B------:R1:W-:Y:S02]  /*1b90*/  @!P2 LDGSTS.E.BYPASS.LTC128B.128 [R182+0x13100], [R4.64], !P5 ;  /* 0x1310000004b6afae */ /* 0x0003e4000e901d46 */
[----:B------:R-:W-:Y:S02]  /*1ba0*/  IMAD R0, R12, c[0x0][0x2b4], R0 ;  /* 0x0000ad000c007a24 */ /* 0x000fe400078e0200 */
[----:B------:R1:W-:Y:S02]  /*1bb0*/  @!P2 LDGSTS.E.BYPASS.LTC128B.128 [R182+0x17100], [R2.64], !P3 ;  /* 0x1710000002b6afae */ /* 0x0003e4000d901d46 */
[----:B------:R-:W-:Y:S02]  /*1bc0*/  IMAD.IADD R223, R219, 0x1, R0 ;  /* 0x00000001dbdf7824 */ /* 0x000fe400078e0200 */
[----:B------:R-:W0:Y:S01]  /*1bd0*/  LDGDEPBAR ;  /* 0x00000000000079af */ /* 0x000e220000000000 */
[----:B------:R-:W-:Y:S03]  /*1be0*/  WARPSYNC 0xffffffff ;  /* 0xffffffff00007948 */ /* 0x000fe60003800000 */
[----:B------:R-:W-:Y:S01]  /*1bf0*/  IMAD.MOV.U32 R0, RZ, RZ, c[0x0][0x2b8] ;  /* 0x0000ae00ff007624 */ /* 0x000fe200078e00ff */
[----:B------:R-:W-:Y:S01]  /*1c00*/  BAR.SYNC.DEFER_BLOCKING 0x0 ;  /* 0x0000000000007b1d */ /* 0x000fe20000010000 */
[----:B--2---:R-:W-:-:S02]  /*1c10*/  IMAD.MOV.U32 R9, RZ, RZ, c[0x0][0x2ac] ;  /* 0x0000ab00ff097624 */ /* 0x004fc400078e00ff */
[----:B-1----:R-:W-:Y:S01]  /*1c20*/  IMAD R2, R100, 0x40, R105 ;  /* 0x0000004064027824 */ /* 0x002fe200078e0269 */
[----:B------:R-:W-:Y:S01]  /*1c30*/  ISETP.NE.AND P3, PT, R0, 0x1, PT ;  /* 0x000000010000780c */ /* 0x000fe20003f65270 */
[----:B------:R-:W-:Y:S02]  /*1c40*/  IMAD R9, R9, c[0x0][0x1d0], RZ ;  /* 0x0000740009097a24 */ /* 0x000fe400078e02ff */
[----:B------:R-:W-:-:S03]  /*1c50*/  IMAD.MOV.U32 R183, RZ, RZ, RZ ;  /* 0x000000ffffb77224 */ /* 0x000fc600078e00ff */
[C---:B------:R-:W-:Y:S01]  /*1c60*/  ISETP.GE.AND P1, PT, R2.reuse, R9, PT ;  /* 0x000000090200720c */ /* 0x040fe20003f26270 */
[----:B------:R-:W-:-:S03]  /*1c70*/  IMAD.IADD R2, R2, 0x1, R215 ;  /* 0x0000000102027824 */ /* 0x000fc600078e02d7 */
[----:B------:R-:W-:Y:S01]  /*1c80*/  ISETP.GT.OR P1, PT, R105, 0x3f, P1 ;  /* 0x0000003f6900780c */ /* 0x000fe20000f24670 */
[----:B------:R-:W-:Y:S02]  /*1c90*/  IMAD.MOV.U32 R0, RZ, RZ, R2 ;  /* 0x000000ffff007224 */ /* 0x000fe400078e0002 */
[----:B------:R-:W-:-:S05]  /*1ca0*/  @P3 IMAD.HI.U32 R3, R2, c[0x0][0x2bc], RZ ;  /* 0x0000af0002033a27 */ /* 0x000fca00078e00ff */
[----:B------:R-:W-:-:S05]  /*1cb0*/  @P3 SHF.R.U32.HI R0, RZ, c[0x0][0x2c0], R3 ;  /* 0x0000b000ff003a19 */ /* 0x000fca0000011603 */
[----:B------:R-:W-:-:S04]  /*1cc0*/  @!P1 IADD3 R3, P0, R0, R218, RZ ;  /* 0x000000da00039210 */ /* 0x000fc80007f1e0ff */
[----:B------:R-:W-:Y:S02]  /*1cd0*/  @!P1 LEA.HI.X.SX32 R5, R0, R223, 0x1, P0 ;  /* 0x000000df00059211 */ /* 0x000fe400000f0eff */
[----:B------:R-:W-:-:S04]  /*1ce0*/  @!P1 LEA R4, P0, R3, c[0x0][0x2a0], 0x2 ;  /* 0x0000a80003049a11 */ /* 0x000fc800078010ff */
[----:B------:R-:W-:-:S05]  /*1cf0*/  @!P1 LEA.HI.X R5, R3, c[0x0][0x2a4], R5, 0x2, P0 ;  /* 0x0000a90003059a11 */ /* 0x000fca00000f1405 */
[----:B------:R1:W2:Y:S01]  /*1d00*/  @!P1 LDG.E R183, [R4.64] ;  /* 0x0000000604b79981 */ /* 0x0002a2000c1e1900 */
[----:B------:R-:W-:Y:S01]  /*1d10*/  IADD3 R0, -R0, RZ, RZ ;  /* 0x000000ff00007210 */ /* 0x000fe20007ffe1ff */
[----:B------:R-:W-:Y:S01]  /*1d20*/  IMAD.WIDE.U32 R216, R227, c[0x0][0x1e8], RZ ;  /* 0x00007a00e3d87a25 */ /* 0x000fe200078e00ff */
[----:B------:R-:W-:Y:S01]  /*1d30*/  SHF.L.U64.HI R104, R208, 0x1, R16 ;  /* 0x00000001d0687819 */ /* 0x000fe20000010210 */
[----:B------:R-:W-:Y:S01]  /*1d40*/  BSSY B0, `(.L_x_1044) ;  /* 0x00001a6000007945 */ /* 0x000fe20003800000 */
[----:B------:R-:W-:Y:S01]  /*1d50*/  SHF.L.U64.HI R101, R197, 0x1, R17 ;  /* 0x00000001c5657819 */ /* 0x000fe20000010211 */
[----:B------:R-:W-:Y:S01]  /*1d60*/  IMAD R186, R0, c[0x0][0x2b8], R2 ;  /* 0x0000ae0000ba7a24 */ /* 0x000fe200078e0202 */
[----:B------:R-:W-:Y:S01]  /*1d70*/  IADD3 R170, R103, 0x20, RZ ;  /* 0x0000002067aa7810 */ /* 0x000fe20007ffe0ff */
[----:B------:R-:W-:Y:S01]  /*1d80*/  IMAD R106, R100, -0x40, R9 ;  /* 0xffffffc0646a7824 */ /* 0x000fe200078e0209 */
[----:B------:R-:W-:Y:S01]  /*1d90*/  SHF.L.U64.HI R102, R207, 0x1, R15 ;  /* 0x00000001cf667819 */ /* 0x000fe2000001020f */
[----:B------:R-:W-:-:S04]  /*1da0*/  IMAD.WIDE.U32 R2, R186, c[0x0][0x1e0], RZ ;  /* 0x00007800ba027a25 */ /* 0x000fc800078e00ff */
[----:B------:R-:W-:Y:S02]  /*1db0*/  IMAD.IADD R22, R106, 0x1, -R214 ;  /* 0x000000016a167824 */ /* 0x000fe400078e0ad6 */
[----:B------:R-:W-:Y:S02]  /*1dc0*/  IMAD R7, R13, c[0x0][0x210], RZ ;  /* 0x000084000d077a24 */ /* 0x000fe400078e02ff */
[----:B------:R-:W-:Y:S01]  /*1dd0*/  IMAD.WIDE.U32 R220, R227, c[0x0][0x210], RZ ;  /* 0x00008400e3dc7a25 */ /* 0x000fe200078e00ff */
[C---:B------:R-:W-:Y:S02]  /*1de0*/  ISETP.GE.AND P2, PT, R22.reuse, 0x1, PT ;  /* 0x000000011600780c */ /* 0x040fe40003f46270 */
[----:B------:R-:W-:Y:S01]  /*1df0*/  ISETP.GE.AND P6, PT, R22, 0x21, PT ;  /* 0x000000211600780c */ /* 0x000fe20003fc6270 */
[----:B------:R-:W-:Y:S02]  /*1e00*/  IMAD.SHL.U32 R107, R197, 0x2, RZ ;  /* 0x00000002c56b7824 */ /* 0x000fe400078e00ff */
[----:B------:R-:W-:Y:S01]  /*1e10*/  IMAD.SHL.U32 R109, R207, 0x2, RZ ;  /* 0x00000002cf6d7824 */ /* 0x000fe200078e00ff */
[----:B-1----:R-:W-:Y:S01]  /*1e20*/  SHF.R.S32.HI R5, RZ, 0x1f, R186 ;  /* 0x0000001fff057819 */ /* 0x002fe200000114ba */
[----:B------:R-:W-:-:S04]  /*1e30*/  IMAD.SHL.U32 R108, R208, 0x2, RZ ;  /* 0x00000002d06c7824 */ /* 0x000fc800078e00ff */
[----:B------:R-:W-:Y:S02]  /*1e40*/  IMAD R0, R5, c[0x0][0x1e0], RZ ;  /* 0x0000780005007a24 */ /* 0x000fe400078e02ff */
[----:B------:R-:W-:Y:S02]  /*1e50*/  @P2 ISETP.GE.AND P1, PT, R197, c[0x0][0x1d4], PT ;  /* 0x00007500c5002a0c */ /* 0x000fe40003f26270 */
[----:B------:R-:W-:Y:S01]  /*1e60*/  IMAD R0, R186, c[0x0][0x1e4], R0 ;  /* 0x00007900ba007a24 */ /* 0x000fe200078e0200 */
[----:B------:R-:W-:-:S03]  /*1e70*/  @P2 ISETP.GE.AND P5, PT, R208, c[0x0][0x1d4], PT ;  /* 0x00007500d0002a0c */ /* 0x000fc60003fa6270 */
[----:B------:R-:W-:Y:S02]  /*1e80*/  IMAD.IADD R3, R3, 0x1, R0 ;  /* 0x0000000103037824 */ /* 0x000fe400078e0200 */
[----:B------:R-:W-:-:S04]  /*1e90*/  IMAD R0, R13, c[0x0][0x1e8], RZ ;  /* 0x00007a000d007a24 */ /* 0x000fc800078e02ff */
[----:B------:R-:W-:-:S04]  /*1ea0*/  IMAD R0, R227, c[0x0][0x1ec], R0 ;  /* 0x00007b00e3007a24 */ /* 0x000fc800078e0200 */
[----:B------:R-:W-:Y:S01]  /*1eb0*/  IMAD.IADD R222, R217, 0x1, R0 ;  /* 0x00000001d9de7824 */ /* 0x000fe200078e0200 */
[----:B--2-4-:R-:W-:Y:S01]  /*1ec0*/  SHF.R.S32.HI R11, RZ, 0x1f, R183 ;  /* 0x0000001fff0b7819 */ /* 0x014fe200000114b7 */
[----:B------:R-:W-:-:S04]  /*1ed0*/  IMAD.WIDE.U32 R2, R183, c[0x0][0x1f0], R2 ;  /* 0x00007c00b7027a25 */ /* 0x000fc800078e0002 */
[C---:B------:R-:W-:Y:S01]  /*1ee0*/  IMAD R4, R11.reuse, c[0x0][0x1f0], RZ ;  /* 0x00007c000b047a24 */ /* 0x040fe200078e02ff */
[----:B------:R-:W-:Y:S01]  /*1ef0*/  IADD3 R0, P0, R2, R216, RZ ;  /* 0x000000d802007210 */ /* 0x000fe20007f1e0ff */
[----:B------:R-:W-:Y:S02]  /*1f00*/  IMAD R11, R11, c[0x0][0x218], RZ ;  /* 0x000086000b0b7a24 */ /* 0x000fe400078e02ff */
[C---:B------:R-:W-:Y:S02]  /*1f10*/  IMAD R4, R183.reuse, c[0x0][0x1f4], R4 ;  /* 0x00007d00b7047a24 */ /* 0x040fe400078e0204 */
[----:B------:R-:W-:-:S03]  /*1f20*/  IMAD R11, R183, c[0x0][0x21c], R11 ;  /* 0x00008700b70b7a24 */ /* 0x000fc600078e020b */
[----:B------:R-:W-:Y:S01]  /*1f30*/  IADD3.X R2, R222, R3, R4, P0, !PT ;  /* 0x00000003de027210 */ /* 0x000fe200007fe404 */
[----:B------:R-:W-:Y:S01]  /*1f40*/  IMAD R4, R5, c[0x0][0x208], RZ ;  /* 0x0000820005047a24 */ /* 0x000fe200078e02ff */
[----:B------:R-:W-:-:S03]  /*1f50*/  LEA R6, P0, R0, c[0x0][0x1c8], 0x1 ;  /* 0x0000720000067a11 */ /* 0x000fc600078008ff */
[----:B------:R-:W-:Y:S01]  /*1f60*/  IMAD R5, R186, c[0x0][0x20c], R4 ;  /* 0x00008300ba057a24 */ /* 0x000fe200078e0204 */
[----:B------:R-:W-:Y:S01]  /*1f70*/  LEA.HI.X R10, R0, c[0x0][0x1cc], R2, 0x1, P0 ;  /* 0x00007300000a7a11 */ /* 0x000fe200000f0c02 */
[----:B------:R-:W-:Y:S01]  /*1f80*/  IMAD.WIDE.U32 R2, R186, c[0x0][0x208], RZ ;  /* 0x00008200ba027a25 */ /* 0x000fe200078e00ff */
[----:B------:R-:W1:Y:S03]  /*1f90*/  SHFL.IDX PT, R0, R6, RZ, 0x181f ;  /* 0x00181fff06007589 */ /* 0x000e6600000e0000 */
[----:B------:R-:W-:Y:S01]  /*1fa0*/  IMAD.IADD R3, R3, 0x1, R5 ;  /* 0x0000000103037824 */ /* 0x000fe200078e0205 */
[----:B------:R-:W2:Y:S03]  /*1fb0*/  SHFL.IDX PT, R8, R10, RZ, 0x181f ;  /* 0x00181fff0a087589 */ /* 0x000ea600000e0000 */
[----:B------:R-:W-:Y:S01]  /*1fc0*/  IMAD.WIDE.U32 R2, R183, c[0x0][0x218], R2 ;  /* 0x00008600b7027a25 */ /* 0x000fe200078e0002 */
[----:B------:R3:W4:Y:S04]  /*1fd0*/  SHFL.IDX PT, R9, R6, 0x1, 0x181f ;  /* 0x00381f0006097f89 */ /* 0x00072800000e0000 */
[----:B------:R-:W5:Y:S01]  /*1fe0*/  SHFL.IDX PT, R10, R10, 0x1, 0x181f ;  /* 0x00381f000a0a7f89 */ /* 0x000f6200000e0000 */
[----:B-1----:R-:W-:-:S04]  /*1ff0*/  @P2 LEA R4, P0, R197, R0, 0x1 ;  /* 0x00000000c5042211 */ /* 0x002fc800078008ff */
[----:B--2---:R-:W-:Y:S02]  /*2000*/  @P2 LEA.HI.X R5, R197, R8, R17, 0x1, P0 ;  /* 0x00000008c5052211 */ /* 0x004fe400000f0c11 */
[----:B---3--:R-:W-:-:S03]  /*2010*/  @P2 LEA R6, P0, R208, R0, 0x1 ;  /* 0x00000000d0062211 */ /* 0x008fc600078008ff */
[----:B------:R1:W-:Y:S02]  /*2020*/  @P2 LDGSTS.E.BYPASS.LTC128B.128 [R182+0x6100], [R4.64], !P1 ;  /* 0x0610000004b62fae */ /* 0x0003e4000c901d46 */
[----:B-1----:R-:W-:Y:S01]  /*2030*/  IMAD R5, R227, c[0x0][0x214], R7 ;  /* 0x00008500e3057a24 */ /* 0x002fe200078e0207 */
[----:B------:R-:W-:Y:S02]  /*2040*/  @P2 LEA.HI.X R7, R208, R8, R16, 0x1, P0 ;  /* 0x00000008d0072211 */ /* 0x000fe400000f0c10 */
[C---:B------:R-:W-:Y:S02]  /*2050*/  @P2 ISETP.GE.AND P0, PT, R207.reuse, c[0x0][0x1d4], PT ;  /* 0x00007500cf002a0c */ /* 0x040fe40003f06270 */
[----:B------:R-:W-:Y:S01]  /*2060*/  @P2 LEA R4, P1, R207, R0, 0x1 ;  /* 0x00000000cf042211 */ /* 0x000fe200078208ff */
[----:B------:R1:W-:Y:S01]  /*2070*/  @P2 LDGSTS.E.BYPASS.LTC128B.128 [R182+0x8100], [R6.64], !P5 ;  /* 0x0810000006b62fae */ /* 0x0003e2000e901d46 */
[----:B------:R-:W-:Y:S02]  /*2080*/  IADD3 R224, R221, R5, RZ ;  /* 0x00000005dde07210 */ /* 0x000fe40007ffe0ff */
[----:B------:R-:W-:-:S02]  /*2090*/  @P2 LEA.HI.X R5, R207, R8, R15, 0x1, P1 ;  /* 0x00000008cf052211 */ /* 0x000fc400008f0c0f */
[----:B------:R-:W-:-:S04]  /*20a0*/  IADD3 R0, P1, R2, R220, RZ ;  /* 0x000000dc02007210 */ /* 0x000fc80007f3e0ff */
[----:B------:R-:W-:Y:S01]  /*20b0*/  IADD3.X R11, R224, R3, R11, P1, !PT ;  /* 0x00000003e00b7210 */ /* 0x000fe20000ffe40b */
[----:B------:R2:W-:Y:S01]  /*20c0*/  @P2 LDGSTS.E.BYPASS.LTC128B.128 [R182+0xa100], [R4.64], !P0 ;  /* 0x0a10000004b62fae */ /* 0x0005e2000c101d46 */
[----:B------:R-:W-:Y:S02]  /*20d0*/  @P6 ISETP.GE.AND P2, PT, R197, c[0x0][0x1d4], PT ;  /* 0x00007500c5006a0c */ /* 0x000fe40003f46270 */
[----:B------:R-:W-:-:S04]  /*20e0*/  LEA R8, P5, R0, c[0x0][0x1f8], 0x1 ;  /* 0x00007e0000087a11 */ /* 0x000fc800078a08ff */
[----:B------:R-:W-:Y:S02]  /*20f0*/  LEA.HI.X R11, R0, c[0x0][0x1fc], R11, 0x1, P5 ;  /* 0x00007f00000b7a11 */ /* 0x000fe400028f0c0b */
[CC--:B----4-:R-:W-:Y:S01]  /*2100*/  @P6 LEA R2, P5, R207.reuse, R9.reuse, 0x1 ;  /* 0x00000009cf026211 */ /* 0x0d0fe200078a08ff */
[----:B------:R-:W3:Y:S03]  /*2110*/  SHFL.IDX PT, R0, R8, RZ, 0x181f ;  /* 0x00181fff08007589 */ /* 0x000ee600000e0000 */
[----:B-----5:R-:W-:Y:S02]  /*2120*/  @P6 LEA.HI.X R3, R207, R10, R15, 0x1, P5 ;  /* 0x0000000acf036211 */ /* 0x020fe400028f0c0f */
[----:B-1----:R-:W-:-:S04]  /*2130*/  @P6 LEA R6, P1, R197, R9, 0x1 ;  /* 0x00000009c5066211 */ /* 0x002fc800078208ff */
[----:B------:R-:W-:Y:S02]  /*2140*/  @P6 LEA.HI.X R7, R197, R10, R17, 0x1, P1 ;  /* 0x0000000ac5076211 */ /* 0x000fe400008f0c11 */
[----:B------:R-:W-:-:S03]  /*2150*/  @P6 ISETP.GE.AND P1, PT, R208, c[0x0][0x1d4], PT ;  /* 0x00007500d0006a0c */ /* 0x000fc60003f26270 */
[----:B------:R1:W-:Y:S01]  /*2160*/  @P6 LDGSTS.E.BYPASS.LTC128B.128 [R182+0x7100], [R6.64], !P2 ;  /* 0x0710000006b66fae */ /* 0x0003e2000d101d46 */
[----:B--2---:R-:W-:-:S04]  /*2170*/  @P6 LEA R4, P0, R208, R9, 0x1 ;  /* 0x00000009d0046211 */ /* 0x004fc800078008ff */
[----:B------:R-:W-:Y:S02]  /*2180*/  @P6 LEA.HI.X R5, R208, R10, R16, 0x1, P0 ;  /* 0x0000000ad0056211 */ /* 0x000fe400000f0c10 */
[----:B------:R-:W-:-:S03]  /*2190*/  @P6 ISETP.GE.AND P0, PT, R207, c[0x0][0x1d4], PT ;  /* 0x00007500cf006a0c */ /* 0x000fc60003f06270 */
[----:B------:R2:W-:Y:S10]  /*21a0*/  @P6 LDGSTS.E.BYPASS.LTC128B.128 [R182+0x9100], [R4.64], !P1 ;  /* 0x0910000004b66fae */ /* 0x0005f4000c901d46 */
[----:B------:R4:W-:Y:S01]  /*21b0*/  @P6 LDGSTS.E.BYPASS.LTC128B.128 [R182+0xb100], [R2.64], !P0 ;  /* 0x0b10000002b66fae */ /* 0x0009e2000c101d46 */
[----:B------:R-:W-:-:S02]  /*21c0*/  R2P PR, R212, 0x6 ;  /* 0x00000006d4007804 */ /* 0x000fc40000000000 */
[C---:B---3--:R-:W-:Y:S01]  /*21d0*/  IADD3 R16, P0, R0.reuse, R107, RZ ;  /* 0x0000006b00107210 */ /* 0x048fe20007f1e0ff */
[----:B------:R-:W0:Y:S01]  /*21e0*/  LDGDEPBAR ;  /* 0x00000000000079af */ /* 0x000e220000000000 */
[----:B------:R-:W-:Y:S02]  /*21f0*/  IADD3 R14, P6, R0, R108, RZ ;  /* 0x0000006c000e7210 */ /* 0x000fe40007fde0ff */
[----:B------:R-:W-:Y:S01]  /*2200*/  ISETP.GE.AND P5, PT, R197, c[0x0][0x1d4], PT ;  /* 0x00007500c5007a0c */ /* 0x000fe20003fa6270 */
[----:B-1----:R-:W1:Y:S06]  /*2210*/  SHFL.IDX PT, R6, R11, RZ, 0x181f ;  /* 0x00181fff0b067589 */ /* 0x002e6c00000e0000 */
[----:B------:R-:W-:-:S02]  /*2220*/  @P1 IADD3 R170, R103, -0x20, RZ ;  /* 0xffffffe067aa1810 */ /* 0x000fc40007ffe0ff */
[----:B------:R-:W-:Y:S01]  /*2230*/  IADD3 R12, P1, R0, R109, RZ ;  /* 0x0000006d000c7210 */ /* 0x000fe20007f3e0ff */
[----:B------:R-:W-:Y:S01]  /*2240*/  IMAD.MOV.U32 R0, RZ, RZ, 0x40 ;  /* 0x00000040ff007424 */ /* 0x000fe200078e00ff */
[C---:B------:R-:W-:Y:S02]  /*2250*/  IADD3 R171, R170.reuse, 0x4000, RZ ;  /* 0x00004000aaab7810 */ /* 0x040fe40007ffe0ff */
[----:B------:R-:W-:Y:S02]  /*2260*/  IADD3 R175, R170, 0x2000, RZ ;  /* 0x00002000aaaf7810 */ /* 0x000fe40007ffe0ff */
[----:B------:R-:W-:Y:S02]  /*2270*/  SEL R0, R0, 0xffffffc0, !P2 ;  /* 0xffffffc000007807 */ /* 0x000fe40005000000 */
[C---:B------:R-:W-:Y:S02]  /*2280*/  IADD3 R173, R170.reuse, 0x3000, RZ ;  /* 0x00003000aaad7810 */ /* 0x040fe40007ffe0ff */
[----:B------:R-:W-:Y:S01]  /*2290*/  IADD3 R172, R170, 0x2800, RZ ;  /* 0x00002800aaac7810 */ /* 0x000fe20007ffe0ff */
[----:B----4-:R-:W3:Y:S01]  /*22a0*/  SHFL.IDX PT, R2, R8, 0x1, 0x181f ;  /* 0x00381f0008027f89 */ /* 0x010ee200000e0000 */
[----:B------:R-:W-:-:S04]  /*22b0*/  DEPBAR.LE SB0, 0x1 ;  /* 0x000080400000791a */ /* 0x000fc80000000000 */
[----:B------:R-:W-:-:S04]  /*22c0*/  DEPBAR.LE SB0, 0x0 ;  /* 0x000080000000791a */ /* 0x000fc80000000000 */
[----:B------:R-:W-:Y:S01]  /*22d0*/  BAR.SYNC.DEFER_BLOCKING 0x0 ;  /* 0x0000000000007b1d */ /* 0x000fe20000010000 */
[C---:B-1----:R-:W-:Y:S01]  /*22e0*/  IMAD.X R17, R6.reuse, 0x1, R101, P0 ;  /* 0x0000000106117824 */ /* 0x042fe200000e0665 */
[C---:B------:R-:W-:Y:S01]  /*22f0*/  IADD3.X R15, R6.reuse, R104, RZ, P6, !PT ;  /* 0x00000068060f7210 */ /* 0x040fe200037fe4ff */
[----:B------:R-:W-:Y:S01]  /*2300*/  IMAD.X R13, R6, 0x1, R102, P1 ;  /* 0x00000001060d7824 */ /* 0x000fe200008e0666 */
[----:B------:R-:W-:Y:S01]  /*2310*/  ISETP.GE.AND P6, PT, R208, c[0x0][0x1d4], PT ;  /* 0x00007500d0007a0c */ /* 0x000fe20003fc6270 */
[--C-:B------:R-:W-:Y:S01]  /*2320*/  IMAD.IADD R161, R103, 0x1, R0.reuse ;  /* 0x0000000167a17824 */ /* 0x100fe200078e0200 */
[----:B------:R-:W1:Y:S01]  /*2330*/  SHFL.IDX PT, R3, R11, 0x1, 0x181f ;  /* 0x00381f000b037f89 */ /* 0x000e6200000e0000 */
[----:B------:R-:W-:Y:S01]  /*2340*/  IMAD.IADD R160, R171, 0x1, R0 ;  /* 0x00000001aba07824 */ /* 0x000fe200078e0200 */
[C---:B------:R-:W-:Y:S02]  /*2350*/  IADD3 R174, R170.reuse, 0x3800, RZ ;  /* 0x00003800aaae7810 */ /* 0x040fe40007ffe0ff */
[----:B------:R-:W-:-:S02]  /*2360*/  IADD3 R176, R170, 0x4800, RZ ;  /* 0x00004800aab07810 */ /* 0x000fc40007ffe0ff */
[C---:B------:R-:W-:Y:S02]  /*2370*/  IADD3 R177, R170.reuse, 0x5000, RZ ;  /* 0x00005000aab17810 */ /* 0x040fe40007ffe0ff */
[----:B------:R-:W-:Y:S02]  /*2380*/  IADD3 R178, R170, 0x5800, RZ ;  /* 0x00005800aab27810 */ /* 0x000fe40007ffe0ff */
[C---:B---3--:R-:W-:Y:S02]  /*2390*/  IADD3 R20, P0, R2.reuse, R107, RZ ;  /* 0x0000006b02147210 */ /* 0x048fe40007f1e0ff */
[----:B------:R-:W-:Y:S02]  /*23a0*/  IADD3 R18, P1, R2, R108, RZ ;  /* 0x0000006c02127210 */ /* 0x000fe40007f3e0ff */
[C---:B------:R-:W-:Y:S02]  /*23b0*/  IADD3 R181, R170.reuse, 0x1800, RZ ;  /* 0x00001800aab57810 */ /* 0x040fe40007ffe0ff */
[C---:B------:R-:W-:Y:S01]  /*23c0*/  IADD3 R180, R170.reuse, 0x1000, RZ ;  /* 0x00001000aab47810 */ /* 0x040fe20007ffe0ff */
[----:B------:R-:W-:Y:S01]  /*23d0*/  LDSM.16.M88.4 R8, [R166] ;  /* 0x00000000a608783b */ /* 0x000fe20000000200 */
[----:B------:R-:W-:-:S03]  /*23e0*/  IADD3 R179, R170, 0x800, RZ ;  /* 0x00000800aab37810 */ /* 0x000fc60007ffe0ff */
[----:B------:R-:W3:Y:S01]  /*23f0*/  LDSM.16.M88.4 R28, [R103] ;  /* 0x00000000671c783b */ /* 0x000ee20000000200 */
[C---:B-1----:R-:W-:Y:S01]  /*2400*/  IMAD.X R21, R3.reuse, 0x1, R101, P0 ;  /* 0x0000000103157824 */ /* 0x042fe200000e0665 */
[C---:B------:R-:W-:Y:S01]  /*2410*/  ISETP.LT.OR P0, PT, R22.reuse, 0x1, P5 ;  /* 0x000000011600780c */ /* 0x040fe20002f01670 */
[----:B------:R-:W-:Y:S01]  /*2420*/  IMAD.X R19, R3, 0x1, R104, P1 ;  /* 0x0000000103137824 */ /* 0x000fe200008e0668 */
[C---:B------:R-:W-:Y:S01]  /*2430*/  ISETP.LT.OR P1, PT, R22.reuse, 0x1, P6 ;  /* 0x000000011600780c */ /* 0x040fe20003721670 */
[----:B------:R-:W-:Y:S01]  /*2440*/  LDSM.16.M88.4 R32, [R103+0x800] ;  /* 0x000800006720783b */ /* 0x000fe20000000200 */
[C---:B------:R-:W-:Y:S02]  /*2450*/  ISETP.LT.OR P5, PT, R22.reuse, 0x21, P5 ;  /* 0x000000211600780c */ /* 0x040fe40002fa1670 */
[C---:B------:R-:W-:Y:S01]  /*2460*/  ISETP.LT.OR P6, PT, R22.reuse, 0x21, P6 ;  /* 0x000000211600780c */ /* 0x040fe200037c1670 */
[----:B------:R-:W1:Y:S04]  /*2470*/  LDSM.16.M88.4 R44, [R103+0x1000] ;  /* 0x00100000672c783b */ /* 0x000e680000000200 */
[----:B------:R-:W-:Y:S04]  /*2480*/  LDSM.16.M88.4 R60, [R103+0x1800] ;  /* 0x00180000673c783b */ /* 0x000fe80000000200 */
[----:B--2---:R-:W-:Y:S04]  /*2490*/  LDSM.16.M88.4 R4, [R167] ;  /* 0x00000000a704783b */ /* 0x004fe80000000200 */
[----:B------:R-:W2:Y:S04]  /*24a0*/  LDSM.16.M88.4 R40, [R170] ;  /* 0x00000000aa28783b */ /* 0x000ea80000000200 */
[----:B------:R-:W4:Y:S04]  /*24b0*/  LDSM.16.M88.4 R64, [R170+0x800] ;  /* 0x00080000aa40783b */ /* 0x000f280000000200 */
[----:B------:R-:W-:Y:S04]  /*24c0*/  LDSM.16.M88.4 R76, [R170+0x1000] ;  /* 0x00100000aa4c783b */ /* 0x000fe80000000200 */
[----:B------:R-:W-:Y:S04]  /*24d0*/  LDSM.16.M88.4 R84, [R170+0x1800] ;  /* 0x00180000aa54783b */ /* 0x000fe80000000200 */
[----:B------:R-:W-:Y:S01]  /*24e0*/  @!PT LDS RZ, [RZ] ;  /* 0x00000000fffff984 */ /* 0x000fe20000000800 */
[----:B------:R-:W-:Y:S01]  /*24f0*/  @!PT LDS RZ, [RZ] ;  /* 0x00000000fffff984 */ /* 0x000fe20000000800 */
[----:B------:R-:W-:Y:S01]  /*2500*/  @!PT LDS RZ, [RZ] ;  /* 0x00000000fffff984 */ /* 0x000fe20000000800 */
[----:B------:R5:W-:Y:S01]  /*2510*/  LDGSTS.E.BYPASS.LTC128B.128 [R182+0x100], [R16.64], !P0 ;  /* 0x0010000010b67fae */ /* 0x000be2000c101d46 */
[----:B------:R-:W-:Y:S01]  /*2520*/  ISETP.GE.AND P0, PT, R207, c[0x0][0x1d4], PT ;  /* 0x00007500cf007a0c */ /* 0x000fe20003f06270 */
[----:B---3--:R-:W-:Y:S02]  /*2530*/  HMMA.16816.F32.BF16 R24, R8, R28, RZ ;  /* 0x0000001c0818723c */ /* 0x008fe400000418ff */
[----:B------:R3:W-:Y:S01]  /*2540*/  LDGSTS.E.BYPASS.LTC128B.128 [R182+0x2100], [R14.64], !P1 ;  /* 0x021000000eb67fae */ /* 0x0007e2000c901d46 */
[----:B------:R-:W-:-:S02]  /*2550*/  ISETP.LT.OR P1, PT, R22, 0x1, P0 ;  /* 0x000000011600780c */ /* 0x000fc40000721670 */
[----:B------:R-:W-:-:S03]  /*2560*/  ISETP.LT.OR P0, PT, R22, 0x21, P0 ;  /* 0x000000211600780c */ /* 0x000fc60000701670 */
[C---:B------:R-:W-:Y:S08]  /*2570*/  HMMA.16816.F32.BF16 R28, R8.reuse, R30, RZ ;  /* 0x0000001e081c723c */ /* 0x040ff000000418ff */
[----:B------:R3:W-:Y:S01]  /*2580*/  LDGSTS.E.BYPASS.LTC128B.128 [R182+0x4100], [R12.64], !P1 ;  /* 0x041000000cb67fae */ /* 0x0007e2000c901d46 */
[----:B------:R-:W-:Y:S01]  /*2590*/  IADD3 R2, P1, R2, R109, RZ ;  /* 0x0000006d02027210 */ /* 0x000fe20007f3e0ff */
[----:B-1----:R-:W-:Y:S02]  /*25a0*/  HMMA.16816.F32.BF16 R36, R8, R44, RZ ;  /* 0x0000002c0824723c */ /* 0x002fe400000418ff */
[----:B------:R1:W-:Y:S01]  /*25b0*/  LDGSTS.E.BYPASS.LTC128B.128 [R182+0x1100], [R20.64], !P5 ;  /* 0x0110000014b67fae */ /* 0x0003e2000e901d46 */
[----:B------:R-:W-:-:S02]  /*25c0*/  IADD3.X R3, R3, R102, RZ, P1, !PT ;  /* 0x0000006603037210 */ /* 0x000fc40000ffe4ff */
[----:B------:R-:W-:Y:S01]  /*25d0*/  ISETP.GT.AND P1, PT, R105, 0x3f, PT ;  /* 0x0000003f6900780c */ /* 0x000fe20003f24270 */
[----:B------:R5:W-:Y:S02]  /*25e0*/  LDGSTS.E.BYPASS.LTC128B.128 [R182+0x3100], [R18.64], !P6 ;  /* 0x0310000012b67fae */ /* 0x000be4000f101d46 */
[----:B--2---:R-:W-:Y:S02]  /*25f0*/  HMMA.16816.F32.BF16 R52, R4, R40, R24 ;  /* 0x000000280434723c */ /* 0x004fe40000041818 */
[----:B------:R2:W-:Y:S01]  /*2600*/  LDGSTS.E.BYPASS.LTC128B.128 [R182+0x5100], [R2.64], !P0 ;  /* 0x0510000002b67fae */ /* 0x0005e2000c101d46 */
[----:B------:R-:W-:-:S03]  /*2610*/  ISETP.GT.AND P0, PT, R100, R213, PT ;  /* 0x000000d56400720c */ /* 0x000fc60003f04270 */
[----:B------:R-:W-:Y:S02]  /*2620*/  LDSM.16.M88.4 R68, [R161] ;  /* 0x00000000a144783b */ /* 0x000fe40000000200 */
[C---:B------:R-:W-:Y:S02]  /*2630*/  HMMA.16816.F32.BF16 R24, R8.reuse, R32, RZ ;  /* 0x000000200818723c */ /* 0x040fe400000418ff */
[----:B------:R-:W-:Y:S04]  /*2640*/  LDSM.16.M88.4 R88, [R160+-0x4000] ;  /* 0xffc00000a058783b */ /* 0x000fe80000000200 */
[----:B------:R-:W-:Y:S02]  /*2650*/  LDSM.16.M88.4 R72, [R161+0x800] ;  /* 0x00080000a148783b */ /* 0x000fe40000000200 */
[C---:B------:R-:W-:Y:S02]  /*2660*/  HMMA.16816.F32.BF16 R48, R8.reuse, R46, RZ ;  /* 0x0000002e0830723c */ /* 0x040fe400000418ff */
[----:B---3--:R-:W3:Y:S04]  /*2670*/  LDSM.16.M88.4 R12, [R169] ;  /* 0x00000000a90c783b */ /* 0x008ee80000000200 */
[----:B-1----:R-:W1:Y:S02]  /*2680*/  LDSM.16.M88.4 R20, [R168] ;  /* 0x00000000a814783b */ /* 0x002e640000000200 */
[C---:B------:R-:W-:Y:S02]  /*2690*/  HMMA.16816.F32.BF16 R56, R8.reuse, R60, RZ ;  /* 0x0000003c0838723c */ /* 0x040fe400000418ff */
[----:B------:R-:W1:Y:S04]  /*26a0*/  LDSM.16.M88.4 R80, [R161+0x1000] ;  /* 0x00100000a150783b */ /* 0x000e680000000200 */
[----:B------:R-:W-:Y:S02]  /*26b0*/  LDSM.16.M88.4 R96, [R103+0x2000] ;  /* 0x002000006760783b */ /* 0x000fe40000000200 */
[C---:B-----5:R-:W-:Y:S02]  /*26c0*/  HMMA.16816.F32.BF16 R16, R8.reuse, R34, RZ ;  /* 0x000000220810723c */ /* 0x060fe400000418ff */
[----:B------:R-:W-:Y:S04]  /*26d0*/  LDSM.16.M88.4 R92, [R175] ;  /* 0x00000000af5c783b */ /* 0x000fe80000000200 */
[----:B------:R-:W0:Y:S02]  /*26e0*/  LDGDEPBAR ;  /* 0x00000000000079af */ /* 0x000e240000000000 */
[----:B------:R-:W-:Y:S02]  /*26f0*/  HMMA.16816.F32.BF16 R44, R8, R62, RZ ;  /* 0x0000003e082c723c */ /* 0x000fe400000418ff */
[----:B------:R-:W5:Y:S06]  /*2700*/  LDSM.16.M88.4 R60, [R161+0x1800] ;  /* 0x00180000a13c783b */ /* 0x000f6c0000000200 */
[C---:B------:R-:W-:Y:S08]  /*2710*/  HMMA.16816.F32.BF16 R40, R4.reuse, R42, R28 ;  /* 0x0000002a0428723c */ /* 0x040ff0000004181c */
[----:B----4-:R-:W-:Y:S08]  /*2720*/  HMMA.16816.F32.BF16 R32, R4, R64, R24 ;  /* 0x000000400420723c */ /* 0x010ff00000041818 */
[----:B---3--:R-:W-:Y:S08]  /*2730*/  HMMA.16816.F32.BF16 R28, R12, R68, R52 ;  /* 0x000000440c1c723c */ /* 0x008ff00000041834 */
[C---:B------:R-:W-:Y:S01]  /*2740*/  HMMA.16816.F32.BF16 R24, R4.reuse, R66, R16 ;  /* 0x000000420418723c */ /* 0x040fe20000041810 */
[----:B------:R-:W3:Y:S04]  /*2750*/  LDSM.16.M88.4 R16, [R166+0x4000] ;  /* 0x00400000a610783b */ /* 0x000ee80000000200 */
[----:B------:R-:W4:Y:S03]  /*2760*/  LDSM.16.M88.4 R64, [R160+-0x3800] ;  /* 0xffc80000a040783b */ /* 0x000f260000000200 */
[C---:B------:R-:W-:Y:S08]  /*2770*/  HMMA.16816.F32.BF16 R8, R4.reuse, R76, R36 ;  /* 0x0000004c0408723c */ /* 0x040ff00000041824 */
[C---:B------:R-:W-:Y:S01]  /*2780*/  HMMA.16816.F32.BF16 R48, R4.reuse, R78, R48 ;  /* 0x0000004e0430723c */ /* 0x040fe20000041830 */
[----:B------:R-:W2:Y:S07]  /*2790*/  LDSM.16.M88.4 R76, [R160+-0x3000] ;  /* 0xffd00000a04c783b */ /* 0x000eae0000000200 */
[C---:B------:R-:W-:Y:S08]  /*27a0*/  HMMA.16816.F32.BF16 R52, R4.reuse, R84, R56 ;  /* 0x000000540434723c */ /* 0x040ff00000041838 */
[----:B------:R-:W-:Y:S01]  /*27b0*/  HMMA.16816.F32.BF16 R44, R4, R86, R44 ;  /* 0x00000056042c723c */ /* 0x000fe2000004182c */
[----:B------:R-:W-:Y:S07]  /*27c0*/  LDSM.16.M88.4 R84, [R103+0x2800] ;  /* 0x002800006754783b */ /* 0x000fee0000000200 */
[----:B-1----:R-:W-:Y:S08]  /*27d0*/  HMMA.16816.F32.BF16 R4, R20, R88, R28 ;  /* 0x000000581404723c */ /* 0x002ff0000004181c */
[C---:B------:R-:W-:Y:S01]  /*27e0*/  HMMA.16816.F32.BF16 R40, R12.reuse, R70, R40 ;  /* 0x000000460c28723c */ /* 0x040fe20000041828 */
[----:B------:R-:W-:Y:S07]  /*27f0*/  LDSM.16.M88.4 R68, [R103+0x3800] ;  /* 0x003800006744783b */ /* 0x000fee0000000200 */
[C---:B------:R-:W-:Y:S08]  /*2800*/  HMMA.16816.F32.BF16 R36, R12.reuse, R72, R32 ;  /* 0x000000480c24723c */ /* 0x040ff00000041820 */
[C---:B------:R-:W-:Y:S01]  /*2810*/  HMMA.16816.F32.BF16 R32, R12.reuse, R74, R24 ;  /* 0x0000004a0c20723c */ /* 0x040fe20000041818 */
[----:B------:R-:W1:Y:S07]  /*2820*/  LDSM.16.M88.4 R72, [R160+-0x2800] ;  /* 0xffd80000a048783b */ /* 0x000e6e0000000200 */
[C---:B------:R-:W-:Y:S01]  /*2830*/  HMMA.16816.F32.BF16 R24, R12.reuse, R80, R8 ;  /* 0x000000500c18723c */ /* 0x040fe20000041808 */
[----:B------:R-:W1:Y:S07]  /*2840*/  LDSM.16.M88.4 R8, [R167+0x4000] ;  /* 0x00400000a708783b */ /* 0x000e6e0000000200 */
[C---:B------:R-:W-:Y:S01]  /*2850*/  HMMA.16816.F32.BF16 R28, R12.reuse, R82, R48 ;  /* 0x000000520c1c723c */ /* 0x040fe20000041830 */
[----:B------:R-:W-:Y:S07]  /*2860*/  LDSM.16.M88.4 R80, [R161+0x2000] ;  /* 0x00200000a150783b */ /* 0x000fee0000000200 */
[C---:B-----5:R-:W-:Y:S08]  /*2870*/  HMMA.16816.F32.BF16 R52, R12.reuse, R60, R52 ;  /* 0x0000003c0c34723c */ /* 0x060ff00000041834 */
[----:B------:R-:W-:Y:S01]  /*2880*/  HMMA.16816.F32.BF16 R48, R12, R62, R44 ;  /* 0x0000003e0c30723c */ /* 0x000fe2000004182c */
[----:B------:R-:W5:Y:S07]  /*2890*/  LDSM.16.M88.4 R60, [R103+0x3000] ;  /* 0x00300000673c783b */ /* 0x000f6e0000000200 */
[----:B---3--:R-:W-:Y:S01]  /*28a0*/  HMMA.16816.F32.BF16 R12, R16, R96, R4 ;  /* 0x00000060100c723c */ /* 0x008fe20000041804 */
[----:B------:R-:W3:Y:S07]  /*28b0*/  LDSM.16.M88.4 R4, [R169+0x4000] ;  /* 0x00400000a904783b */ /* 0x000eee0000000200 */
[C---:B------:R-:W-:Y:S01]  /*28c0*/  HMMA.16816.F32.BF16 R44, R20.reuse, R90, R40 ;  /* 0x0000005a142c723c */ /* 0x040fe20000041828 */
[----:B------:R-:W-:Y:S07]  /*28d0*/  LDSM.16.M88.4 R88, [R160+-0x2000] ;  /* 0xffe00000a058783b */ /* 0x000fee0000000200 */
[C---:B----4-:R-:W-:Y:S08]  /*28e0*/  HMMA.16816.F32.BF16 R40, R20.reuse, R64, R36 ;  /* 0x000000401428723c */ /* 0x050ff00000041824 */
[C---:B------:R-:W-:Y:S08]  /*28f0*/  HMMA.16816.F32.BF16 R56, R20.reuse, R66, R32 ;  /* 0x000000421438723c */ /* 0x040ff00000041820 */
[C---:B--2---:R-:W-:Y:S08]  /*2900*/  HMMA.16816.F32.BF16 R64, R20.reuse, R76, R24 ;  /* 0x0000004c1440723c */ /* 0x044ff00000041818 */
[C---:B------:R-:W-:Y:S01]  /*2910*/  HMMA.16816.F32.BF16 R36, R20.reuse, R78, R28 ;  /* 0x0000004e1424723c */ /* 0x040fe2000004181c */
[----:B------:R-:W-:Y:S07]  /*2920*/  LDSM.16.M88.4 R76, [R172] ;  /* 0x00000000ac4c783b */ /* 0x000fee0000000200 */
[C---:B-1----:R-:W-:Y:S01]  /*2930*/  HMMA.16816.F32.BF16 R32, R20.reuse, R72, R52 ;  /* 0x000000481420723c */ /* 0x042fe20000041834 */
[----:B------:R-:W1:Y:S07]  /*2940*/  LDSM.16.M88.4 R52, [R173] ;  /* 0x00000000ad34783b */ /* 0x000e6e0000000200 */
[----:B------:R-:W-:Y:S01]  /*2950*/  HMMA.16816.F32.BF16 R28, R20, R74, R48 ;  /* 0x0000004a141c723c */ /* 0x000fe20000041830 */
[----:B------:R-:W2:Y:S04]  /*2960*/  LDSM.16.M88.4 R72, [R174] ;  /* 0x00000000ae48783b */ /* 0x000ea80000000200 */
[----:B------:R-:W4:Y:S03]  /*2970*/  LDSM.16.M88.4 R20, [R168+0x4000] ;  /* 0x00400000a814783b */ /* 0x000f260000000200 */
[----:B------:R-:W-:Y:S08]  /*2980*/  HMMA.16816.F32.BF16 R12, R8, R92, R12 ;  /* 0x0000005c080c723c */ /* 0x000ff0000004180c */
[C---:B------:R-:W-:Y:S01]  /*2990*/  HMMA.16816.F32.BF16 R24, R16.reuse, R98, R44 ;  /* 0x000000621018723c */ /* 0x040fe2000004182c */
[----:B------:R-:W-:Y:S07]  /*29a0*/  LDSM.16.M88.4 R96, [R103+0x4000] ;  /* 0x004000006760783b */ /* 0x000fee0000000200 */
[C---:B------:R-:W-:Y:S08]  /*29b0*/  HMMA.16816.F32.BF16 R44, R16.reuse, R86, R56 ;  /* 0x00000056102c723c */ /* 0x040ff00000041838 */
[C---:B-----5:R-:W-:Y:S01]  /*29c0*/  HMMA.16816.F32.BF16 R56, R16.reuse, R60, R64 ;  /* 0x0000003c1038723c */ /* 0x060fe20000041840 */
[----:B------:R-:W-:Y:S07]  /*29d0*/  LDSM.16.M88.4 R64, [R161+0x3800] ;  /* 0x00380000a140783b */ /* 0x000fee0000000200 */
[C---:B------:R-:W-:Y:S01]  /*29e0*/  HMMA.16816.F32.BF16 R40, R16.reuse, R84, R40 ;  /* 0x000000541028723c */ /* 0x040fe20000041828 */
[----:B------:R-:W5:Y:S07]  /*29f0*/  LDSM.16.M88.4 R84, [R161+0x2800] ;  /* 0x00280000a154783b */ /* 0x000f6e0000000200 */
[C---:B------:R-:W-:Y:S01]  /*2a00*/  HMMA.16816.F32.BF16 R48, R16.reuse, R62, R36 ;  /* 0x0000003e1030723c */ /* 0x040fe20000041824 */
[----:B------:R-:W-:Y:S07]  /*2a10*/  LDSM.16.M88.4 R60, [R160+-0x1800] ;  /* 0xffe80000a03c783b */ /* 0x000fee0000000200 */
[C---:B------:R-:W-:Y:S08]  /*2a20*/  HMMA.16816.F32.BF16 R36, R16.reuse, R68, R32 ;  /* 0x000000441024723c */ /* 0x040ff00000041820 */
[----:B------:R-:W-:Y:S01]  /*2a30*/  HMMA.16816.F32.BF16 R32, R16, R70, R28 ;  /* 0x000000461020723c */ /* 0x000fe2000004181c */
[----:B------:R-:W2:Y:S04]  /*2a40*/  LDSM.16.M88.4 R68, [R161+0x3000] ;  /* 0x00300000a144783b */ /* 0x000ea80000000200 */
[----:B------:R-:W2:Y:S03]  /*2a50*/  LDSM.16.M88.4 R16, [R166+0x8000] ;  /* 0x00800000a610783b */ /* 0x000ea60000000200 */
[----:B---3--:R-:W-:Y:S08]  /*2a60*/  HMMA.16816.F32.BF16 R12, R4, R80, R12 ;  /* 0x00000050040c723c */ /* 0x008ff0000004180c */
[C---:B------:R-:W-:Y:S01]  /*2a70*/  HMMA.16816.F32.BF16 R28, R8.reuse, R94, R24 ;  /* 0x0000005e081c723c */ /* 0x040fe20000041818 */
[----:B------:R-:W-:Y:S07]  /*2a80*/  LDSM.16.M88.4 R92, [R171] ;  /* 0x00000000ab5c783b */ /* 0x000fee0000000200 */
[C---:B-1----:R-:W-:Y:S08]  /*2a90*/  HMMA.16816.F32.BF16 R56, R8.reuse, R52, R56 ;  /* 0x000000340838723c */ /* 0x042ff00000041838 */
[C---:B------:R-:W-:Y:S08]  /*2aa0*/  HMMA.16816.F32.BF16 R24, R8.reuse, R76, R40 ;  /* 0x0000004c0818723c */ /* 0x040ff00000041828 */
[C---:B------:R-:W-:Y:S08]  /*2ab0*/  HMMA.16816.F32.BF16 R52, R8.reuse, R54, R48 ;  /* 0x000000360834723c */ /* 0x040ff00000041830 */
[C---:B--2---:R-:W-:Y:S08]  /*2ac0*/  HMMA.16816.F32.BF16 R48, R8.reuse, R72, R36 ;  /* 0x000000480830723c */ /* 0x044ff00000041824 */
[C---:B------:R-:W-:Y:S01]  /*2ad0*/  HMMA.16816.F32.BF16 R44, R8.reuse, R78, R44 ;  /* 0x0000004e082c723c */ /* 0x040fe2000004182c */
[----:B------:R-:W1:Y:S07]  /*2ae0*/  LDSM.16.M88.4 R76, [R160+-0x1000] ;  /* 0xfff00000a04c783b */ /* 0x000e6e0000000200 */
[----:B------:R-:W-:Y:S08]  /*2af0*/  HMMA.16816.F32.BF16 R40, R8, R74, R32 ;  /* 0x0000004a0828723c */ /* 0x000ff00000041820 */
[----:B----4-:R-:W-:Y:S01]  /*2b00*/  HMMA.16816.F32.BF16 R8, R20, R88, R12 ;  /* 0x000000581408723c */ /* 0x010fe2000004180c */
[----:B------:R-:W2:Y:S07]  /*2b10*/  LDSM.16.M88.4 R12, [R167+0x8000] ;  /* 0x00800000a70c783b */ /* 0x000eae0000000200 */
[C---:B------:R-:W-:Y:S01]  /*2b20*/  HMMA.16816.F32.BF16 R36, R4.reuse, R82, R28 ;  /* 0x000000520424723c */ /* 0x040fe2000004181c */
[----:B------:R-:W-:Y:S07]  /*2b30*/  LDSM.16.M88.4 R80, [R161+0x4000] ;  /* 0x00400000a150783b */ /* 0x000fee0000000200 */
[C---:B-----5:R-:W-:Y:S08]  /*2b40*/  HMMA.16816.F32.BF16 R28, R4.reuse, R84, R24 ;  /* 0x00000054041c723c */ /* 0x060ff00000041818 */
[C---:B------:R-:W-:Y:S08]  /*2b50*/  HMMA.16816.F32.BF16 R32, R4.reuse, R68, R56 ;  /* 0x000000440420723c */ /* 0x040ff00000041838 */
[C---:B------:R-:W-:Y:S01]  /*2b60*/  HMMA.16816.F32.BF16 R72, R4.reuse, R64, R48 ;  /* 0x000000400448723c */ /* 0x040fe20000041830 */
[----:B------:R-:W-:Y:S07]  /*2b70*/  LDSM.16.M88.4 R48, [R160+-0x800] ;  /* 0xfff80000a030783b */ /* 0x000fee0000000200 */
[C---:B------:R-:W-:Y:S01]  /*2b80*/  HMMA.16816.F32.BF16 R24, R4.reuse, R86, R44 ;  /* 0x000000560418723c */ /* 0x040fe2000004182c */
[----:B------:R-:W-:Y:S07]  /*2b90*/  LDSM.16.M88.4 R84, [R160] ;  /* 0x00000000a054783b */ /* 0x000fee0000000200 */
[C---:B------:R-:W-:Y:S01]  /*2ba0*/  HMMA.16816.F32.BF16 R68, R4.reuse, R70, R52 ;  /* 0x000000460444723c */ /* 0x040fe20000041834 */
[----:B------:R-:W3:Y:S07]  /*2bb0*/  LDSM.16.M88.4 R52, [R103+0x4800] ;  /* 0x004800006734783b */ /* 0x000eee0000000200 */
[----:B------:R-:W-:Y:S08]  /*2bc0*/  HMMA.16816.F32.BF16 R64, R4, R66, R40 ;  /* 0x000000420440723c */ /* 0x000ff00000041828 */
[----:B------:R-:W-:Y:S01]  /*2bd0*/  HMMA.16816.F32.BF16 R4, R16, R96, R8 ;  /* 0x000000601004723c */ /* 0x000fe20000041808 */
[----:B------:R-:W4:Y:S07]  /*2be0*/  LDSM.16.M88.4 R8, [R169+0x8000] ;  /* 0x00800000a908783b */ /* 0x000f2e0000000200 */
[C---:B------:R-:W-:Y:S01]  /*2bf0*/  HMMA.16816.F32.BF16 R56, R20.reuse, R90, R36 ;  /* 0x0000005a1438723c */ /* 0x040fe20000041824 */
[----:B------:R-:W-:Y:S07]  /*2c00*/  LDSM.16.M88.4 R88, [R103+0x5800] ;  /* 0x005800006758783b */ /* 0x000fee0000000200 */
[C---:B------:R-:W-:Y:S08]  /*2c10*/  HMMA.16816.F32.BF16 R28, R20.reuse, R60, R28 ;  /* 0x0000003c141c723c */ /* 0x040ff0000004181c */
[C---:B------:R-:W-:Y:S01]  /*2c20*/  HMMA.16816.F32.BF16 R44, R20.reuse, R62, R24 ;  /* 0x0000003e142c723c */ /* 0x040fe20000041818 */
[----:B------:R-:W-:Y:S07]  /*2c30*/  LDSM.16.M88.4 R60, [R103+0x5000] ;  /* 0x00500000673c783b */ /* 0x000fee0000000200 */
[----:B-1----:R-:W-:Y:S08]  /*2c40*/  HMMA.16816.F32.BF16 R40, R20, R76, R32 ;  /* 0x0000004c1428723c */ /* 0x002ff00000041820 */
[----:B--2---:R-:W-:Y:S01]  /*2c50*/  HMMA.16816.F32.BF16 R24, R12, R92, R4 ;  /* 0x0000005c0c18723c */ /* 0x004fe20000041804 */
[----:B------:R-:W-:Y:S07]  /*2c60*/  LDSM.16.M88.4 R4, [R168+0x8000] ;  /* 0x00800000a804783b */ /* 0x000fee0000000200 */
[----:B------:R-:W-:Y:S01]  /*2c70*/  HMMA.16816.F32.BF16 R32, R16, R98, R56 ;  /* 0x000000621020723c */ /* 0x000fe20000041838 */
[----:B------:R-:W-:Y:S07]  /*2c80*/  LDSM.16.M88.4 R56, [R160+0x800] ;  /* 0x00080000a038783b */ /* 0x000fee0000000200 */
[----:B------:R-:W-:Y:S01]  /*2c90*/  HMMA.16816.F32.BF16 R36, R20, R78, R68 ;  /* 0x0000004e1424723c */ /* 0x000fe20000041844 */
[----:B------:R-:W1:Y:S07]  /*2ca0*/  LDSM.16.M88.4 R76, [R176] ;  /* 0x00000000b04c783b */ /* 0x000e6e0000000200 */
[----:B---3--:R-:W-:Y:S08]  /*2cb0*/  HMMA.16816.F32.BF16 R28, R16, R52, R28 ;  /* 0x00000034101c723c */ /* 0x008ff0000004181c */
[C---:B------:R-:W-:Y:S08]  /*2cc0*/  HMMA.16816.F32.BF16 R72, R20.reuse, R48, R72 ;  /* 0x000000301448723c */ /* 0x040ff00000041848 */
[----:B------:R-:W-:Y:S01]  /*2cd0*/  HMMA.16816.F32.BF16 R96, R20, R50, R64 ;  /* 0x000000321460723c */ /* 0x000fe20000041840 */
[----:B------:R-:W-:Y:S07]  /*2ce0*/  LDSM.16.M88.4 R48, [R177] ;  /* 0x00000000b130783b */ /* 0x000fee0000000200 */
[----:B----4-:R-:W-:Y:S08]  /*2cf0*/  HMMA.16816.F32.BF16 R20, R8, R80, R24 ;  /* 0x000000500814723c */ /* 0x010ff00000041818 */
[----:B------:R-:W-:Y:S08]  /*2d00*/  HMMA.16816.F32.BF16 R24, R12, R94, R32 ;  /* 0x0000005e0c18723c */ /* 0x000ff00000041820 */
[----:B------:R-:W-:Y:S01]  /*2d10*/  HMMA.16816.F32.BF16 R52, R16, R54, R44 ;  /* 0x000000361034723c */ /* 0x000fe2000004182c */
[----:B------:R-:W2:Y:S07]  /*2d20*/  LDSM.16.M88.4 R44, [R161+0x4800] ;  /* 0x00480000a12c783b */ /* 0x000eae0000000200 */
[----:B-1----:R-:W-:Y:S08]  /*2d30*/  HMMA.16816.F32.BF16 R28, R12, R76, R28 ;  /* 0x0000004c0c1c723c */ /* 0x002ff0000004181c */
[----:B------:R-:W-:Y:S08]  /*2d40*/  HMMA.16816.F32.BF16 R64, R16, R60, R40 ;  /* 0x0000003c1040723c */ /* 0x000ff00000041828 */
[----:B------:R-:W-:Y:S08]  /*2d50*/  HMMA.16816.F32.BF16 R40, R4, R84, R20 ;  /* 0x000000540428723c */ /* 0x000ff00000041814 */
[----:B------:R-:W-:Y:S08]  /*2d60*/  HMMA.16816.F32.BF16 R20, R8, R82, R24 ;  /* 0x000000520814723c */ /* 0x000ff00000041818 */
[----:B------:R-:W-:Y:S01]  /*2d70*/  HMMA.16816.F32.BF16 R24, R12, R78, R52 ;  /* 0x0000004e0c18723c */ /* 0x000fe20000041834 */
[----:B------:R-:W-:Y:S07]  /*2d80*/  LDSM.16.M88.4 R52, [R161+0x5000] ;  /* 0x00500000a134783b */ /* 0x000fee0000000200 */
[----:B------:R-:W-:Y:S01]  /*2d90*/  HMMA.16816.F32.BF16 R68, R16, R62, R36 ;  /* 0x0000003e1044723c */ /* 0x000fe20000041824 */
[----:B------:R-:W1:Y:S01]  /*2da0*/  LDSM.16.M88.4 R60, [R178] ;  /* 0x00000000b23c783b */ /* 0x000e620000000200 */
[----:B------:R-:W-:-:S04]  /*2db0*/  FMUL.FTZ R0, R40, c[0x0][0x320] ;  /* 0x0000c80028007a20 */ /* 0x000fc80000410000 */
[----:B------:R3:W4:Y:S02]  /*2dc0*/  MUFU.TANH R78, R0 ;  /* 0x00000000004e7308 */ /* 0x0007240000002400 */
[----:B--2---:R-:W-:Y:S08]  /*2dd0*/  HMMA.16816.F32.BF16 R36, R8, R44, R28 ;  /* 0x0000002c0824723c */ /* 0x004ff0000004181c */
[----:B------:R-:W-:Y:S01]  /*2de0*/  HMMA.16816.F32.BF16 R28, R4, R86, R20 ;  /* 0x00000056041c723c */ /* 0x000fe20000041814 */
[----:B---3--:R-:W-:-:S07]  /*2df0*/  FMUL.FTZ R0, R41, c[0x0][0x320] ;  /* 0x0000c80029007a20 */ /* 0x008fce0000410000 */
[----:B------:R-:W-:Y:S01]  /*2e00*/  HMMA.16816.F32.BF16 R20, R8, R46, R24 ;  /* 0x0000002e0814723c */ /* 0x000fe20000041818 */
[----:B------:R-:W2:Y:S01]  /*2e10*/  LDSM.16.M88.4 R44, [R161+0x5800] ;  /* 0x00580000a12c783b */ /* 0x000ea20000000200 */
[----:B------:R3:W1:Y:S06]  /*2e20*/  MUFU.TANH R76, R0 ;  /* 0x00000000004c7308 */ /* 0x00066c0000002400 */
[----:B------:R-:W-:Y:S08]  /*2e30*/  HMMA.16816.F32.BF16 R72, R16, R88, R72 ;  /* 0x000000581048723c */ /* 0x000ff00000041848 */
[----:B------:R-:W-:Y:S01]  /*2e40*/  HMMA.16816.F32.BF16 R36, R4, R56, R36 ;  /* 0x000000380424723c */ /* 0x000fe20000041824 */
[----:B---3--:R-:W-:-:S04]  /*2e50*/  FMUL.FTZ R0, R42, c[0x0][0x320] ;  /* 0x0000c8002a007a20 */ /* 0x008fc80000410000 */
[----:B------:R3:W1:Y:S03]  /*2e60*/  MUFU.TANH R77, R0 ;  /* 0x00000000004d7308 */ /* 0x0006660000002400 */
[----:B------:R-:W-:Y:S08]  /*2e70*/  HMMA.16816.F32.BF16 R16, R16, R90, R96 ;  /* 0x0000005a1010723c */ /* 0x000ff00000041860 */
[----:B------:R-:W-:Y:S01]  /*2e80*/  HMMA.16816.F32.BF16 R32, R12, R48, R64 ;  /* 0x000000300c20723c */ /* 0x000fe20000041840 */
[----:B---3--:R-:W-:-:S07]  /*2e90*/  FMUL.FTZ R0, R43, c[0x0][0x320] ;  /* 0x0000c8002b007a20 */ /* 0x008fce0000410000 */
[----:B------:R-:W-:Y:S01]  /*2ea0*/  HMMA.16816.F32.BF16 R40, R12, R50, R68 ;  /* 0x000000320c28723c */ /* 0x000fe20000041844 */
[----:B------:R-:W-:Y:S01]  /*2eb0*/  FMUL.FTZ R38, R38, c[0x0][0x320] ;  /* 0x0000c80026267a20 */ /* 0x000fe20000410000 */
[----:B------:R3:W2:Y:S01]  /*2ec0*/  MUFU.TANH R67, R0 ;  /* 0x0000000000437308 */ /* 0x0006a20000002400 */
[----:B------:R-:W-:Y:S01]  /*2ed0*/  FMUL.FTZ R39, R39, c[0x0][0x320] ;  /* 0x0000c80027277a20 */ /* 0x000fe20000410000 */
[----:B------:R-:W5:Y:S04]  /*2ee0*/  LDSM.16.M88.4 R48, [R160+0x1000] ;  /* 0x00100000a030783b */ /* 0x000f680000000200 */
[----:B------:R-:W-:Y:S08]  /*2ef0*/  HMMA.16816.F32.BF16 R24, R4, R58, R20 ;  /* 0x0000003a0418723c */ /* 0x000ff00000041814 */
[----:B-1----:R-:W-:Y:S01]  /*2f00*/  HMMA.16816.F32.BF16 R20, R12, R60, R72 ;  /* 0x0000003c0c14723c */ /* 0x002fe20000041848 */
[----:B---3--:R-:W-:-:S04]  /*2f10*/  FMUL.FTZ R0, R28, c[0x0][0x320] ;  /* 0x0000c8001c007a20 */ /* 0x008fc80000410000 */
[----:B------:R1:W3:Y:S03]  /*2f20*/  MUFU.TANH R64, R0 ;  /* 0x0000000000407308 */ /* 0x0002e60000002400 */
[----:B------:R-:W-:Y:S08]  /*2f30*/  HMMA.16816.F32.BF16 R12, R12, R62, R16 ;  /* 0x0000003e0c0c723c */ /* 0x000ff00000041810 */
[----:B------:R-:W-:Y:S01]  /*2f40*/  HMMA.16816.F32.BF16 R32, R8, R52, R32 ;  /* 0x000000340820723c */ /* 0x000fe20000041820 */
[----:B------:R-:W3:Y:S01]  /*2f50*/  MUFU.TANH R53, R38 ;  /* 0x0000002600357308 */ /* 0x000ee20000002400 */
[----:B------:R-:W-:-:S02]  /*2f60*/  FMUL.FTZ R24, R24, c[0x0][0x320] ;  /* 0x0000c80018187a20 */ /* 0x000fc40000410000 */
[----:B------:R-:W-:Y:S02]  /*2f70*/  FMUL.FTZ R25, R25, c[0x0][0x320] ;  /* 0x0000c80019197a20 */ /* 0x000fe40000410000 */
[----:B-1----:R-:W-:Y:S02]  /*2f80*/  FMUL.FTZ R0, R29, c[0x0][0x320] ;  /* 0x0000c8001d007a20 */ /* 0x002fe40000410000 */
[----:B--2---:R-:W-:Y:S01]  /*2f90*/  HMMA.16816.F32.BF16 R16, R8, R44, R20 ;  /* 0x0000002c0810723c */ /* 0x004fe20000041814 */
[----:B------:R-:W-:Y:S01]  /*2fa0*/  FMUL.FTZ R26, R26, c[0x0][0x320] ;  /* 0x0000c8001a1a7a20 */ /* 0x000fe20000410000 */
[----:B------:R1:W2:Y:S01]  /*2fb0*/  MUFU.TANH R57, R0 ;  /* 0x0000000000397308 */ /* 0x0002a20000002400 */
[----:B------:R-:W-:-:S07]  /*2fc0*/  FMUL.FTZ R27, R27, c[0x0][0x320] ;  /* 0x0000c8001b1b7a20 */ /* 0x000fce0000410000 */
[----:B------:R-:W2:Y:S06]  /*2fd0*/  MUFU.TANH R25, R25 ;  /* 0x0000001900197308 */ /* 0x000eac0000002400 */
[----:B-----5:R-:W-:Y:S01]  /*2fe0*/  HMMA.16816.F32.BF16 R32, R4, R48, R32 ;  /* 0x000000300420723c */ /* 0x020fe20000041820 */
[----:B-1----:R-:W-:-:S04]  /*2ff0*/  FMUL.FTZ R0, R30, c[0x0][0x320] ;  /* 0x0000c8001e007a20 */ /* 0x002fc80000410000 */
[----:B------:R1:W1:Y:S02]  /*3000*/  MUFU.TANH R66, R0 ;  /* 0x0000000000427308 */ /* 0x0002640000002400 */
[----:B-1----:R-:W-:Y:S02]  /*3010*/  FMUL.FTZ R0, R31, c[0x0][0x320] ;  /* 0x0000c8001f007a20 */ /* 0x002fe40000410000 */
[----:B------:R-:W-:Y:S04]  /*3020*/  HMMA.16816.F32.BF16 R28, R8, R54, R40 ;  /* 0x00000036081c723c */ /* 0x000fe80000041828 */
[----:B------:R-:W1:Y:S11]  /*3030*/  MUFU.TANH R43, R39 ;  /* 0x00000027002b7308 */ /* 0x000e760000002400 */
[----:B------:R-:W-:-:S02]  /*3040*/  FMUL.FTZ R32, R32, c[0x0][0x320] ;  /* 0x0000c80020207a20 */ /* 0x000fc40000410000 */
[----:B------:R-:W-:Y:S02]  /*3050*/  FMUL.FTZ R33, R33, c[0x0][0x320] ;  /* 0x0000c80021217a20 */ /* 0x000fe40000410000 */
[----:B------:R-:W-:Y:S01]  /*3060*/  FMUL.FTZ R34, R34, c[0x0][0x320] ;  /* 0x0000c80022227a20 */ /* 0x000fe20000410000 */
[----:B------:R-:W-:Y:S01]  /*3070*/  HMMA.16816.F32.BF16 R8, R8, R46, R12 ;  /* 0x0000002e0808723c */ /* 0x000fe2000004180c */
[----:B------:R5:W1:Y:S01]  /*3080*/  MUFU.TANH R65, R0 ;  /* 0x0000000000417308 */ /* 0x000a620000002400 */
[----:B------:R-:W-:-:S07]  /*3090*/  FMUL.FTZ R35, R35, c[0x0][0x320] ;  /* 0x0000c80023237a20 */ /* 0x000fce0000410000 */
[----:B------:R-:W1:Y:S01]  /*30a0*/  MUFU.TANH R40, R24 ;  /* 0x0000001800287308 */ /* 0x000e620000002400 */
[----:B------:R-:W-:Y:S01]  /*30b0*/  HMMA.16816.F32.BF16 R20, R4, R50, R28 ;  /* 0x000000320414723c */ /* 0x000fe2000004181c */
[----:B-----5:R-:W-:-:S06]  /*30c0*/  FMUL.FTZ R0, R36, c[0x0][0x320] ;  /* 0x0000c80024007a20 */ /* 0x020fcc0000410000 */
[----:B------:R-:W1:Y:S08]  /*30d0*/  MUFU.TANH R42, R26 ;  /* 0x0000001a002a7308 */ /* 0x000e700000002400 */
[----:B------:R5:W1:Y:S08]  /*30e0*/  MUFU.TANH R56, R0 ;  /* 0x0000000000387308 */ /* 0x000a700000002400 */
[----:B------:R1:W1:Y:S01]  /*30f0*/  MUFU.TANH R41, R27 ;  /* 0x0000001b00297308 */ /* 0x0002620000002400 */
[----:B------:R-:W-:-:S02]  /*3100*/  FMUL.FTZ R20, R20, c[0x0][0x320] ;  /* 0x0000c80014147a20 */ /* 0x000fc40000410000 */
[----:B-----5:R-:W-:-:S05]  /*3110*/  FMUL.FTZ R0, R37, c[0x0][0x320] ;  /* 0x0000c80025007a20 */ /* 0x020fca0000410000 */
[----:B------:R-:W1:Y:S01]  /*3120*/  MUFU.TANH R32, R32 ;  /* 0x0000002000207308 */ /* 0x000e620000002400 */
[----:B------:R-:W5:Y:S01]  /*3130*/  LDSM.16.M88.4 R36, [R160+0x1800] ;  /* 0x00180000a024783b */ /* 0x000f620000000200 */
[----:B------:R-:W-:Y:S01]  /*3140*/  FMUL.FTZ R21, R21, c[0x0][0x320] ;  /* 0x0000c80015157a20 */ /* 0x000fe20000410000 */
[----:B------:R-:W-:-:S04]  /*3150*/  DEPBAR.LE SB0, 0x0 ;  /* 0x000080000000791a */ /* 0x000fc80000000000 */
[----:B------:R-:W-:Y:S01]  /*3160*/  FMUL.FTZ R22, R22, c[0x0][0x320] ;  /* 0x0000c80016167a20 */ /* 0x000fe20000410000 */
[----:B------:R1:W1:Y:S01]  /*3170*/  MUFU.TANH R52, R0 ;  /* 0x0000000000347308 */ /* 0x0002620000002400 */
[----:B------:R-:W-:-:S07]  /*3180*/  FMUL.FTZ R23, R23, c[0x0][0x320] ;  /* 0x0000c80017177a20 */ /* 0x000fce0000410000 */
[----:B------:R-:W1:Y:S08]  /*3190*/  MUFU.TANH R33, R33 ;  /* 0x0000002100217308 */ /* 0x000e700000002400 */
[----:B------:R-:W1:Y:S08]  /*31a0*/  MUFU.TANH R34, R34 ;  /* 0x0000002200227308 */ /* 0x000e700000002400 */
[----:B------:R-:W1:Y:S08]  /*31b0*/  MUFU.TANH R35, R35 ;  /* 0x0000002300237308 */ /* 0x000e700000002400 */
[----:B------:R1:W1:Y:S01]  /*31c0*/  MUFU.TANH R24, R20 ;  /* 0x0000001400187308 */ /* 0x0002620000002400 */
[C---:B-----5:R-:W-:Y:S07]  /*31d0*/  HMMA.16816.F32.BF16 R12, R4.reuse, R36, R16 ;  /* 0x00000024040c723c */ /* 0x060fee0000041810 */
[----:B------:R1:W1:Y:S01]  /*31e0*/  MUFU.TANH R19, R21 ;  /* 0x0000001500137308 */ /* 0x0002620000002400 */
[----:B------:R-:W-:Y:S07]  /*31f0*/  HMMA.16816.F32.BF16 R4, R4, R38, R8 ;  /* 0x000000260404723c */ /* 0x000fee0000041808 */
[----:B------:R1:W1:Y:S08]  /*3200*/  MUFU.TANH R31, R22 ;  /* 0x00000016001f7308 */ /* 0x0002700000002400 */
[----:B------:R1:W1:Y:S01]  /*3210*/  MUFU.TANH R30, R23 ;  /* 0x00000017001e7308 */ /* 0x0002620000002400 */
        /* <DEDUP_REMOVED lines=18> */
[----:B--234-:R-:W-:Y:S01]  /*3340*/  IMAD R2, R100, 0x40, R215 ;  /* 0x0000004064027824 */ /* 0x01cfe200078e02d7 */
[----:B------:R-:W-:-:S04]  /*3350*/  MOV R183, RZ ;  /* 0x000000ff00b77202 */ /* 0x000fc80000000f00 */
        /* <DEDUP_REMOVED lines=14> */
[----:B------:R-:W-:-:S05]  /*3440*/  IMAD R0, R186, c[0x0][0x1e4], R0 ;  /* 0x00007900ba007a24 */ /* 0x000fca00078e0200 */
[----:B------:R-:W-:Y:S02]  /*3450*/  IADD3 R3, R3, R0, RZ ;  /* 0x0000000003037210 */ /* 0x000fe40007ffe0ff */
        /* <DEDUP_REMOVED lines=10> */
.L_x_1090:
[----:B------:R-:W-:Y:S05]  /*3500*/  BRA.DIV ~URZ, `(.L_x_1047) ;  /* 0x0000a8427f007947 */ /* 0x000fea000b800000 */
[----:B------:R-:W3:Y:S01]  /*3510*/  SHFL.IDX PT, R0, R12, RZ, 0x181f ;  /* 0x00181fff0c007589 */ /* 0x000ee200000e0000 */
[----:B------:R-:W-:Y:S02]  /*3520*/  ISETP.GE.AND P5, PT, R197, c[0x0][0x1d4], PT ;  /* 0x00007500c5007a0c */ /* 0x000fe40003fa6270 */
[----:B------:R-:W-:Y:S02]  /*3530*/  ISETP.GE.AND P2, PT, R208, c[0x0][0x1d4], PT ;  /* 0x00007500d0007a0c */ /* 0x000fe40003f46270 */
[----:B------:R-:W-:Y:S02]  /*3540*/  SEL R11, RZ, 0x10, P5 ;  /* 0x00000010ff0b7807 */ /* 0x000fe40002800000 */
[----:B------:R-:W-:Y:S02]  /*3550*/  SEL R10, RZ, 0x10, P2 ;  /* 0x00000010ff0a7807 */ /* 0x000fe40001000000 */
[----:B---3--:R-:W-:-:S02]  /*3560*/  IADD3 R6, P0, R0, R107, RZ ;  /* 0x0000006b00067210 */ /* 0x008fc40007f1e0ff */
[----:B------:R-:W-:-:S03]  /*3570*/  IADD3 R2, P6, R0, R108, RZ ;  /* 0x0000006c00027210 */ /* 0x000fc60007fde0ff */
[C---:B--2---:R-:W-:Y:S01]  /*3580*/  IMAD.X R7, R4.reuse, 0x1, R101, P0 ;  /* 0x0000000104077824 */ /* 0x044fe200000e0665 */
[----:B------:R-:W-:Y:S01]  /*3590*/  ISETP.GE.AND P0, PT, R207, c[0x0][0x1d4], PT ;  /* 0x00007500cf007a0c */ /* 0x000fe20003f06270 */
[----:B------:R-:W-:Y:S01]  /*35a0*/  IMAD.X R3, R4, 0x1, R104, P6 ;  /* 0x0000000104037824 */ /* 0x000fe200030e0668 */
[----:B------:R-:W-:Y:S02]  /*35b0*/  IADD3 R8, P6, R0, R109, RZ ;  /* 0x0000006d00087210 */ /* 0x000fe40007fde0ff */
[----:B------:R-:W-:Y:S01]  /*35c0*/  @!PT LDS RZ, [RZ] ;  /* 0x00000000fffff984 */ /* 0x000fe20000000800 */
[----:B------:R-:W-:Y:S01]  /*35d0*/  @!PT LDS RZ, [RZ] ;  /* 0x00000000fffff984 */ /* 0x000fe20000000800 */
[----:B------:R2:W-:Y:S03]  /*35e0*/  LDGSTS.E.BYPASS.LTC128B.128 [R182+0x6100], [R6.64], !P5 ;  /* 0x0610000006b67fae */ /* 0x0005e6000e901d46 */
[----:B------:R-:W-:Y:S01]  /*35f0*/  IMAD.X R9, R4, 0x1, R102, P6 ;  /* 0x0000000104097824 */ /* 0x000fe200030e0666 */
[----:B------:R2:W-:Y:S04]  /*3600*/  LDGSTS.E.BYPASS.LTC128B.128 [R182+0x8100], [R2.64], !P2 ;  /* 0x0810000002b67fae */ /* 0x0005e8000d101d46 */
[----:B------:R-:W3:Y:S04]  /*3610*/  SHFL.IDX PT, R0, R12, 0x1, 0x181f ;  /* 0x00381f000c007f89 */ /* 0x000ee800000e0000 */
[----:B------:R2:W-:Y:S04]  /*3620*/  LDGSTS.E.BYPASS.LTC128B.128 [R182+0xa100], [R8.64], !P0 ;  /* 0x0a10000008b67fae */ /* 0x0005e8000c101d46 */
[----:B------:R4:W1:Y:S02]  /*3630*/  SHFL.IDX PT, R4, R5, 0x1, 0x181f ;  /* 0x00381f0005047f89 */ /* 0x00086400000e0000 */
[----:B-1--4-:R-:W-:-:S02]  /*3640*/  SEL R5, RZ, 0x10, P0 ;  /* 0x00000010ff057807 */ /* 0x012fc40000000000 */
.L_x_1091:
[----:B--23--:R-:W-:Y:S02]  /*3650*/  IADD3 R8, -R11, 0x10, RZ ;  /* 0x000000100b087810 */ /* 0x00cfe40007ffe1ff */
[----:B------:R-:W-:-:S02]  /*3660*/  IADD3 R2, -R10, 0x10, RZ ;  /* 0x000000100a027810 */ /* 0x000fc40007ffe1ff */
[----:B------:R-:W-:Y:S02]  /*3670*/  LOP3.LUT R8, R8, 0xf, RZ, 0xc0, !PT ;  /* 0x0000000f08087812 */ /* 0x000fe400078ec0ff */
[----:B------:R-:W-:Y:S02]  /*3680*/  IADD3 R3, -R5, 0x10, RZ ;  /* 0x0000001005037810 */ /* 0x000fe40007ffe1ff */
[----:B------:R-:W-:Y:S02]  /*3690*/  LOP3.LUT R6, R2, 0xf, RZ, 0xc0, !PT ;  /* 0x0000000f02067812 */ /* 0x000fe400078ec0ff */
[-C--:B------:R-:W-:Y:S02]  /*36a0*/  IADD3 R8, P2, P0, R8, R0.reuse, R107 ;  /* 0x0000000008087210 */ /* 0x080fe4000785e06b */
[----:B------:R-:W-:Y:S02]  /*36b0*/  LOP3.LUT R2, R3, 0xf, RZ, 0xc0, !PT ;  /* 0x0000000f03027812 */ /* 0x000fe400078ec0ff */
[----:B------:R-:W-:-:S02]  /*36c0*/  IADD3 R6, P6, P5, R6, R0, R108 ;  /* 0x0000000006067210 */ /* 0x000fc40007dde06c */
[----:B------:R-:W-:Y:S02]  /*36d0*/  IADD3.X R9, RZ, R4, R101, P2, P0 ;  /* 0x00000004ff097210 */ /* 0x000fe400017e0465 */
[----:B------:R-:W-:Y:S02]  /*36e0*/  IADD3 R2, P2, P0, R2, R0, R109 ;  /* 0x0000000002027210 */ /* 0x000fe4000785e06d */
[-C--:B------:R-:W-:Y:S02]  /*36f0*/  IADD3.X R7, RZ, R4.reuse, R104, P6, P5 ;  /* 0x00000004ff077210 */ /* 0x080fe400037ea468 */
[----:B------:R-:W-:Y:S02]  /*3700*/  ISETP.NE.U32.AND P6, PT, R11, RZ, PT ;  /* 0x000000ff0b00720c */ /* 0x000fe40003fc5070 */
[----:B------:R-:W-:Y:S02]  /*3710*/  ISETP.NE.U32.AND P5, PT, R10, RZ, PT ;  /* 0x000000ff0a00720c */ /* 0x000fe40003fa5070 */
[----:B------:R-:W-:-:S02]  /*3720*/  IADD3.X R3, RZ, R4, R102, P2, P0 ;  /* 0x00000004ff037210 */ /* 0x000fc400017e0466 */
[----:B------:R-:W-:-:S07]  /*3730*/  ISETP.NE.U32.AND P0, PT, R5, RZ, PT ;  /* 0x000000ff0500720c */ /* 0x000fce0003f05070 */
[----:B------:R-:W-:Y:S01]  /*3740*/  @!PT LDS RZ, [RZ] ;  /* 0x00000000fffff984 */ /* 0x000fe20000000800 */
[----:B------:R-:W-:Y:S01]  /*3750*/  @!PT LDS RZ, [RZ] ;  /* 0x00000000fffff984 */ /* 0x000fe20000000800 */
[----:B------:R-:W-:Y:S01]  /*3760*/  @!PT LDS RZ, [RZ] ;  /* 0x00000000fffff984 */ /* 0x000fe20000000800 */
[----:B------:R1:W-:Y:S04]  /*3770*/  LDGSTS.E.BYPASS.LTC128B.128.ZFILL [R182+0x7100], [R8.64], P6 ;  /* 0x0710000008b67fae */ /* 0x0003e8000b141d46 */
[----:B------:R1:W-:Y:S04]  /*3780*/  LDGSTS.E.BYPASS.LTC128B.128.ZFILL [R182+0x9100], [R6.64], P5 ;  /* 0x0910000006b67fae */ /* 0x0003e8000a941d46 */
[----:B------:R1:W-:Y:S02]  /*3790*/  LDGSTS.E.BYPASS.LTC128B.128.ZFILL [R182+0xb100], [R2.64], P0 ;  /* 0x0b10000002b67fae */ /* 0x0003e40008141d46 */
.L_x_1045:
[----:B--234-:R-:W-:Y:S05]  /*37a0*/  BSYNC B0 ;  /* 0x0000000000007941 */ /* 0x01cfea0003800000 */
.L_x_1044:
[----:B-1----:R-:W2:Y:S01]  /*37b0*/  LDL R2, [R1] ;  /* 0x0000000001027983 */ /* 0x002ea20000100800 */
[----:B------:R-:W-:Y:S01]  /*37c0*/  MOV R0, 0x1 ;  /* 0x0000000100007802 */ /* 0x000fe20000000f00 */
[----:B------:R-:W-:-:S02]  /*37d0*/  IMAD.MOV.U32 R3, RZ, RZ, c[0x0][0x2ac] ;  /* 0x0000ab00ff037624 */ /* 0x000fc400078e00ff */
[----:B------:R-:W0:Y:S01]  /*37e0*/  LDGDEPBAR ;  /* 0x00000000000079af */ /* 0x000e220000000000 */
[----:B------:R-:W-:Y:S02]  /*37f0*/  IMAD.IADD R6, R106, 0x1, -R225 ;  /* 0x000000016a067824 */ /* 0x000fe400078e0ae1 */
[----:B------:R-:W-:-:S04]  /*3800*/  IMAD R0, R100, -0x40, R0 ;  /* 0xffffffc064007824 */ /* 0x000fc800078e0200 */
[----:B------:R-:W-:-:S05]  /*3810*/  IMAD R0, R3, c[0x0][0x1d0], R0 ;  /* 0x0000740003007a24 */ /* 0x000fca00078e0200 */
[----:B------:R-:W-:Y:S02]  /*3820*/  IADD3 R5, R0, -c[0x0][0x168], -R225 ;  /* 0x80005a0000057a10 */ /* 0x000fe40007ffe8e1 */
[----:B--2---:R-:W-:-:S04]  /*3830*/  IADD3 R210, R2, R229, RZ ;  /* 0x000000e502d27210 */ /* 0x004fc80007ffe0ff */
[----:B------:R-:W-:Y:S01]  /*3840*/  MOV R4, R210 ;  /* 0x000000d200047202 */ /* 0x000fe20000000f00 */
[----:B------:R-:W-:-:S05]  /*3850*/  @P4 IMAD.HI.U32 R2, R210, c[0x0][0x2c8], RZ ;  /* 0x0000b200d2024a27 */ /* 0x000fca00078e00ff */
[----:B------:R-:W-:Y:S01]  /*3860*/  @P4 SHF.R.U32.HI R4, RZ, c[0x0][0x2cc], R2 ;  /* 0x0000b300ff044a19 */ /* 0x000fe20000011602 */
[----:B------:R-:W-:Y:S05]  /*3870*/  BRA.DIV ~URZ, `(.L_x_1048) ;  /* 0x0000a7027f007947 */ /* 0x000fea000b800000 */
[----:B------:R1:W2:Y:S02]  /*3880*/  SHFL.IDX PT, R0, R4, RZ, 0x1c1f ;  /* 0x001c1fff04007589 */ /* 0x0002a400000e0000 */
.L_x_1092:
[----:B--2---:R-:W-:-:S05]  /*3890*/  IMAD.IADD R0, R5, 0x1, R0 ;  /* 0x0000000105007824 */ /* 0x004fca00078e0200 */
[----:B------:R-:W-:-:S04]  /*38a0*/  IMNMX R0, R6, R0, PT ;  /* 0x0000000006007217 */ /* 0x000fc80003800200 */
[C---:B------:R-:W-:Y:S02]  /*38b0*/  ISETP.GT.AND P6, PT, R0.reuse, RZ, PT ;  /* 0x000000ff0000720c */ /* 0x040fe40003fc4270 */
[C---:B------:R-:W-:Y:S02]  /*38c0*/  ISETP.GT.AND P5, PT, R0.reuse, 0x1, PT ;  /* 0x000000010000780c */ /* 0x040fe40003fa4270 */
[C---:B------:R-:W-:Y:S02]  /*38d0*/  ISETP.GT.AND P2, PT, R0.reuse, 0x8, PT ;  /* 0x000000080000780c */ /* 0x040fe40003f44270 */
[----:B------:R-:W-:Y:S02]  /*38e0*/  ISETP.GT.AND P0, PT, R0, 0x9, PT ;  /* 0x000000090000780c */ /* 0x000fe40003f04270 */
[----:B------:R-:W-:Y:S02]  /*38f0*/  FSEL R8, R78, -INF , P6 ;  /* 0xff8000004e087808 */ /* 0x000fe40003000000 */
[----:B------:R-:W-:-:S02]  /*3900*/  FSEL R9, R76, -INF , P5 ;  /* 0xff8000004c097808 */ /* 0x000fc40002800000 */
[----:B------:R-:W-:Y:S02]  /*3910*/  FSEL R11, R64, -INF , P2 ;  /* 0xff800000400b7808 */ /* 0x000fe40001000000 */
[----:B------:R-:W-:Y:S02]  /*3920*/  FSEL R13, R57, -INF , P0 ;  /* 0xff800000390d7808 */ /* 0x000fe40000000000 */
[C---:B------:R-:W-:Y:S02]  /*3930*/  ISETP.GT.AND P6, PT, R0.reuse, 0x10, PT ;  /* 0x000000100000780c */ /* 0x040fe40003fc4270 */
[C---:B------:R-:W-:Y:S02]  /*3940*/  ISETP.GT.AND P5, PT, R0.reuse, 0x11, PT ;  /* 0x000000110000780c */ /* 0x040fe40003fa4270 */
[C---:B------:R-:W-:Y:S02]  /*3950*/  ISETP.GT.AND P2, PT, R0.reuse, 0x18, PT ;  /* 0x000000180000780c */ /* 0x040fe40003f44270 */
[----:B------:R-:W-:-:S02]  /*3960*/  ISETP.GT.AND P0, PT, R0, 0x19, PT ;  /* 0x000000190000780c */ /* 0x000fc40003f04270 */
[----:B------:R-:W-:Y:S02]  /*3970*/  FSEL R15, R56, -INF , P6 ;  /* 0xff800000380f7808 */ /* 0x000fe40003000000 */
[----:B------:R-:W-:Y:S02]  /*3980*/  FSEL R21, R52, -INF , P5 ;  /* 0xff80000034157808 */ /* 0x000fe40002800000 */
[----:B------:R-:W-:Y:S02]  /*3990*/  FSEL R22, R40, -INF , P2 ;  /* 0xff80000028167808 */ /* 0x000fe40001000000 */
[----:B------:R-:W-:Y:S02]  /*39a0*/  FSEL R23, R25, -INF , P0 ;  /* 0xff80000019177808 */ /* 0x000fe40000000000 */
[C---:B------:R-:W-:Y:S02]  /*39b0*/  ISETP.GT.AND P6, PT, R0.reuse, 0x20, PT ;  /* 0x000000200000780c */ /* 0x040fe40003fc4270 */
[----:B------:R-:W-:-:S02]  /*39c0*/  ISETP.GT.AND P5, PT, R0, 0x21, PT ;  /* 0x000000210000780c */ /* 0x000fc40003fa4270 */
[C---:B------:R-:W-:Y:S02]  /*39d0*/  ISETP.GT.AND P2, PT, R0.reuse, 0x28, PT ;  /* 0x000000280000780c */ /* 0x040fe40003f44270 */
[----:B------:R-:W-:Y:S02]  /*39e0*/  ISETP.GT.AND P0, PT, R0, 0x29, PT ;  /* 0x000000290000780c */ /* 0x000fe40003f04270 */
[----:B------:R-:W-:Y:S02]  /*39f0*/  FSEL R95, R32, -INF , P6 ;  /* 0xff800000205f7808 */ /* 0x000fe40003000000 */
[----:B------:R-:W-:Y:S02]  /*3a00*/  FSEL R94, R33, -INF , P5 ;  /* 0xff800000215e7808 */ /* 0x000fe40002800000 */
[----:B------:R-:W-:Y:S02]  /*3a10*/  FSEL R93, R24, -INF , P2 ;  /* 0xff800000185d7808 */ /* 0x000fe40001000000 */
[----:B------:R-:W-:-:S02]  /*3a20*/  FSEL R92, R19, -INF , P0 ;  /* 0xff800000135c7808 */ /* 0x000fc40000000000 */
[C---:B------:R-:W-:Y:S02]  /*3a30*/  ISETP.GT.AND P6, PT, R0.reuse, 0x30, PT ;  /* 0x000000300000780c */ /* 0x040fe40003fc4270 */
[C---:B------:R-:W-:Y:S02]  /*3a40*/  ISETP.GT.AND P5, PT, R0.reuse, 0x31, PT ;  /* 0x000000310000780c */ /* 0x040fe40003fa4270 */
[C---:B------:R-:W-:Y:S02]  /*3a50*/  ISETP.GT.AND P2, PT, R0.reuse, 0x38, PT ;  /* 0x000000380000780c */ /* 0x040fe40003f44270 */
[----:B------:R-:W-:Y:S02]  /*3a60*/  ISETP.GT.AND P0, PT, R0, 0x39, PT ;  /* 0x000000390000780c */ /* 0x000fe40003f04270 */
[----:B------:R-:W-:Y:S02]  /*3a70*/  FSEL R185, R18, -INF , P6 ;  /* 0xff80000012b97808 */ /* 0x000fe40003000000 */
[----:B------:R-:W-:-:S02]  /*3a80*/  FSEL R184, R17, -INF , P5 ;  /* 0xff80000011b87808 */ /* 0x000fc40002800000 */
[----:B------:R-:W-:Y:S02]  /*3a90*/  FSEL R159, R16, -INF , P2 ;  /* 0xff800000109f7808 */ /* 0x000fe40001000000 */
[----:B------:R-:W-:Y:S01]  /*3aa0*/  FSEL R158, R14, -INF , P0 ;  /* 0xff8000000e9e7808 */ /* 0x000fe20000000000 */
[----:B------:R-:W-:Y:S05]  /*3ab0*/  BRA.DIV ~URZ, `(.L_x_1049) ;  /* 0x0000a5227f007947 */ /* 0x000fea000b800000 */
[----:B------:R-:W2:Y:S01]  /*3ac0*/  SHFL.IDX PT, R0, R4, 0x1, 0x1c1f ;  /* 0x003c1f0004007f89 */ /* 0x000ea200000e0000 */
[----:B------:R-:W-:-:S04]  /*3ad0*/  FMNMX.FTZ R2, R8, R9, !PT ;  /* 0x0000000908027209 */ /* 0x000fc80007810000 */
[----:B------:R-:W-:-:S04]  /*3ae0*/  FMNMX.FTZ R2, R11, R2, !PT ;  /* 0x000000020b027209 */ /* 0x000fc80007810000 */
[----:B------:R-:W-:-:S04]  /*3af0*/  FMNMX.FTZ R2, R13, R2, !PT ;  /* 0x000000020d027209 */ /* 0x000fc80007810000 */
[----:B------:R-:W-:-:S04]  /*3b00*/  FMNMX.FTZ R2, R15, R2, !PT ;  /* 0x000000020f027209 */ /* 0x000fc80007810000 */
[----:B------:R-:W-:-:S04]  /*3b10*/  FMNMX.FTZ R2, R21, R2, !PT ;  /* 0x0000000215027209 */ /* 0x000fc80007810000 */
[----:B------:R-:W-:Y:S01]  /*3b20*/  FMNMX.FTZ R2, R22, R2, !PT ;  /* 0x0000000216027209 */ /* 0x000fe20007810000 */
[----:B--2---:R-:W-:-:S03]  /*3b30*/  IMAD.IADD R0, R5, 0x1, R0 ;  /* 0x0000000105007824 */ /* 0x004fc600078e0200 */
[----:B------:R-:W-:Y:S02]  /*3b40*/  FMNMX.FTZ R2, R23, R2, !PT ;  /* 0x0000000217027209 */ /* 0x000fe40007810000 */
[----:B------:R-:W-:Y:S02]  /*3b50*/  IMNMX R0, R6, R0, PT ;  /* 0x0000000006007217 */ /* 0x000fe40003800200 */
[----:B------:R-:W-:Y:S02]  /*3b60*/  FMNMX.FTZ R2, R95, R2, !PT ;  /* 0x000000025f027209 */ /* 0x000fe40007810000 */
[C---:B------:R-:W-:Y:S02]  /*3b70*/  ISETP.GT.AND P5, PT, R0.reuse, RZ, PT ;  /* 0x000000ff0000720c */ /* 0x040fe40003fa4270 */
[C---:B------:R-:W-:Y:S02]  /*3b80*/  ISETP.GT.AND P2, PT, R0.reuse, 0x1, PT ;  /* 0x000000010000780c */ /* 0x040fe40003f44270 */
[----:B------:R-:W-:-:S02]  /*3b90*/  ISETP.GT.AND P0, PT, R0, 0x8, PT ;  /* 0x000000080000780c */ /* 0x000fc40003f04270 */
[----:B------:R-:W-:Y:S02]  /*3ba0*/  FSEL R5, R77, -INF , P5 ;  /* 0xff8000004d057808 */ /* 0x000fe40002800000 */
[----:B------:R-:W-:Y:S02]  /*3bb0*/  FSEL R6, R67, -INF , P2 ;  /* 0xff80000043067808 */ /* 0x000fe40001000000 */
[----:B------:R-:W-:Y:S02]  /*3bc0*/  ISETP.GT.AND P2, PT, R0, 0x9, PT ;  /* 0x000000090000780c */ /* 0x000fe40003f44270 */
[----:B------:R-:W-:Y:S02]  /*3bd0*/  FSEL R7, R66, -INF , P0 ;  /* 0xff80000042077808 */ /* 0x000fe40000000000 */
[----:B------:R-:W-:Y:S02]  /*3be0*/  FMNMX.FTZ R3, R5, R6, !PT ;  /* 0x0000000605037209 */ /* 0x000fe40007810000 */
[----:B------:R-:W-:-:S02]  /*3bf0*/  ISETP.GT.AND P0, PT, R0, 0x10, PT ;  /* 0x000000100000780c */ /* 0x000fc40003f04270 */
[----:B------:R-:W-:Y:S02]  /*3c00*/  FSEL R10, R65, -INF , P2 ;  /* 0xff800000410a7808 */ /* 0x000fe40001000000 */
[----:B------:R-:W-:Y:S02]  /*3c10*/  FMNMX.FTZ R3, R7, R3, !PT ;  /* 0x0000000307037209 */ /* 0x000fe40007810000 */
        /* <DEDUP_REMOVED lines=15> */
[----:B------:R-:W-:-:S02]  /*3d10*/  FMNMX.FTZ R2, R94, R2, !PT ;  /* 0x000000025e027209 */ /* 0x000fc40007810000 */
[C---:B------:R-:W-:Y:S02]  /*3d20*/  ISETP.GT.AND P0, PT, R0.reuse, 0x28, PT ;  /* 0x000000280000780c */ /* 0x040fe40003f04270 */
[----:B------:R-:W-:Y:S02]  /*3d30*/  FSEL R81, R35, -INF , P2 ;  /* 0xff80000023517808 */ /* 0x000fe40001000000 */
[----:B------:R-:W-:Y:S02]  /*3d40*/  FMNMX.FTZ R3, R83, R3, !PT ;  /* 0x0000000353037209 */ /* 0x000fe40007810000 */
[----:B------:R-:W-:Y:S02]  /*3d50*/  FMNMX.FTZ R2, R93, R2, !PT ;  /* 0x000000025d027209 */ /* 0x000fe40007810000 */
[----:B------:R-:W-:Y:S02]  /*3d60*/  ISETP.GT.AND P2, PT, R0, 0x29, PT ;  /* 0x000000290000780c */ /* 0x000fe40003f44270 */
        /* <DEDUP_REMOVED lines=19> */
[----:B------:R-:W-:Y:S02]  /*3ea0*/  FSEL R102, R26, -INF , P2 ;  /* 0xff8000001a667808 */ /* 0x000fe40001000000 */
[----:B------:R-:W-:Y:S02]  /*3eb0*/  FMNMX.FTZ R2, R101, R3, !PT ;  /* 0x0000000365027209 */ /* 0x000fe40007810000 */
[----:B------:R-:W2:Y:S02]  /*3ec0*/  SHFL.BFLY PT, R3, R0, 0x2, 0x1f ;  /* 0x0c401f0000037f89 */ /* 0x000ea400000e0000 */
[----:B------:R-:W-:-:S05]  /*3ed0*/  FMNMX.FTZ R2, R102, R2, !PT ;  /* 0x0000000266027209 */ /* 0x000fca0007810000 */
[----:B------:R-:W3:Y:S01]  /*3ee0*/  SHFL.BFLY PT, R12, R2, 0x2, 0x1f ;  /* 0x0c401f00020c7f89 */ /* 0x000ee200000e0000 */
[----:B--2---:R-:W-:-:S05]  /*3ef0*/  FMNMX.FTZ R0, R3, R0, !PT ;  /* 0x0000000003007209 */ /* 0x004fca0007810000 */
[----:B------:R-:W2:Y:S01]  /*3f00*/  SHFL.BFLY PT, R100, R0, 0x1, 0x1f ;  /* 0x0c201f0000647f89 */ /* 0x000ea200000e0000 */
[----:B---3--:R-:W-:-:S05]  /*3f10*/  FMNMX.FTZ R12, R2, R12, !PT ;  /* 0x0000000c020c7209 */ /* 0x008fca0007810000 */
[----:B------:R3:W4:Y:S01]  /*3f20*/  SHFL.BFLY PT, R3, R12, 0x1, 0x1f ;  /* 0x0c201f000c037f89 */ /* 0x00072200000e0000 */
[----:B--2---:R-:W-:-:S05]  /*3f30*/  FMNMX.FTZ R100, R0, R100, !PT ;  /* 0x0000006400647209 */ /* 0x004fca0007810000 */
.L_x_1093:
[C---:B------:R-:W-:Y:S01]  /*3f40*/  FMUL.FTZ R2, R100.reuse, c[0x0][0x2d0] ;  /* 0x0000b40064027a20 */ /* 0x040fe20000410000 */
[----:B------:R-:W-:Y:S01]  /*3f50*/  FSETP.NEU.FTZ.AND P0, PT, R100, -INF , PT ;  /* 0xff8000006400780b */ /* 0x000fe20003f1d000 */
[----:B------:R-:W-:Y:S01]  /*3f60*/  WARPSYNC 0xffffffff ;  /* 0xffffffff00007948 */ /* 0x000fe20003800000 */
[----:B---34-:R-:W-:Y:S01]  /*3f70*/  FMNMX.FTZ R12, R3, R12, !PT ;  /* 0x0000000c030c7209 */ /* 0x018fe20007810000 */
[----:B------:R-:W-:Y:S01]  /*3f80*/  LDSM.16.MT88.4 R16, [R162] ;  /* 0x00000000a210783b */ /* 0x000fe20000004200 */
[----:B------:R-:W-:Y:S02]  /*3f90*/  FSEL R2, R2, RZ, P0 ;  /* 0x000000ff02027208 */ /* 0x000fe40000000000 */
[----:B------:R-:W-:Y:S01]  /*3fa0*/  FSETP.NEU.FTZ.AND P0, PT, R12, -INF , PT ;  /* 0xff8000000c00780b */ /* 0x000fe20003f1d000 */
[----:B------:R-:W-:Y:S02]  /*3fb0*/  LDSM.16.MT88.4 R32, [R165] ;  /* 0x00000000a520783b */ /* 0x000fe40000004200 */
[----:B------:R-:W-:-:S02]  /*3fc0*/  FFMA.FTZ R0, R8, c[0x0][0x2d0], -R2 ;  /* 0x0000b40008007a23 */ /* 0x000fc40000010802 */
        /* <DEDUP_REMOVED lines=8> */
[----:B--2---:R-:W-:-:S03]  /*4050*/  FFMA.FTZ R0, R9, c[0x0][0x2d0], -R2 ;  /* 0x0000b40009007a23 */ /* 0x004fc60000010802 */
[----:B------:R-:W-:Y:S01]  /*4060*/  LDSM.16.MT88.4 R68, [R162+0x4000] ;  /* 0x00400000a244783b */ /* 0x000fe20000004200 */
[----:B------:R2:W4:Y:S01]  /*4070*/  MUFU.EX2 R195, R0 ;  /* 0x0000000000c37308 */ /* 0x0005220000000800 */
[----:B---3--:R-:W-:-:S07]  /*4080*/  FFMA.FTZ R3, R13, c[0x0][0x2d0], -R2 ;  /* 0x0000b4000d037a23 */ /* 0x008fce0000010802 */
[----:B------:R3:W-:Y:S01]  /*4090*/  MUFU.EX2 R204, R3 ;  /* 0x0000000300cc7308 */ /* 0x0007e20000000800 */
[----:B--2---:R-:W-:Y:S01]  /*40a0*/  FMUL.FTZ R0, R12, c[0x0][0x2d0] ;  /* 0x0000b4000c007a20 */ /* 0x004fe20000410000 */
[----:B----4-:R-:W-:-:S04]  /*40b0*/  F2FP.BF16.PACK_AB R8, R195, R202 ;  /* 0x000000cac308723e */ /* 0x010fc800000010ff */
[----:B------:R-:W-:-:S05]  /*40c0*/  FSEL R0, R0, RZ, P0 ;  /* 0x000000ff00007208 */ /* 0x000fca0000000000 */
[----:B---3--:R-:W-:-:S04]  /*40d0*/  FFMA.FTZ R3, R5, c[0x0][0x2d0], -R0 ;  /* 0x0000b40005037a23 */ /* 0x008fc80000010800 */
[----:B------:R2:W-:Y:S02]  /*40e0*/  MUFU.EX2 R203, R3 ;  /* 0x0000000300cb7308 */ /* 0x0005e40000000800 */
[----:B--2---:R-:W-:-:S06]  /*40f0*/  FFMA.FTZ R3, R6, c[0x0][0x2d0], -R0 ;  /* 0x0000b40006037a23 */ /* 0x004fcc0000010800 */
[----:B------:R2:W3:Y:S02]  /*4100*/  MUFU.EX2 R199, R3 ;  /* 0x0000000300c77308 */ /* 0x0004e40000000800 */
[--C-:B--2---:R-:W-:Y:S01]  /*4110*/  FFMA.FTZ R3, R7, c[0x0][0x2d0], -R0.reuse ;  /* 0x0000b40007037a23 */ /* 0x104fe20000010800 */
[----:B---3--:R-:W-:Y:S01]  /*4120*/  F2FP.BF16.PACK_AB R9, R199, R203 ;  /* 0x000000cbc709723e */ /* 0x008fe200000010ff */
[----:B-1----:R-:W1:Y:S04]  /*4130*/  LDSM.16.MT88.4 R4, [R163] ;  /* 0x00000000a304783b */ /* 0x002e680000004200 */
[----:B------:R2:W-:Y:S02]  /*4140*/  MUFU.EX2 R201, R3 ;  /* 0x0000000300c97308 */ /* 0x0005e40000000800 */
[----:B--2---:R-:W-:Y:S01]  /*4150*/  FFMA.FTZ R3, R10, c[0x0][0x2d0], -R0 ;  /* 0x0000b4000a037a23 */ /* 0x004fe20000010800 */
[----:B------:R-:W-:-:S05]  /*4160*/  F2FP.BF16.PACK_AB R10, R204, R198 ;  /* 0x000000c6cc0a723e */ /* 0x000fca00000010ff */
        /* <DEDUP_REMOVED lines=16> */
[----:B-1----:R-:W-:Y:S01]  /*4270*/  FFMA.FTZ R3, R14, c[0x0][0x2d0], -R0 ;  /* 0x0000b4000e037a23 */ /* 0x002fe20000010800 */
[----:B--2---:R-:W-:-:S05]  /*4280*/  F2FP.BF16.PACK_AB R6, R235, R233 ;  /* 0x000000e9eb06723e */ /* 0x004fca00000010ff */
[----:B------:R1:W-:Y:S02]  /*4290*/  MUFU.EX2 R211, R3 ;  /* 0x0000000300d37308 */ /* 0x0003e40000000800 */
[--C-:B-1----:R-:W-:Y:S02]  /*42a0*/  FFMA.FTZ R3, R20, c[0x0][0x2d0], -R0.reuse ;  /* 0x0000b40014037a23 */ /* 0x102fe40000010800 */
[----:B------:R-:W-:Y:S04]  /*42b0*/  HMMA.16816.F32.BF16 R20, R8, R32, RZ ;  /* 0x000000200814723c */ /* 0x000fe800000418ff */
        /* <DEDUP_REMOVED lines=23> */
[C---:B------:R-:W-:Y:S01]  /*4430*/  HMMA.16816.F32.BF16 R136, R4.reuse, R40, R20 ;  /* 0x000000280488723c */ /* 0x040fe20000041814 */
[----:B------:R-:W-:Y:S07]  /*4440*/  LDSM.16.MT88.4 R40, [R162+0x2800] ;  /* 0x00280000a228783b */ /* 0x000fee0000004200 */
[----:B------:R-:W-:Y:S01]  /*4450*/  HMMA.16816.F32.BF16 R120, R4, R46, R28 ;  /* 0x0000002e0478723c */ /* 0x000fe2000004181c */
[----:B-----5:R-:W-:-:S07]  /*4460*/  FFMA.FTZ R3, R92, c[0x0][0x2d0], -R2 ;  /* 0x0000b4005c037a23 */ /* 0x020fce0000010802 */
[C---:B------:R-:W-:Y:S01]  /*4470*/  HMMA.16816.F32.BF16 R20, R8.reuse, R64, RZ ;  /* 0x000000400814723c */ /* 0x040fe200000418ff */
[----:B------:R-:W5:Y:S01]  /*4480*/  LDSM.16.MT88.4 R64, [R164+0x2800] ;  /* 0x00280000a440783b */ /* 0x000f620000004200 */
[----:B------:R2:W2:Y:S06]  /*4490*/  MUFU.EX2 R194, R3 ;  /* 0x0000000300c27308 */ /* 0x0004ac0000000800 */
[C---:B-1----:R-:W-:Y:S08]  /*44a0*/  HMMA.16816.F32.BF16 R44, R8.reuse, R24, RZ ;  /* 0x00000018082c723c */ /* 0x042ff000000418ff */
[----:B------:R-:W-:Y:S01]  /*44b0*/  HMMA.16816.F32.BF16 R32, R8, R26, RZ ;  /* 0x0000001a0820723c */ /* 0x000fe200000418ff */
[----:B--2---:R-:W-:-:S04]  /*44c0*/  FFMA.FTZ R3, R83, c[0x0][0x2d0], -R0 ;  /* 0x0000b40053037a23 */ /* 0x004fc80000010800 */
[----:B------:R1:W-:Y:S03]  /*44d0*/  MUFU.EX2 R187, R3 ;  /* 0x0000000300bb7308 */ /* 0x0003e60000000800 */
[----:B---3--:R-:W-:Y:S08]  /*44e0*/  HMMA.16816.F32.BF16 R108, R4, R38, R16 ;  /* 0x00000026046c723c */ /* 0x008ff00000041810 */
[----:B----4-:R-:W-:Y:S01]  /*44f0*/  HMMA.16816.F32.BF16 R16, R8, R56, RZ ;  /* 0x000000380810723c */ /* 0x010fe200000418ff */
[----:B-1----:R-:W-:-:S07]  /*4500*/  FFMA.FTZ R3, R81, c[0x0][0x2d0], -R0 ;  /* 0x0000b40051037a23 */ /* 0x002fce0000010800 */
[C---:B------:R-:W-:Y:S01]  /*4510*/  HMMA.16816.F32.BF16 R128, R4.reuse, R52, R44 ;  /* 0x000000340480723c */ /* 0x040fe2000004182c */
[----:B------:R1:W2:Y:S07]  /*4520*/  MUFU.EX2 R188, R3 ;  /* 0x0000000300bc7308 */ /* 0x0002ae0000000800 */
[----:B------:R-:W-:Y:S01]  /*4530*/  HMMA.16816.F32.BF16 R148, R4, R36, R20 ;  /* 0x000000240494723c */ /* 0x000fe20000041814 */
[----:B------:R-:W3:Y:S07]  /*4540*/  LDSM.16.MT88.4 R36, [R162+0x4800] ;  /* 0x00480000a224783b */ /* 0x000eee0000004200 */
[----:B------:R-:W-:Y:S01]  /*4550*/  HMMA.16816.F32.BF16 R28, R8, R60, RZ ;  /* 0x0000003c081c723c */ /* 0x000fe200000418ff */
[----:B-1----:R-:W-:-:S04]  /*4560*/  FFMA.FTZ R3, R82, c[0x0][0x2d0], -R0 ;  /* 0x0000b40052037a23 */ /* 0x002fc80000010800 */
[----:B------:R1:W-:Y:S03]  /*4570*/  MUFU.EX2 R189, R3 ;  /* 0x0000000300bd7308 */ /* 0x0003e60000000800 */
[C---:B------:R-:W-:Y:S01]  /*4580*/  HMMA.16816.F32.BF16 R52, R4.reuse, R54, R32 ;  /* 0x000000360434723c */ /* 0x040fe20000041820 */
[----:B------:R-:W4:Y:S07]  /*4590*/  LDSM.16.MT88.4 R32, [R163+0x4000] ;  /* 0x00400000a320783b */ /* 0x000f2e0000004200 */
[----:B-----5:R-:W-:Y:S01]  /*45a0*/  HMMA.16816.F32.BF16 R84, R4, R64, R16 ;  /* 0x000000400454723c */ /* 0x020fe20000041810 */
[----:B-1----:R-:W-:-:S07]  /*45b0*/  FFMA.FTZ R3, R80, c[0x0][0x2d0], -R0 ;  /* 0x0000b40050037a23 */ /* 0x002fce0000010800 */
[C---:B------:R-:W-:Y:S01]  /*45c0*/  HMMA.16816.F32.BF16 R16, R8.reuse, R68, RZ ;  /* 0x000000440810723c */ /* 0x040fe200000418ff */
[----:B------:R1:W5:Y:S07]  /*45d0*/  MUFU.EX2 R191, R3 ;  /* 0x0000000300bf7308 */ /* 0x00036e0000000800 */
[----:B------:R-:W-:Y:S01]  /*45e0*/  HMMA.16816.F32.BF16 R24, R8, R62, RZ ;  /* 0x0000003e0818723c */ /* 0x000fe200000418ff */
[----:B------:R-:W2:Y:S07]  /*45f0*/  LDSM.16.MT88.4 R60, [R165+0x2800] ;  /* 0x00280000a53c783b */ /* 0x000eae0000004200 */
[----:B------:R-:W-:Y:S01]  /*4600*/  HMMA.16816.F32.BF16 R124, R4, R40, R28 ;  /* 0x00000028047c723c */ /* 0x000fe2000004181c */
[----:B------:R-:W2:Y:S01]  /*4610*/  LDSM.16.MT88.4 R28, [R163+0x4800] ;  /* 0x00480000a31c783b */ /* 0x000ea20000004200 */
[----:B-1----:R-:W-:-:S04]  /*4620*/  FFMA.FTZ R3, R185, c[0x0][0x2d0], -R2 ;  /* 0x0000b400b9037a23 */ /* 0x002fc80000010802 */
[----:B------:R1:W-:Y:S02]  /*4630*/  MUFU.EX2 R14, R3 ;  /* 0x00000003000e7308 */ /* 0x0003e40000000800 */
[C---:B------:R-:W-:Y:S08]  /*4640*/  HMMA.16816.F32.BF16 R20, R8.reuse, R50, RZ ;  /* 0x000000320814723c */ /* 0x040ff000000418ff */
[----:B------:R-:W-:Y:S01]  /*4650*/  HMMA.16816.F32.BF16 R44, R8, R48, RZ ;  /* 0x00000030082c723c */ /* 0x000fe200000418ff */
[----:B-1----:R-:W-:Y:S01]  /*4660*/  FFMA.FTZ R3, R184, c[0x0][0x2d0], -R2 ;  /* 0x0000b400b8037a23 */ /* 0x002fe20000010802 */
[----:B------:R-:W-:-:S06]  /*4670*/  IADD3 R184, R196, -0x2, RZ ;  /* 0xfffffffec4b87810 */ /* 0x000fcc0007ffe0ff */
[----:B---3--:R-:W-:Y:S01]  /*4680*/  HMMA.16816.F32.BF16 R72, R4, R36, R16 ;  /* 0x000000240448723c */ /* 0x008fe20000041810 */
[----:B------:R1:W3:Y:S07]  /*4690*/  MUFU.EX2 R205, R3 ;  /* 0x0000000300cd7308 */ /* 0x0002ee0000000800 */
[----:B----4-:R-:W-:Y:S08]  /*46a0*/  HMMA.16816.F32.BF16 R16, R8, R34, RZ ;  /* 0x000000220810723c */ /* 0x010ff000000418ff */
[----:B------:R-:W-:Y:S01]  /*46b0*/  HMMA.16816.F32.BF16 R116, R4, R42, R24 ;  /* 0x0000002a0474723c */ /* 0x000fe20000041818 */
[----:B-1----:R-:W-:-:S02]  /*46c0*/  FFMA.FTZ R3, R159, c[0x0][0x2d0], -R2 ;  /* 0x0000b4009f037a23 */ /* 0x002fc40000010802 */
[----:B------:R-:W-:Y:S02]  /*46d0*/  FFMA.FTZ R2, R158, c[0x0][0x2d0], -R2 ;  /* 0x0000b4009e027a23 */ /* 0x000fe40000010802 */
[----:B------:R1:W-:Y:S03]  /*46e0*/  MUFU.EX2 R159, R3 ;  /* 0x00000003009f7308 */ /* 0x0003e60000000800 */
[----:B------:R-:W-:Y:S05]  /*46f0*/  HMMA.16816.F32.BF16 R24, R8, R58, RZ ;  /* 0x0000003a0818723c */ /* 0x000fea00000418ff */
[----:B------:R4:W3:Y:S03]  /*4700*/  MUFU.EX2 R15, R2 ;  /* 0x00000002000f7308 */ /* 0x0008e60000000800 */
[----:B--2---:R-:W-:Y:S01]  /*4710*/  HMMA.16816.F32.BF16 R88, R4, R62, R20 ;  /* 0x0000003e0458723c */ /* 0x004fe20000041814 */
[----:B-1----:R-:W-:-:S07]  /*4720*/  FADD.FTZ R3, R202, R195 ;  /* 0x000000c3ca037221 */ /* 0x002fce0000010000 */
[----:B------:R-:W-:Y:S01]  /*4730*/  HMMA.16816.F32.BF16 R96, R4, R60, R44 ;  /* 0x0000003c0460723c */ /* 0x000fe2000004182c */
[----:B----4-:R-:W-:-:S07]  /*4740*/  FFMA.FTZ R2, R157, c[0x0][0x2d0], -R0 ;  /* 0x0000b4009d027a23 */ /* 0x010fce0000010800 */
[----:B------:R-:W-:Y:S01]  /*4750*/  HMMA.16816.F32.BF16 R20, R8, R32, RZ ;  /* 0x000000200814723c */ /* 0x000fe200000418ff */
[----:B------:R-:W1:Y:S07]  /*4760*/  LDSM.16.MT88.4 R32, [R165+0x4000] ;  /* 0x00400000a520783b */ /* 0x000e6e0000004200 */
[C---:B------:R-:W-:Y:S01]  /*4770*/  HMMA.16816.F32.BF16 R44, R4.reuse, R30, R16 ;  /* 0x0000001e042c723c */ /* 0x040fe20000041810 */
[----:B------:R-:W2:Y:S07]  /*4780*/  LDSM.16.MT88.4 R16, [R164+0x4000] ;  /* 0x00400000a410783b */ /* 0x000eae0000004200 */
[----:B------:R-:W-:Y:S08]  /*4790*/  HMMA.16816.F32.BF16 R76, R4, R66, R24 ;  /* 0x00000042044c723c */ /* 0x000ff00000041818 */
[----:B------:R-:W-:Y:S08]  /*47a0*/  HMMA.16816.F32.BF16 R24, R8, R70, RZ ;  /* 0x000000460818723c */ /* 0x000ff000000418ff */
[----:B------:R-:W-:Y:S01]  /*47b0*/  HMMA.16816.F32.BF16 R48, R4, R28, R20 ;  /* 0x0000001c0430723c */ /* 0x000fe20000041814 */
[----:B------:R-:W4:Y:S07]  /*47c0*/  LDSM.16.MT88.4 R28, [R165+0x4800] ;  /* 0x00480000a51c783b */ /* 0x000f2e0000004200 */
[----:B-1----:R-:W-:Y:S08]  /*47d0*/  HMMA.16816.F32.BF16 R20, R8, R34, RZ ;  /* 0x000000220814723c */ /* 0x002ff000000418ff */
[----:B------:R-:W-:Y:S08]  /*47e0*/  HMMA.16816.F32.BF16 R56, R4, R38, R24 ;  /* 0x000000260438723c */ /* 0x000ff00000041818 */
[C---:B------:R-:W-:Y:S08]  /*47f0*/  HMMA.16816.F32.BF16 R24, R8.reuse, R32, RZ ;  /* 0x000000200818723c */ /* 0x040ff000000418ff */
[C---:B--2---:R-:W-:Y:S08]  /*4800*/  HMMA.16816.F32.BF16 R32, R8.reuse, R16, RZ ;  /* 0x000000100820723c */ /* 0x044ff000000418ff */
[----:B------:R-:W-:Y:S01]  /*4810*/  HMMA.16816.F32.BF16 R8, R8, R18, RZ ;  /* 0x000000120808723c */ /* 0x000fe200000418ff */
[----:B------:R-:W1:Y:S07]  /*4820*/  LDSM.16.MT88.4 R16, [R164+0x4800] ;  /* 0x00480000a410783b */ /* 0x000e6e0000004200 */
[C---:B----4-:R-:W-:Y:S08]  /*4830*/  HMMA.16816.F32.BF16 R36, R4.reuse, R28, R24 ;  /* 0x0000001c0424723c */ /* 0x050ff00000041818 */
[C---:B------:R-:W-:Y:S08]  /*4840*/  HMMA.16816.F32.BF16 R20, R4.reuse, R30, R20 ;  /* 0x0000001e0414723c */ /* 0x040ff00000041814 */
[C---:B-1----:R-:W-:Y:S08]  /*4850*/  HMMA.16816.F32.BF16 R32, R4.reuse, R16, R32 ;  /* 0x000000100420723c */ /* 0x042ff00000041820 */
[----:B------:R-:W-:Y:S01]  /*4860*/  HMMA.16816.F32.BF16 R16, R4, R18, R8 ;  /* 0x000000120410723c */ /* 0x000fe20000041808 */
[----:B------:R-:W1:Y:S06]  /*4870*/  LDSM.16.MT88.4 R8, [R162+0x1000] ;  /* 0x00100000a208783b */ /* 0x000e6c0000004200 */
[----:B------:R-:W-:-:S02]  /*4880*/  F2FP.BF16.PACK_AB R4, R192, R190 ;  /* 0x000000bec004723e */ /* 0x000fc400000010ff */
[----:B------:R-:W-:Y:S02]  /*4890*/  F2FP.BF16.PACK_AB R6, R194, R193 ;  /* 0x000000c1c206723e */ /* 0x000fe400000010ff */
[----:B------:R-:W-:Y:S02]  /*48a0*/  F2FP.BF16.PACK_AB R5, R188, R187 ;  /* 0x000000bbbc05723e */ /* 0x000fe400000010ff */
[----:B-----5:R-:W-:-:S07]  /*48b0*/  F2FP.BF16.PACK_AB R7, R191, R189 ;  /* 0x000000bdbf07723e */ /* 0x020fce00000010ff */
        /* <DEDUP_REMOVED lines=20> */
[----:B------:R-:W1:Y:S04]  /*4a00*/  LDSM.16.MT88.4 R8, [R165+0x3000] ;  /* 0x00300000a508783b */ /* 0x000e680000004200 */
[----:B------:R-:W-:Y:S03]  /*4a10*/  LDSM.16.MT88.4 R108, [R162+0x1800] ;  /* 0x00180000a26c783b */ /* 0x000fe60000004200 */
[C---:B-1----:R-:W-:Y:S07]  /*4a20*/  HMMA.16816.F32.BF16 R144, R4.reuse, R8, R96 ;  /* 0x000000080490723c */ /* 0x042fee0000041860 */
[----:B---3--:R-:W-:Y:S01]  /*4a30*/  F2FP.BF16.PACK_AB R96, R205, R14 ;  /* 0x0000000ecd60723e */ /* 0x008fe200000010ff */
[----:B------:R-:W-:Y:S01]  /*4a40*/  HMMA.16816.F32.BF16 R88, R4, R10, R88 ;  /* 0x0000000a0458723c */ /* 0x000fe20000041858 */
[----:B------:R-:W1:Y:S01]  /*4a50*/  LDSM.16.MT88.4 R8, [R164+0x3000] ;  /* 0x00300000a408783b */ /* 0x000e620000004200 */
[----:B------:R-:W-:-:S06]  /*4a60*/  F2FP.BF16.PACK_AB R98, R15, R159 ;  /* 0x0000009f0f62723e */ /* 0x000fcc00000010ff */
        /* <DEDUP_REMOVED lines=16> */
[----:B------:R-:W-:Y:S01]  /*4b70*/  HMMA.16816.F32.BF16 R16, R4, R10, R16 ;  /* 0x0000000a0410723c */ /* 0x000fe20000041810 */
[----:B------:R1:W-:Y:S01]  /*4b80*/  MUFU.EX2 R7, R2 ;  /* 0x0000000200077308 */ /* 0x0003e20000000800 */
[----:B------:R-:W-:Y:S05]  /*4b90*/  LDSM.16.MT88.4 R8, [R164+0x5800] ;  /* 0x00580000a408783b */ /* 0x000fea0000004200 */
[----:B------:R-:W-:Y:S01]  /*4ba0*/  FADD.FTZ R4, R198, R3 ;  /* 0x00000003c6047221 */ /* 0x000fe20000010000 */
[----:B------:R-:W-:Y:S01]  /*4bb0*/  MOV R5, c[0x0][0x2ac] ;  /* 0x0000ab0000057a02 */ /* 0x000fe20000000f00 */
[----:B------:R-:W-:-:S02]  /*4bc0*/  FFMA.FTZ R3, R156, c[0x0][0x2d0], -R0 ;  /* 0x0000b4009c037a23 */ /* 0x000fc40000010800 */
[----:B------:R-:W-:Y:S02]  /*4bd0*/  FADD.FTZ R4, R204, R4 ;  /* 0x00000004cc047221 */ /* 0x000fe40000010000 */
[----:B------:R-:W2:Y:S01]  /*4be0*/  MUFU.EX2 R6, R3 ;  /* 0x0000000300067308 */ /* 0x000ea20000000800 */
[----:B------:R-:W-:Y:S02]  /*4bf0*/  IMAD R5, R5, c[0x0][0x1d0], RZ ;  /* 0x0000740005057a24 */ /* 0x000fe400078e02ff */
[--C-:B-1----:R-:W-:Y:S02]  /*4c00*/  FFMA.FTZ R2, R101, c[0x0][0x2d0], -R0.reuse ;  /* 0x0000b40065027a23 */ /* 0x102fe40000010800 */
[----:B------:R-:W-:-:S03]  /*4c10*/  FFMA.FTZ R0, R102, c[0x0][0x2d0], -R0 ;  /* 0x0000b40066007a23 */ /* 0x000fc60000010800 */
[----:B------:R1:W-:Y:S08]  /*4c20*/  MUFU.EX2 R13, R2 ;  /* 0x00000002000d7308 */ /* 0x0003f00000000800 */
[----:B------:R-:W3:Y:S01]  /*4c30*/  MUFU.EX2 R206, R0 ;  /* 0x0000000000ce7308 */ /* 0x000ee20000000800 */
[----:B--2---:R-:W-:Y:S01]  /*4c40*/  F2FP.BF16.PACK_AB R97, R6, R7 ;  /* 0x000000070661723e */ /* 0x004fe200000010ff */
[----:B-1----:R-:W-:-:S04]  /*4c50*/  FADD.FTZ R2, R203, R199 ;  /* 0x000000c7cb027221 */ /* 0x002fc80000010000 */
[----:B------:R-:W-:Y:S01]  /*4c60*/  FADD.FTZ R2, R201, R2 ;  /* 0x00000002c9027221 */ /* 0x000fe20000010000 */
[----:B---3--:R-:W-:-:S03]  /*4c70*/  F2FP.BF16.PACK_AB R99, R206, R13 ;  /* 0x0000000dce63723e */ /* 0x008fc600000010ff */
        /* <DEDUP_REMOVED lines=8> */
[----:B------:R-:W-:Y:S01]  /*4d00*/  HMMA.16816.F32.BF16 R124, R96, R126, R40 ;  /* 0x0000007e607c723c */ /* 0x000fe20000041828 */
[----:B------:R-:W1:Y:S01]  /*4d10*/  LDSM.16.MT88.4 R40, [R162+0x3800] ;  /* 0x00380000a228783b */ /* 0x000e620000004200 */
[----:B------:R-:W-:Y:S02]  /*4d20*/  FADD.FTZ R4, R235, R2 ;  /* 0x00000002eb047221 */ /* 0x000fe40000010000 */
[----:B------:R-:W-:-:S04]  /*4d30*/  @P4 IMAD.HI.U32 R2, R229, c[0x0][0x2c8], RZ ;  /* 0x0000b200e5024a27 */ /* 0x000fc800078e00ff */
[C---:B------:R-:W-:Y:S01]  /*4d40*/  HMMA.16816.F32.BF16 R128, R96.reuse, R132, R128 ;  /* 0x000000846080723c */ /* 0x040fe20000041880 */
[----:B------:R-:W-:Y:S01]  /*4d50*/  FADD.FTZ R3, R230, R0 ;  /* 0x00000000e6037221 */ /* 0x000fe20000010000 */
[----:B------:R-:W-:Y:S01]  /*4d60*/  MOV R0, R229 ;  /* 0x000000e500007202 */ /* 0x000fe20000000f00 */
[----:B------:R-:W-:Y:S01]  /*4d70*/  FADD.FTZ R4, R190, R4 ;  /* 0x00000004be047221 */ /* 0x000fe20000010000 */
[----:B------:R-:W-:Y:S01]  /*4d80*/  @P4 SHF.R.U32.HI R0, RZ, c[0x0][0x2cc], R2 ;  /* 0x0000b300ff004a19 */ /* 0x000fe20000011602 */
[----:B------:R-:W-:Y:S02]  /*4d90*/  FADD.FTZ R2, R187, R3 ;  /* 0x00000003bb027221 */ /* 0x000fe40000010000 */
[----:B------:R-:W-:Y:S01]  /*4da0*/  FADD.FTZ R3, R192, R4 ;  /* 0x00000004c0037221 */ /* 0x000fe20000010000 */
[----:B------:R-:W-:Y:S01]  /*4db0*/  HMMA.16816.F32.BF16 R132, R96, R134, R52 ;  /* 0x000000866084723c */ /* 0x000fe20000041834 */
[----:B------:R-:W-:Y:S01]  /*4dc0*/  IADD3 R0, R0, -c[0x0][0x168], R5 ;  /* 0x80005a0000007a10 */ /* 0x000fe20007ffe005 */
[----:B------:R-:W-:-:S02]  /*4dd0*/  FADD.FTZ R2, R188, R2 ;  /* 0x00000002bc027221 */ /* 0x000fc40000010000 */
[----:B------:R-:W-:Y:S01]  /*4de0*/  FADD.FTZ R4, R193, R3 ;  /* 0x00000003c1047221 */ /* 0x000fe20000010000 */
[----:B------:R-:W-:Y:S01]  /*4df0*/  SHF.R.S32.HI R5, RZ, 0x1f, R0 ;  /* 0x0000001fff057819 */ /* 0x000fe20000011400 */
[----:B------:R-:W-:Y:S02]  /*4e00*/  FADD.FTZ R3, R189, R2 ;  /* 0x00000002bd037221 */ /* 0x000fe40000010000 */
[----:B------:R-:W-:Y:S01]  /*4e10*/  HMMA.16816.F32.BF16 R52, R96, R56, R144 ;  /* 0x000000386034723c */ /* 0x000fe20000041890 */
[----:B------:R-:W-:Y:S01]  /*4e20*/  LEA.HI R5, R5, R0, RZ, 0x6 ;  /* 0x0000000005057211 */ /* 0x000fe200078f30ff */
[----:B------:R-:W-:Y:S02]  /*4e30*/  FADD.FTZ R2, R194, R4 ;  /* 0x00000004c2027221 */ /* 0x000fe40000010000 */
[----:B------:R-:W-:Y:S01]  /*4e40*/  FADD.FTZ R0, R191, R3 ;  /* 0x00000003bf007221 */ /* 0x000fe20000010000 */
[----:B------:R-:W-:Y:S01]  /*4e50*/  SHF.R.S32.HI R211, RZ, 0x6, R5 ;  /* 0x00000006ffd37819 */ /* 0x000fe20000011405 */
[----:B------:R-:W-:-:S02]  /*4e60*/  FADD.FTZ R2, R14, R2 ;  /* 0x000000020e027221 */ /* 0x000fc40000010000 */
[C---:B------:R-:W-:Y:S01]  /*4e70*/  HMMA.16816.F32.BF16 R56, R96.reuse, R58, R88 ;  /* 0x0000003a6038723c */ /* 0x040fe20000041858 */
[----:B------:R-:W-:Y:S01]  /*4e80*/  LDSM.16.MT88.4 R88, [R165+0x5800] ;  /* 0x00580000a558783b */ /* 0x000fe20000004200 */
[----:B------:R-:W-:Y:S01]  /*4e90*/  IMNMX R211, R213, R211, !PT ;  /* 0x000000d3d5d37217 */ /* 0x000fe20007800200 */
[----:B------:R-:W-:Y:S02]  /*4ea0*/  FADD.FTZ R0, R7, R0 ;  /* 0x0000000007007221 */ /* 0x000fe40000010000 */
[----:B------:R-:W-:Y:S01]  /*4eb0*/  FADD.FTZ R205, R205, R2 ;  /* 0x00000002cdcd7221 */ /* 0x000fe20000010000 */
[----:B------:R-:W-:Y:S01]  /*4ec0*/  ISETP.GE.AND P0, PT, R184, R211, PT ;  /* 0x000000d3b800720c */ /* 0x000fe20003f06270 */
[----:B------:R-:W-:Y:S01]  /*4ed0*/  FADD.FTZ R0, R6, R0 ;  /* 0x0000000006007221 */ /* 0x000fe20000010000 */
[----:B------:R-:W-:Y:S01]  /*4ee0*/  HMMA.16816.F32.BF16 R44, R96, R48, R148 ;  /* 0x00000030602c723c */ /* 0x000fe20000041894 */
[----:B------:R-:W-:Y:S02]  /*4ef0*/  FADD.FTZ R205, R159, R205 ;  /* 0x000000cd9fcd7221 */ /* 0x000fe40000010000 */
[----:B------:R-:W-:-:S02]  /*4f00*/  FADD.FTZ R0, R13, R0 ;  /* 0x000000000d007221 */ /* 0x000fc40000010000 */
[----:B------:R-:W-:Y:S02]  /*4f10*/  FADD.FTZ R205, R15, R205 ;  /* 0x000000cd0fcd7221 */ /* 0x000fe40000010000 */
[----:B------:R-:W-:Y:S01]  /*4f20*/  FADD.FTZ R206, R206, R0 ;  /* 0x00000000cece7221 */ /* 0x000fe20000010000 */
[C---:B-1----:R-:W-:Y:S08]  /*4f30*/  HMMA.16816.F32.BF16 R36, R96.reuse, R40, R60 ;  /* 0x000000286024723c */ /* 0x042ff0000004183c */
[C---:B------:R-:W-:Y:S01]  /*4f40*/  HMMA.16816.F32.BF16 R40, R96.reuse, R42, R64 ;  /* 0x0000002a6028723c */ /* 0x040fe20000041840 */
[----:B------:R-:W1:Y:S07]  /*4f50*/  LDSM.16.MT88.4 R64, [R164+0x3800] ;  /* 0x00380000a440783b */ /* 0x000e6e0000004200 */
[C---:B------:R-:W-:Y:S08]  /*4f60*/  HMMA.16816.F32.BF16 R48, R96.reuse, R50, R68 ;  /* 0x000000326030723c */ /* 0x040ff00000041844 */
[C---:B------:R-:W-:Y:S08]  /*4f70*/  HMMA.16816.F32.BF16 R68, R96.reuse, R72, R136 ;  /* 0x000000486044723c */ /* 0x040ff00000041888 */
[C---:B------:R-:W-:Y:S08]  /*4f80*/  HMMA.16816.F32.BF16 R72, R96.reuse, R74, R76 ;  /* 0x0000004a6048723c */ /* 0x040ff0000004184c */
[C---:B------:R-:W-:Y:S08]  /*4f90*/  HMMA.16816.F32.BF16 R104, R96.reuse, R108, R104 ;  /* 0x0000006c6068723c */ /* 0x040ff00000041868 */
[C---:B------:R-:W-:Y:S08]  /*4fa0*/  HMMA.16816.F32.BF16 R112, R96.reuse, R116, R112 ;  /* 0x000000746070723c */ /* 0x040ff00000041870 */
        /* <DEDUP_REMOVED lines=8> */
[C---:B------:R-:W-:Y:S08]  /*5030*/  HMMA.16816.F32.BF16 R88, R96.reuse, R90, R20 ;  /* 0x0000005a6058723c */ /* 0x040ff00000041814 */
[C---:B------:R-:W-:Y:S08]  /*5040*/  HMMA.16816.F32.BF16 R92, R96.reuse, R8, R32 ;  /* 0x00000008605c723c */ /* 0x040ff00000041820 */
[----:B------:R-:W-:Y:S01]  /*5050*/  HMMA.16816.F32.BF16 R96, R96, R10, R16 ;  /* 0x0000000a6060723c */ /* 0x000fe20000041810 */
[----:B------:R-:W-:Y:S01]  /*5060*/  @!UPT UIADD3 URZ, URZ, URZ, URZ ;  /* 0x0000003f3f3ff290 */ /* 0x000fe2000fffe03f */
[----:B------:R-:W-:Y:S11]  /*5070*/  @!P0 BRA `(.L_x_1050) ;  /* 0x000036f000008947 */ /* 0x000ff60003800000 */
[----:B------:R-:W-:Y:S02]  /*5080*/  MOV R102, R12 ;  /* 0x0000000c00667202 */ /* 0x000fe40000000f00 */
[----:B------:R-:W-:-:S02]  /*5090*/  MOV R101, R100 ;  /* 0x0000006400657202 */ /* 0x000fc40000000f00 */
[----:B------:R-:W-:-:S07]  /*50a0*/  MOV R191, R184 ;  /* 0x000000b800bf7202 */ /* 0x000fce0000000f00 */
.L_x_1061:
        /* <DEDUP_REMOVED lines=16> */
[----:B------:R-:W-:Y:S01]  /*51b0*/  IMAD.WIDE.U32 R2, R186, c[0x0][0x208], RZ ;  /* 0x00008200ba027a25 */ /* 0x000fe200078e00ff */
[----:B------:R-:W-:Y:S02]  /*51c0*/  SHF.R.S32.HI R0, RZ, 0x1f, R186 ;  /* 0x0000001fff007819 */ /* 0x000fe400000114ba */
[----:B------:R-:W-:Y:S01]  /*51d0*/  SHF.R.S32.HI R4, RZ, 0x1f, R183 ;  /* 0x0000001fff047819 */ /* 0x000fe200000114b7 */
[C---:B------:R-:W-:Y:S01]  /*51e0*/  IMAD.SHL.U32 R23, R207.reuse, 0x2, RZ ;  /* 0x00000002cf177824 */ /* 0x040fe200078e00ff */
        /* <DEDUP_REMOVED lines=8> */
[C---:B------:R-:W-:Y:S01]  /*5270*/  SHF.L.U64.HI R14, R208.reuse, 0x1, R7 ;  /* 0x00000001d00e7819 */ /* 0x040fe20000010207 */
        /* <DEDUP_REMOVED lines=11> */
.L_x_1094:
[----:B------:R-:W-:-:S05]  /*5330*/  BRA.DIV ~URZ, `(.L_x_1054) ;  /* 0x000092b27f007947 */ /* 0x000fca000b800000 */
[----:B------:R-:W5:Y:S01]  /*5340*/  SHFL.IDX PT, R0, R12, RZ, 0x181f ;  /* 0x00181fff0c007589 */ /* 0x000f6200000e0000 */
[----:B------:R-:W-:Y:S02]  /*5350*/  ISETP.GE.AND P5, PT, R197, c[0x0][0x1d4], PT ;  /* 0x00007500c5007a0c */ /* 0x000fe40003fa6270 */
[----:B------:R-:W-:Y:S02]  /*5360*/  ISETP.GE.AND P2, PT, R208, c[0x0][0x1d4], PT ;  /* 0x00007500d0007a0c */ /* 0x000fe40003f46270 */
[C---:B-----5:R-:W-:Y:S02]  /*5370*/  IADD3 R2, P0, R0.reuse, R21, RZ ;  /* 0x0000001500027210 */ /* 0x060fe40007f1e0ff */
[----:B------:R-:W-:Y:S03]  /*5380*/  IADD3 R6, P6, R0, R22, RZ ;  /* 0x0000001600067210 */ /* 0x000fe60007fde0ff */
[C---:B---3--:R-:W-:Y:S01]  /*5390*/  IMAD.X R3, R4.reuse, 0x1, R13, P0 ;  /* 0x0000000104037824 */ /* 0x048fe200000e060d */
[----:B------:R-:W-:Y:S01]  /*53a0*/  ISETP.GE.AND P0, PT, R207, c[0x0][0x1d4], PT ;  /* 0x00007500cf007a0c */ /* 0x000fe20003f06270 */
[----:B------:R-:W-:Y:S03]  /*53b0*/  IMAD.X R7, R4, 0x1, R14, P6 ;  /* 0x0000000104077824 */ /* 0x000fe600030e060e */
[----:B------:R-:W-:Y:S01]  /*53c0*/  @!PT LDS RZ, [RZ] ;  /* 0x00000000fffff984 */ /* 0x000fe20000000800 */
[----:B------:R-:W-:Y:S01]  /*53d0*/  @!PT LDS RZ, [RZ] ;  /* 0x00000000fffff984 */ /* 0x000fe20000000800 */
[----:B------:R3:W-:Y:S04]  /*53e0*/  LDGSTS.E.BYPASS.LTC128B.128 [R182+0x100], [R2.64], !P5 ;  /* 0x0010000002b67fae */ /* 0x0007e8000e901d46 */
[----:B------:R5:W-:Y:S01]  /*53f0*/  LDGSTS.E.BYPASS.LTC128B.128 [R182+0x2100], [R6.64], !P2 ;  /* 0x0210000006b67fae */ /* 0x000be2000d101d46 */
[----:B---3--:R-:W-:Y:S03]  /*5400*/  IADD3 R2, P6, R0, R23, RZ ;  /* 0x0000001700027210 */ /* 0x008fe60007fde0ff */
[----:B------:R-:W3:Y:S01]  /*5410*/  SHFL.IDX PT, R0, R12, 0x1, 0x181f ;  /* 0x00381f000c007f89 */ /* 0x000ee200000e0000 */
[----:B-----5:R-:W-:Y:S01]  /*5420*/  SEL R6, RZ, 0x10, P2 ;  /* 0x00000010ff067807 */ /* 0x020fe20001000000 */
[----:B------:R-:W-:Y:S01]  /*5430*/  IMAD.X R3, R4, 0x1, R15, P6 ;  /* 0x0000000104037824 */ /* 0x000fe200030e060f */
[----:B------:R-:W-:Y:S01]  /*5440*/  SEL R7, RZ, 0x10, P0 ;  /* 0x00000010ff077807 */ /* 0x000fe20000000000 */
[----:B------:R5:W4:Y:S04]  /*5450*/  SHFL.IDX PT, R4, R5, 0x1, 0x181f ;  /* 0x00381f0005047f89 */ /* 0x000b2800000e0000 */
[----:B------:R2:W-:Y:S01]  /*5460*/  LDGSTS.E.BYPASS.LTC128B.128 [R182+0x4100], [R2.64], !P0 ;  /* 0x0410000002b67fae */ /* 0x0005e2000c101d46 */
[----:B----45:R-:W-:Y:S04]  /*5470*/  SEL R5, RZ, 0x10, P5 ;  /* 0x00000010ff057807 */ /* 0x030fe80002800000 */
.L_x_1095:
[C---:B---3--:R-:W-:Y:S02]  /*5480*/  ISETP.NE.U32.AND P5, PT, R5.reuse, RZ, PT ;  /* 0x000000ff0500720c */ /* 0x048fe40003fa5070 */
[----:B------:R-:W-:Y:S02]  /*5490*/  IADD3 R5, -R5, 0x10, RZ ;  /* 0x0000001005057810 */ /* 0x000fe40007ffe1ff */
[C---:B------:R-:W-:Y:S02]  /*54a0*/  ISETP.NE.U32.AND P6, PT, R6.reuse, RZ, PT ;  /* 0x000000ff0600720c */ /* 0x040fe40003fc5070 */
[----:B------:R-:W-:Y:S02]  /*54b0*/  LOP3.LUT R5, R5, 0xf, RZ, 0xc0, !PT ;  /* 0x0000000f05057812 */ /* 0x000fe400078ec0ff */
[----:B------:R-:W-:Y:S02]  /*54c0*/  IADD3 R6, -R6, 0x10, RZ ;  /* 0x0000001006067810 */ /* 0x000fe40007ffe1ff */
[----:B--2---:R-:W-:Y:S02]  /*54d0*/  IADD3 R2, P2, P0, R5, R0, R21 ;  /* 0x0000000005027210 */ /* 0x004fe4000785e015 */
[----:B------:R-:W-:Y:S02]  /*54e0*/  LOP3.LUT R6, R6, 0xf, RZ, 0xc0, !PT ;  /* 0x0000000f06067812 */ /* 0x000fe400078ec0ff */
[----:B------:R-:W-:Y:S02]  /*54f0*/  IADD3.X R3, RZ, R4, R13, P2, P0 ;  /* 0x00000004ff037210 */ /* 0x000fe400017e040d */
[----:B------:R-:W-:Y:S03]  /*5500*/  IADD3 R6, P2, P0, R6, R0, R22 ;  /* 0x0000000006067210 */ /* 0x000fe6000785e016 */
[----:B------:R-:W-:Y:S01]  /*5510*/  @!PT LDS RZ, [RZ] ;  /* 0x00000000fffff984 */ /* 0x000fe20000000800 */
[----:B------:R-:W-:Y:S01]  /*5520*/  @!PT LDS RZ, [RZ] ;  /* 0x00000000fffff984 */ /* 0x000fe20000000800 */
[----:B------:R-:W-:Y:S01]  /*5530*/  @!PT LDS RZ, [RZ] ;  /* 0x00000000fffff984 */ /* 0x000fe20000000800 */
[----:B------:R2:W-:Y:S01]  /*5540*/  LDGSTS.E.BYPASS.LTC128B.128.ZFILL [R182+0x1100], [R2.64], P5 ;  /* 0x0110000002b67fae */ /* 0x0005e2000a941d46 */
[C---:B------:R-:W-:Y:S02]  /*5550*/  ISETP.NE.U32.AND P5, PT, R7.reuse, RZ, PT ;  /* 0x000000ff0700720c */ /* 0x040fe40003fa5070 */
[----:B--2---:R-:W-:Y:S02]  /*5560*/  IADD3 R2, -R7, 0x10, RZ ;  /* 0x0000001007027810 */ /* 0x004fe40007ffe1ff */
[----:B------:R-:W-:Y:S02]  /*5570*/  IADD3.X R7, RZ, R4, R14, P2, P0 ;  /* 0x00000004ff077210 */ /* 0x000fe400017e040e */
[----:B------:R-:W-:Y:S03]  /*5580*/  LOP3.LUT R2, R2, 0xf, RZ, 0xc0, !PT ;  /* 0x0000000f02027812 */ /* 0x000fe600078ec0ff */
[----:B------:R2:W-:Y:S01]  /*5590*/  LDGSTS.E.BYPASS.LTC128B.128.ZFILL [R182+0x3100], [R6.64], P6 ;  /* 0x0310000006b67fae */ /* 0x0005e2000b141d46 */
[----:B------:R-:W-:Y:S04]  /*55a0*/  IADD3 R2, P2, P0, R2, R0, R23 ;  /* 0x0000000002027210 */ /* 0x000fe8000785e017 */
[----:B------:R-:W-:Y:S05]  /*55b0*/  IADD3.X R3, RZ, R4, R15, P2, P0 ;  /* 0x00000004ff037210 */ /* 0x000fea00017e040f */
[----:B------:R2:W-:Y:S04]  /*55c0*/  LDGSTS.E.BYPASS.LTC128B.128.ZFILL [R182+0x5100], [R2.64], P5 ;  /* 0x0510000002b67fae */ /* 0x0005e8000a941d46 */
.L_x_1052:
[----:B------:R-:W-:Y:S05]  /*55d0*/  BSYNC B0 ;  /* 0x0000000000007941 */ /* 0x000fea0003800000 */
.L_x_1051:
        /* <DEDUP_REMOVED lines=178> */
[----:B------:R-:W1:Y:S10]  /*6100*/  MUFU.TANH R137, R16 ;  /* 0x0000001000897308 */ /* 0x000e740000002400 */
[----:B------:R1:W1:Y:S01]  /*6110*/  MUFU.TANH R136, R17 ;  /* 0x0000001100887308 */ /* 0x0002620000002400 */
[----:B------:R-:W-:Y:S02]  /*6120*/  FMUL.FTZ R22, R22, c[0x0][0x320] ;  /* 0x0000c80016167a20 */ /* 0x000fe40000410000 */
[----:B------:R-:W-:Y:S02]  /*6130*/  FMUL.FTZ R23, R23, c[0x0][0x320] ;  /* 0x0000c80017177a20 */ /* 0x000fe40000410000 */
[----:B------:R-:W-:Y:S05]  /*6140*/  FMUL.FTZ R20, R20, c[0x0][0x320] ;  /* 0x0000c80014147a20 */ /* 0x000fea0000410000 */
[----:B------:R2:W2:Y:S01]  /*6150*/  MUFU.TANH R140, R18 ;  /* 0x00000012008c7308 */ /* 0x0004a20000002400 */
[----:B------:R-:W-:Y:S02]  /*6160*/  FMUL.FTZ R26, R26, c[0x0][0x320] ;  /* 0x0000c8001a1a7a20 */ /* 0x000fe40000410000 */
[----:B------:R-:W-:Y:S01]  /*6170*/  FMUL.FTZ R27, R27, c[0x0][0x320] ;  /* 0x0000c8001b1b7a20 */ /* 0x000fe20000410000 */
[C---:B-----5:R-:W-:Y:S06]  /*6180*/  HMMA.16816.F32.BF16 R28, R148.reuse, R8, R28 ;  /* 0x00000008941c723c */ /* 0x060fec000004181c */
[----:B------:R5:W3:Y:S02]  /*6190*/  MUFU.TANH R139, R19 ;  /* 0x00000013008b7308 */ /* 0x000ae40000002400 */
[----:B------:R-:W-:Y:S04]  /*61a0*/  HMMA.16816.F32.BF16 R32, R148, R10, R32 ;  /* 0x0000000a9420723c */ /* 0x000fe80000041820 */
[----:B-1----:R-:W-:Y:S04]  /*61b0*/  FMUL.FTZ R17, R25, c[0x0][0x320] ;  /* 0x0000c80019117a20 */ /* 0x002fe80000410000 */
[----:B------:R1:W1:Y:S01]  /*61c0*/  MUFU.TANH R141, R12 ;  /* 0x0000000c008d7308 */ /* 0x0002620000002400 */
[----:B--2---:R-:W-:Y:S07]  /*61d0*/  FMUL.FTZ R18, R24, c[0x0][0x320] ;  /* 0x0000c80018127a20 */ /* 0x004fee0000410000 */
[----:B------:R-:W-:Y:S02]  /*61e0*/  FMUL.FTZ R16, R28, c[0x0][0x320] ;  /* 0x0000c8001c107a20 */ /* 0x000fe40000410000 */
[----:B------:R2:W1:Y:S01]  /*61f0*/  MUFU.TANH R100, R20 ;  /* 0x0000001400647308 */ /* 0x0004620000002400 */
[----:B------:R-:W-:Y:S02]  /*6200*/  FMUL.FTZ R15, R29, c[0x0][0x320] ;  /* 0x0000c8001d0f7a20 */ /* 0x000fe40000410000 */
[----:B------:R-:W-:Y:S02]  /*6210*/  FMUL.FTZ R30, R30, c[0x0][0x320] ;  /* 0x0000c8001e1e7a20 */ /* 0x000fe40000410000 */
[----:B-----5:R-:W-:Y:S02]  /*6220*/  FMUL.FTZ R19, R21, c[0x0][0x320] ;  /* 0x0000c80015137a20 */ /* 0x020fe40000410000 */
[----:B------:R-:W-:Y:S02]  /*6230*/  FMUL.FTZ R31, R31, c[0x0][0x320] ;  /* 0x0000c8001f1f7a20 */ /* 0x000fe40000410000 */
[----:B------:R-:W-:Y:S01]  /*6240*/  FMUL.FTZ R14, R32, c[0x0][0x320] ;  /* 0x0000c800200e7a20 */ /* 0x000fe20000410000 */
[----:B------:R-:W1:Y:S01]  /*6250*/  MUFU.TANH R22, R22 ;  /* 0x0000001600167308 */ /* 0x000e620000002400 */
[----:B------:R-:W-:Y:S02]  /*6260*/  FMUL.FTZ R13, R33, c[0x0][0x320] ;  /* 0x0000c800210d7a20 */ /* 0x000fe40000410000 */
[----:B------:R-:W-:Y:S02]  /*6270*/  FMUL.FTZ R34, R34, c[0x0][0x320] ;  /* 0x0000c80022227a20 */ /* 0x000fe40000410000 */
[----:B------:R-:W-:Y:S05]  /*6280*/  FMUL.FTZ R35, R35, c[0x0][0x320] ;  /* 0x0000c80023237a20 */ /* 0x000fea0000410000 */
        /* <DEDUP_REMOVED lines=15> */
[----:B--234-:R-:W-:Y:S01]  /*6380*/  IMAD R0, R212, 0x20, R214 ;  /* 0x00000020d4007824 */ /* 0x01cfe200078e02d6 */
[----:B------:R-:W-:Y:S01]  /*6390*/  SHF.R.S32.HI R184, RZ, 0x1f, R207 ;  /* 0x0000001fffb87819 */ /* 0x000fe200000114cf */
[----:B------:R-:W-:Y:S01]  /*63a0*/  IMAD R2, R191, 0x40, R215 ;  /* 0x00000040bf027824 */ /* 0x000fe200078e02d7 */
[----:B------:R-:W-:Y:S01]  /*63b0*/  SHF.R.S32.HI R185, RZ, 0x1f, R208 ;  /* 0x0000001fffb97819 */ /* 0x000fe200000114d0 */
[----:B------:R-:W-:Y:S01]  /*63c0*/  IMAD.MOV.U32 R183, RZ, RZ, RZ ;  /* 0x000000ffffb77224 */ /* 0x000fe200078e00ff */
[C---:B------:R-:W-:Y:S01]  /*63d0*/  SHF.L.U64.HI R11, R207.reuse, 0x1, R184 ;  /* 0x00000001cf0b7819 */ /* 0x040fe200000102b8 */
[----:B------:R-:W-:Y:S01]  /*63e0*/  IMAD.SHL.U32 R24, R207, 0x2, RZ ;  /* 0x00000002cf187824 */ /* 0x000fe200078e00ff */
[----:B------:R-:W-:Y:S01]  /*63f0*/  IADD3 R2, R2, -0x40, R0 ;  /* 0xffffffc002027810 */ /* 0x000fe20007ffe000 */
[C---:B------:R-:W-:Y:S01]  /*6400*/  IMAD.SHL.U32 R21, R208.reuse, 0x2, RZ ;  /* 0x00000002d0157824 */ /* 0x040fe200078e00ff */
[----:B------:R-:W-:Y:S01]  /*6410*/  SHF.R.S32.HI R184, RZ, 0x1f, R197 ;  /* 0x0000001fffb87819 */ /* 0x000fe200000114c5 */
[C---:B-1----:R-:W-:Y:S01]  /*6420*/  IMAD.SHL.U32 R12, R197.reuse, 0x2, RZ ;  /* 0x00000002c50c7824 */ /* 0x042fe200078e00ff */
[----:B------:R-:W-:Y:S01]  /*6430*/  SHF.L.U64.HI R10, R208, 0x1, R185 ;  /* 0x00000001d00a7819 */ /* 0x000fe200000102b9 */
[----:B------:R-:W-:Y:S01]  /*6440*/  @P3 IMAD.HI.U32 R3, R2, c[0x0][0x2bc], RZ ;  /* 0x0000af0002033a27 */ /* 0x000fe200078e00ff */
[----:B------:R-:W-:Y:S03]  /*6450*/  SHF.L.U64.HI R9, R197, 0x1, R184 ;  /* 0x00000001c5097819 */ /* 0x000fe600000102b8 */
[----:B------:R-:W-:Y:S01]  /*6460*/  IMAD.MOV.U32 R0, RZ, RZ, R2 ;  /* 0x000000ffff007224 */ /* 0x000fe200078e0002 */
[----:B------:R-:W-:Y:S04]  /*6470*/  @P3 SHF.R.U32.HI R0, RZ, c[0x0][0x2c0], R3 ;  /* 0x0000b000ff003a19 */ /* 0x000fe80000011603 */
[C---:B------:R-:W-:Y:S04]  /*6480*/  @!P1 IADD3 R3, P0, R0.reuse, R218, RZ ;  /* 0x000000da00039210 */ /* 0x040fe80007f1e0ff */
[----:B------:R-:W-:Y:S01]  /*6490*/  @!P1 LEA.HI.X.SX32 R5, R0, R223, 0x1, P0 ;  /* 0x000000df00059211 */ /* 0x000fe200000f0eff */
[----:B------:R-:W-:Y:S01]  /*64a0*/  IMAD.MOV R0, RZ, RZ, -R0 ;  /* 0x000000ffff007224 */ /* 0x000fe200078e0a00 */
[C---:B------:R-:W-:Y:S03]  /*64b0*/  @!P1 LEA R4, P0, R3.reuse, c[0x0][0x2a0], 0x2 ;  /* 0x0000a80003049a11 */ /* 0x040fe600078010ff */
        /* <DEDUP_REMOVED lines=18> */
.L_x_1096:
[----:B------:R-:W-:-:S05]  /*65e0*/  BRA.DIV ~URZ, `(.L_x_1058) ;  /* 0x000082a27f007947 */ /* 0x000fca000b800000 */
[----:B------:R-:W3:Y:S01]  /*65f0*/  SHFL.IDX PT, R0, R8, RZ, 0x181f ;  /* 0x00181fff08007589 */ /* 0x000ee200000e0000 */
[----:B------:R-:W-:Y:S02]  /*6600*/  ISETP.GE.AND P5, PT, R197, c[0x0][0x1d4], PT ;  /* 0x00007500c5007a0c */ /* 0x000fe40003fa6270 */
[----:B------:R-:W-:Y:S02]  /*6610*/  ISETP.GE.AND P2, PT, R208, c[0x0][0x1d4], PT ;  /* 0x00007500d0007a0c */ /* 0x000fe40003f46270 */
[C---:B---3--:R-:W-:Y:S02]  /*6620*/  IADD3 R2, P0, R0.reuse, R12, RZ ;  /* 0x0000000c00027210 */ /* 0x048fe40007f1e0ff */
[----:B------:R-:W-:Y:S03]  /*6630*/  IADD3 R6, P6, R0, R21, RZ ;  /* 0x0000001500067210 */ /* 0x000fe60007fde0ff */
[C---:B--2---:R-:W-:Y:S01]  /*6640*/  IMAD.X R3, R4.reuse, 0x1, R9, P0 ;  /* 0x0000000104037824 */ /* 0x044fe200000e0609 */
[----:B------:R-:W-:Y:S01]  /*6650*/  ISETP.GE.AND P0, PT, R207, c[0x0][0x1d4], PT ;  /* 0x00007500cf007a0c */ /* 0x000fe20003f06270 */
[----:B------:R-:W-:Y:S03]  /*6660*/  IMAD.X R7, R4, 0x1, R10, P6 ;  /* 0x0000000104077824 */ /* 0x000fe600030e060a */
[----:B------:R-:W-:Y:S01]  /*6670*/  @!PT LDS RZ, [RZ] ;  /* 0x00000000fffff984 */ /* 0x000fe20000000800 */
[----:B------:R-:W-:Y:S01]  /*6680*/  @!PT LDS RZ, [RZ] ;  /* 0x00000000fffff984 */ /* 0x000fe20000000800 */
[----:B------:R2:W-:Y:S04]  /*6690*/  LDGSTS.E.BYPASS.LTC128B.128 [R182+0x6100], [R2.64], !P5 ;  /* 0x0610000002b67fae */ /* 0x0005e8000e901d46 */
[----:B------:R3:W-:Y:S01]  /*66a0*/  LDGSTS.E.BYPASS.LTC128B.128 [R182+0x8100], [R6.64], !P2 ;  /* 0x0810000006b67fae */ /* 0x0007e2000d101d46 */
[----:B--2---:R-:W-:Y:S03]  /*66b0*/  IADD3 R2, P6, R0, R24, RZ ;  /* 0x0000001800027210 */ /* 0x004fe60007fde0ff */
[----:B------:R-:W2:Y:S01]  /*66c0*/  SHFL.IDX PT, R0, R8, 0x1, 0x181f ;  /* 0x00381f0008007f89 */ /* 0x000ea200000e0000 */
[----:B---3--:R-:W-:Y:S01]  /*66d0*/  SEL R6, RZ, 0x10, P2 ;  /* 0x00000010ff067807 */ /* 0x008fe20001000000 */
[----:B------:R-:W-:Y:S01]  /*66e0*/  IMAD.X R3, R4, 0x1, R11, P6 ;  /* 0x0000000104037824 */ /* 0x000fe200030e060b */
[----:B------:R-:W-:Y:S01]  /*66f0*/  SEL R7, RZ, 0x10, P0 ;  /* 0x00000010ff077807 */ /* 0x000fe20000000000 */
[----:B------:R3:W4:Y:S04]  /*6700*/  SHFL.IDX PT, R4, R5, 0x1, 0x181f ;  /* 0x00381f0005047f89 */ /* 0x00072800000e0000 */
[----:B------:R1:W-:Y:S02]  /*6710*/  LDGSTS.E.BYPASS.LTC128B.128 [R182+0xa100], [R2.64], !P0 ;  /* 0x0a10000002b67fae */ /* 0x0003e4000c101d46 */
[----:B-1-3--:R-:W-:Y:S04]  /*6720*/  SEL R5, RZ, 0x10, P5 ;  /* 0x00000010ff057807 */ /* 0x00afe80002800000 */
.L_x_1097:
[C---:B--2---:R-:W-:Y:S02]  /*6730*/  ISETP.NE.U32.AND P5, PT, R5.reuse, RZ, PT ;  /* 0x000000ff0500720c */ /* 0x044fe40003fa5070 */
[----:B------:R-:W-:Y:S02]  /*6740*/  IADD3 R5, -R5, 0x10, RZ ;  /* 0x0000001005057810 */ /* 0x000fe40007ffe1ff */
[C---:B------:R-:W-:Y:S02]  /*6750*/  ISETP.NE.U32.AND P6, PT, R6.reuse, RZ, PT ;  /* 0x000000ff0600720c */ /* 0x040fe40003fc5070 */
[----:B------:R-:W-:Y:S02]  /*6760*/  LOP3.LUT R5, R5, 0xf, RZ, 0xc0, !PT ;  /* 0x0000000f05057812 */ /* 0x000fe400078ec0ff */
[----:B------:R-:W-:Y:S02]  /*6770*/  IADD3 R6, -R6, 0x10, RZ ;  /* 0x0000001006067810 */ /* 0x000fe40007ffe1ff */
[----:B------:R-:W-:Y:S02]  /*6780*/  IADD3 R2, P2, P0, R5, R0, R12 ;  /* 0x0000000005027210 */ /* 0x000fe4000785e00c */
[----:B------:R-:W-:Y:S02]  /*6790*/  LOP3.LUT R6, R6, 0xf, RZ, 0xc0, !PT ;  /* 0x0000000f06067812 */ /* 0x000fe400078ec0ff */
[----:B----4-:R-:W-:Y:S02]  /*67a0*/  IADD3.X R3, RZ, R4, R9, P2, P0 ;  /* 0x00000004ff037210 */ /* 0x010fe400017e0409 */
[----:B------:R-:W-:Y:S03]  /*67b0*/  IADD3 R6, P2, P0, R6, R0, R21 ;  /* 0x0000000006067210 */ /* 0x000fe6000785e015 */
[----:B------:R-:W-:Y:S01]  /*67c0*/  @!PT LDS RZ, [RZ] ;  /* 0x00000000fffff984 */ /* 0x000fe20000000800 */
[----:B------:R-:W-:Y:S01]  /*67d0*/  @!PT LDS RZ, [RZ] ;  /* 0x00000000fffff984 */ /* 0x000fe20000000800 */
[----:B------:R-:W-:Y:S01]  /*67e0*/  @!PT LDS RZ, [RZ] ;  /* 0x00000000fffff984 */ /* 0x000fe20000000800 */
[----:B------:R1:W-:Y:S01]  /*67f0*/  LDGSTS.E.BYPASS.LTC128B.128.ZFILL [R182+0x7100], [R2.64], P5 ;  /* 0x0710000002b67fae */ /* 0x0003e2000a941d46 */
[C---:B------:R-:W-:Y:S02]  /*6800*/  ISETP.NE.U32.AND P5, PT, R7.reuse, RZ, PT ;  /* 0x000000ff0700720c */ /* 0x040fe40003fa5070 */
[----:B-1----:R-:W-:Y:S02]  /*6810*/  IADD3 R2, -R7, 0x10, RZ ;  /* 0x0000001007027810 */ /* 0x002fe40007ffe1ff */
[----:B------:R-:W-:Y:S02]  /*6820*/  IADD3.X R7, RZ, R4, R10, P2, P0 ;  /* 0x00000004ff077210 */ /* 0x000fe400017e040a */
[----:B------:R-:W-:Y:S03]  /*6830*/  LOP3.LUT R2, R2, 0xf, RZ, 0xc0, !PT ;  /* 0x0000000f02027812 */ /* 0x000fe600078ec0ff */
[----:B------:R1:W-:Y:S01]  /*6840*/  LDGSTS.E.BYPASS.LTC128B.128.ZFILL [R182+0x9100], [R6.64], P6 ;  /* 0x0910000006b67fae */ /* 0x0003e2000b141d46 */
[----:B------:R-:W-:Y:S04]  /*6850*/  IADD3 R2, P2, P0, R2, R0, R24 ;  /* 0x0000000002027210 */ /* 0x000fe8000785e018 */
[----:B------:R-:W-:Y:S05]  /*6860*/  IADD3.X R3, RZ, R4, R11, P2, P0 ;  /* 0x00000004ff037210 */ /* 0x000fea00017e040b */
[----:B------:R1:W-:Y:S04]  /*6870*/  LDGSTS.E.BYPASS.LTC128B.128.ZFILL [R182+0xb100], [R2.64], P5 ;  /* 0x0b10000002b67fae */ /* 0x0003e8000a941d46 */
.L_x_1056:
[----:B--234-:R-:W-:Y:S05]  /*6880*/  BSYNC B0 ;  /* 0x0000000000007941 */ /* 0x01cfea0003800000 */
.L_x_1055:
[----:B------:R-:W-:Y:S01]  /*6890*/  MOV R0, 0x1 ;  /* 0x0000000100007802 */ /* 0x000fe20000000f00 */
[----:B------:R-:W0:Y:S01]  /*68a0*/  LDGDEPBAR ;  /* 0x00000000000079af */ /* 0x000e220000000000 */
[----:B-1----:R-:W-:Y:S01]  /*68b0*/  MOV R3, c[0x0][0x2ac] ;  /* 0x0000ab0000037a02 */ /* 0x002fe20000000f00 */
[----:B------:R-:W-:Y:S01]  /*68c0*/  @P4 IMAD.HI.U32 R2, R210, c[0x0][0x2c8], RZ ;  /* 0x0000b200d2024a27 */ /* 0x000fe200078e00ff */
[----:B------:R-:W-:Y:S03]  /*68d0*/  MOV R4, R210 ;  /* 0x000000d200047202 */ /* 0x000fe60000000f00 */
[----:B------:R-:W-:Y:S01]  /*68e0*/  IMAD R0, R191, -0x40, R0 ;  /* 0xffffffc0bf007824 */ /* 0x000fe200078e0200 */
[----:B------:R-:W-:Y:S04]  /*68f0*/  @P4 SHF.R.U32.HI R4, RZ, c[0x0][0x2cc], R2 ;  /* 0x0000b300ff044a19 */ /* 0x000fe80000011602 */
[----:B------:R-:W-:Y:S05]  /*6900*/  IADD3 R0, -R225, R0, RZ ;  /* 0x00000000e1007210 */ /* 0x000fea0007ffe1ff */
[----:B------:R-:W-:Y:S05]  /*6910*/  IMAD R0, R3, c[0x0][0x1d0], R0 ;  /* 0x0000740003007a24 */ /* 0x000fea00078e0200 */
[----:B------:R-:W-:Y:S01]  /*6920*/  IADD3 R5, R0, -c[0x0][0x168], RZ ;  /* 0x80005a0000057a10 */ /* 0x000fe20007ffe0ff */
[----:B------:R-:W-:-:S05]  /*6930*/  BRA.DIV ~URZ, `(.L_x_1059) ;  /* 0x000081827f007947 */ /* 0x000fca000b800000 */
[----:B------:R1:W2:Y:S02]  /*6940*/  SHFL.IDX PT, R0, R4, RZ, 0x1c1f ;  /* 0x001c1fff04007589 */ /* 0x0002a400000e0000 */
.L_x_1098:
[----:B--2---:R-:W-:Y:S05]  /*6950*/  IMAD.IADD R0, R5, 0x1, R0 ;  /* 0x0000000105007824 */ /* 0x004fea00078e0200 */
[C---:B------:R-:W-:Y:S02]  /*6960*/  ISETP.GT.AND P6, PT, R0.reuse, RZ, PT ;  /* 0x000000ff0000720c */ /* 0x040fe40003fc4270 */
[C---:B------:R-:W-:Y:S02]  /*6970*/  ISETP.GT.AND P5, PT, R0.reuse, 0x1, PT ;  /* 0x000000010000780c */ /* 0x040fe40003fa4270 */
[C---:B------:R-:W-:Y:S02]  /*6980*/  ISETP.GT.AND P2, PT, R0.reuse, 0x8, PT ;  /* 0x000000080000780c */ /* 0x040fe40003f44270 */
[C---:B------:R-:W-:Y:S02]  /*6990*/  ISETP.GT.AND P0, PT, R0.reuse, 0x9, PT ;  /* 0x000000090000780c */ /* 0x040fe40003f04270 */
[----:B------:R-:W-:Y:S02]  /*69a0*/  FSEL R6, R153, -INF , P6 ;  /* 0xff80000099067808 */ /* 0x000fe40003000000 */
[----:B------:R-:W-:Y:S02]  /*69b0*/  ISETP.GT.AND P6, PT, R0, 0x10, PT ;  /* 0x000000100000780c */ /* 0x000fe40003fc4270 */
[----:B------:R-:W-:Y:S02]  /*69c0*/  FSEL R10, R152, -INF , P5 ;  /* 0xff800000980a7808 */ /* 0x000fe40002800000 */
        /* <DEDUP_REMOVED lines=22> */
[----:B------:R-:W-:Y:S02]  /*6b30*/  FSEL R189, R15, -INF , P5 ;  /* 0xff8000000fbd7808 */ /* 0x000fe40002800000 */
[----:B------:R-:W-:Y:S02]  /*6b40*/  FSEL R188, R14, -INF , P2 ;  /* 0xff8000000ebc7808 */ /* 0x000fe40001000000 */
[----:B------:R-:W-:Y:S01]  /*6b50*/  FSEL R187, R13, -INF , P0 ;  /* 0xff8000000dbb7808 */ /* 0x000fe20000000000 */
[----:B------:R-:W-:-:S05]  /*6b60*/  BRA.DIV ~URZ, `(.L_x_1060) ;  /* 0x00007fb27f007947 */ /* 0x000fca000b800000 */
[----:B------:R-:W-:Y:S01]  /*6b70*/  FMNMX.FTZ R2, R6, R101, !PT ;  /* 0x0000006506027209 */ /* 0x000fe20007810000 */
[----:B------:R-:W2:Y:S03]  /*6b80*/  SHFL.IDX PT, R0, R4, 0x1, 0x1c1f ;  /* 0x003c1f0004007f89 */ /* 0x000ea600000e0000 */
[----:B------:R-:W-:Y:S04]  /*6b90*/  FMNMX.FTZ R2, R10, R2, !PT ;  /* 0x000000020a027209 */ /* 0x000fe80007810000 */
[----:B------:R-:W-:Y:S04]  /*6ba0*/  FMNMX.FTZ R2, R9, R2, !PT ;  /* 0x0000000209027209 */ /* 0x000fe80007810000 */
[----:B------:R-:W-:Y:S04]  /*6bb0*/  FMNMX.FTZ R2, R12, R2, !PT ;  /* 0x000000020c027209 */ /* 0x000fe80007810000 */
[----:B------:R-:W-:Y:S04]  /*6bc0*/  FMNMX.FTZ R2, R153, R2, !PT ;  /* 0x0000000299027209 */ /* 0x000fe80007810000 */
[----:B------:R-:W-:Y:S04]  /*6bd0*/  FMNMX.FTZ R2, R152, R2, !PT ;  /* 0x0000000298027209 */ /* 0x000fe80007810000 */
[----:B------:R-:W-:Y:S01]  /*6be0*/  FMNMX.FTZ R2, R151, R2, !PT ;  /* 0x0000000297027209 */ /* 0x000fe20007810000 */
[----:B--2---:R-:W-:Y:S03]  /*6bf0*/  IMAD.IADD R0, R5, 0x1, R0 ;  /* 0x0000000105007824 */ /* 0x004fe600078e0200 */
[----:B------:R-:W-:Y:S02]  /*6c00*/  FMNMX.FTZ R2, R150, R2, !PT ;  /* 0x0000000296027209 */ /* 0x000fe40007810000 */
[C---:B------:R-:W-:Y:S02]  /*6c10*/  ISETP.GT.AND P2, PT, R0.reuse, RZ, PT ;  /* 0x000000ff0000720c */ /* 0x040fe40003f44270 */
[C---:B------:R-:W-:Y:S02]  /*6c20*/  ISETP.GT.AND P0, PT, R0.reuse, 0x1, PT ;  /* 0x000000010000780c */ /* 0x040fe40003f04270 */
[----:B------:R-:W-:Y:S02]  /*6c30*/  FSEL R5, R155, -INF , P2 ;  /* 0xff8000009b057808 */ /* 0x000fe40001000000 */
[----:B------:R-:W-:Y:S02]  /*6c40*/  ISETP.GT.AND P2, PT, R0, 0x8, PT ;  /* 0x000000080000780c */ /* 0x000fe40003f44270 */
[----:B------:R-:W-:Y:S02]  /*6c50*/  FSEL R8, R154, -INF , P0 ;  /* 0xff8000009a087808 */ /* 0x000fe40000000000 */
[----:B------:R-:W-:Y:S02]  /*6c60*/  FMNMX.FTZ R3, R5, R102, !PT ;  /* 0x0000006605037209 */ /* 0x000fe40007810000 */
[----:B------:R-:W-:Y:S02]  /*6c70*/  ISETP.GT.AND P0, PT, R0, 0x9, PT ;  /* 0x000000090000780c */ /* 0x000fe40003f04270 */
[----:B------:R-:W-:Y:S02]  /*6c80*/  FSEL R7, R144, -INF , P2 ;  /* 0xff80000090077808 */ /* 0x000fe40001000000 */
[----:B------:R-:W-:Y:S02]  /*6c90*/  FMNMX.FTZ R3, R8, R3, !PT ;  /* 0x0000000308037209 */ /* 0x000fe40007810000 */
[C---:B------:R-:W-:Y:S02]  /*6ca0*/  ISETP.GT.AND P2, PT, R0.reuse, 0x10, PT ;  /* 0x000000100000780c */ /* 0x040fe40003f44270 */
[----:B------:R-:W-:Y:S02]  /*6cb0*/  FSEL R11, R145, -INF , P0 ;  /* 0xff800000910b7808 */ /* 0x000fe40000000000 */
[----:B-1----:R-:W-:Y:S02]  /*6cc0*/  FMNMX.FTZ R4, R7, R3, !PT ;  /* 0x0000000307047209 */ /* 0x002fe40007810000 */
[----:B------:R-:W-:Y:S02]  /*6cd0*/  ISETP.GT.AND P0, PT, R0, 0x11, PT ;  /* 0x000000110000780c */ /* 0x000fe40003f04270 */
[----:B------:R-:W-:Y:S02]  /*6ce0*/  FSEL R146, R146, -INF , P2 ;  /* 0xff80000092927808 */ /* 0x000fe40001000000 */
[----:B------:R-:W-:Y:S02]  /*6cf0*/  FMNMX.FTZ R4, R11, R4, !PT ;  /* 0x000000040b047209 */ /* 0x000fe40007810000 */
        /* <DEDUP_REMOVED lines=38> */
[----:B------:R-:W-:Y:S02]  /*6f60*/  FSEL R193, R35, -INF , P0 ;  /* 0xff80000023c17808 */ /* 0x000fe40000000000 */
[----:B------:R-:W-:Y:S01]  /*6f70*/  FMNMX.FTZ R4, R195, R4, !PT ;  /* 0x00000004c3047209 */ /* 0x000fe20007810000 */
[----:B------:R-:W1:Y:S03]  /*6f80*/  SHFL.BFLY PT, R100, R0, 0x2, 0x1f ;  /* 0x0c401f0000647f89 */ /* 0x000e6600000e0000 */
[----:B------:R-:W-:Y:S05]  /*6f90*/  FMNMX.FTZ R4, R193, R4, !PT ;  /* 0x00000004c1047209 */ /* 0x000fea0007810000 */
[----:B------:R-:W2:Y:S01]  /*6fa0*/  SHFL.BFLY PT, R2, R4, 0x2, 0x1f ;  /* 0x0c401f0004027f89 */ /* 0x000ea200000e0000 */
[----:B-1----:R-:W-:Y:S07]  /*6fb0*/  FMNMX.FTZ R100, R100, R0, !PT ;  /* 0x0000000064647209 */ /* 0x002fee0007810000 */
[----:B------:R-:W1:Y:S01]  /*6fc0*/  SHFL.BFLY PT, R3, R100, 0x1, 0x1f ;  /* 0x0c201f0064037f89 */ /* 0x000e6200000e0000 */
[----:B--2---:R-:W-:Y:S07]  /*6fd0*/  FMNMX.FTZ R4, R4, R2, !PT ;  /* 0x0000000204047209 */ /* 0x004fee0007810000 */
[----:B------:R2:W3:Y:S01]  /*6fe0*/  SHFL.BFLY PT, R0, R4, 0x1, 0x1f ;  /* 0x0c201f0004007f89 */ /* 0x0004e200000e0000 */
[----:B-1----:R-:W-:Y:S07]  /*6ff0*/  FMNMX.FTZ R100, R100, R3, !PT ;  /* 0x0000000364647209 */ /* 0x002fee0007810000 */
.L_x_1099:
[C---:B------:R-:W-:Y:S01]  /*7000*/  FSETP.NEU.FTZ.AND P0, PT, R100.reuse, -INF , PT ;  /* 0xff8000006400780b */ /* 0x040fe20003f1d000 */
[----:B------:R-:W-:Y:S01]  /*7010*/  FMUL.FTZ R144, R100, c[0x0][0x2d0] ;  /* 0x0000b40064907a20 */ /* 0x000fe20000410000 */
[----:B---3--:R-:W-:Y:S01]  /*7020*/  FMNMX.FTZ R3, R0, R4, !PT ;  /* 0x0000000400037209 */ /* 0x008fe20007810000 */
[----:B------:R-:W-:Y:S01]  /*7030*/  WARPSYNC 0xffffffff ;  /* 0xffffffff00007948 */ /* 0x000fe20003800000 */
[----:B------:R-:W-:Y:S01]  /*7040*/  FSEL R2, R100, RZ, P0 ;  /* 0x000000ff64027208 */ /* 0x000fe20000000000 */
[----:B------:R-:W1:Y:S01]  /*7050*/  LDSM.16.MT88.4 R140, [R162] ;  /* 0x00000000a28c783b */ /* 0x000e620000004200 */
[----:B------:R-:W-:Y:S01]  /*7060*/  FSEL R144, R144, RZ, P0 ;  /* 0x000000ff90907208 */ /* 0x000fe20000000000 */
[C---:B------:R-:W-:Y:S01]  /*7070*/  FMUL.FTZ R145, R3.reuse, c[0x0][0x2d0] ;  /* 0x0000b40003917a20 */ /* 0x040fe20000410000 */
[----:B------:R-:W-:Y:S01]  /*7080*/  FSETP.NEU.FTZ.AND P0, PT, R3, -INF , PT ;  /* 0xff8000000300780b */ /* 0x000fe20003f1d000 */
[----:B------:R-:W-:Y:S02]  /*7090*/  FADD.FTZ R0, -R2, R101 ;  /* 0x0000006502007221 */ /* 0x000fe40000010100 */
[--C-:B------:R-:W-:Y:S01]  /*70a0*/  FFMA.FTZ R6, R6, c[0x0][0x2d0], -R144.reuse ;  /* 0x0000b40006067a23 */ /* 0x100fe20000010890 */
[----:B------:R-:W-:Y:S01]  /*70b0*/  FSEL R145, R145, RZ, P0 ;  /* 0x000000ff91917208 */ /* 0x000fe20000000000 */
[----:B------:R-:W-:Y:S02]  /*70c0*/  FMUL.FTZ R0, R0, c[0x0][0x2d0] ;  /* 0x0000b40000007a20 */ /* 0x000fe40000410000 */
[--C-:B------:R-:W-:Y:S02]  /*70d0*/  FFMA.FTZ R10, R10, c[0x0][0x2d0], -R144.reuse ;  /* 0x0000b4000a0a7a23 */ /* 0x100fe40000010890 */
[----:B------:R3:W-:Y:S01]  /*70e0*/  MUFU.EX2 R2, R0 ;  /* 0x0000000000027308 */ /* 0x0007e20000000800 */
[--C-:B------:R-:W-:Y:S02]  /*70f0*/  FFMA.FTZ R5, R5, c[0x0][0x2d0], -R145.reuse ;  /* 0x0000b40005057a23 */ /* 0x100fe40000010891 */
[--C-:B------:R-:W-:Y:S02]  /*7100*/  FFMA.FTZ R7, R7, c[0x0][0x2d0], -R145.reuse ;  /* 0x0000b40007077a23 */ /* 0x100fe40000010891 */
[--C-:B------:R-:W-:Y:S02]  /*7110*/  FFMA.FTZ R9, R9, c[0x0][0x2d0], -R144.reuse ;  /* 0x0000b40009097a23 */ /* 0x100fe40000010890 */
[----:B------:R-:W-:Y:S02]  /*7120*/  FFMA.FTZ R12, R12, c[0x0][0x2d0], -R144 ;  /* 0x0000b4000c0c7a23 */ /* 0x000fe40000010890 */
[--C-:B------:R-:W-:Y:S01]  /*7130*/  FFMA.FTZ R8, R8, c[0x0][0x2d0], -R145.reuse ;  /* 0x0000b40008087a23 */ /* 0x100fe20000010891 */
[----:B------:R-:W-:Y:S01]  /*7140*/  MUFU.EX2 R6, R6 ;  /* 0x0000000600067308 */ /* 0x000fe20000000800 */
[--C-:B------:R-:W-:Y:S02]  /*7150*/  FFMA.FTZ R11, R11, c[0x0][0x2d0], -R145.reuse ;  /* 0x0000b4000b0b7a23 */ /* 0x100fe40000010891 */
[----:B------:R-:W-:Y:S07]  /*7160*/  FFMA.FTZ R101, R147, c[0x0][0x2d0], -R145 ;  /* 0x0000b40093657a23 */ /* 0x000fee0000010891 */
[----:B------:R-:W-:Y:S01]  /*7170*/  MUFU.EX2 R199, R10 ;  /* 0x0000000a00c77308 */ /* 0x000fe20000000800 */
[----:B---3--:R-:W-:Y:S02]  /*7180*/  FSEL R0, R3, RZ, P0 ;  /* 0x000000ff03007208 */ /* 0x008fe40000000000 */
[----:B------:R-:W-:Y:S03]  /*7190*/  ISETP.GT.AND P0, PT, R191, R211, PT ;  /* 0x000000d3bf00720c */ /* 0x000fe60003f04270 */
[----:B------:R-:W-:Y:S04]  /*71a0*/  FADD.FTZ R0, -R0, R102 ;  /* 0x0000006600007221 */ /* 0x000fe80000010100 */
[----:B------:R-:W-:Y:S01]  /*71b0*/  MUFU.EX2 R196, R5 ;  /* 0x0000000500c47308 */ /* 0x000fe20000000800 */
[----:B------:R-:W-:Y:S09]  /*71c0*/  FMUL.FTZ R0, R0, c[0x0][0x2d0] ;  /* 0x0000b40000007a20 */ /* 0x000ff20000410000 */
[----:B------:R-:W-:Y:S10]  /*71d0*/  MUFU.EX2 R200, R7 ;  /* 0x0000000700c87308 */ /* 0x000ff40000000800 */
[----:B------:R-:W-:Y:S10]  /*71e0*/  MUFU.EX2 R0, R0 ;  /* 0x0000000000007308 */ /* 0x000ff40000000800 */
[----:B------:R-:W-:Y:S10]  /*71f0*/  MUFU.EX2 R201, R9 ;  /* 0x0000000900c97308 */ /* 0x000ff40000000800 */
[----:B------:R-:W-:Y:S10]  /*7200*/  MUFU.EX2 R202, R12 ;  /* 0x0000000c00ca7308 */ /* 0x000ff40000000800 */
[----:B------:R-:W-:Y:S10]  /*7210*/  MUFU.EX2 R198, R8 ;  /* 0x0000000800c67308 */ /* 0x000ff40000000800 */
[----:B------:R-:W3:Y:S02]  /*7220*/  MUFU.EX2 R209, R11 ;  /* 0x0000000b00d17308 */ /* 0x000ee40000000800 */
[----:B---3--:R-:W-:Y:S01]  /*7230*/  F2FP.BF16.PACK_AB R139, R209, R200 ;  /* 0x000000c8d18b723e */ /* 0x008fe200000010ff */
[C---:B--2---:R-:W-:Y:S01]  /*7240*/  FMUL.FTZ R4, R2.reuse, R104 ;  /* 0x0000006802047220 */ /* 0x044fe20000410000 */
[----:B------:R-:W-:Y:S01]  /*7250*/  F2FP.BF16.PACK_AB R136, R199, R6 ;  /* 0x00000006c788723e */ /* 0x000fe200000010ff */
[----:B------:R-:W-:Y:S01]  /*7260*/  FMUL.FTZ R5, R2, R105 ;  /* 0x0000006902057220 */ /* 0x000fe20000410000 */
[----:B------:R-:W-:Y:S01]  /*7270*/  F2FP.BF16.PACK_AB R138, R202, R201 ;  /* 0x000000c9ca8a723e */ /* 0x000fe200000010ff */
[----:B------:R-:W-:Y:S01]  /*7280*/  FMUL.FTZ R7, R0, R107 ;  /* 0x0000006b00077220 */ /* 0x000fe20000410000 */
[----:B------:R-:W-:Y:S01]  /*7290*/  F2FP.BF16.PACK_AB R137, R198, R196 ;  /* 0x000000c4c689723e */ /* 0x000fe200000010ff */
[----:B------:R-:W-:Y:S02]  /*72a0*/  FFMA.FTZ R102, R2, R205, R6 ;  /* 0x000000cd02667223 */ /* 0x000fe40000010006 */
[----:B------:R-:W-:Y:S02]  /*72b0*/  FMUL.FTZ R6, R0, R106 ;  /* 0x0000006a00067220 */ /* 0x000fe40000410000 */
[----:B------:R-:W2:Y:S01]  /*72c0*/  LDSM.16.MT88.4 R104, [R163] ;  /* 0x00000000a368783b */ /* 0x000ea20000004200 */
[C---:B------:R-:W-:Y:S02]  /*72d0*/  FMUL.FTZ R8, R2.reuse, R108 ;  /* 0x0000006c02087220 */ /* 0x040fe40000410000 */
[----:B------:R-:W-:Y:S02]  /*72e0*/  FMUL.FTZ R9, R2, R109 ;  /* 0x0000006d02097220 */ /* 0x000fe40000410000 */
[C---:B-1----:R-:W-:Y:S05]  /*72f0*/  HMMA.16816.F32.BF16 R4, R136.reuse, R140, R4 ;  /* 0x0000008c8804723c */ /* 0x042fea0000041804 */
[C---:B------:R-:W-:Y:S02]  /*7300*/  FMUL.FTZ R10, R0.reuse, R110 ;  /* 0x0000006e000a7220 */ /* 0x040fe40000410000 */
[----:B------:R-:W-:Y:S02]  /*7310*/  FMUL.FTZ R11, R0, R111 ;  /* 0x0000006f000b7220 */ /* 0x000fe40000410000 */
[----:B------:R-:W-:Y:S03]  /*7320*/  LDSM.16.MT88.4 R108, [R162+0x800] ;  /* 0x00080000a26c783b */ /* 0x000fe60000004200 */
[C---:B------:R-:W-:Y:S02]  /*7330*/  FMUL.FTZ R12, R2.reuse, R112 ;  /* 0x00000070020c7220 */ /* 0x040fe40000410000 */
[C---:B------:R-:W-:Y:S03]  /*7340*/  HMMA.16816.F32.BF16 R8, R136.reuse, R142, R8 ;  /* 0x0000008e8808723c */ /* 0x040fe60000041808 */
[----:B------:R-:W-:Y:S02]  /*7350*/  FMUL.FTZ R13, R2, R113 ;  /* 0x00000071020d7220 */ /* 0x000fe40000410000 */
[C---:B------:R-:W-:Y:S02]  /*7360*/  FMUL.FTZ R14, R0.reuse, R114 ;  /* 0x00000072000e7220 */ /* 0x040fe40000410000 */
[----:B------:R-:W-:Y:S02]  /*7370*/  FMUL.FTZ R15, R0, R115 ;  /* 0x00000073000f7220 */ /* 0x000fe40000410000 */
[----:B------:R-:W-:Y:S03]  /*7380*/  LDSM.16.MT88.4 R112, [R163+0x800] ;  /* 0x00080000a370783b */ /* 0x000fe60000004200 */
[C---:B------:R-:W-:Y:S02]  /*7390*/  FMUL.FTZ R16, R2.reuse, R116 ;  /* 0x0000007402107220 */ /* 0x040fe40000410000 */
[----:B------:R-:W-:Y:S02]  /*73a0*/  FMUL.FTZ R17, R2, R117 ;  /* 0x0000007502117220 */ /* 0x000fe40000410000 */
[C---:B------:R-:W-:Y:S02]  /*73b0*/  FMUL.FTZ R18, R0.reuse, R118 ;  /* 0x0000007600127220 */ /* 0x040fe40000410000 */
[----:B------:R-:W-:Y:S02]  /*73c0*/  FMUL.FTZ R19, R0, R119 ;  /* 0x0000007700137220 */ /* 0x000fe40000410000 */
[----:B------:R-:W-:Y:S01]  /*73d0*/  LDSM.16.MT88.4 R116, [R165+0x1000] ;  /* 0x00100000a574783b */ /* 0x000fe20000004200 */
[C---:B--2---:R-:W-:Y:S03]  /*73e0*/  HMMA.16816.F32.BF16 R12, R136.reuse, R104, R12 ;  /* 0x00000068880c723c */ /* 0x044fe6000004180c */
[C---:B------:R-:W-:Y:S02]  /*73f0*/  FMUL.FTZ R24, R2.reuse, R124 ;  /* 0x0000007c02187220 */ /* 0x040fe40000410000 */
[----:B------:R-:W-:Y:S02]  /*7400*/  FMUL.FTZ R25, R2, R125 ;  /* 0x0000007d02197220 */ /* 0x000fe40000410000 */
[----:B------:R-:W-:Y:S01]  /*7410*/  FMUL.FTZ R26, R0, R126 ;  /* 0x0000007e001a7220 */ /* 0x000fe20000410000 */
[C---:B------:R-:W-:Y:S01]  /*7420*/  HMMA.16816.F32.BF16 R16, R136.reuse, R106, R16 ;  /* 0x0000006a8810723c */ /* 0x040fe20000041810 */
[----:B------:R-:W1:Y:S03]  /*7430*/  LDSM.16.MT88.4 R104, [R165] ;  /* 0x00000000a568783b */ /* 0x000e660000004200 */
[C---:B------:R-:W-:Y:S02]  /*7440*/  FMUL.FTZ R20, R2.reuse, R120 ;  /* 0x0000007802147220 */ /* 0x040fe40000410000 */
[----:B------:R-:W-:Y:S02]  /*7450*/  FMUL.FTZ R21, R2, R121 ;  /* 0x0000007902157220 */ /* 0x000fe40000410000 */
[C---:B------:R-:W-:Y:S04]  /*7460*/  FMUL.FTZ R22, R0.reuse, R122 ;  /* 0x0000007a00167220 */ /* 0x040fe80000410000 */
[C---:B------:R-:W-:Y:S02]  /*7470*/  FMUL.FTZ R23, R0.reuse, R123 ;  /* 0x0000007b00177220 */ /* 0x040fe40000410000 */
[----:B------:R-:W-:Y:S02]  /*7480*/  FMUL.FTZ R27, R0, R127 ;  /* 0x0000007f001b7220 */ /* 0x000fe40000410000 */
[----:B------:R-:W-:Y:S01]  /*7490*/  LDSM.16.MT88.4 R124, [R165+0x1800] ;  /* 0x00180000a57c783b */ /* 0x000fe20000004200 */
[C---:B------:R-:W-:Y:S02]  /*74a0*/  FMUL.FTZ R32, R2.reuse, R132 ;  /* 0x0000008402207220 */ /* 0x040fe40000410000 */
[----:B------:R-:W-:Y:S02]  /*74b0*/  FMUL.FTZ R33, R2, R133 ;  /* 0x0000008502217220 */ /* 0x000fe40000410000 */
[C---:B------:R-:W-:Y:S02]  /*74c0*/  FMUL.FTZ R34, R0.reuse, R134 ;  /* 0x0000008600227220 */ /* 0x040fe40000410000 */
[----:B------:R-:W-:Y:S02]  /*74d0*/  FMUL.FTZ R35, R0, R135 ;  /* 0x0000008700237220 */ /* 0x000fe40000410000 */
[----:B------:R-:W-:Y:S01]  /*74e0*/  LDSM.16.MT88.4 R132, [R164+0x1800] ;  /* 0x00180000a484783b */ /* 0x000fe20000004200 */
[C---:B------:R-:W-:Y:S02]  /*74f0*/  FMUL.FTZ R28, R2.reuse, R128 ;  /* 0x00000080021c7220 */ /* 0x040fe40000410000 */
[----:B------:R-:W-:Y:S01]  /*7500*/  FMUL.FTZ R29, R2, R129 ;  /* 0x00000081021d7220 */ /* 0x000fe20000410000 */
[----:B------:R2:W-:Y:S01]  /*7510*/  MUFU.EX2 R128, R101 ;  /* 0x0000006500807308 */ /* 0x0005e20000000800 */
        /* <DEDUP_REMOVED lines=53> */
[C---:B------:R-:W-:Y:S01]  /*7870*/  FMUL.FTZ R71, R0.reuse, R71 ;  /* 0x0000004700477220 */ /* 0x040fe20000410000 */
[C---:B-1----:R-:W-:Y:S03]  /*7880*/  HMMA.16816.F32.BF16 R36, R136.reuse, R104, R36 ;  /* 0x000000688824723c */ /* 0x042fe60000041824 */
[C---:B------:R-:W-:Y:S02]  /*7890*/  FMUL.FTZ R74, R0.reuse, R74 ;  /* 0x0000004a004a7220 */ /* 0x040fe40000410000 */
[C---:B------:R-:W-:Y:S02]  /*78a0*/  FMUL.FTZ R75, R0.reuse, R75 ;  /* 0x0000004b004b7220 */ /* 0x040fe40000410000 */
[C---:B------:R-:W-:Y:S01]  /*78b0*/  FMUL.FTZ R78, R0.reuse, R78 ;  /* 0x0000004e004e7220 */ /* 0x040fe20000410000 */
        /* <DEDUP_REMOVED lines=8> */
[----:B------:R-:W-:Y:S02]  /*7940*/  FMUL.FTZ R91, R0, R91 ;  /* 0x0000005b005b7220 */ /* 0x000fe40000410000 */
[C---:B------:R-:W-:Y:S02]  /*7950*/  FMUL.FTZ R92, R2.reuse, R92 ;  /* 0x0000005c025c7220 */ /* 0x040fe40000410000 */
[C---:B------:R-:W-:Y:S02]  /*7960*/  FMUL.FTZ R93, R2.reuse, R93 ;  /* 0x0000005d025d7220 */ /* 0x040fe40000410000 */
[C---:B------:R-:W-:Y:S02]  /*7970*/  FMUL.FTZ R96, R2.reuse, R96 ;  /* 0x0000006002607220 */ /* 0x040fe40000410000 */
[----:B------:R-:W-:Y:S02]  /*7980*/  FMUL.FTZ R97, R2, R97 ;  /* 0x0000006102617220 */ /* 0x000fe40000410000 */
[----:B------:R-:W-:Y:S02]  /*7990*/  FFMA.FTZ R2, R153, c[0x0][0x2d0], -R144 ;  /* 0x0000b40099027a23 */ /* 0x000fe40000010890 */
[C---:B------:R-:W-:Y:S02]  /*79a0*/  FMUL.FTZ R94, R0.reuse, R94 ;  /* 0x0000005e005e7220 */ /* 0x040fe40000410000 */
[----:B------:R3:W4:Y:S01]  /*79b0*/  MUFU.EX2 R123, R2 ;  /* 0x00000002007b7308 */ /* 0x0007220000000800 */
[C---:B------:R-:W-:Y:S02]  /*79c0*/  FMUL.FTZ R95, R0.reuse, R95 ;  /* 0x0000005f005f7220 */ /* 0x040fe40000410000 */
[C---:B------:R-:W-:Y:S02]  /*79d0*/  FMUL.FTZ R98, R0.reuse, R98 ;  /* 0x0000006200627220 */ /* 0x040fe40000410000 */
[C---:B------:R-:W-:Y:S02]  /*79e0*/  FMUL.FTZ R99, R0.reuse, R99 ;  /* 0x0000006300637220 */ /* 0x040fe40000410000 */
[----:B------:R-:W-:Y:S01]  /*79f0*/  FFMA.FTZ R0, R0, R206, R196 ;  /* 0x000000ce00007223 */ /* 0x000fe200000100c4 */
[C---:B-1----:R-:W-:Y:S03]  /*7a00*/  HMMA.16816.F32.BF16 R44, R136.reuse, R104, R44 ;  /* 0x00000068882c723c */ /* 0x042fe6000004182c */
[----:B------:R-:W-:Y:S02]  /*7a10*/  FADD.FTZ R121, R198, R0 ;  /* 0x00000000c6797221 */ /* 0x000fe40000010000 */
[--C-:B------:R-:W-:Y:S02]  /*7a20*/  FFMA.FTZ R0, R185, c[0x0][0x2d0], -R144.reuse ;  /* 0x0000b400b9007a23 */ /* 0x100fe40000010890 */
[----:B------:R-:W-:Y:S01]  /*7a30*/  FADD.FTZ R121, R200, R121 ;  /* 0x00000079c8797221 */ /* 0x000fe20000010000 */
[C---:B------:R-:W-:Y:S01]  /*7a40*/  HMMA.16816.F32.BF16 R48, R136.reuse, R106, R48 ;  /* 0x0000006a8830723c */ /* 0x040fe20000041830 */
[----:B------:R-:W1:Y:S03]  /*7a50*/  LDSM.16.MT88.4 R104, [R165+0x2000] ;  /* 0x00200000a568783b */ /* 0x000e660000004200 */
[--C-:B--2---:R-:W-:Y:S02]  /*7a60*/  FFMA.FTZ R101, R189, c[0x0][0x2d0], -R144.reuse ;  /* 0x0000b400bd657a23 */ /* 0x104fe40000010890 */
[--C-:B---3--:R-:W-:Y:S02]  /*7a70*/  FFMA.FTZ R2, R152, c[0x0][0x2d0], -R144.reuse ;  /* 0x0000b40098027a23 */ /* 0x108fe40000010890 */
[----:B------:R2:W-:Y:S10]  /*7a80*/  MUFU.EX2 R152, R0 ;  /* 0x0000000000987308 */ /* 0x0005f40000000800 */
[----:B------:R3:W-:Y:S01]  /*7a90*/  MUFU.EX2 R129, R2 ;  /* 0x0000000200817308 */ /* 0x0007e20000000800 */
[--C-:B--2---:R-:W-:Y:S09]  /*7aa0*/  FFMA.FTZ R0, R184, c[0x0][0x2d0], -R144.reuse ;  /* 0x0000b400b8007a23 */ /* 0x104ff20000010890 */
[----:B------:R2:W-:Y:S01]  /*7ab0*/  MUFU.EX2 R184, R0 ;  /* 0x0000000000b87308 */ /* 0x0005e20000000800 */
[C---:B-1----:R-:W-:Y:S03]  /*7ac0*/  HMMA.16816.F32.BF16 R52, R136.reuse, R104, R52 ;  /* 0x000000688834723c */ /* 0x042fe60000041834 */
[--C-:B---3--:R-:W-:Y:S06]  /*7ad0*/  FFMA.FTZ R2, R151, c[0x0][0x2d0], -R144.reuse ;  /* 0x0000b40097027a23 */ /* 0x108fec0000010890 */
[----:B------:R1:W-:Y:S01]  /*7ae0*/  MUFU.EX2 R204, R2 ;  /* 0x0000000200cc7308 */ /* 0x0003e20000000800 */
[C---:B------:R-:W-:Y:S01]  /*7af0*/  HMMA.16816.F32.BF16 R56, R136.reuse, R106, R56 ;  /* 0x0000006a8838723c */ /* 0x040fe20000041838 */
[----:B------:R-:W3:Y:S02]  /*7b00*/  LDSM.16.MT88.4 R104, [R164+0x2000] ;  /* 0x00200000a468783b */ /* 0x000ee40000004200 */
[--C-:B--2---:R-:W-:Y:S06]  /*7b10*/  FFMA.FTZ R0, R159, c[0x0][0x2d0], -R144.reuse ;  /* 0x0000b4009f007a23 */ /* 0x104fec0000010890 */
[----:B------:R2:W-:Y:S03]  /*7b20*/  MUFU.EX2 R153, R0 ;  /* 0x0000000000997308 */ /* 0x0005e60000000800 */
[--C-:B-1----:R-:W-:Y:S07]  /*7b30*/  FFMA.FTZ R2, R150, c[0x0][0x2d0], -R144.reuse ;  /* 0x0000b40096027a23 */ /* 0x102fee0000010890 */
[----:B------:R1:W-:Y:S01]  /*7b40*/  MUFU.EX2 R205, R2 ;  /* 0x0000000200cd7308 */ /* 0x0003e20000000800 */
[----:B--2---:R-:W-:Y:S01]  /*7b50*/  FFMA.FTZ R0, R158, c[0x0][0x2d0], -R144 ;  /* 0x0000b4009e007a23 */ /* 0x004fe20000010890 */
[C---:B---3--:R-:W-:Y:S08]  /*7b60*/  HMMA.16816.F32.BF16 R60, R136.reuse, R104, R60 ;  /* 0x00000068883c723c */ /* 0x048ff0000004183c */
[----:B------:R2:W-:Y:S01]  /*7b70*/  MUFU.EX2 R158, R0 ;  /* 0x00000000009e7308 */ /* 0x0005e20000000800 */
[C---:B------:R-:W-:Y:S01]  /*7b80*/  HMMA.16816.F32.BF16 R64, R136.reuse, R106, R64 ;  /* 0x0000006a8840723c */ /* 0x040fe20000041840 */
[----:B------:R-:W3:Y:S02]  /*7b90*/  LDSM.16.MT88.4 R104, [R162+0x4000] ;  /* 0x00400000a268783b */ /* 0x000ee40000004200 */
[--C-:B-1----:R-:W-:Y:S06]  /*7ba0*/  FFMA.FTZ R2, R146, c[0x0][0x2d0], -R145.reuse ;  /* 0x0000b40092027a23 */ /* 0x102fec0000010891 */
[----:B------:R1:W-:Y:S10]  /*7bb0*/  MUFU.EX2 R146, R101 ;  /* 0x0000006500927308 */ /* 0x0003f40000000800 */
[----:B------:R5:W3:Y:S01]  /*7bc0*/  MUFU.EX2 R122, R2 ;  /* 0x00000002007a7308 */ /* 0x000ae20000000800 */
[--C-:B--2---:R-:W-:Y:S09]  /*7bd0*/  FFMA.FTZ R0, R154, c[0x0][0x2d0], -R145.reuse ;  /* 0x0000b4009a007a23 */ /* 0x104ff20000010891 */
[----:B------:R2:W-:Y:S01]  /*7be0*/  MUFU.EX2 R151, R0 ;  /* 0x0000000000977308 */ /* 0x0005e20000000800 */
[--C-:B-1----:R-:W-:Y:S09]  /*7bf0*/  FFMA.FTZ R101, R193, c[0x0][0x2d0], -R145.reuse ;  /* 0x0000b400c1657a23 */ /* 0x102ff20000010891 */
[----:B------:R-:W-:Y:S01]  /*7c00*/  MUFU.EX2 R101, R101 ;  /* 0x0000006500657308 */ /* 0x000fe20000000800 */
[--C-:B-----5:R-:W-:Y:S01]  /*7c10*/  FFMA.FTZ R2, R148, c[0x0][0x2d0], -R145.reuse ;  /* 0x0000b40094027a23 */ /* 0x120fe20000010891 */
[C---:B---3--:R-:W-:Y:S08]  /*7c20*/  HMMA.16816.F32.BF16 R68, R136.reuse, R104, R68 ;  /* 0x000000688844723c */ /* 0x048ff00000041844 */
[----:B------:R1:W3:Y:S01]  /*7c30*/  MUFU.EX2 R203, R2 ;  /* 0x0000000200cb7308 */ /* 0x0002e20000000800 */
[C---:B------:R-:W-:Y:S01]  /*7c40*/  HMMA.16816.F32.BF16 R72, R136.reuse, R106, R72 ;  /* 0x0000006a8848723c */ /* 0x040fe20000041848 */
[----:B------:R-:W5:Y:S02]  /*7c50*/  LDSM.16.MT88.4 R104, [R163+0x4000] ;  /* 0x00400000a368783b */ /* 0x000f640000004200 */
[--C-:B--2---:R-:W-:Y:S06]  /*7c60*/  FFMA.FTZ R0, R155, c[0x0][0x2d0], -R145.reuse ;  /* 0x0000b4009b007a23 */ /* 0x104fec0000010891 */
[----:B------:R2:W-:Y:S03]  /*7c70*/  MUFU.EX2 R150, R0 ;  /* 0x0000000000967308 */ /* 0x0005e60000000800 */
[--C-:B-1----:R-:W-:Y:S07]  /*7c80*/  FFMA.FTZ R2, R149, c[0x0][0x2d0], -R145.reuse ;  /* 0x0000b40095027a23 */ /* 0x102fee0000010891 */
[----:B------:R1:W1:Y:S01]  /*7c90*/  MUFU.EX2 R196, R2 ;  /* 0x0000000200c47308 */ /* 0x0002620000000800 */
[--C-:B--2---:R-:W-:Y:S09]  /*7ca0*/  FFMA.FTZ R0, R156, c[0x0][0x2d0], -R145.reuse ;  /* 0x0000b4009c007a23 */ /* 0x104ff20000010891 */
[----:B------:R2:W-:Y:S01]  /*7cb0*/  MUFU.EX2 R149, R0 ;  /* 0x0000000000957308 */ /* 0x0005e20000000800 */
[C---:B-----5:R-:W-:Y:S08]  /*7cc0*/  HMMA.16816.F32.BF16 R76, R136.reuse, R104, R76 ;  /* 0x00000068884c723c */ /* 0x060ff0000004184c */
[C---:B------:R-:W-:Y:S01]  /*7cd0*/  HMMA.16816.F32.BF16 R80, R136.reuse, R106, R80 ;  /* 0x0000006a8850723c */ /* 0x040fe20000041850 */
[----:B------:R-:W5:Y:S03]  /*7ce0*/  LDSM.16.MT88.4 R104, [R165+0x4000] ;  /* 0x00400000a568783b */ /* 0x000f660000004200 */
[----:B-1----:R-:W-:Y:S02]  /*7cf0*/  FADD.FTZ R2, R199, R102 ;  /* 0x00000066c7027221 */ /* 0x002fe40000010000 */
[----:B------:R-:W-:Y:S04]  /*7d00*/  FFMA.FTZ R102, R190, c[0x0][0x2d0], -R144 ;  /* 0x0000b400be667a23 */ /* 0x000fe80000010890 */
[----:B------:R-:W1:Y:S02]  /*7d10*/  MUFU.EX2 R143, R102 ;  /* 0x00000066008f7308 */ /* 0x000e640000000800 */
[--C-:B--2---:R-:W-:Y:S08]  /*7d20*/  FFMA.FTZ R0, R157, c[0x0][0x2d0], -R145.reuse ;  /* 0x0000b4009d007a23 */ /* 0x104ff00000010891 */
[----:B------:R2:W-:Y:S01]  /*7d30*/  MUFU.EX2 R148, R0 ;  /* 0x0000000000947308 */ /* 0x0005e20000000800 */
[C---:B-----5:R-:W-:Y:S03]  /*7d40*/  HMMA.16816.F32.BF16 R84, R136.reuse, R104, R84 ;  /* 0x000000688854723c */ /* 0x060fe60000041854 */
[----:B--2---:R-:W-:Y:S02]  /*7d50*/  FADD.FTZ R0, R201, R2 ;  /* 0x00000002c9007221 */ /* 0x004fe40000010000 */
[----:B------:R-:W-:Y:S02]  /*7d60*/  FFMA.FTZ R2, R188, c[0x0][0x2d0], -R144 ;  /* 0x0000b400bc027a23 */ /* 0x000fe40000010890 */
[----:B------:R-:W-:Y:S01]  /*7d70*/  FADD.FTZ R120, R202, R0 ;  /* 0x00000000ca787221 */ /* 0x000fe20000010000 */
[C---:B------:R-:W-:Y:S01]  /*7d80*/  HMMA.16816.F32.BF16 R88, R136.reuse, R106, R88 ;  /* 0x0000006a8858723c */ /* 0x040fe20000041858 */
[----:B------:R-:W2:Y:S01]  /*7d90*/  LDSM.16.MT88.4 R104, [R164+0x4000] ;  /* 0x00400000a468783b */ /* 0x000ea20000004200 */
[----:B------:R5:W-:Y:S02]  /*7da0*/  MUFU.EX2 R147, R2 ;  /* 0x0000000200937308 */ /* 0x000be40000000800 */
[----:B----4-:R-:W-:Y:S02]  /*7db0*/  FADD.FTZ R102, R123, R120 ;  /* 0x000000787b667221 */ /* 0x010fe40000010000 */
[----:B------:R-:W-:Y:S02]  /*7dc0*/  FFMA.FTZ R0, R192, c[0x0][0x2d0], -R145 ;  /* 0x0000b400c0007a23 */ /* 0x000fe40000010891 */
[----:B------:R-:W-:Y:S04]  /*7dd0*/  FFMA.FTZ R144, R187, c[0x0][0x2d0], -R144 ;  /* 0x0000b400bb907a23 */ /* 0x000fe80000010890 */
[----:B------:R4:W-:Y:S10]  /*7de0*/  MUFU.EX2 R142, R0 ;  /* 0x00000000008e7308 */ /* 0x0009f40000000800 */
[----:B------:R-:W1:Y:S01]  /*7df0*/  MUFU.EX2 R144, R144 ;  /* 0x0000009000907308 */ /* 0x000e620000000800 */
[----:B-----5:R-:W-:Y:S04]  /*7e00*/  FADD.FTZ R2, R209, R121 ;  /* 0x00000079d1027221 */ /* 0x020fe80000010000 */
[----:B------:R-:W-:Y:S04]  /*7e10*/  FADD.FTZ R2, R122, R2 ;  /* 0x000000027a027221 */ /* 0x000fe80000010000 */
[----:B------:R-:W-:Y:S02]  /*7e20*/  FADD.FTZ R2, R128, R2 ;  /* 0x0000000280027221 */ /* 0x000fe40000010000 */
[--C-:B----4-:R-:W-:Y:S02]  /*7e30*/  FFMA.FTZ R0, R194, c[0x0][0x2d0], -R145.reuse ;  /* 0x0000b400c2007a23 */ /* 0x110fe40000010891 */
[----:B---3--:R-:W-:Y:S02]  /*7e40*/  FADD.FTZ R2, R203, R2 ;  /* 0x00000002cb027221 */ /* 0x008fe40000010000 */
[----:B------:R3:W4:Y:S01]  /*7e50*/  MUFU.EX2 R141, R0 ;  /* 0x00000000008d7308 */ /* 0x0007220000000800 */
[C---:B--2---:R-:W-:Y:S03]  /*7e60*/  HMMA.16816.F32.BF16 R92, R136.reuse, R104, R92 ;  /* 0x00000068885c723c */ /* 0x044fe6000004185c */
[----:B------:R-:W-:Y:S04]  /*7e70*/  FADD.FTZ R2, R196, R2 ;  /* 0x00000002c4027221 */ /* 0x000fe80000010000 */
[----:B------:R-:W-:Y:S01]  /*7e80*/  F2FP.BF16.PACK_AB R104, R129, R123 ;  /* 0x0000007b8168723e */ /* 0x000fe200000010ff */
[----:B------:R-:W-:Y:S04]  /*7e90*/  HMMA.16816.F32.BF16 R96, R136, R106, R96 ;  /* 0x0000006a8860723c */ /* 0x000fe80000041860 */
[----:B------:R-:W-:Y:S01]  /*7ea0*/  F2FP.BF16.PACK_AB R105, R128, R122 ;  /* 0x0000007a8069723e */ /* 0x000fe200000010ff */
[----:B------:R-:W-:Y:S01]  /*7eb0*/  FADD.FTZ R2, R151, R2 ;  /* 0x0000000297027221 */ /* 0x000fe20000010000 */
[----:B------:R-:W-:Y:S01]  /*7ec0*/  LDSM.16.MT88.4 R120, [R163+0x1800] ;  /* 0x00180000a378783b */ /* 0x000fe20000004200 */
[----:B------:R-:W-:Y:S02]  /*7ed0*/  F2FP.BF16.PACK_AB R106, R205, R204 ;  /* 0x000000cccd6a723e */ /* 0x000fe400000010ff */
[----:B------:R-:W-:Y:S03]  /*7ee0*/  F2FP.BF16.PACK_AB R107, R196, R203 ;  /* 0x000000cbc46b723e */ /* 0x000fe600000010ff */
[----:B-1----:R-:W-:Y:S01]  /*7ef0*/  F2FP.BF16.PACK_AB R136, R146, R143 ;  /* 0x0000008f9288723e */ /* 0x002fe200000010ff */
[----:B------:R-:W-:Y:S01]  /*7f00*/  FADD.FTZ R2, R150, R2 ;  /* 0x0000000296027221 */ /* 0x000fe20000010000 */
[----:B------:R-:W-:Y:S01]  /*7f10*/  F2FP.BF16.PACK_AB R138, R144, R147 ;  /* 0x00000093908a723e */ /* 0x000fe200000010ff */
[----:B---3--:R-:W-:Y:S01]  /*7f20*/  FFMA.FTZ R0, R195, c[0x0][0x2d0], -R145 ;  /* 0x0000b400c3007a23 */ /* 0x008fe20000010891 */
[C---:B------:R-:W-:Y:S03]  /*7f30*/  HMMA.16816.F32.BF16 R4, R104.reuse, R108, R4 ;  /* 0x0000006c6804723c */ /* 0x040fe60000041804 */
[----:B------:R-:W1:Y:S02]  /*7f40*/  MUFU.EX2 R140, R0 ;  /* 0x00000000008c7308 */ /* 0x000e640000000800 */
[----:B----4-:R-:W-:Y:S01]  /*7f50*/  F2FP.BF16.PACK_AB R137, R141, R142 ;  /* 0x0000008e8d89723e */ /* 0x010fe200000010ff */
[----:B------:R-:W-:Y:S02]  /*7f60*/  FADD.FTZ R2, R149, R2 ;  /* 0x0000000295027221 */ /* 0x000fe40000010000 */
[C---:B------:R-:W-:Y:S01]  /*7f70*/  HMMA.16816.F32.BF16 R8, R104.reuse, R110, R8 ;  /* 0x0000006e6808723c */ /* 0x040fe20000041808 */
[----:B------:R-:W2:Y:S07]  /*7f80*/  LDSM.16.MT88.4 R108, [R165+0x800] ;  /* 0x00080000a56c783b */ /* 0x000eae0000004200 */
[C---:B------:R-:W-:Y:S08]  /*7f90*/  HMMA.16816.F32.BF16 R12, R104.reuse, R112, R12 ;  /* 0x00000070680c723c */ /* 0x040ff0000004180c */
[C---:B------:R-:W-:Y:S01]  /*7fa0*/  HMMA.16816.F32.BF16 R16, R104.reuse, R114, R16 ;  /* 0x000000726810723c */ /* 0x040fe20000041810 */
[----:B------:R-:W3:Y:S03]  /*7fb0*/  LDSM.16.MT88.4 R112, [R164+0x800] ;  /* 0x00080000a470783b */ /* 0x000ee60000004200 */
[----:B-1----:R-:W-:Y:S01]  /*7fc0*/  F2FP.BF16.PACK_AB R139, R101, R140 ;  /* 0x0000008c658b723e */ /* 0x002fe200000010ff */
[----:B------:R-:W-:Y:S01]  /*7fd0*/  FADD.FTZ R0, R129, R102 ;  /* 0x0000006681007221 */ /* 0x000fe20000010000 */
[----:B------:R-:W-:Y:S03]  /*7fe0*/  MOV R102, R3 ;  /* 0x0000000300667202 */ /* 0x000fe60000000f00 */
[----:B------:R-:W-:Y:S04]  /*7ff0*/  FADD.FTZ R0, R204, R0 ;  /* 0x00000000cc007221 */ /* 0x000fe80000010000 */
[----:B------:R-:W-:Y:S04]  /*8000*/  FADD.FTZ R0, R205, R0 ;  /* 0x00000000cd007221 */ /* 0x000fe80000010000 */
[----:B------:R-:W-:Y:S04]  /*8010*/  FADD.FTZ R0, R152, R0 ;  /* 0x0000000098007221 */ /* 0x000fe80000010000 */
[----:B------:R-:W-:Y:S01]  /*8020*/  FADD.FTZ R0, R184, R0 ;  /* 0x00000000b8007221 */ /* 0x000fe20000010000 */
[C---:B--2---:R-:W-:Y:S03]  /*8030*/  HMMA.16816.F32.BF16 R20, R104.reuse, R108, R20 ;  /* 0x0000006c6814723c */ /* 0x044fe60000041814 */
[----:B------:R-:W-:Y:S04]  /*8040*/  FADD.FTZ R0, R153, R0 ;  /* 0x0000000099007221 */ /* 0x000fe80000010000 */
[----:B------:R-:W-:Y:S01]  /*8050*/  FADD.FTZ R0, R158, R0 ;  /* 0x000000009e007221 */ /* 0x000fe20000010000 */
[C---:B------:R-:W-:Y:S01]  /*8060*/  HMMA.16816.F32.BF16 R24, R104.reuse, R110, R24 ;  /* 0x0000006e6818723c */ /* 0x040fe20000041818 */
[----:B------:R-:W1:Y:S07]  /*8070*/  LDSM.16.MT88.4 R108, [R162+0x2800] ;  /* 0x00280000a26c783b */ /* 0x000e6e0000004200 */
[C---:B---3--:R-:W-:Y:S08]  /*8080*/  HMMA.16816.F32.BF16 R28, R104.reuse, R112, R28 ;  /* 0x00000070681c723c */ /* 0x048ff0000004181c */
        /* <DEDUP_REMOVED lines=29> */
[C---:B------:R-:W-:Y:S02]  /*8260*/  F2FP.BF16.PACK_AB R107, R148.reuse, R149 ;  /* 0x00000095946b723e */ /* 0x040fe400000010ff */
[----:B------:R-:W-:Y:S04]  /*8270*/  IADD3 R184, R191, -0x1, RZ ;  /* 0xffffffffbfb87810 */ /* 0x000fe80007ffe0ff */
[----:B------:R-:W-:Y:S01]  /*8280*/  MOV R191, R184 ;  /* 0x000000b800bf7202 */ /* 0x000fe20000000f00 */
        /* <DEDUP_REMOVED lines=31> */
[C---:B------:R-:W-:Y:S08]  /*8480*/  HMMA.16816.F32.BF16 R88, R104.reuse, R114, R88 ;  /* 0x000000726858723c */ /* 0x040ff00000041858 */
[C---:B---3--:R-:W-:Y:S08]  /*8490*/  HMMA.16816.F32.BF16 R92, R104.reuse, R116, R92 ;  /* 0x00000074685c723c */ /* 0x048ff0000004185c */
[----:B------:R-:W-:Y:S08]  /*84a0*/  HMMA.16816.F32.BF16 R96, R104, R118, R96 ;  /* 0x000000766860723c */ /* 0x000ff00000041860 */
[C---:B-1----:R-:W-:Y:S01]  /*84b0*/  HMMA.16816.F32.BF16 R104, R136.reuse, R108, R4 ;  /* 0x0000006c8868723c */ /* 0x042fe20000041804 */
[----:B------:R-:W1:Y:S07]  /*84c0*/  LDSM.16.MT88.4 R4, [R162+0x3800] ;  /* 0x00380000a204783b */ /* 0x000e6e0000004200 */
[C---:B------:R-:W-:Y:S01]  /*84d0*/  HMMA.16816.F32.BF16 R108, R136.reuse, R110, R8 ;  /* 0x0000006e886c723c */ /* 0x040fe20000041808 */
[----:B------:R-:W2:Y:S07]  /*84e0*/  LDSM.16.MT88.4 R8, [R163+0x3800] ;  /* 0x00380000a308783b */ /* 0x000eae0000004200 */
[C---:B------:R-:W-:Y:S01]  /*84f0*/  HMMA.16816.F32.BF16 R112, R136.reuse, R120, R12 ;  /* 0x000000788870723c */ /* 0x040fe2000004180c */
[----:B------:R-:W3:Y:S07]  /*8500*/  LDSM.16.MT88.4 R12, [R165+0x3800] ;  /* 0x00380000a50c783b */ /* 0x000eee0000004200 */
[C---:B------:R-:W-:Y:S01]  /*8510*/  HMMA.16816.F32.BF16 R116, R136.reuse, R122, R16 ;  /* 0x0000007a8874723c */ /* 0x040fe20000041810 */
[----:B------:R-:W4:Y:S07]  /*8520*/  LDSM.16.MT88.4 R16, [R164+0x3800] ;  /* 0x00380000a410783b */ /* 0x000f2e0000004200 */
[C---:B------:R-:W-:Y:S08]  /*8530*/  HMMA.16816.F32.BF16 R120, R136.reuse, R124, R20 ;  /* 0x0000007c8878723c */ /* 0x040ff00000041814 */
[C---:B------:R-:W-:Y:S08]  /*8540*/  HMMA.16816.F32.BF16 R124, R136.reuse, R126, R24 ;  /* 0x0000007e887c723c */ /* 0x040ff00000041818 */
[C---:B------:R-:W-:Y:S08]  /*8550*/  HMMA.16816.F32.BF16 R128, R136.reuse, R132, R28 ;  /* 0x000000848880723c */ /* 0x040ff0000004181c */
[C---:B------:R-:W-:Y:S08]  /*8560*/  HMMA.16816.F32.BF16 R132, R136.reuse, R134, R32 ;  /* 0x000000868884723c */ /* 0x040ff00000041820 */
        /* <DEDUP_REMOVED lines=9> */
[C---:B----4-:R-:W-:Y:S08]  /*8600*/  HMMA.16816.F32.BF16 R60, R136.reuse, R16, R60 ;  /* 0x00000010883c723c */ /* 0x050ff0000004183c */
        /* <DEDUP_REMOVED lines=22> */
.L_x_1050:
[----:B------:R-:W-:-:S13]  /*8770*/  ISETP.GE.AND P0, PT, R184, R213, PT ;  /* 0x000000d5b800720c */ /* 0x000fda0003f06270 */
[----:B------:R-:W-:Y:S05]  /*8780*/  @!P0 BRA `(.L_x_1062) ;  /* 0x0000307000008947 */ /* 0x000fea0003800000 */
[----:B------:R-:W-:Y:S02]  /*8790*/  MOV R102, R12 ;  /* 0x0000000c00667202 */ /* 0x000fe40000000f00 */
[----:B------:R-:W-:Y:S02]  /*87a0*/  MOV R101, R100 ;  /* 0x0000006400657202 */ /* 0x000fe40000000f00 */
.L_x_1069:
        /* <DEDUP_REMOVED lines=13> */
[----:B------:R-:W-:Y:S01]  /*8880*/  IMAD R20, R183, c[0x0][0x21c], R20 ;  /* 0x00008700b7147a24 */ /* 0x000fe200078e0214 */
[C---:B------:R-:W-:Y:S01]  /*8890*/  SHF.L.U64.HI R14, R208.reuse, 0x1, R5 ;  /* 0x00000001d00e7819 */ /* 0x040fe20000010205 */
[----:B------:R-:W-:Y:S01]  /*88a0*/  IMAD.IADD R3, R3, 0x1, R0 ;  /* 0x0000000103037824 */ /* 0x000fe200078e0200 */
[----:B------:R-:W-:Y:S01]  /*88b0*/  SHF.L.U64.HI R7, R197, 0x1, R4 ;  /* 0x00000001c5077819 */ /* 0x000fe20000010204 */
[----:B------:R-:W-:Y:S02]  /*88c0*/  IMAD.SHL.U32 R22, R207, 0x2, RZ ;  /* 0x00000002cf167824 */ /* 0x000fe400078e00ff */
[----:B------:R-:W-:Y:S04]  /*88d0*/  IMAD.WIDE.U32 R2, R183, c[0x0][0x218], R2 ;  /* 0x00008600b7027a25 */ /* 0x000fe800078e0002 */
[----:B------:R-:W-:Y:S01]  /*88e0*/  IMAD.SHL.U32 R15, R208, 0x2, RZ ;  /* 0x00000002d00f7824 */ /* 0x000fe200078e00ff */
[----:B------:R-:W-:Y:S01]  /*88f0*/  IADD3 R0, P0, R220, R2, RZ ;  /* 0x00000002dc007210 */ /* 0x000fe20007f1e0ff */
[----:B------:R1:W2:Y:S01]  /*8900*/  LDSM.16.M88.4 R32, [R166] ;  /* 0x00000000a620783b */ /* 0x0002a20000000200 */
[----:B------:R-:W-:Y:S02]  /*8910*/  IMAD.SHL.U32 R13, R197, 0x2, RZ ;  /* 0x00000002c50d7824 */ /* 0x000fe400078e00ff */
[----:B------:R-:W-:Y:S01]  /*8920*/  IADD3.X R20, R224, R3, R20, P0, !PT ;  /* 0x00000003e0147210 */ /* 0x000fe200007fe414 */
[----:B------:R1:W3:Y:S01]  /*8930*/  LDSM.16.M88.4 R8, [R103] ;  /* 0x000000006708783b */ /* 0x0002e20000000200 */
[C---:B------:R-:W-:Y:S03]  /*8940*/  LEA R6, P0, R0.reuse, c[0x0][0x1f8], 0x1 ;  /* 0x00007e0000067a11 */ /* 0x040fe600078008ff */
[----:B------:R1:W4:Y:S01]  /*8950*/  LDSM.16.M88.4 R16, [R103+0x800] ;  /* 0x000800006710783b */ /* 0x0003220000000200 */
[----:B------:R-:W-:Y:S03]  /*8960*/  LEA.HI.X R20, R0, c[0x0][0x1fc], R20, 0x1, P0 ;  /* 0x00007f0000147a11 */ /* 0x000fe600000f0c14 */
        /* <DEDUP_REMOVED lines=9> */
.L_x_1100:
[----:B------:R-:W5:Y:S01]  /*8a00*/  SHFL.IDX PT, R2, R6, RZ, 0x181f ;  /* 0x00181fff06027589 */ /* 0x000f6200000e0000 */
[----:B------:R-:W-:Y:S01]  /*8a10*/  ISETP.GE.AND P0, PT, R197, c[0x0][0x1d4], PT ;  /* 0x00007500c5007a0c */ /* 0x000fe20003f06270 */
[----:B------:R-:W-:Y:S01]  /*8a20*/  BSSY B0, `(.L_x_1064) ;  /* 0x0000142000007945 */ /* 0x000fe20003800000 */
[----:B------:R-:W-:Y:S02]  /*8a30*/  ISETP.GE.AND P4, PT, R208, c[0x0][0x1d4], PT ;  /* 0x00007500d0007a0c */ /* 0x000fe40003f86270 */
[----:B------:R-:W-:Y:S03]  /*8a40*/  SEL R100, RZ, 0x10, P0 ;  /* 0x00000010ff647807 */ /* 0x000fe60000000000 */
[----:B------:R-:W4:Y:S01]  /*8a50*/  SHFL.IDX PT, R3, R6, 0x1, 0x181f ;  /* 0x00381f0006037f89 */ /* 0x000f2200000e0000 */
[----:B------:R-:W-:Y:S04]  /*8a60*/  IADD3 R12, -R100, 0x10, RZ ;  /* 0x00000010640c7810 */ /* 0x000fe80007ffe1ff */
[----:B------:R-:W-:Y:S03]  /*8a70*/  LOP3.LUT R12, R12, 0xf, RZ, 0xc0, !PT ;  /* 0x0000000f0c0c7812 */ /* 0x000fe600078ec0ff */
[----:B----4-:R-:W4:Y:S01]  /*8a80*/  SHFL.IDX PT, R20, R20, 0x1, 0x181f ;  /* 0x00381f0014147f89 */ /* 0x010f2200000e0000 */
[----:B-----5:R-:W-:Y:S04]  /*8a90*/  IADD3 R4, P2, R2, R13, RZ ;  /* 0x0000000d02047210 */ /* 0x020fe80007f5e0ff */
[----:B---3--:R-:W-:Y:S05]  /*8aa0*/  IADD3.X R5, R0, R7, RZ, P2, !PT ;  /* 0x0000000700057210 */ /* 0x008fea00017fe4ff */
[----:B------:R3:W-:Y:S01]  /*8ab0*/  LDGSTS.E.BYPASS.LTC128B.128 [R182+0x100], [R4.64], !P0 ;  /* 0x0010000004b67fae */ /* 0x0007e2000c101d46 */
[----:B------:R-:W-:Y:S04]  /*8ac0*/  IADD3 R12, P6, P0, R12, R3, R13 ;  /* 0x000000030c0c7210 */ /* 0x000fe800078de00d */
[----:B----4-:R-:W-:Y:S02]  /*8ad0*/  IADD3.X R13, RZ, R20, R7, P6, P0 ;  /* 0x00000014ff0d7210 */ /* 0x010fe400037e0407 */
[----:B---3--:R-:W-:Y:S04]  /*8ae0*/  IADD3 R4, P2, R2, R15, RZ ;  /* 0x0000000f02047210 */ /* 0x008fe80007f5e0ff */
[----:B------:R-:W-:Y:S02]  /*8af0*/  IADD3.X R5, R0, R14, RZ, P2, !PT ;  /* 0x0000000e00057210 */ /* 0x000fe400017fe4ff */
[----:B------:R-:W-:Y:S03]  /*8b00*/  ISETP.GE.AND P2, PT, R207, c[0x0][0x1d4], PT ;  /* 0x00007500cf007a0c */ /* 0x000fe60003f46270 */
[----:B------:R3:W-:Y:S02]  /*8b10*/  LDGSTS.E.BYPASS.LTC128B.128 [R182+0x2100], [R4.64], !P4 ;  /* 0x0210000004b67fae */ /* 0x0007e4000e101d46 */
[----:B---3--:R-:W-:Y:S04]  /*8b20*/  IADD3 R4, P5, R2, R22, RZ ;  /* 0x0000001602047210 */ /* 0x008fe80007fbe0ff */
[----:B------:R-:W-:Y:S02]  /*8b30*/  IADD3.X R5, R0, R21, RZ, P5, !PT ;  /* 0x0000001500057210 */ /* 0x000fe40002ffe4ff */
[----:B------:R-:W-:Y:S02]  /*8b40*/  ISETP.NE.U32.AND P5, PT, R100, RZ, PT ;  /* 0x000000ff6400720c */ /* 0x000fe40003fa5070 */
[----:B------:R-:W-:Y:S01]  /*8b50*/  SEL R0, RZ, 0x10, P4 ;  /* 0x00000010ff007807 */ /* 0x000fe20002000000 */
[----:B------:R3:W-:Y:S03]  /*8b60*/  LDGSTS.E.BYPASS.LTC128B.128 [R182+0x4100], [R4.64], !P2 ;  /* 0x0410000004b67fae */ /* 0x0007e6000d101d46 */
[C---:B------:R-:W-:Y:S02]  /*8b70*/  ISETP.NE.U32.AND P0, PT, R0.reuse, RZ, PT ;  /* 0x000000ff0000720c */ /* 0x040fe40003f05070 */
[----:B------:R-:W-:Y:S04]  /*8b80*/  IADD3 R0, -R0, 0x10, RZ ;  /* 0x0000001000007810 */ /* 0x000fe80007ffe1ff */
[----:B------:R-:W-:Y:S01]  /*8b90*/  LOP3.LUT R0, R0, 0xf, RZ, 0xc0, !PT ;  /* 0x0000000f00007812 */ /* 0x000fe200078ec0ff */
[----:B------:R4:W-:Y:S01]  /*8ba0*/  LDGSTS.E.BYPASS.LTC128B.128.ZFILL [R182+0x1100], [R12.64], P5 ;  /* 0x011000000cb67fae */ /* 0x0009e2000a941d46 */
[C---:B--23--:R-:W-:Y:S08]  /*8bb0*/  HMMA.16816.F32.BF16 R4, R32.reuse, R8, RZ ;  /* 0x000000082004723c */ /* 0x04cff000000418ff */
[C---:B------:R-:W-:Y:S01]  /*8bc0*/  HMMA.16816.F32.BF16 R8, R32.reuse, R10, RZ ;  /* 0x0000000a2008723c */ /* 0x040fe200000418ff */
[-C--:B----4-:R-:W-:Y:S03]  /*8bd0*/  IADD3 R12, P6, P5, R0, R3.reuse, R15 ;  /* 0x00000003000c7210 */ /* 0x090fe60007dde00f */
[----:B------:R-:W-:Y:S02]  /*8be0*/  SEL R0, RZ, 0x10, P2 ;  /* 0x00000010ff007807 */ /* 0x000fe40001000000 */
[-C--:B------:R-:W-:Y:S02]  /*8bf0*/  IADD3.X R13, RZ, R20.reuse, R14, P6, P5 ;  /* 0x00000014ff0d7210 */ /* 0x080fe400037ea40e */
[C---:B------:R-:W-:Y:S04]  /*8c00*/  ISETP.NE.U32.AND P6, PT, R0.reuse, RZ, PT ;  /* 0x000000ff0000720c */ /* 0x040fe80003fc5070 */
[----:B------:R-:W-:Y:S01]  /*8c10*/  IADD3 R2, -R0, 0x10, RZ ;  /* 0x0000001000027810 */ /* 0x000fe20007ffe1ff */
[----:B------:R2:W-:Y:S03]  /*8c20*/  LDGSTS.E.BYPASS.LTC128B.128.ZFILL [R182+0x3100], [R12.64], P0 ;  /* 0x031000000cb67fae */ /* 0x0005e60008141d46 */
[----:B------:R-:W-:Y:S04]  /*8c30*/  LOP3.LUT R2, R2, 0xf, RZ, 0xc0, !PT ;  /* 0x0000000f02027812 */ /* 0x000fe800078ec0ff */
[----:B------:R-:W-:Y:S04]  /*8c40*/  IADD3 R2, P5, P0, R2, R3, R22 ;  /* 0x0000000302027210 */ /* 0x000fe800078be016 */
[----:B------:R-:W-:Y:S02]  /*8c50*/  IADD3.X R3, RZ, R20, R21, P5, P0 ;  /* 0x00000014ff037210 */ /* 0x000fe40002fe0415 */
[----:B------:R-:W-:Y:S03]  /*8c60*/  ISETP.GT.AND P0, PT, R184, R213, PT ;  /* 0x000000d5b800720c */ /* 0x000fe60003f04270 */
[----:B------:R3:W-:Y:S08]  /*8c70*/  LDGSTS.E.BYPASS.LTC128B.128.ZFILL [R182+0x5100], [R2.64], P6 ;  /* 0x0510000002b67fae */ /* 0x0007f0000b141d46 */
[----:B------:R-:W0:Y:S01]  /*8c80*/  LDGDEPBAR ;  /* 0x00000000000079af */ /* 0x000e220000000000 */
[C---:B--2---:R-:W-:Y:S08]  /*8c90*/  HMMA.16816.F32.BF16 R12, R32.reuse, R16, RZ ;  /* 0x00000010200c723c */ /* 0x044ff000000418ff */
        /* <DEDUP_REMOVED lines=20> */
[----:B------:R-:W-:Y:S07]  /*8de0*/  LDSM.16.M88.4 R144, [R160+-0x4000] ;  /* 0xffc00000a090783b */ /* 0x000fee0000000200 */
[C---:B--2---:R-:W-:Y:S08]  /*8df0*/  HMMA.16816.F32.BF16 R12, R136.reuse, R148, R12 ;  /* 0x00000094880c723c */ /* 0x044ff0000004180c */
[C---:B------:R-:W-:Y:S01]  /*8e00*/  HMMA.16816.F32.BF16 R16, R136.reuse, R150, R16 ;  /* 0x000000968810723c */ /* 0x040fe20000041810 */
[----:B------:R-:W-:Y:S07]  /*8e10*/  LDSM.16.M88.4 R148, [R160+-0x3800] ;  /* 0xffc80000a094783b */ /* 0x000fee0000000200 */
[C---:B----4-:R-:W-:Y:S08]  /*8e20*/  HMMA.16816.F32.BF16 R20, R136.reuse, R140, R20 ;  /* 0x0000008c8814723c */ /* 0x050ff00000041814 */
[C---:B------:R-:W-:Y:S01]  /*8e30*/  HMMA.16816.F32.BF16 R24, R136.reuse, R142, R24 ;  /* 0x0000008e8818723c */ /* 0x040fe20000041818 */
[----:B------:R-:W1:Y:S07]  /*8e40*/  LDSM.16.M88.4 R140, [R168] ;  /* 0x00000000a88c783b */ /* 0x000e6e0000000200 */
[C---:B------:R-:W-:Y:S08]  /*8e50*/  HMMA.16816.F32.BF16 R28, R136.reuse, R152, R28 ;  /* 0x00000098881c723c */ /* 0x040ff0000004181c */
[----:B------:R-:W-:Y:S01]  /*8e60*/  HMMA.16816.F32.BF16 R32, R136, R154, R32 ;  /* 0x0000009a8820723c */ /* 0x000fe20000041820 */
[----:B------:R-:W2:Y:S08]  /*8e70*/  LDSM.16.M88.4 R136, [R160+-0x3000] ;  /* 0xffd00000a088783b */ /* 0x000eb00000000200 */
[----:B------:R-:W4:Y:S01]  /*8e80*/  LDSM.16.M88.4 R152, [R160+-0x2800] ;  /* 0xffd80000a098783b */ /* 0x000f220000000200 */
        /* <DEDUP_REMOVED lines=9> */
[C---:B----4-:R-:W-:Y:S08]  /*8f20*/  HMMA.16816.F32.BF16 R28, R140.reuse, R152, R28 ;  /* 0x000000988c1c723c */ /* 0x050ff0000004181c */
[----:B------:R-:W-:Y:S01]  /*8f30*/  HMMA.16816.F32.BF16 R32, R140, R154, R32 ;  /* 0x0000009a8c20723c */ /* 0x000fe20000041820 */
[----:B------:R-:W2:Y:S08]  /*8f40*/  LDSM.16.M88.4 R140, [R103+0x3000] ;  /* 0x00300000678c783b */ /* 0x000eb00000000200 */
[----:B------:R-:W4:Y:S01]  /*8f50*/  LDSM.16.M88.4 R152, [R103+0x3800] ;  /* 0x003800006798783b */ /* 0x000f220000000200 */
        /* <DEDUP_REMOVED lines=9> */
[C---:B----4-:R-:W-:Y:S08]  /*8ff0*/  HMMA.16816.F32.BF16 R28, R136.reuse, R152, R28 ;  /* 0x00000098881c723c */ /* 0x050ff0000004181c */
[----:B------:R-:W-:Y:S01]  /*9000*/  HMMA.16816.F32.BF16 R32, R136, R154, R32 ;  /* 0x0000009a8820723c */ /* 0x000fe20000041820 */
[----:B------:R-:W2:Y:S08]  /*9010*/  LDSM.16.M88.4 R136, [R173] ;  /* 0x00000000ad88783b */ /* 0x000eb00000000200 */
[----:B------:R-:W4:Y:S01]  /*9020*/  LDSM.16.M88.4 R152, [R174] ;  /* 0x00000000ae98783b */ /* 0x000f220000000200 */
        /* <DEDUP_REMOVED lines=22> */
[C---:B----4-:R-:W-:Y:S08]  /*9190*/  HMMA.16816.F32.BF16 R28, R136.reuse, R152, R28 ;  /* 0x00000098881c723c */ /* 0x050ff0000004181c */
        /* <DEDUP_REMOVED lines=47> */
[----:B------:R-:W4:Y:S07]  /*9490*/  LDSM.16.M88.4 R148, [R168+0x8000] ;  /* 0x00800000a894783b */ /* 0x000f2e0000000200 */
[C---:B--2---:R-:W-:Y:S08]  /*94a0*/  HMMA.16816.F32.BF16 R20, R136.reuse, R140, R20 ;  /* 0x0000008c8814723c */ /* 0x044ff00000041814 */
[C---:B------:R-:W-:Y:S08]  /*94b0*/  HMMA.16816.F32.BF16 R24, R136.reuse, R142, R24 ;  /* 0x0000008e8818723c */ /* 0x040ff00000041818 */
[C---:B-1----:R-:W-:Y:S08]  /*94c0*/  HMMA.16816.F32.BF16 R28, R136.reuse, R144, R28 ;  /* 0x00000090881c723c */ /* 0x042ff0000004181c */
[----:B------:R-:W-:Y:S01]  /*94d0*/  HMMA.16816.F32.BF16 R32, R136, R146, R32 ;  /* 0x000000928820723c */ /* 0x000fe20000041820 */
[----:B------:R-:W1:Y:S07]  /*94e0*/  LDSM.16.M88.4 R136, [R160+0x800] ;  /* 0x00080000a088783b */ /* 0x000e6e0000000200 */
[C---:B----4-:R-:W-:Y:S08]  /*94f0*/  HMMA.16816.F32.BF16 R4, R148.reuse, R152, R4 ;  /* 0x000000989404723c */ /* 0x050ff00000041804 */
        /* <DEDUP_REMOVED lines=14> */
[----:B------:R-:W4:Y:S10]  /*95e0*/  MUFU.TANH R142, R6 ;  /* 0x00000006008e7308 */ /* 0x000f340000002400 */
        /* <DEDUP_REMOVED lines=11> */
[----:B-----5:R-:W5:Y:S09]  /*96a0*/  LDSM.16.M88.4 R4, [R160+0x1000] ;  /* 0x00100000a004783b */ /* 0x020f720000000200 */
[----:B------:R-:W1:Y:S10]  /*96b0*/  MUFU.TANH R137, R10 ;  /* 0x0000000a00897308 */ /* 0x000e740000002400 */
[----:B------:R1:W1:Y:S10]  /*96c0*/  MUFU.TANH R144, R11 ;  /* 0x0000000b00907308 */ /* 0x0002740000002400 */
[----:B------:R3:W2:Y:S10]  /*96d0*/  MUFU.TANH R156, R12 ;  /* 0x0000000c009c7308 */ /* 0x0006b40000002400 */
[----:B------:R3:W2:Y:S01]  /*96e0*/  MUFU.TANH R153, R13 ;  /* 0x0000000d00997308 */ /* 0x0006a20000002400 */
[----:B-1----:R-:W1:Y:S01]  /*96f0*/  LDSM.16.M88.4 R8, [R160+0x1800] ;  /* 0x00180000a008783b */ /* 0x002e620000000200 */
[----:B------:R-:W-:Y:S04]  /*9700*/  DEPBAR.LE SB0, 0x0 ;  /* 0x000080000000791a */ /* 0x000fe80000000000 */
[C---:B-----5:R-:W-:Y:S04]  /*9710*/  HMMA.16816.F32.BF16 R20, R148.reuse, R4, R20 ;  /* 0x000000049414723c */ /* 0x060fe80000041814 */
[----:B------:R3:W1:Y:S01]  /*9720*/  MUFU.TANH R155, R14 ;  /* 0x0000000e009b7308 */ /* 0x0006620000002400 */
[----:B------:R-:W-:Y:S03]  /*9730*/  BAR.SYNC.DEFER_BLOCKING 0x0 ;  /* 0x0000000000007b1d */ /* 0x000fe60000010000 */
[C---:B------:R-:W-:Y:S06]  /*9740*/  HMMA.16816.F32.BF16 R24, R148.reuse, R6, R24 ;  /* 0x000000069418723c */ /* 0x040fec0000041818 */
[----:B------:R3:W1:Y:S10]  /*9750*/  MUFU.TANH R157, R15 ;  /* 0x0000000f009d7308 */ /* 0x0006740000002400 */
[----:B------:R3:W2:Y:S01]  /*9760*/  MUFU.TANH R152, R16 ;  /* 0x0000001000987308 */ /* 0x0006a20000002400 */
[----:B------:R-:W-:Y:S02]  /*9770*/  FMUL.FTZ R20, R20, c[0x0][0x320] ;  /* 0x0000c80014147a20 */ /* 0x000fe40000410000 */
[----:B------:R-:W-:Y:S02]  /*9780*/  FMUL.FTZ R21, R21, c[0x0][0x320] ;  /* 0x0000c80015157a20 */ /* 0x000fe40000410000 */
[----:B------:R-:W-:Y:S02]  /*9790*/  FMUL.FTZ R22, R22, c[0x0][0x320] ;  /* 0x0000c80016167a20 */ /* 0x000fe40000410000 */
[----:B------:R-:W-:Y:S03]  /*97a0*/  FMUL.FTZ R23, R23, c[0x0][0x320] ;  /* 0x0000c80017177a20 */ /* 0x000fe60000410000 */
[----:B------:R3:W2:Y:S01]  /*97b0*/  MUFU.TANH R146, R17 ;  /* 0x0000001100927308 */ /* 0x0006a20000002400 */
[----:B------:R-:W-:Y:S02]  /*97c0*/  FMUL.FTZ R24, R24, c[0x0][0x320] ;  /* 0x0000c80018187a20 */ /* 0x000fe40000410000 */
[----:B------:R-:W-:Y:S01]  /*97d0*/  FMUL.FTZ R25, R25, c[0x0][0x320] ;  /* 0x0000c80019197a20 */ /* 0x000fe20000410000 */
[C---:B-1----:R-:W-:Y:S03]  /*97e0*/  HMMA.16816.F32.BF16 R28, R148.reuse, R8, R28 ;  /* 0x00000008941c723c */ /* 0x042fe6000004181c */
[----:B------:R-:W-:Y:S02]  /*97f0*/  FMUL.FTZ R26, R26, c[0x0][0x320] ;  /* 0x0000c8001a1a7a20 */ /* 0x000fe40000410000 */
[----:B------:R-:W-:Y:S01]  /*9800*/  FMUL.FTZ R27, R27, c[0x0][0x320] ;  /* 0x0000c8001b1b7a20 */ /* 0x000fe20000410000 */
[----:B------:R3:W1:Y:S02]  /*9810*/  MUFU.TANH R154, R18 ;  /* 0x00000012009a7308 */ /* 0x0006640000002400 */
[----:B------:R-:W-:Y:S08]  /*9820*/  HMMA.16816.F32.BF16 R32, R148, R10, R32 ;  /* 0x0000000a9420723c */ /* 0x000ff00000041820 */
[----:B------:R3:W1:Y:S08]  /*9830*/  MUFU.TANH R158, R19 ;  /* 0x00000013009e7308 */ /* 0x0006700000002400 */
[----:B------:R-:W-:Y:S02]  /*9840*/  FMUL.FTZ R28, R28, c[0x0][0x320] ;  /* 0x0000c8001c1c7a20 */ /* 0x000fe40000410000 */
[----:B------:R3:W1:Y:S01]  /*9850*/  MUFU.TANH R191, R20 ;  /* 0x0000001400bf7308 */ /* 0x0006620000002400 */
        /* <DEDUP_REMOVED lines=21> */
[----:B------:R3:W1:Y:S01]  /*99b0*/  MUFU.TANH R194, R35 ;  /* 0x0000002300c27308 */ /* 0x0006620000002400 */
[----:B------:R-:W-:-:S05]  /*99c0*/  @!P0 BRA `(.L_x_1065) ;  /* 0x0000047000008947 */ /* 0x000fca0003800000 */
[----:B--2-4-:R-:W-:Y:S01]  /*99d0*/  IMAD R0, R212, 0x20, R214 ;  /* 0x00000020d4007824 */ /* 0x014fe200078e02d6 */
[----:B------:R-:W-:Y:S01]  /*99e0*/  SHF.R.S32.HI R198, RZ, 0x1f, R207 ;  /* 0x0000001fffc67819 */ /* 0x000fe200000114cf */
[----:B---3--:R-:W-:Y:S01]  /*99f0*/  IMAD R2, R184, 0x40, R215 ;  /* 0x00000040b8027824 */ /* 0x008fe200078e02d7 */
[----:B------:R-:W-:Y:S01]  /*9a00*/  SHF.R.S32.HI R199, RZ, 0x1f, R208 ;  /* 0x0000001fffc77819 */ /* 0x000fe200000114d0 */
[----:B------:R-:W-:Y:S01]  /*9a10*/  IMAD.MOV.U32 R183, RZ, RZ, RZ ;  /* 0x000000ffffb77224 */ /* 0x000fe200078e00ff */
[C---:B------:R-:W-:Y:S01]  /*9a20*/  SHF.L.U64.HI R10, R207.reuse, 0x1, R198 ;  /* 0x00000001cf0a7819 */ /* 0x040fe200000102c6 */
[----:B------:R-:W-:Y:S01]  /*9a30*/  IMAD.SHL.U32 R13, R207, 0x2, RZ ;  /* 0x00000002cf0d7824 */ /* 0x000fe200078e00ff */
[----:B------:R-:W-:Y:S01]  /*9a40*/  IADD3 R2, R2, -0x40, R0 ;  /* 0xffffffc002027810 */ /* 0x000fe20007ffe000 */
[C---:B------:R-:W-:Y:S01]  /*9a50*/  IMAD.SHL.U32 R12, R208.reuse, 0x2, RZ ;  /* 0x00000002d00c7824 */ /* 0x040fe200078e00ff */
[----:B------:R-:W-:Y:S01]  /*9a60*/  SHF.R.S32.HI R198, RZ, 0x1f, R197 ;  /* 0x0000001fffc67819 */ /* 0x000fe200000114c5 */
[C---:B------:R-:W-:Y:S01]  /*9a70*/  IMAD.SHL.U32 R14, R197.reuse, 0x2, RZ ;  /* 0x00000002c50e7824 */ /* 0x040fe200078e00ff */
        /* <DEDUP_REMOVED lines=27> */
.L_x_1101:
[----:B------:R-:W-:-:S05]  /*9c30*/  BRA.DIV ~URZ, `(.L_x_1067) ;  /* 0x000055127f007947 */ /* 0x000fca000b800000 */
[----:B------:R-:W4:Y:S01]  /*9c40*/  SHFL.IDX PT, R0, R8, RZ, 0x181f ;  /* 0x00181fff08007589 */ /* 0x000f2200000e0000 */
[C---:B------:R-:W-:Y:S02]  /*9c50*/  IADD3 R2, -R100.reuse, 0x10, RZ ;  /* 0x0000001064027810 */ /* 0x040fe40007ffe1ff */
[----:B------:R-:W-:Y:S02]  /*9c60*/  ISETP.NE.U32.AND P0, PT, R100, RZ, PT ;  /* 0x000000ff6400720c */ /* 0x000fe40003f05070 */
[----:B------:R-:W-:Y:S04]  /*9c70*/  LOP3.LUT R2, R2, 0xf, RZ, 0xc0, !PT ;  /* 0x0000000f02027812 */ /* 0x000fe800078ec0ff */
[----:B----4-:R-:W-:Y:S04]  /*9c80*/  IADD3 R2, P6, P5, R2, R0, R14 ;  /* 0x0000000002027210 */ /* 0x010fe80007dde00e */
[----:B---3--:R-:W-:Y:S05]  /*9c90*/  IADD3.X R3, RZ, R4, R11, P6, P5 ;  /* 0x00000004ff037210 */ /* 0x008fea00037ea40b */
[----:B------:R-:W-:Y:S01]  /*9ca0*/  @!PT LDS RZ, [RZ] ;  /* 0x00000000fffff984 */ /* 0x000fe20000000800 */
[----:B------:R-:W-:Y:S01]  /*9cb0*/  @!PT LDS RZ, [RZ] ;  /* 0x00000000fffff984 */ /* 0x000fe20000000800 */
[----:B------:R3:W-:Y:S01]  /*9cc0*/  LDGSTS.E.BYPASS.LTC128B.128.ZFILL [R182+0x6100], [R2.64], P0 ;  /* 0x0610000002b67fae */ /* 0x0007e20008141d46 */
[----:B------:R-:W-:Y:S05]  /*9cd0*/  IADD3 R6, P0, R0, R12, RZ ;  /* 0x0000000c00067210 */ /* 0x000fea0007f1e0ff */
[----:B------:R-:W-:Y:S05]  /*9ce0*/  IMAD.X R7, R4, 0x1, R9, P0 ;  /* 0x0000000104077824 */ /* 0x000fea00000e0609 */
[----:B------:R4:W-:Y:S01]  /*9cf0*/  LDGSTS.E.BYPASS.LTC128B.128 [R182+0x8100], [R6.64], !P4 ;  /* 0x0810000006b67fae */ /* 0x0009e2000e101d46 */
[----:B---3--:R-:W-:Y:S03]  /*9d00*/  IADD3 R2, P0, R0, R13, RZ ;  /* 0x0000000d00027210 */ /* 0x008fe60007f1e0ff */
[----:B------:R4:W3:Y:S02]  /*9d10*/  SHFL.IDX PT, R0, R8, 0x1, 0x181f ;  /* 0x00381f0008007f89 */ /* 0x0008e400000e0000 */
[----:B------:R-:W-:Y:S02]  /*9d20*/  IMAD.X R3, R4, 0x1, R10, P0 ;  /* 0x0000000104037824 */ /* 0x000fe400000e060a */
[----:B------:R4:W2:Y:S04]  /*9d30*/  SHFL.IDX PT, R4, R5, 0x1, 0x181f ;  /* 0x00381f0005047f89 */ /* 0x0008a800000e0000 */
[----:B------:R4:W-:Y:S02]  /*9d40*/  LDGSTS.E.BYPASS.LTC128B.128 [R182+0xa100], [R2.64], !P2 ;  /* 0x0a10000002b67fae */ /* 0x0009e4000d101d46 */
.L_x_1102:
[----:B----4-:R-:W-:Y:S02]  /*9d50*/  IADD3 R2, -R100, 0x10, RZ ;  /* 0x0000001064027810 */ /* 0x010fe40007ffe1ff */
[C---:B---3--:R-:W-:Y:S02]  /*9d60*/  IADD3 R8, P6, R0.reuse, R12, RZ ;  /* 0x0000000c00087210 */ /* 0x048fe40007fde0ff */
[----:B------:R-:W-:Y:S02]  /*9d70*/  IADD3 R6, P5, R0, R13, RZ ;  /* 0x0000000d00067210 */ /* 0x000fe40007fbe0ff */
[----:B------:R-:W-:Y:S01]  /*9d80*/  ISETP.NE.U32.AND P0, PT, R100, RZ, PT ;  /* 0x000000ff6400720c */ /* 0x000fe20003f05070 */
[----:B--2---:R-:W-:Y:S01]  /*9d90*/  IMAD.X R9, R4, 0x1, R9, P6 ;  /* 0x0000000104097824 */ /* 0x004fe200030e0609 */
[----:B------:R-:W-:Y:S01]  /*9da0*/  LOP3.LUT R2, R2, 0xf, RZ, 0xc0, !PT ;  /* 0x0000000f02027812 */ /* 0x000fe200078ec0ff */
[----:B------:R-:W-:Y:S03]  /*9db0*/  IMAD.X R7, R4, 0x1, R10, P5 ;  /* 0x0000000104077824 */ /* 0x000fe600028e060a */
[----:B------:R-:W-:Y:S04]  /*9dc0*/  IADD3 R2, P6, P5, R2, R0, R14 ;  /* 0x0000000002027210 */ /* 0x000fe80007dde00e */
[----:B------:R-:W-:Y:S05]  /*9dd0*/  IADD3.X R3, RZ, R4, R11, P6, P5 ;  /* 0x00000004ff037210 */ /* 0x000fea00037ea40b */
[----:B------:R-:W-:Y:S01]  /*9de0*/  @!PT LDS RZ, [RZ] ;  /* 0x00000000fffff984 */ /* 0x000fe20000000800 */
[----:B------:R-:W-:Y:S01]  /*9df0*/  @!PT LDS RZ, [RZ] ;  /* 0x00000000fffff984 */ /* 0x000fe20000000800 */
[----:B------:R-:W-:Y:S01]  /*9e00*/  @!PT LDS RZ, [RZ] ;  /* 0x00000000fffff984 */ /* 0x000fe20000000800 */
[----:B------:R2:W-:Y:S04]  /*9e10*/  LDGSTS.E.BYPASS.LTC128B.128.ZFILL [R182+0x7100], [R2.64], P0 ;  /* 0x0710000002b67fae */ /* 0x0005e80008141d46 */
[----:B------:R2:W-:Y:S04]  /*9e20*/  LDGSTS.E.BYPASS.LTC128B.128 [R182+0x9100], [R8.64], !P4 ;  /* 0x0910000008b67fae */ /* 0x0005e8000e101d46 */
[----:B------:R2:W-:Y:S02]  /*9e30*/  LDGSTS.E.BYPASS.LTC128B.128 [R182+0xb100], [R6.64], !P2 ;  /* 0x0b10000006b67fae */ /* 0x0005e4000d101d46 */
.L_x_1065:
[----:B--2-4-:R-:W-:Y:S05]  /*9e40*/  BSYNC B0 ;  /* 0x0000000000007941 */ /* 0x014fea0003800000 */
.L_x_1064:
[----:B---3--:R-:W-:Y:S01]  /*9e50*/  FMNMX.FTZ R2, R140, R101, !PT ;  /* 0x000000658c027209 */ /* 0x008fe20007810000 */
        /* <DEDUP_REMOVED lines=40> */
.L_x_1103:
[C---:B------:R-:W-:Y:S01]  /*a0e0*/  FMUL.FTZ R147, R100.reuse, c[0x0][0x2d0] ;  /* 0x0000b40064937a20 */ /* 0x040fe20000410000 */
[----:B------:R-:W-:Y:S01]  /*a0f0*/  WARPSYNC 0xffffffff ;  /* 0xffffffff00007948 */ /* 0x000fe20003800000 */
[----:B------:R-:W-:Y:S01]  /*a100*/  FADD.FTZ R2, -R100, R101 ;  /* 0x0000006564027221 */ /* 0x000fe20000010100 */
[----:B------:R-:W1:Y:S01]  /*a110*/  LDSM.16.MT88.4 R12, [R162] ;  /* 0x00000000a20c783b */ /* 0x000e620000004200 */
[--C-:B------:R-:W-:Y:S01]  /*a120*/  FFMA.FTZ R3, R140, c[0x0][0x2d0], -R147.reuse ;  /* 0x0000b4008c037a23 */ /* 0x100fe20000010893 */
[----:B------:R-:W-:Y:S01]  /*a130*/  ISETP.GT.AND P0, PT, R184, R213, PT ;  /* 0x000000d5b800720c */ /* 0x000fe20003f04270 */
[----:B------:R-:W-:Y:S02]  /*a140*/  FMUL.FTZ R2, R2, c[0x0][0x2d0] ;  /* 0x0000b40002027a20 */ /* 0x000fe40000410000 */
[----:B------:R4:W-:Y:S01]  /*a150*/  MUFU.EX2 R198, R3 ;  /* 0x0000000300c67308 */ /* 0x0009e20000000800 */
[--C-:B------:R-:W-:Y:S02]  /*a160*/  FFMA.FTZ R101, R156, c[0x0][0x2d0], -R147.reuse ;  /* 0x0000b4009c657a23 */ /* 0x100fe40000010893 */
[----:B------:R-:W5:Y:S07]  /*a170*/  LDSM.16.MT88.4 R20, [R163] ;  /* 0x00000000a314783b */ /* 0x000f6e0000004200 */
[----:B------:R-:W2:Y:S01]  /*a180*/  MUFU.EX2 R2, R2 ;  /* 0x0000000200027308 */ /* 0x000ea20000000800 */
[----:B------:R-:W3:Y:S01]  /*a190*/  LDSM.16.MT88.4 R28, [R165] ;  /* 0x00000000a51c783b */ /* 0x000ee20000004200 */
[--C-:B----4-:R-:W-:Y:S08]  /*a1a0*/  FFMA.FTZ R3, R143, c[0x0][0x2d0], -R147.reuse ;  /* 0x0000b4008f037a23 */ /* 0x110ff00000010893 */
[----:B------:R4:W1:Y:S02]  /*a1b0*/  MUFU.EX2 R143, R3 ;  /* 0x00000003008f7308 */ /* 0x0008640000000800 */
[--C-:B----4-:R-:W-:Y:S02]  /*a1c0*/  FFMA.FTZ R3, R141, c[0x0][0x2d0], -R147.reuse ;  /* 0x0000b4008d037a23 */ /* 0x110fe40000010893 */
[C---:B--2---:R-:W-:Y:S06]  /*a1d0*/  FMUL.FTZ R5, R2.reuse, R105 ;  /* 0x0000006902057220 */ /* 0x044fec0000410000 */
        /* <DEDUP_REMOVED lines=14> */
[--C-:B------:R-:W-:Y:S01]  /*a2c0*/  FFMA.FTZ R0, R136, c[0x0][0x2d0], -R147.reuse ;  /* 0x0000b40088007a23 */ /* 0x100fe20000010893 */
[----:B-1----:R-:W-:Y:S01]  /*a2d0*/  F2FP.BF16.PACK_AB R136, R143, R198 ;  /* 0x000000c68f88723e */ /* 0x002fe200000010ff */
[C---:B------:R-:W-:Y:S02]  /*a2e0*/  FMUL.FTZ R44, R2.reuse, R44 ;  /* 0x0000002c022c7220 */ /* 0x040fe40000410000 */
[----:B------:R-:W1:Y:S01]  /*a2f0*/  MUFU.EX2 R211, R0 ;  /* 0x0000000000d37308 */ /* 0x000e620000000800 */
[----:B------:R-:W-:Y:S02]  /*a300*/  FMUL.FTZ R140, R3, c[0x0][0x2d0] ;  /* 0x0000b400038c7a20 */ /* 0x000fe40000410000 */
[----:B------:R-:W-:Y:S02]  /*a310*/  FMUL.FTZ R45, R2, R45 ;  /* 0x0000002d022d7220 */ /* 0x000fe40000410000 */
[----:B------:R-:W-:Y:S02]  /*a320*/  FFMA.FTZ R4, R142, c[0x0][0x2d0], -R140 ;  /* 0x0000b4008e047a23 */ /* 0x000fe4000001088c */
        /* <DEDUP_REMOVED lines=11> */
[----:B------:R1:W-:Y:S01]  /*a3e0*/  MUFU.EX2 R102, R4 ;  /* 0x0000000400667308 */ /* 0x0003e20000000800 */
[----:B------:R-:W-:Y:S02]  /*a3f0*/  FMUL.FTZ R65, R2, R65 ;  /* 0x0000004102417220 */ /* 0x000fe40000410000 */
[----:B------:R-:W-:Y:S02]  /*a400*/  FMUL.FTZ R0, R0, c[0x0][0x2d0] ;  /* 0x0000b40000007a20 */ /* 0x000fe40000410000 */
        /* <DEDUP_REMOVED lines=8> */
[C---:B------:R-:W-:Y:S02]  /*a490*/  FMUL.FTZ R81, R2.reuse, R81 ;  /* 0x0000005102517220 */ /* 0x040fe40000410000 */
[C---:B------:R-:W-:Y:S02]  /*a4a0*/  FMUL.FTZ R84, R2.reuse, R84 ;  /* 0x0000005402547220 */ /* 0x040fe40000410000 */
[C---:B------:R-:W-:Y:S02]  /*a4b0*/  FMUL.FTZ R85, R2.reuse, R85 ;  /* 0x0000005502557220 */ /* 0x040fe40000410000 */
[--C-:B-1----:R-:W-:Y:S02]  /*a4c0*/  FFMA.FTZ R4, R145, c[0x0][0x2d0], -R140.reuse ;  /* 0x0000b40091047a23 */ /* 0x102fe4000001088c */
[C---:B------:R-:W-:Y:S02]  /*a4d0*/  FMUL.FTZ R88, R2.reuse, R88 ;  /* 0x0000005802587220 */ /* 0x040fe40000410000 */
[----:B------:R1:W3:Y:S01]  /*a4e0*/  MUFU.EX2 R141, R4 ;  /* 0x00000004008d7308 */ /* 0x0002e20000000800 */
[C---:B------:R-:W-:Y:S02]  /*a4f0*/  FMUL.FTZ R89, R2.reuse, R89 ;  /* 0x0000005902597220 */ /* 0x040fe40000410000 */
[----:B------:R-:W-:Y:S02]  /*a500*/  FMUL.FTZ R92, R2, R92 ;  /* 0x0000005c025c7220 */ /* 0x000fe40000410000 */
[C---:B--2---:R-:W-:Y:S02]  /*a510*/  FMUL.FTZ R6, R0.reuse, R106 ;  /* 0x0000006a00067220 */ /* 0x044fe40000410000 */
[C---:B------:R-:W-:Y:S02]  /*a520*/  FMUL.FTZ R7, R0.reuse, R107 ;  /* 0x0000006b00077220 */ /* 0x040fe40000410000 */
[C---:B------:R-:W-:Y:S02]  /*a530*/  FMUL.FTZ R10, R0.reuse, R110 ;  /* 0x0000006e000a7220 */ /* 0x040fe40000410000 */
[C---:B------:R-:W-:Y:S02]  /*a540*/  FMUL.FTZ R11, R0.reuse, R111 ;  /* 0x0000006f000b7220 */ /* 0x040fe40000410000 */
[C---:B------:R-:W-:Y:S01]  /*a550*/  FMUL.FTZ R18, R0.reuse, R118 ;  /* 0x0000007600127220 */ /* 0x040fe20000410000 */
[----:B------:R-:W-:Y:S01]  /*a560*/  LDSM.16.MT88.4 R108, [R162+0x800] ;  /* 0x00080000a26c783b */ /* 0x000fe20000004200 */
[C---:B------:R-:W-:Y:S02]  /*a570*/  FMUL.FTZ R19, R0.reuse, R119 ;  /* 0x0000007700137220 */ /* 0x040fe40000410000 */
[C---:B------:R-:W-:Y:S02]  /*a580*/  FMUL.FTZ R26, R0.reuse, R126 ;  /* 0x0000007e001a7220 */ /* 0x040fe40000410000 */
[C---:B------:R-:W-:Y:S02]  /*a590*/  FMUL.FTZ R27, R0.reuse, R127 ;  /* 0x0000007f001b7220 */ /* 0x040fe40000410000 */
[C---:B------:R-:W-:Y:S01]  /*a5a0*/  FMUL.FTZ R34, R0.reuse, R134 ;  /* 0x0000008600227220 */ /* 0x040fe20000410000 */
[----:B------:R-:W-:Y:S01]  /*a5b0*/  LDSM.16.MT88.4 R124, [R165+0x1800] ;  /* 0x00180000a57c783b */ /* 0x000fe20000004200 */
[C---:B------:R-:W-:Y:S02]  /*a5c0*/  FMUL.FTZ R35, R0.reuse, R135 ;  /* 0x0000008700237220 */ /* 0x040fe40000410000 */
[--C-:B-1----:R-:W-:Y:S01]  /*a5d0*/  FFMA.FTZ R4, R137, c[0x0][0x2d0], -R140.reuse ;  /* 0x0000b40089047a23 */ /* 0x102fe2000001088c */
[C---:B---3--:R-:W-:Y:S01]  /*a5e0*/  F2FP.BF16.PACK_AB R137, R141.reuse, R102 ;  /* 0x000000668d89723e */ /* 0x048fe200000010ff */
[C---:B------:R-:W-:Y:S02]  /*a5f0*/  FMUL.FTZ R38, R0.reuse, R38 ;  /* 0x0000002600267220 */ /* 0x040fe40000410000 */
[----:B------:R1:W-:Y:S01]  /*a600*/  MUFU.EX2 R209, R4 ;  /* 0x0000000400d17308 */ /* 0x0003e20000000800 */
        /* <DEDUP_REMOVED lines=13> */
[----:B-1----:R-:W-:Y:S02]  /*a6e0*/  FFMA.FTZ R4, R144, c[0x0][0x2d0], -R140 ;  /* 0x0000b40090047a23 */ /* 0x002fe4000001088c */
        /* <DEDUP_REMOVED lines=12> */
[C---:B------:R-:W-:Y:S02]  /*a7b0*/  FFMA.FTZ R116, R0.reuse, R206, R102 ;  /* 0x000000ce00747223 */ /* 0x040fe40000010066 */
[----:B------:R-:W-:Y:S01]  /*a7c0*/  FMUL.FTZ R86, R0, R86 ;  /* 0x0000005600567220 */ /* 0x000fe20000410000 */
[----:B-1----:R-:W-:Y:S01]  /*a7d0*/  F2FP.BF16.PACK_AB R139, R210, R209 ;  /* 0x000000d1d28b723e */ /* 0x002fe200000010ff */
[----:B------:R-:W-:Y:S02]  /*a7e0*/  FMUL.FTZ R4, R2, R104 ;  /* 0x0000006802047220 */ /* 0x000fe40000410000 */
[----:B------:R-:W1:Y:S01]  /*a7f0*/  LDSM.16.MT88.4 R104, [R164] ;  /* 0x00000000a468783b */ /* 0x000e620000004200 */
[C---:B------:R-:W-:Y:S02]  /*a800*/  FMUL.FTZ R87, R0.reuse, R87 ;  /* 0x0000005700577220 */ /* 0x040fe40000410000 */
[C---:B------:R-:W-:Y:S02]  /*a810*/  FMUL.FTZ R90, R0.reuse, R90 ;  /* 0x0000005a005a7220 */ /* 0x040fe40000410000 */
[C---:B------:R-:W-:Y:S05]  /*a820*/  HMMA.16816.F32.BF16 R4, R136.reuse, R12, R4 ;  /* 0x0000000c8804723c */ /* 0x040fea0000041804 */
[----:B------:R-:W-:Y:S02]  /*a830*/  FMUL.FTZ R91, R0, R91 ;  /* 0x0000005b005b7220 */ /* 0x000fe40000410000 */
[C---:B------:R-:W-:Y:S01]  /*a840*/  FMUL.FTZ R12, R2.reuse, R112 ;  /* 0x00000070020c7220 */ /* 0x040fe20000410000 */
[C---:B------:R-:W-:Y:S04]  /*a850*/  HMMA.16816.F32.BF16 R8, R136.reuse, R14, R8 ;  /* 0x0000000e8808723c */ /* 0x040fe80000041808 */
[----:B------:R-:W-:Y:S02]  /*a860*/  FMUL.FTZ R13, R2, R113 ;  /* 0x00000071020d7220 */ /* 0x000fe40000410000 */
[--C-:B------:R-:W-:Y:S02]  /*a870*/  FFMA.FTZ R102, R150, c[0x0][0x2d0], -R147.reuse ;  /* 0x0000b40096667a23 */ /* 0x100fe40000010893 */
[C---:B------:R-:W-:Y:S02]  /*a880*/  FMUL.FTZ R14, R0.reuse, R114 ;  /* 0x00000072000e7220 */ /* 0x040fe40000410000 */
[----:B------:R-:W-:Y:S02]  /*a890*/  MUFU.EX2 R144, R102 ;  /* 0x0000006600907308 */ /* 0x000fe40000000800 */
[----:B------:R-:W-:Y:S02]  /*a8a0*/  FMUL.FTZ R15, R0, R115 ;  /* 0x00000073000f7220 */ /* 0x000fe40000410000 */
[----:B------:R-:W-:Y:S01]  /*a8b0*/  LDSM.16.MT88.4 R112, [R163+0x800] ;  /* 0x00080000a370783b */ /* 0x000fe20000004200 */
[C---:B------:R-:W-:Y:S02]  /*a8c0*/  FMUL.FTZ R93, R2.reuse, R93 ;  /* 0x0000005d025d7220 */ /* 0x040fe40000410000 */
[C---:B------:R-:W-:Y:S02]  /*a8d0*/  FMUL.FTZ R96, R2.reuse, R96 ;  /* 0x0000006002607220 */ /* 0x040fe40000410000 */
[C---:B-----5:R-:W-:Y:S03]  /*a8e0*/  HMMA.16816.F32.BF16 R12, R136.reuse, R20, R12 ;  /* 0x00000014880c723c */ /* 0x060fe6000004180c */
[----:B------:R-:W-:Y:S02]  /*a8f0*/  FMUL.FTZ R97, R2, R97 ;  /* 0x0000006102617220 */ /* 0x000fe40000410000 */
[----:B------:R-:W-:Y:S02]  /*a900*/  FMUL.FTZ R94, R0, R94 ;  /* 0x0000005e005e7220 */ /* 0x000fe40000410000 */
[C---:B------:R-:W-:Y:S01]  /*a910*/  FMUL.FTZ R20, R2.reuse, R120 ;  /* 0x0000007802147220 */ /* 0x040fe20000410000 */
[C---:B------:R-:W-:Y:S04]  /*a920*/  HMMA.16816.F32.BF16 R16, R136.reuse, R22, R16 ;  /* 0x000000168810723c */ /* 0x040fe80000041810 */
[----:B------:R-:W-:Y:S02]  /*a930*/  FMUL.FTZ R21, R2, R121 ;  /* 0x0000007902157220 */ /* 0x000fe40000410000 */
[--C-:B------:R-:W-:Y:S02]  /*a940*/  FFMA.FTZ R120, R192, c[0x0][0x2d0], -R147.reuse ;  /* 0x0000b400c0787a23 */ /* 0x100fe40000010893 */
[C---:B------:R-:W-:Y:S04]  /*a950*/  FMUL.FTZ R23, R0.reuse, R123 ;  /* 0x0000007b00177220 */ /* 0x040fe80000410000 */
[C---:B------:R-:W-:Y:S02]  /*a960*/  FMUL.FTZ R22, R0.reuse, R122 ;  /* 0x0000007a00167220 */ /* 0x040fe40000410000 */
[----:B------:R-:W-:Y:S02]  /*a970*/  FADD.FTZ R122, R141, R116 ;  /* 0x000000748d7a7221 */ /* 0x000fe40000010000 */
[----:B------:R-:W-:Y:S01]  /*a980*/  LDSM.16.MT88.4 R116, [R165+0x1000] ;  /* 0x00100000a574783b */ /* 0x000fe20000004200 */
[C---:B------:R-:W-:Y:S02]  /*a990*/  FMUL.FTZ R95, R0.reuse, R95 ;  /* 0x0000005f005f7220 */ /* 0x040fe40000410000 */
[C---:B------:R-:W-:Y:S03]  /*a9a0*/  HMMA.16816.F32.BF16 R20, R136.reuse, R28, R20 ;  /* 0x0000001c8814723c */ /* 0x040fe60000041814 */
[C---:B------:R-:W-:Y:S02]  /*a9b0*/  FMUL.FTZ R98, R0.reuse, R98 ;  /* 0x0000006200627220 */ /* 0x040fe40000410000 */
[----:B------:R-:W-:Y:S02]  /*a9c0*/  FMUL.FTZ R99, R0, R99 ;  /* 0x0000006300637220 */ /* 0x000fe40000410000 */
[C---:B------:R-:W-:Y:S01]  /*a9d0*/  FMUL.FTZ R28, R2.reuse, R128 ;  /* 0x00000080021c7220 */ /* 0x040fe20000410000 */
[C---:B------:R-:W-:Y:S04]  /*a9e0*/  HMMA.16816.F32.BF16 R24, R136.reuse, R30, R24 ;  /* 0x0000001e8818723c */ /* 0x040fe80000041818 */
[----:B------:R-:W-:Y:S02]  /*a9f0*/  FMUL.FTZ R29, R2, R129 ;  /* 0x00000081021d7220 */ /* 0x000fe40000410000 */
[----:B------:R2:W-:Y:S01]  /*aa00*/  MUFU.EX2 R129, R101 ;  /* 0x0000006500817308 */ /* 0x0005e20000000800 */
[C---:B------:R-:W-:Y:S02]  /*aa10*/  FMUL.FTZ R30, R0.reuse, R130 ;  /* 0x00000082001e7220 */ /* 0x040fe40000410000 */
[----:B------:R-:W-:Y:S03]  /*aa20*/  FMUL.FTZ R31, R0, R131 ;  /* 0x00000083001f7220 */ /* 0x000fe60000410000 */
[--C-:B------:R-:W-:Y:S04]  /*aa30*/  FFMA.FTZ R0, R191, c[0x0][0x2d0], -R147.reuse ;  /* 0x0000b400bf007a23 */ /* 0x100fe80000010893 */
[C---:B-1----:R-:W-:Y:S01]  /*aa40*/  HMMA.16816.F32.BF16 R28, R136.reuse, R104, R28 ;  /* 0x00000068881c723c */ /* 0x042fe2000004181c */
[----:B------:R1:W-:Y:S07]  /*aa50*/  MUFU.EX2 R156, R0 ;  /* 0x00000000009c7308 */ /* 0x0003ee0000000800 */
[C---:B------:R-:W-:Y:S01]  /*aa60*/  HMMA.16816.F32.BF16 R32, R136.reuse, R106, R32 ;  /* 0x0000006a8820723c */ /* 0x040fe20000041820 */
[----:B------:R-:W3:Y:S03]  /*aa70*/  LDSM.16.MT88.4 R104, [R162+0x2000] ;  /* 0x00200000a268783b */ /* 0x000ee60000004200 */
[--C-:B--2---:R-:W-:Y:S04]  /*aa80*/  FFMA.FTZ R101, R153, c[0x0][0x2d0], -R147.reuse ;  /* 0x0000b40099657a23 */ /* 0x104fe80000010893 */
[----:B------:R2:W4:Y:S01]  /*aa90*/  MUFU.EX2 R203, R101 ;  /* 0x0000006500cb7308 */ /* 0x0005220000000800 */
[--C-:B-1----:R-:W-:Y:S03]  /*aaa0*/  FFMA.FTZ R0, R188, c[0x0][0x2d0], -R147.reuse ;  /* 0x0000b400bc007a23 */ /* 0x102fe60000010893 */
[--C-:B--2---:R-:W-:Y:S06]  /*aab0*/  FFMA.FTZ R101, R152, c[0x0][0x2d0], -R147.reuse ;  /* 0x0000b40098657a23 */ /* 0x104fec0000010893 */
[----:B------:R1:W-:Y:S01]  /*aac0*/  MUFU.EX2 R202, R101 ;  /* 0x0000006500ca7308 */ /* 0x0003e20000000800 */
[C---:B---3--:R-:W-:Y:S08]  /*aad0*/  HMMA.16816.F32.BF16 R36, R136.reuse, R104, R36 ;  /* 0x000000688824723c */ /* 0x048ff00000041824 */
[C---:B------:R-:W-:Y:S01]  /*aae0*/  HMMA.16816.F32.BF16 R40, R136.reuse, R106, R40 ;  /* 0x0000006a8828723c */ /* 0x040fe20000041828 */
[----:B------:R-:W2:Y:S03]  /*aaf0*/  LDSM.16.MT88.4 R104, [R163+0x2000] ;  /* 0x00200000a368783b */ /* 0x000ea60000004200 */
[--C-:B-1----:R-:W-:Y:S04]  /*ab00*/  FFMA.FTZ R101, R146, c[0x0][0x2d0], -R147.reuse ;  /* 0x0000b40092657a23 */ /* 0x102fe80000010893 */
[----:B------:R1:W-:Y:S01]  /*ab10*/  MUFU.EX2 R204, R101 ;  /* 0x0000006500cc7308 */ /* 0x0003e20000000800 */
[C---:B--2---:R-:W-:Y:S03]  /*ab20*/  HMMA.16816.F32.BF16 R44, R136.reuse, R104, R44 ;  /* 0x00000068882c723c */ /* 0x044fe6000004182c */
[--C-:B-1----:R-:W-:Y:S06]  /*ab30*/  FFMA.FTZ R101, R155, c[0x0][0x2d0], -R140.reuse ;  /* 0x0000b4009b657a23 */ /* 0x102fec000001088c */
[----:B------:R1:W-:Y:S01]  /*ab40*/  MUFU.EX2 R128, R101 ;  /* 0x0000006500807308 */ /* 0x0003e20000000800 */
[C---:B------:R-:W-:Y:S01]  /*ab50*/  HMMA.16816.F32.BF16 R48, R136.reuse, R106, R48 ;  /* 0x0000006a8830723c */ /* 0x040fe20000041830 */
[----:B------:R-:W2:Y:S02]  /*ab60*/  LDSM.16.MT88.4 R104, [R165+0x2000] ;  /* 0x00200000a568783b */ /* 0x000ea40000004200 */
[--C-:B-1----:R-:W-:Y:S06]  /*ab70*/  FFMA.FTZ R101, R157, c[0x0][0x2d0], -R140.reuse ;  /* 0x0000b4009d657a23 */ /* 0x102fec000001088c */
[----:B------:R1:W3:Y:S01]  /*ab80*/  MUFU.EX2 R201, R101 ;  /* 0x0000006500c97308 */ /* 0x0002e20000000800 */
[C---:B--2---:R-:W-:Y:S08]  /*ab90*/  HMMA.16816.F32.BF16 R52, R136.reuse, R104, R52 ;  /* 0x000000688834723c */ /* 0x044ff00000041834 */
[C---:B------:R-:W-:Y:S01]  /*aba0*/  HMMA.16816.F32.BF16 R56, R136.reuse, R106, R56 ;  /* 0x0000006a8838723c */ /* 0x040fe20000041838 */
[----:B------:R-:W2:Y:S03]  /*abb0*/  LDSM.16.MT88.4 R104, [R164+0x2000] ;  /* 0x00200000a468783b */ /* 0x000ea60000004200 */
[----:B-1----:R-:W-:Y:S04]  /*abc0*/  FFMA.FTZ R101, R154, c[0x0][0x2d0], -R140 ;  /* 0x0000b4009a657a23 */ /* 0x002fe8000001088c */
[----:B------:R1:W-:Y:S04]  /*abd0*/  MUFU.EX2 R200, R101 ;  /* 0x0000006500c87308 */ /* 0x0003e80000000800 */
[----:B-1----:R-:W-:Y:S02]  /*abe0*/  FFMA.FTZ R101, R2, R205, R198 ;  /* 0x000000cd02657223 */ /* 0x002fe400000100c6 */
[--C-:B------:R-:W-:Y:S04]  /*abf0*/  FFMA.FTZ R2, R158, c[0x0][0x2d0], -R140.reuse ;  /* 0x0000b4009e027a23 */ /* 0x100fe8000001088c */
[----:B------:R1:W-:Y:S01]  /*ac00*/  MUFU.EX2 R158, R0 ;  /* 0x00000000009e7308 */ /* 0x0003e20000000800 */
[C---:B--2---:R-:W-:Y:S09]  /*ac10*/  HMMA.16816.F32.BF16 R60, R136.reuse, R104, R60 ;  /* 0x00000068883c723c */ /* 0x044ff2000004183c */
[----:B------:R2:W5:Y:S01]  /*ac20*/  MUFU.EX2 R198, R2 ;  /* 0x0000000200c67308 */ /* 0x0005620000000800 */
[C---:B------:R-:W-:Y:S01]  /*ac30*/  HMMA.16816.F32.BF16 R64, R136.reuse, R106, R64 ;  /* 0x0000006a8840723c */ /* 0x040fe20000041840 */
[----:B------:R-:W3:Y:S02]  /*ac40*/  LDSM.16.MT88.4 R104, [R162+0x4000] ;  /* 0x00400000a268783b */ /* 0x000ee40000004200 */
[--C-:B-1----:R-:W-:Y:S06]  /*ac50*/  FFMA.FTZ R0, R185, c[0x0][0x2d0], -R147.reuse ;  /* 0x0000b400b9007a23 */ /* 0x102fec0000010893 */
[----:B------:R1:W-:Y:S03]  /*ac60*/  MUFU.EX2 R157, R0 ;  /* 0x00000000009d7308 */ /* 0x0003e60000000800 */
[--C-:B--2---:R-:W-:Y:S07]  /*ac70*/  FFMA.FTZ R2, R148, c[0x0][0x2d0], -R147.reuse ;  /* 0x0000b40094027a23 */ /* 0x104fee0000010893 */
[----:B------:R2:W-:Y:S01]  /*ac80*/  MUFU.EX2 R146, R2 ;  /* 0x0000000200927308 */ /* 0x0005e20000000800 */
[----:B-1----:R-:W-:Y:S01]  /*ac90*/  FFMA.FTZ R0, R159, c[0x0][0x2d0], -R147 ;  /* 0x0000b4009f007a23 */ /* 0x002fe20000010893 */
[C---:B---3--:R-:W-:Y:S08]  /*aca0*/  HMMA.16816.F32.BF16 R68, R136.reuse, R104, R68 ;  /* 0x000000688844723c */ /* 0x048ff00000041844 */
[----:B------:R1:W-:Y:S01]  /*acb0*/  MUFU.EX2 R159, R0 ;  /* 0x00000000009f7308 */ /* 0x0003e20000000800 */
[C---:B------:R-:W-:Y:S01]  /*acc0*/  HMMA.16816.F32.BF16 R72, R136.reuse, R106, R72 ;  /* 0x0000006a8848723c */ /* 0x040fe20000041848 */
[----:B------:R-:W3:Y:S02]  /*acd0*/  LDSM.16.MT88.4 R104, [R163+0x4000] ;  /* 0x00400000a368783b */ /* 0x000ee40000004200 */
[--C-:B--2---:R-:W-:Y:S02]  /*ace0*/  FFMA.FTZ R2, R194, c[0x0][0x2d0], -R140.reuse ;  /* 0x0000b400c2027a23 */ /* 0x104fe4000001088c */
[--C-:B-1----:R-:W-:Y:S04]  /*acf0*/  FFMA.FTZ R0, R189, c[0x0][0x2d0], -R140.reuse ;  /* 0x0000b400bd007a23 */ /* 0x102fe8000001088c */
[----:B------:R1:W-:Y:S01]  /*ad00*/  MUFU.EX2 R155, R0 ;  /* 0x00000000009b7308 */ /* 0x0003e20000000800 */
[C---:B---3--:R-:W-:Y:S03]  /*ad10*/  HMMA.16816.F32.BF16 R76, R136.reuse, R104, R76 ;  /* 0x00000068884c723c */ /* 0x048fe6000004184c */
[--C-:B-1----:R-:W-:Y:S05]  /*ad20*/  FFMA.FTZ R0, R190, c[0x0][0x2d0], -R140.reuse ;  /* 0x0000b400be007a23 */ /* 0x102fea000001088c */
[C---:B------:R-:W-:Y:S01]  /*ad30*/  HMMA.16816.F32.BF16 R80, R136.reuse, R106, R80 ;  /* 0x0000006a8850723c */ /* 0x040fe20000041850 */
[----:B------:R-:W1:Y:S01]  /*ad40*/  LDSM.16.MT88.4 R104, [R165+0x4000] ;  /* 0x00400000a568783b */ /* 0x000e620000004200 */
[----:B------:R2:W-:Y:S02]  /*ad50*/  MUFU.EX2 R154, R0 ;  /* 0x00000000009a7308 */ /* 0x0005e40000000800 */
[--C-:B--2---:R-:W-:Y:S08]  /*ad60*/  FFMA.FTZ R0, R187, c[0x0][0x2d0], -R140.reuse ;  /* 0x0000b400bb007a23 */ /* 0x104ff0000001088c */
[----:B------:R2:W-:Y:S01]  /*ad70*/  MUFU.EX2 R153, R0 ;  /* 0x0000000000997308 */ /* 0x0005e20000000800 */
[C---:B-1----:R-:W-:Y:S08]  /*ad80*/  HMMA.16816.F32.BF16 R84, R136.reuse, R104, R84 ;  /* 0x000000688854723c */ /* 0x042ff00000041854 */
[C---:B------:R-:W-:Y:S01]  /*ad90*/  HMMA.16816.F32.BF16 R88, R136.reuse, R106, R88 ;  /* 0x0000006a8858723c */ /* 0x040fe20000041858 */
[----:B------:R-:W1:Y:S03]  /*ada0*/  LDSM.16.MT88.4 R104, [R164+0x4000] ;  /* 0x00400000a468783b */ /* 0x000e660000004200 */
[----:B--2---:R-:W-:Y:S04]  /*adb0*/  FFMA.FTZ R0, R193, c[0x0][0x2d0], -R140 ;  /* 0x0000b400c1007a23 */ /* 0x004fe8000001088c */
[----:B------:R2:W-:Y:S04]  /*adc0*/  MUFU.EX2 R152, R0 ;  /* 0x0000000000987308 */ /* 0x0005e80000000800 */
[----:B--2---:R-:W-:Y:S06]  /*add0*/  FADD.FTZ R0, R143, R101 ;  /* 0x000000658f007221 */ /* 0x004fec0000010000 */
[----:B------:R-:W2:Y:S01]  /*ade0*/  MUFU.EX2 R143, R120 ;  /* 0x00000078008f7308 */ /* 0x000ea20000000800 */
[----:B------:R-:W-:Y:S02]  /*adf0*/  FFMA.FTZ R101, R149, c[0x0][0x2d0], -R147 ;  /* 0x0000b40095657a23 */ /* 0x000fe40000010893 */
[----:B------:R-:W-:Y:S02]  /*ae00*/  FADD.FTZ R121, R199, R0 ;  /* 0x00000000c7797221 */ /* 0x000fe40000010000 */
[----:B------:R-:W-:Y:S01]  /*ae10*/  FFMA.FTZ R0, R151, c[0x0][0x2d0], -R140 ;  /* 0x0000b40097007a23 */ /* 0x000fe2000001088c */
[C---:B-1----:R-:W-:Y:S03]  /*ae20*/  HMMA.16816.F32.BF16 R92, R136.reuse, R104, R92 ;  /* 0x00000068885c723c */ /* 0x042fe6000004185c */
[----:B------:R-:W-:Y:S01]  /*ae30*/  FADD.FTZ R102, R211, R121 ;  /* 0x00000079d3667221 */ /* 0x000fe20000010000 */
[----:B------:R1:W3:Y:S03]  /*ae40*/  MUFU.EX2 R145, R101 ;  /* 0x0000006500917308 */ /* 0x0002e60000000800 */
[----:B----4-:R-:W-:Y:S01]  /*ae50*/  F2FP.BF16.PACK_AB R104, R203, R129 ;  /* 0x00000081cb68723e */ /* 0x010fe200000010ff */
[----:B------:R-:W-:Y:S04]  /*ae60*/  HMMA.16816.F32.BF16 R96, R136, R106, R96 ;  /* 0x0000006a8860723c */ /* 0x000fe80000041860 */
[----:B------:R-:W-:Y:S01]  /*ae70*/  F2FP.BF16.PACK_AB R105, R201, R128 ;  /* 0x00000080c969723e */ /* 0x000fe200000010ff */
[----:B------:R-:W-:Y:S01]  /*ae80*/  FADD.FTZ R102, R129, R102 ;  /* 0x0000006681667221 */ /* 0x000fe20000010000 */
[----:B------:R4:W-:Y:S01]  /*ae90*/  MUFU.EX2 R142, R0 ;  /* 0x00000000008e7308 */ /* 0x0009e20000000800 */
[----:B------:R-:W-:Y:S02]  /*aea0*/  F2FP.BF16.PACK_AB R106, R204, R202 ;  /* 0x000000cacc6a723e */ /* 0x000fe400000010ff */
[----:B-----5:R-:W-:Y:S03]  /*aeb0*/  F2FP.BF16.PACK_AB R107, R198, R200 ;  /* 0x000000c8c66b723e */ /* 0x020fe600000010ff */
[----:B--2---:R-:W-:Y:S04]  /*aec0*/  F2FP.BF16.PACK_AB R136, R144, R143 ;  /* 0x0000008f9088723e */ /* 0x004fe800000010ff */
[C---:B------:R-:W-:Y:S05]  /*aed0*/  HMMA.16816.F32.BF16 R4, R104.reuse, R108, R4 ;  /* 0x0000006c6804723c */ /* 0x040fea0000041804 */
[----:B-1----:R-:W-:Y:S01]  /*aee0*/  FADD.FTZ R101, R209, R122 ;  /* 0x0000007ad1657221 */ /* 0x002fe20000010000 */
[----:B---3--:R-:W-:Y:S01]  /*aef0*/  F2FP.BF16.PACK_AB R138, R146, R145 ;  /* 0x00000091928a723e */ /* 0x008fe200000010ff */
[----:B------:R-:W-:Y:S01]  /*af00*/  LDSM.16.MT88.4 R120, [R163+0x1800] ;  /* 0x00180000a378783b */ /* 0x000fe20000004200 */
[C---:B------:R-:W-:Y:S04]  /*af10*/  HMMA.16816.F32.BF16 R8, R104.reuse, R110, R8 ;  /* 0x0000006e6808723c */ /* 0x040fe80000041808 */
[--C-:B----4-:R-:W-:Y:S03]  /*af20*/  FFMA.FTZ R0, R196, c[0x0][0x2d0], -R140.reuse ;  /* 0x0000b400c4007a23 */ /* 0x110fe6000001088c */
[----:B------:R-:W1:Y:S01]  /*af30*/  LDSM.16.MT88.4 R108, [R165+0x800] ;  /* 0x00080000a56c783b */ /* 0x000e620000004200 */
[C---:B------:R-:W-:Y:S01]  /*af40*/  HMMA.16816.F32.BF16 R12, R104.reuse, R112, R12 ;  /* 0x00000070680c723c */ /* 0x040fe2000004180c */
[----:B------:R-:W2:Y:S07]  /*af50*/  MUFU.EX2 R141, R0 ;  /* 0x00000000008d7308 */ /* 0x000eae0000000800 */
[C---:B------:R-:W-:Y:S01]  /*af60*/  HMMA.16816.F32.BF16 R16, R104.reuse, R114, R16 ;  /* 0x000000726810723c */ /* 0x040fe20000041810 */
[----:B------:R-:W3:Y:S03]  /*af70*/  LDSM.16.MT88.4 R112, [R164+0x800] ;  /* 0x00080000a470783b */ /* 0x000ee60000004200 */
[----:B--2---:R-:W-:Y:S01]  /*af80*/  F2FP.BF16.PACK_AB R137, R141, R142 ;  /* 0x0000008e8d89723e */ /* 0x004fe200000010ff */
[----:B------:R-:W-:Y:S04]  /*af90*/  FFMA.FTZ R0, R195, c[0x0][0x2d0], -R140 ;  /* 0x0000b400c3007a23 */ /* 0x000fe8000001088c */
[----:B------:R2:W-:Y:S01]  /*afa0*/  MUFU.EX2 R140, R0 ;  /* 0x00000000008c7308 */ /* 0x0005e20000000800 */
[C---:B-1----:R-:W-:Y:S08]  /*afb0*/  HMMA.16816.F32.BF16 R20, R104.reuse, R108, R20 ;  /* 0x0000006c6814723c */ /* 0x042ff00000041814 */
[C---:B------:R-:W-:Y:S01]  /*afc0*/  HMMA.16816.F32.BF16 R24, R104.reuse, R110, R24 ;  /* 0x0000006e6818723c */ /* 0x040fe20000041818 */
[----:B------:R-:W1:Y:S07]  /*afd0*/  LDSM.16.MT88.4 R108, [R162+0x2800] ;  /* 0x00280000a26c783b */ /* 0x000e6e0000004200 */
[C---:B---3--:R-:W-:Y:S04]  /*afe0*/  HMMA.16816.F32.BF16 R28, R104.reuse, R112, R28 ;  /* 0x00000070681c723c */ /* 0x048fe8000004181c */
[----:B--2---:R-:W-:Y:S02]  /*aff0*/  FADD.FTZ R0, R210, R101 ;  /* 0x00000065d2007221 */ /* 0x004fe40000010000 */
[----:B------:R-:W2:Y:S02]  /*b000*/  MUFU.EX2 R101, R2 ;  /* 0x0000000200657308 */ /* 0x000ea40000000800 */
[C---:B------:R-:W-:Y:S01]  /*b010*/  HMMA.16816.F32.BF16 R32, R104.reuse, R114, R32 ;  /* 0x000000726820723c */ /* 0x040fe20000041820 */
[----:B------:R-:W3:Y:S03]  /*b020*/  LDSM.16.MT88.4 R112, [R163+0x2800] ;  /* 0x00280000a370783b */ /* 0x000ee60000004200 */
[----:B--2---:R-:W-:Y:S01]  /*b030*/  F2FP.BF16.PACK_AB R139, R101, R140 ;  /* 0x0000008c658b723e */ /* 0x004fe200000010ff */
[----:B------:R-:W-:Y:S03]  /*b040*/  FADD.FTZ R2, R128, R0 ;  /* 0x0000000080027221 */ /* 0x000fe60000010000 */
[C---:B-1----:R-:W-:Y:S04]  /*b050*/  HMMA.16816.F32.BF16 R36, R104.reuse, R108, R36 ;  /* 0x0000006c6824723c */ /* 0x042fe80000041824 */
[----:B------:R-:W-:Y:S01]  /*b060*/  FADD.FTZ R0, R203, R102 ;  /* 0x00000066cb007221 */ /* 0x000fe20000010000 */
[----:B------:R-:W-:Y:S01]  /*b070*/  MOV R102, R3 ;  /* 0x0000000300667202 */ /* 0x000fe20000000f00 */
[----:B------:R-:W-:Y:S02]  /*b080*/  FADD.FTZ R2, R201, R2 ;  /* 0x00000002c9027221 */ /* 0x000fe40000010000 */
[----:B------:R-:W-:Y:S01]  /*b090*/  FADD.FTZ R0, R202, R0 ;  /* 0x00000000ca007221 */ /* 0x000fe20000010000 */
[C---:B------:R-:W-:Y:S01]  /*b0a0*/  HMMA.16816.F32.BF16 R40, R104.reuse, R110, R40 ;  /* 0x0000006e6828723c */ /* 0x040fe20000041828 */
[----:B------:R-:W1:Y:S02]  /*b0b0*/  LDSM.16.MT88.4 R108, [R165+0x2800] ;  /* 0x00280000a56c783b */ /* 0x000e640000004200 */
[----:B------:R-:W-:Y:S02]  /*b0c0*/  FADD.FTZ R2, R200, R2 ;  /* 0x00000002c8027221 */ /* 0x000fe40000010000 */
[----:B------:R-:W-:Y:S03]  /*b0d0*/  FADD.FTZ R0, R204, R0 ;  /* 0x00000000cc007221 */ /* 0x000fe60000010000 */
[C---:B---3--:R-:W-:Y:S04]  /*b0e0*/  HMMA.16816.F32.BF16 R44, R104.reuse, R112, R44 ;  /* 0x00000070682c723c */ /* 0x048fe8000004182c */
[----:B------:R-:W-:Y:S02]  /*b0f0*/  FADD.FTZ R2, R198, R2 ;  /* 0x00000002c6027221 */ /* 0x000fe40000010000 */
[----:B------:R-:W-:Y:S02]  /*b100*/  FADD.FTZ R0, R156, R0 ;  /* 0x000000009c007221 */ /* 0x000fe40000010000 */
[C---:B------:R-:W-:Y:S01]  /*b110*/  HMMA.16816.F32.BF16 R48, R104.reuse, R114, R48 ;  /* 0x000000726830723c */ /* 0x040fe20000041830 */
[----:B------:R-:W2:Y:S03]  /*b120*/  LDSM.16.MT88.4 R112, [R164+0x2800] ;  /* 0x00280000a470783b */ /* 0x000ea60000004200 */
[----:B------:R-:W-:Y:S02]  /*b130*/  FADD.FTZ R2, R155, R2 ;  /* 0x000000029b027221 */ /* 0x000fe40000010000 */
[----:B------:R-:W-:Y:S02]  /*b140*/  FADD.FTZ R0, R158, R0 ;  /* 0x000000009e007221 */ /* 0x000fe40000010000 */
[----:B------:R-:W-:Y:S04]  /*b150*/  FADD.FTZ R2, R154, R2 ;  /* 0x000000029a027221 */ /* 0x000fe80000010000 */
[----:B------:R-:W-:Y:S02]  /*b160*/  FADD.FTZ R0, R157, R0 ;  /* 0x000000009d007221 */ /* 0x000fe40000010000 */
[----:B------:R-:W-:Y:S02]  /*b170*/  FADD.FTZ R2, R153, R2 ;  /* 0x0000000299027221 */ /* 0x000fe40000010000 */
[C---:B------:R-:W-:Y:S01]  /*b180*/  FADD.FTZ R0, R159.reuse, R0 ;  /* 0x000000009f007221 */ /* 0x040fe20000010000 */
        /* <DEDUP_REMOVED lines=103> */
.L_x_1062:
[----:B------:R-:W-:Y:S05]  /*b800*/  BRA.DIV ~URZ, `(.L_x_1070) ;  /* 0x00003c527f007947 */ /* 0x000fea000b800000 */
[----:B------:R1:W2:Y:S02]  /*b810*/  SHFL.BFLY PT, R5, R205, 0x2, 0x1f ;  /* 0x0c401f00cd057f89 */ /* 0x0002a400000e0000 */
.L_x_1104:
[----:B--2---:R-:W-:Y:S01]  /*b820*/  FADD.FTZ R5, R5, R205 ;  /* 0x000000cd05057221 */ /* 0x004fe20000010000 */
[----:B------:R-:W-:Y:S05]  /*b830*/  BRA.DIV ~URZ, `(.L_x_1071) ;  /* 0x00003c827f007947 */ /* 0x000fea000b800000 */
[----:B------:R-:W2:Y:S04]  /*b840*/  SHFL.BFLY PT, R0, R206, 0x2, 0x1f ;  /* 0x0c401f00ce007f89 */ /* 0x000ea800000e0000 */
[----:B------:R-:W3:Y:S01]  /*b850*/  SHFL.BFLY PT, R2, R5, 0x1, 0x1f ;  /* 0x0c201f0005027f89 */ /* 0x000ee200000e0000 */
[----:B--2---:R-:W-:-:S02]  /*b860*/  FADD.FTZ R206, R0, R206 ;  /* 0x000000ce00ce7221 */ /* 0x004fc40000010000 */
[----:B---3--:R-:W-:-:S03]  /*b870*/  FADD.FTZ R5, R5, R2 ;  /* 0x0000000205057221 */ /* 0x008fc60000010000 */
[----:B------:R2:W3:Y:S04]  /*b880*/  SHFL.BFLY PT, R3, R206, 0x1, 0x1f ;  /* 0x0c201f00ce037f89 */ /* 0x0004e800000e0000 */
.L_x_1105:
        /* <DEDUP_REMOVED lines=117> */
.L_x_1031:
[----:B------:R-:W1:Y:S01]  /*bfe0*/  S2R R6, SR_TID.X ;  /* 0x0000000000067919 */ /* 0x000e620000002100 */
[----:B------:R-:W-:Y:S01]  /*bff0*/  BSSY B0, `(.L_x_1072) ;  /* 0x0000010000007945 */ /* 0x000fe20003800000 */
[----:B-1----:R-:W-:-:S13]  /*c000*/  LOP3.LUT P6, RZ, R6, 0xff, RZ, 0xc0, !PT ;  /* 0x000000ff06ff7812 */ /* 0x002fda00078cc0ff */
[----:B------:R-:W-:Y:S05]  /*c010*/  @P6 BRA `(.L_x_1073) ;  /* 0x000000d000006947 */ /* 0x000fea0003800000 */
[----:B------:R-:W1:Y:S01]  /*c020*/  S2R R4, SR_LANEID ;  /* 0x0000000000047919 */ /* 0x000e620000000000 */
        /* <DEDUP_REMOVED lines=11> */
[----:B---3--:R-:W-:-:S06]  /*c0e0*/  IADD3 R236, R3, c[0x0][0xc], R2 ;  /* 0x0000030003ec7a10 */ /* 0x008fcc0007ffe002 */
.L_x_1073:
[----:B------:R-:W-:Y:S05]  /*c0f0*/  BSYNC B0 ;  /* 0x0000000000007941 */ /* 0x000fea0003800000 */
.L_x_1072:
[----:B------:R-:W-:Y:S01]  /*c100*/  PRMT R0, R0, 0x9910, RZ ;  /* 0x0000991000007816 */ /* 0x000fe200000000ff */
[----:B------:R-:W-:Y:S01]  /*c110*/  BSSY B1, `(.L_x_1074) ;  /* 0x0000178000017945 */ /* 0x000fe20003800000 */
[----:B------:R-:W-:Y:S02]  /*c120*/  IMAD.MOV.U32 R17, RZ, RZ, R236 ;  /* 0x000000ffff117224 */ /* 0x000fe400078e00ec */
[----:B------:R-:W-:-:S13]  /*c130*/  ISETP.NE.AND P0, PT, R0, RZ, PT ;  /* 0x000000ff0000720c */ /* 0x000fda0003f05270 */
[----:B------:R-:W-:Y:S05]  /*c140*/  @!P0 BRA `(.L_x_1075) ;  /* 0x000014c000008947 */ /* 0x000fea0003800000 */
[----:B------:R-:W-:Y:S01]  /*c150*/  WARPSYNC 0xffffffff ;  /* 0xffffffff00007948 */ /* 0x000fe20003800000 */
[----:B------:R-:W-:Y:S06]  /*c160*/  BAR.SYNC.DEFER_BLOCKING 0x1, 0x100 ;  /* 0x0044000000007b1d */ /* 0x000fec0000010000 */
[----:B------:R-:W-:Y:S05]  /*c170*/  BRA.CONV ~URZ, `(.L_x_1076) ;  /* 0x000000837f007947 */ /* 0x000fea000b800000 */
[----:B------:R-:W-:Y:S01]  /*c180*/  SHF.R.S32.HI R2, RZ, 0x1f, R6 ;  /* 0x0000001fff027819 */ /* 0x000fe20000011406 */
[----:B------:R-:W-:Y:S02]  /*c190*/  IMAD.MOV.U32 R3, RZ, RZ, RZ ;  /* 0x000000ffff037224 */ /* 0x000fe400078e00ff */
[----:B------:R-:W-:Y:S01]  /*c1a0*/  IMAD.MOV.U32 R0, RZ, RZ, 0x1f ;  /* 0x0000001fff007424 */ /* 0x000fe200078e00ff */
[----:B------:R-:W-:-:S04]  /*c1b0*/  LEA.HI R2, R2, R6, RZ, 0x7 ;  /* 0x0000000602027211 */ /* 0x000fc800078f38ff */
[----:B------:R-:W-:-:S05]  /*c1c0*/  SHF.R.S32.HI R2, RZ, 0x7, R2 ;  /* 0x00000007ff027819 */ /* 0x000fca0000011402 */
[----:B------:R-:W-:Y:S01]  /*c1d0*/  IMAD.MOV.U32 R20, RZ, RZ, R2 ;  /* 0x000000ffff147224 */ /* 0x000fe200078e0002 */
[----:B------:R-:W-:Y:S02]  /*c1e0*/  MOV R2, 0xc200 ;  /* 0x0000c20000027802 */ /* 0x000fe40000000f00 */
[----:B--2--5:R-:W-:Y:S05]  /*c1f0*/  CALL.REL.NOINC `($__internal_17_$__cuda_sm70_shflsync_idx_p) ;  /* 0x0000348000007944 */ /* 0x024fea0003c00000 */
.L_x_1076:
[----:B------:R-:W3:Y:S01]  /*c200*/  LDL R6, [R1] ;  /* 0x0000000001067983 */ /* 0x000ee20000100800 */
[----:B------:R-:W-:Y:S01]  /*c210*/  IMAD.MOV.U32 R3, RZ, RZ, 0x1 ;  /* 0x00000001ff037424 */ /* 0x000fe200078e00ff */
[----:B------:R-:W-:Y:S01]  /*c220*/  SHF.R.S32.HI R0, RZ, 0x1f, R227 ;  /* 0x0000001fff007819 */ /* 0x000fe200000114e3 */
[----:B------:R-:W-:Y:S01]  /*c230*/  IMAD.WIDE.U32 R4, R227, c[0x0][0x4d0], RZ ;  /* 0x00013400e3047a25 */ /* 0x000fe200078e00ff */
[----:B------:R-:W4:Y:S02]  /*c240*/  LDL R19, [R1+0x8] ;  /* 0x0000080001137983 */ /* 0x000f240000100800 */
[----:B------:R-:W-:Y:S01]  /*c250*/  ISETP.NE.AND P1, PT, R3, c[0x0][0x4e8], PT ;  /* 0x00013a0003007a0c */ /* 0x000fe20003f25270 */
[C---:B------:R-:W-:Y:S02]  /*c260*/  IMAD R2, R0.reuse, c[0x0][0x4d0], RZ ;  /* 0x0001340000027a24 */ /* 0x040fe400078e02ff */
[----:B------:R-:W-:Y:S01]  /*c270*/  IMAD R3, R0, c[0x0][0x438], RZ ;  /* 0x00010e0000037a24 */ /* 0x000fe200078e02ff */
[----:B------:R-:W-:Y:S01]  /*c280*/  SHF.R.S32.HI R0, RZ, 0x1f, R226 ;  /* 0x0000001fff007819 */ /* 0x000fe200000114e2 */
[----:B------:R-:W-:-:S04]  /*c290*/  IMAD R2, R227, c[0x0][0x4d4], R2 ;  /* 0x00013500e3027a24 */ /* 0x000fc800078e0202 */
[----:B------:R-:W-:Y:S02]  /*c2a0*/  IMAD.IADD R5, R5, 0x1, R2 ;  /* 0x0000000105057824 */ /* 0x000fe400078e0202 */
[----:B------:R-:W-:Y:S02]  /*c2b0*/  IMAD R9, R0, c[0x0][0x4d8], RZ ;  /* 0x0001360000097a24 */ /* 0x000fe400078e02ff */
[C---:B------:R-:W-:Y:S02]  /*c2c0*/  IMAD R8, R227.reuse, c[0x0][0x43c], R3 ;  /* 0x00010f00e3087a24 */ /* 0x040fe400078e0203 */
[C---:B------:R-:W-:Y:S02]  /*c2d0*/  IMAD R9, R226.reuse, c[0x0][0x4dc], R9 ;  /* 0x00013700e2097a24 */ /* 0x040fe400078e0209 */
[----:B------:R-:W-:Y:S01]  /*c2e0*/  IMAD.WIDE.U32 R4, R226, c[0x0][0x4d8], R4 ;  /* 0x00013600e2047a25 */ /* 0x000fe200078e0004 */
[----:B------:R-:W1:Y:S03]  /*c2f0*/  S2R R20, SR_TID.X ;  /* 0x0000000000147919 */ /* 0x000e660000002100 */
[----:B------:R-:W-:-:S04]  /*c300*/  IMAD.WIDE.U32 R2, R227, c[0x0][0x438], RZ ;  /* 0x00010e00e3027a25 */ /* 0x000fc800078e00ff */
[----:B------:R-:W-:Y:S01]  /*c310*/  IMAD.IADD R5, R5, 0x1, R9 ;  /* 0x0000000105057824 */ /* 0x000fe200078e0209 */
[----:B------:R-:W-:Y:S01]  /*c320*/  SHF.R.S32.HI R9, RZ, 0x1f, R228 ;  /* 0x0000001fff097819 */ /* 0x000fe200000114e4 */
[----:B------:R-:W-:Y:S02]  /*c330*/  IMAD.IADD R3, R3, 0x1, R8 ;  /* 0x0000000103037824 */ /* 0x000fe400078e0208 */
[----:B------:R-:W-:-:S04]  /*c340*/  IMAD.WIDE.U32 R4, R228, c[0x0][0x4e0], R4 ;  /* 0x00013800e4047a25 */ /* 0x000fc800078e0004 */
[----:B------:R-:W-:Y:S02]  /*c350*/  IMAD R0, R0, c[0x0][0x440], RZ ;  /* 0x0001100000007a24 */ /* 0x000fe400078e02ff */
[----:B------:R-:W-:-:S04]  /*c360*/  IMAD.WIDE.U32 R2, R226, c[0x0][0x440], R2 ;  /* 0x00011000e2027a25 */ /* 0x000fc800078e0002 */
[----:B------:R-:W-:-:S04]  /*c370*/  IMAD R14, R226, c[0x0][0x444], R0 ;  /* 0x00011100e20e7a24 */ /* 0x000fc800078e0200 */
[----:B------:R-:W-:-:S04]  /*c380*/  IMAD.IADD R3, R3, 0x1, R14 ;  /* 0x0000000103037824 */ /* 0x000fc800078e020e */
[----:B------:R-:W-:Y:S01]  /*c390*/  IMAD.WIDE.U32 R2, R228, c[0x0][0x448], R2 ;  /* 0x00011200e4027a25 */ /* 0x000fe200078e0002 */
[----:B-1----:R-:W-:-:S04]  /*c3a0*/  SHF.R.S32.HI R18, RZ, 0x1f, R20 ;  /* 0x0000001fff127819 */ /* 0x002fc80000011414 */
[----:B------:R-:W-:-:S04]  /*c3b0*/  LEA.HI R18, R18, R20, RZ, 0x5 ;  /* 0x0000001412127211 */ /* 0x000fc800078f28ff */
[----:B------:R-:W-:Y:S01]  /*c3c0*/  LOP3.LUT R18, R18, 0xffffffe0, RZ, 0xc0, !PT ;  /* 0xffffffe012127812 */ /* 0x000fe200078ec0ff */
[----:B------:R-:W-:Y:S02]  /*c3d0*/  ULDC UR5, c[0x0][0x4e8] ;  /* 0x00013a0000057ab9 */ /* 0x000fe40000000800 */
[----:B------:R-:W-:Y:S02]  /*c3e0*/  ULDC UR4, c[0x0][0x388] ;  /* 0x0000e20000047ab9 */ /* 0x000fe40000000800 */
[----:B------:R-:W-:Y:S01]  /*c3f0*/  IMAD.IADD R18, R20, 0x1, -R18 ;  /* 0x0000000114127824 */ /* 0x000fe200078e0a12 */
[----:B------:R-:W-:Y:S01]  /*c400*/  UIMAD UR4, UR5, UR4, URZ ;  /* 0x00000004050472a4 */ /* 0x000fe2000f8e023f */
[C---:B------:R-:W-:Y:S01]  /*c410*/  IADD3 R32, R225.reuse, 0x38, RZ ;  /* 0x00000038e1207810 */ /* 0x040fe20007ffe0ff */
[----:B------:R-:W-:Y:S01]  /*c420*/  BSSY B0, `(.L_x_1077) ;  /* 0x00000ba000007945 */ /* 0x000fe20003800000 */
[C---:B------:R-:W-:Y:S02]  /*c430*/  IADD3 R34, R225.reuse, 0x30, RZ ;  /* 0x00000030e1227810 */ /* 0x040fe40007ffe0ff */
[----:B------:R-:W-:-:S02]  /*c440*/  IADD3 R100, R225, 0x28, RZ ;  /* 0x00000028e1647810 */ /* 0x000fc40007ffe0ff */
[C---:B------:R-:W-:Y:S02]  /*c450*/  IADD3 R102, R225.reuse, 0x20, RZ ;  /* 0x00000020e1667810 */ /* 0x040fe40007ffe0ff */
[C---:B------:R-:W-:Y:S02]  /*c460*/  IADD3 R137, R225.reuse, 0x18, RZ ;  /* 0x00000018e1897810 */ /* 0x040fe40007ffe0ff */
[C---:B------:R-:W-:Y:S02]  /*c470*/  IADD3 R139, R225.reuse, 0x10, RZ ;  /* 0x00000010e18b7810 */ /* 0x040fe40007ffe0ff */
[----:B------:R-:W-:Y:S02]  /*c480*/  IADD3 R141, R225, 0x8, RZ ;  /* 0x00000008e18d7810 */ /* 0x000fe40007ffe0ff */
[----:B------:R-:W-:Y:S02]  /*c490*/  SHF.R.S32.HI R14, RZ, 0x1f, R239 ;  /* 0x0000001fff0e7819 */ /* 0x000fe400000114ef */
        /* <DEDUP_REMOVED lines=11> */
[----:B------:R-:W-:Y:S02]  /*c550*/  IADD3 R31, R225, 0x38, RZ ;  /* 0x00000038e11f7810 */ /* 0x000fe40007ffe0ff */
[----:B------:R-:W-:-:S02]  /*c560*/  SHF.R.S32.HI R32, RZ, 0x1f, R32 ;  /* 0x0000001fff207819 */ /* 0x000fc40000011420 */
[C---:B------:R-:W-:Y:S02]  /*c570*/  IADD3 R33, R225.reuse, 0x30, RZ ;  /* 0x00000030e1217810 */ /* 0x040fe40007ffe0ff */
[----:B------:R-:W-:Y:S02]  /*c580*/  SHF.R.S32.HI R34, RZ, 0x1f, R34 ;  /* 0x0000001fff227819 */ /* 0x000fe40000011422 */
[C---:B------:R-:W-:Y:S02]  /*c590*/  IADD3 R35, R225.reuse, 0x28, RZ ;  /* 0x00000028e1237810 */ /* 0x040fe40007ffe0ff */
        /* <DEDUP_REMOVED lines=8> */
[----:B------:R-:W-:Y:S01]  /*c620*/  SHF.R.S32.HI R141, RZ, 0x1f, R141 ;  /* 0x0000001fff8d7819 */ /* 0x000fe2000001148d */
[----:B---3--:R-:W-:-:S04]  /*c630*/  IMAD.IADD R7, R6, 0x1, R229 ;  /* 0x0000000106077824 */ /* 0x008fc800078e02e5 */
[----:B------:R-:W-:-:S04]  /*c640*/  @P1 IMAD.HI.U32 R10, R7, c[0x0][0x4ec], RZ ;  /* 0x00013b00070a1a27 */ /* 0x000fc800078e00ff */
[----:B------:R-:W-:Y:S01]  /*c650*/  IMAD.MOV.U32 R6, RZ, RZ, R7 ;  /* 0x000000ffff067224 */ /* 0x000fe200078e0007 */
[----:B------:R-:W-:Y:S01]  /*c660*/  @P1 SHF.R.U32.HI R6, RZ, c[0x0][0x4f0], R10 ;  /* 0x00013c00ff061a19 */ /* 0x000fe2000001160a */
[----:B------:R-:W-:-:S04]  /*c670*/  IMAD R10, R9, c[0x0][0x4e0], RZ ;  /* 0x00013800090a7a24 */ /* 0x000fc800078e02ff */
[----:B------:R-:W-:-:S04]  /*c680*/  IMAD.MOV R8, RZ, RZ, -R6 ;  /* 0x000000ffff087224 */ /* 0x000fc800078e0a06 */
[----:B------:R-:W-:Y:S01]  /*c690*/  IMAD R8, R8, c[0x0][0x4e8], R7 ;  /* 0x00013a0008087a24 */ /* 0x000fe200078e0207 */
[----:B------:R-:W-:Y:S01]  /*c6a0*/  SHF.R.S32.HI R12, RZ, 0x1f, R6 ;  /* 0x0000001fff0c7819 */ /* 0x000fe20000011406 */
[----:B------:R-:W-:Y:S01]  /*c6b0*/  IMAD R11, R228, c[0x0][0x4e4], R10 ;  /* 0x00013900e40b7a24 */ /* 0x000fe200078e020a */
[----:B------:R-:W-:Y:S02]  /*c6c0*/  IADD3 R4, P0, R6, R4, RZ ;  /* 0x0000000406047210 */ /* 0x000fe40007f1e0ff */
[----:B------:R-:W-:Y:S01]  /*c6d0*/  SHF.R.S32.HI R13, RZ, 0x1f, R8 ;  /* 0x0000001fff0d7819 */ /* 0x000fe20000011408 */
[----:B------:R-:W-:Y:S01]  /*c6e0*/  @P1 IMAD.HI.U32 R10, R7, c[0x0][0x4ec], RZ ;  /* 0x00013b00070a1a27 */ /* 0x000fe200078e00ff */
[----:B------:R-:W-:-:S03]  /*c6f0*/  IADD3.X R5, R12, R5, R11, P0, !PT ;  /* 0x000000050c057210 */ /* 0x000fc600007fe40b */
[----:B------:R-:W-:Y:S02]  /*c700*/  IMAD R9, R9, c[0x0][0x448], RZ ;  /* 0x0001120009097a24 */ /* 0x000fe400078e02ff */
[----:B------:R-:W-:Y:S02]  /*c710*/  IMAD R6, R13, c[0x0][0x4c8], RZ ;  /* 0x000132000d067a24 */ /* 0x000fe400078e02ff */
[----:B------:R-:W-:Y:S01]  /*c720*/  IMAD.MOV.U32 R0, RZ, RZ, R7 ;  /* 0x000000ffff007224 */ /* 0x000fe200078e0007 */
[----:B------:R-:W-:Y:S01]  /*c730*/  @P1 SHF.R.U32.HI R0, RZ, c[0x0][0x4f0], R10 ;  /* 0x00013c00ff001a19 */ /* 0x000fe2000001160a */
[----:B------:R-:W-:Y:S02]  /*c740*/  IMAD R9, R228, c[0x0][0x44c], R9 ;  /* 0x00011300e4097a24 */ /* 0x000fe400078e0209 */
[C---:B------:R-:W-:Y:S02]  /*c750*/  IMAD R6, R8.reuse, c[0x0][0x4cc], R6 ;  /* 0x0001330008067a24 */ /* 0x040fe400078e0206 */
[----:B------:R-:W-:Y:S01]  /*c760*/  IMAD.WIDE.U32 R4, R8, c[0x0][0x4c8], R4 ;  /* 0x0001320008047a25 */ /* 0x000fe200078e0004 */
[----:B------:R-:W-:-:S03]  /*c770*/  SHF.R.S32.HI R10, RZ, 0x1f, R0 ;  /* 0x0000001fff0a7819 */ /* 0x000fc60000011400 */
[----:B------:R-:W-:Y:S02]  /*c780*/  IMAD.IADD R3, R3, 0x1, R9 ;  /* 0x0000000103037824 */ /* 0x000fe400078e0209 */
[----:B------:R-:W-:Y:S02]  /*c790*/  IMAD.MOV R8, RZ, RZ, -R0 ;  /* 0x000000ffff087224 */ /* 0x000fe400078e0a00 */
[----:B------:R-:W-:Y:S01]  /*c7a0*/  IMAD.IADD R9, R5, 0x1, R6 ;  /* 0x0000000105097824 */ /* 0x000fe200078e0206 */
[----:B------:R-:W-:Y:S01]  /*c7b0*/  LEA R6, P0, R4, c[0x0][0x4a8], 0x2 ;  /* 0x00012a0004067a11 */ /* 0x000fe200078010ff */
[----:B------:R-:W-:Y:S02]  /*c7c0*/  IMAD R8, R8, c[0x0][0x4e8], R7 ;  /* 0x00013a0008087a24 */ /* 0x000fe400078e0207 */
[----:B------:R-:W-:Y:S01]  /*c7d0*/  IMAD R5, R10, c[0x0][0x430], RZ ;  /* 0x00010c000a057a24 */ /* 0x000fe200078e02ff */
[----:B------:R-:W-:Y:S02]  /*c7e0*/  LEA.HI.X R7, R4, c[0x0][0x4ac], R9, 0x2, P0 ;  /* 0x00012b0004077a11 */ /* 0x000fe400000f1409 */
[----:B------:R-:W-:Y:S01]  /*c7f0*/  SHFL.IDX PT, R4, R6, RZ, 0x1c1f ;  /* 0x001c1fff06047589 */ /* 0x000fe200000e0000 */
[----:B------:R-:W-:Y:S01]  /*c800*/  IMAD R10, R0, c[0x0][0x434], R5 ;  /* 0x00010d00000a7a24 */ /* 0x000fe200078e0205 */
[----:B------:R-:W-:-:S02]  /*c810*/  SHF.R.S32.HI R9, RZ, 0x1f, R8 ;  /* 0x0000001fff097819 */ /* 0x000fc40000011408 */
[----:B------:R-:W1:Y:S01]  /*c820*/  SHFL.IDX PT, R5, R7, RZ, 0x1c1f ;  /* 0x001c1fff07057589 */ /* 0x000e6200000e0000 */
[----:B------:R-:W-:-:S03]  /*c830*/  IMAD.WIDE.U32 R2, R0, c[0x0][0x430], R2 ;  /* 0x00010c0000027a25 */ /* 0x000fc600078e0002 */
[----:B------:R-:W-:Y:S01]  /*c840*/  SHFL.IDX PT, R6, R6, 0x1, 0x1c1f ;  /* 0x003c1f0006067f89 */ /* 0x000fe200000e0000 */
[----:B----4-:R-:W-:-:S03]  /*c850*/  IMAD.IADD R0, R19, 0x1, R229 ;  /* 0x0000000113007824 */ /* 0x010fc600078e02e5 */
[----:B------:R-:W3:Y:S01]  /*c860*/  SHFL.IDX PT, R7, R7, 0x1, 0x1c1f ;  /* 0x003c1f0007077f89 */ /* 0x000ee200000e0000 */
[----:B------:R-:W-:Y:S01]  /*c870*/  IMAD.IADD R3, R3, 0x1, R10 ;  /* 0x0000000103037824 */ /* 0x000fe200078e020a */
[----:B------:R-:W-:Y:S01]  /*c880*/  LOP3.LUT P1, RZ, R18, 0x3, RZ, 0xc0, !PT ;  /* 0x0000000312ff7812 */ /* 0x000fe2000782c0ff */
[----:B------:R-:W-:Y:S01]  /*c890*/  IMAD R10, R9, c[0x0][0x428], RZ ;  /* 0x00010a00090a7a24 */ /* 0x000fe200078e02ff */
[C---:B------:R-:W-:Y:S02]  /*c8a0*/  IADD3 R9, R0.reuse, 0x8, RZ ;  /* 0x0000000800097810 */ /* 0x040fe40007ffe0ff */
[----:B------:R-:W-:Y:S02]  /*c8b0*/  ISETP.GE.OR P2, PT, R0, UR4, P1 ;  /* 0x0000000400007c0c */ /* 0x000fe40008f46670 */
[----:B------:R-:W-:Y:S01]  /*c8c0*/  ISETP.GE.OR P1, PT, R9, UR4, P1 ;  /* 0x0000000409007c0c */ /* 0x000fe20008f26670 */
[C---:B------:R-:W-:Y:S02]  /*c8d0*/  IMAD R10, R8.reuse, c[0x0][0x42c], R10 ;  /* 0x00010b00080a7a24 */ /* 0x040fe400078e020a */
[----:B------:R-:W-:-:S04]  /*c8e0*/  IMAD.WIDE.U32 R2, R8, c[0x0][0x428], R2 ;  /* 0x00010a0008027a25 */ /* 0x000fc800078e0002 */
[----:B------:R-:W-:-:S04]  /*c8f0*/  IMAD.IADD R3, R3, 0x1, R10 ;  /* 0x0000000103037824 */ /* 0x000fc800078e020a */
[----:B-1----:R1:W-:Y:S01]  /*c900*/  @!P2 ST.E [R4.64], R16 ;  /* 0x000000100400a985 */ /* 0x0023e2000c101906 */
[----:B------:R-:W-:-:S03]  /*c910*/  LEA R11, P0, R2, c[0x0][0x400], 0x2 ;  /* 0x00010000020b7a11 */ /* 0x000fc600078010ff */
[----:B---3--:R1:W-:Y:S01]  /*c920*/  @!P1 ST.E [R6.64], R15 ;  /* 0x0000000f06009985 */ /* 0x0083e2000c101906 */
[----:B------:R-:W-:Y:S02]  /*c930*/  ISETP.GE.AND P1, PT, R0, UR4, PT ;  /* 0x0000000400007c0c */ /* 0x000fe4000bf26270 */
[----:B------:R-:W-:Y:S02]  /*c940*/  LEA.HI.X R10, R2, c[0x0][0x404], R3, 0x2, P0 ;  /* 0x00010100020a7a11 */ /* 0x000fe400000f1403 */
[----:B------:R1:W3:Y:S01]  /*c950*/  SHFL.IDX PT, R2, R11, RZ, 0x1c1f ;  /* 0x001c1fff0b027589 */ /* 0x0002e200000e0000 */
[----:B------:R-:W-:-:S03]  /*c960*/  ISETP.GE.AND P0, PT, R9, UR4, PT ;  /* 0x0000000409007c0c */ /* 0x000fc6000bf06270 */
[----:B------:R1:W4:Y:S01]  /*c970*/  SHFL.IDX PT, R3, R10, RZ, 0x1c1f ;  /* 0x001c1fff0a037589 */ /* 0x00032200000e0000 */
[----:B------:R-:W-:Y:S02]  /*c980*/  SHF.R.S32.HI R12, RZ, 0x1f, R237 ;  /* 0x0000001fff0c7819 */ /* 0x000fe400000114ed */
[----:B------:R-:W-:Y:S02]  /*c990*/  SHF.R.S32.HI R13, RZ, 0x1f, R238 ;  /* 0x0000001fff0d7819 */ /* 0x000fe400000114ee */
[----:B------:R-:W-:Y:S02]  /*c9a0*/  SHF.R.S32.HI R18, RZ, 0x1f, R240 ;  /* 0x0000001fff127819 */ /* 0x000fe400000114f0 */
[----:B------:R-:W-:Y:S01]  /*c9b0*/  SHF.R.S32.HI R19, RZ, 0x1f, R241 ;  /* 0x0000001fff137819 */ /* 0x000fe200000114f1 */
[----:B------:R-:W-:Y:S05]  /*c9c0*/  @P1 BRA `(.L_x_1078) ;  /* 0x000005f000001947 */ /* 0x000fea0003800000 */
[----:B------:R-:W-:Y:S02]  /*c9d0*/  ISETP.GE.AND P5, PT, R225, c[0x0][0x3c8], PT ;  /* 0x0000f200e1007a0c */ /* 0x000fe40003fa6270 */
[----:B------:R-:W-:-:S02]  /*c9e0*/  ISETP.GE.AND P1, PT, R140, c[0x0][0x3c8], PT ;  /* 0x0000f2008c007a0c */ /* 0x000fc40003f26270 */
[----:B------:R-:W-:Y:S02]  /*c9f0*/  ISETP.GE.AND P4, PT, R138, c[0x0][0x3c8], PT ;  /* 0x0000f2008a007a0c */ /* 0x000fe40003f86270 */
[----:B------:R-:W-:-:S07]  /*ca00*/  ISETP.GE.AND P2, PT, R136, c[0x0][0x3c8], PT ;  /* 0x0000f20088007a0c */ /* 0x000fce0003f46270 */
[----:B-1-34-:R-:W-:Y:S02]  /*ca10*/  @!P5 IMAD.WIDE R6, R225, 0x4, R2 ;  /* 0x00000004e106d825 */ /* 0x01afe400078e0202 */
[----:B------:R-:W-:-:S03]  /*ca20*/  @!P1 LEA R4, P3, R140, R2, 0x2 ;  /* 0x000000028c049211 */ /* 0x000fc600078610ff */
[----:B------:R1:W-:Y:S01]  /*ca30*/  @!P5 ST.E.64 [R6.64], R104 ;  /* 0x000000680600d985 */ /* 0x0003e2000c101b06 */
[----:B------:R-:W-:Y:S02]  /*ca40*/  @!P1 LEA.HI.X R5, R140, R3, R141, 0x2, P3 ;  /* 0x000000038c059211 */ /* 0x000fe400018f148d */
[----:B------:R-:W-:-:S03]  /*ca50*/  ISETP.GE.AND P5, PT, R101, c[0x0][0x3c8], PT ;  /* 0x0000f20065007a0c */ /* 0x000fc60003fa6270 */
[----:B------:R3:W-:Y:S01]  /*ca60*/  @!P1 ST.E.64 [R4.64], R108 ;  /* 0x0000006c04009985 */ /* 0x0007e2000c101b06 */
[----:B------:R-:W-:Y:S02]  /*ca70*/  ISETP.GE.AND P1, PT, R35, c[0x0][0x3c8], PT ;  /* 0x0000f20023007a0c */ /* 0x000fe40003f26270 */
[----:B-1----:R-:W-:-:S04]  /*ca80*/  @!P4 LEA R6, P3, R138, R2, 0x2 ;  /* 0x000000028a06c211 */ /* 0x002fc800078610ff */
[----:B------:R-:W-:Y:S02]  /*ca90*/  @!P4 LEA.HI.X R7, R138, R3, R139, 0x2, P3 ;  /* 0x000000038a07c211 */ /* 0x000fe400018f148b */
[----:B---3--:R-:W-:-:S03]  /*caa0*/  @!P2 LEA R4, P3, R136, R2, 0x2 ;  /* 0x000000028804a211 */ /* 0x008fc600078610ff */
        /* <DEDUP_REMOVED lines=60> */
[----:B-1----:R-:W-:-:S04]  /*ce70*/  @!P3 LEA R6, P4, R242, R2, 0x2 ;  /* 0x00000002f206b211 */ /* 0x002fc800078810ff */
[-C--:B------:R-:W-:Y:S02]  /*ce80*/  @!P3 LEA.HI.X R7, R242, R3.reuse, R20, 0x2, P4 ;  /* 0x00000003f207b211 */ /* 0x080fe400020f1414 */
[-C--:B---3--:R-:W-:Y:S02]  /*ce90*/  @!P2 LEA R4, P1, R241, R2.reuse, 0x2 ;  /* 0x00000002f104a211 */ /* 0x088fe400078210ff */
[----:B------:R-:W-:Y:S01]  /*cea0*/  ISETP.GE.AND P4, PT, R239, c[0x0][0x3c8], PT ;  /* 0x0000f200ef007a0c */ /* 0x000fe20003f86270 */
[----:B------:R1:W-:Y:S01]  /*ceb0*/  @!P3 ST.E.64 [R6.64], R76 ;  /* 0x0000004c0600b985 */ /* 0x0003e2000c101b06 */
[----:B------:R-:W-:Y:S02]  /*cec0*/  @!P2 LEA.HI.X R5, R241, R3, R19, 0x2, P1 ;  /* 0x00000003f105a211 */ /* 0x000fe400008f1413 */
[----:B------:R-:W-:Y:S02]  /*ced0*/  ISETP.GE.AND P3, PT, R238, c[0x0][0x3c8], PT ;  /* 0x0000f200ee007a0c */ /* 0x000fe40003f66270 */
[----:B------:R-:W-:Y:S01]  /*cee0*/  @!P5 LEA R8, P1, R240, R2, 0x2 ;  /* 0x00000002f008d211 */ /* 0x000fe200078210ff */
[----:B------:R3:W-:Y:S01]  /*cef0*/  @!P2 ST.E.64 [R4.64], R80 ;  /* 0x000000500400a985 */ /* 0x0007e2000c101b06 */
[----:B------:R-:W-:-:S02]  /*cf00*/  ISETP.GE.AND P2, PT, R237, c[0x0][0x3c8], PT ;  /* 0x0000f200ed007a0c */ /* 0x000fc40003f46270 */
[----:B------:R-:W-:-:S05]  /*cf10*/  @!P5 LEA.HI.X R9, R240, R3, R18, 0x2, P1 ;  /* 0x00000003f009d211 */ /* 0x000fca00008f1412 */
[----:B------:R4:W-:Y:S01]  /*cf20*/  @!P5 ST.E.64 [R8.64], R84 ;  /* 0x000000540800d985 */ /* 0x0009e2000c101b06 */
[----:B-1----:R-:W-:-:S04]  /*cf30*/  @!P4 LEA R6, P1, R239, R2, 0x2 ;  /* 0x00000002ef06c211 */ /* 0x002fc800078210ff */
[----:B------:R-:W-:Y:S02]  /*cf40*/  @!P4 LEA.HI.X R7, R239, R3, R14, 0x2, P1 ;  /* 0x00000003ef07c211 */ /* 0x000fe400008f140e */
[----:B---3--:R-:W-:-:S03]  /*cf50*/  @!P3 LEA R4, P1, R238, R2, 0x2 ;  /* 0x00000002ee04b211 */ /* 0x008fc600078210ff */
[----:B------:R4:W-:Y:S01]  /*cf60*/  @!P4 ST.E.64 [R6.64], R88 ;  /* 0x000000580600c985 */ /* 0x0009e2000c101b06 */
[----:B------:R-:W-:Y:S02]  /*cf70*/  @!P3 LEA.HI.X R5, R238, R3, R13, 0x2, P1 ;  /* 0x00000003ee05b211 */ /* 0x000fe400008f140d */
[----:B------:R-:W-:-:S03]  /*cf80*/  @!P2 LEA R2, P1, R237, R2, 0x2 ;  /* 0x00000002ed02a211 */ /* 0x000fc600078210ff */
[----:B------:R4:W-:Y:S01]  /*cf90*/  @!P3 ST.E.64 [R4.64], R92 ;  /* 0x0000005c0400b985 */ /* 0x0009e2000c101b06 */
[----:B------:R-:W-:-:S05]  /*cfa0*/  @!P2 LEA.HI.X R3, R237, R3, R12, 0x2, P1 ;  /* 0x00000003ed03a211 */ /* 0x000fca00008f140c */
[----:B------:R4:W-:Y:S04]  /*cfb0*/  @!P2 ST.E.64 [R2.64], R96 ;  /* 0x000000600200a985 */ /* 0x0009e8000c101b06 */
.L_x_1078:
[----:B------:R-:W-:Y:S05]  /*cfc0*/  BSYNC B0 ;  /* 0x0000000000007941 */ /* 0x000fea0003800000 */
.L_x_1077:
[----:B----4-:R4:W1:Y:S04]  /*cfd0*/  SHFL.IDX PT, R3, R10, 0x1, 0x1c1f ;  /* 0x003c1f000a037f89 */ /* 0x01086800000e0000 */
[----:B---3--:R4:W3:Y:S01]  /*cfe0*/  SHFL.IDX PT, R2, R11, 0x1, 0x1c1f ;  /* 0x003c1f000b027f89 */ /* 0x0088e200000e0000 */
[----:B------:R-:W-:Y:S05]  /*cff0*/  @P0 BRA `(.L_x_1079) ;  /* 0x0000089000000947 */ /* 0x000fea0003800000 */
[----:B------:R-:W-:Y:S02]  /*d000*/  ISETP.GE.AND P1, PT, R225, c[0x0][0x3c8], PT ;  /* 0x0000f200e1007a0c */ /* 0x000fe40003f26270 */
[----:B------:R-:W-:Y:S02]  /*d010*/  ISETP.GE.AND P2, PT, R140, c[0x0][0x3c8], PT ;  /* 0x0000f2008c007a0c */ /* 0x000fe40003f46270 */
[----:B------:R-:W-:Y:S02]  /*d020*/  ISETP.GE.AND P3, PT, R138, c[0x0][0x3c8], PT ;  /* 0x0000f2008a007a0c */ /* 0x000fe40003f66270 */
[----:B------:R-:W-:-:S07]  /*d030*/  ISETP.GE.AND P0, PT, R136, c[0x0][0x3c8], PT ;  /* 0x0000f20088007a0c */ /* 0x000fce0003f06270 */
[----:B-1-3--:R-:W-:Y:S02]  /*d040*/  @!P1 IMAD.WIDE R6, R225, 0x4, R2 ;  /* 0x00000004e1069825 */ /* 0x00afe400078e0202 */
[----:B------:R-:W-:-:S03]  /*d050*/  @!P2 LEA R4, P5, R140, R2, 0x2 ;  /* 0x000000028c04a211 */ /* 0x000fc600078a10ff */
[----:B------:R1:W-:Y:S01]  /*d060*/  @!P1 ST.E.64 [R6.64], R106 ;  /* 0x0000006a06009985 */ /* 0x0003e2000c101b06 */
[----:B------:R-:W-:Y:S02]  /*d070*/  ISETP.GE.AND P1, PT, R101, c[0x0][0x3c8], PT ;  /* 0x0000f20065007a0c */ /* 0x000fe40003f26270 */
[----:B------:R-:W-:-:S05]  /*d080*/  @!P2 LEA.HI.X R5, R140, R3, R141, 0x2, P5 ;  /* 0x000000038c05a211 */ /* 0x000fca00028f148d */
[----:B------:R3:W-:Y:S01]  /*d090*/  @!P2 ST.E.64 [R4.64], R110 ;  /* 0x0000006e0400a985 */ /* 0x0007e2000c101b06 */
[----:B------:R-:W-:Y:S02]  /*d0a0*/  ISETP.GE.AND P2, PT, R35, c[0x0][0x3c8], PT ;  /* 0x0000f20023007a0c */ /* 0x000fe40003f46270 */
[----:B-1----:R-:W-:-:S04]  /*d0b0*/  @!P3 LEA R6, P4, R138, R2, 0x2 ;  /* 0x000000028a06b211 */ /* 0x002fc800078810ff */
[----:B------:R-:W-:Y:S02]  /*d0c0*/  @!P3 LEA.HI.X R7, R138, R3, R139, 0x2, P4 ;  /* 0x000000038a07b211 */ /* 0x000fe400020f148b */
[----:B---3--:R-:W-:-:S03]  /*d0d0*/  @!P0 LEA R4, P5, R136, R2, 0x2 ;  /* 0x0000000288048211 */ /* 0x008fc600078a10ff */
        /* <DEDUP_REMOVED lines=30> */
[-C--:B------:R-:W-:Y:S02]  /*d2c0*/  @!P3 LEA.HI.X R7, R250, R3.reuse, R28, 0x2, P4 ;  /* 0x00000003fa07b211 */ /* 0x080fe400020f141c */
[----:B------:R-:W-:Y:S02]  /*d2d0*/  ISETP.GE.AND P4, PT, R246, c[0x0][0x3c8], PT ;  /* 0x0000f200f6007a0c */ /* 0x000fe40003f86270 */
[CC--:B---3--:R-:W-:Y:S01]  /*d2e0*/  @!P0 LEA R4, P5, R249.reuse, R2.reuse, 0x2 ;  /* 0x00000002f9048211 */ /* 0x0c8fe200078a10ff */
[----:B------:R1:W-:Y:S01]  /*d2f0*/  @!P3 ST.E.64 [R6.64], R46 ;  /* 0x0000002e0600b985 */ /* 0x0003e2000c101b06 */
[C---:B------:R-:W-:Y:S02]  /*d300*/  @!P1 LEA R8, P3, R248.reuse, R2, 0x2 ;  /* 0x00000002f8089211 */ /* 0x040fe400078610ff */
[-C--:B------:R-:W-:Y:S02]  /*d310*/  @!P0 LEA.HI.X R5, R249, R3.reuse, R27, 0x2, P5 ;  /* 0x00000003f9058211 */ /* 0x080fe400028f141b */
[----:B------:R-:W-:-:S02]  /*d320*/  @!P1 LEA.HI.X R9, R248, R3, R26, 0x2, P3 ;  /* 0x00000003f8099211 */ /* 0x000fc400018f141a */
[----:B------:R-:W-:Y:S01]  /*d330*/  ISETP.GE.AND P3, PT, R245, c[0x0][0x3c8], PT ;  /* 0x0000f200f5007a0c */ /* 0x000fe20003f66270 */
[----:B------:R3:W-:Y:S04]  /*d340*/  @!P0 ST.E.64 [R4.64], R50 ;  /* 0x0000003204008985 */ /* 0x0007e8000c101b06 */
[----:B------:R2:W-:Y:S01]  /*d350*/  @!P1 ST.E.64 [R8.64], R54 ;  /* 0x0000003608009985 */ /* 0x0005e2000c101b06 */
[----:B------:R-:W-:Y:S02]  /*d360*/  ISETP.GE.AND P1, PT, R244, c[0x0][0x3c8], PT ;  /* 0x0000f200f4007a0c */ /* 0x000fe40003f26270 */
[----:B-1----:R-:W-:-:S04]  /*d370*/  @!P2 LEA R6, P0, R247, R2, 0x2 ;  /* 0x00000002f706a211 */ /* 0x002fc800078010ff */
[-C--:B------:R-:W-:Y:S02]  /*d380*/  @!P2 LEA.HI.X R7, R247, R3.reuse, R25, 0x2, P0 ;  /* 0x00000003f707a211 */ /* 0x080fe400000f1419 */
[----:B------:R-:W-:Y:S02]  /*d390*/  ISETP.GE.AND P0, PT, R243, c[0x0][0x3c8], PT ;  /* 0x0000f200f3007a0c */ /* 0x000fe40003f06270 */
[CC--:B---3--:R-:W-:Y:S01]  /*d3a0*/  @!P4 LEA R4, P5, R246.reuse, R2.reuse, 0x2 ;  /* 0x00000002f604c211 */ /* 0x0c8fe200078a10ff */
[----:B------:R1:W-:Y:S03]  /*d3b0*/  @!P2 ST.E.64 [R6.64], R58 ;  /* 0x0000003a0600a985 */ /* 0x0003e6000c101b06 */
[----:B------:R-:W-:Y:S02]  /*d3c0*/  @!P4 LEA.HI.X R5, R246, R3, R24, 0x2, P5 ;  /* 0x00000003f605c211 */ /* 0x000fe400028f1418 */
[----:B--2---:R-:W-:-:S03]  /*d3d0*/  @!P3 LEA R8, P2, R245, R2, 0x2 ;  /* 0x00000002f508b211 */ /* 0x004fc600078410ff */
[----:B------:R2:W-:Y:S01]  /*d3e0*/  @!P4 ST.E.64 [R4.64], R62 ;  /* 0x0000003e0400c985 */ /* 0x0005e2000c101b06 */
[----:B------:R-:W-:Y:S02]  /*d3f0*/  ISETP.GE.AND P4, PT, R242, c[0x0][0x3c8], PT ;  /* 0x0000f200f2007a0c */ /* 0x000fe40003f86270 */
[----:B------:R-:W-:-:S05]  /*d400*/  @!P3 LEA.HI.X R9, R245, R3, R23, 0x2, P2 ;  /* 0x00000003f509b211 */ /* 0x000fca00010f1417 */
[----:B------:R-:W-:Y:S01]  /*d410*/  @!P3 ST.E.64 [R8.64], R66 ;  /* 0x000000420800b985 */ /* 0x000fe2000c101b06 */
[----:B------:R-:W-:Y:S02]  /*d420*/  ISETP.GE.AND P3, PT, R241, c[0x0][0x3c8], PT ;  /* 0x0000f200f1007a0c */ /* 0x000fe40003f66270 */
[----:B-1----:R-:W-:-:S04]  /*d430*/  @!P0 LEA R6, P2, R243, R2, 0x2 ;  /* 0x00000002f3068211 */ /* 0x002fc800078410ff */
[----:B------:R-:W-:Y:S02]  /*d440*/  @!P0 LEA.HI.X R7, R243, R3, R21, 0x2, P2 ;  /* 0x00000003f3078211 */ /* 0x000fe400010f1415 */
[----:B------:R-:W-:Y:S02]  /*d450*/  ISETP.GE.AND P2, PT, R240, c[0x0][0x3c8], PT ;  /* 0x0000f200f0007a0c */ /* 0x000fe40003f46270 */
[----:B--2---:R-:W-:-:S04]  /*d460*/  @!P1 LEA R4, P5, R244, R2, 0x2 ;  /* 0x00000002f4049211 */ /* 0x004fc800078a10ff */
[----:B------:R-:W-:-:S05]  /*d470*/  @!P1 LEA.HI.X R5, R244, R3, R22, 0x2, P5 ;  /* 0x00000003f4059211 */ /* 0x000fca00028f1416 */
[----:B------:R1:W-:Y:S01]  /*d480*/  @!P1 ST.E.64 [R4.64], R70 ;  /* 0x0000004604009985 */ /* 0x0003e2000c101b06 */
[----:B------:R-:W-:-:S03]  /*d490*/  ISETP.GE.AND P1, PT, R239, c[0x0][0x3c8], PT ;  /* 0x0000f200ef007a0c */ /* 0x000fc60003f26270 */
[----:B------:R2:W-:Y:S01]  /*d4a0*/  @!P0 ST.E.64 [R6.64], R74 ;  /* 0x0000004a06008985 */ /* 0x0005e2000c101b06 */
[----:B------:R-:W-:Y:S02]  /*d4b0*/  ISETP.GE.AND P0, PT, R238, c[0x0][0x3c8], PT ;  /* 0x0000f200ee007a0c */ /* 0x000fe40003f06270 */
[----:B-1----:R-:W-:-:S04]  /*d4c0*/  @!P4 LEA R4, P5, R242, R2, 0x2 ;  /* 0x00000002f204c211 */ /* 0x002fc800078a10ff */
[----:B------:R-:W-:Y:S02]  /*d4d0*/  @!P4 LEA.HI.X R5, R242, R3, R20, 0x2, P5 ;  /* 0x00000003f205c211 */ /* 0x000fe400028f1414 */
[----:B----4-:R-:W-:-:S03]  /*d4e0*/  @!P3 LEA R10, P5, R241, R2, 0x2 ;  /* 0x00000002f10ab211 */ /* 0x010fc600078a10ff */
[----:B------:R1:W-:Y:S01]  /*d4f0*/  @!P4 ST.E.64 [R4.64], R78 ;  /* 0x0000004e0400c985 */ /* 0x0003e2000c101b06 */
[CC--:B------:R-:W-:Y:S02]  /*d500*/  @!P2 LEA R8, P4, R240.reuse, R2.reuse, 0x2 ;  /* 0x00000002f008a211 */ /* 0x0c0fe400078810ff */
[-C--:B------:R-:W-:Y:S02]  /*d510*/  @!P3 LEA.HI.X R11, R241, R3.reuse, R19, 0x2, P5 ;  /* 0x00000003f10bb211 */ /* 0x080fe400028f1413 */
[C---:B--2---:R-:W-:Y:S02]  /*d520*/  @!P1 LEA R6, P5, R239.reuse, R2, 0x2 ;  /* 0x00000002ef069211 */ /* 0x044fe400078a10ff */
[-C--:B------:R-:W-:Y:S01]  /*d530*/  @!P2 LEA.HI.X R9, R240, R3.reuse, R18, 0x2, P4 ;  /* 0x00000003f009a211 */ /* 0x080fe200020f1412 */
[----:B------:R2:W-:Y:S01]  /*d540*/  @!P3 ST.E.64 [R10.64], R82 ;  /* 0x000000520a00b985 */ /* 0x0005e2000c101b06 */
[----:B------:R-:W-:-:S03]  /*d550*/  @!P1 LEA.HI.X R7, R239, R3, R14, 0x2, P5 ;  /* 0x00000003ef079211 */ /* 0x000fc600028f140e */
[----:B------:R2:W-:Y:S04]  /*d560*/  @!P2 ST.E.64 [R8.64], R86 ;  /* 0x000000560800a985 */ /* 0x0005e8000c101b06 */
[----:B------:R2:W-:Y:S01]  /*d570*/  @!P1 ST.E.64 [R6.64], R90 ;  /* 0x0000005a06009985 */ /* 0x0005e2000c101b06 */
[----:B-1----:R-:W-:-:S04]  /*d580*/  @!P0 LEA R4, P4, R238, R2, 0x2 ;  /* 0x00000002ee048211 */ /* 0x002fc800078810ff */
[----:B------:R-:W-:-:S05]  /*d590*/  @!P0 LEA.HI.X R5, R238, R3, R13, 0x2, P4 ;  /* 0x00000003ee058211 */ /* 0x000fca00020f140d */
[----:B------:R2:W-:Y:S01]  /*d5a0*/  @!P0 ST.E.64 [R4.64], R94 ;  /* 0x0000005e04008985 */ /* 0x0005e2000c101b06 */
[----:B------:R-:W-:-:S13]  /*d5b0*/  ISETP.GE.AND P0, PT, R237, c[0x0][0x3c8], PT ;  /* 0x0000f200ed007a0c */ /* 0x000fda0003f06270 */
[----:B------:R-:W-:Y:S05]  /*d5c0*/  @P0 BRA `(.L_x_1079) ;  /* 0x000002c000000947 */ /* 0x000fea0003800000 */
[----:B------:R-:W-:-:S04]  /*d5d0*/  LEA R2, P0, R237, R2, 0x2 ;  /* 0x00000002ed027211 */ /* 0x000fc800078010ff */
[----:B------:R-:W-:-:S05]  /*d5e0*/  LEA.HI.X R3, R237, R3, R12, 0x2, P0 ;  /* 0x00000003ed037211 */ /* 0x000fca00000f140c */
[----:B------:R1:W-:Y:S01]  /*d5f0*/  ST.E.64 [R2.64], R98 ;  /* 0x0000006202007985 */ /* 0x0003e2000c101b06 */
[----:B------:R-:W-:Y:S05]  /*d600*/  BRA `(.L_x_1079) ;  /* 0x0000028000007947 */ /* 0x000fea0003800000 */
.L_x_1075:
[----:B------:R-:W1:Y:S02]  /*d610*/  S2R R3, SR_TID.X ;  /* 0x0000000000037919 */ /* 0x000e640000002100 */
[----:B-1----:R-:W-:-:S13]  /*d620*/  ISETP.GT.AND P0, PT, R3, 0x7f, PT ;  /* 0x0000007f0300780c */ /* 0x002fda0003f04270 */
[----:B------:R-:W-:Y:S05]  /*d630*/  @P0 BRA `(.L_x_1079) ;  /* 0x0000025000000947 */ /* 0x000fea0003800000 */
[----:B------:R-:W-:Y:S02]  /*d640*/  MOV R2, c[0x0][0x4e8] ;  /* 0x00013a0000027a02 */ /* 0x000fe40000000f00 */
[----:B------:R-:W-:-:S03]  /*d650*/  IADD3 R6, R229, R3, RZ ;  /* 0x00000003e5067210 */ /* 0x000fc60007ffe0ff */
[----:B------:R-:W-:-:S05]  /*d660*/  IMAD R0, R2, c[0x0][0x388], RZ ;  /* 0x0000e20002007a24 */ /* 0x000fca00078e02ff */
[----:B------:R-:W-:-:S13]  /*d670*/  ISETP.GE.AND P0, PT, R6, R0, PT ;  /* 0x000000000600720c */ /* 0x000fda0003f06270 */
[----:B------:R-:W-:Y:S05]  /*d680*/  @P0 BRA `(.L_x_1079) ;  /* 0x0000020000000947 */ /* 0x000fea0003800000 */
[----:B------:R-:W-:Y:S01]  /*d690*/  ISETP.NE.AND P0, PT, R2, 0x1, PT ;  /* 0x000000010200780c */ /* 0x000fe20003f05270 */
[----:B------:R-:W-:Y:S01]  /*d6a0*/  IMAD.WIDE.U32 R2, R227, c[0x0][0x4d0], RZ ;  /* 0x00013400e3027a25 */ /* 0x000fe200078e00ff */
[----:B------:R-:W-:Y:S02]  /*d6b0*/  SHF.R.S32.HI R0, RZ, 0x1f, R227 ;  /* 0x0000001fff007819 */ /* 0x000fe400000114e3 */
[----:B------:R-:W-:-:S03]  /*d6c0*/  SHF.R.S32.HI R5, RZ, 0x1f, R226 ;  /* 0x0000001fff057819 */ /* 0x000fc600000114e2 */
[----:B------:R-:W-:Y:S02]  /*d6d0*/  IMAD R0, R0, c[0x0][0x4d0], RZ ;  /* 0x0001340000007a24 */ /* 0x000fe400078e02ff */
[----:B------:R-:W-:Y:S02]  /*d6e0*/  IMAD R5, R5, c[0x0][0x4d8], RZ ;  /* 0x0001360005057a24 */ /* 0x000fe400078e02ff */
[----:B------:R-:W-:Y:S01]  /*d6f0*/  IMAD R4, R227, c[0x0][0x4d4], R0 ;  /* 0x00013500e3047a24 */ /* 0x000fe200078e0200 */
[----:B------:R-:W-:Y:S01]  /*d700*/  MOV R0, R6 ;  /* 0x0000000600007202 */ /* 0x000fe20000000f00 */
[----:B------:R-:W-:-:S03]  /*d710*/  @P0 IMAD.HI.U32 R7, R6, c[0x0][0x4ec], RZ ;  /* 0x00013b0006070a27 */ /* 0x000fc600078e00ff */
[----:B------:R-:W-:Y:S02]  /*d720*/  IADD3 R3, R3, R4, RZ ;  /* 0x0000000403037210 */ /* 0x000fe40007ffe0ff */
[----:B------:R-:W-:Y:S01]  /*d730*/  @P0 SHF.R.U32.HI R0, RZ, c[0x0][0x4f0], R7 ;  /* 0x00013c00ff000a19 */ /* 0x000fe20000011607 */
[C---:B------:R-:W-:Y:S01]  /*d740*/  IMAD R7, R226.reuse, c[0x0][0x4dc], R5 ;  /* 0x00013700e2077a24 */ /* 0x040fe200078e0205 */
[----:B------:R-:W-:Y:S01]  /*d750*/  SHF.R.S32.HI R4, RZ, 0x1f, R228 ;  /* 0x0000001fff047819 */ /* 0x000fe200000114e4 */
[----:B------:R-:W-:Y:S01]  /*d760*/  IMAD.WIDE.U32 R2, R226, c[0x0][0x4d8], R2 ;  /* 0x00013600e2027a25 */ /* 0x000fe200078e0002 */
[----:B------:R-:W-:-:S04]  /*d770*/  IADD3 R5, -R0, RZ, RZ ;  /* 0x000000ff00057210 */ /* 0x000fc80007ffe1ff */
[----:B------:R-:W-:Y:S01]  /*d780*/  IADD3 R3, R3, R7, RZ ;  /* 0x0000000703037210 */ /* 0x000fe20007ffe0ff */
[----:B------:R-:W-:Y:S02]  /*d790*/  IMAD R7, R4, c[0x0][0x4e0], RZ ;  /* 0x0001380004077a24 */ /* 0x000fe400078e02ff */
[----:B------:R-:W-:Y:S02]  /*d7a0*/  IMAD R4, R5, c[0x0][0x4e8], R6 ;  /* 0x00013a0005047a24 */ /* 0x000fe400078e0206 */
[----:B------:R-:W-:-:S03]  /*d7b0*/  IMAD.WIDE.U32 R2, R228, c[0x0][0x4e0], R2 ;  /* 0x00013800e4027a25 */ /* 0x000fc600078e0002 */
[----:B------:R-:W-:Y:S01]  /*d7c0*/  SHF.R.S32.HI R5, RZ, 0x1f, R4 ;  /* 0x0000001fff057819 */ /* 0x000fe20000011404 */
[----:B------:R-:W-:Y:S01]  /*d7d0*/  IMAD R6, R228, c[0x0][0x4e4], R7 ;  /* 0x00013900e4067a24 */ /* 0x000fe200078e0207 */
[----:B------:R-:W-:Y:S02]  /*d7e0*/  SHF.R.S32.HI R7, RZ, 0x1f, R0 ;  /* 0x0000001fff077819 */ /* 0x000fe40000011400 */
[----:B------:R-:W-:Y:S01]  /*d7f0*/  IADD3 R2, P0, R0, R2, RZ ;  /* 0x0000000200027210 */ /* 0x000fe20007f1e0ff */
[----:B------:R-:W-:-:S03]  /*d800*/  IMAD R0, R5, c[0x0][0x4c8], RZ ;  /* 0x0001320005007a24 */ /* 0x000fc600078e02ff */
[----:B------:R-:W-:Y:S01]  /*d810*/  IADD3.X R3, R7, R3, R6, P0, !PT ;  /* 0x0000000307037210 */ /* 0x000fe200007fe406 */
[----:B------:R-:W-:-:S04]  /*d820*/  IMAD R0, R4, c[0x0][0x4cc], R0 ;  /* 0x0001330004007a24 */ /* 0x000fc800078e0200 */
[----:B------:R-:W-:-:S05]  /*d830*/  IMAD.WIDE.U32 R2, R4, c[0x0][0x4c8], R2 ;  /* 0x0001320004027a25 */ /* 0x000fca00078e0002 */
[----:B------:R-:W-:Y:S02]  /*d840*/  IADD3 R0, R3, R0, RZ ;  /* 0x0000000003007210 */ /* 0x000fe40007ffe0ff */
[----:B------:R-:W-:-:S04]  /*d850*/  LEA R4, P0, R2, c[0x0][0x4a8], 0x2 ;  /* 0x00012a0002047a11 */ /* 0x000fc800078010ff */
[----:B------:R-:W-:Y:S02]  /*d860*/  LEA.HI.X R5, R2, c[0x0][0x4ac], R0, 0x2, P0 ;  /* 0x00012b0002057a11 */ /* 0x000fe400000f1400 */
[----:B------:R-:W-:-:S05]  /*d870*/  MOV R0, 0xff800000 ;  /* 0xff80000000007802 */ /* 0x000fca0000000f00 */
[----:B------:R1:W-:Y:S02]  /*d880*/  STG.E [R4.64], R0 ;  /* 0x0000000004007986 */ /* 0x0003e4000c101906 */
.L_x_1079:
[----:B------:R-:W-:Y:S05]  /*d890*/  BSYNC B1 ;  /* 0x0000000000017941 */ /* 0x000fea0003800000 */
.L_x_1074:
[----:B-12---:R-:W2:Y:S02]  /*d8a0*/  LDL R0, [R1+0x4] ;  /* 0x0000040001007983 */ /* 0x006ea40000100800 */
[----:B--2---:R-:W-:-:S13]  /*d8b0*/  ISETP.NE.AND P0, PT, R0, RZ, PT ;  /* 0x000000ff0000720c */ /* 0x004fda0003f05270 */
[----:B------:R-:W-:Y:S01]  /*d8c0*/  @P0 WARPSYNC 0xffffffff ;  /* 0xffffffff00000948 */ /* 0x000fe20003800000 */
[----:B------:R-:W-:Y:S06]  /*d8d0*/  @P0 BAR.SYNC.DEFER_BLOCKING 0x5, 0x100 ;  /* 0x0144000000000b1d */ /* 0x000fec0000010000 */
[----:B------:R-:W1:Y:S04]  /*d8e0*/  @P0 LDS R236, [0x18100] ;  /* 0x01810000ffec0984 */ /* 0x000e680000000800 */
[----:B------:R-:W-:Y:S06]  /*d8f0*/  @P0 BAR.ARV 0x4, 0x100 ;  /* 0x0104000000000b1d */ /* 0x000fec0000002000 */
[----:B------:R-:W-:Y:S05]  /*d900*/  @P0 BRA `(.L_x_1080) ;  /* 0x0000007000000947 */ /* 0x000fea0003800000 */
[----:B------:R-:W-:Y:S05]  /*d910*/  BRA.DIV ~URZ, `(.L_x_1081) ;  /* 0x00001ca27f007947 */ /* 0x000fea000b800000 */
[----:B------:R2:W4:Y:S02]  /*d920*/  SHFL.IDX PT, R0, R17, RZ, 0x1f ;  /* 0x00001fff11007589 */ /* 0x00052400000e0000 */
.L_x_1106:
[----:B------:R-:W-:Y:S01]  /*d930*/  WARPSYNC 0xffffffff ;  /* 0xffffffff00007948 */ /* 0x000fe20003800000 */
[----:B------:R-:W-:Y:S01]  /*d940*/  BAR.SYNC.DEFER_BLOCKING 0x4, 0x100 ;  /* 0x0104000000007b1d */ /* 0x000fe20000010000 */
[----:B-1--4-:R-:W-:-:S05]  /*d950*/  MOV R236, R0 ;  /* 0x0000000000ec7202 */ /* 0x012fca0000000f00 */
[----:B------:R1:W-:Y:S04]  /*d960*/  @!P6 STS [0x18100], R17 ;  /* 0x01810011ff00e388 */ /* 0x0003e80000000800 */
[----:B------:R-:W-:Y:S06]  /*d970*/  BAR.ARV 0x5, 0x100 ;  /* 0x0144000000007b1d */ /* 0x000fec0000002000 */
.L_x_1080:
[----:B-1----:R-:W-:-:S13]  /*d980*/  ISETP.GE.AND P0, PT, R236, c[0x0][0x538], PT ;  /* 0x00014e00ec007a0c */ /* 0x002fda0003f06270 */
[----:B--2345:R-:W-:Y:S01]  /*d990*/  @P0 CALL.REL.NOINC `(.L_x_1082) ;  /* 0x0000001000000944 */ /* 0x03cfe20003c00000 */
[----:B------:R-:W-:Y:S05]  /*d9a0*/  BRA `(.L_x_1083) ;  /* 0xffff2f7000007947 */ /* 0x000fea000383ffff */
.L_x_1082:
[----:B------:R-:W-:Y:S05]  /*d9b0*/  EXIT ;  /* 0x000000000000794d */ /* 0x000fea0003800000 */
.L_x_1032:
[----:B------:R-:W-:Y:S01]  /*d9c0*/  IMAD.MOV.U32 R20, RZ, RZ, R9 ;  /* 0x000000ffff147224 */ /* 0x000fe200078e0009 */
[----:B------:R-:W-:Y:S01]  /*d9d0*/  MOV R3, RZ ;  /* 0x000000ff00037202 */ /* 0x000fe20000000f00 */
[----:B------:R-:W-:Y:S01]  /*d9e0*/  IMAD.MOV.U32 R0, RZ, RZ, 0x181f ;  /* 0x0000181fff007424 */ /* 0x000fe200078e00ff */
[----:B------:R-:W-:Y:S02]  /*d9f0*/  MOV R2, 0xda10 ;  /* 0x0000da1000027802 */ /* 0x000fe40000000f00 */
[----:B-----5:R-:W-:Y:S05]  /*da00*/  CALL.REL.NOINC `($__internal_17_$__cuda_sm70_shflsync_idx_p) ;  /* 0x00001c7000007944 */ /* 0x020fea0003c00000 */
[----:B------:R-:W-:Y:S01]  /*da10*/  MOV R8, R0 ;  /* 0x0000000000087202 */ /* 0x000fe20000000f00 */
[----:B------:R-:W-:Y:S05]  /*da20*/  BRA `(.L_x_1084) ;  /* 0xffff3b9000007947 */ /* 0x000fea000383ffff */
.L_x_1033:
[----:B------:R-:W-:Y:S01]  /*da30*/  IMAD.MOV.U32 R20, RZ, RZ, R11 ;  /* 0x000000ffff147224 */ /* 0x000fe200078e000b */
[----:B------:R-:W-:Y:S01]  /*da40*/  MOV R3, RZ ;  /* 0x000000ff00037202 */ /* 0x000fe20000000f00 */
[----:B------:R-:W-:Y:S01]  /*da50*/  IMAD.MOV.U32 R0, RZ, RZ, 0x181f ;  /* 0x0000181fff007424 */ /* 0x000fe200078e00ff */
[----:B------:R-:W-:Y:S02]  /*da60*/  MOV R2, 0xda80 ;  /* 0x0000da8000027802 */ /* 0x000fe40000000f00 */
[----:B-12--5:R-:W-:Y:S05]  /*da70*/  CALL.REL.NOINC `($__internal_17_$__cuda_sm70_shflsync_idx_p) ;  /* 0x00001c0000007944 */ /* 0x026fea0003c00000 */
[----:B------:R-:W-:Y:S05]  /*da80*/  BRA `(.L_x_1085) ;  /* 0xffff3b5000007947 */ /* 0x000fea000383ffff */
.L_x_1036:
[----:B------:R-:W-:Y:S01]  /*da90*/  IMAD.MOV.U32 R20, RZ, RZ, R9 ;  /* 0x000000ffff147224 */ /* 0x000fe200078e0009 */
[----:B--2---:R-:W-:Y:S01]  /*daa0*/  MOV R3, 0x1 ;  /* 0x0000000100037802 */ /* 0x004fe20000000f00 */
[----:B----4-:R-:W-:Y:S01]  /*dab0*/  IMAD.MOV.U32 R0, RZ, RZ, 0x181f ;  /* 0x0000181fff007424 */ /* 0x010fe200078e00ff */
[----:B------:R-:W-:-:S02]  /*dac0*/  MOV R2, 0xdae0 ;  /* 0x0000dae000027802 */ /* 0x000fc40000000f00 */
[----:B-1-3-5:R-:W-:Y:S05]  /*dad0*/  CALL.REL.NOINC `($__internal_17_$__cuda_sm70_shflsync_idx_p) ;  /* 0x00001ba000007944 */ /* 0x02afea0003c00000 */
[----:B------:R-:W-:Y:S01]  /*dae0*/  IMAD.MOV.U32 R8, RZ, RZ, R0 ;  /* 0x000000ffff087224 */ /* 0x000fe200078e0000 */
[----:B------:R-:W-:Y:S01]  /*daf0*/  MOV R3, 0x1 ;  /* 0x0000000100037802 */ /* 0x000fe20000000f00 */
[----:B------:R-:W-:Y:S01]  /*db00*/  IMAD.MOV.U32 R20, RZ, RZ, R11 ;  /* 0x000000ffff147224 */ /* 0x000fe200078e000b */
[----:B------:R-:W-:-:S02]  /*db10*/  MOV R0, 0x181f ;  /* 0x0000181f00007802 */ /* 0x000fc40000000f00 */
[----:B------:R-:W-:Y:S02]  /*db20*/  MOV R2, 0xdb40 ;  /* 0x0000db4000027802 */ /* 0x000fe40000000f00 */
[----:B------:R-:W-:Y:S05]  /*db30*/  CALL.REL.NOINC `($__internal_17_$__cuda_sm70_shflsync_idx_p) ;  /* 0x00001b4000007944 */ /* 0x000fea0003c00000 */
[----:B------:R-:W-:Y:S05]  /*db40*/  BRA `(.L_x_1086) ;  /* 0xffff3c2000007947 */ /* 0x000fea000383ffff */
.L_x_1039:
[----:B------:R-:W-:Y:S01]  /*db50*/  IMAD.MOV.U32 R20, RZ, RZ, R9 ;  /* 0x000000ffff147224 */ /* 0x000fe200078e0009 */
[----:B-1----:R-:W-:Y:S01]  /*db60*/  MOV R3, 0x2 ;  /* 0x0000000200037802 */ /* 0x002fe20000000f00 */
[----:B----4-:R-:W-:Y:S01]  /*db70*/  IMAD.MOV.U32 R0, RZ, RZ, 0x181f ;  /* 0x0000181fff007424 */ /* 0x010fe200078e00ff */
[----:B------:R-:W-:Y:S02]  /*db80*/  MOV R2, 0xdba0 ;  /* 0x0000dba000027802 */ /* 0x000fe40000000f00 */
[----:B--23-5:R-:W-:Y:S05]  /*db90*/  CALL.REL.NOINC `($__internal_17_$__cuda_sm70_shflsync_idx_p) ;  /* 0x00001ae000007944 */ /* 0x02cfea0003c00000 */
[----:B------:R-:W-:Y:S01]  /*dba0*/  MOV R8, R0 ;  /* 0x0000000000087202 */ /* 0x000fe20000000f00 */
[----:B------:R-:W-:Y:S05]  /*dbb0*/  BRA `(.L_x_1087) ;  /* 0xffff3d1000007947 */ /* 0x000fea000383ffff */
.L_x_1040:
[----:B------:R-:W-:Y:S01]  /*dbc0*/  IMAD.MOV.U32 R20, RZ, RZ, R11 ;  /* 0x000000ffff147224 */ /* 0x000fe200078e000b */
[----:B------:R-:W-:Y:S01]  /*dbd0*/  MOV R3, 0x2 ;  /* 0x0000000200037802 */ /* 0x000fe20000000f00 */
[----:B----4-:R-:W-:Y:S01]  /*dbe0*/  IMAD.MOV.U32 R0, RZ, RZ, 0x181f ;  /* 0x0000181fff007424 */ /* 0x010fe200078e00ff */
[----:B------:R-:W-:Y:S02]  /*dbf0*/  MOV R2, 0xdc10 ;  /* 0x0000dc1000027802 */ /* 0x000fe40000000f00 */
[----:B-123-5:R-:W-:Y:S05]  /*dc00*/  CALL.REL.NOINC `($__internal_17_$__cuda_sm70_shflsync_idx_p) ;  /* 0x00001a7000007944 */ /* 0x02efea0003c00000 */
[----:B------:R-:W-:Y:S05]  /*dc10*/  BRA `(.L_x_1088) ;  /* 0xffff3cd000007947 */ /* 0x000fea000383ffff */
.L_x_1043:
[----:B------:R-:W-:Y:S01]  /*dc20*/  IMAD.MOV.U32 R20, RZ, RZ, R9 ;  /* 0x000000ffff147224 */ /* 0x000fe200078e0009 */
[----:B-1----:R-:W-:Y:S01]  /*dc30*/  MOV R3, 0x3 ;  /* 0x0000000300037802 */ /* 0x002fe20000000f00 */
[----:B------:R-:W-:Y:S01]  /*dc40*/  IMAD.MOV.U32 R0, RZ, RZ, 0x181f ;  /* 0x0000181fff007424 */ /* 0x000fe200078e00ff */
[----:B------:R-:W-:-:S02]  /*dc50*/  MOV R2, 0xdc70 ;  /* 0x0000dc7000027802 */ /* 0x000fc40000000f00 */
[----:B--2345:R-:W-:Y:S05]  /*dc60*/  CALL.REL.NOINC `($__internal_17_$__cuda_sm70_shflsync_idx_p) ;  /* 0x00001a1000007944 */ /* 0x03cfea0003c00000 */
[----:B------:R-:W-:Y:S01]  /*dc70*/  IMAD.MOV.U32 R8, RZ, RZ, R0 ;  /* 0x000000ffff087224 */ /* 0x000fe200078e0000 */
[----:B------:R-:W-:Y:S01]  /*dc80*/  MOV R3, 0x3 ;  /* 0x0000000300037802 */ /* 0x000fe20000000f00 */
[----:B------:R-:W-:Y:S01]  /*dc90*/  IMAD.MOV.U32 R20, RZ, RZ, R11 ;  /* 0x000000ffff147224 */ /* 0x000fe200078e000b */
[----:B------:R-:W-:-:S02]  /*dca0*/  MOV R0, 0x181f ;  /* 0x0000181f00007802 */ /* 0x000fc40000000f00 */
[----:B------:R-:W-:Y:S02]  /*dcb0*/  MOV R2, 0xdcd0 ;  /* 0x0000dcd000027802 */ /* 0x000fe40000000f00 */
[----:B------:R-:W-:Y:S05]  /*dcc0*/  CALL.REL.NOINC `($__internal_17_$__cuda_sm70_shflsync_idx_p) ;  /* 0x000019b000007944 */ /* 0x000fea0003c00000 */
[----:B------:R-:W-:Y:S05]  /*dcd0*/  BRA `(.L_x_1089) ;  /* 0xffff3d8000007947 */ /* 0x000fea000383ffff */
.L_x_1046:
[----:B------:R-:W-:Y:S01]  /*dce0*/  IMAD.MOV.U32 R20, RZ, RZ, R5 ;  /* 0x000000ffff147224 */ /* 0x000fe200078e0005 */
[----:B------:R-:W-:Y:S01]  /*dcf0*/  MOV R3, RZ ;  /* 0x000000ff00037202 */ /* 0x000fe20000000f00 */
[----:B------:R-:W-:Y:S01]  /*dd00*/  IMAD.MOV.U32 R0, RZ, RZ, 0x181f ;  /* 0x0000181fff007424 */ /* 0x000fe200078e00ff */
[----:B------:R-:W-:Y:S02]  /*dd10*/  MOV R2, 0xdd30 ;  /* 0x0000dd3000027802 */ /* 0x000fe40000000f00 */
[----:B------:R-:W-:Y:S05]  /*dd20*/  CALL.REL.NOINC `($__internal_17_$__cuda_sm70_shflsync_idx_p) ;  /* 0x0000195000007944 */ /* 0x000fea0003c00000 */
[----:B------:R-:W-:Y:S01]  /*dd30*/  MOV R4, R0 ;  /* 0x0000000000047202 */ /* 0x000fe20000000f00 */
[----:B------:R-:W-:Y:S05]  /*dd40*/  BRA `(.L_x_1090) ;  /* 0xffff57b000007947 */ /* 0x000fea000383ffff */
.L_x_1047:
[----:B------:R-:W-:Y:S01]  /*dd50*/  IMAD.MOV.U32 R20, RZ, RZ, R12 ;  /* 0x000000ffff147224 */ /* 0x000fe200078e000c */
[----:B------:R-:W-:Y:S01]  /*dd60*/  MOV R3, RZ ;  /* 0x000000ff00037202 */ /* 0x000fe20000000f00 */
[----:B------:R-:W-:Y:S01]  /*dd70*/  IMAD.MOV.U32 R0, RZ, RZ, 0x181f ;  /* 0x0000181fff007424 */ /* 0x000fe200078e00ff */
[----:B------:R-:W-:Y:S02]  /*dd80*/  MOV R2, 0xdda0 ;  /* 0x0000dda000027802 */ /* 0x000fe40000000f00 */
[----:B-12---:R-:W-:Y:S05]  /*dd90*/  CALL.REL.NOINC `($__internal_17_$__cuda_sm70_shflsync_idx_p) ;  /* 0x000018e000007944 */ /* 0x006fea0003c00000 */
[C---:B------:R-:W-:Y:S01]  /*dda0*/  IADD3 R8, P0, R0.reuse, R107, RZ ;  /* 0x0000006b00087210 */ /* 0x040fe20007f1e0ff */
[----:B------:R-:W-:Y:S01]  /*ddb0*/  IMAD.MOV.U32 R20, RZ, RZ, R5 ;  /* 0x000000ffff147224 */ /* 0x000fe200078e0005 */
[----:B------:R-:W-:Y:S02]  /*ddc0*/  IADD3 R6, P6, R0, R108, RZ ;  /* 0x0000006c00067210 */ /* 0x000fe40007fde0ff */
[----:B------:R-:W-:Y:S01]  /*ddd0*/  ISETP.GE.AND P5, PT, R197, c[0x0][0x1d4], PT ;  /* 0x00007500c5007a0c */ /* 0x000fe20003fa6270 */
[----:B------:R-:W-:Y:S01]  /*dde0*/  IMAD.X R9, R4, 0x1, R101, P0 ;  /* 0x0000000104097824 */ /* 0x000fe200000e0665 */
[----:B------:R-:W-:Y:S01]  /*ddf0*/  ISETP.GE.AND P2, PT, R208, c[0x0][0x1d4], PT ;  /* 0x00007500d0007a0c */ /* 0x000fe20003f46270 */
[----:B------:R-:W-:Y:S01]  /*de00*/  IMAD.X R7, R4, 0x1, R104, P6 ;  /* 0x0000000104077824 */ /* 0x000fe200030e0668 */
[----:B------:R-:W-:-:S02]  /*de10*/  ISETP.GE.AND P0, PT, R207, c[0x0][0x1d4], PT ;  /* 0x00007500cf007a0c */ /* 0x000fc40003f06270 */
        /* <DEDUP_REMOVED lines=14> */
[----:B-1----:R-:W-:Y:S05]  /*df00*/  CALL.REL.NOINC `($__internal_17_$__cuda_sm70_shflsync_idx_p) ;  /* 0x0000177000007944 */ /* 0x002fea0003c00000 */
[----:B------:R-:W-:Y:S01]  /*df10*/  IMAD.MOV.U32 R4, RZ, RZ, R0 ;  /* 0x000000ffff047224 */ /* 0x000fe200078e0000 */
[----:B------:R-:W-:Y:S01]  /*df20*/  MOV R3, 0x1 ;  /* 0x0000000100037802 */ /* 0x000fe20000000f00 */
[----:B------:R-:W-:Y:S01]  /*df30*/  IMAD.MOV.U32 R20, RZ, RZ, R12 ;  /* 0x000000ffff147224 */ /* 0x000fe200078e000c */
[----:B------:R-:W-:-:S02]  /*df40*/  MOV R0, 0x181f ;  /* 0x0000181f00007802 */ /* 0x000fc40000000f00 */
[----:B------:R-:W-:Y:S02]  /*df50*/  MOV R2, 0xdf70 ;  /* 0x0000df7000027802 */ /* 0x000fe40000000f00 */
[----:B------:R-:W-:Y:S05]  /*df60*/  CALL.REL.NOINC `($__internal_17_$__cuda_sm70_shflsync_idx_p) ;  /* 0x0000171000007944 */ /* 0x000fea0003c00000 */
[----:B------:R-:W-:Y:S05]  /*df70*/  BRA `(.L_x_1091) ;  /* 0xffff56d000007947 */ /* 0x000fea000383ffff */
.L_x_1048:
[----:B------:R-:W-:Y:S01]  /*df80*/  IMAD.MOV.U32 R20, RZ, RZ, R4 ;  /* 0x000000ffff147224 */ /* 0x000fe200078e0004 */
[----:B------:R-:W-:Y:S01]  /*df90*/  MOV R3, RZ ;  /* 0x000000ff00037202 */ /* 0x000fe20000000f00 */
[----:B------:R-:W-:Y:S01]  /*dfa0*/  IMAD.MOV.U32 R0, RZ, RZ, 0x1c1f ;  /* 0x00001c1fff007424 */ /* 0x000fe200078e00ff */
[----:B------:R-:W-:Y:S02]  /*dfb0*/  MOV R2, 0xdfd0 ;  /* 0x0000dfd000027802 */ /* 0x000fe40000000f00 */
[----:B------:R-:W-:Y:S05]  /*dfc0*/  CALL.REL.NOINC `($__internal_17_$__cuda_sm70_shflsync_idx_p) ;  /* 0x000016b000007944 */ /* 0x000fea0003c00000 */
[----:B------:R-:W-:Y:S05]  /*dfd0*/  BRA `(.L_x_1092) ;  /* 0xffff58b000007947 */ /* 0x000fea000383ffff */
.L_x_1049:
[----:B------:R-:W-:Y:S01]  /*dfe0*/  IMAD.MOV.U32 R20, RZ, RZ, R4 ;  /* 0x000000ffff147224 */ /* 0x000fe200078e0004 */
[----:B------:R-:W-:Y:S01]  /*dff0*/  MOV R3, 0x1 ;  /* 0x0000000100037802 */ /* 0x000fe20000000f00 */
[----:B------:R-:W-:Y:S01]  /*e000*/  IMAD.MOV.U32 R0, RZ, RZ, 0x1c1f ;  /* 0x00001c1fff007424 */ /* 0x000fe200078e00ff */
[----:B------:R-:W-:Y:S02]  /*e010*/  MOV R2, 0xe030 ;  /* 0x0000e03000027802 */ /* 0x000fe40000000f00 */
[----:B-1----:R-:W-:Y:S05]  /*e020*/  CALL.REL.NOINC `($__internal_17_$__cuda_sm70_shflsync_idx_p) ;  /* 0x0000165000007944 */ /* 0x002fea0003c00000 */
[----:B------:R-:W-:Y:S01]  /*e030*/  IMAD.IADD R0, R5, 0x1, R0 ;  /* 0x0000000105007824 */ /* 0x000fe200078e0200 */
[----:B------:R-:W-:-:S04]  /*e040*/  FMNMX.FTZ R2, R8, R9, !PT ;  /* 0x0000000908027209 */ /* 0x000fc80007810000 */
[----:B------:R-:W-:Y:S02]  /*e050*/  IMNMX R0, R6, R0, PT ;  /* 0x0000000006007217 */ /* 0x000fe40003800200 */
[----:B------:R-:W-:Y:S02]  /*e060*/  FMNMX.FTZ R2, R11, R2, !PT ;  /* 0x000000020b027209 */ /* 0x000fe40007810000 */
[C---:B------:R-:W-:Y:S02]  /*e070*/  ISETP.GT.AND P5, PT, R0.reuse, RZ, PT ;  /* 0x000000ff0000720c */ /* 0x040fe40003fa4270 */
[C---:B------:R-:W-:Y:S02]  /*e080*/  ISETP.GT.AND P2, PT, R0.reuse, 0x1, PT ;  /* 0x000000010000780c */ /* 0x040fe40003f44270 */
[----:B------:R-:W-:Y:S02]  /*e090*/  ISETP.GT.AND P0, PT, R0, 0x8, PT ;  /* 0x000000080000780c */ /* 0x000fe40003f04270 */
[----:B------:R-:W-:-:S02]  /*e0a0*/  FSEL R5, R77, -INF , P5 ;  /* 0xff8000004d057808 */ /* 0x000fc40002800000 */
[----:B------:R-:W-:Y:S02]  /*e0b0*/  FSEL R6, R67, -INF , P2 ;  /* 0xff80000043067808 */ /* 0x000fe40001000000 */
[----:B------:R-:W-:Y:S02]  /*e0c0*/  ISETP.GT.AND P2, PT, R0, 0x9, PT ;  /* 0x000000090000780c */ /* 0x000fe40003f44270 */
[----:B------:R-:W-:Y:S02]  /*e0d0*/  FSEL R7, R66, -INF , P0 ;  /* 0xff80000042077808 */ /* 0x000fe40000000000 */
[----:B------:R-:W-:Y:S02]  /*e0e0*/  FMNMX.FTZ R3, R5, R6, !PT ;  /* 0x0000000605037209 */ /* 0x000fe40007810000 */
[----:B------:R-:W-:Y:S02]  /*e0f0*/  FMNMX.FTZ R100, R13, R2, !PT ;  /* 0x000000020d647209 */ /* 0x000fe40007810000 */
[----:B------:R-:W-:-:S02]  /*e100*/  ISETP.GT.AND P0, PT, R0, 0x10, PT ;  /* 0x000000100000780c */ /* 0x000fc40003f04270 */
[----:B------:R-:W-:Y:S02]  /*e110*/  FSEL R10, R65, -INF , P2 ;  /* 0xff800000410a7808 */ /* 0x000fe40001000000 */
[----:B------:R-:W-:Y:S02]  /*e120*/  FMNMX.FTZ R2, R7, R3, !PT ;  /* 0x0000000307027209 */ /* 0x000fe40007810000 */
[----:B------:R-:W-:Y:S02]  /*e130*/  FMNMX.FTZ R100, R15, R100, !PT ;  /* 0x000000640f647209 */ /* 0x000fe40007810000 */
[----:B------:R-:W-:Y:S02]  /*e140*/  ISETP.GT.AND P2, PT, R0, 0x11, PT ;  /* 0x000000110000780c */ /* 0x000fe40003f44270 */
[----:B------:R-:W-:Y:S02]  /*e150*/  FSEL R14, R53, -INF , P0 ;  /* 0xff800000350e7808 */ /* 0x000fe40000000000 */
[----:B------:R-:W-:-:S02]  /*e160*/  FMNMX.FTZ R2, R10, R2, !PT ;  /* 0x000000020a027209 */ /* 0x000fc40007810000 */
[----:B------:R-:W-:Y:S02]  /*e170*/  FMNMX.FTZ R100, R21, R100, !PT ;  /* 0x0000006415647209 */ /* 0x000fe40007810000 */
        /* <DEDUP_REMOVED lines=36> */
[----:B------:R-:W-:Y:S01]  /*e3c0*/  ISETP.GT.AND P2, PT, R0, 0x39, PT ;  /* 0x000000390000780c */ /* 0x000fe20003f44270 */
[----:B------:R-:W-:Y:S01]  /*e3d0*/  IMAD.MOV.U32 R0, RZ, RZ, 0x2 ;  /* 0x00000002ff007424 */ /* 0x000fe200078e00ff */
[----:B------:R-:W-:Y:S02]  /*e3e0*/  FSEL R101, R27, -INF , P0 ;  /* 0xff8000001b657808 */ /* 0x000fe40000000000 */
[----:B------:R-:W-:Y:S02]  /*e3f0*/  FMNMX.FTZ R12, R156, R12, !PT ;  /* 0x0000000c9c0c7209 */ /* 0x000fe40007810000 */
[----:B------:R-:W-:Y:S02]  /*e400*/  FMNMX.FTZ R100, R158, R100, !PT ;  /* 0x000000649e647209 */ /* 0x000fe40007810000 */
[----:B------:R-:W-:-:S02]  /*e410*/  FSEL R102, R26, -INF , P2 ;  /* 0xff8000001a667808 */ /* 0x000fc40001000000 */
[----:B------:R-:W-:Y:S01]  /*e420*/  FMNMX.FTZ R12, R101, R12, !PT ;  /* 0x0000000c650c7209 */ /* 0x000fe20007810000 */
[----:B------:R-:W-:Y:S01]  /*e430*/  IMAD.MOV.U32 R4, RZ, RZ, R100 ;  /* 0x000000ffff047224 */ /* 0x000fe200078e0064 */
[----:B------:R-:W-:Y:S02]  /*e440*/  MOV R2, 0xe470 ;  /* 0x0000e47000027802 */ /* 0x000fe40000000f00 */
[----:B------:R-:W-:Y:S02]  /*e450*/  FMNMX.FTZ R12, R102, R12, !PT ;  /* 0x0000000c660c7209 */ /* 0x000fe40007810000 */
[----:B------:R-:W-:Y:S05]  /*e460*/  CALL.REL.NOINC `($__internal_16_$__cuda_sm70_shflsync_bfly_p) ;  /* 0x000011b000007944 */ /* 0x000fea0003c00000 */
[----:B------:R-:W-:Y:S01]  /*e470*/  FMNMX.FTZ R100, R100, R0, !PT ;  /* 0x0000000064647209 */ /* 0x000fe20007810000 */
[----:B------:R-:W-:Y:S01]  /*e480*/  IMAD.MOV.U32 R0, RZ, RZ, 0x1 ;  /* 0x00000001ff007424 */ /* 0x000fe200078e00ff */
[----:B------:R-:W-:-:S03]  /*e490*/  MOV R2, 0xe4c0 ;  /* 0x0000e4c000027802 */ /* 0x000fc60000000f00 */
[----:B------:R-:W-:Y:S02]  /*e4a0*/  IMAD.MOV.U32 R4, RZ, RZ, R100 ;  /* 0x000000ffff047224 */ /* 0x000fe400078e0064 */
[----:B------:R-:W-:Y:S05]  /*e4b0*/  CALL.REL.NOINC `($__internal_16_$__cuda_sm70_shflsync_bfly_p) ;  /* 0x0000116000007944 */ /* 0x000fea0003c00000 */
[----:B------:R-:W-:Y:S01]  /*e4c0*/  FMNMX.FTZ R100, R100, R0, !PT ;  /* 0x0000000064647209 */ /* 0x000fe20007810000 */
[----:B------:R-:W-:Y:S01]  /*e4d0*/  IMAD.MOV.U32 R4, RZ, RZ, R12 ;  /* 0x000000ffff047224 */ /* 0x000fe200078e000c */
[----:B------:R-:W-:Y:S01]  /*e4e0*/  MOV R2, 0xe510 ;  /* 0x0000e51000027802 */ /* 0x000fe20000000f00 */
[----:B------:R-:W-:Y:S02]  /*e4f0*/  IMAD.MOV.U32 R0, RZ, RZ, 0x2 ;  /* 0x00000002ff007424 */ /* 0x000fe400078e00ff */
[----:B------:R-:W-:Y:S05]  /*e500*/  CALL.REL.NOINC `($__internal_16_$__cuda_sm70_shflsync_bfly_p) ;  /* 0x0000111000007944 */ /* 0x000fea0003c00000 */
[----:B------:R-:W-:Y:S01]  /*e510*/  FMNMX.FTZ R12, R12, R0, !PT ;  /* 0x000000000c0c7209 */ /* 0x000fe20007810000 */
[----:B------:R-:W-:Y:S01]  /*e520*/  IMAD.MOV.U32 R0, RZ, RZ, 0x1 ;  /* 0x00000001ff007424 */ /* 0x000fe200078e00ff */
[----:B------:R-:W-:-:S03]  /*e530*/  MOV R2, 0xe560 ;  /* 0x0000e56000027802 */ /* 0x000fc60000000f00 */
[----:B------:R-:W-:Y:S02]  /*e540*/  IMAD.MOV.U32 R4, RZ, RZ, R12 ;  /* 0x000000ffff047224 */ /* 0x000fe400078e000c */
[----:B------:R-:W-:Y:S05]  /*e550*/  CALL.REL.NOINC `($__internal_16_$__cuda_sm70_shflsync_bfly_p) ;  /* 0x000010c000007944 */ /* 0x000fea0003c00000 */
[----:B------:R-:W-:Y:S01]  /*e560*/  MOV R3, R0 ;  /* 0x0000000000037202 */ /* 0x000fe20000000f00 */
[----:B------:R-:W-:Y:S05]  /*e570*/  BRA `(.L_x_1093) ;  /* 0xffff59c000007947 */ /* 0x000fea000383ffff */
.L_x_1053:
[----:B------:R-:W-:Y:S01]  /*e580*/  MOV R3, RZ ;  /* 0x000000ff00037202 */ /* 0x000fe20000000f00 */
[----:B------:R-:W-:Y:S01]  /*e590*/  IMAD.MOV.U32 R20, RZ, RZ, R5 ;  /* 0x000000ffff147224 */ /* 0x000fe200078e0005 */
[----:B------:R-:W-:Y:S01]  /*e5a0*/  MOV R2, 0xe5d0 ;  /* 0x0000e5d000027802 */ /* 0x000fe20000000f00 */
[----:B------:R-:W-:Y:S02]  /*e5b0*/  IMAD.MOV.U32 R0, RZ, RZ, 0x181f ;  /* 0x0000181fff007424 */ /* 0x000fe400078e00ff */
[----:B-1234-:R-:W-:Y:S05]  /*e5c0*/  CALL.REL.NOINC `($__internal_17_$__cuda_sm70_shflsync_idx_p) ;  /* 0x000010b000007944 */ /* 0x01efea0003c00000 */
[----:B------:R-:W-:Y:S01]  /*e5d0*/  MOV R4, R0 ;  /* 0x0000000000047202 */ /* 0x000fe20000000f00 */
[----:B------:R-:W-:-:S05]  /*e5e0*/  BRA `(.L_x_1094) ;  /* 0xffff6d4000007947 */ /* 0x000fca000383ffff */
.L_x_1054:
[----:B------:R-:W-:Y:S01]  /*e5f0*/  MOV R3, RZ ;  /* 0x000000ff00037202 */ /* 0x000fe20000000f00 */
[----:B------:R-:W-:Y:S01]  /*e600*/  IMAD.MOV.U32 R20, RZ, RZ, R12 ;  /* 0x000000ffff147224 */ /* 0x000fe200078e000c */
[----:B------:R-:W-:Y:S01]  /*e610*/  MOV R2, 0xe640 ;  /* 0x0000e64000027802 */ /* 0x000fe20000000f00 */
[----:B------:R-:W-:Y:S02]  /*e620*/  IMAD.MOV.U32 R0, RZ, RZ, 0x181f ;  /* 0x0000181fff007424 */ /* 0x000fe400078e00ff */
[----:B-1234-:R-:W-:Y:S05]  /*e630*/  CALL.REL.NOINC `($__internal_17_$__cuda_sm70_shflsync_idx_p) ;  /* 0x0000104000007944 */ /* 0x01efea0003c00000 */
[----:B------:R-:W-:Y:S01]  /*e640*/  ISETP.GE.AND P6, PT, R197, c[0x0][0x1d4], PT ;  /* 0x00007500c5007a0c */ /* 0x000fe20003fc6270 */
[----:B------:R-:W-:Y:S01]  /*e650*/  IMAD.MOV.U32 R20, RZ, RZ, R5 ;  /* 0x000000ffff147224 */ /* 0x000fe200078e0005 */
[----:B------:R-:W-:Y:S02]  /*e660*/  IADD3 R2, P0, R0, R21, RZ ;  /* 0x0000001500027210 */ /* 0x000fe40007f1e0ff */
[----:B------:R-:W-:Y:S02]  /*e670*/  ISETP.GE.AND P5, PT, R208, c[0x0][0x1d4], PT ;  /* 0x00007500d0007a0c */ /* 0x000fe40003fa6270 */
[----:B------:R-:W-:Y:S01]  /*e680*/  IADD3 R6, P2, R0, R22, RZ ;  /* 0x0000001600067210 */ /* 0x000fe20007f5e0ff */
[C---:B------:R-:W-:Y:S01]  /*e690*/  IMAD.X R3, R4.reuse, 0x1, R13, P0 ;  /* 0x0000000104037824 */ /* 0x040fe200000e060d */
[----:B------:R-:W-:Y:S02]  /*e6a0*/  ISETP.GE.AND P0, PT, R207, c[0x0][0x1d4], PT ;  /* 0x00007500cf007a0c */ /* 0x000fe40003f06270 */
[----:B------:R-:W-:Y:S01]  /*e6b0*/  SEL R5, RZ, 0x10, P6 ;  /* 0x00000010ff057807 */ /* 0x000fe20003000000 */
[----:B------:R-:W-:Y:S02]  /*e6c0*/  IMAD.X R7, R4, 0x1, R14, P2 ;  /* 0x0000000104077824 */ /* 0x000fe400010e060e */
[----:B------:R-:W-:Y:S01]  /*e6d0*/  @!PT LDS RZ, [RZ] ;  /* 0x00000000fffff984 */ /* 0x000fe20000000800 */
[----:B------:R-:W-:Y:S01]  /*e6e0*/  @!PT LDS RZ, [RZ] ;  /* 0x00000000fffff984 */ /* 0x000fe20000000800 */
[----:B------:R-:W-:Y:S01]  /*e6f0*/  @!PT LDS RZ, [RZ] ;  /* 0x00000000fffff984 */ /* 0x000fe20000000800 */
[----:B------:R1:W-:Y:S04]  /*e700*/  LDGSTS.E.BYPASS.LTC128B.128 [R182+0x100], [R2.64], !P6 ;  /* 0x0010000002b67fae */ /* 0x0003e8000f101d46 */
[----:B------:R2:W-:Y:S01]  /*e710*/  LDGSTS.E.BYPASS.LTC128B.128 [R182+0x2100], [R6.64], !P5 ;  /* 0x0210000006b67fae */ /* 0x0005e2000e901d46 */
[----:B-1----:R-:W-:Y:S01]  /*e720*/  IADD3 R2, P2, R0, R23, RZ ;  /* 0x0000001700027210 */ /* 0x002fe20007f5e0ff */
[----:B------:R-:W-:Y:S01]  /*e730*/  IMAD.MOV.U32 R0, RZ, RZ, 0x181f ;  /* 0x0000181fff007424 */ /* 0x000fe200078e00ff */
[----:B--2---:R-:W-:Y:S03]  /*e740*/  SEL R6, RZ, 0x10, P5 ;  /* 0x00000010ff067807 */ /* 0x004fe60002800000 */
[----:B------:R-:W-:Y:S01]  /*e750*/  IMAD.X R3, R4, 0x1, R15, P2 ;  /* 0x0000000104037824 */ /* 0x000fe200010e060f */
[----:B------:R-:W-:Y:S04]  /*e760*/  SEL R7, RZ, 0x10, P0 ;  /* 0x00000010ff077807 */ /* 0x000fe80000000000 */
[----:B------:R1:W-:Y:S02]  /*e770*/  LDGSTS.E.BYPASS.LTC128B.128 [R182+0x4100], [R2.64], !P0 ;  /* 0x0410000002b67fae */ /* 0x0003e4000c101d46 */
[----:B-1----:R-:W-:Y:S01]  /*e780*/  MOV R2, 0xe7b0 ;  /* 0x0000e7b000027802 */ /* 0x002fe20000000f00 */
[----:B------:R-:W-:Y:S02]  /*e790*/  IMAD.MOV.U32 R3, RZ, RZ, 0x1 ;  /* 0x00000001ff037424 */ /* 0x000fe400078e00ff */
[----:B------:R-:W-:Y:S05]  /*e7a0*/  CALL.REL.NOINC `($__internal_17_$__cuda_sm70_shflsync_idx_p) ;  /* 0x00000ed000007944 */ /* 0x000fea0003c00000 */
[----:B------:R-:W-:Y:S01]  /*e7b0*/  MOV R3, 0x1 ;  /* 0x0000000100037802 */ /* 0x000fe20000000f00 */
[----:B------:R-:W-:Y:S01]  /*e7c0*/  IMAD.MOV.U32 R4, RZ, RZ, R0 ;  /* 0x000000ffff047224 */ /* 0x000fe200078e0000 */
[----:B------:R-:W-:Y:S01]  /*e7d0*/  MOV R0, 0x181f ;  /* 0x0000181f00007802 */ /* 0x000fe20000000f00 */
[----:B------:R-:W-:Y:S01]  /*e7e0*/  IMAD.MOV.U32 R20, RZ, RZ, R12 ;  /* 0x000000ffff147224 */ /* 0x000fe200078e000c */
[----:B------:R-:W-:Y:S02]  /*e7f0*/  MOV R2, 0xe810 ;  /* 0x0000e81000027802 */ /* 0x000fe40000000f00 */
[----:B------:R-:W-:Y:S05]  /*e800*/  CALL.REL.NOINC `($__internal_17_$__cuda_sm70_shflsync_idx_p) ;  /* 0x00000e7000007944 */ /* 0x000fea0003c00000 */
[----:B------:R-:W-:-:S05]  /*e810*/  BRA `(.L_x_1095) ;  /* 0xffff6c6000007947 */ /* 0x000fca000383ffff */
.L_x_1057:
[----:B------:R-:W-:Y:S01]  /*e820*/  MOV R3, RZ ;  /* 0x000000ff00037202 */ /* 0x000fe20000000f00 */
[----:B------:R-:W-:Y:S01]  /*e830*/  IMAD.MOV.U32 R20, RZ, RZ, R5 ;  /* 0x000000ffff147224 */ /* 0x000fe200078e0005 */
[----:B------:R-:W-:Y:S01]  /*e840*/  MOV R2, 0xe870 ;  /* 0x0000e87000027802 */ /* 0x000fe20000000f00 */
[----:B------:R-:W-:Y:S02]  /*e850*/  IMAD.MOV.U32 R0, RZ, RZ, 0x181f ;  /* 0x0000181fff007424 */ /* 0x000fe400078e00ff */
[----:B------:R-:W-:Y:S05]  /*e860*/  CALL.REL.NOINC `($__internal_17_$__cuda_sm70_shflsync_idx_p) ;  /* 0x00000e1000007944 */ /* 0x000fea0003c00000 */
[----:B------:R-:W-:Y:S01]  /*e870*/  MOV R4, R0 ;  /* 0x0000000000047202 */ /* 0x000fe20000000f00 */
[----:B------:R-:W-:-:S05]  /*e880*/  BRA `(.L_x_1096) ;  /* 0xffff7d5000007947 */ /* 0x000fca000383ffff */
.L_x_1058:
[----:B------:R-:W-:Y:S01]  /*e890*/  MOV R3, RZ ;  /* 0x000000ff00037202 */ /* 0x000fe20000000f00 */
[----:B------:R-:W-:Y:S01]  /*e8a0*/  IMAD.MOV.U32 R20, RZ, RZ, R8 ;  /* 0x000000ffff147224 */ /* 0x000fe200078e0008 */
[----:B------:R-:W-:Y:S01]  /*e8b0*/  MOV R2, 0xe8e0 ;  /* 0x0000e8e000027802 */ /* 0x000fe20000000f00 */
[----:B------:R-:W-:Y:S02]  /*e8c0*/  IMAD.MOV.U32 R0, RZ, RZ, 0x181f ;  /* 0x0000181fff007424 */ /* 0x000fe400078e00ff */
[----:B-12---:R-:W-:Y:S05]  /*e8d0*/  CALL.REL.NOINC `($__internal_17_$__cuda_sm70_shflsync_idx_p) ;  /* 0x00000da000007944 */ /* 0x006fea0003c00000 */
        /* <DEDUP_REMOVED lines=30> */
.L_x_1059:
[----:B------:R-:W-:Y:S01]  /*eac0*/  MOV R3, RZ ;  /* 0x000000ff00037202 */ /* 0x000fe20000000f00 */
[----:B------:R-:W-:Y:S01]  /*ead0*/  IMAD.MOV.U32 R20, RZ, RZ, R4 ;  /* 0x000000ffff147224 */ /* 0x000fe200078e0004 */
[----:B------:R-:W-:Y:S01]  /*eae0*/  MOV R2, 0xeb10 ;  /* 0x0000eb1000027802 */ /* 0x000fe20000000f00 */
[----:B------:R-:W-:Y:S02]  /*eaf0*/  IMAD.MOV.U32 R0, RZ, RZ, 0x1c1f ;  /* 0x00001c1fff007424 */ /* 0x000fe400078e00ff */
[----:B------:R-:W-:Y:S05]  /*eb00*/  CALL.REL.NOINC `($__internal_17_$__cuda_sm70_shflsync_idx_p) ;  /* 0x00000b7000007944 */ /* 0x000fea0003c00000 */
[----:B------:R-:W-:-:S05]  /*eb10*/  BRA `(.L_x_1098) ;  /* 0xffff7e3000007947 */ /* 0x000fca000383ffff */
.L_x_1060:
[----:B------:R-:W-:Y:S01]  /*eb20*/  MOV R3, 0x1 ;  /* 0x0000000100037802 */ /* 0x000fe20000000f00 */
[----:B------:R-:W-:Y:S01]  /*eb30*/  IMAD.MOV.U32 R20, RZ, RZ, R4 ;  /* 0x000000ffff147224 */ /* 0x000fe200078e0004 */
[----:B------:R-:W-:Y:S01]  /*eb40*/  MOV R2, 0xeb70 ;  /* 0x0000eb7000027802 */ /* 0x000fe20000000f00 */
[----:B------:R-:W-:Y:S02]  /*eb50*/  IMAD.MOV.U32 R0, RZ, RZ, 0x1c1f ;  /* 0x00001c1fff007424 */ /* 0x000fe400078e00ff */
[----:B-1----:R-:W-:Y:S05]  /*eb60*/  CALL.REL.NOINC `($__internal_17_$__cuda_sm70_shflsync_idx_p) ;  /* 0x00000b1000007944 */ /* 0x002fea0003c00000 */
[----:B------:R-:W-:Y:S05]  /*eb70*/  IMAD.IADD R0, R5, 0x1, R0 ;  /* 0x0000000105007824 */ /* 0x000fea00078e0200 */
[C---:B------:R-:W-:Y:S02]  /*eb80*/  ISETP.GT.AND P6, PT, R0.reuse, RZ, PT ;  /* 0x000000ff0000720c */ /* 0x040fe40003fc4270 */
[C---:B------:R-:W-:Y:S02]  /*eb90*/  ISETP.GT.AND P5, PT, R0.reuse, 0x1, PT ;  /* 0x000000010000780c */ /* 0x040fe40003fa4270 */
[C---:B------:R-:W-:Y:S02]  /*eba0*/  ISETP.GT.AND P2, PT, R0.reuse, 0x8, PT ;  /* 0x000000080000780c */ /* 0x040fe40003f44270 */
        /* <DEDUP_REMOVED lines=48> */
[----:B------:R-:W-:Y:S02]  /*eeb0*/  FSEL R192, R30, -INF , P6 ;  /* 0xff8000001ec07808 */ /* 0x000fe40003000000 */
[----:B------:R-:W-:Y:S02]  /*eec0*/  FMNMX.FTZ R13, R157, R2, !PT ;  /* 0x000000029d0d7209 */ /* 0x000fe40007810000 */
[----:B------:R-:W-:Y:S01]  /*eed0*/  FMNMX.FTZ R4, R190, R0, !PT ;  /* 0x00000000be047209 */ /* 0x000fe20007810000 */
[----:B------:R-:W-:Y:S01]  /*eee0*/  IMAD.MOV.U32 R0, RZ, RZ, 0x2 ;  /* 0x00000002ff007424 */ /* 0x000fe200078e00ff */
[----:B------:R-:W-:Y:S02]  /*eef0*/  FSEL R194, R31, -INF , P5 ;  /* 0xff8000001fc27808 */ /* 0x000fe40002800000 */
[----:B------:R-:W-:Y:S02]  /*ef00*/  FMNMX.FTZ R13, R192, R13, !PT ;  /* 0x0000000dc00d7209 */ /* 0x000fe40007810000 */
[----:B------:R-:W-:Y:S02]  /*ef10*/  FMNMX.FTZ R4, R189, R4, !PT ;  /* 0x00000004bd047209 */ /* 0x000fe40007810000 */
[----:B------:R-:W-:Y:S02]  /*ef20*/  FSEL R195, R34, -INF , P2 ;  /* 0xff80000022c37808 */ /* 0x000fe40001000000 */
[----:B------:R-:W-:Y:S02]  /*ef30*/  FMNMX.FTZ R13, R194, R13, !PT ;  /* 0x0000000dc20d7209 */ /* 0x000fe40007810000 */
[----:B------:R-:W-:Y:S02]  /*ef40*/  FMNMX.FTZ R4, R188, R4, !PT ;  /* 0x00000004bc047209 */ /* 0x000fe40007810000 */
[----:B------:R-:W-:Y:S02]  /*ef50*/  FSEL R193, R35, -INF , P0 ;  /* 0xff80000023c17808 */ /* 0x000fe40000000000 */
[----:B------:R-:W-:Y:S02]  /*ef60*/  FMNMX.FTZ R13, R195, R13, !PT ;  /* 0x0000000dc30d7209 */ /* 0x000fe40007810000 */
[----:B------:R-:W-:Y:S02]  /*ef70*/  FMNMX.FTZ R4, R187, R4, !PT ;  /* 0x00000004bb047209 */ /* 0x000fe40007810000 */
[----:B------:R-:W-:Y:S02]  /*ef80*/  FMNMX.FTZ R13, R193, R13, !PT ;  /* 0x0000000dc10d7209 */ /* 0x000fe40007810000 */
[----:B------:R-:W-:Y:S02]  /*ef90*/  MOV R2, 0xefb0 ;  /* 0x0000efb000027802 */ /* 0x000fe40000000f00 */
[----:B------:R-:W-:Y:S05]  /*efa0*/  CALL.REL.NOINC `($__internal_16_$__cuda_sm70_shflsync_bfly_p) ;  /* 0x0000067000007944 */ /* 0x000fea0003c00000 */
[----:B------:R-:W-:Y:S01]  /*efb0*/  FMNMX.FTZ R4, R4, R0, !PT ;  /* 0x0000000004047209 */ /* 0x000fe20007810000 */
[----:B------:R-:W-:Y:S01]  /*efc0*/  IMAD.MOV.U32 R0, RZ, RZ, 0x1 ;  /* 0x00000001ff007424 */ /* 0x000fe200078e00ff */
[----:B------:R-:W-:Y:S02]  /*efd0*/  MOV R2, 0xeff0 ;  /* 0x0000eff000027802 */ /* 0x000fe40000000f00 */
        /* <DEDUP_REMOVED lines=8> */
[----:B------:R-:W-:Y:S02]  /*f060*/  MOV R2, 0xf080 ;  /* 0x0000f08000027802 */ /* 0x000fe40000000f00 */
[----:B------:R-:W-:Y:S05]  /*f070*/  CALL.REL.NOINC `($__internal_16_$__cuda_sm70_shflsync_bfly_p) ;  /* 0x000005a000007944 */ /* 0x000fea0003c00000 */
[----:B------:R-:W-:-:S05]  /*f080*/  BRA `(.L_x_1099) ;  /* 0xffff7f7000007947 */ /* 0x000fca000383ffff */
.L_x_1063:
[----:B------:R-:W-:Y:S01]  /*f090*/  MOV R0, 0x181f ;  /* 0x0000181f00007802 */ /* 0x000fe20000000f00 */
[----:B------:R-:W-:Y:S01]  /*f0a0*/  IMAD.MOV.U32 R3, RZ, RZ, RZ ;  /* 0x000000ffff037224 */ /* 0x000fe200078e00ff */
[----:B------:R-:W-:Y:S02]  /*f0b0*/  MOV R2, 0xf0d0 ;  /* 0x0000f0d000027802 */ /* 0x000fe40000000f00 */
[----:B-1234-:R-:W-:Y:S05]  /*f0c0*/  CALL.REL.NOINC `($__internal_17_$__cuda_sm70_shflsync_idx_p) ;  /* 0x000005b000007944 */ /* 0x01efea0003c00000 */
[----:B------:R-:W-:-:S05]  /*f0d0*/  BRA `(.L_x_1100) ;  /* 0xffff992000007947 */ /* 0x000fca000383ffff */
.L_x_1066:
[----:B------:R-:W-:Y:S01]  /*f0e0*/  MOV R3, RZ ;  /* 0x000000ff00037202 */ /* 0x000fe20000000f00 */
[----:B------:R-:W-:Y:S01]  /*f0f0*/  IMAD.MOV.U32 R20, RZ, RZ, R5 ;  /* 0x000000ffff147224 */ /* 0x000fe200078e0005 */
[----:B------:R-:W-:Y:S01]  /*f100*/  MOV R2, 0xf130 ;  /* 0x0000f13000027802 */ /* 0x000fe20000000f00 */
[----:B------:R-:W-:Y:S02]  /*f110*/  IMAD.MOV.U32 R0, RZ, RZ, 0x181f ;  /* 0x0000181fff007424 */ /* 0x000fe400078e00ff */
[----:B-1----:R-:W-:Y:S05]  /*f120*/  CALL.REL.NOINC `($__internal_17_$__cuda_sm70_shflsync_idx_p) ;  /* 0x0000055000007944 */ /* 0x002fea0003c00000 */
[----:B------:R-:W-:Y:S01]  /*f130*/  MOV R4, R0 ;  /* 0x0000000000047202 */ /* 0x000fe20000000f00 */
[----:B------:R-:W-:-:S05]  /*f140*/  BRA `(.L_x_1101) ;  /* 0xffffaae000007947 */ /* 0x000fca000383ffff */
.L_x_1067:
[----:B------:R-:W-:Y:S01]  /*f150*/  MOV R3, RZ ;  /* 0x000000ff00037202 */ /* 0x000fe20000000f00 */
[----:B------:R-:W-:Y:S01]  /*f160*/  IMAD.MOV.U32 R20, RZ, RZ, R8 ;  /* 0x000000ffff147224 */ /* 0x000fe200078e0008 */
[----:B------:R-:W-:Y:S01]  /*f170*/  MOV R2, 0xf1a0 ;  /* 0x0000f1a000027802 */ /* 0x000fe20000000f00 */
[----:B------:R-:W-:Y:S02]  /*f180*/  IMAD.MOV.U32 R0, RZ, RZ, 0x181f ;  /* 0x0000181fff007424 */ /* 0x000fe400078e00ff */
[----:B-123--:R-:W-:Y:S05]  /*f190*/  CALL.REL.NOINC `($__internal_17_$__cuda_sm70_shflsync_idx_p) ;  /* 0x000004e000007944 */ /* 0x00efea0003c00000 */
[C---:B------:R-:W-:Y:S01]  /*f1a0*/  IADD3 R2, -R100.reuse, 0x10, RZ ;  /* 0x0000001064027810 */ /* 0x040fe20007ffe1ff */
[----:B------:R-:W-:Y:S01]  /*f1b0*/  IMAD.MOV.U32 R20, RZ, RZ, R5 ;  /* 0x000000ffff147224 */ /* 0x000fe200078e0005 */
        /* <DEDUP_REMOVED lines=17> */
[----:B--2---:R-:W-:Y:S05]  /*f2d0*/  CALL.REL.NOINC `($__internal_17_$__cuda_sm70_shflsync_idx_p) ;  /* 0x000003a000007944 */ /* 0x004fea0003c00000 */
[----:B------:R-:W-:Y:S01]  /*f2e0*/  MOV R3, 0x1 ;  /* 0x0000000100037802 */ /* 0x000fe20000000f00 */
[----:B------:R-:W-:Y:S01]  /*f2f0*/  IMAD.MOV.U32 R4, RZ, RZ, R0 ;  /* 0x000000ffff047224 */ /* 0x000fe200078e0000 */
[----:B------:R-:W-:Y:S01]  /*f300*/  MOV R0, 0x181f ;  /* 0x0000181f00007802 */ /* 0x000fe20000000f00 */
[----:B------:R-:W-:Y:S01]  /*f310*/  IMAD.MOV.U32 R20, RZ, RZ, R8 ;  /* 0x000000ffff147224 */ /* 0x000fe200078e0008 */
[----:B------:R-:W-:Y:S02]  /*f320*/  MOV R2, 0xf340 ;  /* 0x0000f34000027802 */ /* 0x000fe40000000f00 */
[----:B------:R-:W-:Y:S05]  /*f330*/  CALL.REL.NOINC `($__internal_17_$__cuda_sm70_shflsync_idx_p) ;  /* 0x0000034000007944 */ /* 0x000fea0003c00000 */
[----:B------:R-:W-:-:S05]  /*f340*/  BRA `(.L_x_1102) ;  /* 0xffffaa0000007947 */ /* 0x000fca000383ffff */
.L_x_1068:
[----:B------:R-:W-:Y:S02]  /*f350*/  MOV R0, 0x2 ;  /* 0x0000000200007802 */ /* 0x000fe40000000f00 */
        /* <DEDUP_REMOVED lines=16> */
.L_x_1070:
[----:B------:R-:W-:Y:S01]  /*f460*/  IMAD.MOV.U32 R4, RZ, RZ, R205 ;  /* 0x000000ffff047224 */ /* 0x000fe200078e00cd */
[----:B------:R-:W-:-:S02]  /*f470*/  MOV R0, 0x2 ;  /* 0x0000000200007802 */ /* 0x000fc40000000f00 */
[----:B------:R-:W-:Y:S02]  /*f480*/  MOV R2, 0xf4a0 ;  /* 0x0000f4a000027802 */ /* 0x000fe40000000f00 */
[----:B------:R-:W-:Y:S05]  /*f490*/  CALL.REL.NOINC `($__internal_16_$__cuda_sm70_shflsync_bfly_p) ;  /* 0x0000018000007944 */ /* 0x000fea0003c00000 */
[----:B------:R-:W-:Y:S01]  /*f4a0*/  MOV R5, R0 ;  /* 0x0000000000057202 */ /* 0x000fe20000000f00 */
[----:B------:R-:W-:Y:S05]  /*f4b0*/  BRA `(.L_x_1104) ;  /* 0xffffc36000007947 */ /* 0x000fea000383ffff */
.L_x_1071:
[----:B------:R-:W-:Y:S01]  /*f4c0*/  IMAD.MOV.U32 R4, RZ, RZ, R5 ;  /* 0x000000ffff047224 */ /* 0x000fe200078e0005 */
[----:B------:R-:W-:Y:S02]  /*f4d0*/  MOV R0, 0x1 ;  /* 0x0000000100007802 */ /* 0x000fe40000000f00 */
[----:B------:R-:W-:Y:S02]  /*f4e0*/  MOV R2, 0xf500 ;  /* 0x0000f50000027802 */ /* 0x000fe40000000f00 */
[----:B-1----:R-:W-:Y:S05]  /*f4f0*/  CALL.REL.NOINC `($__internal_16_$__cuda_sm70_shflsync_bfly_p) ;  /* 0x0000012000007944 */ /* 0x002fea0003c00000 */
[----:B------:R-:W-:Y:S01]  /*f500*/  FADD.FTZ R5, R5, R0 ;  /* 0x0000000005057221 */ /* 0x000fe20000010000 */
[----:B------:R-:W-:Y:S02]  /*f510*/  MOV R4, R206 ;  /* 0x000000ce00047202 */ /* 0x000fe40000000f00 */
[----:B------:R-:W-:Y:S02]  /*f520*/  MOV R0, 0x2 ;  /* 0x0000000200007802 */ /* 0x000fe40000000f00 */
[----:B------:R-:W-:Y:S02]  /*f530*/  MOV R2, 0xf550 ;  /* 0x0000f55000027802 */ /* 0x000fe40000000f00 */
[----:B------:R-:W-:Y:S05]  /*f540*/  CALL.REL.NOINC `($__internal_16_$__cuda_sm70_shflsync_bfly_p) ;  /* 0x000000d000007944 */ /* 0x000fea0003c00000 */
[----:B------:R-:W-:Y:S01]  /*f550*/  FADD.FTZ R206, R206, R0 ;  /* 0x00000000cece7221 */ /* 0x000fe20000010000 */
[----:B------:R-:W-:-:S02]  /*f560*/  MOV R0, 0x1 ;  /* 0x0000000100007802 */ /* 0x000fc40000000f00 */
[----:B------:R-:W-:Y:S02]  /*f570*/  MOV R2, 0xf5a0 ;  /* 0x0000f5a000027802 */ /* 0x000fe40000000f00 */
[----:B------:R-:W-:Y:S02]  /*f580*/  MOV R4, R206 ;  /* 0x000000ce00047202 */ /* 0x000fe40000000f00 */
[----:B------:R-:W-:Y:S05]  /*f590*/  CALL.REL.NOINC `($__internal_16_$__cuda_sm70_shflsync_bfly_p) ;  /* 0x0000008000007944 */ /* 0x000fea0003c00000 */
[----:B------:R-:W-:Y:S01]  /*f5a0*/  MOV R3, R0 ;  /* 0x0000000000037202 */ /* 0x000fe20000000f00 */
[----:B------:R-:W-:Y:S05]  /*f5b0*/  BRA `(.L_x_1105) ;  /* 0xffffc2d000007947 */ /* 0x000fea000383ffff */
.L_x_1081:
[----:B------:R-:W-:Y:S01]  /*f5c0*/  IMAD.MOV.U32 R20, RZ, RZ, R17 ;  /* 0x000000ffff147224 */ /* 0x000fe200078e0011 */
[----:B------:R-:W-:Y:S01]  /*f5d0*/  MOV R3, RZ ;  /* 0x000000ff00037202 */ /* 0x000fe20000000f00 */
[----:B------:R-:W-:Y:S01]  /*f5e0*/  IMAD.MOV.U32 R0, RZ, RZ, 0x1f ;  /* 0x0000001fff007424 */ /* 0x000fe200078e00ff */
[----:B---3--:R-:W-:Y:S02]  /*f5f0*/  MOV R2, 0xf610 ;  /* 0x0000f61000027802 */ /* 0x008fe40000000f00 */
[----:B-1--45:R-:W-:Y:S05]  /*f600*/  CALL.REL.NOINC `($__internal_17_$__cuda_sm70_shflsync_idx_p) ;  /* 0x0000007000007944 */ /* 0x032fea0003c00000 */
[----:B------:R-:W-:Y:S05]  /*f610*/  BRA `(.L_x_1106) ;  /* 0xffffe31000007947 */ /* 0x000fea000383ffff */
        .weak           $__internal_16_$__cuda_sm70_shflsync_bfly_p
        .type           $__internal_16_$__cuda_sm70_shflsync_bfly_p,@function
        .size           $__internal_16_$__cuda_sm70_shflsync_bfly_p,($__internal_17_$__cuda_sm70_shflsync_idx_p - $__internal_16_$__cuda_sm70_shflsync_bfly_p)
$__internal_16_$__cuda_sm70_shflsync_bfly_p:
[----:B------:R-:W-:Y:S02]  /*f620*/  MOV R16, 0xffffffff ;  /* 0xffffffff00107802 */ /* 0x000fe40000000f00 */
[----:B------:R-:W-:Y:S02]  /*f630*/  MOV R3, 0x1f ;  /* 0x0000001f00037802 */ /* 0x000fe40000000f00 */
[----:B------:R-:W-:Y:S04]  /*f640*/  WARPSYNC R16 ;  /* 0x0000001000007348 */ /* 0x000fe80003800000 */
[----:B------:R1:W2:Y:S02]  /*f650*/  SHFL.BFLY PT, R0, R4, R0, R3 ;  /* 0x0c00000004007389 */ /* 0x0002a400000e0003 */
[----:B-1----:R-:W-:-:S04]  /*f660*/  MOV R3, 0x0 ;  /* 0x0000000000037802 */ /* 0x002fc80000000f00 */
[----:B--2---:R-:W-:Y:S05]  /*f670*/  RET.REL.NODEC R2 `(_ZN7cutlass13device_kernelIN5flash19enable_sm80_to_sm89INS1_16FlashAttnFwdSm80INS1_25CollectiveMainloopFwdSm80ILi8ELi1ELb0EN4cute5tupleIJNS5_1CILi128EEENS7_ILi64EEENS7_ILi192EEEEEELi192ENS_10bfloat16_tEfNS_4arch4Sm80ELb1ELb0ELb1ELb0ELb1ELb0ELb1ELb1EEENS1_21CollectiveEpilogueFwdINS6_IJS8_SA_S9_EEENS6_IJNS7_ILi1EEESI_SI_EEESC_SE_Li256ELb0ELb1ELb1ELb0EEENS1_30DynamicPersistentTileSchedulerILi256ELi256ELb1ELb1ELb0EEEEEEEEEvNT_6ParamsE) ;  /* 0xffff098002007950 */ /* 0x004fea0003c3ffff */
        .weak           $__internal_17_$__cuda_sm70_shflsync_idx_p
        .type           $__internal_17_$__cuda_sm70_shflsync_idx_p,@function
        .size           $__internal_17_$__cuda_sm70_shflsync_idx_p,(.L_x_3128 - $__internal_17_$__cuda_sm70_shflsync_idx_p)
$__internal_17_$__cuda_sm70_shflsync_idx_p:
[----:B------:R-:W-:-:S04]  /*f680*/  MOV R198, 0xffffffff ;  /* 0xffffffff00c67802 */ /* 0x000fc80000000f00 */
[----:B------:R-:W-:Y:S04]  /*f690*/  WARPSYNC R198 ;  /* 0x000000c600007348 */ /* 0x000fe80003800000 */
[----:B------:R1:W2:Y:S02]  /*f6a0*/  SHFL.IDX PT, R0, R20, R3, R0 ;  /* 0x0000000314007389 */ /* 0x0002a400000e0000 */
[----:B-1----:R-:W-:-:S04]  /*f6b0*/  MOV R3, 0x0 ;  /* 0x0000000000037802 */ /* 0x002fc80000000f00 */
[----:B--2---:R-:W-:Y:S05]  /*f6c0*/  RET.REL.NODEC R2 `(_ZN7cutlass13device_kernelIN5flash19enable_sm80_to_sm89INS1_16FlashAttnFwdSm80INS1_25CollectiveMainloopFwdSm80ILi8ELi1ELb0EN4cute5tupleIJNS5_1CILi128EEENS7_ILi64EEENS7_ILi192EEEEEELi192ENS_10bfloat16_tEfNS_4arch4Sm80ELb1ELb0ELb1ELb0ELb1ELb0ELb1ELb1EEENS1_21CollectiveEpilogueFwdINS6_IJS8_SA_S9_EEENS6_IJNS7_ILi1EEESI_SI_EEESC_SE_Li256ELb0ELb1ELb1ELb0EEENS1_30DynamicPersistentTileSchedulerILi256ELi256ELb1ELb1ELb0EEEEEEEEEvNT_6ParamsE) ;  /* 0xffff093002007950 */ /* 0x004fea0003c3ffff */
.L_x_1107:
        /* <DEDUP_REMOVED lines=11> */
.L_x_3128:


//--------------------- .text._ZN7cutlass13device_kernelIN5flash19enable_sm80_to_sm89INS1_16FlashAttnFwdSm80INS1_25CollectiveMainloopFwdSm80ILi8ELi1ELb0EN4cute5tupleIJNS5_1CILi128EEENS7_ILi64EEENS7_ILi192EEEEEELi192ENS_10bfloat16_tEfNS_4arch4Sm80ELb1ELb0ELb1ELb1ELb1ELb0ELb1ELb1EEENS1_21CollectiveEpilogueFwdINS6_IJS8_SA_S9_EEENS6_IJNS7_ILi1EEESI_SI_EEESC_SE_Li256ELb1ELb1ELb1ELb0EEENS1_36VarlenDynamicPersistentTileSchedulerILi128ELi64ELi256ELi256ELb1ELb1ELb0ELb1ELb1ELb1EEEEEEEEEvNT_6ParamsE --------------------------
	.section	.text._ZN7cutlass13device_kernelIN5flash19enable_sm80_to_sm89INS1_16FlashAttnFwdSm80INS1_25CollectiveMainloopFwdSm80ILi8ELi1ELb0EN4cute5tupleIJNS5_1CILi128EEENS7_ILi64EEENS7_ILi192EEEEEELi192ENS_10bfloat16_tEfNS_4arch4Sm80ELb1ELb0ELb1ELb1ELb1ELb0ELb1ELb1EEENS1_21CollectiveEpilogueFwdINS6_IJS8_SA_S9_EEENS6_IJNS7_ILi1EEESI_SI_EEESC_SE_Li256ELb1ELb1ELb1ELb0EEENS1_36VarlenDynamicPersistentTileSchedulerILi128ELi64ELi256ELi256ELb1ELb1ELb0ELb1ELb1ELb1EEEEEEEEEvNT_6ParamsE,"ax",@progbits
	.sectioninfo	@"SHI_REGISTERS=255"
	.align	128
.text._ZN7cutlass13device_kernelIN5flash19enable_sm80_to_sm89INS1_16FlashAttnFwdSm80INS1_25CollectiveMainloopFwdSm80ILi8ELi1ELb0EN4cute5tupleIJNS5_1CILi128EEENS7_ILi64EEENS7_ILi192EEEEEELi192ENS_10bfloat16_tEfNS_4arch4Sm80ELb1ELb0ELb1ELb1ELb1ELb0ELb1ELb1EEENS1_21CollectiveEpilogueFwdINS6_IJS8_SA_S9_EEENS6_IJNS7_ILi1EEESI_SI_EEESC_SE_Li256ELb1ELb1ELb1ELb0EEENS1_36VarlenDynamicPersistentTileSchedulerILi128ELi64ELi256ELi256ELb1ELb1ELb0ELb1ELb1ELb1EEEEEEEEEvNT_6ParamsE:
        .type           _ZN7cutlass13device_kernelIN5flash19enable_sm80_to_sm89INS1_16FlashAttnFwdSm80INS1_25CollectiveMainloopFwdSm80ILi8ELi1ELb0EN4cute5tupleIJNS5_1CILi128EEENS7_ILi64EEENS7_ILi192EEEEEELi192ENS_10bfloat16_tEfNS_4arch4Sm80ELb1ELb0ELb1ELb1ELb1ELb0ELb1ELb1EEENS1_21CollectiveEpilogueFwdINS6_IJS8_SA_S9_EEENS6_IJNS7_ILi1EEESI_SI_EEESC_SE_Li256ELb1ELb1ELb1ELb0EEENS1_36VarlenDynamicPersistentTileSchedulerILi128ELi64ELi256ELi256ELb1ELb1ELb0ELb1ELb1ELb1EEEEEEEEEvNT_6ParamsE,@function
        .size           _ZN7cutlass13device_kernelIN5flash19enable_sm80_to_sm89INS1_16FlashAttnFwdSm80INS1_25CollectiveMainloopFwdSm80ILi8ELi1ELb0EN4cute5tupleIJNS5_1CILi128EEENS7_ILi64EEENS7_ILi192EEEEEELi192ENS_10bfloat16_tEfNS_4arch4Sm80ELb1ELb0ELb1ELb1ELb1ELb0ELb1ELb1EEENS1_21CollectiveEpilogueFwdINS6_IJS8_SA_S9_EEENS6_IJNS7_ILi1EEESI_SI_EEESC_SE_Li256ELb1ELb1ELb1ELb0EEENS1_36VarlenDynamicPersistentTileSchedulerILi128ELi64ELi256ELi256ELb1ELb1ELb0ELb1ELb1ELb1EEEEEEEEEvNT_6ParamsE,(.L_x_3131 - _ZN7cutlass13device_kernelIN5flash19enable_sm80_to_sm89INS1_16FlashAttnFwdSm80INS1_25CollectiveMainloopFwdSm80ILi8ELi1ELb0EN4cute5tupleIJNS5_1CILi128EEENS7_ILi64EEENS7_ILi192EEEEEELi192ENS_10bfloat16_tEfNS_4arch4Sm80ELb1ELb0ELb1ELb1ELb1ELb0ELb1ELb1EEENS1_21CollectiveEpilogueFwdINS6_IJS8_SA_S9_EEENS6_IJNS7_ILi1EEESI_SI_EEESC_SE_Li256ELb1ELb1ELb1ELb0EEENS1_36VarlenDynamicPersistentTileSchedulerILi128ELi64ELi256ELi256ELb1ELb1ELb0ELb1ELb1ELb1EEEEEEEEEvNT_6ParamsE)
        .other          _ZN7cutlass13device_kernelIN5flash19enable_sm80_to_sm89INS1_16FlashAttnFwdSm80INS1_25CollectiveMainloopFwdSm80ILi8ELi1ELb0EN4cute5tupleIJNS5_1CILi128EEENS7_ILi64EEENS7_ILi192EEEEEELi192ENS_10bfloat16_tEfNS_4arch4Sm80ELb1ELb0ELb1ELb1ELb1ELb0ELb1ELb1EEENS1_21CollectiveEpilogueFwdINS6_IJS8_SA_S9_EEENS6_IJNS7_ILi1EEESI_SI_EEESC_SE_Li256ELb1ELb1ELb1ELb0EEENS1_36VarlenDynamicPersistentTileSchedulerILi128ELi64ELi256ELi256ELb1ELb1ELb0ELb1ELb1ELb1EEEEEEEEEvNT_6ParamsE,@"STO_CUDA_ENTRY STV_DEFAULT"
_ZN7cutlass13device_kernelIN5flash19enable_sm80_to_sm89INS1_16FlashAttnFwdSm80INS1_25CollectiveMainloopFwdSm80ILi8ELi1ELb0EN4cute5tupleIJNS5_1CILi128EEENS7_ILi64EEENS7_ILi192EEEEEELi192ENS_10bfloat16_tEfNS_4arch4Sm80ELb1ELb0ELb1ELb1ELb1ELb0ELb1ELb1EEENS1_21CollectiveEpilogueFwdINS6_IJS8_SA_S9_EEENS6_IJNS7_ILi1EEESI_SI_EEESC_SE_Li256ELb1ELb1ELb1ELb0EEENS1_36VarlenDynamicPersistentTileSchedulerILi128ELi64ELi256ELi256ELb1ELb1ELb0ELb1ELb1ELb1EEEEEEEEEvNT_6ParamsE:
        /* <DEDUP_REMOVED lines=52> */
.L_x_1113:
        /* <DEDUP_REMOVED lines=11> */
[----:B------:R-:W3:Y:S04]  /*03f0*/  @!P0 LDG.E R9, [R4.64] ;  /* 0x0000000604098981 */ /* 0x000ee8000c1e1900 */
[----:B------:R-:W3:Y:S02]  /*0400*/  @!P0 LDG.E R8, [R2.64] ;  /* 0x0000000602088981 */ /* 0x000ee4000c1e1900 */
[----:B---3--:R-:W-:Y:S01]  /*0410*/  IMAD R5, R9, R8, RZ ;  /* 0x0000000809057224 */ /* 0x008fe200078e02ff */
[----:B------:R-:W-:Y:S05]  /*0420*/  BRA.DIV ~URZ, `(.L_x_1111) ;  /* 0x00010ff27f007947 */ /* 0x000fea000b800000 */
[----:B------:R1:W3:Y:S02]  /*0430*/  SHFL.UP PT, R0, R5, 0x1, RZ ;  /* 0x0420000005007989 */ /* 0x0002e400000e00ff */
.L_x_1230:
        /* <DEDUP_REMOVED lines=16> */
.L_x_1231:
[----:B---3--:R-:W-:-:S05]  /*0540*/  IMAD R0, R0, c[0x0][0x538], RZ ;  /* 0x00014e0000007a24 */ /* 0x008fca00078e02ff */
[----:B------:R-:W-:-:S04]  /*0550*/  IADD3 R6, R0, R6, RZ ;  /* 0x0000000600067210 */ /* 0x000fc80007ffe0ff */
[----:B------:R-:W-:-:S13]  /*0560*/  ISETP.GT.AND P0, PT, R6, UR4, PT ;  /* 0x0000000406007c0c */ /* 0x000fda000bf04270 */
[----:B-12---:R-:W-:Y:S05]  /*0570*/  @!P0 BRA `(.L_x_1113) ;  /* 0xfffffdc000008947 */ /* 0x006fea000383ffff */
.L_x_1109:
[----:B------:R-:W-:-:S05]  /*0580*/  IADD3 R10, -R0, R6, RZ ;  /* 0x00000006000a7210 */ /* 0x000fca0007ffe1ff */
[----:B------:R-:W-:-:S05]  /*0590*/  IMAD R0, R4, c[0x0][0x538], R10 ;  /* 0x00014e0004007a24 */ /* 0x000fca00078e020a */
[----:B------:R-:W-:Y:S01]  /*05a0*/  ISETP.GT.AND P0, PT, R0, UR4, PT ;  /* 0x0000000400007c0c */ /* 0x000fe2000bf04270 */
[----:B------:R-:W-:-:S12]  /*05b0*/  BRA.DIV ~URZ, `(.L_x_1114) ;  /* 0x000110827f007947 */ /* 0x000fd8000b800000 */
[----:B------:R-:W-:-:S04]  /*05c0*/  VOTE.ANY R6, PT, !P0 ;  /* 0x0000000000067806 */ /* 0x000fc800040e0100 */
.L_x_1232:
[----:B------:R-:W1:Y:S02]  /*05d0*/  POPC R0, R6 ;  /* 0x0000000600007309 */ /* 0x000e640000000000 */
[----:B-12---:R-:W-:Y:S01]  /*05e0*/  IADD3 R211, R0, R7, RZ ;  /* 0x0000000700d37210 */ /* 0x006fe20007ffe0ff */
[----:B------:R-:W-:Y:S05]  /*05f0*/  BRA.DIV ~URZ, `(.L_x_1115) ;  /* 0x000110927f007947 */ /* 0x000fea000b800000 */
[----:B------:R1:W2:Y:S01]  /*0600*/  SHFL.IDX PT, R209, R9, R0, 0x1f ;  /* 0x00001f0009d17589 */ /* 0x0002a200000e0000 */
[----:B------:R-:W-:-:S03]  /*0610*/  MOV R5, RZ ;  /* 0x000000ff00057202 */ /* 0x000fc60000000f00 */
[----:B------:R1:W3:Y:S04]  /*0620*/  SHFL.IDX PT, R9, R8, R0, 0x1f ;  /* 0x00001f0008097589 */ /* 0x0002e800000e0000 */
.L_x_1233:
[----:B------:R-:W-:Y:S01]  /*0630*/  ISETP.NE.AND P0, PT, R6, RZ, PT ;  /* 0x000000ff0600720c */ /* 0x000fe20003f05270 */
[----:B------:R-:W-:-:S12]  /*0640*/  BSSY B0, `(.L_x_1116) ;  /* 0x0000005000007945 */ /* 0x000fd80003800000 */
[----:B------:R-:W-:Y:S05]  /*0650*/  @!P0 BRA `(.L_x_1117) ;  /* 0x0000003000008947 */ /* 0x000fea0003800000 */
[----:B-1----:R-:W-:Y:S01]  /*0660*/  IADD3 R0, R0, -0x1, RZ ;  /* 0xffffffff00007810 */ /* 0x002fe20007ffe0ff */
[----:B------:R-:W-:Y:S05]  /*0670*/  BRA.DIV ~URZ, `(.L_x_1118) ;  /* 0x000110f27f007947 */ /* 0x000fea000b800000 */
[----:B------:R1:W4:Y:S02]  /*0680*/  SHFL.IDX PT, R5, R4, R0, 0x1f ;  /* 0x00001f0004057589 */ /* 0x00032400000e0000 */
.L_x_1117:
[----:B------:R-:W-:Y:S05]  /*0690*/  BSYNC B0 ;  /* 0x0000000000007941 */ /* 0x000fea0003800000 */
.L_x_1116:
        /* <DEDUP_REMOVED lines=67> */
.L_x_1120:
        /* <DEDUP_REMOVED lines=68> */
.L_x_1121:
[----:B------:R-:W-:Y:S05]  /*0f10*/  BSYNC B0 ;  /* 0x0000000000007941 */ /* 0x000fea0003800000 */
.L_x_1119:
[----:B------:R-:W-:-:S04]  /*0f20*/  LOP3.LUT R0, RZ, R0, RZ, 0x33, !PT ;  /* 0x00000000ff007212 */ /* 0x000fc800078e33ff */
[----:B------:R-:W-:Y:S01]  /*0f30*/  IADD3 R209, R0, R209, RZ ;  /* 0x000000d100d17210 */ /* 0x000fe20007ffe0ff */
[----:B------:R-:W-:Y:S05]  /*0f40*/  BRA `(.L_x_1122) ;  /* 0x0000004000007947 */ /* 0x000fea0003800000 */
.L_x_1110:
[----:B--2---:R-:W-:Y:S01]  /*0f50*/  IMAD.MOV.U32 R209, RZ, RZ, RZ ;  /* 0x000000ffffd17224 */ /* 0x004fe200078e00ff */
[----:B------:R-:W-:Y:S01]  /*0f60*/  MOV R210, RZ ;  /* 0x000000ff00d27202 */ /* 0x000fe20000000f00 */
[----:B------:R-:W-:Y:S01]  /*0f70*/  IMAD.U32 R208, RZ, RZ, UR4 ;  /* 0x00000004ffd07e24 */ /* 0x000fe2000f8e00ff */
[----:B------:R-:W-:Y:S02]  /*0f80*/  MOV R211, c[0x0][0x53c] ;  /* 0x00014f0000d37a02 */ /* 0x000fe40000000f00 */
.L_x_1122:
[----:B------:R-:W-:Y:S01]  /*0f90*/  ISETP.NE.AND P0, PT, R12, RZ, PT ;  /* 0x000000ff0c00720c */ /* 0x000fe20003f05270 */
[----:B------:R-:W-:-:S12]  /*0fa0*/  WARPSYNC 0xffffffff ;  /* 0xffffffff00007948 */ /* 0x000fd80003800000 */
[----:B------:R1:W-:Y:S04]  /*0fb0*/  @!P0 STS.128 [0x18100], R208 ;  /* 0x018100d0ff008388 */ /* 0x0003e80000000c00 */
[----:B------:R-:W-:Y:S06]  /*0fc0*/  BAR.ARV 0x5, 0x100 ;  /* 0x0144000000007b1d */ /* 0x000fec0000002000 */
.L_x_1108:
        /* <DEDUP_REMOVED lines=83> */
[----:B------:R-:W-:Y:S01]  /*1500*/  IADD3 R187, R182, 0x40, RZ ;  /* 0x00000040b6bb7810 */ /* 0x000fe20007ffe0ff */
[----:B------:R-:W-:Y:S01]  /*1510*/  IMAD.SHL.U32 R179, R11, 0x2, RZ ;  /* 0x000000020bb37824 */ /* 0x000fe200078e00ff */
[CC--:B------:R-:W-:Y:S01]  /*1520*/  IADD3 R3, R2.reuse, R4.reuse, R8 ;  /* 0x0000000402037210 */ /* 0x0c0fe20007ffe008 */
[----:B------:R-:W-:Y:S01]  /*1530*/  IMAD.MOV.U32 R8, RZ, RZ, 0x20 ;  /* 0x00000020ff087424 */ /* 0x000fe200078e00ff */
[----:B------:R-:W-:-:S02]  /*1540*/  LOP3.LUT R4, R2, R4, RZ, 0xfc, !PT ;  /* 0x0000000402047212 */ /* 0x000fc400078efcff */
[----:B------:R-:W-:Y:S02]  /*1550*/  LOP3.LUT R2, R12, 0x7ffffffc, RZ, 0xc0, !PT ;  /* 0x7ffffffc0c027812 */ /* 0x000fe400078ec0ff */
[----:B------:R-:W-:Y:S02]  /*1560*/  IADD3 R188, R182, 0x80, RZ ;  /* 0x00000080b6bc7810 */ /* 0x000fe40007ffe0ff */
[----:B------:R-:W-:Y:S01]  /*1570*/  SHF.R.S32.HI R5, RZ, 0x1f, R187 ;  /* 0x0000001fff057819 */ /* 0x000fe200000114bb */
[----:B------:R-:W-:Y:S01]  /*1580*/  IMAD.IADD R2, R16, 0x1, -R2 ;  /* 0x0000000110027824 */ /* 0x000fe200078e0a02 */
[----:B------:R-:W-:Y:S02]  /*1590*/  LEA R225, R7, 0x80, 0x1 ;  /* 0x0000008007e17811 */ /* 0x000fe400078e08ff */
[----:B------:R-:W-:Y:S01]  /*15a0*/  SEL R5, R8, 0xffffffe0, !P1 ;  /* 0xffffffe008057807 */ /* 0x000fe20004800000 */
[----:B------:R-:W-:Y:S01]  /*15b0*/  IMAD.SHL.U32 R206, R2, 0x2, RZ ;  /* 0x0000000202ce7824 */ /* 0x000fe200078e00ff */
[----:B------:R-:W-:-:S02]  /*15c0*/  SEL R2, R8, 0xffffffe0, !P4 ;  /* 0xffffffe008027807 */ /* 0x000fc40006000000 */
[----:B------:R-:W-:Y:S01]  /*15d0*/  SHF.R.S32.HI R6, RZ, 0x1f, R188 ;  /* 0x0000001fff067819 */ /* 0x000fe200000114bc */
[----:B------:R-:W-:Y:S01]  /*15e0*/  IMAD.IADD R228, R225, 0x1, R5 ;  /* 0x00000001e1e47824 */ /* 0x000fe200078e0205 */
        /* <DEDUP_REMOVED lines=9> */
[----:B------:R-:W-:Y:S02]  /*1680*/  SHF.R.S32.HI R7, RZ, 0x1f, R251 ;  /* 0x0000001fff077819 */ /* 0x000fe400000114fb */
[----:B------:R-:W-:-:S02]  /*1690*/  IADD3 R237, R206, 0x78, RZ ;  /* 0x00000078ceed7810 */ /* 0x000fc40007ffe0ff */
[C---:B------:R-:W-:Y:S02]  /*16a0*/  IADD3 R236, R206.reuse, 0x80, RZ ;  /* 0x00000080ceec7810 */ /* 0x040fe40007ffe0ff */
[----:B------:R-:W-:Y:S02]  /*16b0*/  SHF.R.S32.HI R8, RZ, 0x1f, R249 ;  /* 0x0000001fff087819 */ /* 0x000fe400000114f9 */
[----:B------:R-:W-:Y:S02]  /*16c0*/  SHF.R.S32.HI R7, RZ, 0x1f, R248 ;  /* 0x0000001fff077819 */ /* 0x000fe400000114f8 */
[C---:B------:R-:W-:Y:S02]  /*16d0*/  IADD3 R234, R206.reuse, 0x90, RZ ;  /* 0x00000090ceea7810 */ /* 0x040fe40007ffe0ff */
[----:B------:R-:W-:Y:S02]  /*16e0*/  IADD3 R233, R206, 0x98, RZ ;  /* 0x00000098cee97810 */ /* 0x000fe40007ffe0ff */
[----:B------:R-:W-:-:S02]  /*16f0*/  SHF.R.S32.HI R8, RZ, 0x1f, R246 ;  /* 0x0000001fff087819 */ /* 0x000fc400000114f6 */
[----:B------:R-:W-:Y:S02]  /*1700*/  SHF.R.S32.HI R7, RZ, 0x1f, R245 ;  /* 0x0000001fff077819 */ /* 0x000fe400000114f5 */
[----:B------:R-:W-:Y:S02]  /*1710*/  SEL R6, R10, 0xffffffc0, !P2 ;  /* 0xffffffc00a067807 */ /* 0x000fe40005000000 */
[C---:B------:R-:W-:Y:S02]  /*1720*/  IADD3 R231, R206.reuse, 0xa8, RZ ;  /* 0x000000a8cee77810 */ /* 0x040fe40007ffe0ff */
[----:B------:R-:W-:Y:S02]  /*1730*/  IADD3 R230, R206, 0xb0, RZ ;  /* 0x000000b0cee67810 */ /* 0x000fe40007ffe0ff */
[----:B------:R-:W-:Y:S02]  /*1740*/  SHF.R.S32.HI R8, RZ, 0x1f, R243 ;  /* 0x0000001fff087819 */ /* 0x000fe400000114f3 */
[----:B------:R-:W-:-:S02]  /*1750*/  SHF.R.S32.HI R7, RZ, 0x1f, R242 ;  /* 0x0000001fff077819 */ /* 0x000fc400000114f2 */
[----:B------:R-:W-:Y:S02]  /*1760*/  IADD3 R229, R206, 0xb8, RZ ;  /* 0x000000b8cee57810 */ /* 0x000fe40007ffe0ff */
[----:B------:R-:W-:Y:S02]  /*1770*/  SHF.R.S32.HI R8, RZ, 0x1f, R240 ;  /* 0x0000001fff087819 */ /* 0x000fe400000114f0 */
[----:B------:R-:W-:Y:S02]  /*1780*/  SHF.R.S32.HI R7, RZ, 0x1f, R239 ;  /* 0x0000001fff077819 */ /* 0x000fe400000114ef */
[----:B------:R-:W-:Y:S02]  /*1790*/  IADD3 R226, R225, -0x10, RZ ;  /* 0xfffffff0e1e27810 */ /* 0x000fe40007ffe0ff */
[----:B------:R-:W-:Y:S02]  /*17a0*/  SHF.R.S32.HI R8, RZ, 0x1f, R237 ;  /* 0x0000001fff087819 */ /* 0x000fe400000114ed */
[----:B------:R-:W-:-:S02]  /*17b0*/  SHF.R.S32.HI R7, RZ, 0x1f, R236 ;  /* 0x0000001fff077819 */ /* 0x000fc400000114ec */
[----:B------:R-:W-:Y:S02]  /*17c0*/  @P0 IADD3 R226, R225, 0x10, RZ ;  /* 0x00000010e1e20810 */ /* 0x000fe40007ffe0ff */
[----:B------:R-:W-:Y:S02]  /*17d0*/  SHF.R.S32.HI R8, RZ, 0x1f, R234 ;  /* 0x0000001fff087819 */ /* 0x000fe400000114ea */
        /* <DEDUP_REMOVED lines=8> */
[----:B------:R-:W-:Y:S01]  /*1860*/  LEA R173, R3, 0xc100, 0x1 ;  /* 0x0000c10003ad7811 */ /* 0x000fe200078e08ff */
[----:B------:R-:W-:Y:S01]  /*1870*/  IMAD.IADD R3, R6, 0x1, R226 ;  /* 0x0000000106037824 */ /* 0x000fe200078e02e2 */
[----:B------:R1:W-:Y:S01]  /*1880*/  STL [R1+0x8], R8 ;  /* 0x0000080801007387 */ /* 0x0003e20000100800 */
[----:B------:R-:W-:-:S02]  /*1890*/  IADD3 R250, R206, 0x10, RZ ;  /* 0x00000010cefa7810 */ /* 0x000fc40007ffe0ff */
[----:B------:R-:W-:Y:S01]  /*18a0*/  IADD3 R247, R206, 0x28, RZ ;  /* 0x00000028cef77810 */ /* 0x000fe20007ffe0ff */
[----:B------:R1:W-:Y:S01]  /*18b0*/  STL [R1+0x4], R7 ;  /* 0x0000040701007387 */ /* 0x0003e20000100800 */
[----:B------:R-:W-:Y:S01]  /*18c0*/  LEA R167, R4, 0x100, 0x1 ;  /* 0x0000010004a77811 */ /* 0x000fe200078e08ff */
[----:B------:R-:W-:Y:S01]  /*18d0*/  IMAD.IADD R174, R173, 0x1, R2 ;  /* 0x00000001adae7824 */ /* 0x000fe200078e0202 */
[C---:B------:R-:W-:Y:S01]  /*18e0*/  IADD3 R244, R206.reuse, 0x40, RZ ;  /* 0x00000040cef47810 */ /* 0x040fe20007ffe0ff */
[----:B------:R1:W-:Y:S01]  /*18f0*/  STL [R1], R3 ;  /* 0x0000000301007387 */ /* 0x0003e20000100800 */
[----:B------:R-:W-:Y:S01]  /*1900*/  IADD3 R241, R206, 0x58, RZ ;  /* 0x00000058cef17810 */ /* 0x000fe20007ffe0ff */
[----:B------:R-:W-:Y:S01]  /*1910*/  IMAD.IADD R168, R2, 0x1, R167 ;  /* 0x0000000102a87824 */ /* 0x000fe200078e02a7 */
[----:B------:R-:W-:Y:S02]  /*1920*/  LEA R164, R0, 0x6100, 0x1 ;  /* 0x0000610000a47811 */ /* 0x000fe400078e08ff */
[----:B------:R-:W-:-:S02]  /*1930*/  IADD3 R238, R206, 0x70, RZ ;  /* 0x00000070ceee7810 */ /* 0x000fc40007ffe0ff */
[----:B------:R-:W-:Y:S02]  /*1940*/  SHF.R.S32.HI R9, RZ, 0x1f, R250 ;  /* 0x0000001fff097819 */ /* 0x000fe400000114fa */
[----:B------:R-:W-:Y:S02]  /*1950*/  SEL R0, R10, 0xffffffc0, !P3 ;  /* 0xffffffc00a007807 */ /* 0x000fe40005800000 */
[C---:B------:R-:W-:Y:S02]  /*1960*/  IADD3 R235, R206.reuse, 0x88, RZ ;  /* 0x00000088ceeb7810 */ /* 0x040fe40007ffe0ff */
[----:B------:R-:W-:Y:S01]  /*1970*/  SHF.R.S32.HI R9, RZ, 0x1f, R247 ;  /* 0x0000001fff097819 */ /* 0x000fe200000114f7 */
[----:B------:R-:W-:Y:S01]  /*1980*/  IMAD.IADD R176, R173, 0x1, R0 ;  /* 0x00000001adb07824 */ /* 0x000fe200078e0200 */
        /* <DEDUP_REMOVED lines=9> */
[----:B-1----:R-:W-:Y:S02]  /*1a20*/  SHF.R.S32.HI R9, RZ, 0x1f, R232 ;  /* 0x0000001fff097819 */ /* 0x002fe400000114e8 */
.L_x_1229:
        /* <DEDUP_REMOVED lines=30> */
.L_x_1123:
[----:B------:R-:W-:-:S04]  /*1c10*/  ISETP.NE.U32.AND P1, PT, RZ, c[0x0][0x368], PT ;  /* 0x0000da00ff007a0c */ /* 0x000fc80003f25070 */
[----:B------:R-:W-:-:S13]  /*1c20*/  ISETP.NE.AND.EX P1, PT, RZ, c[0x0][0x36c], PT, P1 ;  /* 0x0000db00ff007a0c */ /* 0x000fda0003f25310 */
[----:B------:R-:W-:Y:S05]  /*1c30*/  @!P1 BRA `(.L_x_1124) ;  /* 0x0000004000009947 */ /* 0x000fea0003800000 */
[----:B-1----:R-:W-:-:S04]  /*1c40*/  IADD3 R2, P1, R220, c[0x0][0x368], RZ ;  /* 0x0000da00dc027a10 */ /* 0x002fc80007f3e0ff */
[----:B------:R-:W-:-:S05]  /*1c50*/  IADD3.X R3, R221, c[0x0][0x36c], RZ, P1, !PT ;  /* 0x0000db00dd037a10 */ /* 0x000fca0000ffe4ff */
[----:B------:R1:W5:Y:S01]  /*1c60*/  LDG.E R0, [R2.64] ;  /* 0x0000000602007981 */ /* 0x000362000c1e1900 */
[----:B------:R-:W-:Y:S05]  /*1c70*/  BRA `(.L_x_1125) ;  /* 0x0000008000007947 */ /* 0x000fea0003800000 */
.L_x_1124:
        /* <DEDUP_REMOVED lines=8> */
.L_x_1125:
[----:B-1----:R-:W-:Y:S01]  /*1d00*/  IMAD.MOV.U32 R2, RZ, RZ, c[0x0][0x2c4] ;  /* 0x0000b100ff027624 */ /* 0x002fe200078e00ff */
[----:B------:R-:W-:Y:S01]  /*1d10*/  BSSY B0, `(.L_x_1126) ;  /* 0x0000039000007945 */ /* 0x000fe20003800000 */
[----:B------:R-:W-:Y:S02]  /*1d20*/  IMAD.SHL.U32 R205, R209, 0x80, RZ ;  /* 0x00000080d1cd7824 */ /* 0x000fe400078e00ff */
[----:B-----5:R-:W-:Y:S01]  /*1d30*/  IMAD.IADD R203, R0, 0x1, -R193 ;  /* 0x0000000100cb7824 */ /* 0x020fe200078e0ac1 */
[----:B------:R-:W-:-:S02]  /*1d40*/  ISETP.NE.AND P4, PT, R2, 0x1, PT ;  /* 0x000000010200780c */ /* 0x000fc40003f85270 */
[----:B------:R-:W-:Y:S02]  /*1d50*/  IADD3 R2, R205, 0x7f, RZ ;  /* 0x0000007fcd027810 */ /* 0x000fe40007ffe0ff */
[----:B------:R-:W-:-:S03]  /*1d60*/  IADD3 R3, R203, 0x40, -R204 ;  /* 0x00000040cb037810 */ /* 0x000fc60007ffe8cc */
[----:B------:R-:W-:-:S06]  /*1d70*/  IMAD.MOV.U32 R0, RZ, RZ, R2 ;  /* 0x000000ffff007224 */ /* 0x000fcc00078e0002 */
[----:B------:R-:W-:Y:S01]  /*1d80*/  @P4 IMAD.HI.U32 R4, R2, c[0x0][0x2c8], RZ ;  /* 0x0000b20002044a27 */ /* 0x000fe200078e00ff */
[----:B------:R-:W-:-:S04]  /*1d90*/  IADD3 R2, R203, 0x3f, RZ ;  /* 0x0000003fcb027810 */ /* 0x000fc80007ffe0ff */
[----:B------:R-:W-:-:S05]  /*1da0*/  @P4 SHF.R.U32.HI R0, RZ, c[0x0][0x2cc], R4 ;  /* 0x0000b300ff004a19 */ /* 0x000fca0000011604 */
[----:B------:R-:W-:Y:S01]  /*1db0*/  IMAD.IADD R0, R3, 0x1, R0 ;  /* 0x0000000103007824 */ /* 0x000fe200078e0200 */
[----:B------:R-:W-:-:S04]  /*1dc0*/  SHF.R.S32.HI R3, RZ, 0x1f, R2 ;  /* 0x0000001fff037819 */ /* 0x000fc80000011402 */
[----:B------:R-:W-:Y:S02]  /*1dd0*/  SHF.R.S32.HI R4, RZ, 0x1f, R0 ;  /* 0x0000001fff047819 */ /* 0x000fe40000011400 */
[----:B------:R-:W-:Y:S02]  /*1de0*/  LEA.HI R2, R3, R2, RZ, 0x6 ;  /* 0x0000000203027211 */ /* 0x000fe400078f30ff */
[----:B------:R-:W-:Y:S02]  /*1df0*/  LEA.HI R0, R4, R0, RZ, 0x6 ;  /* 0x0000000004007211 */ /* 0x000fe400078f30ff */
[----:B------:R-:W-:Y:S02]  /*1e00*/  SHF.R.S32.HI R3, RZ, 0x6, R2 ;  /* 0x00000006ff037819 */ /* 0x000fe40000011402 */
[----:B------:R-:W-:Y:S02]  /*1e10*/  SHF.R.S32.HI R0, RZ, 0x6, R0 ;  /* 0x00000006ff007819 */ /* 0x000fe40000011400 */
[----:B------:R-:W-:-:S02]  /*1e20*/  LOP3.LUT R2, R210, 0xff000000, RZ, 0xc0, !PT ;  /* 0xff000000d2027812 */ /* 0x000fc400078ec0ff */
[----:B------:R-:W-:Y:S02]  /*1e30*/  IMNMX R8, R3, R0, PT ;  /* 0x0000000003087217 */ /* 0x000fe40003800200 */
[----:B------:R-:W-:Y:S02]  /*1e40*/  LOP3.LUT R4, R210, 0xff0000, RZ, 0xc0, !PT ;  /* 0x00ff0000d2047812 */ /* 0x000fe400078ec0ff */
[----:B------:R-:W-:Y:S02]  /*1e50*/  ISETP.GE.AND P1, PT, R8, 0x1, PT ;  /* 0x000000010800780c */ /* 0x000fe40003f26270 */
[----:B------:R-:W-:Y:S01]  /*1e60*/  SHF.R.U32.HI R0, RZ, 0x8, R2 ;  /* 0x00000008ff007819 */ /* 0x000fe20000011602 */
[----:B------:R-:W-:-:S03]  /*1e70*/  IMAD.MOV.U32 R2, RZ, RZ, RZ ;  /* 0x000000ffff027224 */ /* 0x000fc600078e00ff */
[----:B------:R-:W-:-:S04]  /*1e80*/  LEA.HI R0, R4, R0, RZ, 0x10 ;  /* 0x0000000004007211 */ /* 0x000fc800078f80ff */
[----:B------:R-:W-:Y:S02]  /*1e90*/  LOP3.LUT R223, R0, 0xff, RZ, 0xc0, !PT ;  /* 0x000000ff00df7812 */ /* 0x000fe400078ec0ff */
[----:B------:R-:W-:Y:S01]  /*1ea0*/  SHF.R.U32.HI R222, RZ, 0x10, R0 ;  /* 0x00000010ffde7819 */ /* 0x000fe20000011600 */
        /* <DEDUP_REMOVED lines=31> */
.L_x_1127:
[----:B------:R-:W-:Y:S05]  /*20a0*/  BSYNC B0 ;  /* 0x0000000000007941 */ /* 0x000fea0003800000 */
.L_x_1126:
        /* <DEDUP_REMOVED lines=61> */
[----:B------:R-:W-:Y:S01]  /*2480*/  IMAD.IADD R5, R190, 0x1, R205 ;  /* 0x00000001be057824 */ /* 0x000fe200078e02cd */
[----:B------:R-:W-:Y:S02]  /*2490*/  LOP3.LUT R14, R210, 0xffff, RZ, 0xc0, !PT ;  /* 0x0000ffffd20e7812 */ /* 0x000fe400078ec0ff */
[----:B------:R-:W-:Y:S01]  /*24a0*/  SEL R6, R224, RZ, !P0 ;  /* 0x000000ffe0067207 */ /* 0x000fe20004000000 */
[----:B------:R-:W-:Y:S01]  /*24b0*/  IMAD R0, R0, c[0x0][0x178], RZ ;  /* 0x00005e0000007a24 */ /* 0x000fe200078e02ff */
[----:B------:R-:W-:Y:S01]  /*24c0*/  SEL R4, R216, RZ, !P0 ;  /* 0x000000ffd8047207 */ /* 0x000fe20004000000 */
[----:B------:R-:W-:Y:S01]  /*24d0*/  @P4 IMAD.HI.U32 R7, R5, c[0x0][0x2c8], RZ ;  /* 0x0000b20005074a27 */ /* 0x000fe200078e00ff */
[----:B------:R-:W-:Y:S02]  /*24e0*/  ISETP.GE.AND P6, PT, R182, c[0x0][0x198], PT ;  /* 0x00006600b6007a0c */ /* 0x000fe40003fc6270 */
[----:B------:R-:W-:Y:S01]  /*24f0*/  ISETP.GE.AND P5, PT, R187, c[0x0][0x198], PT ;  /* 0x00006600bb007a0c */ /* 0x000fe20003fa6270 */
[----:B------:R-:W-:Y:S01]  /*2500*/  IMAD R0, R11, c[0x0][0x17c], R0 ;  /* 0x00005f000b007a24 */ /* 0x000fe200078e0200 */
[----:B------:R-:W-:Y:S01]  /*2510*/  ISETP.GE.AND P3, PT, R188, c[0x0][0x198], PT ;  /* 0x00006600bc007a0c */ /* 0x000fe20003f66270 */
[----:B------:R-:W-:Y:S01]  /*2520*/  IMAD R6, R6, c[0x0][0x1c0], RZ ;  /* 0x0000700006067a24 */ /* 0x000fe200078e02ff */
[----:B------:R-:W-:-:S03]  /*2530*/  IADD3 R100, R209, -0x1, RZ ;  /* 0xffffffffd1647810 */ /* 0x000fc60007ffe0ff */
[----:B------:R-:W-:Y:S02]  /*2540*/  IMAD R6, R4, c[0x0][0x1c4], R6 ;  /* 0x0000710004067a24 */ /* 0x000fe400078e0206 */
[----:B-1----:R-:W-:-:S04]  /*2550*/  IMAD.WIDE.U32 R2, R11, c[0x0][0x178], RZ ;  /* 0x00005e000b027a25 */ /* 0x002fc800078e00ff */
[----:B------:R-:W-:Y:S01]  /*2560*/  IMAD.IADD R3, R3, 0x1, R0 ;  /* 0x0000000103037824 */ /* 0x000fe200078e0200 */
        /* <DEDUP_REMOVED lines=23> */
.L_x_1234:
[----:B------:R-:W-:Y:S05]  /*26e0*/  BRA.DIV ~URZ, `(.L_x_1130) ;  /* 0x0000f1627f007947 */ /* 0x000fea000b800000 */
[----:B------:R3:W4:Y:S02]  /*26f0*/  SHFL.IDX PT, R0, R12, RZ, 0x181f ;  /* 0x00181fff0c007589 */ /* 0x00072400000e0000 */
.L_x_1235:
[----:B------:R-:W-:Y:S01]  /*2700*/  IMAD R11, R204, c[0x0][0x2c4], RZ ;  /* 0x0000b100cc0b7a24 */ /* 0x000fe200078e02ff */
[----:B------:R-:W-:Y:S01]  /*2710*/  IADD3 R10, R207, R205, RZ ;  /* 0x000000cdcf0a7210 */ /* 0x000fe20007ffe0ff */
        /* <DEDUP_REMOVED lines=18> */
.L_x_1132:
[----:B------:R-:W-:Y:S05]  /*2840*/  BSYNC B0 ;  /* 0x0000000000007941 */ /* 0x000fea0003800000 */
.L_x_1131:
[----:B------:R-:W-:Y:S05]  /*2850*/  BRA.DIV ~URZ, `(.L_x_1133) ;  /* 0x0000f0627f007947 */ /* 0x000fea000b800000 */
[----:B--2---:R2:W1:Y:S04]  /*2860*/  SHFL.IDX PT, R8, R9, 0x1, 0x181f ;  /* 0x00381f0009087f89 */ /* 0x00446800000e0000 */
[----:B----4-:R2:W4:Y:S02]  /*2870*/  SHFL.IDX PT, R0, R12, 0x1, 0x181f ;  /* 0x00381f000c007f89 */ /* 0x01052400000e0000 */
.L_x_1236:
        /* <DEDUP_REMOVED lines=19> */
.L_x_1135:
[----:B------:R-:W-:Y:S05]  /*29b0*/  BSYNC B0 ;  /* 0x0000000000007941 */ /* 0x000fea0003800000 */
.L_x_1134:
[----:B------:R-:W-:Y:S05]  /*29c0*/  BRA.DIV ~URZ, `(.L_x_1136) ;  /* 0x0000efc27f007947 */ /* 0x000fea000b800000 */
[----:B-1----:R1:W2:Y:S02]  /*29d0*/  SHFL.IDX PT, R8, R9, 0x2, 0x181f ;  /* 0x00581f0009087f89 */ /* 0x0022a400000e0000 */
.L_x_1237:
[----:B------:R-:W-:Y:S05]  /*29e0*/  BRA.DIV ~URZ, `(.L_x_1137) ;  /* 0x0000f0127f007947 */ /* 0x000fea000b800000 */
[----:B----4-:R4:W1:Y:S02]  /*29f0*/  SHFL.IDX PT, R0, R12, 0x2, 0x181f ;  /* 0x00581f000c007f89 */ /* 0x01086400000e0000 */
.L_x_1238:
        /* <DEDUP_REMOVED lines=19> */
.L_x_1139:
[----:B------:R-:W-:Y:S05]  /*2b30*/  BSYNC B0 ;  /* 0x0000000000007941 */ /* 0x000fea0003800000 */
.L_x_1138:
[----:B------:R-:W-:Y:S05]  /*2b40*/  BRA.DIV ~URZ, `(.L_x_1140) ;  /* 0x0000ef227f007947 */ /* 0x000fea000b800000 */
[----:B--2---:R2:W3:Y:S04]  /*2b50*/  SHFL.IDX PT, R8, R9, 0x3, 0x181f ;  /* 0x00781f0009087f89 */ /* 0x0044e800000e0000 */
[----:B-1----:R2:W1:Y:S02]  /*2b60*/  SHFL.IDX PT, R0, R12, 0x3, 0x181f ;  /* 0x00781f000c007f89 */ /* 0x00246400000e0000 */
.L_x_1239:
[----:B------:R-:W-:Y:S01]  /*2b70*/  IADD3 R2, R10, 0x60, RZ ;  /* 0x000000600a027810 */ /* 0x000fe20007ffe0ff */
[----:B-----5:R-:W-:Y:S01]  /*2b80*/  IMAD.WIDE.U32 R196, R13, c[0x0][0x2b0], RZ ;  /* 0x0000ac000dc47a25 */ /* 0x020fe200078e00ff */
[----:B------:R-:W-:-:S02]  /*2b90*/  SHF.R.S32.HI R21, RZ, 0x1f, R182 ;  /* 0x0000001fff157819 */ /* 0x000fc400000114b6 */
[----:B------:R-:W-:Y:S02]  /*2ba0*/  ISETP.GE.AND P2, PT, R2, R11, PT ;  /* 0x0000000b0200720c */ /* 0x000fe40003f46270 */
        /* <DEDUP_REMOVED lines=22> */
[----:B-1----:R-:W-:-:S02]  /*2d10*/  IMAD R2, R100, 0x40, R190 ;  /* 0x0000004064027824 */ /* 0x002fc400078e02be */
[----:B------:R-:W-:Y:S01]  /*2d20*/  IMAD.MOV.U32 R178, RZ, RZ, RZ ;  /* 0x000000ffffb27224 */ /* 0x000fe200078e00ff */
[----:B------:R-:W-:Y:S02]  /*2d30*/  ISETP.NE.AND P3, PT, R0, 0x1, PT ;  /* 0x000000010000780c */ /* 0x000fe40003f65270 */
[C---:B------:R-:W-:Y:S01]  /*2d40*/  ISETP.GE.AND P1, PT, R2.reuse, R203, PT ;  /* 0x000000cb0200720c */ /* 0x040fe20003f26270 */
[----:B------:R-:W-:-:S03]  /*2d50*/  IMAD.IADD R2, R2, 0x1, R193 ;  /* 0x0000000102027824 */ /* 0x000fc600078e02c1 */
[----:B------:R-:W-:Y:S02]  /*2d60*/  ISETP.GT.OR P1, PT, R190, 0x3f, P1 ;  /* 0x0000003fbe00780c */ /* 0x000fe40000f24670 */
[----:B------:R-:W-:-:S05]  /*2d70*/  MOV R0, R2 ;  /* 0x0000000200007202 */ /* 0x000fca0000000f00 */
[----:B------:R-:W-:-:S05]  /*2d80*/  @P3 IMAD.HI.U32 R3, R2, c[0x0][0x2bc], RZ ;  /* 0x0000af0002033a27 */ /* 0x000fca00078e00ff */
[----:B------:R-:W-:-:S04]  /*2d90*/  @P3 SHF.R.U32.HI R0, RZ, c[0x0][0x2c0], R3 ;  /* 0x0000b000ff003a19 */ /* 0x000fc80000011603 */
[----:B------:R-:W-:-:S04]  /*2da0*/  @!P1 IADD3 R3, P0, R0, R196, RZ ;  /* 0x000000c400039210 */ /* 0x000fc80007f1e0ff */
[----:B------:R-:W-:Y:S02]  /*2db0*/  @!P1 LEA.HI.X.SX32 R5, R0, R201, 0x1, P0 ;  /* 0x000000c900059211 */ /* 0x000fe400000f0eff */
[----:B------:R-:W-:-:S04]  /*2dc0*/  @!P1 LEA R4, P0, R3, c[0x0][0x2a0], 0x2 ;  /* 0x0000a80003049a11 */ /* 0x000fc800078010ff */
[----:B------:R-:W-:-:S05]  /*2dd0*/  @!P1 LEA.HI.X R5, R3, c[0x0][0x2a4], R5, 0x2, P0 ;  /* 0x0000a90003059a11 */ /* 0x000fca00000f1405 */
[----:B------:R-:W3:Y:S01]  /*2de0*/  @!P1 LDG.E R178, [R4.64] ;  /* 0x0000000604b29981 */ /* 0x000ee2000c1e1900 */
[----:B------:R-:W-:Y:S01]  /*2df0*/  IMAD.MOV R0, RZ, RZ, -R0 ;  /* 0x000000ffff007224 */ /* 0x000fe200078e0a00 */
[----:B------:R-:W-:Y:S01]  /*2e00*/  SHF.L.U64.HI R101, R182, 0x1, R21 ;  /* 0x00000001b6657819 */ /* 0x000fe20000010215 */
[----:B------:R-:W-:Y:S01]  /*2e10*/  IMAD.WIDE.U32 R194, R14, c[0x0][0x1e8], RZ ;  /* 0x00007a000ec27a25 */ /* 0x000fe200078e00ff */
[----:B------:R-:W-:Y:S01]  /*2e20*/  IADD3 R103, R164, 0x20, RZ ;  /* 0x00000020a4677810 */ /* 0x000fe20007ffe0ff */
[----:B------:R-:W-:Y:S01]  /*2e30*/  BSSY B0, `(.L_x_1141) ;  /* 0x0000197000007945 */ /* 0x000fe20003800000 */
[C---:B------:R-:W-:Y:S01]  /*2e40*/  SHF.L.U32 R107, R187.reuse, 0x1, RZ ;  /* 0x00000001bb6b7819 */ /* 0x040fe200000006ff */
[----:B------:R-:W-:Y:S01]  /*2e50*/  IMAD R181, R0, c[0x0][0x2b8], R2 ;  /* 0x0000ae0000b57a24 */ /* 0x000fe200078e0202 */
[----:B------:R-:W-:Y:S01]  /*2e60*/  SHF.L.U64.HI R104, R188, 0x1, R15 ;  /* 0x00000001bc687819 */ /* 0x000fe2000001020f */
[----:B------:R-:W-:Y:S01]  /*2e70*/  IMAD R200, R14, c[0x0][0x1ec], R195 ;  /* 0x00007b000ec87a24 */ /* 0x000fe200078e02c3 */
[----:B------:R-:W-:Y:S01]  /*2e80*/  SHF.L.U64.HI R102, R187, 0x1, R20 ;  /* 0x00000001bb667819 */ /* 0x000fe20000010214 */
[----:B------:R-:W-:Y:S01]  /*2e90*/  IMAD.WIDE.U32 R2, R181, c[0x0][0x1e0], RZ ;  /* 0x00007800b5027a25 */ /* 0x000fe200078e00ff */
[----:B--2---:R-:W-:-:S03]  /*2ea0*/  SHF.R.S32.HI R9, RZ, 0x1f, R181 ;  /* 0x0000001fff097819 */ /* 0x004fc600000114b5 */
[----:B------:R-:W-:Y:S02]  /*2eb0*/  IMAD R105, R100, -0x40, R203 ;  /* 0xffffffc064697824 */ /* 0x000fe400078e02cb */
[----:B------:R-:W-:Y:S02]  /*2ec0*/  IMAD R0, R9, c[0x0][0x1e0], RZ ;  /* 0x0000780009007a24 */ /* 0x000fe400078e02ff */
[----:B------:R-:W-:Y:S01]  /*2ed0*/  IMAD.WIDE.U32 R198, R14, c[0x0][0x210], RZ ;  /* 0x000084000ec67a25 */ /* 0x000fe200078e00ff */
[----:B------:R-:W-:-:S03]  /*2ee0*/  IADD3 R13, -R207, R105, RZ ;  /* 0x00000069cf0d7210 */ /* 0x000fc60007ffe1ff */
[----:B------:R-:W-:Y:S01]  /*2ef0*/  IMAD R0, R181, c[0x0][0x1e4], R0 ;  /* 0x00007900b5007a24 */ /* 0x000fe200078e0200 */
[C---:B------:R-:W-:Y:S01]  /*2f00*/  ISETP.GE.AND P2, PT, R13.reuse, 0x1, PT ;  /* 0x000000010d00780c */ /* 0x040fe20003f46270 */
[----:B------:R-:W-:Y:S01]  /*2f10*/  IMAD R202, R14, c[0x0][0x214], R199 ;  /* 0x000085000eca7a24 */ /* 0x000fe200078e02c7 */
[----:B------:R-:W-:Y:S01]  /*2f20*/  ISETP.GE.AND P6, PT, R13, 0x21, PT ;  /* 0x000000210d00780c */ /* 0x000fe20003fc6270 */
[----:B------:R-:W-:Y:S02]  /*2f30*/  IMAD.IADD R3, R3, 0x1, R0 ;  /* 0x0000000103037824 */ /* 0x000fe400078e0200 */
[----:B------:R-:W-:Y:S02]  /*2f40*/  IMAD.SHL.U32 R106, R182, 0x2, RZ ;  /* 0x00000002b66a7824 */ /* 0x000fe400078e00ff */
[----:B------:R-:W-:-:S06]  /*2f50*/  IMAD.SHL.U32 R108, R188, 0x2, RZ ;  /* 0x00000002bc6c7824 */ /* 0x000fcc00078e00ff */
[----:B------:R-:W-:Y:S02]  /*2f60*/  @P2 ISETP.GE.AND P1, PT, R182, c[0x0][0x1d4], PT ;  /* 0x00007500b6002a0c */ /* 0x000fe40003f26270 */
[----:B------:R-:W-:Y:S02]  /*2f70*/  @P2 ISETP.GE.AND P5, PT, R187, c[0x0][0x1d4], PT ;  /* 0x00007500bb002a0c */ /* 0x000fe40003fa6270 */
[----:B---3--:R-:W-:Y:S01]  /*2f80*/  SHF.R.S32.HI R10, RZ, 0x1f, R178 ;  /* 0x0000001fff0a7819 */ /* 0x008fe200000114b2 */
[----:B------:R-:W-:-:S04]  /*2f90*/  IMAD.WIDE.U32 R2, R178, c[0x0][0x1f0], R2 ;  /* 0x00007c00b2027a25 */ /* 0x000fc800078e0002 */
[----:B------:R-:W-:-:S04]  /*2fa0*/  IMAD R0, R10, c[0x0][0x1f0], RZ ;  /* 0x00007c000a007a24 */ /* 0x000fc800078e02ff */
[----:B------:R-:W-:Y:S01]  /*2fb0*/  IMAD R4, R178, c[0x0][0x1f4], R0 ;  /* 0x00007d00b2047a24 */ /* 0x000fe200078e0200 */
[----:B------:R-:W-:-:S04]  /*2fc0*/  IADD3 R0, P0, R2, R194, RZ ;  /* 0x000000c202007210 */ /* 0x000fc80007f1e0ff */
[----:B------:R-:W-:Y:S02]  /*2fd0*/  IADD3.X R2, R200, R3, R4, P0, !PT ;  /* 0x00000003c8027210 */ /* 0x000fe400007fe404 */
[----:B------:R-:W-:-:S04]  /*2fe0*/  LEA R3, P0, R0, c[0x0][0x1c8], 0x1 ;  /* 0x0000720000037a11 */ /* 0x000fc800078008ff */
[----:B------:R-:W-:Y:S02]  /*2ff0*/  LEA.HI.X R5, R0, c[0x0][0x1cc], R2, 0x1, P0 ;  /* 0x0000730000057a11 */ /* 0x000fe400000f0c02 */
[----:B------:R-:W1:Y:S04]  /*3000*/  SHFL.IDX PT, R0, R3, RZ, 0x181f ;  /* 0x00181fff03007589 */ /* 0x000e6800000e0000 */
[----:B------:R-:W2:Y:S04]  /*3010*/  SHFL.IDX PT, R2, R5, RZ, 0x181f ;  /* 0x00181fff05027589 */ /* 0x000ea800000e0000 */
[----:B------:R-:W3:Y:S04]  /*3020*/  SHFL.IDX PT, R3, R3, 0x1, 0x181f ;  /* 0x00381f0003037f89 */ /* 0x000ee800000e0000 */
[----:B------:R2:W5:Y:S01]  /*3030*/  SHFL.IDX PT, R8, R5, 0x1, 0x181f ;  /* 0x00381f0005087f89 */ /* 0x00056200000e0000 */
[----:B-1----:R-:W-:-:S04]  /*3040*/  @P2 LEA R4, P0, R182, R0, 0x1 ;  /* 0x00000000b6042211 */ /* 0x002fc800078008ff */
[----:B--2---:R-:W-:Y:S02]  /*3050*/  @P2 LEA.HI.X R5, R182, R2, R21, 0x1, P0 ;  /* 0x00000002b6052211 */ /* 0x004fe400000f0c15 */
[----:B------:R-:W-:-:S03]  /*3060*/  @P2 LEA R6, P0, R187, R0, 0x1 ;  /* 0x00000000bb062211 */ /* 0x000fc600078008ff */
[----:B------:R1:W-:Y:S01]  /*3070*/  @P2 LDGSTS.E.BYPASS.LTC128B.128 [R179+0x6100], [R4.64], !P1 ;  /* 0x0610000004b32fae */ /* 0x0003e2000c901d46 */
[----:B------:R-:W-:Y:S02]  /*3080*/  @P2 ISETP.GE.AND P1, PT, R188, c[0x0][0x1d4], PT ;  /* 0x00007500bc002a0c */ /* 0x000fe40003f26270 */
[----:B------:R-:W-:-:S05]  /*3090*/  @P2 LEA.HI.X R7, R187, R2, R20, 0x1, P0 ;  /* 0x00000002bb072211 */ /* 0x000fca00000f0c14 */
[----:B------:R3:W-:Y:S01]  /*30a0*/  @P2 LDGSTS.E.BYPASS.LTC128B.128 [R179+0x8100], [R6.64], !P5 ;  /* 0x0810000006b32fae */ /* 0x0007e2000e901d46 */
[----:B-1----:R-:W-:Y:S01]  /*30b0*/  @P2 LEA R4, P0, R188, R0, 0x1 ;  /* 0x00000000bc042211 */ /* 0x002fe200078008ff */
[----:B------:R-:W-:-:S03]  /*30c0*/  IMAD R0, R9, c[0x0][0x208], RZ ;  /* 0x0000820009007a24 */ /* 0x000fc600078e02ff */
[----:B------:R-:W-:Y:S01]  /*30d0*/  @P2 LEA.HI.X R5, R188, R2, R15, 0x1, P0 ;  /* 0x00000002bc052211 */ /* 0x000fe200000f0c0f */
[----:B------:R-:W-:Y:S01]  /*30e0*/  IMAD R0, R181, c[0x0][0x20c], R0 ;  /* 0x00008300b5007a24 */ /* 0x000fe200078e0200 */
[----:B---3--:R-:W-:-:S03]  /*30f0*/  @P6 LEA R6, P0, R182, R3, 0x1 ;  /* 0x00000003b6066211 */ /* 0x008fc600078008ff */
[----:B------:R1:W-:Y:S01]  /*3100*/  @P2 LDGSTS.E.BYPASS.LTC128B.128 [R179+0xa100], [R4.64], !P1 ;  /* 0x0a10000004b32fae */ /* 0x0003e2000c901d46 */
[C---:B------:R-:W-:Y:S02]  /*3110*/  @P6 ISETP.GE.AND P2, PT, R182.reuse, c[0x0][0x1d4], PT ;  /* 0x00007500b6006a0c */ /* 0x040fe40003f46270 */
[----:B------:R-:W-:Y:S02]  /*3120*/  @P6 ISETP.GE.AND P1, PT, R187, c[0x0][0x1d4], PT ;  /* 0x00007500bb006a0c */ /* 0x000fe40003f26270 */
[----:B-----5:R-:W-:Y:S02]  /*3130*/  @P6 LEA.HI.X R7, R182, R8, R21, 0x1, P0 ;  /* 0x00000008b6076211 */ /* 0x020fe400000f0c15 */
[----:B------:R-:W-:-:S07]  /*3140*/  @P6 ISETP.GE.AND P0, PT, R188, c[0x0][0x1d4], PT ;  /* 0x00007500bc006a0c */ /* 0x000fce0003f06270 */
[----:B------:R2:W-:Y:S01]  /*3150*/  @P6 LDGSTS.E.BYPASS.LTC128B.128 [R179+0x7100], [R6.64], !P2 ;  /* 0x0710000006b36fae */ /* 0x0005e2000d101d46 */
[----:B-1----:R-:W-:-:S04]  /*3160*/  @P6 LEA R4, P5, R187, R3, 0x1 ;  /* 0x00000003bb046211 */ /* 0x002fc800078a08ff */
[----:B------:R-:W-:Y:S02]  /*3170*/  @P6 LEA.HI.X R5, R187, R8, R20, 0x1, P5 ;  /* 0x00000008bb056211 */ /* 0x000fe400028f0c14 */
[----:B------:R-:W-:-:S03]  /*3180*/  @P6 LEA R2, P5, R188, R3, 0x1 ;  /* 0x00000003bc026211 */ /* 0x000fc600078a08ff */
[----:B------:R2:W-:Y:S01]  /*3190*/  @P6 LDGSTS.E.BYPASS.LTC128B.128 [R179+0x9100], [R4.64], !P1 ;  /* 0x0910000004b36fae */ /* 0x0005e2000c901d46 */
[----:B------:R-:W-:-:S05]  /*31a0*/  @P6 LEA.HI.X R3, R188, R8, R15, 0x1, P5 ;  /* 0x00000008bc036211 */ /* 0x000fca00028f0c0f */
[----:B------:R1:W-:Y:S04]  /*31b0*/  @P6 LDGSTS.E.BYPASS.LTC128B.128 [R179+0xb100], [R2.64], !P0 ;  /* 0x0b10000002b36fae */ /* 0x0003e8000c101d46 */
[----:B------:R-:W0:Y:S01]  /*31c0*/  LDGDEPBAR ;  /* 0x00000000000079af */ /* 0x000e220000000000 */
[----:B-1----:R-:W-:Y:S01]  /*31d0*/  IMAD.WIDE.U32 R2, R181, c[0x0][0x208], RZ ;  /* 0x00008200b5027a25 */ /* 0x002fe200078e00ff */
[----:B------:R-:W-:-:S04]  /*31e0*/  DEPBAR.LE SB0, 0x1 ;  /* 0x000080400000791a */ /* 0x000fc80000000000 */
[----:B------:R-:W-:-:S04]  /*31f0*/  DEPBAR.LE SB0, 0x0 ;  /* 0x000080000000791a */ /* 0x000fc80000000000 */
[----:B------:R-:W-:Y:S01]  /*3200*/  BAR.SYNC.DEFER_BLOCKING 0x0 ;  /* 0x0000000000007b1d */ /* 0x000fe20000010000 */
[----:B------:R-:W-:Y:S02]  /*3210*/  IMAD.IADD R3, R3, 0x1, R0 ;  /* 0x0000000103037824 */ /* 0x000fe400078e0200 */
[----:B------:R-:W-:Y:S02]  /*3220*/  IMAD R0, R10, c[0x0][0x218], RZ ;  /* 0x000086000a007a24 */ /* 0x000fe400078e02ff */
[----:B------:R-:W-:-:S04]  /*3230*/  IMAD.WIDE.U32 R2, R178, c[0x0][0x218], R2 ;  /* 0x00008600b2027a25 */ /* 0x000fc800078e0002 */
[----:B------:R-:W-:Y:S01]  /*3240*/  IMAD R8, R178, c[0x0][0x21c], R0 ;  /* 0x00008700b2087a24 */ /* 0x000fe200078e0200 */
[----:B------:R-:W-:-:S04]  /*3250*/  IADD3 R0, P0, R2, R198, RZ ;  /* 0x000000c602007210 */ /* 0x000fc80007f1e0ff */
[----:B------:R-:W-:Y:S02]  /*3260*/  IADD3.X R3, R202, R3, R8, P0, !PT ;  /* 0x00000003ca037210 */ /* 0x000fe400007fe408 */
[----:B------:R-:W-:-:S04]  /*3270*/  LEA R2, P0, R0, c[0x0][0x1f8], 0x1 ;  /* 0x00007e0000027a11 */ /* 0x000fc800078008ff */
[----:B------:R-:W-:Y:S02]  /*3280*/  LEA.HI.X R8, R0, c[0x0][0x1fc], R3, 0x1, P0 ;  /* 0x00007f0000087a11 */ /* 0x000fe400000f0c03 */
[----:B------:R-:W1:Y:S01]  /*3290*/  SHFL.IDX PT, R0, R2, RZ, 0x181f ;  /* 0x00181fff02007589 */ /* 0x000e6200000e0000 */
[----:B------:R-:W-:Y:S02]  /*32a0*/  R2P PR, R191, 0x6 ;  /* 0x00000006bf007804 */ /* 0x000fe40000000000 */
[----:B------:R-:W-:Y:S01]  /*32b0*/  ISETP.GE.AND P5, PT, R182, c[0x0][0x1d4], PT ;  /* 0x00007500b6007a0c */ /* 0x000fe20003fa6270 */
[----:B--2---:R-:W-:Y:S04]  /*32c0*/  LDSM.16.M88.4 R4, [R173] ;  /* 0x00000000ad04783b */ /* 0x004fe80000000200 */
[----:B------:R-:W-:Y:S04]  /*32d0*/  LDSM.16.M88.4 R16, [R164] ;  /* 0x00000000a410783b */ /* 0x000fe80000000200 */
[----:B------:R-:W2:Y:S02]  /*32e0*/  SHFL.IDX PT, R3, R8, RZ, 0x181f ;  /* 0x00181fff08037589 */ /* 0x000ea400000e0000 */
[----:B------:R-:W-:-:S02]  /*32f0*/  @P1 IADD3 R103, R164, -0x20, RZ ;  /* 0xffffffe0a4671810 */ /* 0x000fc40007ffe0ff */
[----:B------:R-:W3:Y:S04]  /*3300*/  SHFL.IDX PT, R2, R2, 0x1, 0x181f ;  /* 0x00381f0002027f89 */ /* 0x000ee800000e0000 */
[----:B------:R-:W-:Y:S04]  /*3310*/  LDSM.16.M88.4 R40, [R164+0x800] ;  /* 0x00080000a428783b */ /* 0x000fe80000000200 */
[----:B----4-:R-:W4:Y:S01]  /*3320*/  SHFL.IDX PT, R12, R8, 0x1, 0x181f ;  /* 0x00381f00080c7f89 */ /* 0x010f2200000e0000 */
[----:B-1----:R-:W-:-:S03]  /*3330*/  IADD3 R14, P1, R0, R108, RZ ;  /* 0x0000006c000e7210 */ /* 0x002fc60007f3e0ff */
[----:B------:R-:W1:Y:S04]  /*3340*/  LDSM.16.M88.4 R32, [R164+0x1000] ;  /* 0x00100000a420783b */ /* 0x000e680000000200 */
[----:B------:R-:W5:Y:S01]  /*3350*/  LDSM.16.M88.4 R24, [R164+0x1800] ;  /* 0x00180000a418783b */ /* 0x000f620000000200 */
[----:B--2---:R-:W-:-:S03]  /*3360*/  IMAD.X R15, R3, 0x1, R104, P1 ;  /* 0x00000001030f7824 */ /* 0x004fc600008e0668 */
[----:B------:R-:W-:Y:S01]  /*3370*/  LDSM.16.M88.4 R8, [R174] ;  /* 0x00000000ae08783b */ /* 0x000fe20000000200 */
[----:B---3--:R-:W-:-:S03]  /*3380*/  IADD3 R20, P1, R2, R107, RZ ;  /* 0x0000006b02147210 */ /* 0x008fc60007f3e0ff */
[----:B------:R-:W2:Y:S04]  /*3390*/  LDSM.16.M88.4 R36, [R103] ;  /* 0x000000006724783b */ /* 0x000ea80000000200 */
[----:B------:R-:W-:Y:S01]  /*33a0*/  LDSM.16.M88.4 R72, [R103+0x1000] ;  /* 0x001000006748783b */ /* 0x000fe20000000200 */
[C---:B------:R-:W-:Y:S01]  /*33b0*/  HMMA.16816.F32.BF16 R44, R4.reuse, R18, RZ ;  /* 0x00000012042c723c */ /* 0x040fe200000418ff */
[----:B----4-:R-:W-:Y:S02]  /*33c0*/  IADD3.X R21, R12, R102, RZ, P1, !PT ;  /* 0x000000660c157210 */ /* 0x010fe40000ffe4ff */
[----:B------:R-:W-:Y:S04]  /*33d0*/  LDSM.16.M88.4 R88, [R103+0x1800] ;  /* 0x001800006758783b */ /* 0x000fe80000000200 */
[-C--:B------:R-:W-:Y:S01]  /*33e0*/  IADD3 R18, P0, R0, R106.reuse, RZ ;  /* 0x0000006a00127210 */ /* 0x080fe20007f1e0ff */
[----:B------:R-:W-:Y:S04]  /*33f0*/  HMMA.16816.F32.BF16 R28, R4, R16, RZ ;  /* 0x00000010041c723c */ /* 0x000fe800000418ff */
[----:B------:R-:W-:Y:S01]  /*3400*/  IMAD.X R19, R3, 0x1, R101, P0 ;  /* 0x0000000103137824 */ /* 0x000fe200000e0665 */
[----:B------:R-:W-:-:S02]  /*3410*/  IADD3 R22, P0, R2, R106, RZ ;  /* 0x0000006a02167210 */ /* 0x000fc40007f1e0ff */
[----:B------:R-:W-:Y:S01]  /*3420*/  IADD3 R16, P6, R0, R107, RZ ;  /* 0x0000006b00107210 */ /* 0x000fe20007fde0ff */
[C---:B------:R-:W-:Y:S01]  /*3430*/  HMMA.16816.F32.BF16 R48, R4.reuse, R40, RZ ;  /* 0x000000280430723c */ /* 0x040fe200000418ff */
[----:B------:R-:W-:Y:S02]  /*3440*/  IMAD.MOV.U32 R0, RZ, RZ, 0x40 ;  /* 0x00000040ff007424 */ /* 0x000fe400078e00ff */
[----:B------:R-:W-:Y:S01]  /*3450*/  IADD3.X R17, R3, R102, RZ, P6, !PT ;  /* 0x0000006603117210 */ /* 0x000fe200037fe4ff */
[----:B------:R-:W-:Y:S01]  /*3460*/  IMAD.X R23, R12, 0x1, R101, P0 ;  /* 0x000000010c177824 */ /* 0x000fe200000e0665 */
[----:B------:R-:W-:Y:S02]  /*3470*/  ISETP.GE.AND P6, PT, R187, c[0x0][0x1d4], PT ;  /* 0x00007500bb007a0c */ /* 0x000fe40003fc6270 */
[C---:B------:R-:W-:Y:S01]  /*3480*/  ISETP.LT.OR P0, PT, R13.reuse, 0x1, P5 ;  /* 0x000000010d00780c */ /* 0x040fe20002f01670 */
[----:B------:R-:W-:Y:S01]  /*3490*/  HMMA.16816.F32.BF16 R52, R4, R42, RZ ;  /* 0x0000002a0434723c */ /* 0x000fe200000418ff */
[C---:B------:R-:W-:Y:S01]  /*34a0*/  ISETP.LT.OR P1, PT, R13.reuse, 0x1, P6 ;  /* 0x000000010d00780c */ /* 0x040fe20003721670 */
[----:B------:R-:W3:Y:S01]  /*34b0*/  LDSM.16.M88.4 R40, [R103+0x800] ;  /* 0x000800006728783b */ /* 0x000ee20000000200 */
[----:B------:R-:W-:-:S02]  /*34c0*/  ISETP.LT.OR P5, PT, R13, 0x21, P5 ;  /* 0x000000210d00780c */ /* 0x000fc40002fa1670 */
[----:B------:R-:W-:Y:S02]  /*34d0*/  ISETP.LT.OR P6, PT, R13, 0x21, P6 ;  /* 0x000000210d00780c */ /* 0x000fe400037c1670 */
[----:B------:R-:W-:Y:S01]  /*34e0*/  SEL R0, R0, 0xffffffc0, !P2 ;  /* 0xffffffc000007807 */ /* 0x000fe20005000000 */
[----:B-1----:R-:W-:Y:S03]  /*34f0*/  HMMA.16816.F32.BF16 R56, R4, R32, RZ ;  /* 0x000000200438723c */ /* 0x002fe600000418ff */
[----:B------:R-:W-:Y:S01]  /*3500*/  IADD3 R166, R164, R0, RZ ;  /* 0x00000000a4a67210 */ /* 0x000fe20007ffe0ff */
[----:B------:R-:W-:Y:S01]  /*3510*/  @!PT LDS RZ, [RZ] ;  /* 0x00000000fffff984 */ /* 0x000fe20000000800 */
[----:B------:R-:W-:Y:S01]  /*3520*/  @!PT LDS RZ, [RZ] ;  /* 0x00000000fffff984 */ /* 0x000fe20000000800 */
[----:B------:R-:W-:Y:S01]  /*3530*/  @!PT LDS RZ, [RZ] ;  /* 0x00000000fffff984 */ /* 0x000fe20000000800 */
[----:B------:R1:W-:Y:S01]  /*3540*/  LDGSTS.E.BYPASS.LTC128B.128 [R179+0x100], [R18.64], !P0 ;  /* 0x0010000012b37fae */ /* 0x0003e2000c101d46 */
[----:B------:R-:W-:-:S03]  /*3550*/  ISETP.GE.AND P0, PT, R188, c[0x0][0x1d4], PT ;  /* 0x00007500bc007a0c */ /* 0x000fc60003f06270 */
[----:B------:R1:W-:Y:S01]  /*3560*/  LDGSTS.E.BYPASS.LTC128B.128 [R179+0x2100], [R16.64], !P1 ;  /* 0x0210000010b37fae */ /* 0x0003e2000c901d46 */
[C---:B------:R-:W-:Y:S01]  /*3570*/  ISETP.LT.OR P1, PT, R13.reuse, 0x1, P0 ;  /* 0x000000010d00780c */ /* 0x040fe20000721670 */
[----:B------:R-:W-:Y:S01]  /*3580*/  HMMA.16816.F32.BF16 R68, R4, R34, RZ ;  /* 0x000000220444723c */ /* 0x000fe200000418ff */
[----:B------:R-:W-:-:S07]  /*3590*/  ISETP.LT.OR P0, PT, R13, 0x21, P0 ;  /* 0x000000210d00780c */ /* 0x000fce0000701670 */
[----:B-----5:R-:W-:Y:S04]  /*35a0*/  HMMA.16816.F32.BF16 R76, R4, R24, RZ ;  /* 0x00000018044c723c */ /* 0x020fe800000418ff */
[----:B------:R4:W-:Y:S01]  /*35b0*/  LDGSTS.E.BYPASS.LTC128B.128 [R179+0x4100], [R14.64], !P1 ;  /* 0x041000000eb37fae */ /* 0x0009e2000c901d46 */
[----:B------:R-:W-:-:S03]  /*35c0*/  IADD3 R2, P1, R2, R108, RZ ;  /* 0x0000006c02027210 */ /* 0x000fc60007f3e0ff */
[----:B------:R5:W-:Y:S01]  /*35d0*/  LDGSTS.E.BYPASS.LTC128B.128 [R179+0x1100], [R22.64], !P5 ;  /* 0x0110000016b37fae */ /* 0x000be2000e901d46 */
[----:B------:R-:W-:Y:S01]  /*35e0*/  HMMA.16816.F32.BF16 R64, R4, R26, RZ ;  /* 0x0000001a0440723c */ /* 0x000fe200000418ff */
[----:B------:R-:W-:Y:S01]  /*35f0*/  IMAD.X R3, R12, 0x1, R104, P1 ;  /* 0x000000010c037824 */ /* 0x000fe200008e0668 */
[----:B------:R-:W-:Y:S01]  /*3600*/  ISETP.GT.AND P1, PT, R190, 0x3f, PT ;  /* 0x0000003fbe00780c */ /* 0x000fe20003f24270 */
[----:B------:R5:W-:Y:S04]  /*3610*/  LDGSTS.E.BYPASS.LTC128B.128 [R179+0x3100], [R20.64], !P6 ;  /* 0x0310000014b37fae */ /* 0x000be8000f101d46 */
[----:B------:R5:W-:Y:S01]  /*3620*/  LDGSTS.E.BYPASS.LTC128B.128 [R179+0x5100], [R2.64], !P0 ;  /* 0x0510000002b37fae */ /* 0x000be2000c101d46 */
[----:B--2---:R-:W-:Y:S01]  /*3630*/  HMMA.16816.F32.BF16 R28, R8, R36, R28 ;  /* 0x00000024081c723c */ /* 0x004fe2000004181c */
[----:B------:R-:W-:-:S02]  /*3640*/  ISETP.GT.AND P0, PT, R100, R189, PT ;  /* 0x000000bd6400720c */ /* 0x000fc40003f04270 */
[----:B------:R-:W-:Y:S04]  /*3650*/  LDSM.16.M88.4 R4, [R176] ;  /* 0x00000000b004783b */ /* 0x000fe80000000200 */
[----:B------:R-:W-:Y:S01]  /*3660*/  LDSM.16.M88.4 R60, [R166+0x800] ;  /* 0x00080000a63c783b */ /* 0x000fe20000000200 */
[C---:B------:R-:W-:Y:S03]  /*3670*/  HMMA.16816.F32.BF16 R24, R8.reuse, R38, R44 ;  /* 0x000000260818723c */ /* 0x040fe6000004182c */
[----:B------:R-:W-:Y:S04]  /*3680*/  LDSM.16.M88.4 R80, [R166+0x1000] ;  /* 0x00100000a650783b */ /* 0x000fe80000000200 */
[----:B----4-:R-:W2:Y:S01]  /*3690*/  LDSM.16.M88.4 R12, [R166] ;  /* 0x00000000a60c783b */ /* 0x010ea20000000200 */
[C---:B---3--:R-:W-:Y:S03]  /*36a0*/  HMMA.16816.F32.BF16 R32, R8.reuse, R40, R48 ;  /* 0x000000280820723c */ /* 0x048fe60000041830 */
[----:B-1----:R-:W-:Y:S04]  /*36b0*/  LDSM.16.M88.4 R16, [R175] ;  /* 0x00000000af10783b */ /* 0x002fe80000000200 */
[----:B------:R-:W0:Y:S01]  /*36c0*/  LDGDEPBAR ;  /* 0x00000000000079af */ /* 0x000e220000000000 */
[----:B------:R-:W-:Y:S01]  /*36d0*/  HMMA.16816.F32.BF16 R36, R8, R42, R52 ;  /* 0x0000002a0824723c */ /* 0x000fe20000041834 */
[----:B-----5:R-:W-:-:S05]  /*36e0*/  IADD3 R2, R103, 0x4000, RZ ;  /* 0x0000400067027810 */ /* 0x020fca0007ffe0ff */
[----:B------:R-:W-:Y:S02]  /*36f0*/  IMAD.IADD R165, R2, 0x1, R0 ;  /* 0x0000000102a57824 */ /* 0x000fe400078e0200 */
[C---:B------:R-:W-:Y:S01]  /*3700*/  HMMA.16816.F32.BF16 R40, R8.reuse, R72, R56 ;  /* 0x000000480828723c */ /* 0x040fe20000041838 */
[----:B------:R-:W1:Y:S04]  /*3710*/  LDSM.16.M88.4 R56, [R166+0x1800] ;  /* 0x00180000a638783b */ /* 0x000e680000000200 */
[----:B------:R-:W3:Y:S03]  /*3720*/  LDSM.16.M88.4 R84, [R165+-0x4000] ;  /* 0xffc00000a554783b */ /* 0x000ee60000000200 */
[C---:B------:R-:W-:Y:S01]  /*3730*/  HMMA.16816.F32.BF16 R48, R8.reuse, R74, R68 ;  /* 0x0000004a0830723c */ /* 0x040fe20000041844 */
[----:B------:R-:W4:Y:S04]  /*3740*/  LDSM.16.M88.4 R92, [R165+-0x3800] ;  /* 0xffc80000a55c783b */ /* 0x000f280000000200 */
[----:B------:R-:W5:Y:S03]  /*3750*/  LDSM.16.M88.4 R96, [R165+-0x3000] ;  /* 0xffd00000a560783b */ /* 0x000f660000000200 */
[C---:B------:R-:W-:Y:S01]  /*3760*/  HMMA.16816.F32.BF16 R52, R8.reuse, R88, R76 ;  /* 0x000000580834723c */ /* 0x040fe2000004184c */
[----:B------:R-:W-:Y:S04]  /*3770*/  LDSM.16.M88.4 R72, [R164+0x2800] ;  /* 0x00280000a448783b */ /* 0x000fe80000000200 */
[----:B------:R-:W-:Y:S03]  /*3780*/  LDSM.16.M88.4 R68, [R103+0x2000] ;  /* 0x002000006744783b */ /* 0x000fe60000000200 */
[----:B------:R-:W-:Y:S01]  /*3790*/  HMMA.16816.F32.BF16 R44, R8, R90, R64 ;  /* 0x0000005a082c723c */ /* 0x000fe20000041840 */
[----:B------:R-:W-:Y:S04]  /*37a0*/  LDSM.16.M88.4 R64, [R164+0x2000] ;  /* 0x00200000a440783b */ /* 0x000fe80000000200 */
[----:B------:R-:W-:Y:S03]  /*37b0*/  LDSM.16.M88.4 R88, [R164+0x3000] ;  /* 0x00300000a458783b */ /* 0x000fe60000000200 */
[C---:B--2---:R-:W-:Y:S01]  /*37c0*/  HMMA.16816.F32.BF16 R20, R4.reuse, R12, R28 ;  /* 0x0000000c0414723c */ /* 0x044fe2000004181c */
[----:B------:R-:W-:Y:S07]  /*37d0*/  LDSM.16.M88.4 R76, [R103+0x2800] ;  /* 0x00280000674c783b */ /* 0x000fee0000000200 */
[C---:B------:R-:W-:Y:S08]  /*37e0*/  HMMA.16816.F32.BF16 R28, R4.reuse, R60, R32 ;  /* 0x0000003c041c723c */ /* 0x040ff00000041820 */
[C---:B------:R-:W-:Y:S01]  /*37f0*/  HMMA.16816.F32.BF16 R32, R4.reuse, R62, R36 ;  /* 0x0000003e0420723c */ /* 0x040fe20000041824 */
[----:B------:R-:W2:Y:S07]  /*3800*/  LDSM.16.M88.4 R60, [R165+-0x2800] ;  /* 0xffd80000a53c783b */ /* 0x000eae0000000200 */
[C---:B------:R-:W-:Y:S01]  /*3810*/  HMMA.16816.F32.BF16 R8, R4.reuse, R14, R24 ;  /* 0x0000000e0408723c */ /* 0x040fe20000041818 */
[----:B------:R-:W2:Y:S07]  /*3820*/  LDSM.16.M88.4 R12, [R173+0x4000] ;  /* 0x00400000ad0c783b */ /* 0x000eae0000000200 */
[C---:B------:R-:W-:Y:S08]  /*3830*/  HMMA.16816.F32.BF16 R36, R4.reuse, R80, R40 ;  /* 0x000000500424723c */ /* 0x040ff00000041828 */
[C---:B------:R-:W-:Y:S01]  /*3840*/  HMMA.16816.F32.BF16 R48, R4.reuse, R82, R48 ;  /* 0x000000520430723c */ /* 0x040fe20000041830 */
[----:B------:R-:W-:Y:S07]  /*3850*/  LDSM.16.M88.4 R80, [R166+0x2800] ;  /* 0x00280000a650783b */ /* 0x000fee0000000200 */
[C---:B-1----:R-:W-:Y:S08]  /*3860*/  HMMA.16816.F32.BF16 R52, R4.reuse, R56, R52 ;  /* 0x000000380434723c */ /* 0x042ff00000041834 */
[----:B------:R-:W-:Y:S01]  /*3870*/  HMMA.16816.F32.BF16 R40, R4, R58, R44 ;  /* 0x0000003a0428723c */ /* 0x000fe2000004182c */
[----:B------:R-:W1:Y:S07]  /*3880*/  LDSM.16.M88.4 R56, [R164+0x3800] ;  /* 0x00380000a438783b */ /* 0x000e6e0000000200 */
[C---:B---3--:R-:W-:Y:S08]  /*3890*/  HMMA.16816.F32.BF16 R24, R16.reuse, R84, R20 ;  /* 0x000000541018723c */ /* 0x048ff00000041814 */
[C---:B------:R-:W-:Y:S01]  /*38a0*/  HMMA.16816.F32.BF16 R20, R16.reuse, R86, R8 ;  /* 0x000000561014723c */ /* 0x040fe20000041808 */
[----:B------:R-:W3:Y:S04]  /*38b0*/  LDSM.16.M88.4 R8, [R174+0x4000] ;  /* 0x00400000ae08783b */ /* 0x000ee80000000200 */
[----:B------:R-:W-:Y:S03]  /*38c0*/  LDSM.16.M88.4 R84, [R166+0x3000] ;  /* 0x00300000a654783b */ /* 0x000fe60000000200 */
[C---:B----4-:R-:W-:Y:S08]  /*38d0*/  HMMA.16816.F32.BF16 R4, R16.reuse, R92, R28 ;  /* 0x0000005c1004723c */ /* 0x050ff0000004181c */
[C---:B------:R-:W-:Y:S01]  /*38e0*/  HMMA.16816.F32.BF16 R32, R16.reuse, R94, R32 ;  /* 0x0000005e1020723c */ /* 0x040fe20000041820 */
[----:B------:R-:W4:Y:S07]  /*38f0*/  LDSM.16.M88.4 R92, [R103+0x3000] ;  /* 0x00300000675c783b */ /* 0x000f2e0000000200 */
[C---:B-----5:R-:W-:Y:S08]  /*3900*/  HMMA.16816.F32.BF16 R36, R16.reuse, R96, R36 ;  /* 0x000000601024723c */ /* 0x060ff00000041824 */
[C---:B------:R-:W-:Y:S08]  /*3910*/  HMMA.16816.F32.BF16 R44, R16.reuse, R98, R48 ;  /* 0x00000062102c723c */ /* 0x040ff00000041830 */
[C---:B--2---:R-:W-:Y:S08]  /*3920*/  HMMA.16816.F32.BF16 R52, R16.reuse, R60, R52 ;  /* 0x0000003c1034723c */ /* 0x044ff00000041834 */
[----:B------:R-:W-:Y:S01]  /*3930*/  HMMA.16816.F32.BF16 R40, R16, R62, R40 ;  /* 0x0000003e1028723c */ /* 0x000fe20000041828 */
[----:B------:R-:W2:Y:S07]  /*3940*/  LDSM.16.M88.4 R60, [R103+0x3800] ;  /* 0x00380000673c783b */ /* 0x000eae0000000200 */
[C---:B------:R-:W-:Y:S08]  /*3950*/  HMMA.16816.F32.BF16 R28, R12.reuse, R64, R24 ;  /* 0x000000400c1c723c */ /* 0x040ff00000041818 */
[C---:B------:R-:W-:Y:S01]  /*3960*/  HMMA.16816.F32.BF16 R24, R12.reuse, R66, R20 ;  /* 0x000000420c18723c */ /* 0x040fe20000041814 */
[----:B------:R-:W-:Y:S07]  /*3970*/  LDSM.16.M88.4 R64, [R166+0x3800] ;  /* 0x00380000a640783b */ /* 0x000fee0000000200 */
[C---:B------:R-:W-:Y:S01]  /*3980*/  HMMA.16816.F32.BF16 R20, R12.reuse, R72, R4 ;  /* 0x000000480c14723c */ /* 0x040fe20000041804 */
[----:B------:R-:W-:Y:S07]  /*3990*/  LDSM.16.M88.4 R4, [R176+0x4000] ;  /* 0x00400000b004783b */ /* 0x000fee0000000200 */
[C---:B------:R-:W-:Y:S01]  /*39a0*/  HMMA.16816.F32.BF16 R16, R12.reuse, R74, R32 ;  /* 0x0000004a0c10723c */ /* 0x040fe20000041820 */
[----:B------:R-:W5:Y:S07]  /*39b0*/  LDSM.16.M88.4 R72, [R166+0x2000] ;  /* 0x00200000a648783b */ /* 0x000f6e0000000200 */
[C---:B------:R-:W-:Y:S08]  /*39c0*/  HMMA.16816.F32.BF16 R36, R12.reuse, R88, R36 ;  /* 0x000000580c24723c */ /* 0x040ff00000041824 */
[C---:B------:R-:W-:Y:S08]  /*39d0*/  HMMA.16816.F32.BF16 R48, R12.reuse, R90, R44 ;  /* 0x0000005a0c30723c */ /* 0x040ff0000004182c */
[C---:B-1----:R-:W-:Y:S08]  /*39e0*/  HMMA.16816.F32.BF16 R44, R12.reuse, R56, R52 ;  /* 0x000000380c2c723c */ /* 0x042ff00000041834 */
[----:B------:R-:W-:Y:S08]  /*39f0*/  HMMA.16816.F32.BF16 R40, R12, R58, R40 ;  /* 0x0000003a0c28723c */ /* 0x000ff00000041828 */
[C---:B---3--:R-:W-:Y:S08]  /*3a00*/  HMMA.16816.F32.BF16 R32, R8.reuse, R68, R28 ;  /* 0x000000440820723c */ /* 0x048ff0000004181c */
[C---:B------:R-:W-:Y:S01]  /*3a10*/  HMMA.16816.F32.BF16 R28, R8.reuse, R70, R24 ;  /* 0x00000046081c723c */ /* 0x040fe20000041818 */
[----:B------:R-:W-:Y:S07]  /*3a20*/  LDSM.16.M88.4 R68, [R165+-0x2000] ;  /* 0xffe00000a544783b */ /* 0x000fee0000000200 */
[C---:B------:R-:W-:Y:S01]  /*3a30*/  HMMA.16816.F32.BF16 R24, R8.reuse, R76, R20 ;  /* 0x0000004c0818723c */ /* 0x040fe20000041814 */
[----:B------:R-:W1:Y:S07]  /*3a40*/  LDSM.16.M88.4 R20, [R175+0x4000] ;  /* 0x00400000af14783b */ /* 0x000e6e0000000200 */
[C---:B------:R-:W-:Y:S01]  /*3a50*/  HMMA.16816.F32.BF16 R16, R8.reuse, R78, R16 ;  /* 0x0000004e0810723c */ /* 0x040fe20000041810 */
[----:B------:R-:W3:Y:S07]  /*3a60*/  LDSM.16.M88.4 R76, [R165+-0x1800] ;  /* 0xffe80000a54c783b */ /* 0x000eee0000000200 */
[C---:B----4-:R-:W-:Y:S08]  /*3a70*/  HMMA.16816.F32.BF16 R12, R8.reuse, R92, R36 ;  /* 0x0000005c080c723c */ /* 0x050ff00000041824 */
[C---:B------:R-:W-:Y:S08]  /*3a80*/  HMMA.16816.F32.BF16 R56, R8.reuse, R94, R48 ;  /* 0x0000005e0838723c */ /* 0x040ff00000041830 */
[C---:B--2---:R-:W-:Y:S08]  /*3a90*/  HMMA.16816.F32.BF16 R48, R8.reuse, R60, R44 ;  /* 0x0000003c0830723c */ /* 0x044ff0000004182c */
[----:B------:R-:W-:Y:S01]  /*3aa0*/  HMMA.16816.F32.BF16 R44, R8, R62, R40 ;  /* 0x0000003e082c723c */ /* 0x000fe20000041828 */
[----:B------:R-:W-:Y:S04]  /*3ab0*/  LDSM.16.M88.4 R60, [R164+0x4000] ;  /* 0x00400000a43c783b */ /* 0x000fe80000000200 */
[----:B------:R-:W-:Y:S03]  /*3ac0*/  LDSM.16.M88.4 R40, [R165+-0x1000] ;  /* 0xfff00000a528783b */ /* 0x000fe60000000200 */
[C---:B-----5:R-:W-:Y:S08]  /*3ad0*/  HMMA.16816.F32.BF16 R36, R4.reuse, R72, R32 ;  /* 0x000000480424723c */ /* 0x060ff00000041820 */
[C---:B------:R-:W-:Y:S01]  /*3ae0*/  HMMA.16816.F32.BF16 R52, R4.reuse, R82, R16 ;  /* 0x000000520434723c */ /* 0x040fe20000041810 */
[----:B------:R-:W2:Y:S07]  /*3af0*/  LDSM.16.M88.4 R16, [R173+0x8000] ;  /* 0x00800000ad10783b */ /* 0x000eae0000000200 */
        /* <DEDUP_REMOVED lines=8> */
[C---:B------:R-:W-:Y:S08]  /*3b80*/  HMMA.16816.F32.BF16 R48, R4.reuse, R64, R48 ;  /* 0x000000400430723c */ /* 0x040ff00000041830 */
[----:B------:R-:W-:Y:S01]  /*3b90*/  HMMA.16816.F32.BF16 R92, R4, R66, R44 ;  /* 0x00000042045c723c */ /* 0x000fe2000004182c */
[----:B------:R-:W-:Y:S04]  /*3ba0*/  LDSM.16.M88.4 R64, [R103+0x4800] ;  /* 0x004800006740783b */ /* 0x000fe80000000200 */
[----:B------:R-:W-:Y:S03]  /*3bb0*/  LDSM.16.M88.4 R44, [R164+0x5000] ;  /* 0x00500000a42c783b */ /* 0x000fe60000000200 */
[C---:B-1----:R-:W-:Y:S01]  /*3bc0*/  HMMA.16816.F32.BF16 R4, R20.reuse, R68, R36 ;  /* 0x000000441404723c */ /* 0x042fe20000041824 */
[----:B------:R-:W1:Y:S07]  /*3bd0*/  LDSM.16.M88.4 R36, [R103+0x4000] ;  /* 0x004000006724783b */ /* 0x000e6e0000000200 */
[C---:B------:R-:W-:Y:S08]  /*3be0*/  HMMA.16816.F32.BF16 R28, R20.reuse, R70, R28 ;  /* 0x00000046141c723c */ /* 0x040ff0000004181c */
[----:B---3--:R-:W-:Y:S01]  /*3bf0*/  HMMA.16816.F32.BF16 R68, R20, R78, R52 ;  /* 0x0000004e1444723c */ /* 0x008fe20000041834 */
[----:B------:R-:W3:Y:S07]  /*3c00*/  LDSM.16.M88.4 R52, [R164+0x4800] ;  /* 0x00480000a434783b */ /* 0x000eee0000000200 */
[----:B--2---:R-:W-:Y:S08]  /*3c10*/  HMMA.16816.F32.BF16 R4, R16, R60, R4 ;  /* 0x0000003c1004723c */ /* 0x004ff00000041804 */
[C---:B------:R-:W-:Y:S08]  /*3c20*/  HMMA.16816.F32.BF16 R32, R20.reuse, R76, R32 ;  /* 0x0000004c1420723c */ /* 0x040ff00000041820 */
[C---:B------:R-:W-:Y:S01]  /*3c30*/  HMMA.16816.F32.BF16 R76, R20.reuse, R42, R8 ;  /* 0x0000002a144c723c */ /* 0x040fe20000041808 */
[----:B------:R-:W-:Y:S07]  /*3c40*/  LDSM.16.M88.4 R8, [R176+0x8000] ;  /* 0x00800000b008783b */ /* 0x000fee0000000200 */
[----:B----4-:R-:W-:Y:S01]  /*3c50*/  HMMA.16816.F32.BF16 R88, R20, R84, R48 ;  /* 0x000000541458723c */ /* 0x010fe20000041830 */
[----:B------:R-:W2:Y:S07]  /*3c60*/  LDSM.16.M88.4 R48, [R166+0x4000] ;  /* 0x00400000a630783b */ /* 0x000eae0000000200 */
[----:B------:R-:W-:Y:S01]  /*3c70*/  HMMA.16816.F32.BF16 R28, R16, R62, R28 ;  /* 0x0000003e101c723c */ /* 0x000fe2000004181c */
[----:B------:R-:W-:Y:S07]  /*3c80*/  LDSM.16.M88.4 R60, [R166+0x4800] ;  /* 0x00480000a63c783b */ /* 0x000fee0000000200 */
[----:B------:R-:W-:Y:S08]  /*3c90*/  HMMA.16816.F32.BF16 R80, R20, R40, R24 ;  /* 0x000000281450723c */ /* 0x000ff00000041818 */
[C---:B-1----:R-:W-:Y:S01]  /*3ca0*/  HMMA.16816.F32.BF16 R24, R12.reuse, R36, R4 ;  /* 0x000000240c18723c */ /* 0x042fe20000041804 */
[----:B------:R-:W1:Y:S07]  /*3cb0*/  LDSM.16.M88.4 R4, [R175+0x8000] ;  /* 0x00800000af04783b */ /* 0x000e6e0000000200 */
[----:B------:R-:W-:Y:S08]  /*3cc0*/  HMMA.16816.F32.BF16 R28, R12, R38, R28 ;  /* 0x000000260c1c723c */ /* 0x000ff0000004181c */
[----:B---3--:R-:W-:Y:S08]  /*3cd0*/  HMMA.16816.F32.BF16 R32, R16, R52, R32 ;  /* 0x000000341020723c */ /* 0x008ff00000041820 */
[----:B--2---:R-:W-:Y:S08]  /*3ce0*/  HMMA.16816.F32.BF16 R24, R8, R48, R24 ;  /* 0x000000300818723c */ /* 0x004ff00000041818 */
[----:B------:R-:W-:Y:S01]  /*3cf0*/  HMMA.16816.F32.BF16 R40, R16, R54, R68 ;  /* 0x000000361028723c */ /* 0x000fe20000041844 */
[----:B------:R-:W2:Y:S04]  /*3d00*/  LDSM.16.M88.4 R68, [R103+0x5000] ;  /* 0x005000006744783b */ /* 0x000ea80000000200 */
[----:B------:R-:W3:Y:S03]  /*3d10*/  LDSM.16.M88.4 R52, [R165+0x800] ;  /* 0x00080000a534783b */ /* 0x000ee60000000200 */
[----:B------:R-:W-:Y:S08]  /*3d20*/  HMMA.16816.F32.BF16 R28, R8, R50, R28 ;  /* 0x00000032081c723c */ /* 0x000ff0000004181c */
[----:B------:R-:W-:Y:S08]  /*3d30*/  HMMA.16816.F32.BF16 R36, R12, R64, R32 ;  /* 0x000000400c24723c */ /* 0x000ff00000041820 */
[----:B-1----:R-:W-:Y:S08]  /*3d40*/  HMMA.16816.F32.BF16 R48, R4, R56, R24 ;  /* 0x000000380430723c */ /* 0x002ff00000041818 */
[----:B------:R-:W-:Y:S08]  /*3d50*/  HMMA.16816.F32.BF16 R84, R20, R86, R92 ;  /* 0x000000561454723c */ /* 0x000ff0000004185c */
[----:B------:R-:W-:Y:S08]  /*3d60*/  HMMA.16816.F32.BF16 R20, R16, R44, R80 ;  /* 0x0000002c1014723c */ /* 0x000ff00000041850 */
[----:B------:R-:W-:Y:S01]  /*3d70*/  HMMA.16816.F32.BF16 R32, R12, R66, R40 ;  /* 0x000000420c20723c */ /* 0x000fe20000041828 */
[----:B------:R-:W-:-:S07]  /*3d80*/  FMUL.FTZ R0, R48, c[0x0][0x320] ;  /* 0x0000c80030007a20 */ /* 0x000fce0000410000 */
[----:B------:R-:W-:Y:S01]  /*3d90*/  HMMA.16816.F32.BF16 R28, R4, R58, R28 ;  /* 0x0000003a041c723c */ /* 0x000fe2000004181c */
[----:B------:R-:W1:Y:S07]  /*3da0*/  LDSM.16.M88.4 R56, [R166+0x5000] ;  /* 0x00500000a638783b */ /* 0x000e6e0000000200 */
[----:B------:R-:W-:Y:S08]  /*3db0*/  HMMA.16816.F32.BF16 R36, R8, R60, R36 ;  /* 0x0000003c0824723c */ /* 0x000ff00000041824 */
[----:B------:R-:W-:Y:S01]  /*3dc0*/  HMMA.16816.F32.BF16 R44, R16, R46, R76 ;  /* 0x0000002e102c723c */ /* 0x000fe2000004184c */
[----:B------:R4:W1:Y:S07]  /*3dd0*/  MUFU.TANH R76, R0 ;  /* 0x00000000004c7308 */ /* 0x00086e0000002400 */
[----:B--2---:R-:W-:Y:S08]  /*3de0*/  HMMA.16816.F32.BF16 R24, R12, R68, R20 ;  /* 0x000000440c18723c */ /* 0x004ff00000041814 */
[----:B------:R-:W-:Y:S01]  /*3df0*/  HMMA.16816.F32.BF16 R20, R8, R62, R32 ;  /* 0x0000003e0814723c */ /* 0x000fe20000041820 */
[----:B----4-:R-:W-:Y:S01]  /*3e00*/  FMUL.FTZ R0, R49, c[0x0][0x320] ;  /* 0x0000c80031007a20 */ /* 0x010fe20000410000 */
[----:B------:R-:W2:Y:S06]  /*3e10*/  LDSM.16.M88.4 R60, [R103+0x5800] ;  /* 0x00580000673c783b */ /* 0x000eac0000000200 */
[----:B------:R-:W-:Y:S01]  /*3e20*/  HMMA.16816.F32.BF16 R64, R16, R72, R88 ;  /* 0x000000481040723c */ /* 0x000fe20000041858 */
[----:B------:R4:W1:Y:S07]  /*3e30*/  MUFU.TANH R72, R0 ;  /* 0x0000000000487308 */ /* 0x00086e0000002400 */
[----:B---3--:R-:W-:Y:S08]  /*3e40*/  HMMA.16816.F32.BF16 R36, R4, R52, R36 ;  /* 0x000000340424723c */ /* 0x008ff00000041824 */
[----:B------:R-:W-:Y:S01]  /*3e50*/  HMMA.16816.F32.BF16 R40, R12, R70, R44 ;  /* 0x000000460c28723c */ /* 0x000fe2000004182c */
[----:B----4-:R-:W-:Y:S01]  /*3e60*/  FMUL.FTZ R0, R50, c[0x0][0x320] ;  /* 0x0000c80032007a20 */ /* 0x010fe20000410000 */
[----:B------:R-:W3:Y:S03]  /*3e70*/  LDSM.16.M88.4 R44, [R166+0x5800] ;  /* 0x00580000a62c783b */ /* 0x000ee60000000200 */
[----:B------:R4:W2:Y:S03]  /*3e80*/  MUFU.TANH R81, R0 ;  /* 0x0000000000517308 */ /* 0x0008a60000002400 */
[----:B-1----:R-:W-:Y:S08]  /*3e90*/  HMMA.16816.F32.BF16 R32, R8, R56, R24 ;  /* 0x000000380820723c */ /* 0x002ff00000041818 */
[----:B------:R-:W-:Y:S01]  /*3ea0*/  HMMA.16816.F32.BF16 R24, R4, R54, R20 ;  /* 0x000000360418723c */ /* 0x000fe20000041814 */
[----:B----4-:R-:W-:-:S02]  /*3eb0*/  FMUL.FTZ R0, R51, c[0x0][0x320] ;  /* 0x0000c80033007a20 */ /* 0x010fc40000410000 */
[----:B------:R-:W1:Y:S05]  /*3ec0*/  LDSM.16.M88.4 R48, [R165+0x1000] ;  /* 0x00100000a530783b */ /* 0x000e6a0000000200 */
[----:B------:R-:W-:Y:S01]  /*3ed0*/  HMMA.16816.F32.BF16 R16, R16, R74, R84 ;  /* 0x0000004a1010723c */ /* 0x000fe20000041854 */
[----:B------:R4:W1:Y:S07]  /*3ee0*/  MUFU.TANH R80, R0 ;  /* 0x0000000000507308 */ /* 0x00086e0000002400 */
[----:B--2---:R-:W-:Y:S01]  /*3ef0*/  HMMA.16816.F32.BF16 R20, R12, R60, R64 ;  /* 0x0000003c0c14723c */ /* 0x004fe20000041840 */
[----:B----4-:R-:W-:-:S04]  /*3f00*/  FMUL.FTZ R0, R28, c[0x0][0x320] ;  /* 0x0000c8001c007a20 */ /* 0x010fc80000410000 */
[----:B------:R2:W4:Y:S11]  /*3f10*/  MUFU.TANH R69, R0 ;  /* 0x0000000000457308 */ /* 0x0005360000002400 */
[----:B------:R-:W-:Y:S08]  /*3f20*/  HMMA.16816.F32.BF16 R12, R12, R62, R16 ;  /* 0x0000003e0c0c723c */ /* 0x000ff00000041810 */
[----:B---3--:R-:W-:Y:S01]  /*3f30*/  HMMA.16816.F32.BF16 R16, R8, R44, R20 ;  /* 0x0000002c0810723c */ /* 0x008fe20000041814 */
[----:B--2---:R-:W-:-:S07]  /*3f40*/  FMUL.FTZ R0, R29, c[0x0][0x320] ;  /* 0x0000c8001d007a20 */ /* 0x004fce0000410000 */
[----:B-1----:R-:W-:Y:S01]  /*3f50*/  HMMA.16816.F32.BF16 R32, R4, R48, R32 ;  /* 0x000000300420723c */ /* 0x002fe20000041820 */
        /* <DEDUP_REMOVED lines=90> */
.L_x_1240:
        /* <DEDUP_REMOVED lines=8> */
[----:B--2---:R-:W-:Y:S01]  /*4580*/  IMAD.X R7, R4, 0x1, R101, P0 ;  /* 0x0000000104077824 */ /* 0x004fe200000e0665 */
        /* <DEDUP_REMOVED lines=12> */
.L_x_1241:
        /* <DEDUP_REMOVED lines=21> */
.L_x_1142:
[----:B--234-:R-:W-:Y:S05]  /*47a0*/  BSYNC B0 ;  /* 0x0000000000007941 */ /* 0x01cfea0003800000 */
.L_x_1141:
[----:B-1----:R-:W-:Y:S01]  /*47b0*/  MOV R2, 0x1 ;  /* 0x0000000100027802 */ /* 0x002fe20000000f00 */
[----:B------:R-:W0:Y:S01]  /*47c0*/  LDGDEPBAR ;  /* 0x00000000000079af */ /* 0x000e220000000000 */
[----:B------:R-:W-:-:S02]  /*47d0*/  IADD3 R0, R212, R205, RZ ;  /* 0x000000cdd4007210 */ /* 0x000fc40007ffe0ff */
[----:B------:R-:W-:Y:S01]  /*47e0*/  IADD3 R6, -R206, R105, RZ ;  /* 0x00000069ce067210 */ /* 0x000fe20007ffe1ff */
[----:B------:R-:W-:Y:S02]  /*47f0*/  IMAD R2, R100, -0x40, R2 ;  /* 0xffffffc064027824 */ /* 0x000fe400078e0202 */
[----:B------:R-:W-:-:S04]  /*4800*/  @P4 IMAD.HI.U32 R3, R0, c[0x0][0x2c8], RZ ;  /* 0x0000b20000034a27 */ /* 0x000fc800078e00ff */
[----:B------:R-:W-:Y:S01]  /*4810*/  IMAD.MOV.U32 R4, RZ, RZ, R0 ;  /* 0x000000ffff047224 */ /* 0x000fe200078e0000 */
[----:B------:R-:W-:Y:S02]  /*4820*/  IADD3 R0, -R206, R2, R203 ;  /* 0x00000002ce007210 */ /* 0x000fe40007ffe1cb */
[----:B------:R-:W-:-:S03]  /*4830*/  @P4 SHF.R.U32.HI R4, RZ, c[0x0][0x2cc], R3 ;  /* 0x0000b300ff044a19 */ /* 0x000fc60000011603 */
[----:B------:R-:W-:Y:S01]  /*4840*/  IMAD.IADD R5, R0, 0x1, -R204 ;  /* 0x0000000100057824 */ /* 0x000fe200078e0acc */
[----:B------:R-:W-:Y:S05]  /*4850*/  BRA.DIV ~URZ, `(.L_x_1145) ;  /* 0x0000d5927f007947 */ /* 0x000fea000b800000 */
[----:B------:R1:W2:Y:S02]  /*4860*/  SHFL.IDX PT, R0, R4, RZ, 0x1c1f ;  /* 0x001c1fff04007589 */ /* 0x0002a400000e0000 */
.L_x_1242:
        /* <DEDUP_REMOVED lines=35> */
[----:B------:R-:W2:Y:S02]  /*4aa0*/  SHFL.IDX PT, R0, R4, 0x1, 0x1c1f ;  /* 0x003c1f0004007f89 */ /* 0x000ea400000e0000 */
[----:B--2---:R-:W-:-:S05]  /*4ab0*/  IMAD.IADD R0, R5, 0x1, R0 ;  /* 0x0000000105007824 */ /* 0x004fca00078e0200 */
[----:B------:R-:W-:Y:S02]  /*4ac0*/  IMNMX R3, R6, R0, PT ;  /* 0x0000000006037217 */ /* 0x000fe40003800200 */
[----:B------:R-:W-:Y:S02]  /*4ad0*/  FMNMX.FTZ R0, R9, R10, !PT ;  /* 0x0000000a09007209 */ /* 0x000fe40007810000 */
[C---:B------:R-:W-:Y:S02]  /*4ae0*/  ISETP.GT.AND P5, PT, R3.reuse, RZ, PT ;  /* 0x000000ff0300720c */ /* 0x040fe40003fa4270 */
[C---:B------:R-:W-:Y:S02]  /*4af0*/  ISETP.GT.AND P2, PT, R3.reuse, 0x1, PT ;  /* 0x000000010300780c */ /* 0x040fe40003f44270 */
[----:B------:R-:W-:Y:S02]  /*4b00*/  ISETP.GT.AND P0, PT, R3, 0x8, PT ;  /* 0x000000080300780c */ /* 0x000fe40003f04270 */
[----:B------:R-:W-:-:S02]  /*4b10*/  FSEL R6, R81, -INF , P5 ;  /* 0xff80000051067808 */ /* 0x000fc40002800000 */
        /* <DEDUP_REMOVED lines=55> */
[----:B------:R-:W-:Y:S01]  /*4e90*/  FMNMX.FTZ R2, R102, R2, !PT ;  /* 0x0000000266027209 */ /* 0x000fe20007810000 */
[----:B------:R-:W2:Y:S03]  /*4ea0*/  SHFL.BFLY PT, R3, R0, 0x2, 0x1f ;  /* 0x0c401f0000037f89 */ /* 0x000ea600000e0000 */
[----:B------:R-:W-:-:S05]  /*4eb0*/  FMNMX.FTZ R2, R101, R2, !PT ;  /* 0x0000000265027209 */ /* 0x000fca0007810000 */
[----:B-1----:R-:W1:Y:S01]  /*4ec0*/  SHFL.BFLY PT, R4, R2, 0x2, 0x1f ;  /* 0x0c401f0002047f89 */ /* 0x002e6200000e0000 */
[----:B--2---:R-:W-:-:S05]  /*4ed0*/  FMNMX.FTZ R0, R3, R0, !PT ;  /* 0x0000000003007209 */ /* 0x004fca0007810000 */
[----:B------:R-:W2:Y:S01]  /*4ee0*/  SHFL.BFLY PT, R3, R0, 0x1, 0x1f ;  /* 0x0c201f0000037f89 */ /* 0x000ea200000e0000 */
[----:B-1----:R-:W-:-:S05]  /*4ef0*/  FMNMX.FTZ R4, R2, R4, !PT ;  /* 0x0000000402047209 */ /* 0x002fca0007810000 */
[----:B------:R1:W3:Y:S01]  /*4f00*/  SHFL.BFLY PT, R5, R4, 0x1, 0x1f ;  /* 0x0c201f0004057f89 */ /* 0x0002e200000e0000 */
[----:B--2---:R-:W-:-:S05]  /*4f10*/  FMNMX.FTZ R100, R0, R3, !PT ;  /* 0x0000000300647209 */ /* 0x004fca0007810000 */
.L_x_1243:
[C---:B------:R-:W-:Y:S01]  /*4f20*/  FMUL.FTZ R0, R100.reuse, c[0x0][0x2d0] ;  /* 0x0000b40064007a20 */ /* 0x040fe20000410000 */
[----:B------:R-:W-:Y:S01]  /*4f30*/  FSETP.NEU.FTZ.AND P0, PT, R100, -INF , PT ;  /* 0xff8000006400780b */ /* 0x000fe20003f1d000 */
[----:B------:R-:W-:Y:S01]  /*4f40*/  WARPSYNC 0xffffffff ;  /* 0xffffffff00007948 */ /* 0x000fe20003800000 */
[----:B---3--:R-:W-:Y:S01]  /*4f50*/  FMNMX.FTZ R12, R5, R4, !PT ;  /* 0x00000004050c7209 */ /* 0x008fe20007810000 */
        /* <DEDUP_REMOVED lines=13> */
[----:B--2---:R-:W-:-:S04]  /*5030*/  FFMA.FTZ R2, R10, c[0x0][0x2d0], -R0 ;  /* 0x0000b4000a027a23 */ /* 0x004fc80000010800 */
[----:B------:R2:W-:Y:S01]  /*5040*/  MUFU.EX2 R152, R2 ;  /* 0x0000000200987308 */ /* 0x0005e20000000800 */
[--C-:B---3--:R-:W-:Y:S02]  /*5050*/  FFMA.FTZ R3, R14, c[0x0][0x2d0], -R0.reuse ;  /* 0x0000b4000e037a23 */ /* 0x108fe40000010800 */
[----:B------:R-:W-:-:S05]  /*5060*/  FFMA.FTZ R14, R78, c[0x0][0x2d0], -R0 ;  /* 0x0000b4004e0e7a23 */ /* 0x000fca0000010800 */
[----:B------:R-:W3:Y:S01]  /*5070*/  MUFU.EX2 R156, R3 ;  /* 0x00000003009c7308 */ /* 0x000ee20000000800 */
[----:B--2---:R-:W-:-:S07]  /*5080*/  FMUL.FTZ R2, R12, c[0x0][0x2d0] ;  /* 0x0000b4000c027a20 */ /* 0x004fce0000410000 */
[----:B------:R-:W-:Y:S01]  /*5090*/  MUFU.EX2 R14, R14 ;  /* 0x0000000e000e7308 */ /* 0x000fe20000000800 */
[----:B------:R-:W-:Y:S02]  /*50a0*/  FSEL R2, R2, RZ, P0 ;  /* 0x000000ff02027208 */ /* 0x000fe40000000000 */
[----:B---3--:R-:W-:-:S03]  /*50b0*/  F2FP.BF16.PACK_AB R10, R156, R13 ;  /* 0x0000000d9c0a723e */ /* 0x008fc600000010ff */
[----:B------:R-:W-:-:S04]  /*50c0*/  FFMA.FTZ R3, R6, c[0x0][0x2d0], -R2 ;  /* 0x0000b40006037a23 */ /* 0x000fc80000010802 */
[----:B------:R2:W-:Y:S02]  /*50d0*/  MUFU.EX2 R155, R3 ;  /* 0x00000003009b7308 */ /* 0x0005e40000000800 */
[--C-:B--2---:R-:W-:Y:S02]  /*50e0*/  FFMA.FTZ R3, R7, c[0x0][0x2d0], -R2.reuse ;  /* 0x0000b40007037a23 */ /* 0x104fe40000010802 */
[----:B-1----:R-:W1:Y:S04]  /*50f0*/  LDSM.16.MT88.4 R4, [R168] ;  /* 0x00000000a804783b */ /* 0x002e680000004200 */
[----:B------:R2:W3:Y:S02]  /*5100*/  MUFU.EX2 R153, R3 ;  /* 0x0000000300997308 */ /* 0x0004e40000000800 */
[----:B--2---:R-:W-:Y:S01]  /*5110*/  FFMA.FTZ R3, R8, c[0x0][0x2d0], -R2 ;  /* 0x0000b40008037a23 */ /* 0x004fe20000010802 */
[----:B------:R-:W-:-:S02]  /*5120*/  F2FP.BF16.PACK_AB R8, R152, R154 ;  /* 0x0000009a9808723e */ /* 0x000fc400000010ff */
[----:B---3--:R-:W-:-:S03]  /*5130*/  F2FP.BF16.PACK_AB R9, R153, R155 ;  /* 0x0000009b9909723e */ /* 0x008fc600000010ff */
        /* <DEDUP_REMOVED lines=12> */
[----:B-1----:R-:W-:Y:S01]  /*5200*/  FFMA.FTZ R3, R23, c[0x0][0x2d0], -R0 ;  /* 0x0000b40017037a23 */ /* 0x002fe20000010800 */
[----:B--2---:R-:W-:-:S03]  /*5210*/  F2FP.BF16.PACK_AB R4, R215, R183 ;  /* 0x000000b7d704723e */ /* 0x004fc600000010ff */
[----:B------:R1:W-:Y:S02]  /*5220*/  MUFU.EX2 R214, R3 ;  /* 0x0000000300d67308 */ /* 0x0003e40000000800 */
[----:B-1----:R-:W-:Y:S02]  /*5230*/  FFMA.FTZ R3, R24, c[0x0][0x2d0], -R0 ;  /* 0x0000b40018037a23 */ /* 0x002fe40000010800 */
[----:B------:R-:W-:Y:S04]  /*5240*/  HMMA.16816.F32.BF16 R24, R8, R6, RZ ;  /* 0x000000060818723c */ /* 0x000fe800000418ff */
[----:B------:R1:W2:Y:S02]  /*5250*/  MUFU.EX2 R219, R3 ;  /* 0x0000000300db7308 */ /* 0x0002a40000000800 */
[----:B-1----:R-:W-:Y:S01]  /*5260*/  FFMA.FTZ R3, R15, c[0x0][0x2d0], -R2 ;  /* 0x0000b4000f037a23 */ /* 0x002fe20000010802 */
[----:B--2---:R-:W-:Y:S01]  /*5270*/  F2FP.BF16.PACK_AB R6, R219, R214 ;  /* 0x000000d6db06723e */ /* 0x004fe200000010ff */
[----:B------:R-:W-:-:S04]  /*5280*/  FFMA.FTZ R15, R79, c[0x0][0x2d0], -R0 ;  /* 0x0000b4004f0f7a23 */ /* 0x000fc80000010800 */
[----:B------:R1:W-:Y:S08]  /*5290*/  MUFU.EX2 R213, R3 ;  /* 0x0000000300d57308 */ /* 0x0003f00000000800 */
[----:B------:R-:W-:Y:S01]  /*52a0*/  MUFU.EX2 R15, R15 ;  /* 0x0000000f000f7308 */ /* 0x000fe20000000800 */
[--C-:B-1----:R-:W-:Y:S02]  /*52b0*/  FFMA.FTZ R3, R22, c[0x0][0x2d0], -R2.reuse ;  /* 0x0000b40016037a23 */ /* 0x102fe40000010802 */
[----:B------:R-:W-:Y:S01]  /*52c0*/  HMMA.16816.F32.BF16 R20, R8, R40, RZ ;  /* 0x000000280814723c */ /* 0x000fe200000418ff */
[----:B------:R-:W-:Y:S04]  /*52d0*/  LDSM.16.MT88.4 R40, [R168+0x2800] ;  /* 0x00280000a828783b */ /* 0x000fe80000004200 */
        /* <DEDUP_REMOVED lines=16> */
[----:B------:R-:W-:Y:S01]  /*53e0*/  LDSM.16.MT88.4 R56, [R170+0x2000] ;  /* 0x00200000aa38783b */ /* 0x000fe20000004200 */
[----:B------:R2:W-:Y:S06]  /*53f0*/  MUFU.EX2 R172, R3 ;  /* 0x0000000300ac7308 */ /* 0x0005ec0000000800 */
[C---:B------:R-:W-:Y:S08]  /*5400*/  HMMA.16816.F32.BF16 R144, R4.reuse, R44, R20 ;  /* 0x0000002c0490723c */ /* 0x040ff00000041814 */
[----:B------:R-:W-:Y:S01]  /*5410*/  HMMA.16816.F32.BF16 R140, R4, R46, R16 ;  /* 0x0000002e048c723c */ /* 0x000fe20000041810 */
[----:B------:R-:W5:Y:S01]  /*5420*/  LDSM.16.MT88.4 R44, [R167+0x2800] ;  /* 0x00280000a72c783b */ /* 0x000f620000004200 */
[----:B--2---:R-:W-:-:S04]  /*5430*/  FFMA.FTZ R3, R73, c[0x0][0x2d0], -R0 ;  /* 0x0000b40049037a23 */ /* 0x004fc80000010800 */
[----:B------:R2:W-:Y:S02]  /*5440*/  MUFU.EX2 R177, R3 ;  /* 0x0000000300b17308 */ /* 0x0005e40000000800 */
[----:B-1----:R-:W-:Y:S08]  /*5450*/  HMMA.16816.F32.BF16 R20, R8, R52, RZ ;  /* 0x000000340814723c */ /* 0x002ff000000418ff */
[----:B------:R-:W-:Y:S01]  /*5460*/  HMMA.16816.F32.BF16 R124, R4, R38, R48 ;  /* 0x00000026047c723c */ /* 0x000fe20000041830 */
[----:B------:R-:W-:Y:S01]  /*5470*/  LDSM.16.MT88.4 R48, [R169+0x2800] ;  /* 0x00280000a930783b */ /* 0x000fe20000004200 */
[----:B--2---:R-:W-:-:S06]  /*5480*/  FFMA.FTZ R3, R72, c[0x0][0x2d0], -R0 ;  /* 0x0000b40048037a23 */ /* 0x004fcc0000010800 */
[C---:B------:R-:W-:Y:S01]  /*5490*/  HMMA.16816.F32.BF16 R16, R8.reuse, R54, RZ ;  /* 0x000000360810723c */ /* 0x040fe200000418ff */
[----:B------:R-:W1:Y:S01]  /*54a0*/  LDSM.16.MT88.4 R52, [R170+0x2800] ;  /* 0x00280000aa34783b */ /* 0x000e620000004200 */
[----:B------:R2:W1:Y:S06]  /*54b0*/  MUFU.EX2 R180, R3 ;  /* 0x0000000300b47308 */ /* 0x00046c0000000800 */
[----:B------:R-:W-:Y:S08]  /*54c0*/  HMMA.16816.F32.BF16 R36, R8, R64, RZ ;  /* 0x000000400824723c */ /* 0x000ff000000418ff */
[----:B---3--:R-:W-:Y:S01]  /*54d0*/  HMMA.16816.F32.BF16 R108, R4, R28, R20 ;  /* 0x0000001c046c723c */ /* 0x008fe20000041814 */
[----:B--2---:R-:W-:-:S04]  /*54e0*/  FFMA.FTZ R3, R70, c[0x0][0x2d0], -R2 ;  /* 0x0000b40046037a23 */ /* 0x004fc80000010802 */
[----:B------:R2:W-:Y:S03]  /*54f0*/  MUFU.EX2 R162, R3 ;  /* 0x0000000300a27308 */ /* 0x0005e60000000800 */
[C---:B------:R-:W-:Y:S01]  /*5500*/  HMMA.16816.F32.BF16 R32, R8.reuse, R66, RZ ;  /* 0x000000420820723c */ /* 0x040fe200000418ff */
[----:B------:R-:W3:Y:S07]  /*5510*/  LDSM.16.MT88.4 R64, [R167+0x4000] ;  /* 0x00400000a740783b */ /* 0x000eee0000004200 */
[----:B----4-:R-:W-:Y:S01]  /*5520*/  HMMA.16816.F32.BF16 R20, R8, R24, RZ ;  /* 0x000000180814723c */ /* 0x010fe200000418ff */
[----:B--2---:R-:W-:-:S07]  /*5530*/  FFMA.FTZ R3, R68, c[0x0][0x2d0], -R2 ;  /* 0x0000b40044037a23 */ /* 0x004fce0000010802 */
[C---:B------:R-:W-:Y:S08]  /*5540*/  HMMA.16816.F32.BF16 R136, R4.reuse, R30, R16 ;  /* 0x0000001e0488723c */ /* 0x040ff00000041810 */
[----:B-----5:R-:W-:Y:S01]  /*5550*/  HMMA.16816.F32.BF16 R128, R4, R44, R36 ;  /* 0x0000002c0480723c */ /* 0x020fe20000041824 */
[----:B------:R-:W2:Y:S07]  /*5560*/  LDSM.16.MT88.4 R36, [R168+0x4000] ;  /* 0x00400000a824783b */ /* 0x000eae0000004200 */
[C---:B------:R-:W-:Y:S08]  /*5570*/  HMMA.16816.F32.BF16 R28, R8.reuse, R58, RZ ;  /* 0x0000003a081c723c */ /* 0x040ff000000418ff */
[----:B------:R-:W-:Y:S08]  /*5580*/  HMMA.16816.F32.BF16 R16, R8, R26, RZ ;  /* 0x0000001a0810723c */ /* 0x000ff000000418ff */
[C---:B------:R-:W-:Y:S01]  /*5590*/  HMMA.16816.F32.BF16 R112, R4.reuse, R46, R32 ;  /* 0x0000002e0470723c */ /* 0x040fe20000041820 */
[----:B------:R-:W4:Y:S07]  /*55a0*/  LDSM.16.MT88.4 R44, [R167+0x4800] ;  /* 0x00480000a72c783b */ /* 0x000f2e0000004200 */
[----:B------:R-:W-:Y:S08]  /*55b0*/  HMMA.16816.F32.BF16 R120, R4, R40, R20 ;  /* 0x000000280478723c */ /* 0x000ff00000041814 */
[C---:B------:R-:W-:Y:S08]  /*55c0*/  HMMA.16816.F32.BF16 R20, R8.reuse, R62, RZ ;  /* 0x0000003e0814723c */ /* 0x040ff000000418ff */
[----:B------:R-:W-:Y:S08]  /*55d0*/  HMMA.16816.F32.BF16 R32, R8, R56, RZ ;  /* 0x000000380820723c */ /* 0x000ff000000418ff */
[C---:B-1----:R-:W-:Y:S01]  /*55e0*/  HMMA.16816.F32.BF16 R92, R4.reuse, R54, R28 ;  /* 0x00000036045c723c */ /* 0x042fe2000004181c */
[----:B------:R-:W1:Y:S07]  /*55f0*/  LDSM.16.MT88.4 R28, [R168+0x4800] ;  /* 0x00480000a81c783b */ /* 0x000e6e0000004200 */
[----:B------:R-:W-:Y:S08]  /*5600*/  HMMA.16816.F32.BF16 R104, R4, R42, R16 ;  /* 0x0000002a0468723c */ /* 0x000ff00000041810 */
[----:B---3--:R-:W-:Y:S08]  /*5610*/  HMMA.16816.F32.BF16 R16, R8, R64, RZ ;  /* 0x000000400810723c */ /* 0x008ff000000418ff */
[C---:B------:R-:W-:Y:S08]  /*5620*/  HMMA.16816.F32.BF16 R84, R4.reuse, R50, R20 ;  /* 0x000000320454723c */ /* 0x040ff00000041814 */
[----:B------:R-:W-:Y:S01]  /*5630*/  HMMA.16816.F32.BF16 R96, R4, R52, R32 ;  /* 0x000000340460723c */ /* 0x000fe20000041820 */
[----:B------:R-:W3:Y:S07]  /*5640*/  LDSM.16.MT88.4 R32, [R170+0x4000] ;  /* 0x00400000aa20783b */ /* 0x000eee0000004200 */
[C---:B--2---:R-:W-:Y:S08]  /*5650*/  HMMA.16816.F32.BF16 R20, R8.reuse, R36, RZ ;  /* 0x000000240814723c */ /* 0x044ff000000418ff */
[----:B------:R-:W-:Y:S08]  /*5660*/  HMMA.16816.F32.BF16 R24, R8, R60, RZ ;  /* 0x0000003c0818723c */ /* 0x000ff000000418ff */
[----:B----4-:R-:W-:Y:S08]  /*5670*/  HMMA.16816.F32.BF16 R80, R4, R44, R16 ;  /* 0x0000002c0450723c */ /* 0x010ff00000041810 */
[----:B------:R-:W-:Y:S08]  /*5680*/  HMMA.16816.F32.BF16 R16, R8, R38, RZ ;  /* 0x000000260810723c */ /* 0x000ff000000418ff */
[C---:B-1----:R-:W-:Y:S01]  /*5690*/  HMMA.16816.F32.BF16 R56, R4.reuse, R28, R20 ;  /* 0x0000001c0438723c */ /* 0x042fe20000041814 */
[----:B------:R-:W1:Y:S07]  /*56a0*/  LDSM.16.MT88.4 R20, [R170+0x4800] ;  /* 0x00480000aa14783b */ /* 0x000e6e0000004200 */
[----:B------:R-:W-:Y:S08]  /*56b0*/  HMMA.16816.F32.BF16 R88, R4, R48, R24 ;  /* 0x000000300458723c */ /* 0x000ff00000041818 */
[----:B------:R-:W-:Y:S08]  /*56c0*/  HMMA.16816.F32.BF16 R24, R8, R66, RZ ;  /* 0x000000420818723c */ /* 0x000ff000000418ff */
[----:B------:R-:W-:Y:S08]  /*56d0*/  HMMA.16816.F32.BF16 R48, R4, R30, R16 ;  /* 0x0000001e0430723c */ /* 0x000ff00000041810 */
[----:B---3--:R-:W-:Y:S08]  /*56e0*/  HMMA.16816.F32.BF16 R16, R8, R32, RZ ;  /* 0x000000200810723c */ /* 0x008ff000000418ff */
[C---:B------:R-:W-:Y:S11]  /*56f0*/  HMMA.16816.F32.BF16 R64, R4.reuse, R46, R24 ;  /* 0x0000002e0440723c */ /* 0x040ff60000041818 */
[----:B------:R-:W-:Y:S05]  /*5700*/  @!UPT UIADD3 URZ, URZ, URZ, URZ ;  /* 0x0000003f3f3ff290 */ /* 0x000fea000fffe03f */
[----:B-1----:R-:W-:Y:S08]  /*5710*/  HMMA.16816.F32.BF16 R44, R4, R20, R16 ;  /* 0x00000014042c723c */ /* 0x002ff00000041810 */
[----:B------:R-:W-:Y:S11]  /*5720*/  HMMA.16816.F32.BF16 R16, R8, R34, RZ ;  /* 0x000000220810723c */ /* 0x000ff600000418ff */
[----:B------:R-:W-:Y:S11]  /*5730*/  @!UPT UIADD3 URZ, URZ, URZ, URZ ;  /* 0x0000003f3f3ff290 */ /* 0x000ff6000fffe03f */
[----:B------:R-:W-:Y:S02]  /*5740*/  @!UPT UIADD3 URZ, URZ, URZ, URZ ;  /* 0x0000003f3f3ff290 */ /* 0x000fe4000fffe03f */
[----:B------:R-:W-:Y:S01]  /*5750*/  HMMA.16816.F32.BF16 R36, R4, R22, R16 ;  /* 0x000000160424723c */ /* 0x000fe20000041810 */
[----:B------:R-:W1:Y:S07]  /*5760*/  LDSM.16.MT88.4 R16, [R169+0x4000] ;  /* 0x00400000a910783b */ /* 0x000e6e0000004200 */
[C---:B-1----:R-:W-:Y:S08]  /*5770*/  HMMA.16816.F32.BF16 R20, R8.reuse, R16, RZ ;  /* 0x000000100814723c */ /* 0x042ff000000418ff */
[----:B------:R-:W-:Y:S01]  /*5780*/  HMMA.16816.F32.BF16 R8, R8, R18, RZ ;  /* 0x000000120808723c */ /* 0x000fe200000418ff */
[----:B------:R-:W1:Y:S11]  /*5790*/  LDSM.16.MT88.4 R16, [R169+0x4800] ;  /* 0x00480000a910783b */ /* 0x000e760000004200 */
[----:B------:R-:W-:Y:S04]  /*57a0*/  @!UPT UIADD3 URZ, URZ, URZ, URZ ;  /* 0x0000003f3f3ff290 */ /* 0x000fe8000fffe03f */
[C---:B-1----:R-:W-:Y:S01]  /*57b0*/  HMMA.16816.F32.BF16 R24, R4.reuse, R16, R20 ;  /* 0x000000100418723c */ /* 0x042fe20000041814 */
[----:B------:R1:W2:Y:S06]  /*57c0*/  MUFU.EX2 R22, R3 ;  /* 0x0000000300167308 */ /* 0x0002ac0000000800 */
[----:B------:R-:W-:Y:S01]  /*57d0*/  FADD.FTZ R21, R155, R153 ;  /* 0x000000999b157221 */ /* 0x000fe20000010000 */
[----:B------:R-:W-:Y:S01]  /*57e0*/  HMMA.16816.F32.BF16 R16, R4, R18, R8 ;  /* 0x000000120410723c */ /* 0x000fe20000041808 */
[----:B------:R-:W3:Y:S06]  /*57f0*/  LDSM.16.MT88.4 R8, [R167+0x1000] ;  /* 0x00100000a708783b */ /* 0x000eec0000004200 */
[----:B------:R-:W-:Y:S01]  /*5800*/  FADD.FTZ R4, R154, R152 ;  /* 0x000000989a047221 */ /* 0x000fe20000010000 */
[----:B------:R-:W-:Y:S01]  /*5810*/  F2FP.BF16.PACK_AB R6, R180, R177 ;  /* 0x000000b1b406723e */ /* 0x000fe200000010ff */
[----:B-1----:R-:W-:Y:S01]  /*5820*/  FFMA.FTZ R3, R71, c[0x0][0x2d0], -R2 ;  /* 0x0000b40047037a23 */ /* 0x002fe20000010802 */
[----:B--2---:R-:W-:-:S03]  /*5830*/  F2FP.BF16.PACK_AB R5, R22, R162 ;  /* 0x000000a21605723e */ /* 0x004fc600000010ff */
[----:B------:R1:W-:Y:S02]  /*5840*/  MUFU.EX2 R23, R3 ;  /* 0x0000000300177308 */ /* 0x0003e40000000800 */
[----:B-1----:R-:W-:-:S06]  /*5850*/  FFMA.FTZ R3, R69, c[0x0][0x2d0], -R2 ;  /* 0x0000b40045037a23 */ /* 0x002fcc0000010802 */
[----:B------:R1:W2:Y:S02]  /*5860*/  MUFU.EX2 R171, R3 ;  /* 0x0000000300ab7308 */ /* 0x0002a40000000800 */
[----:B-1----:R-:W-:Y:S01]  /*5870*/  FADD.FTZ R3, R13, R4 ;  /* 0x000000040d037221 */ /* 0x002fe20000010000 */
[----:B------:R-:W-:Y:S01]  /*5880*/  F2FP.BF16.PACK_AB R4, R172, R163 ;  /* 0x000000a3ac04723e */ /* 0x000fe200000010ff */
[--C-:B------:R-:W-:Y:S01]  /*5890*/  FFMA.FTZ R13, R77, c[0x0][0x2d0], -R0.reuse ;  /* 0x0000b4004d0d7a23 */ /* 0x100fe20000010800 */
[----:B--2---:R-:W-:Y:S01]  /*58a0*/  F2FP.BF16.PACK_AB R7, R171, R23 ;  /* 0x00000017ab07723e */ /* 0x004fe200000010ff */
[----:B------:R-:W-:Y:S02]  /*58b0*/  FFMA.FTZ R0, R76, c[0x0][0x2d0], -R0 ;  /* 0x0000b4004c007a23 */ /* 0x000fe40000010800 */
[----:B------:R-:W-:Y:S02]  /*58c0*/  FADD.FTZ R20, R156, R3 ;  /* 0x000000039c147221 */ /* 0x000fe40000010000 */
[----:B------:R1:W-:Y:S01]  /*58d0*/  MUFU.EX2 R185, R0 ;  /* 0x0000000000b97308 */ /* 0x0003e20000000800 */
[--C-:B------:R-:W-:Y:S01]  /*58e0*/  FFMA.FTZ R3, R102, c[0x0][0x2d0], -R2.reuse ;  /* 0x0000b40066037a23 */ /* 0x100fe20000010802 */
[C---:B---3--:R-:W-:Y:S06]  /*58f0*/  HMMA.16816.F32.BF16 R132, R4.reuse, R8, R132 ;  /* 0x000000080484723c */ /* 0x048fec0000041884 */
[----:B------:R-:W2:Y:S02]  /*5900*/  MUFU.EX2 R13, R13 ;  /* 0x0000000d000d7308 */ /* 0x000ea40000000800 */
[----:B------:R-:W-:Y:S01]  /*5910*/  HMMA.16816.F32.BF16 R28, R4, R10, R124 ;  /* 0x0000000a041c723c */ /* 0x000fe2000004187c */
[----:B------:R-:W3:Y:S01]  /*5920*/  LDSM.16.MT88.4 R8, [R168+0x1000] ;  /* 0x00100000a808783b */ /* 0x000ee20000004200 */
[----:B-1----:R-:W-:-:S06]  /*5930*/  FFMA.FTZ R0, R161, c[0x0][0x2d0], -R2 ;  /* 0x0000b400a1007a23 */ /* 0x002fcc0000010802 */
[C---:B---3--:R-:W-:Y:S08]  /*5940*/  HMMA.16816.F32.BF16 R124, R4.reuse, R8, R148 ;  /* 0x00000008047c723c */ /* 0x048ff00000041894 */
        /* <DEDUP_REMOVED lines=16> */
[----:B------:R-:W1:Y:S04]  /*5a50*/  LDSM.16.MT88.4 R8, [R170+0x3000] ;  /* 0x00300000aa08783b */ /* 0x000e680000004200 */
[----:B------:R-:W-:Y:S03]  /*5a60*/  LDSM.16.MT88.4 R104, [R169+0x1800] ;  /* 0x00180000a968783b */ /* 0x000fe60000004200 */
[C---:B-1----:R-:W-:Y:S07]  /*5a70*/  HMMA.16816.F32.BF16 R156, R4.reuse, R8, R96 ;  /* 0x00000008049c723c */ /* 0x042fee0000041860 */
[----:B------:R-:W-:Y:S01]  /*5a80*/  F2FP.BF16.PACK_AB R96, R14, R15 ;  /* 0x0000000f0e60723e */ /* 0x000fe200000010ff */
[----:B------:R-:W-:Y:S01]  /*5a90*/  HMMA.16816.F32.BF16 R148, R4, R10, R92 ;  /* 0x0000000a0494723c */ /* 0x000fe2000004185c */
[----:B------:R-:W1:Y:S01]  /*5aa0*/  LDSM.16.MT88.4 R8, [R169+0x3000] ;  /* 0x00300000a908783b */ /* 0x000e620000004200 */
[----:B--2---:R-:W-:-:S06]  /*5ab0*/  F2FP.BF16.PACK_AB R98, R185, R13 ;  /* 0x0000000db962723e */ /* 0x004fcc00000010ff */
        /* <DEDUP_REMOVED lines=18> */
[----:B------:R-:W-:Y:S06]  /*5be0*/  MUFU.EX2 R8, R3 ;  /* 0x0000000300087308 */ /* 0x000fec0000000800 */
[----:B------:R-:W-:-:S02]  /*5bf0*/  FADD.FTZ R4, R184, R21 ;  /* 0x00000015b8047221 */ /* 0x000fc40000010000 */
[--C-:B-1----:R-:W-:Y:S02]  /*5c00*/  FFMA.FTZ R0, R160, c[0x0][0x2d0], -R2.reuse ;  /* 0x0000b400a0007a23 */ /* 0x102fe40000010802 */
[----:B------:R-:W-:Y:S02]  /*5c10*/  FFMA.FTZ R2, R101, c[0x0][0x2d0], -R2 ;  /* 0x0000b40065027a23 */ /* 0x000fe40000010802 */
[----:B------:R-:W-:Y:S01]  /*5c20*/  FADD.FTZ R4, R186, R4 ;  /* 0x00000004ba047221 */ /* 0x000fe20000010000 */
[----:B------:R-:W1:Y:S08]  /*5c30*/  MUFU.EX2 R10, R0 ;  /* 0x00000000000a7308 */ /* 0x000e700000000800 */
[----:B------:R-:W2:Y:S01]  /*5c40*/  MUFU.EX2 R186, R2 ;  /* 0x0000000200ba7308 */ /* 0x000ea20000000800 */
[----:B-1----:R-:W-:Y:S01]  /*5c50*/  F2FP.BF16.PACK_AB R97, R10, R9 ;  /* 0x000000090a61723e */ /* 0x002fe200000010ff */
[----:B------:R-:W-:-:S04]  /*5c60*/  FADD.FTZ R0, R183, R20 ;  /* 0x00000014b7007221 */ /* 0x000fc80000010000 */
[----:B------:R-:W-:Y:S01]  /*5c70*/  FADD.FTZ R0, R215, R0 ;  /* 0x00000000d7007221 */ /* 0x000fe20000010000 */
[----:B--2---:R-:W-:Y:S01]  /*5c80*/  F2FP.BF16.PACK_AB R99, R186, R8 ;  /* 0x00000008ba63723e */ /* 0x004fe200000010ff */
[----:B------:R-:W-:Y:S02]  /*5c90*/  FADD.FTZ R2, R213, R4 ;  /* 0x00000004d5027221 */ /* 0x000fe40000010000 */
[----:B------:R-:W-:Y:S01]  /*5ca0*/  LDSM.16.MT88.4 R4, [R169+0x5800] ;  /* 0x00580000a904783b */ /* 0x000fe20000004200 */
[----:B------:R-:W-:Y:S02]  /*5cb0*/  FADD.FTZ R0, R214, R0 ;  /* 0x00000000d6007221 */ /* 0x000fe40000010000 */
[----:B------:R-:W-:Y:S01]  /*5cc0*/  FADD.FTZ R2, R192, R2 ;  /* 0x00000002c0027221 */ /* 0x000fe20000010000 */
[----:B------:R-:W-:Y:S01]  /*5cd0*/  HMMA.16816.F32.BF16 R116, R96, R112, R116 ;  /* 0x000000706074723c */ /* 0x000fe20000041874 */
[----:B------:R-:W-:Y:S02]  /*5ce0*/  FADD.FTZ R0, R219, R0 ;  /* 0x00000000db007221 */ /* 0x000fe40000010000 */
[----:B------:R-:W-:-:S04]  /*5cf0*/  FADD.FTZ R2, R217, R2 ;  /* 0x00000002d9027221 */ /* 0x000fc80000010000 */
[----:B------:R-:W-:Y:S01]  /*5d00*/  FADD.FTZ R3, R218, R2 ;  /* 0x00000002da037221 */ /* 0x000fe20000010000 */
[----:B------:R-:W-:Y:S01]  /*5d10*/  HMMA.16816.F32.BF16 R112, R96, R114, R40 ;  /* 0x000000726070723c */ /* 0x000fe20000041828 */
[----:B------:R-:W1:Y:S01]  /*5d20*/  LDSM.16.MT88.4 R40, [R167+0x3800] ;  /* 0x00380000a728783b */ /* 0x000e620000004200 */
[----:B------:R-:W-:-:S06]  /*5d30*/  @P4 IMAD.HI.U32 R2, R205, c[0x0][0x2c8], RZ ;  /* 0x0000b200cd024a27 */ /* 0x000fcc00078e00ff */
[C---:B------:R-:W-:Y:S01]  /*5d40*/  HMMA.16816.F32.BF16 R44, R96.reuse, R48, R72 ;  /* 0x00000030602c723c */ /* 0x040fe20000041848 */
[----:B------:R-:W2:Y:S07]  /*5d50*/  LDSM.16.MT88.4 R72, [R167+0x5800] ;  /* 0x00580000a748783b */ /* 0x000eae0000004200 */
[C---:B------:R-:W-:Y:S08]  /*5d60*/  HMMA.16816.F32.BF16 R108, R96.reuse, R104, R108 ;  /* 0x00000068606c723c */ /* 0x040ff0000004186c */
[C---:B------:R-:W-:Y:S08]  /*5d70*/  HMMA.16816.F32.BF16 R104, R96.reuse, R106, R52 ;  /* 0x0000006a6068723c */ /* 0x040ff00000041834 */
[C---:B------:R-:W-:Y:S08]  /*5d80*/  HMMA.16816.F32.BF16 R48, R96.reuse, R50, R76 ;  /* 0x000000326030723c */ /* 0x040ff0000004184c */
[C---:B------:R-:W-:Y:S08]  /*5d90*/  HMMA.16816.F32.BF16 R132, R96.reuse, R128, R132 ;  /* 0x000000806084723c */ /* 0x040ff00000041884 */
[C---:B-1----:R-:W-:Y:S08]  /*5da0*/  HMMA.16816.F32.BF16 R36, R96.reuse, R40, R60 ;  /* 0x000000286024723c */ /* 0x042ff0000004183c */
[C---:B------:R-:W-:Y:S08]  /*5db0*/  HMMA.16816.F32.BF16 R60, R96.reuse, R64, R140 ;  /* 0x00000040603c723c */ /* 0x040ff0000004188c */
[C---:B------:R-:W-:Y:S01]  /*5dc0*/  HMMA.16816.F32.BF16 R64, R96.reuse, R66, R88 ;  /* 0x000000426040723c */ /* 0x040fe20000041858 */
[----:B------:R-:W1:Y:S07]  /*5dd0*/  LDSM.16.MT88.4 R88, [R170+0x5800] ;  /* 0x00580000aa58783b */ /* 0x000e6e0000004200 */
[C---:B------:R-:W-:Y:S08]  /*5de0*/  HMMA.16816.F32.BF16 R40, R96.reuse, R42, R68 ;  /* 0x0000002a6028723c */ /* 0x040ff00000041844 */
[C---:B--2---:R-:W-:Y:S08]  /*5df0*/  HMMA.16816.F32.BF16 R68, R96.reuse, R72, R84 ;  /* 0x000000486044723c */ /* 0x044ff00000041854 */
[C---:B------:R-:W-:Y:S01]  /*5e00*/  HMMA.16816.F32.BF16 R72, R96.reuse, R74, R80 ;  /* 0x0000004a6048723c */ /* 0x040fe20000041850 */
[----:B------:R-:W2:Y:S07]  /*5e10*/  LDSM.16.MT88.4 R80, [R168+0x5800] ;  /* 0x00580000a850783b */ /* 0x000eae0000004200 */
[C---:B------:R-:W-:Y:S08]  /*5e20*/  HMMA.16816.F32.BF16 R124, R96.reuse, R120, R124 ;  /* 0x00000078607c723c */ /* 0x040ff0000004187c */
[C---:B------:R-:W-:Y:S08]  /*5e30*/  HMMA.16816.F32.BF16 R52, R96.reuse, R56, R156 ;  /* 0x000000386034723c */ /* 0x040ff0000004189c */
[C---:B-1----:R-:W-:Y:S08]  /*5e40*/  HMMA.16816.F32.BF16 R84, R96.reuse, R88, R136 ;  /* 0x000000586054723c */ /* 0x042ff00000041888 */
[C---:B------:R-:W-:Y:S08]  /*5e50*/  HMMA.16816.F32.BF16 R88, R96.reuse, R90, R92 ;  /* 0x0000005a6058723c */ /* 0x040ff0000004185c */
[C---:B------:R-:W-:Y:S07]  /*5e60*/  HMMA.16816.F32.BF16 R92, R96.reuse, R4, R24 ;  /* 0x00000004605c723c */ /* 0x040fee0000041818 */
[----:B------:R-:W-:Y:S01]  /*5e70*/  FADD.FTZ R4, R163, R0 ;  /* 0x00000000a3047221 */ /* 0x000fe20000010000 */
[----:B------:R-:W-:Y:S01]  /*5e80*/  MOV R0, R205 ;  /* 0x000000cd00007202 */ /* 0x000fe20000000f00 */
[----:B--2---:R-:W-:Y:S01]  /*5e90*/  HMMA.16816.F32.BF16 R76, R96, R80, R152 ;  /* 0x00000050604c723c */ /* 0x004fe20000041898 */
[----:B------:R-:W-:Y:S01]  /*5ea0*/  @P4 SHF.R.U32.HI R0, RZ, c[0x0][0x2cc], R2 ;  /* 0x0000b300ff004a19 */ /* 0x000fe20000011602 */
[----:B------:R-:W-:-:S02]  /*5eb0*/  FADD.FTZ R2, R162, R3 ;  /* 0x00000003a2027221 */ /* 0x000fc40000010000 */
[----:B------:R-:W-:Y:S01]  /*5ec0*/  FADD.FTZ R4, R172, R4 ;  /* 0x00000004ac047221 */ /* 0x000fe20000010000 */
[----:B------:R-:W-:Y:S01]  /*5ed0*/  IADD3 R0, R0, R203, -R204 ;  /* 0x000000cb00007210 */ /* 0x000fe20007ffe8cc */
[----:B------:R-:W-:Y:S02]  /*5ee0*/  FADD.FTZ R2, R22, R2 ;  /* 0x0000000216027221 */ /* 0x000fe40000010000 */
[----:B------:R-:W-:Y:S01]  /*5ef0*/  FADD.FTZ R4, R177, R4 ;  /* 0x00000004b1047221 */ /* 0x000fe20000010000 */
[----:B------:R-:W-:Y:S01]  /*5f00*/  SHF.R.S32.HI R5, RZ, 0x1f, R0 ;  /* 0x0000001fff057819 */ /* 0x000fe20000011400 */
[----:B------:R-:W-:Y:S01]  /*5f10*/  FADD.FTZ R3, R23, R2 ;  /* 0x0000000217037221 */ /* 0x000fe20000010000 */
[C---:B------:R-:W-:Y:S01]  /*5f20*/  HMMA.16816.F32.BF16 R128, R96.reuse, R130, R28 ;  /* 0x000000826080723c */ /* 0x040fe2000004181c */
[----:B------:R-:W-:Y:S01]  /*5f30*/  FADD.FTZ R2, R180, R4 ;  /* 0x00000004b4027221 */ /* 0x000fe20000010000 */
[----:B------:R-:W-:Y:S01]  /*5f40*/  LEA.HI R5, R5, R0, RZ, 0x6 ;  /* 0x0000000005057211 */ /* 0x000fe200078f30ff */
[----:B------:R-:W-:Y:S01]  /*5f50*/  FADD.FTZ R0, R171, R3 ;  /* 0x00000003ab007221 */ /* 0x000fe20000010000 */
[----:B------:R-:W-:Y:S01]  /*5f60*/  IADD3 R180, R209, -0x2, RZ ;  /* 0xfffffffed1b47810 */ /* 0x000fe20007ffe0ff */
[----:B------:R-:W-:Y:S01]  /*5f70*/  FADD.FTZ R2, R15, R2 ;  /* 0x000000020f027221 */ /* 0x000fe20000010000 */
[----:B------:R-:W-:Y:S01]  /*5f80*/  SHF.R.S32.HI R3, RZ, 0x6, R5 ;  /* 0x00000006ff037819 */ /* 0x000fe20000011405 */
[----:B------:R-:W-:Y:S01]  /*5f90*/  FADD.FTZ R0, R9, R0 ;  /* 0x0000000009007221 */ /* 0x000fe20000010000 */
[----:B------:R-:W-:Y:S01]  /*5fa0*/  HMMA.16816.F32.BF16 R120, R96, R122, R32 ;  /* 0x0000007a6078723c */ /* 0x000fe20000041820 */
[----:B------:R-:W-:Y:S01]  /*5fb0*/  FADD.FTZ R2, R14, R2 ;  /* 0x000000020e027221 */ /* 0x000fe20000010000 */
[----:B------:R-:W-:Y:S01]  /*5fc0*/  IMNMX R192, R189, R3, !PT ;  /* 0x00000003bdc07217 */ /* 0x000fe20007800200 */
[----:B------:R-:W-:-:S02]  /*5fd0*/  FADD.FTZ R0, R10, R0 ;  /* 0x000000000a007221 */ /* 0x000fc40000010000 */
[----:B------:R-:W-:Y:S01]  /*5fe0*/  FADD.FTZ R2, R13, R2 ;  /* 0x000000020d027221 */ /* 0x000fe20000010000 */
[----:B------:R-:W-:Y:S01]  /*5ff0*/  ISETP.GE.AND P0, PT, R180, R192, PT ;  /* 0x000000c0b400720c */ /* 0x000fe20003f06270 */
[----:B------:R-:W-:Y:S01]  /*6000*/  FADD.FTZ R0, R8, R0 ;  /* 0x0000000008007221 */ /* 0x000fe20000010000 */
[----:B------:R-:W-:Y:S01]  /*6010*/  HMMA.16816.F32.BF16 R56, R96, R58, R148 ;  /* 0x0000003a6038723c */ /* 0x000fe20000041894 */
[----:B------:R-:W-:Y:S02]  /*6020*/  FADD.FTZ R185, R185, R2 ;  /* 0x00000002b9b97221 */ /* 0x000fe40000010000 */
[----:B------:R-:W-:-:S05]  /*6030*/  FADD.FTZ R186, R186, R0 ;  /* 0x00000000baba7221 */ /* 0x000fca0000010000 */
[C---:B------:R-:W-:Y:S08]  /*6040*/  HMMA.16816.F32.BF16 R80, R96.reuse, R82, R144 ;  /* 0x000000526050723c */ /* 0x040ff00000041890 */
[----:B------:R-:W-:Y:S01]  /*6050*/  HMMA.16816.F32.BF16 R96, R96, R6, R16 ;  /* 0x000000066060723c */ /* 0x000fe20000041810 */
[----:B------:R-:W-:Y:S03]  /*6060*/  @!UPT UIADD3 URZ, URZ, URZ, URZ ;  /* 0x0000003f3f3ff290 */ /* 0x000fe6000fffe03f */
[----:B------:R-:W-:Y:S11]  /*6070*/  @!P0 BRA `(.L_x_1147) ;  /* 0x000036b000008947 */ /* 0x000ff60003800000 */
[----:B------:R-:W-:Y:S02]  /*6080*/  MOV R102, R12 ;  /* 0x0000000c00667202 */ /* 0x000fe40000000f00 */
[----:B------:R-:W-:-:S07]  /*6090*/  MOV R101, R100 ;  /* 0x0000006400657202 */ /* 0x000fce0000000f00 */
.L_x_1158:
        /* <DEDUP_REMOVED lines=16> */
[C---:B------:R-:W-:Y:S01]  /*61a0*/  IMAD.WIDE.U32 R2, R181.reuse, c[0x0][0x208], RZ ;  /* 0x00008200b5027a25 */ /* 0x040fe200078e00ff */
        /* <DEDUP_REMOVED lines=23> */
.L_x_1244:
[----:B------:R-:W-:-:S05]  /*6320*/  BRA.DIV ~URZ, `(.L_x_1151) ;  /* 0x0000c1327f007947 */ /* 0x000fca000b800000 */
[----:B------:R-:W5:Y:S01]  /*6330*/  SHFL.IDX PT, R0, R12, RZ, 0x181f ;  /* 0x00181fff0c007589 */ /* 0x000f6200000e0000 */
[----:B------:R-:W-:Y:S02]  /*6340*/  ISETP.GE.AND P5, PT, R182, c[0x0][0x1d4], PT ;  /* 0x00007500b6007a0c */ /* 0x000fe40003fa6270 */
[----:B------:R-:W-:Y:S02]  /*6350*/  ISETP.GE.AND P2, PT, R187, c[0x0][0x1d4], PT ;  /* 0x00007500bb007a0c */ /* 0x000fe40003f46270 */
[C---:B-----5:R-:W-:Y:S02]  /*6360*/  IADD3 R2, P0, R0.reuse, R20, RZ ;  /* 0x0000001400027210 */ /* 0x060fe40007f1e0ff */
[----:B------:R-:W-:Y:S03]  /*6370*/  IADD3 R6, P6, R0, R21, RZ ;  /* 0x0000001500067210 */ /* 0x000fe60007fde0ff */
[----:B---3--:R-:W-:Y:S01]  /*6380*/  IMAD.X R3, R4, 0x1, R13, P0 ;  /* 0x0000000104037824 */ /* 0x008fe200000e060d */
        /* <DEDUP_REMOVED lines=14> */
.L_x_1245:
[C---:B--23--:R-:W-:Y:S02]  /*6470*/  IADD3 R2, -R5.reuse, 0x10, RZ ;  /* 0x0000001005027810 */ /* 0x04cfe40007ffe1ff */
[----:B------:R-:W-:Y:S02]  /*6480*/  ISETP.NE.U32.AND P5, PT, R5, RZ, PT ;  /* 0x000000ff0500720c */ /* 0x000fe40003fa5070 */
[----:B------:R-:W-:Y:S02]  /*6490*/  LOP3.LUT R2, R2, 0xf, RZ, 0xc0, !PT ;  /* 0x0000000f02027812 */ /* 0x000fe400078ec0ff */
[----:B------:R-:W-:Y:S02]  /*64a0*/  ISETP.NE.U32.AND P6, PT, R6, RZ, PT ;  /* 0x000000ff0600720c */ /* 0x000fe40003fc5070 */
        /* <DEDUP_REMOVED lines=15> */
[----:B------:R-:W-:Y:S05]  /*65a0*/  IADD3.X R3, RZ, R4, R15, P2, P0 ;  /* 0x00000004ff037210 */ /* 0x000fea00017e040f */
[----:B------:R2:W-:Y:S04]  /*65b0*/  LDGSTS.E.BYPASS.LTC128B.128.ZFILL [R179+0x5100], [R2.64], P5 ;  /* 0x0510000002b37fae */ /* 0x0005e8000a941d46 */
.L_x_1149:
[----:B------:R-:W-:Y:S05]  /*65c0*/  BSYNC B0 ;  /* 0x0000000000007941 */ /* 0x000fea0003800000 */
.L_x_1148:
        /* <DEDUP_REMOVED lines=223> */
[----:B------:R-:W-:Y:S01]  /*73c0*/  IMAD.SHL.U32 R22, R188, 0x2, RZ ;  /* 0x00000002bc167824 */ /* 0x000fe200078e00ff */
[----:B------:R-:W-:Y:S01]  /*73d0*/  IADD3 R2, R2, -0x40, R190 ;  /* 0xffffffc002027810 */ /* 0x000fe20007ffe0be */
[C---:B------:R-:W-:Y:S01]  /*73e0*/  IMAD.SHL.U32 R21, R187.reuse, 0x2, RZ ;  /* 0x00000002bb157824 */ /* 0x040fe200078e00ff */
        /* <DEDUP_REMOVED lines=30> */
.L_x_1246:
[----:B------:R-:W-:-:S05]  /*75d0*/  BRA.DIV ~URZ, `(.L_x_1155) ;  /* 0x0000b1327f007947 */ /* 0x000fca000b800000 */
[----:B------:R-:W4:Y:S01]  /*75e0*/  SHFL.IDX PT, R0, R8, RZ, 0x181f ;  /* 0x00181fff08007589 */ /* 0x000f2200000e0000 */
[----:B------:R-:W-:Y:S02]  /*75f0*/  ISETP.GE.AND P5, PT, R182, c[0x0][0x1d4], PT ;  /* 0x00007500b6007a0c */ /* 0x000fe40003fa6270 */
[----:B------:R-:W-:Y:S02]  /*7600*/  ISETP.GE.AND P2, PT, R187, c[0x0][0x1d4], PT ;  /* 0x00007500bb007a0c */ /* 0x000fe40003f46270 */
[C---:B----4-:R-:W-:Y:S02]  /*7610*/  IADD3 R2, P0, R0.reuse, R20, RZ ;  /* 0x0000001400027210 */ /* 0x050fe40007f1e0ff */
        /* <DEDUP_REMOVED lines=10> */
[----:B----4-:R-:W-:Y:S01]  /*76c0*/  SEL R6, RZ, 0x10, P2 ;  /* 0x00000010ff067807 */ /* 0x010fe20001000000 */
[----:B------:R-:W-:Y:S01]  /*76d0*/  IMAD.X R3, R4, 0x1, R11, P6 ;  /* 0x0000000104037824 */ /* 0x000fe200030e060b */
[----:B------:R-:W-:Y:S01]  /*76e0*/  SEL R7, RZ, 0x10, P0 ;  /* 0x00000010ff077807 */ /* 0x000fe20000000000 */
[----:B------:R4:W2:Y:S04]  /*76f0*/  SHFL.IDX PT, R4, R5, 0x1, 0x181f ;  /* 0x00381f0005047f89 */ /* 0x0008a800000e0000 */
[----:B------:R1:W-:Y:S01]  /*7700*/  LDGSTS.E.BYPASS.LTC128B.128 [R179+0xa100], [R2.64], !P0 ;  /* 0x0a10000002b37fae */ /* 0x0003e2000c101d46 */
[----:B--2-4-:R-:W-:Y:S04]  /*7710*/  SEL R5, RZ, 0x10, P5 ;  /* 0x00000010ff057807 */ /* 0x014fe80002800000 */
.L_x_1247:
[C---:B-1-3--:R-:W-:Y:S02]  /*7720*/  IADD3 R2, -R5.reuse, 0x10, RZ ;  /* 0x0000001005027810 */ /* 0x04afe40007ffe1ff */
        /* <DEDUP_REMOVED lines=20> */
.L_x_1153:
[----:B---34-:R-:W-:Y:S05]  /*7870*/  BSYNC B0 ;  /* 0x0000000000007941 */ /* 0x018fea0003800000 */
.L_x_1152:
[----:B------:R-:W-:Y:S01]  /*7880*/  IADD3 R4, R212, R205, RZ ;  /* 0x000000cdd4047210 */ /* 0x000fe20007ffe0ff */
[----:B------:R-:W0:Y:S04]  /*7890*/  LDGDEPBAR ;  /* 0x00000000000079af */ /* 0x000e280000000000 */
[----:B--2---:R-:W-:Y:S05]  /*78a0*/  @P4 IMAD.HI.U32 R0, R4, c[0x0][0x2c8], RZ ;  /* 0x0000b20004004a27 */ /* 0x004fea00078e00ff */
[----:B------:R-:W-:Y:S02]  /*78b0*/  @P4 SHF.R.U32.HI R4, RZ, c[0x0][0x2cc], R0 ;  /* 0x0000b300ff044a19 */ /* 0x000fe40000011600 */
[----:B------:R-:W-:Y:S05]  /*78c0*/  MOV R0, 0x1 ;  /* 0x0000000100007802 */ /* 0x000fea0000000f00 */
[----:B------:R-:W-:Y:S05]  /*78d0*/  IMAD R0, R180, -0x40, R0 ;  /* 0xffffffc0b4007824 */ /* 0x000fea00078e0200 */
[----:B------:R-:W-:Y:S04]  /*78e0*/  IADD3 R0, R203, R0, -R206 ;  /* 0x00000000cb007210 */ /* 0x000fe80007ffe8ce */
[----:B------:R-:W-:Y:S01]  /*78f0*/  IADD3 R5, R0, -R204, RZ ;  /* 0x800000cc00057210 */ /* 0x000fe20007ffe0ff */
[----:B------:R-:W-:-:S05]  /*7900*/  BRA.DIV ~URZ, `(.L_x_1156) ;  /* 0x0000b0427f007947 */ /* 0x000fca000b800000 */
[----:B------:R2:W3:Y:S02]  /*7910*/  SHFL.IDX PT, R0, R4, RZ, 0x1c1f ;  /* 0x001c1fff04007589 */ /* 0x0004e400000e0000 */
.L_x_1248:
[----:B---3--:R-:W-:Y:S05]  /*7920*/  IMAD.IADD R0, R5, 0x1, R0 ;  /* 0x0000000105007824 */ /* 0x008fea00078e0200 */
        /* <DEDUP_REMOVED lines=8> */
[----:B-1----:R-:W-:Y:S02]  /*79b0*/  FSEL R35, R155, -INF , P2 ;  /* 0xff8000009b237808 */ /* 0x002fe40001000000 */
        /* <DEDUP_REMOVED lines=25> */
[----:B------:R-:W1:Y:S03]  /*7b50*/  SHFL.IDX PT, R0, R4, 0x1, 0x1c1f ;  /* 0x003c1f0004007f89 */ /* 0x000e6600000e0000 */
[----:B------:R-:W-:Y:S04]  /*7b60*/  FMNMX.FTZ R2, R136, R2, !PT ;  /* 0x0000000288027209 */ /* 0x000fe80007810000 */
[----:B------:R-:W-:Y:S04]  /*7b70*/  FMNMX.FTZ R2, R35, R2, !PT ;  /* 0x0000000223027209 */ /* 0x000fe80007810000 */
[----:B------:R-:W-:Y:S04]  /*7b80*/  FMNMX.FTZ R2, R34, R2, !PT ;  /* 0x0000000222027209 */ /* 0x000fe80007810000 */
[----:B------:R-:W-:Y:S04]  /*7b90*/  FMNMX.FTZ R2, R33, R2, !PT ;  /* 0x0000000221027209 */ /* 0x000fe80007810000 */
[----:B------:R-:W-:Y:S04]  /*7ba0*/  FMNMX.FTZ R2, R32, R2, !PT ;  /* 0x0000000220027209 */ /* 0x000fe80007810000 */
[----:B------:R-:W-:Y:S01]  /*7bb0*/  FMNMX.FTZ R2, R31, R2, !PT ;  /* 0x000000021f027209 */ /* 0x000fe20007810000 */
[----:B-1----:R-:W-:Y:S03]  /*7bc0*/  IMAD.IADD R0, R5, 0x1, R0 ;  /* 0x0000000105007824 */ /* 0x002fe600078e0200 */
[----:B------:R-:W-:Y:S02]  /*7bd0*/  FMNMX.FTZ R2, R30, R2, !PT ;  /* 0x000000021e027209 */ /* 0x000fe40007810000 */
[C---:B------:R-:W-:Y:S02]  /*7be0*/  ISETP.GT.AND P6, PT, R0.reuse, RZ, PT ;  /* 0x000000ff0000720c */ /* 0x040fe40003fc4270 */
[----:B------:R-:W-:Y:S02]  /*7bf0*/  FMNMX.FTZ R2, R29, R2, !PT ;  /* 0x000000021d027209 */ /* 0x000fe40007810000 */
[----:B------:R-:W-:Y:S02]  /*7c00*/  ISETP.GT.AND P5, PT, R0, 0x1, PT ;  /* 0x000000010000780c */ /* 0x000fe40003fa4270 */
[----:B------:R-:W-:Y:S02]  /*7c10*/  FMNMX.FTZ R2, R28, R2, !PT ;  /* 0x000000021c027209 */ /* 0x000fe40007810000 */
[C---:B------:R-:W-:Y:S02]  /*7c20*/  ISETP.GT.AND P2, PT, R0.reuse, 0x8, PT ;  /* 0x000000080000780c */ /* 0x040fe40003f44270 */
[----:B------:R-:W-:Y:S02]  /*7c30*/  FMNMX.FTZ R2, R27, R2, !PT ;  /* 0x000000021b027209 */ /* 0x000fe40007810000 */
[----:B------:R-:W-:Y:S02]  /*7c40*/  ISETP.GT.AND P0, PT, R0, 0x9, PT ;  /* 0x000000090000780c */ /* 0x000fe40003f04270 */
[----:B------:R-:W-:Y:S02]  /*7c50*/  FMNMX.FTZ R2, R26, R2, !PT ;  /* 0x000000021a027209 */ /* 0x000fe40007810000 */
[----:B------:R-:W-:Y:S02]  /*7c60*/  FSEL R9, R163, -INF , P6 ;  /* 0xff800000a3097808 */ /* 0x000fe40003000000 */
[----:B------:R-:W-:Y:S02]  /*7c70*/  FMNMX.FTZ R2, R14, R2, !PT ;  /* 0x000000020e027209 */ /* 0x000fe40007810000 */
[----:B------:R-:W-:Y:S02]  /*7c80*/  ISETP.GT.AND P6, PT, R0, 0x10, PT ;  /* 0x000000100000780c */ /* 0x000fe40003fc4270 */
[----:B------:R-:W-:Y:S02]  /*7c90*/  FMNMX.FTZ R2, R13, R2, !PT ;  /* 0x000000020d027209 */ /* 0x000fe40007810000 */
[----:B------:R-:W-:Y:S02]  /*7ca0*/  FSEL R25, R162, -INF , P5 ;  /* 0xff800000a2197808 */ /* 0x000fe40002800000 */
[C---:B------:R-:W-:Y:S02]  /*7cb0*/  ISETP.GT.AND P5, PT, R0.reuse, 0x11, PT ;  /* 0x000000110000780c */ /* 0x040fe40003fa4270 */
[----:B------:R-:W-:Y:S02]  /*7cc0*/  FSEL R24, R161, -INF , P2 ;  /* 0xff800000a1187808 */ /* 0x000fe40001000000 */
[----:B------:R-:W-:Y:S02]  /*7cd0*/  ISETP.GT.AND P2, PT, R0, 0x18, PT ;  /* 0x000000180000780c */ /* 0x000fe40003f44270 */
[----:B------:R-:W-:Y:S02]  /*7ce0*/  FSEL R23, R160, -INF , P0 ;  /* 0xff800000a0177808 */ /* 0x000fe40000000000 */
[----:B------:R-:W-:Y:S02]  /*7cf0*/  ISETP.GT.AND P0, PT, R0, 0x19, PT ;  /* 0x000000190000780c */ /* 0x000fe40003f04270 */
[----:B------:R-:W-:Y:S02]  /*7d00*/  FMNMX.FTZ R2, R12, R2, !PT ;  /* 0x000000020c027209 */ /* 0x000fe40007810000 */
[----:B------:R-:W-:Y:S02]  /*7d10*/  FSEL R22, R159, -INF , P6 ;  /* 0xff8000009f167808 */ /* 0x000fe40003000000 */
[----:B------:R-:W-:Y:S02]  /*7d20*/  ISETP.GT.AND P6, PT, R0, 0x20, PT ;  /* 0x000000200000780c */ /* 0x000fe40003fc4270 */
[----:B------:R-:W-:Y:S02]  /*7d30*/  FSEL R21, R158, -INF , P5 ;  /* 0xff8000009e157808 */ /* 0x000fe40002800000 */
[----:B------:R-:W-:Y:S02]  /*7d40*/  ISETP.GT.AND P5, PT, R0, 0x21, PT ;  /* 0x000000210000780c */ /* 0x000fe40003fa4270 */
[----:B------:R-:W-:Y:S02]  /*7d50*/  FSEL R20, R154, -INF , P2 ;  /* 0xff8000009a147808 */ /* 0x000fe40001000000 */
[C---:B------:R-:W-:Y:S02]  /*7d60*/  ISETP.GT.AND P2, PT, R0.reuse, 0x28, PT ;  /* 0x000000280000780c */ /* 0x040fe40003f44270 */
[----:B------:R-:W-:Y:S02]  /*7d70*/  FSEL R19, R153, -INF , P0 ;  /* 0xff80000099137808 */ /* 0x000fe40000000000 */
[C---:B------:R-:W-:Y:S02]  /*7d80*/  ISETP.GT.AND P0, PT, R0.reuse, 0x29, PT ;  /* 0x000000290000780c */ /* 0x040fe40003f04270 */
        /* <DEDUP_REMOVED lines=9> */
[----:B------:R-:W-:Y:S01]  /*7e20*/  FSEL R8, R140, -INF , P6 ;  /* 0xff8000008c087808 */ /* 0x000fe20003000000 */
[----:B------:R-:W1:Y:S01]  /*7e30*/  SHFL.BFLY PT, R0, R2, 0x2, 0x1f ;  /* 0x0c401f0002007f89 */ /* 0x000e6200000e0000 */
[----:B------:R-:W-:Y:S02]  /*7e40*/  FSEL R7, R139, -INF , P5 ;  /* 0xff8000008b077808 */ /* 0x000fe40002800000 */
[----:B------:R-:W-:Y:S02]  /*7e50*/  FSEL R6, R138, -INF , P2 ;  /* 0xff8000008a067808 */ /* 0x000fe40001000000 */
[----:B------:R-:W-:Y:S02]  /*7e60*/  FSEL R5, R137, -INF , P0 ;  /* 0xff80000089057808 */ /* 0x000fe40000000000 */
[----:B-1----:R-:W-:Y:S05]  /*7e70*/  FMNMX.FTZ R0, R0, R2, !PT ;  /* 0x0000000200007209 */ /* 0x002fea0007810000 */
[----:B------:R-:W1:Y:S02]  /*7e80*/  SHFL.BFLY PT, R2, R0, 0x1, 0x1f ;  /* 0x0c201f0000027f89 */ /* 0x000e6400000e0000 */
[----:B-1----:R-:W-:Y:S02]  /*7e90*/  FMNMX.FTZ R100, R0, R2, !PT ;  /* 0x0000000200647209 */ /* 0x002fe40007810000 */
        /* <DEDUP_REMOVED lines=15> */
[----:B------:R-:W-:Y:S05]  /*7f90*/  FMNMX.FTZ R0, R5, R0, !PT ;  /* 0x0000000005007209 */ /* 0x000fea0007810000 */
[----:B------:R-:W1:Y:S02]  /*7fa0*/  SHFL.BFLY PT, R2, R0, 0x2, 0x1f ;  /* 0x0c401f0000027f89 */ /* 0x000e6400000e0000 */
[----:B-12---:R-:W-:Y:S06]  /*7fb0*/  FMNMX.FTZ R4, R0, R2, !PT ;  /* 0x0000000200047209 */ /* 0x006fec0007810000 */
[----:B------:R1:W2:Y:S02]  /*7fc0*/  SHFL.BFLY PT, R0, R4, 0x1, 0x1f ;  /* 0x0c201f0004007f89 */ /* 0x0002a400000e0000 */
.L_x_1249:
[C---:B------:R-:W-:Y:S01]  /*7fd0*/  FMUL.FTZ R2, R100.reuse, c[0x0][0x2d0] ;  /* 0x0000b40064027a20 */ /* 0x040fe20000410000 */
[----:B------:R-:W-:Y:S01]  /*7fe0*/  FSETP.NEU.FTZ.AND P0, PT, R100, -INF , PT ;  /* 0xff8000006400780b */ /* 0x000fe20003f1d000 */
[----:B------:R-:W-:Y:S01]  /*7ff0*/  WARPSYNC 0xffffffff ;  /* 0xffffffff00007948 */ /* 0x000fe20003800000 */
[----:B--2---:R-:W-:Y:S02]  /*8000*/  FMNMX.FTZ R3, R0, R4, !PT ;  /* 0x0000000400037209 */ /* 0x004fe40007810000 */
[----:B------:R-:W-:Y:S02]  /*8010*/  FSEL R2, R2, RZ, P0 ;  /* 0x000000ff02027208 */ /* 0x000fe40000000000 */
[----:B------:R-:W-:Y:S02]  /*8020*/  FSEL R0, R100, RZ, P0 ;  /* 0x000000ff64007208 */ /* 0x000fe40000000000 */
[----:B------:R-:W-:Y:S01]  /*8030*/  FSETP.NEU.FTZ.AND P0, PT, R3, -INF , PT ;  /* 0xff8000000300780b */ /* 0x000fe20003f1d000 */
[--C-:B-1----:R-:W-:Y:S02]  /*8040*/  FFMA.FTZ R4, R35, c[0x0][0x2d0], -R2.reuse ;  /* 0x0000b40023047a23 */ /* 0x102fe40000010802 */
[----:B------:R-:W-:Y:S02]  /*8050*/  FADD.FTZ R0, -R0, R101 ;  /* 0x0000006500007221 */ /* 0x000fe40000010100 */
[----:B------:R1:W-:Y:S01]  /*8060*/  MUFU.EX2 R157, R4 ;  /* 0x00000004009d7308 */ /* 0x0003e20000000800 */
[--C-:B------:R-:W-:Y:S02]  /*8070*/  FFMA.FTZ R101, R10, c[0x0][0x2d0], -R2.reuse ;  /* 0x0000b4000a657a23 */ /* 0x100fe40000010802 */
[--C-:B------:R-:W-:Y:S02]  /*8080*/  FFMA.FTZ R10, R136, c[0x0][0x2d0], -R2.reuse ;  /* 0x0000b400880a7a23 */ /* 0x100fe40000010802 */
[----:B------:R-:W-:Y:S02]  /*8090*/  FMUL.FTZ R0, R0, c[0x0][0x2d0] ;  /* 0x0000b40000007a20 */ /* 0x000fe40000410000 */
[--C-:B------:R-:W-:Y:S02]  /*80a0*/  FFMA.FTZ R162, R11, c[0x0][0x2d0], -R2.reuse ;  /* 0x0000b4000ba27a23 */ /* 0x100fe40000010802 */
[--C-:B------:R-:W-:Y:S01]  /*80b0*/  FFMA.FTZ R34, R34, c[0x0][0x2d0], -R2.reuse ;  /* 0x0000b40022227a23 */ /* 0x100fe20000010802 */
[----:B------:R2:W-:Y:S01]  /*80c0*/  MUFU.EX2 R11, R10 ;  /* 0x0000000a000b7308 */ /* 0x0005e20000000800 */
[--C-:B------:R-:W-:Y:S02]  /*80d0*/  FFMA.FTZ R148, R33, c[0x0][0x2d0], -R2.reuse ;  /* 0x0000b40021947a23 */ /* 0x100fe40000010802 */
[--C-:B------:R-:W-:Y:S02]  /*80e0*/  FFMA.FTZ R147, R32, c[0x0][0x2d0], -R2.reuse ;  /* 0x0000b40020937a23 */ /* 0x100fe40000010802 */
[--C-:B------:R-:W-:Y:S02]  /*80f0*/  FFMA.FTZ R146, R31, c[0x0][0x2d0], -R2.reuse ;  /* 0x0000b4001f927a23 */ /* 0x100fe40000010802 */
[--C-:B------:R-:W-:Y:S02]  /*8100*/  FFMA.FTZ R145, R30, c[0x0][0x2d0], -R2.reuse ;  /* 0x0000b4001e917a23 */ /* 0x100fe40000010802 */
[--C-:B------:R-:W-:Y:S01]  /*8110*/  FFMA.FTZ R156, R29, c[0x0][0x2d0], -R2.reuse ;  /* 0x0000b4001d9c7a23 */ /* 0x100fe20000010802 */
[----:B------:R-:W3:Y:S01]  /*8120*/  MUFU.EX2 R0, R0 ;  /* 0x0000000000007308 */ /* 0x000ee20000000800 */
[--C-:B------:R-:W-:Y:S02]  /*8130*/  FFMA.FTZ R155, R28, c[0x0][0x2d0], -R2.reuse ;  /* 0x0000b4001c9b7a23 */ /* 0x100fe40000010802 */
[--C-:B------:R-:W-:Y:S02]  /*8140*/  FFMA.FTZ R154, R27, c[0x0][0x2d0], -R2.reuse ;  /* 0x0000b4001b9a7a23 */ /* 0x100fe40000010802 */
[--C-:B------:R-:W-:Y:S02]  /*8150*/  FFMA.FTZ R153, R26, c[0x0][0x2d0], -R2.reuse ;  /* 0x0000b4001a997a23 */ /* 0x100fe40000010802 */
[--C-:B------:R-:W-:Y:S02]  /*8160*/  FFMA.FTZ R172, R14, c[0x0][0x2d0], -R2.reuse ;  /* 0x0000b4000eac7a23 */ /* 0x100fe40000010802 */
[--C-:B------:R-:W-:Y:S01]  /*8170*/  FFMA.FTZ R171, R13, c[0x0][0x2d0], -R2.reuse ;  /* 0x0000b4000dab7a23 */ /* 0x100fe20000010802 */
[----:B------:R-:W-:Y:S01]  /*8180*/  MUFU.EX2 R158, R34 ;  /* 0x00000022009e7308 */ /* 0x000fe20000000800 */
[----:B------:R-:W-:Y:S01]  /*8190*/  FFMA.FTZ R163, R12, c[0x0][0x2d0], -R2 ;  /* 0x0000b4000ca37a23 */ /* 0x000fe20000010802 */
[C---:B------:R-:W-:Y:S01]  /*81a0*/  FSEL R2, R3.reuse, RZ, P0 ;  /* 0x000000ff03027208 */ /* 0x040fe20000000000 */
[----:B-1----:R-:W-:Y:S04]  /*81b0*/  FMUL.FTZ R4, R3, c[0x0][0x2d0] ;  /* 0x0000b40003047a20 */ /* 0x002fe80000410000 */
[----:B------:R-:W-:Y:S01]  /*81c0*/  FADD.FTZ R2, -R2, R102 ;  /* 0x0000006602027221 */ /* 0x000fe20000010100 */
[----:B------:R-:W-:Y:S02]  /*81d0*/  FSEL R4, R4, RZ, P0 ;  /* 0x000000ff04047208 */ /* 0x000fe40000000000 */
[----:B------:R1:W4:Y:S01]  /*81e0*/  MUFU.EX2 R12, R101 ;  /* 0x00000065000c7308 */ /* 0x0003220000000800 */
[----:B------:R-:W-:Y:S01]  /*81f0*/  FMUL.FTZ R2, R2, c[0x0][0x2d0] ;  /* 0x0000b40002027a20 */ /* 0x000fe20000410000 */
[C---:B------:R-:W-:Y:S01]  /*8200*/  ISETP.GT.AND P0, PT, R180.reuse, R192, PT ;  /* 0x000000c0b400720c */ /* 0x040fe20003f04270 */
[--C-:B------:R-:W-:Y:S01]  /*8210*/  FFMA.FTZ R9, R9, c[0x0][0x2d0], -R4.reuse ;  /* 0x0000b40009097a23 */ /* 0x100fe20000010804 */
[----:B------:R-:W-:Y:S01]  /*8220*/  IADD3 R180, R180, -0x1, RZ ;  /* 0xffffffffb4b47810 */ /* 0x000fe20007ffe0ff */
[--C-:B--2---:R-:W-:Y:S02]  /*8230*/  FFMA.FTZ R10, R25, c[0x0][0x2d0], -R4.reuse ;  /* 0x0000b400190a7a23 */ /* 0x104fe40000010804 */
        /* <DEDUP_REMOVED lines=11> */
[--C-:B-1----:R-:W-:Y:S02]  /*82f0*/  FFMA.FTZ R101, R24, c[0x0][0x2d0], -R4.reuse ;  /* 0x0000b40018657a23 */ /* 0x102fe40000010804 */
[--C-:B------:R-:W-:Y:S02]  /*8300*/  FFMA.FTZ R152, R15, c[0x0][0x2d0], -R4.reuse ;  /* 0x0000b4000f987a23 */ /* 0x100fe40000010804 */
[--C-:B------:R-:W-:Y:S01]  /*8310*/  FFMA.FTZ R160, R7, c[0x0][0x2d0], -R4.reuse ;  /* 0x0000b40007a07a23 */ /* 0x100fe20000010804 */
[----:B------:R-:W-:Y:S01]  /*8320*/  MUFU.EX2 R154, R154 ;  /* 0x0000009a009a7308 */ /* 0x000fe20000000800 */
[--C-:B------:R-:W-:Y:S02]  /*8330*/  FFMA.FTZ R161, R6, c[0x0][0x2d0], -R4.reuse ;  /* 0x0000b40006a17a23 */ /* 0x100fe40000010804 */
[----:B------:R-:W-:Y:S07]  /*8340*/  FFMA.FTZ R177, R5, c[0x0][0x2d0], -R4 ;  /* 0x0000b40005b17a23 */ /* 0x000fee0000010804 */
[----:B------:R-:W-:Y:S10]  /*8350*/  MUFU.EX2 R153, R153 ;  /* 0x0000009900997308 */ /* 0x000ff40000000800 */
[----:B------:R-:W-:Y:S10]  /*8360*/  MUFU.EX2 R149, R149 ;  /* 0x0000009500957308 */ /* 0x000ff40000000800 */
[----:B------:R-:W-:Y:S01]  /*8370*/  MUFU.EX2 R151, R151 ;  /* 0x0000009700977308 */ /* 0x000fe20000000800 */
[C---:B---3--:R-:W-:Y:S01]  /*8380*/  FMUL.FTZ R32, R0.reuse, R104 ;  /* 0x0000006800207220 */ /* 0x048fe20000410000 */
[C---:B----4-:R-:W-:Y:S01]  /*8390*/  F2FP.BF16.PACK_AB R136, R11.reuse, R12 ;  /* 0x0000000c0b88723e */ /* 0x050fe200000010ff */
[----:B------:R-:W-:Y:S01]  /*83a0*/  FFMA.FTZ R4, R0, R185, R12 ;  /* 0x000000b900047223 */ /* 0x000fe2000001000c */
[----:B------:R-:W-:Y:S01]  /*83b0*/  F2FP.BF16.PACK_AB R138, R158, R157 ;  /* 0x0000009d9e8a723e */ /* 0x000fe200000010ff */
[C---:B------:R-:W-:Y:S02]  /*83c0*/  FMUL.FTZ R8, R0.reuse, R128 ;  /* 0x0000008000087220 */ /* 0x040fe40000410000 */
[C---:B--2---:R-:W-:Y:S02]  /*83d0*/  FMUL.FTZ R9, R0.reuse, R129 ;  /* 0x0000008100097220 */ /* 0x044fe40000410000 */
[C---:B------:R-:W-:Y:S01]  /*83e0*/  FMUL.FTZ R17, R0.reuse, R121 ;  /* 0x0000007900117220 */ /* 0x040fe20000410000 */
[----:B------:R-:W-:Y:S01]  /*83f0*/  MUFU.EX2 R104, R10 ;  /* 0x0000000a00687308 */ /* 0x000fe20000000800 */
[C---:B------:R-:W-:Y:S02]  /*8400*/  FMUL.FTZ R25, R0.reuse, R113 ;  /* 0x0000007100197220 */ /* 0x040fe40000410000 */
[C---:B------:R-:W-:Y:S02]  /*8410*/  FMUL.FTZ R28, R0.reuse, R108 ;  /* 0x0000006c001c7220 */ /* 0x040fe40000410000 */
[C---:B------:R-:W-:Y:S02]  /*8420*/  FMUL.FTZ R29, R0.reuse, R109 ;  /* 0x0000006d001d7220 */ /* 0x040fe40000410000 */
[C---:B------:R-:W-:Y:S02]  /*8430*/  FMUL.FTZ R33, R0.reuse, R105 ;  /* 0x0000006900217220 */ /* 0x040fe40000410000 */
[----:B------:R-:W-:Y:S02]  /*8440*/  FADD.FTZ R140, R11, R4 ;  /* 0x000000040b8c7221 */ /* 0x000fe40000010000 */
        /* <DEDUP_REMOVED lines=28> */
[----:B------:R-:W-:Y:S01]  /*8610*/  FMUL.FTZ R65, R0, R65 ;  /* 0x0000004100417220 */ /* 0x000fe20000410000 */
[----:B-1----:R-:W-:Y:S01]  /*8620*/  F2FP.BF16.PACK_AB R139, R116, R112 ;  /* 0x00000070748b723e */ /* 0x002fe200000010ff */
        /* <DEDUP_REMOVED lines=18> */
[----:B------:R-:W-:Y:S02]  /*8750*/  FMUL.FTZ R97, R0, R97 ;  /* 0x0000006100617220 */ /* 0x000fe40000410000 */
[----:B------:R-:W-:Y:S01]  /*8760*/  FFMA.FTZ R0, R2, R186, R137 ;  /* 0x000000ba02007223 */ /* 0x000fe20000010089 */
[----:B------:R-:W-:Y:S01]  /*8770*/  F2FP.BF16.PACK_AB R137, R104, R137 ;  /* 0x000000896889723e */ /* 0x000fe200000010ff */
[C---:B------:R-:W-:Y:S01]  /*8780*/  FMUL.FTZ R34, R2.reuse, R106 ;  /* 0x0000006a02227220 */ /* 0x040fe20000410000 */
[----:B------:R-:W-:Y:S01]  /*8790*/  MUFU.EX2 R148, R155 ;  /* 0x0000009b00947308 */ /* 0x000fe20000000800 */
[----:B------:R-:W-:Y:S02]  /*87a0*/  FMUL.FTZ R35, R2, R107 ;  /* 0x0000006b02237220 */ /* 0x000fe40000410000 */
[----:B------:R-:W-:Y:S02]  /*87b0*/  FADD.FTZ R0, R104, R0 ;  /* 0x0000000068007221 */ /* 0x000fe40000010000 */
[----:B------:R-:W2:Y:S01]  /*87c0*/  LDSM.16.MT88.4 R104, [R167] ;  /* 0x00000000a768783b */ /* 0x000ea20000004200 */
[C---:B------:R-:W-:Y:S02]  /*87d0*/  FMUL.FTZ R6, R2.reuse, R134 ;  /* 0x0000008602067220 */ /* 0x040fe40000410000 */
[C---:B------:R-:W-:Y:S02]  /*87e0*/  FMUL.FTZ R7, R2.reuse, R135 ;  /* 0x0000008702077220 */ /* 0x040fe40000410000 */
[C---:B------:R-:W-:Y:S01]  /*87f0*/  FMUL.FTZ R10, R2.reuse, R130 ;  /* 0x00000082020a7220 */ /* 0x040fe20000410000 */
[----:B------:R-:W-:Y:S01]  /*8800*/  MUFU.EX2 R125, R150 ;  /* 0x00000096007d7308 */ /* 0x000fe20000000800 */
[C---:B------:R-:W-:Y:S02]  /*8810*/  FMUL.FTZ R11, R2.reuse, R131 ;  /* 0x00000083020b7220 */ /* 0x040fe40000410000 */
[----:B------:R-:W-:Y:S01]  /*8820*/  LDSM.16.MT88.4 R128, [R167+0x1800] ;  /* 0x00180000a780783b */ /* 0x000fe20000004200 */
        /* <DEDUP_REMOVED lines=8> */
[----:B------:R-:W-:Y:S01]  /*88b0*/  LDSM.16.MT88.4 R108, [R167+0x800] ;  /* 0x00080000a76c783b */ /* 0x000fe20000004200 */
[----:B------:R-:W-:Y:S02]  /*88c0*/  FADD.FTZ R0, R112, R0 ;  /* 0x0000000070007221 */ /* 0x000fe40000010000 */
[----:B------:R-:W-:Y:S01]  /*88d0*/  FMUL.FTZ R14, R2, R126 ;  /* 0x0000007e020e7220 */ /* 0x000fe20000410000 */
[----:B------:R-:W-:Y:S01]  /*88e0*/  MUFU.EX2 R145, R163 ;  /* 0x000000a300917308 */ /* 0x000fe20000000800 */
[----:B------:R-:W-:Y:S02]  /*88f0*/  FADD.FTZ R0, R116, R0 ;  /* 0x0000000074007221 */ /* 0x000fe40000010000 */
[C---:B------:R-:W-:Y:S01]  /*8900*/  FMUL.FTZ R15, R2.reuse, R127 ;  /* 0x0000007f020f7220 */ /* 0x040fe20000410000 */
[----:B------:R-:W-:Y:S01]  /*8910*/  LDSM.16.MT88.4 R112, [R168+0x800] ;  /* 0x00080000a870783b */ /* 0x000fe20000004200 */
[C---:B------:R-:W-:Y:S02]  /*8920*/  FMUL.FTZ R22, R2.reuse, R118 ;  /* 0x0000007602167220 */ /* 0x040fe40000410000 */
[C---:B------:R-:W-:Y:S02]  /*8930*/  FMUL.FTZ R38, R2.reuse, R38 ;  /* 0x0000002602267220 */ /* 0x040fe40000410000 */
[C---:B------:R-:W-:Y:S01]  /*8940*/  FMUL.FTZ R39, R2.reuse, R39 ;  /* 0x0000002702277220 */ /* 0x040fe20000410000 */
[----:B------:R-:W-:Y:S01]  /*8950*/  MUFU.EX2 R118, R147 ;  /* 0x0000009300767308 */ /* 0x000fe20000000800 */
[C---:B------:R-:W-:Y:S01]  /*8960*/  FMUL.FTZ R42, R2.reuse, R42 ;  /* 0x0000002a022a7220 */ /* 0x040fe20000410000 */
[C---:B--2---:R-:W-:Y:S05]  /*8970*/  HMMA.16816.F32.BF16 R4, R136.reuse, R104, R4 ;  /* 0x000000688804723c */ /* 0x044fea0000041804 */
[C---:B------:R-:W-:Y:S02]  /*8980*/  FMUL.FTZ R43, R2.reuse, R43 ;  /* 0x0000002b022b7220 */ /* 0x040fe40000410000 */
[C---:B------:R-:W-:Y:S01]  /*8990*/  FMUL.FTZ R46, R2.reuse, R46 ;  /* 0x0000002e022e7220 */ /* 0x040fe20000410000 */
[C---:B------:R-:W-:Y:S01]  /*89a0*/  HMMA.16816.F32.BF16 R8, R136.reuse, R106, R8 ;  /* 0x0000006a8808723c */ /* 0x040fe20000041808 */
[----:B------:R-:W2:Y:S01]  /*89b0*/  LDSM.16.MT88.4 R104, [R168] ;  /* 0x00000000a868783b */ /* 0x000ea20000004200 */
[----:B------:R-:W3:Y:S02]  /*89c0*/  MUFU.EX2 R126, R143 ;  /* 0x0000008f007e7308 */ /* 0x000ee40000000800 */
[C---:B------:R-:W-:Y:S02]  /*89d0*/  FMUL.FTZ R47, R2.reuse, R47 ;  /* 0x0000002f022f7220 */ /* 0x040fe40000410000 */
[C---:B------:R-:W-:Y:S02]  /*89e0*/  FMUL.FTZ R50, R2.reuse, R50 ;  /* 0x0000003202327220 */ /* 0x040fe40000410000 */
[C---:B------:R-:W-:Y:S04]  /*89f0*/  FMUL.FTZ R51, R2.reuse, R51 ;  /* 0x0000003302337220 */ /* 0x040fe80000410000 */
[C---:B------:R-:W-:Y:S01]  /*8a00*/  FMUL.FTZ R54, R2.reuse, R54 ;  /* 0x0000003602367220 */ /* 0x040fe20000410000 */
[----:B------:R-:W4:Y:S01]  /*8a10*/  MUFU.EX2 R127, R144 ;  /* 0x00000090007f7308 */ /* 0x000f220000000800 */
        /* <DEDUP_REMOVED lines=11> */
[----:B------:R-:W5:Y:S01]  /*8ad0*/  MUFU.EX2 R144, R171 ;  /* 0x000000ab00907308 */ /* 0x000f620000000800 */
[C---:B------:R-:W-:Y:S02]  /*8ae0*/  FMUL.FTZ R75, R2.reuse, R75 ;  /* 0x0000004b024b7220 */ /* 0x040fe40000410000 */
[C---:B------:R-:W-:Y:S02]  /*8af0*/  FMUL.FTZ R78, R2.reuse, R78 ;  /* 0x0000004e024e7220 */ /* 0x040fe40000410000 */
[C---:B------:R-:W-:Y:S02]  /*8b00*/  FMUL.FTZ R79, R2.reuse, R79 ;  /* 0x0000004f024f7220 */ /* 0x040fe40000410000 */
[C---:B------:R-:W-:Y:S01]  /*8b10*/  FMUL.FTZ R82, R2.reuse, R82 ;  /* 0x0000005202527220 */ /* 0x040fe20000410000 */
[C---:B--2---:R-:W-:Y:S02]  /*8b20*/  HMMA.16816.F32.BF16 R12, R136.reuse, R104, R12 ;  /* 0x00000068880c723c */ /* 0x044fe4000004180c */
[----:B------:R-:W2:Y:S01]  /*8b30*/  MUFU.EX2 R146, R162 ;  /* 0x000000a200927308 */ /* 0x000ea20000000800 */
[C---:B------:R-:W-:Y:S02]  /*8b40*/  FMUL.FTZ R83, R2.reuse, R83 ;  /* 0x0000005302537220 */ /* 0x040fe40000410000 */
[C---:B------:R-:W-:Y:S02]  /*8b50*/  FMUL.FTZ R86, R2.reuse, R86 ;  /* 0x0000005602567220 */ /* 0x040fe40000410000 */
[C---:B------:R-:W-:Y:S01]  /*8b60*/  FMUL.FTZ R87, R2.reuse, R87 ;  /* 0x0000005702577220 */ /* 0x040fe20000410000 */
[C---:B------:R-:W-:Y:S01]  /*8b70*/  HMMA.16816.F32.BF16 R16, R136.reuse, R106, R16 ;  /* 0x0000006a8810723c */ /* 0x040fe20000041810 */
[----:B------:R-:W2:Y:S03]  /*8b80*/  LDSM.16.MT88.4 R104, [R170] ;  /* 0x00000000aa68783b */ /* 0x000ea60000004200 */
[C---:B------:R-:W-:Y:S01]  /*8b90*/  FMUL.FTZ R90, R2.reuse, R90 ;  /* 0x0000005a025a7220 */ /* 0x040fe20000410000 */
[----:B------:R-:W-:Y:S01]  /*8ba0*/  MUFU.EX2 R143, R159 ;  /* 0x0000009f008f7308 */ /* 0x000fe20000000800 */
[C---:B------:R-:W-:Y:S02]  /*8bb0*/  FMUL.FTZ R91, R2.reuse, R91 ;  /* 0x0000005b025b7220 */ /* 0x040fe40000410000 */
[----:B-1----:R-:W-:Y:S04]  /*8bc0*/  FADD.FTZ R0, R101, R0 ;  /* 0x0000000065007221 */ /* 0x002fe80000010000 */
[----:B------:R-:W-:Y:S02]  /*8bd0*/  FADD.FTZ R0, R117, R0 ;  /* 0x0000000075007221 */ /* 0x000fe40000010000 */
[----:B------:R-:W-:Y:S01]  /*8be0*/  FMUL.FTZ R94, R2, R94 ;  /* 0x0000005e025e7220 */ /* 0x000fe20000410000 */
[----:B------:R-:W1:Y:S01]  /*8bf0*/  MUFU.EX2 R141, R160 ;  /* 0x000000a0008d7308 */ /* 0x000e620000000800 */
[----:B---3--:R-:W-:Y:S02]  /*8c00*/  FADD.FTZ R0, R126, R0 ;  /* 0x000000007e007221 */ /* 0x008fe40000010000 */
[C---:B------:R-:W-:Y:S02]  /*8c10*/  FMUL.FTZ R95, R2.reuse, R95 ;  /* 0x0000005f025f7220 */ /* 0x040fe40000410000 */
[----:B----4-:R-:W-:Y:S02]  /*8c20*/  FADD.FTZ R0, R127, R0 ;  /* 0x000000007f007221 */ /* 0x010fe40000010000 */
[C---:B------:R-:W-:Y:S02]  /*8c30*/  FMUL.FTZ R98, R2.reuse, R98 ;  /* 0x0000006202627220 */ /* 0x040fe40000410000 */
[----:B------:R-:W-:Y:S02]  /*8c40*/  FMUL.FTZ R99, R2, R99 ;  /* 0x0000006302637220 */ /* 0x000fe40000410000 */
[----:B------:R-:W-:Y:S02]  /*8c50*/  FADD.FTZ R2, R157, R140 ;  /* 0x0000008c9d027221 */ /* 0x000fe40000010000 */
[----:B------:R-:W-:Y:S02]  /*8c60*/  MUFU.EX2 R140, R161 ;  /* 0x000000a1008c7308 */ /* 0x000fe40000000800 */
[----:B------:R-:W-:Y:S04]  /*8c70*/  FADD.FTZ R2, R158, R2 ;  /* 0x000000029e027221 */ /* 0x000fe80000010000 */
[----:B------:R-:W-:Y:S04]  /*8c80*/  FADD.FTZ R2, R102, R2 ;  /* 0x0000000266027221 */ /* 0x000fe80000010000 */
[----:B------:R-:W-:Y:S01]  /*8c90*/  FADD.FTZ R2, R118, R2 ;  /* 0x0000000276027221 */ /* 0x000fe20000010000 */
[C---:B--2---:R-:W-:Y:S03]  /*8ca0*/  HMMA.16816.F32.BF16 R20, R136.reuse, R104, R20 ;  /* 0x000000688814723c */ /* 0x044fe60000041814 */
[----:B------:R-:W-:Y:S04]  /*8cb0*/  FADD.FTZ R2, R120, R2 ;  /* 0x0000000278027221 */ /* 0x000fe80000010000 */
[----:B------:R-:W-:Y:S01]  /*8cc0*/  FADD.FTZ R2, R132, R2 ;  /* 0x0000000284027221 */ /* 0x000fe20000010000 */
[C---:B------:R-:W-:Y:S01]  /*8cd0*/  HMMA.16816.F32.BF16 R24, R136.reuse, R106, R24 ;  /* 0x0000006a8818723c */ /* 0x040fe20000041818 */
[----:B------:R-:W2:Y:S07]  /*8ce0*/  LDSM.16.MT88.4 R104, [R169] ;  /* 0x00000000a968783b */ /* 0x000eae0000004200 */
        /* <DEDUP_REMOVED lines=26> */
[----:B------:R-:W-:Y:S01]  /*8e90*/  HMMA.16816.F32.BF16 R96, R136, R106, R96 ;  /* 0x0000006a8860723c */ /* 0x000fe20000041860 */
[----:B------:R-:W2:Y:S03]  /*8ea0*/  MUFU.EX2 R102, R177 ;  /* 0x000000b100667308 */ /* 0x000ea60000000800 */
[----:B------:R-:W-:Y:S01]  /*8eb0*/  F2FP.BF16.PACK_AB R105, R117, R101 ;  /* 0x000000657569723e */ /* 0x000fe200000010ff */
[----:B------:R-:W-:Y:S01]  /*8ec0*/  FADD.FTZ R101, R124, R2 ;  /* 0x000000027c657221 */ /* 0x000fe20000010000 */
[----:B------:R-:W-:Y:S01]  /*8ed0*/  LDSM.16.MT88.4 R116, [R168+0x1000] ;  /* 0x00100000a874783b */ /* 0x000fe20000004200 */
[----:B------:R-:W-:Y:S01]  /*8ee0*/  F2FP.BF16.PACK_AB R106, R132, R120 ;  /* 0x00000078846a723e */ /* 0x000fe200000010ff */
[----:B------:R-:W-:Y:S01]  /*8ef0*/  FADD.FTZ R2, R125, R0 ;  /* 0x000000007d027221 */ /* 0x000fe20000010000 */
[----:B------:R-:W-:Y:S03]  /*8f00*/  F2FP.BF16.PACK_AB R107, R127, R126 ;  /* 0x0000007e7f6b723e */ /* 0x000fe600000010ff */
[----:B-----5:R-:W-:Y:S01]  /*8f10*/  F2FP.BF16.PACK_AB R136, R144, R142 ;  /* 0x0000008e9088723e */ /* 0x020fe200000010ff */
[----:B------:R-:W-:Y:S01]  /*8f20*/  FADD.FTZ R0, R148, R101 ;  /* 0x0000006594007221 */ /* 0x000fe20000010000 */
[----:B------:R-:W-:Y:S01]  /*8f30*/  LDSM.16.MT88.4 R120, [R168+0x1800] ;  /* 0x00180000a878783b */ /* 0x000fe20000004200 */
[----:B------:R-:W-:Y:S01]  /*8f40*/  F2FP.BF16.PACK_AB R138, R146, R145 ;  /* 0x00000091928a723e */ /* 0x000fe200000010ff */
[C---:B------:R-:W-:Y:S05]  /*8f50*/  HMMA.16816.F32.BF16 R4, R104.reuse, R108, R4 ;  /* 0x0000006c6804723c */ /* 0x040fea0000041804 */
[----:B-1----:R-:W-:Y:S01]  /*8f60*/  F2FP.BF16.PACK_AB R137, R141, R143 ;  /* 0x0000008f8d89723e */ /* 0x002fe200000010ff */
[----:B------:R-:W-:Y:S01]  /*8f70*/  FADD.FTZ R2, R149, R2 ;  /* 0x0000000295027221 */ /* 0x000fe20000010000 */
[----:B------:R-:W-:Y:S01]  /*8f80*/  MOV R101, R100 ;  /* 0x0000006400657202 */ /* 0x000fe20000000f00 */
[C---:B------:R-:W-:Y:S01]  /*8f90*/  HMMA.16816.F32.BF16 R8, R104.reuse, R110, R8 ;  /* 0x0000006e6808723c */ /* 0x040fe20000041808 */
[----:B------:R-:W1:Y:S03]  /*8fa0*/  LDSM.16.MT88.4 R108, [R170+0x800] ;  /* 0x00080000aa6c783b */ /* 0x000e660000004200 */
[----:B--2---:R-:W-:Y:S01]  /*8fb0*/  F2FP.BF16.PACK_AB R139, R102, R140 ;  /* 0x0000008c668b723e */ /* 0x004fe200000010ff */
[----:B------:R-:W-:Y:S02]  /*8fc0*/  FADD.FTZ R0, R154, R0 ;  /* 0x000000009a007221 */ /* 0x000fe40000010000 */
[----:B------:R-:W-:Y:S01]  /*8fd0*/  FADD.FTZ R2, R151, R2 ;  /* 0x0000000297027221 */ /* 0x000fe20000010000 */
[C---:B------:R-:W-:Y:S04]  /*8fe0*/  HMMA.16816.F32.BF16 R12, R104.reuse, R112, R12 ;  /* 0x00000070680c723c */ /* 0x040fe8000004180c */
[C---:B------:R-:W-:Y:S04]  /*8ff0*/  FADD.FTZ R0, R153.reuse, R0 ;  /* 0x0000000099007221 */ /* 0x040fe80000010000 */
        /* <DEDUP_REMOVED lines=31> */
[----:B------:R-:W-:Y:S06]  /*91f0*/  LDSM.16.MT88.4 R112, [R169+0x1000] ;  /* 0x00100000a970783b */ /* 0x000fec0000004200 */
[----:B------:R-:W-:Y:S02]  /*9200*/  F2FP.BF16.PACK_AB R104, R148, R124 ;  /* 0x0000007c9468723e */ /* 0x000fe400000010ff */
[----:B------:R-:W-:Y:S03]  /*9210*/  F2FP.BF16.PACK_AB R106, R153, R154 ;  /* 0x0000009a996a723e */ /* 0x000fe600000010ff */
[----:B------:R-:W-:Y:S02]  /*9220*/  F2FP.BF16.PACK_AB R105, R149, R125 ;  /* 0x0000007d9569723e */ /* 0x000fe400000010ff */
[C---:B------:R-:W-:Y:S07]  /*9230*/  F2FP.BF16.PACK_AB R107, R147.reuse, R151 ;  /* 0x00000097936b723e */ /* 0x040fee00000010ff */
        /* <DEDUP_REMOVED lines=79> */
.L_x_1147:
[----:B------:R-:W-:-:S13]  /*9730*/  ISETP.GE.AND P0, PT, R180, R189, PT ;  /* 0x000000bdb400720c */ /* 0x000fda0003f06270 */
[----:B------:R-:W-:Y:S05]  /*9740*/  @!P0 BRA `(.L_x_1159) ;  /* 0x000030e000008947 */ /* 0x000fea0003800000 */
[----:B------:R-:W-:Y:S02]  /*9750*/  MOV R102, R12 ;  /* 0x0000000c00667202 */ /* 0x000fe40000000f00 */
[----:B------:R-:W-:Y:S02]  /*9760*/  MOV R101, R100 ;  /* 0x0000006400657202 */ /* 0x000fe40000000f00 */
.L_x_1166:
[----:B------:R-:W-:Y:S04]  /*9770*/  DEPBAR.LE SB0, 0x0 ;  /* 0x000080000000791a */ /* 0x000fe80000000000 */
[----:B------:R-:W-:Y:S01]  /*9780*/  WARPSYNC 0xffffffff ;  /* 0xffffffff00007948 */ /* 0x000fe20003800000 */
[----:B------:R-:W-:Y:S01]  /*9790*/  BAR.SYNC.DEFER_BLOCKING 0x0 ;  /* 0x0000000000007b1d */ /* 0x000fe20000010000 */
[----:B------:R-:W-:Y:S01]  /*97a0*/  SHF.R.S32.HI R0, RZ, 0x1f, R181 ;  /* 0x0000001fff007819 */ /* 0x000fe200000114b5 */
[C---:B------:R-:W-:Y:S01]  /*97b0*/  IMAD.WIDE.U32 R2, R181.reuse, c[0x0][0x208], RZ ;  /* 0x00008200b5027a25 */ /* 0x040fe200078e00ff */
        /* <DEDUP_REMOVED lines=9> */
[----:B------:R-:W-:Y:S01]  /*9850*/  IADD3 R172, R103, 0x5800, RZ ;  /* 0x0000580067ac7810 */ /* 0x000fe20007ffe0ff */
[----:B------:R-:W-:Y:S01]  /*9860*/  IMAD.IADD R3, R3, 0x1, R0 ;  /* 0x0000000103037824 */ /* 0x000fe200078e0200 */
[C---:B------:R-:W-:Y:S01]  /*9870*/  IADD3 R171, R103.reuse, 0x5000, RZ ;  /* 0x0000500067ab7810 */ /* 0x040fe20007ffe0ff */
[----:B------:R-:W-:Y:S01]  /*9880*/  IMAD.SHL.U32 R28, R188, 0x2, RZ ;  /* 0x00000002bc1c7824 */ /* 0x000fe200078e00ff */
[C---:B------:R-:W-:Y:S01]  /*9890*/  IADD3 R163, R103.reuse, 0x4800, RZ ;  /* 0x0000480067a37810 */ /* 0x040fe20007ffe0ff */
[----:B------:R-:W-:Y:S01]  /*98a0*/  IMAD.WIDE.U32 R2, R178, c[0x0][0x218], R2 ;  /* 0x00008600b2027a25 */ /* 0x000fe200078e0002 */
[C---:B------:R-:W-:Y:S02]  /*98b0*/  IADD3 R162, R103.reuse, 0x4000, RZ ;  /* 0x0000400067a27810 */ /* 0x040fe40007ffe0ff */
[----:B------:R-:W-:Y:S01]  /*98c0*/  IADD3 R161, R103, 0x3800, RZ ;  /* 0x0000380067a17810 */ /* 0x000fe20007ffe0ff */
[----:B------:R-:W-:Y:S01]  /*98d0*/  IMAD.SHL.U32 R15, R187, 0x2, RZ ;  /* 0x00000002bb0f7824 */ /* 0x000fe200078e00ff */
[----:B------:R-:W-:Y:S01]  /*98e0*/  IADD3 R0, P0, R198, R2, RZ ;  /* 0x00000002c6007210 */ /* 0x000fe20007f1e0ff */
[----:B------:R1:W2:Y:S01]  /*98f0*/  LDSM.16.M88.4 R32, [R173] ;  /* 0x00000000ad20783b */ /* 0x0002a20000000200 */
[C---:B------:R-:W-:Y:S02]  /*9900*/  IADD3 R160, R103.reuse, 0x3000, RZ ;  /* 0x0000300067a07810 */ /* 0x040fe40007ffe0ff */
        /* <DEDUP_REMOVED lines=8> */
[----:B------:R-:W-:Y:S01]  /*9990*/  SHF.L.U64.HI R14, R187, 0x1, R12 ;  /* 0x00000001bb0e7819 */ /* 0x000fe2000001020c */
[C---:B------:R-:W-:Y:S01]  /*99a0*/  IMAD.SHL.U32 R12, R182.reuse, 0x2, RZ ;  /* 0x00000002b60c7824 */ /* 0x040fe200078e00ff */
        /* <DEDUP_REMOVED lines=9> */
.L_x_1250:
[----:B------:R-:W5:Y:S01]  /*9a40*/  SHFL.IDX PT, R3, R6, RZ, 0x181f ;  /* 0x00181fff06037589 */ /* 0x000f6200000e0000 */
[----:B------:R-:W-:Y:S01]  /*9a50*/  ISETP.GE.AND P0, PT, R182, c[0x0][0x1d4], PT ;  /* 0x00007500b6007a0c */ /* 0x000fe20003f06270 */
[----:B------:R-:W-:Y:S01]  /*9a60*/  BSSY B0, `(.L_x_1161) ;  /* 0x0000141000007945 */ /* 0x000fe20003800000 */
[----:B------:R-:W-:Y:S02]  /*9a70*/  ISETP.GE.AND P4, PT, R187, c[0x0][0x1d4], PT ;  /* 0x00007500bb007a0c */ /* 0x000fe40003f86270 */
[----:B------:R-:W-:Y:S03]  /*9a80*/  SEL R177, RZ, 0x10, P0 ;  /* 0x00000010ffb17807 */ /* 0x000fe60000000000 */
[----:B------:R-:W4:Y:S08]  /*9a90*/  SHFL.IDX PT, R20, R6, 0x1, 0x181f ;  /* 0x00381f0006147f89 */ /* 0x000f3000000e0000 */
[----:B------:R-:W3:Y:S01]  /*9aa0*/  SHFL.IDX PT, R21, R7, 0x1, 0x181f ;  /* 0x00381f0007157f89 */ /* 0x000ee200000e0000 */
[C---:B-----5:R-:W-:Y:S04]  /*9ab0*/  IADD3 R4, P2, R3.reuse, R12, RZ ;  /* 0x0000000c03047210 */ /* 0x060fe80007f5e0ff */
[C---:B---3--:R-:W-:Y:S05]  /*9ac0*/  IADD3.X R5, R2.reuse, R13, RZ, P2, !PT ;  /* 0x0000000d02057210 */ /* 0x048fea00017fe4ff */
[----:B------:R3:W-:Y:S02]  /*9ad0*/  LDGSTS.E.BYPASS.LTC128B.128 [R179+0x100], [R4.64], !P0 ;  /* 0x0010000004b37fae */ /* 0x0007e4000c101d46 */
[----:B---3--:R-:W-:Y:S04]  /*9ae0*/  IADD3 R4, P2, R3, R15, RZ ;  /* 0x0000000f03047210 */ /* 0x008fe80007f5e0ff */
[----:B------:R-:W-:Y:S02]  /*9af0*/  IADD3.X R5, R2, R14, RZ, P2, !PT ;  /* 0x0000000e02057210 */ /* 0x000fe400017fe4ff */
[----:B------:R-:W-:Y:S03]  /*9b00*/  ISETP.GE.AND P2, PT, R188, c[0x0][0x1d4], PT ;  /* 0x00007500bc007a0c */ /* 0x000fe60003f46270 */
[----:B------:R3:W-:Y:S02]  /*9b10*/  LDGSTS.E.BYPASS.LTC128B.128 [R179+0x2100], [R4.64], !P4 ;  /* 0x0210000004b37fae */ /* 0x0007e4000e101d46 */
[----:B---3--:R-:W-:Y:S02]  /*9b20*/  IADD3 R5, -R177, 0x10, RZ ;  /* 0x00000010b1057810 */ /* 0x008fe40007ffe1ff */
[----:B------:R-:W-:Y:S02]  /*9b30*/  IADD3 R4, P5, R3, R28, RZ ;  /* 0x0000001c03047210 */ /* 0x000fe40007fbe0ff */
[----:B------:R-:W-:Y:S04]  /*9b40*/  LOP3.LUT R5, R5, 0xf, RZ, 0xc0, !PT ;  /* 0x0000000f05057812 */ /* 0x000fe800078ec0ff */
[----:B----4-:R-:W-:Y:S02]  /*9b50*/  IADD3 R12, P6, P0, R5, R20, R12 ;  /* 0x00000014050c7210 */ /* 0x010fe400078de00c */
[----:B------:R-:W-:Y:S02]  /*9b60*/  IADD3.X R5, R2, R22, RZ, P5, !PT ;  /* 0x0000001602057210 */ /* 0x000fe40002ffe4ff */
[----:B------:R-:W-:Y:S02]  /*9b70*/  ISETP.NE.U32.AND P5, PT, R177, RZ, PT ;  /* 0x000000ffb100720c */ /* 0x000fe40003fa5070 */
[----:B------:R-:W-:Y:S01]  /*9b80*/  SEL R2, RZ, 0x10, P4 ;  /* 0x00000010ff027807 */ /* 0x000fe20002000000 */
[----:B------:R3:W-:Y:S01]  /*9b90*/  LDGSTS.E.BYPASS.LTC128B.128 [R179+0x4100], [R4.64], !P2 ;  /* 0x0410000004b37fae */ /* 0x0007e2000d101d46 */
[-C--:B------:R-:W-:Y:S02]  /*9ba0*/  IADD3.X R13, RZ, R21.reuse, R13, P6, P0 ;  /* 0x00000015ff0d7210 */ /* 0x080fe400037e040d */
[C---:B------:R-:W-:Y:S02]  /*9bb0*/  ISETP.NE.U32.AND P0, PT, R2.reuse, RZ, PT ;  /* 0x000000ff0200720c */ /* 0x040fe40003f05070 */
[----:B------:R-:W-:Y:S04]  /*9bc0*/  IADD3 R2, -R2, 0x10, RZ ;  /* 0x0000001002027810 */ /* 0x000fe80007ffe1ff */
[----:B------:R-:W-:Y:S01]  /*9bd0*/  LOP3.LUT R2, R2, 0xf, RZ, 0xc0, !PT ;  /* 0x0000000f02027812 */ /* 0x000fe200078ec0ff */
[----:B------:R4:W-:Y:S03]  /*9be0*/  LDGSTS.E.BYPASS.LTC128B.128.ZFILL [R179+0x1100], [R12.64], P5 ;  /* 0x011000000cb37fae */ /* 0x0009e6000a941d46 */
[-C--:B------:R-:W-:Y:S04]  /*9bf0*/  IADD3 R2, P6, P5, R2, R20.reuse, R15 ;  /* 0x0000001402027210 */ /* 0x080fe80007dde00f */
[-C--:B------:R-:W-:Y:S05]  /*9c00*/  IADD3.X R3, RZ, R21.reuse, R14, P6, P5 ;  /* 0x00000015ff037210 */ /* 0x080fea00037ea40e */
[----:B------:R5:W-:Y:S01]  /*9c10*/  LDGSTS.E.BYPASS.LTC128B.128.ZFILL [R179+0x3100], [R2.64], P0 ;  /* 0x0310000002b37fae */ /* 0x000be20008141d46 */
[C---:B--23--:R-:W-:Y:S08]  /*9c20*/  HMMA.16816.F32.BF16 R4, R32.reuse, R8, RZ ;  /* 0x000000082004723c */ /* 0x04cff000000418ff */
[C---:B------:R-:W-:Y:S01]  /*9c30*/  HMMA.16816.F32.BF16 R8, R32.reuse, R10, RZ ;  /* 0x0000000a2008723c */ /* 0x040fe200000418ff */
[----:B----4-:R-:W-:Y:S04]  /*9c40*/  SEL R12, RZ, 0x10, P2 ;  /* 0x00000010ff0c7807 */ /* 0x010fe80001000000 */
[C---:B------:R-:W-:Y:S02]  /*9c50*/  ISETP.NE.U32.AND P6, PT, R12.reuse, RZ, PT ;  /* 0x000000ff0c00720c */ /* 0x040fe40003fc5070 */
[----:B------:R-:W-:Y:S02]  /*9c60*/  IADD3 R23, -R12, 0x10, RZ ;  /* 0x000000100c177810 */ /* 0x000fe40007ffe1ff */
[C---:B------:R-:W-:Y:S03]  /*9c70*/  HMMA.16816.F32.BF16 R12, R32.reuse, R16, RZ ;  /* 0x00000010200c723c */ /* 0x040fe600000418ff */
[----:B-----5:R-:W-:Y:S04]  /*9c80*/  LOP3.LUT R2, R23, 0xf, RZ, 0xc0, !PT ;  /* 0x0000000f17027812 */ /* 0x020fe800078ec0ff */
[----:B------:R-:W-:Y:S01]  /*9c90*/  IADD3 R2, P5, P0, R2, R20, R28 ;  /* 0x0000001402027210 */ /* 0x000fe200078be01c */
[C---:B------:R-:W-:Y:S04]  /*9ca0*/  HMMA.16816.F32.BF16 R16, R32.reuse, R18, RZ ;  /* 0x000000122010723c */ /* 0x040fe800000418ff */
[----:B------:R-:W-:Y:S02]  /*9cb0*/  IADD3.X R3, RZ, R21, R22, P5, P0 ;  /* 0x00000015ff037210 */ /* 0x000fe40002fe0416 */
[----:B------:R-:W-:Y:S02]  /*9cc0*/  ISETP.GT.AND P0, PT, R180, R189, PT ;  /* 0x000000bdb400720c */ /* 0x000fe40003f04270 */
[C---:B-1----:R-:W-:Y:S01]  /*9cd0*/  HMMA.16816.F32.BF16 R20, R32.reuse, R24, RZ ;  /* 0x000000182014723c */ /* 0x042fe200000418ff */
        /* <DEDUP_REMOVED lines=18> */
[C---:B--2---:R-:W-:Y:S01]  /*9e00*/  HMMA.16816.F32.BF16 R4, R136.reuse, R144, R4 ;  /* 0x000000908804723c */ /* 0x044fe20000041804 */
[----:B------:R-:W-:Y:S07]  /*9e10*/  LDSM.16.M88.4 R156, [R160] ;  /* 0x00000000a09c783b */ /* 0x000fee0000000200 */
[C---:B------:R-:W-:Y:S01]  /*9e20*/  HMMA.16816.F32.BF16 R8, R136.reuse, R146, R8 ;  /* 0x000000928808723c */ /* 0x040fe20000041808 */
[----:B------:R-:W-:Y:S07]  /*9e30*/  LDSM.16.M88.4 R144, [R165+-0x4000] ;  /* 0xffc00000a590783b */ /* 0x000fee0000000200 */
[C---:B---3--:R-:W-:Y:S08]  /*9e40*/  HMMA.16816.F32.BF16 R12, R136.reuse, R148, R12 ;  /* 0x00000094880c723c */ /* 0x048ff0000004180c */
[C---:B------:R-:W-:Y:S01]  /*9e50*/  HMMA.16816.F32.BF16 R16, R136.reuse, R150, R16 ;  /* 0x000000968810723c */ /* 0x040fe20000041810 */
[----:B------:R-:W-:Y:S07]  /*9e60*/  LDSM.16.M88.4 R148, [R165+-0x3800] ;  /* 0xffc80000a594783b */ /* 0x000fee0000000200 */
[C---:B----4-:R-:W-:Y:S08]  /*9e70*/  HMMA.16816.F32.BF16 R20, R136.reuse, R140, R20 ;  /* 0x0000008c8814723c */ /* 0x050ff00000041814 */
[C---:B------:R-:W-:Y:S01]  /*9e80*/  HMMA.16816.F32.BF16 R24, R136.reuse, R142, R24 ;  /* 0x0000008e8818723c */ /* 0x040fe20000041818 */
[----:B------:R-:W2:Y:S07]  /*9e90*/  LDSM.16.M88.4 R140, [R175] ;  /* 0x00000000af8c783b */ /* 0x000eae0000000200 */
[C---:B------:R-:W-:Y:S08]  /*9ea0*/  HMMA.16816.F32.BF16 R28, R136.reuse, R152, R28 ;  /* 0x00000098881c723c */ /* 0x040ff0000004181c */
[----:B------:R-:W-:Y:S01]  /*9eb0*/  HMMA.16816.F32.BF16 R32, R136, R154, R32 ;  /* 0x0000009a8820723c */ /* 0x000fe20000041820 */
[----:B------:R-:W3:Y:S08]  /*9ec0*/  LDSM.16.M88.4 R136, [R165+-0x3000] ;  /* 0xffd00000a588783b */ /* 0x000ef00000000200 */
[----:B------:R-:W4:Y:S01]  /*9ed0*/  LDSM.16.M88.4 R152, [R165+-0x2800] ;  /* 0xffd80000a598783b */ /* 0x000f220000000200 */
[C---:B--2---:R-:W-:Y:S08]  /*9ee0*/  HMMA.16816.F32.BF16 R4, R140.reuse, R144, R4 ;  /* 0x000000908c04723c */ /* 0x044ff00000041804 */
[C---:B------:R-:W-:Y:S01]  /*9ef0*/  HMMA.16816.F32.BF16 R8, R140.reuse, R146, R8 ;  /* 0x000000928c08723c */ /* 0x040fe20000041808 */
[----:B------:R-:W-:Y:S07]  /*9f00*/  LDSM.16.M88.4 R144, [R164+0x2000] ;  /* 0x00200000a490783b */ /* 0x000fee0000000200 */
[C---:B------:R-:W-:Y:S08]  /*9f10*/  HMMA.16816.F32.BF16 R12, R140.reuse, R148, R12 ;  /* 0x000000948c0c723c */ /* 0x040ff0000004180c */
[C---:B------:R-:W-:Y:S01]  /*9f20*/  HMMA.16816.F32.BF16 R16, R140.reuse, R150, R16 ;  /* 0x000000968c10723c */ /* 0x040fe20000041810 */
[----:B------:R-:W-:Y:S07]  /*9f30*/  LDSM.16.M88.4 R148, [R164+0x2800] ;  /* 0x00280000a494783b */ /* 0x000fee0000000200 */
[C---:B---3--:R-:W-:Y:S08]  /*9f40*/  HMMA.16816.F32.BF16 R20, R140.reuse, R136, R20 ;  /* 0x000000888c14723c */ /* 0x048ff00000041814 */
[C---:B------:R-:W-:Y:S01]  /*9f50*/  HMMA.16816.F32.BF16 R24, R140.reuse, R138, R24 ;  /* 0x0000008a8c18723c */ /* 0x040fe20000041818 */
[----:B------:R-:W2:Y:S07]  /*9f60*/  LDSM.16.M88.4 R136, [R173+0x4000] ;  /* 0x00400000ad88783b */ /* 0x000eae0000000200 */
[C---:B----4-:R-:W-:Y:S08]  /*9f70*/  HMMA.16816.F32.BF16 R28, R140.reuse, R152, R28 ;  /* 0x000000988c1c723c */ /* 0x050ff0000004181c */
[----:B------:R-:W-:Y:S01]  /*9f80*/  HMMA.16816.F32.BF16 R32, R140, R154, R32 ;  /* 0x0000009a8c20723c */ /* 0x000fe20000041820 */
[----:B------:R-:W3:Y:S08]  /*9f90*/  LDSM.16.M88.4 R140, [R164+0x3000] ;  /* 0x00300000a48c783b */ /* 0x000ef00000000200 */
[----:B------:R-:W4:Y:S01]  /*9fa0*/  LDSM.16.M88.4 R152, [R164+0x3800] ;  /* 0x00380000a498783b */ /* 0x000f220000000200 */
[C---:B--2---:R-:W-:Y:S08]  /*9fb0*/  HMMA.16816.F32.BF16 R4, R136.reuse, R144, R4 ;  /* 0x000000908804723c */ /* 0x044ff00000041804 */
[C---:B------:R-:W-:Y:S01]  /*9fc0*/  HMMA.16816.F32.BF16 R8, R136.reuse, R146, R8 ;  /* 0x000000928808723c */ /* 0x040fe20000041808 */
[----:B------:R-:W-:Y:S07]  /*9fd0*/  LDSM.16.M88.4 R144, [R0] ;  /* 0x000000000090783b */ /* 0x000fee0000000200 */
[C---:B------:R-:W-:Y:S08]  /*9fe0*/  HMMA.16816.F32.BF16 R12, R136.reuse, R148, R12 ;  /* 0x00000094880c723c */ /* 0x040ff0000004180c */
[C---:B------:R-:W-:Y:S01]  /*9ff0*/  HMMA.16816.F32.BF16 R16, R136.reuse, R150, R16 ;  /* 0x000000968810723c */ /* 0x040fe20000041810 */
[----:B------:R-:W-:Y:S07]  /*a000*/  LDSM.16.M88.4 R148, [R100] ;  /* 0x000000006494783b */ /* 0x000fee0000000200 */
[C---:B---3--:R-:W-:Y:S08]  /*a010*/  HMMA.16816.F32.BF16 R20, R136.reuse, R140, R20 ;  /* 0x0000008c8814723c */ /* 0x048ff00000041814 */
[C---:B------:R-:W-:Y:S01]  /*a020*/  HMMA.16816.F32.BF16 R24, R136.reuse, R142, R24 ;  /* 0x0000008e8818723c */ /* 0x040fe20000041818 */
[----:B------:R-:W2:Y:S07]  /*a030*/  LDSM.16.M88.4 R140, [R174+0x4000] ;  /* 0x00400000ae8c783b */ /* 0x000eae0000000200 */
[C---:B----4-:R-:W-:Y:S08]  /*a040*/  HMMA.16816.F32.BF16 R28, R136.reuse, R152, R28 ;  /* 0x00000098881c723c */ /* 0x050ff0000004181c */
[----:B------:R-:W-:Y:S01]  /*a050*/  HMMA.16816.F32.BF16 R32, R136, R154, R32 ;  /* 0x0000009a8820723c */ /* 0x000fe20000041820 */
[----:B------:R-:W3:Y:S08]  /*a060*/  LDSM.16.M88.4 R136, [R161] ;  /* 0x00000000a188783b */ /* 0x000ef00000000200 */
[----:B------:R-:W-:Y:S01]  /*a070*/  LDSM.16.M88.4 R152, [R166+0x2800] ;  /* 0x00280000a698783b */ /* 0x000fe20000000200 */
[C---:B--2---:R-:W-:Y:S08]  /*a080*/  HMMA.16816.F32.BF16 R4, R140.reuse, R144, R4 ;  /* 0x000000908c04723c */ /* 0x044ff00000041804 */
[C---:B------:R-:W-:Y:S01]  /*a090*/  HMMA.16816.F32.BF16 R8, R140.reuse, R146, R8 ;  /* 0x000000928c08723c */ /* 0x040fe20000041808 */
[----:B------:R-:W-:Y:S07]  /*a0a0*/  LDSM.16.M88.4 R144, [R176+0x4000] ;  /* 0x00400000b090783b */ /* 0x000fee0000000200 */
[C---:B------:R-:W-:Y:S08]  /*a0b0*/  HMMA.16816.F32.BF16 R12, R140.reuse, R148, R12 ;  /* 0x000000948c0c723c */ /* 0x040ff0000004180c */
[C---:B------:R-:W-:Y:S01]  /*a0c0*/  HMMA.16816.F32.BF16 R16, R140.reuse, R150, R16 ;  /* 0x000000968c10723c */ /* 0x040fe20000041810 */
[----:B------:R-:W2:Y:S07]  /*a0d0*/  LDSM.16.M88.4 R148, [R166+0x2000] ;  /* 0x00200000a694783b */ /* 0x000eae0000000200 */
[C---:B------:R-:W-:Y:S08]  /*a0e0*/  HMMA.16816.F32.BF16 R20, R140.reuse, R156, R20 ;  /* 0x0000009c8c14723c */ /* 0x040ff00000041814 */
[C---:B------:R-:W-:Y:S01]  /*a0f0*/  HMMA.16816.F32.BF16 R24, R140.reuse, R158, R24 ;  /* 0x0000009e8c18723c */ /* 0x040fe20000041818 */
[----:B------:R-:W4:Y:S07]  /*a100*/  LDSM.16.M88.4 R156, [R166+0x3000] ;  /* 0x00300000a69c783b */ /* 0x000f2e0000000200 */
[C---:B---3--:R-:W-:Y:S08]  /*a110*/  HMMA.16816.F32.BF16 R28, R140.reuse, R136, R28 ;  /* 0x000000888c1c723c */ /* 0x048ff0000004181c */
[----:B------:R-:W-:Y:S01]  /*a120*/  HMMA.16816.F32.BF16 R32, R140, R138, R32 ;  /* 0x0000008a8c20723c */ /* 0x000fe20000041820 */
[----:B------:R-:W3:Y:S07]  /*a130*/  LDSM.16.M88.4 R136, [R166+0x3800] ;  /* 0x00380000a688783b */ /* 0x000eee0000000200 */
[C---:B--2---:R-:W-:Y:S01]  /*a140*/  HMMA.16816.F32.BF16 R4, R144.reuse, R148, R4 ;  /* 0x000000949004723c */ /* 0x044fe20000041804 */
[----:B------:R-:W-:Y:S07]  /*a150*/  LDSM.16.M88.4 R140, [R175+0x4000] ;  /* 0x00400000af8c783b */ /* 0x000fee0000000200 */
[C---:B------:R-:W-:Y:S01]  /*a160*/  HMMA.16816.F32.BF16 R8, R144.reuse, R150, R8 ;  /* 0x000000969008723c */ /* 0x040fe20000041808 */
[----:B------:R-:W2:Y:S07]  /*a170*/  LDSM.16.M88.4 R148, [R165+-0x2000] ;  /* 0xffe00000a594783b */ /* 0x000eae0000000200 */
[C---:B------:R-:W-:Y:S08]  /*a180*/  HMMA.16816.F32.BF16 R12, R144.reuse, R152, R12 ;  /* 0x00000098900c723c */ /* 0x040ff0000004180c */
[C---:B------:R-:W-:Y:S01]  /*a190*/  HMMA.16816.F32.BF16 R16, R144.reuse, R154, R16 ;  /* 0x0000009a9010723c */ /* 0x040fe20000041810 */
[----:B------:R-:W5:Y:S07]  /*a1a0*/  LDSM.16.M88.4 R152, [R165+-0x1800] ;  /* 0xffe80000a598783b */ /* 0x000f6e0000000200 */
[C---:B----4-:R-:W-:Y:S08]  /*a1b0*/  HMMA.16816.F32.BF16 R20, R144.reuse, R156, R20 ;  /* 0x0000009c9014723c */ /* 0x050ff00000041814 */
[C---:B------:R-:W-:Y:S01]  /*a1c0*/  HMMA.16816.F32.BF16 R24, R144.reuse, R158, R24 ;  /* 0x0000009e9018723c */ /* 0x040fe20000041818 */
[----:B------:R-:W4:Y:S07]  /*a1d0*/  LDSM.16.M88.4 R156, [R165+-0x1000] ;  /* 0xfff00000a59c783b */ /* 0x000f2e0000000200 */
[C---:B---3--:R-:W-:Y:S08]  /*a1e0*/  HMMA.16816.F32.BF16 R28, R144.reuse, R136, R28 ;  /* 0x00000088901c723c */ /* 0x048ff0000004181c */
[----:B------:R-:W-:Y:S01]  /*a1f0*/  HMMA.16816.F32.BF16 R32, R144, R138, R32 ;  /* 0x0000008a9020723c */ /* 0x000fe20000041820 */
[----:B------:R-:W3:Y:S07]  /*a200*/  LDSM.16.M88.4 R136, [R165+-0x800] ;  /* 0xfff80000a588783b */ /* 0x000eee0000000200 */
[C---:B--2---:R-:W-:Y:S01]  /*a210*/  HMMA.16816.F32.BF16 R4, R140.reuse, R148, R4 ;  /* 0x000000948c04723c */ /* 0x044fe20000041804 */
[----:B------:R-:W-:Y:S07]  /*a220*/  LDSM.16.M88.4 R144, [R173+0x8000] ;  /* 0x00800000ad90783b */ /* 0x000fee0000000200 */
[C---:B------:R-:W-:Y:S01]  /*a230*/  HMMA.16816.F32.BF16 R8, R140.reuse, R150, R8 ;  /* 0x000000968c08723c */ /* 0x040fe20000041808 */
[----:B------:R-:W2:Y:S07]  /*a240*/  LDSM.16.M88.4 R148, [R164+0x4000] ;  /* 0x00400000a494783b */ /* 0x000eae0000000200 */
[C---:B-----5:R-:W-:Y:S08]  /*a250*/  HMMA.16816.F32.BF16 R12, R140.reuse, R152, R12 ;  /* 0x000000988c0c723c */ /* 0x060ff0000004180c */
[C---:B------:R-:W-:Y:S01]  /*a260*/  HMMA.16816.F32.BF16 R16, R140.reuse, R154, R16 ;  /* 0x0000009a8c10723c */ /* 0x040fe20000041810 */
[----:B------:R-:W5:Y:S07]  /*a270*/  LDSM.16.M88.4 R152, [R164+0x4800] ;  /* 0x00480000a498783b */ /* 0x000f6e0000000200 */
[C---:B----4-:R-:W-:Y:S08]  /*a280*/  HMMA.16816.F32.BF16 R20, R140.reuse, R156, R20 ;  /* 0x0000009c8c14723c */ /* 0x050ff00000041814 */
        /* <DEDUP_REMOVED lines=8> */
[----:B------:R-:W2:Y:S07]  /*a310*/  LDSM.16.M88.4 R148, [R162] ;  /* 0x00000000a294783b */ /* 0x000eae0000000200 */
[C---:B-----5:R-:W-:Y:S08]  /*a320*/  HMMA.16816.F32.BF16 R12, R144.reuse, R152, R12 ;  /* 0x00000098900c723c */ /* 0x060ff0000004180c */
[C---:B------:R-:W-:Y:S01]  /*a330*/  HMMA.16816.F32.BF16 R16, R144.reuse, R154, R16 ;  /* 0x0000009a9010723c */ /* 0x040fe20000041810 */
[----:B------:R-:W5:Y:S07]  /*a340*/  LDSM.16.M88.4 R152, [R163] ;  /* 0x00000000a398783b */ /* 0x000f6e0000000200 */
[C---:B----4-:R-:W-:Y:S01]  /*a350*/  HMMA.16816.F32.BF16 R20, R144.reuse, R156, R20 ;  /* 0x0000009c9014723c */ /* 0x050fe20000041814 */
[----:B------:R-:W-:Y:S07]  /*a360*/  LDSM.16.M88.4 R160, [R172] ;  /* 0x00000000aca0783b */ /* 0x000fee0000000200 */
[C---:B------:R-:W-:Y:S01]  /*a370*/  HMMA.16816.F32.BF16 R24, R144.reuse, R158, R24 ;  /* 0x0000009e9018723c */ /* 0x040fe20000041818 */
[----:B------:R-:W4:Y:S07]  /*a380*/  LDSM.16.M88.4 R156, [R171] ;  /* 0x00000000ab9c783b */ /* 0x000f2e0000000200 */
[C---:B---3--:R-:W-:Y:S08]  /*a390*/  HMMA.16816.F32.BF16 R28, R144.reuse, R136, R28 ;  /* 0x00000088901c723c */ /* 0x048ff0000004181c */
[----:B------:R-:W-:Y:S01]  /*a3a0*/  HMMA.16816.F32.BF16 R32, R144, R138, R32 ;  /* 0x0000008a9020723c */ /* 0x000fe20000041820 */
[----:B------:R-:W-:Y:S07]  /*a3b0*/  LDSM.16.M88.4 R136, [R176+0x8000] ;  /* 0x00800000b088783b */ /* 0x000fee0000000200 */
[C---:B--2---:R-:W-:Y:S01]  /*a3c0*/  HMMA.16816.F32.BF16 R4, R140.reuse, R148, R4 ;  /* 0x000000948c04723c */ /* 0x044fe20000041804 */
[----:B------:R-:W2:Y:S07]  /*a3d0*/  LDSM.16.M88.4 R144, [R166+0x4000] ;  /* 0x00400000a690783b */ /* 0x000eae0000000200 */
[C---:B------:R-:W-:Y:S01]  /*a3e0*/  HMMA.16816.F32.BF16 R8, R140.reuse, R150, R8 ;  /* 0x000000968c08723c */ /* 0x040fe20000041808 */
[----:B------:R-:W3:Y:S07]  /*a3f0*/  LDSM.16.M88.4 R148, [R166+0x4800] ;  /* 0x00480000a694783b */ /* 0x000eee0000000200 */
[C---:B-----5:R-:W-:Y:S08]  /*a400*/  HMMA.16816.F32.BF16 R12, R140.reuse, R152, R12 ;  /* 0x000000988c0c723c */ /* 0x060ff0000004180c */
[C---:B------:R-:W-:Y:S01]  /*a410*/  HMMA.16816.F32.BF16 R16, R140.reuse, R154, R16 ;  /* 0x0000009a8c10723c */ /* 0x040fe20000041810 */
[----:B------:R-:W5:Y:S07]  /*a420*/  LDSM.16.M88.4 R152, [R166+0x5000] ;  /* 0x00500000a698783b */ /* 0x000f6e0000000200 */
[C---:B----4-:R-:W-:Y:S08]  /*a430*/  HMMA.16816.F32.BF16 R20, R140.reuse, R156, R20 ;  /* 0x0000009c8c14723c */ /* 0x050ff00000041814 */
[C---:B------:R-:W-:Y:S01]  /*a440*/  HMMA.16816.F32.BF16 R24, R140.reuse, R158, R24 ;  /* 0x0000009e8c18723c */ /* 0x040fe20000041818 */
[----:B------:R-:W-:Y:S07]  /*a450*/  LDSM.16.M88.4 R156, [R175+0x8000] ;  /* 0x00800000af9c783b */ /* 0x000fee0000000200 */
[C---:B------:R-:W-:Y:S08]  /*a460*/  HMMA.16816.F32.BF16 R28, R140.reuse, R160, R28 ;  /* 0x000000a08c1c723c */ /* 0x040ff0000004181c */
[----:B------:R-:W-:Y:S01]  /*a470*/  HMMA.16816.F32.BF16 R32, R140, R162, R32 ;  /* 0x000000a28c20723c */ /* 0x000fe20000041820 */
[----:B------:R-:W4:Y:S07]  /*a480*/  LDSM.16.M88.4 R140, [R166+0x5800] ;  /* 0x00580000a68c783b */ /* 0x000f2e0000000200 */
[C---:B--2---:R-:W-:Y:S01]  /*a490*/  HMMA.16816.F32.BF16 R4, R136.reuse, R144, R4 ;  /* 0x000000908804723c */ /* 0x044fe20000041804 */
[----:B------:R-:W2:Y:S07]  /*a4a0*/  LDSM.16.M88.4 R160, [R165] ;  /* 0x00000000a5a0783b */ /* 0x000eae0000000200 */
[C---:B------:R-:W-:Y:S08]  /*a4b0*/  HMMA.16816.F32.BF16 R8, R136.reuse, R146, R8 ;  /* 0x000000928808723c */ /* 0x040ff00000041808 */
[C---:B---3--:R-:W-:Y:S08]  /*a4c0*/  HMMA.16816.F32.BF16 R12, R136.reuse, R148, R12 ;  /* 0x00000094880c723c */ /* 0x048ff0000004180c */
[C---:B------:R-:W-:Y:S08]  /*a4d0*/  HMMA.16816.F32.BF16 R16, R136.reuse, R150, R16 ;  /* 0x000000968810723c */ /* 0x040ff00000041810 */
[C---:B-----5:R-:W-:Y:S08]  /*a4e0*/  HMMA.16816.F32.BF16 R20, R136.reuse, R152, R20 ;  /* 0x000000988814723c */ /* 0x060ff00000041814 */
[C---:B------:R-:W-:Y:S08]  /*a4f0*/  HMMA.16816.F32.BF16 R24, R136.reuse, R154, R24 ;  /* 0x0000009a8818723c */ /* 0x040ff00000041818 */
[C---:B----4-:R-:W-:Y:S08]  /*a500*/  HMMA.16816.F32.BF16 R28, R136.reuse, R140, R28 ;  /* 0x0000008c881c723c */ /* 0x050ff0000004181c */
[----:B------:R-:W-:Y:S01]  /*a510*/  HMMA.16816.F32.BF16 R32, R136, R142, R32 ;  /* 0x0000008e8820723c */ /* 0x000fe20000041820 */
[----:B------:R-:W3:Y:S07]  /*a520*/  LDSM.16.M88.4 R136, [R165+0x800] ;  /* 0x00080000a588783b */ /* 0x000eee0000000200 */
[C---:B--2---:R-:W-:Y:S08]  /*a530*/  HMMA.16816.F32.BF16 R4, R156.reuse, R160, R4 ;  /* 0x000000a09c04723c */ /* 0x044ff00000041804 */
[C---:B------:R-:W-:Y:S11]  /*a540*/  HMMA.16816.F32.BF16 R8, R156.reuse, R162, R8 ;  /* 0x000000a29c08723c */ /* 0x040ff60000041808 */
[----:B------:R-:W-:Y:S05]  /*a550*/  @!UPT UIADD3 URZ, URZ, URZ, URZ ;  /* 0x0000003f3f3ff290 */ /* 0x000fea000fffe03f */
[----:B------:R-:W-:Y:S04]  /*a560*/  FMUL.FTZ R0, R4, c[0x0][0x320] ;  /* 0x0000c80004007a20 */ /* 0x000fe80000410000 */
[----:B------:R2:W4:Y:S04]  /*a570*/  MUFU.TANH R141, R0 ;  /* 0x00000000008d7308 */ /* 0x0005280000002400 */
[----:B-1----:R-:W-:Y:S01]  /*a580*/  FMUL.FTZ R3, R11, c[0x0][0x320] ;  /* 0x0000c8000b037a20 */ /* 0x002fe20000410000 */
[C---:B---3--:R-:W-:Y:S03]  /*a590*/  HMMA.16816.F32.BF16 R12, R156.reuse, R136, R12 ;  /* 0x000000889c0c723c */ /* 0x048fe6000004180c */
[----:B------:R-:W-:Y:S02]  /*a5a0*/  FMUL.FTZ R10, R10, c[0x0][0x320] ;  /* 0x0000c8000a0a7a20 */ /* 0x000fe40000410000 */
[----:B------:R1:W3:Y:S03]  /*a5b0*/  MUFU.TANH R147, R3 ;  /* 0x0000000300937308 */ /* 0x0002e60000002400 */
[C---:B------:R-:W-:Y:S07]  /*a5c0*/  HMMA.16816.F32.BF16 R16, R156.reuse, R138, R16 ;  /* 0x0000008a9c10723c */ /* 0x040fee0000041810 */
[----:B------:R-:W3:Y:S01]  /*a5d0*/  MUFU.TANH R146, R10 ;  /* 0x0000000a00927308 */ /* 0x000ee20000002400 */
[----:B--2---:R-:W-:Y:S08]  /*a5e0*/  FMUL.FTZ R0, R5, c[0x0][0x320] ;  /* 0x0000c80005007a20 */ /* 0x004ff00000410000 */
[----:B------:R-:W-:Y:S01]  /*a5f0*/  FMUL.FTZ R2, R12, c[0x0][0x320] ;  /* 0x0000c8000c027a20 */ /* 0x000fe20000410000 */
[----:B------:R2:W2:Y:S07]  /*a600*/  MUFU.TANH R144, R0 ;  /* 0x0000000000907308 */ /* 0x0004ae0000002400 */
[----:B-1----:R-:W-:Y:S03]  /*a610*/  FMUL.FTZ R3, R18, c[0x0][0x320] ;  /* 0x0000c80012037a20 */ /* 0x002fe60000410000 */
[----:B------:R1:W1:Y:S10]  /*a620*/  MUFU.TANH R139, R2 ;  /* 0x00000002008b7308 */ /* 0x0002740000002400 */
[----:B------:R-:W3:Y:S01]  /*a630*/  MUFU.TANH R161, R3 ;  /* 0x0000000300a17308 */ /* 0x000ee20000002400 */
[----:B--2---:R-:W-:Y:S09]  /*a640*/  FMUL.FTZ R0, R6, c[0x0][0x320] ;  /* 0x0000c80006007a20 */ /* 0x004ff20000410000 */
[----:B------:R2:W2:Y:S01]  /*a650*/  MUFU.TANH R143, R0 ;  /* 0x00000000008f7308 */ /* 0x0004a20000002400 */
[----:B-1----:R-:W-:Y:S09]  /*a660*/  FMUL.FTZ R2, R19, c[0x0][0x320] ;  /* 0x0000c80013027a20 */ /* 0x002ff20000410000 */
        /* <DEDUP_REMOVED lines=95> */
.L_x_1251:
        /* <DEDUP_REMOVED lines=18> */
.L_x_1252:
[C---:B----4-:R-:W-:Y:S02]  /*ad80*/  IADD3 R2, -R177.reuse, 0x10, RZ ;  /* 0x00000010b1027810 */ /* 0x050fe40007ffe1ff */
[----:B------:R-:W-:Y:S02]  /*ad90*/  ISETP.NE.U32.AND P0, PT, R177, RZ, PT ;  /* 0x000000ffb100720c */ /* 0x000fe40003f05070 */
[----:B------:R-:W-:Y:S04]  /*ada0*/  LOP3.LUT R2, R2, 0xf, RZ, 0xc0, !PT ;  /* 0x0000000f02027812 */ /* 0x000fe800078ec0ff */
[----:B---3--:R-:W-:Y:S04]  /*adb0*/  IADD3 R2, P6, P5, R2, R0, R20 ;  /* 0x0000000002027210 */ /* 0x008fe80007dde014 */
[----:B--2---:R-:W-:Y:S02]  /*adc0*/  IADD3.X R3, RZ, R4, R9, P6, P5 ;  /* 0x00000004ff037210 */ /* 0x004fe400037ea409 */
        /* <DEDUP_REMOVED lines=10> */
.L_x_1162:
[----:B---34-:R-:W-:Y:S05]  /*ae70*/  BSYNC B0 ;  /* 0x0000000000007941 */ /* 0x018fea0003800000 */
.L_x_1161:
[----:B------:R-:W-:Y:S01]  /*ae80*/  FMNMX.FTZ R2, R141, R101, !PT ;  /* 0x000000658d027209 */ /* 0x000fe20007810000 */
[----:B------:R-:W0:Y:S01]  /*ae90*/  LDGDEPBAR ;  /* 0x00000000000079af */ /* 0x000e220000000000 */
[----:B--2---:R-:W-:Y:S02]  /*aea0*/  FMNMX.FTZ R0, R143, R102, !PT ;  /* 0x000000668f007209 */ /* 0x004fe40007810000 */
        /* <DEDUP_REMOVED lines=38> */
.L_x_1253:
[C---:B------:R-:W-:Y:S01]  /*b110*/  FMUL.FTZ R5, R100.reuse, c[0x0][0x2d0] ;  /* 0x0000b40064057a20 */ /* 0x040fe20000410000 */
[----:B------:R-:W-:Y:S01]  /*b120*/  WARPSYNC 0xffffffff ;  /* 0xffffffff00007948 */ /* 0x000fe20003800000 */
[----:B------:R-:W-:Y:S01]  /*b130*/  FADD.FTZ R2, -R100, R101 ;  /* 0x0000006564027221 */ /* 0x000fe20000010100 */
[----:B------:R-:W-:Y:S01]  /*b140*/  ISETP.GT.AND P0, PT, R180, R189, PT ;  /* 0x000000bdb400720c */ /* 0x000fe20003f04270 */
[--C-:B------:R-:W-:Y:S02]  /*b150*/  FFMA.FTZ R3, R141, c[0x0][0x2d0], -R5.reuse ;  /* 0x0000b4008d037a23 */ /* 0x100fe40000010805 */
[----:B------:R-:W-:Y:S02]  /*b160*/  FMUL.FTZ R2, R2, c[0x0][0x2d0] ;  /* 0x0000b40002027a20 */ /* 0x000fe40000410000 */
[----:B------:R1:W-:Y:S01]  /*b170*/  MUFU.EX2 R141, R3 ;  /* 0x00000003008d7308 */ /* 0x0003e20000000800 */
[--C-:B------:R-:W-:Y:S02]  /*b180*/  FFMA.FTZ R139, R139, c[0x0][0x2d0], -R5.reuse ;  /* 0x0000b4008b8b7a23 */ /* 0x100fe40000010805 */
[--C-:B------:R-:W-:Y:S02]  /*b190*/  FFMA.FTZ R138, R138, c[0x0][0x2d0], -R5.reuse ;  /* 0x0000b4008a8a7a23 */ /* 0x100fe40000010805 */
[--C-:B------:R-:W-:Y:S02]  /*b1a0*/  FFMA.FTZ R137, R137, c[0x0][0x2d0], -R5.reuse ;  /* 0x0000b40089897a23 */ /* 0x100fe40000010805 */
[--C-:B------:R-:W-:Y:S02]  /*b1b0*/  FFMA.FTZ R136, R136, c[0x0][0x2d0], -R5.reuse ;  /* 0x0000b40088887a23 */ /* 0x100fe40000010805 */
[--C-:B------:R-:W-:Y:S01]  /*b1c0*/  FFMA.FTZ R156, R19, c[0x0][0x2d0], -R5.reuse ;  /* 0x0000b400139c7a23 */ /* 0x100fe20000010805 */
[----:B------:R-:W4:Y:S01]  /*b1d0*/  MUFU.EX2 R2, R2 ;  /* 0x0000000200027308 */ /* 0x000f220000000800 */
[--C-:B------:R-:W-:Y:S02]  /*b1e0*/  FFMA.FTZ R171, R15, c[0x0][0x2d0], -R5.reuse ;  /* 0x0000b4000fab7a23 */ /* 0x100fe40000010805 */
[--C-:B------:R-:W-:Y:S02]  /*b1f0*/  FFMA.FTZ R159, R14, c[0x0][0x2d0], -R5.reuse ;  /* 0x0000b4000e9f7a23 */ /* 0x100fe40000010805 */
[--C-:B------:R-:W-:Y:S05]  /*b200*/  FFMA.FTZ R158, R13, c[0x0][0x2d0], -R5.reuse ;  /* 0x0000b4000d9e7a23 */ /* 0x100fea0000010805 */
[----:B------:R-:W-:Y:S01]  /*b210*/  MUFU.EX2 R136, R136 ;  /* 0x0000008800887308 */ /* 0x000fe20000000800 */
[--C-:B-1----:R-:W-:Y:S02]  /*b220*/  FFMA.FTZ R3, R144, c[0x0][0x2d0], -R5.reuse ;  /* 0x0000b40090037a23 */ /* 0x102fe40000010805 */
[--C-:B------:R-:W-:Y:S07]  /*b230*/  FFMA.FTZ R144, R18, c[0x0][0x2d0], -R5.reuse ;  /* 0x0000b40012907a23 */ /* 0x100fee0000010805 */
[----:B------:R1:W5:Y:S02]  /*b240*/  MUFU.EX2 R157, R3 ;  /* 0x00000003009d7308 */ /* 0x0003640000000800 */
[----:B-1----:R-:W-:Y:S02]  /*b250*/  FFMA.FTZ R3, R142, c[0x0][0x2d0], -R5 ;  /* 0x0000b4008e037a23 */ /* 0x002fe40000010805 */
        /* <DEDUP_REMOVED lines=11> */
[C---:B------:R-:W-:Y:S01]  /*b310*/  FMUL.FTZ R32, R2.reuse, R104 ;  /* 0x0000006802207220 */ /* 0x040fe20000410000 */
[----:B-----5:R-:W-:Y:S01]  /*b320*/  F2FP.BF16.PACK_AB R104, R157, R141 ;  /* 0x0000008d9d68723e */ /* 0x020fe200000010ff */
[C---:B------:R-:W-:Y:S02]  /*b330*/  FMUL.FTZ R33, R2.reuse, R105 ;  /* 0x0000006902217220 */ /* 0x040fe40000410000 */
[----:B------:R-:W-:Y:S01]  /*b340*/  FMUL.FTZ R36, R2, R36 ;  /* 0x0000002402247220 */ /* 0x000fe20000410000 */
[----:B-1-3--:R-:W-:Y:S01]  /*b350*/  FMNMX.FTZ R3, R0, R4, !PT ;  /* 0x0000000400037209 */ /* 0x00afe20007810000 */
[--C-:B------:R-:W-:Y:S02]  /*b360*/  FFMA.FTZ R0, R140, c[0x0][0x2d0], -R5.reuse ;  /* 0x0000b4008c007a23 */ /* 0x100fe40000010805 */
[--C-:B------:R-:W-:Y:S02]  /*b370*/  FFMA.FTZ R140, R16, c[0x0][0x2d0], -R5.reuse ;  /* 0x0000b400108c7a23 */ /* 0x100fe40000010805 */
        /* <DEDUP_REMOVED lines=13> */
[C---:B-1----:R-:W-:Y:S02]  /*b450*/  FADD.FTZ R0, -R3.reuse, R102 ;  /* 0x0000006603007221 */ /* 0x042fe40000010100 */
[----:B------:R-:W-:Y:S02]  /*b460*/  FMUL.FTZ R102, R3, c[0x0][0x2d0] ;  /* 0x0000b40003667a20 */ /* 0x000fe40000410000 */
[----:B------:R-:W-:Y:S02]  /*b470*/  FMUL.FTZ R0, R0, c[0x0][0x2d0] ;  /* 0x0000b40000007a20 */ /* 0x000fe40000410000 */
[--C-:B--2---:R-:W-:Y:S02]  /*b480*/  FFMA.FTZ R4, R143, c[0x0][0x2d0], -R102.reuse ;  /* 0x0000b4008f047a23 */ /* 0x104fe40000010866 */
[--C-:B------:R-:W-:Y:S02]  /*b490*/  FFMA.FTZ R6, R145, c[0x0][0x2d0], -R102.reuse ;  /* 0x0000b40091067a23 */ /* 0x100fe40000010866 */
[----:B------:R-:W1:Y:S01]  /*b4a0*/  MUFU.EX2 R0, R0 ;  /* 0x0000000000007308 */ /* 0x000e620000000800 */
[----:B------:R-:W-:Y:S02]  /*b4b0*/  FFMA.FTZ R143, R12, c[0x0][0x2d0], -R5 ;  /* 0x0000b4000c8f7a23 */ /* 0x000fe40000010805 */
[C---:B------:R-:W-:Y:S02]  /*b4c0*/  FMUL.FTZ R12, R2.reuse, R124 ;  /* 0x0000007c020c7220 */ /* 0x040fe40000410000 */
        /* <DEDUP_REMOVED lines=19> */
[----:B------:R-:W-:Y:S01]  /*b600*/  FMUL.FTZ R27, R0, R115 ;  /* 0x00000073001b7220 */ /* 0x000fe20000410000 */
[----:B------:R-:W-:Y:S01]  /*b610*/  LDSM.16.MT88.4 R128, [R167+0x1800] ;  /* 0x00180000a780783b */ /* 0x000fe20000004200 */
[C---:B--2---:R-:W-:Y:S02]  /*b620*/  FMUL.FTZ R4, R2.reuse, R132 ;  /* 0x0000008402047220 */ /* 0x044fe40000410000 */
[C---:B------:R-:W-:Y:S02]  /*b630*/  FMUL.FTZ R80, R2.reuse, R80 ;  /* 0x0000005002507220 */ /* 0x040fe40000410000 */
[C---:B------:R-:W-:Y:S02]  /*b640*/  FMUL.FTZ R81, R2.reuse, R81 ;  /* 0x0000005102517220 */ /* 0x040fe40000410000 */
[----:B------:R-:W-:Y:S01]  /*b650*/  FMUL.FTZ R84, R2, R84 ;  /* 0x0000005402547220 */ /* 0x000fe20000410000 */
        /* <DEDUP_REMOVED lines=17> */
[C---:B------:R-:W-:Y:S02]  /*b770*/  FFMA.FTZ R118, R0.reuse, R186, R101 ;  /* 0x000000ba00767223 */ /* 0x040fe40000010065 */
[C---:B------:R-:W-:Y:S02]  /*b780*/  FMUL.FTZ R23, R0.reuse, R119 ;  /* 0x0000007700177220 */ /* 0x040fe40000410000 */
[C---:B------:R-:W-:Y:S01]  /*b790*/  FMUL.FTZ R34, R0.reuse, R106 ;  /* 0x0000006a00227220 */ /* 0x040fe20000410000 */
[----:B------:R-:W-:Y:S01]  /*b7a0*/  F2FP.BF16.PACK_AB R106, R177, R172 ;  /* 0x000000acb16a723e */ /* 0x000fe200000010ff */
[C---:B------:R-:W-:Y:S02]  /*b7b0*/  FMUL.FTZ R35, R0.reuse, R107 ;  /* 0x0000006b00237220 */ /* 0x040fe40000410000 */
[C---:B------:R-:W-:Y:S01]  /*b7c0*/  FMUL.FTZ R38, R0.reuse, R38 ;  /* 0x0000002600267220 */ /* 0x040fe20000410000 */
[----:B------:R-:W-:Y:S01]  /*b7d0*/  MUFU.EX2 R119, R139 ;  /* 0x0000008b00777308 */ /* 0x000fe20000000800 */
        /* <DEDUP_REMOVED lines=32> */
[----:B------:R-:W-:Y:S02]  /*b9e0*/  FFMA.FTZ R142, R17, c[0x0][0x2d0], -R5 ;  /* 0x0000b400118e7a23 */ /* 0x000fe40000010805 */
[C---:B------:R-:W-:Y:S01]  /*b9f0*/  FMUL.FTZ R5, R2.reuse, R133 ;  /* 0x0000008502057220 */ /* 0x040fe20000410000 */
[----:B------:R2:W-:Y:S01]  /*ba00*/  MUFU.EX2 R126, R0 ;  /* 0x00000000007e7308 */ /* 0x0005e20000000800 */
[----:B------:R-:W-:Y:S02]  /*ba10*/  FMUL.FTZ R17, R2, R121 ;  /* 0x0000007902117220 */ /* 0x000fe40000410000 */
        /* <DEDUP_REMOVED lines=8> */
[--C-:B------:R-:W-:Y:S03]  /*baa0*/  FFMA.FTZ R123, R149, c[0x0][0x2d0], -R102.reuse ;  /* 0x0000b400957b7a23 */ /* 0x100fe60000010866 */
[----:B------:R4:W-:Y:S01]  /*bab0*/  MUFU.EX2 R155, R101 ;  /* 0x00000065009b7308 */ /* 0x0009e20000000800 */
[--C-:B--2---:R-:W-:Y:S09]  /*bac0*/  FFMA.FTZ R0, R163, c[0x0][0x2d0], -R102.reuse ;  /* 0x0000b400a3007a23 */ /* 0x104ff20000010866 */
[----:B------:R2:W5:Y:S01]  /*bad0*/  MUFU.EX2 R133, R0 ;  /* 0x0000000000857308 */ /* 0x0005620000000800 */
[----:B---3--:R-:W-:Y:S01]  /*bae0*/  F2FP.BF16.PACK_AB R107, R126, R125 ;  /* 0x0000007d7e6b723e */ /* 0x008fe200000010ff */
[----:B------:R-:W-:Y:S08]  /*baf0*/  FFMA.FTZ R2, R162, c[0x0][0x2d0], -R102 ;  /* 0x0000b400a2027a23 */ /* 0x000ff00000010866 */
[----:B------:R-:W-:Y:S01]  /*bb00*/  MUFU.EX2 R150, R116 ;  /* 0x0000007400967308 */ /* 0x000fe20000000800 */
[C---:B-1----:R-:W-:Y:S05]  /*bb10*/  HMMA.16816.F32.BF16 R4, R104.reuse, R108, R4 ;  /* 0x0000006c6804723c */ /* 0x042fea0000041804 */
[----:B----4-:R-:W-:Y:S03]  /*bb20*/  FADD.FTZ R101, R124, R118 ;  /* 0x000000767c657221 */ /* 0x010fe60000010000 */
[C---:B------:R-:W-:Y:S01]  /*bb30*/  HMMA.16816.F32.BF16 R8, R104.reuse, R110, R8 ;  /* 0x0000006e6808723c */ /* 0x040fe20000041808 */
[----:B------:R-:W1:Y:S01]  /*bb40*/  LDSM.16.MT88.4 R108, [R168] ;  /* 0x00000000a86c783b */ /* 0x000e620000004200 */
[----:B------:R-:W-:Y:S02]  /*bb50*/  MUFU.EX2 R147, R120 ;  /* 0x0000007800937308 */ /* 0x000fe40000000800 */
[----:B--2---:R-:W-:Y:S08]  /*bb60*/  FFMA.FTZ R0, R161, c[0x0][0x2d0], -R102 ;  /* 0x0000b400a1007a23 */ /* 0x004ff00000010866 */
[----:B------:R-:W-:Y:S10]  /*bb70*/  MUFU.EX2 R141, R122 ;  /* 0x0000007a008d7308 */ /* 0x000ff40000000800 */
[----:B------:R2:W-:Y:S10]  /*bb80*/  MUFU.EX2 R127, R0 ;  /* 0x00000000007f7308 */ /* 0x0005f40000000800 */
[----:B------:R3:W4:Y:S01]  /*bb90*/  MUFU.EX2 R132, R2 ;  /* 0x0000000200847308 */ /* 0x0007220000000800 */
[C---:B-1----:R-:W-:Y:S09]  /*bba0*/  HMMA.16816.F32.BF16 R12, R104.reuse, R108, R12 ;  /* 0x0000006c680c723c */ /* 0x042ff2000004180c */
[----:B------:R-:W1:Y:S03]  /*bbb0*/  MUFU.EX2 R149, R156 ;  /* 0x0000009c00957308 */ /* 0x000e660000000800 */
[----:B--2---:R-:W-:Y:S02]  /*bbc0*/  FADD.FTZ R0, R157, R112 ;  /* 0x000000709d007221 */ /* 0x004fe40000010000 */
[----:B------:R-:W-:Y:S01]  /*bbd0*/  LDSM.16.MT88.4 R112, [R168+0x800] ;  /* 0x00080000a870783b */ /* 0x000fe20000004200 */
[C---:B------:R-:W-:Y:S04]  /*bbe0*/  HMMA.16816.F32.BF16 R16, R104.reuse, R110, R16 ;  /* 0x0000006e6810723c */ /* 0x040fe80000041810 */
[----:B------:R-:W2:Y:S01]  /*bbf0*/  MUFU.EX2 R152, R144 ;  /* 0x0000009000987308 */ /* 0x000ea20000000800 */
[----:B------:R-:W-:Y:S02]  /*bc00*/  FADD.FTZ R0, R172, R0 ;  /* 0x00000000ac007221 */ /* 0x000fe40000010000 */
[----:B------:R-:W1:Y:S02]  /*bc10*/  LDSM.16.MT88.4 R108, [R170] ;  /* 0x00000000aa6c783b */ /* 0x000e640000004200 */
[----:B------:R-:W-:Y:S03]  /*bc20*/  FADD.FTZ R0, R177, R0 ;  /* 0x00000000b1007221 */ /* 0x000fe60000010000 */
[--C-:B---3--:R-:W-:Y:S02]  /*bc30*/  FFMA.FTZ R2, R154, c[0x0][0x2d0], -R102.reuse ;  /* 0x0000b4009a027a23 */ /* 0x108fe40000010866 */
[----:B------:R-:W-:Y:S01]  /*bc40*/  MUFU.EX2 R153, R142 ;  /* 0x0000008e00997308 */ /* 0x000fe20000000800 */
[----:B------:R-:W-:Y:S09]  /*bc50*/  FFMA.FTZ R102, R148, c[0x0][0x2d0], -R102 ;  /* 0x0000b40094667a23 */ /* 0x000ff20000010866 */
[----:B------:R-:W-:Y:S10]  /*bc60*/  MUFU.EX2 R148, R117 ;  /* 0x0000007500947308 */ /* 0x000ff40000000800 */
[----:B------:R3:W-:Y:S10]  /*bc70*/  MUFU.EX2 R151, R2 ;  /* 0x0000000200977308 */ /* 0x0007f40000000800 */
[----:B------:R-:W-:Y:S01]  /*bc80*/  MUFU.EX2 R154, R140 ;  /* 0x0000008c009a7308 */ /* 0x000fe20000000800 */
[C---:B-1----:R-:W-:Y:S09]  /*bc90*/  HMMA.16816.F32.BF16 R20, R104.reuse, R108, R20 ;  /* 0x0000006c6814723c */ /* 0x042ff20000041814 */
[----:B------:R-:W-:Y:S01]  /*bca0*/  MUFU.EX2 R140, R123 ;  /* 0x0000007b008c7308 */ /* 0x000fe20000000800 */
[C---:B------:R-:W-:Y:S01]  /*bcb0*/  HMMA.16816.F32.BF16 R24, R104.reuse, R110, R24 ;  /* 0x0000006e6818723c */ /* 0x040fe20000041818 */
[----:B------:R-:W1:Y:S02]  /*bcc0*/  LDSM.16.MT88.4 R108, [R169] ;  /* 0x00000000a96c783b */ /* 0x000e640000004200 */
[----:B---3--:R-:W-:Y:S04]  /*bcd0*/  FADD.FTZ R2, R125, R101 ;  /* 0x000000657d027221 */ /* 0x008fe80000010000 */
[----:B------:R-:W-:Y:S02]  /*bce0*/  FADD.FTZ R101, R126, R2 ;  /* 0x000000027e657221 */ /* 0x000fe40000010000 */
[----:B------:R-:W3:Y:S03]  /*bcf0*/  MUFU.EX2 R146, R143 ;  /* 0x0000008f00927308 */ /* 0x000ee60000000800 */
[----:B------:R-:W-:Y:S02]  /*bd00*/  FADD.FTZ R2, R119, R0 ;  /* 0x0000000077027221 */ /* 0x000fe40000010000 */
[----:B-----5:R-:W-:Y:S02]  /*bd10*/  FADD.FTZ R0, R133, R101 ;  /* 0x0000006585007221 */ /* 0x020fe40000010000 */
[----:B------:R-:W-:Y:S02]  /*bd20*/  FADD.FTZ R101, R134, R2 ;  /* 0x0000000286657221 */ /* 0x000fe40000010000 */
[----:B----4-:R-:W-:Y:S01]  /*bd30*/  FADD.FTZ R2, R132, R0 ;  /* 0x0000000084027221 */ /* 0x010fe20000010000 */
[----:B------:R4:W5:Y:S01]  /*bd40*/  MUFU.EX2 R143, R121 ;  /* 0x00000079008f7308 */ /* 0x0009620000000800 */
[----:B------:R-:W-:Y:S01]  /*bd50*/  FADD.FTZ R0, R135, R101 ;  /* 0x0000006587007221 */ /* 0x000fe20000010000 */
[----:B------:R-:W-:Y:S01]  /*bd60*/  MOV R101, R100 ;  /* 0x0000006400657202 */ /* 0x000fe20000000f00 */
[----:B------:R-:W-:Y:S02]  /*bd70*/  FADD.FTZ R2, R127, R2 ;  /* 0x000000027f027221 */ /* 0x000fe40000010000 */
[----:B------:R-:W-:Y:S02]  /*bd80*/  FADD.FTZ R0, R136, R0 ;  /* 0x0000000088007221 */ /* 0x000fe40000010000 */
[----:B------:R-:W-:Y:S02]  /*bd90*/  FADD.FTZ R2, R155, R2 ;  /* 0x000000029b027221 */ /* 0x000fe40000010000 */
[----:B------:R-:W-:Y:S01]  /*bda0*/  FADD.FTZ R0, R149, R0 ;  /* 0x0000000095007221 */ /* 0x000fe20000010000 */
[----:B------:R-:W-:Y:S01]  /*bdb0*/  MUFU.EX2 R142, R171 ;  /* 0x000000ab008e7308 */ /* 0x000fe20000000800 */
[----:B------:R-:W-:Y:S02]  /*bdc0*/  FADD.FTZ R2, R150, R2 ;  /* 0x0000000296027221 */ /* 0x000fe40000010000 */
[----:B--2---:R-:W-:Y:S01]  /*bdd0*/  FADD.FTZ R0, R152, R0 ;  /* 0x0000000098007221 */ /* 0x004fe20000010000 */
[----:B---3--:R-:W-:Y:S01]  /*bde0*/  F2FP.BF16.PACK_AB R138, R146, R145 ;  /* 0x00000091928a723e */ /* 0x008fe200000010ff */
[----:B------:R-:W-:Y:S02]  /*bdf0*/  FADD.FTZ R2, R151, R2 ;  /* 0x0000000297027221 */ /* 0x000fe40000010000 */
[----:B------:R-:W-:Y:S02]  /*be00*/  FADD.FTZ R0, R153, R0 ;  /* 0x0000000099007221 */ /* 0x000fe40000010000 */
[----:B------:R-:W-:Y:S01]  /*be10*/  FADD.FTZ R2, R148, R2 ;  /* 0x0000000294027221 */ /* 0x000fe20000010000 */
[----:B------:R-:W-:Y:S01]  /*be20*/  MUFU.EX2 R144, R159 ;  /* 0x0000009f00907308 */ /* 0x000fe20000000800 */
[----:B------:R-:W-:Y:S01]  /*be30*/  FADD.FTZ R0, R154, R0 ;  /* 0x000000009a007221 */ /* 0x000fe20000010000 */
[C---:B-1----:R-:W-:Y:S01]  /*be40*/  HMMA.16816.F32.BF16 R28, R104.reuse, R108, R28 ;  /* 0x0000006c681c723c */ /* 0x042fe2000004181c */
[----:B----4-:R-:W-:Y:S02]  /*be50*/  LDSM.16.MT88.4 R120, [R168+0x1800] ;  /* 0x00180000a878783b */ /* 0x010fe40000004200 */
[----:B-----5:R-:W-:Y:S05]  /*be60*/  F2FP.BF16.PACK_AB R137, R141, R143 ;  /* 0x0000008f8d89723e */ /* 0x020fea00000010ff */
[C---:B------:R-:W-:Y:S01]  /*be70*/  HMMA.16816.F32.BF16 R32, R104.reuse, R110, R32 ;  /* 0x0000006e6820723c */ /* 0x040fe20000041820 */
[----:B------:R-:W1:Y:S01]  /*be80*/  MUFU.EX2 R102, R102 ;  /* 0x0000006600667308 */ /* 0x000e620000000800 */
[----:B------:R-:W2:Y:S02]  /*be90*/  LDSM.16.MT88.4 R108, [R167+0x2000] ;  /* 0x00200000a76c783b */ /* 0x000ea40000004200 */
[----:B-1----:R-:W-:Y:S04]  /*bea0*/  F2FP.BF16.PACK_AB R139, R102, R140 ;  /* 0x0000008c668b723e */ /* 0x002fe800000010ff */
        /* <DEDUP_REMOVED lines=22> */
[----:B------:R-:W-:Y:S01]  /*c010*/  HMMA.16816.F32.BF16 R96, R104, R110, R96 ;  /* 0x0000006e6860723c */ /* 0x000fe20000041860 */
[----:B------:R-:W1:Y:S06]  /*c020*/  LDSM.16.MT88.4 R108, [R167+0x800] ;  /* 0x00080000a76c783b */ /* 0x000e6c0000004200 */
[----:B------:R-:W-:Y:S02]  /*c030*/  F2FP.BF16.PACK_AB R104, R134, R119 ;  /* 0x000000778668723e */ /* 0x000fe400000010ff */
[----:B------:R-:W-:Y:S01]  /*c040*/  F2FP.BF16.PACK_AB R106, R136, R135 ;  /* 0x00000087886a723e */ /* 0x000fe200000010ff */
[----:B------:R-:W-:Y:S02]  /*c050*/  LDSM.16.MT88.4 R116, [R168+0x1000] ;  /* 0x00100000a874783b */ /* 0x000fe40000004200 */
[----:B------:R-:W-:Y:S02]  /*c060*/  F2FP.BF16.PACK_AB R105, R132, R133 ;  /* 0x000000858469723e */ /* 0x000fe400000010ff */
[----:B------:R-:W-:Y:S02]  /*c070*/  F2FP.BF16.PACK_AB R107, R155, R127 ;  /* 0x0000007f9b6b723e */ /* 0x000fe400000010ff */
[----:B------:R-:W-:Y:S05]  /*c080*/  F2FP.BF16.PACK_AB R136, R144, R142 ;  /* 0x0000008e9088723e */ /* 0x000fea00000010ff */
[C---:B-1----:R-:W-:Y:S08]  /*c090*/  HMMA.16816.F32.BF16 R4, R104.reuse, R108, R4 ;  /* 0x0000006c6804723c */ /* 0x042ff00000041804 */
[C---:B------:R-:W-:Y:S01]  /*c0a0*/  HMMA.16816.F32.BF16 R8, R104.reuse, R110, R8 ;  /* 0x0000006e6808723c */ /* 0x040fe20000041808 */
[----:B------:R-:W1:Y:S07]  /*c0b0*/  LDSM.16.MT88.4 R108, [R170+0x800] ;  /* 0x00080000aa6c783b */ /* 0x000e6e0000004200 */
[C---:B------:R-:W-:Y:S08]  /*c0c0*/  HMMA.16816.F32.BF16 R12, R104.reuse, R112, R12 ;  /* 0x00000070680c723c */ /* 0x040ff0000004180c */
        /* <DEDUP_REMOVED lines=105> */
[----:B------:R-:W-:Y:S01]  /*c760*/  FADD.FTZ R2, R140, R0 ;  /* 0x000000008c027221 */ /* 0x000fe20000010000 */
[----:B------:R-:W-:Y:S01]  /*c770*/  IADD3 R0, R180, -0x1, RZ ;  /* 0xffffffffb4007810 */ /* 0x000fe20007ffe0ff */
[C---:B----4-:R-:W-:Y:S04]  /*c780*/  HMMA.16816.F32.BF16 R84, R136.reuse, R12, R84 ;  /* 0x0000000c8854723c */ /* 0x050fe80000041854 */
[----:B------:R-:W-:Y:S01]  /*c790*/  FADD.FTZ R185, R146, R4 ;  /* 0x0000000492b97221 */ /* 0x000fe20000010000 */
[----:B------:R-:W-:Y:S01]  /*c7a0*/  MOV R180, R0 ;  /* 0x0000000000b47202 */ /* 0x000fe20000000f00 */
[----:B------:R-:W-:Y:S01]  /*c7b0*/  FADD.FTZ R186, R102, R2 ;  /* 0x0000000266ba7221 */ /* 0x000fe20000010000 */
[-C--:B------:R-:W-:Y:S01]  /*c7c0*/  MOV R12, R3.reuse ;  /* 0x00000003000c7202 */ /* 0x080fe20000000f00 */
[C---:B------:R-:W-:Y:S04]  /*c7d0*/  HMMA.16816.F32.BF16 R88, R136.reuse, R14, R88 ;  /* 0x0000000e8858723c */ /* 0x040fe80000041858 */
[----:B------:R-:W-:Y:S04]  /*c7e0*/  MOV R102, R3 ;  /* 0x0000000300667202 */ /* 0x000fe80000000f00 */
[C---:B-1----:R-:W-:Y:S08]  /*c7f0*/  HMMA.16816.F32.BF16 R92, R136.reuse, R16, R92 ;  /* 0x00000010885c723c */ /* 0x042ff0000004185c */
[----:B------:R-:W-:Y:S01]  /*c800*/  HMMA.16816.F32.BF16 R96, R136, R18, R96 ;  /* 0x000000128860723c */ /* 0x000fe20000041860 */
[----:B------:R-:W-:Y:S07]  /*c810*/  @!UPT UIADD3 URZ, URZ, URZ, URZ ;  /* 0x0000003f3f3ff290 */ /* 0x000fee000fffe03f */
[----:B------:R-:W-:-:S11]  /*c820*/  @P0 BRA `(.L_x_1166) ;  /* 0xffffcf4000000947 */ /* 0x000fd6000383ffff */
.L_x_1159:
[----:B------:R-:W-:Y:S05]  /*c830*/  BRA.DIV ~URZ, `(.L_x_1167) ;  /* 0x00006af27f007947 */ /* 0x000fea000b800000 */
[----:B------:R1:W2:Y:S02]  /*c840*/  SHFL.BFLY PT, R0, R185, 0x2, 0x1f ;  /* 0x0c401f00b9007f89 */ /* 0x0002a400000e0000 */
.L_x_1254:
[----:B--2---:R-:W-:Y:S01]  /*c850*/  FADD.FTZ R5, R0, R185 ;  /* 0x000000b900057221 */ /* 0x004fe20000010000 */
[----:B------:R-:W-:Y:S05]  /*c860*/  BRA.DIV ~URZ, `(.L_x_1168) ;  /* 0x00006b127f007947 */ /* 0x000fea000b800000 */
[----:B------:R-:W2:Y:S04]  /*c870*/  SHFL.BFLY PT, R0, R186, 0x2, 0x1f ;  /* 0x0c401f00ba007f89 */ /* 0x000ea800000e0000 */
[----:B------:R-:W3:Y:S01]  /*c880*/  SHFL.BFLY PT, R2, R5, 0x1, 0x1f ;  /* 0x0c201f0005027f89 */ /* 0x000ee200000e0000 */
[----:B--2---:R-:W-:-:S02]  /*c890*/  FADD.FTZ R4, R0, R186 ;  /* 0x000000ba00047221 */ /* 0x004fc40000010000 */
[----:B---3--:R-:W-:-:S03]  /*c8a0*/  FADD.FTZ R5, R5, R2 ;  /* 0x0000000205057221 */ /* 0x008fc60000010000 */
[----:B------:R2:W3:Y:S04]  /*c8b0*/  SHFL.BFLY PT, R3, R4, 0x1, 0x1f ;  /* 0x0c201f0004037f89 */ /* 0x0004e800000e0000 */
.L_x_1255:
[----:B------:R-:W-:Y:S01]  /*c8c0*/  FSETP.NE.FTZ.AND P1, PT, R5, RZ, PT ;  /* 0x000000ff0500720b */ /* 0x000fe20003f35000 */
[----:B---3--:R-:W-:Y:S01]  /*c8d0*/  FADD.FTZ R3, R3, R4 ;  /* 0x0000000403037221 */ /* 0x008fe20000010000 */
[----:B------:R-:W-:Y:S02]  /*c8e0*/  MOV R2, RZ ;  /* 0x000000ff00027202 */ /* 0x000fe40000000f00 */
[----:B------:R-:W-:Y:S02]  /*c8f0*/  MOV R0, RZ ;  /* 0x000000ff00007202 */ /* 0x000fe40000000f00 */
[----:B------:R-:W-:Y:S02]  /*c900*/  FSETP.NE.FTZ.AND P0, PT, R3, RZ, PT ;  /* 0x000000ff0300720b */ /* 0x000fe40003f15000 */
[----:B------:R-:W-:Y:S02]  /*c910*/  MOV R23, 0xff800000 ;  /* 0xff80000000177802 */ /* 0x000fe40000000f00 */
        /* <DEDUP_REMOVED lines=111> */
.L_x_1128:
        /* <DEDUP_REMOVED lines=17> */
.L_x_1170:
[----:B------:R-:W-:Y:S05]  /*d120*/  BSYNC B0 ;  /* 0x0000000000007941 */ /* 0x000fea0003800000 */
.L_x_1169:
[----:B------:R-:W-:Y:S01]  /*d130*/  PRMT R0, R0, 0x9910, RZ ;  /* 0x0000991000007816 */ /* 0x000fe200000000ff */
[----:B------:R-:W-:Y:S01]  /*d140*/  BSSY B1, `(.L_x_1171) ;  /* 0x000032c000017945 */ /* 0x000fe20003800000 */
[----:B------:R-:W-:Y:S02]  /*d150*/  IMAD.MOV.U32 R78, RZ, RZ, R208 ;  /* 0x000000ffff4e7224 */ /* 0x000fe400078e00d0 */
[----:B------:R-:W-:-:S13]  /*d160*/  ISETP.NE.AND P0, PT, R0, RZ, PT ;  /* 0x000000ff0000720c */ /* 0x000fda0003f05270 */
[----:B------:R-:W-:Y:S05]  /*d170*/  @!P0 BRA `(.L_x_1172) ;  /* 0x0000260000008947 */ /* 0x000fea0003800000 */
[----:B------:R-:W2:Y:S04]  /*d180*/  LDL R7, [R1+0x8] ;  /* 0x0000080001077983 */ /* 0x000ea80000100800 */
[----:B------:R-:W3:Y:S04]  /*d190*/  LDL R5, [R1] ;  /* 0x0000000001057983 */ /* 0x000ee80000100800 */
[----:B------:R-:W4:Y:S01]  /*d1a0*/  LDL R6, [R1+0x4] ;  /* 0x0000040001067983 */ /* 0x000f220000100800 */
        /* <DEDUP_REMOVED lines=99> */
[----:B----4-:R-:W-:Y:S02]  /*d7e0*/  F2FP.BF16.PACK_AB R2, R43, R42 ;  /* 0x0000002a2b02723e */ /* 0x010fe400000010ff */
[----:B------:R-:W-:-:S03]  /*d7f0*/  @P3 IADD3.X R5, R221, c[0x0][0x50c], RZ, P0, !PT ;  /* 0x00014300dd053a10 */ /* 0x000fc600007fe4ff */
        /* <DEDUP_REMOVED lines=17> */
.L_x_1173:
[----:B------:R-:W3:Y:S01]  /*d910*/  LDL R82, [R1+0x10] ;  /* 0x0000100001527983 */ /* 0x000ee20000100800 */
[----:B------:R-:W-:Y:S01]  /*d920*/  IMAD.MOV.U32 R9, RZ, RZ, 0x368 ;  /* 0x00000368ff097424 */ /* 0x000fe200078e00ff */
[----:B------:R-:W-:Y:S01]  /*d930*/  ISETP.GT.AND P3, PT, R5, 0x1, PT ;  /* 0x000000010500780c */ /* 0x000fe20003f64270 */
[----:B--2---:R-:W-:Y:S01]  /*d940*/  IMAD.MOV.U32 R2, RZ, RZ, c[0x0][0x4e8] ;  /* 0x00013a00ff027624 */ /* 0x004fe200078e00ff */
[----:B------:R-:W-:Y:S01]  /*d950*/  ISETP.NE.U32.AND P0, PT, RZ, c[0x0][0x500], PT ;  /* 0x00014000ff007a0c */ /* 0x000fe20003f05070 */
[----:B------:R-:W1:Y:S01]  /*d960*/  S2R R83, SR_TID.X ;  /* 0x0000000000537919 */ /* 0x000e620000002100 */
[----:B------:R-:W-:-:S02]  /*d970*/  SEL R9, R9, 0x328, P3 ;  /* 0x0000032809097807 */ /* 0x000fc40001800000 */
[----:B------:R-:W-:Y:S02]  /*d980*/  ISETP.NE.AND.EX P0, PT, RZ, c[0x0][0x504], PT, P0 ;  /* 0x00014100ff007a0c */ /* 0x000fe40003f05300 */
[----:B------:R2:W4:Y:S01]  /*d990*/  LDC.64 R4, c[0x0][R9+0x170] ;  /* 0x00005c0009047b82 */ /* 0x0005220000000a00 */
[----:B------:R-:W-:Y:S02]  /*d9a0*/  ISETP.NE.AND P2, PT, R2, 0x1, PT ;  /* 0x000000010200780c */ /* 0x000fe40003f45270 */
[----:B------:R-:W-:Y:S02]  /*d9b0*/  SEL R8, R216, RZ, !P0 ;  /* 0x000000ffd8087207 */ /* 0x000fe40004000000 */
[----:B------:R-:W-:Y:S02]  /*d9c0*/  SEL R3, R224, RZ, !P0 ;  /* 0x000000ffe0037207 */ /* 0x000fe40004000000 */
[----:B------:R-:W-:Y:S01]  /*d9d0*/  LOP3.LUT R10, R210, 0xffff, RZ, 0xc0, !PT ;  /* 0x0000ffffd20a7812 */ /* 0x000fe200078ec0ff */
[----:B------:R2:W4:Y:S08]  /*d9e0*/  LDC.64 R16, c[0x0][R9+0x168] ;  /* 0x00005a0009107b82 */ /* 0x0005300000000a00 */
[----:B------:R2:W4:Y:S01]  /*d9f0*/  LDC.64 R18, c[0x0][R9+0x178] ;  /* 0x00005e0009127b82 */ /* 0x0005220000000a00 */
[----:B-1----:R-:W-:-:S04]  /*da00*/  SHF.R.S32.HI R79, RZ, 0x1f, R83 ;  /* 0x0000001fff4f7819 */ /* 0x002fc80000011453 */
[----:B------:R-:W-:-:S03]  /*da10*/  LEA.HI R79, R79, R83, RZ, 0x5 ;  /* 0x000000534f4f7211 */ /* 0x000fc600078f28ff */
[----:B------:R2:W1:Y:S01]  /*da20*/  LDC.64 R20, c[0x0][R9+0x160] ;  /* 0x0000580009147b82 */ /* 0x0004620000000a00 */
[----:B------:R-:W-:-:S05]  /*da30*/  LOP3.LUT R79, R79, 0xffffffe0, RZ, 0xc0, !PT ;  /* 0xffffffe04f4f7812 */ /* 0x000fca00078ec0ff */
[----:B------:R-:W-:Y:S02]  /*da40*/  IMAD.IADD R79, R83, 0x1, -R79 ;  /* 0x00000001534f7824 */ /* 0x000fe400078e0a4f */
[----:B--2---:R-:W-:Y:S02]  /*da50*/  IMAD.IADD R9, R212, 0x1, R205 ;  /* 0x00000001d4097824 */ /* 0x004fe400078e02cd */
[----:B----4-:R-:W-:-:S04]  /*da60*/  IMAD R2, R5, R8, RZ ;  /* 0x0000000805027224 */ /* 0x010fc800078e02ff */
[----:B------:R-:W-:Y:S02]  /*da70*/  IMAD R12, R4, R3, R2 ;  /* 0x00000003040c7224 */ /* 0x000fe400078e0202 */
[----:B------:R-:W-:-:S04]  /*da80*/  @P2 IMAD.HI.U32 R3, R9, c[0x0][0x4ec], RZ ;  /* 0x00013b0009032a27 */ /* 0x000fc800078e00ff */
[----:B------:R-:W-:-:S04]  /*da90*/  IMAD.WIDE.U32 R4, R4, R8, RZ ;  /* 0x0000000804047225 */ /* 0x000fc800078e00ff */
[----:B------:R-:W-:-:S04]  /*daa0*/  IMAD.WIDE.U32 R6, R16, R10, RZ ;  /* 0x0000000a10067225 */ /* 0x000fc800078e00ff */
[----:B------:R-:W-:Y:S01]  /*dab0*/  IMAD.MOV.U32 R2, RZ, RZ, R9 ;  /* 0x000000ffff027224 */ /* 0x000fe200078e0009 */
[----:B------:R-:W-:Y:S01]  /*dac0*/  @P2 SHF.R.U32.HI R2, RZ, c[0x0][0x4f0], R3 ;  /* 0x00013c00ff022a19 */ /* 0x000fe20000011603 */
[----:B------:R-:W-:Y:S01]  /*dad0*/  IMAD R11, R17, R10, RZ ;  /* 0x0000000a110b7224 */ /* 0x000fe200078e02ff */
        /* <DEDUP_REMOVED lines=13> */
[----:B-1----:R-:W-:Y:S01]  /*dbb0*/  IMAD R2, R21, R3, RZ ;  /* 0x0000000315027224 */ /* 0x002fe200078e02ff */
        /* <DEDUP_REMOVED lines=69> */
.L_x_1256:
[----:B------:R-:W-:Y:S05]  /*e010*/  BRA.DIV ~URZ, `(.L_x_1176) ;  /* 0x000054c27f007947 */ /* 0x000fea000b800000 */
[----:B------:R4:W2:Y:S02]  /*e020*/  SHFL.IDX PT, R0, R11, RZ, 0x181f ;  /* 0x00181fff0b007589 */ /* 0x0008a400000e0000 */
.L_x_1257:
        /* <DEDUP_REMOVED lines=19> */
.L_x_1178:
[----:B------:R-:W-:Y:S05]  /*e160*/  BSYNC B0 ;  /* 0x0000000000007941 */ /* 0x000fea0003800000 */
.L_x_1177:
[----:B------:R-:W-:Y:S05]  /*e170*/  BRA.DIV ~URZ, `(.L_x_1179) ;  /* 0x000053d27f007947 */ /* 0x000fea000b800000 */
[----:B---3--:R3:W4:Y:S04]  /*e180*/  SHFL.IDX PT, R8, R9, 0x1, 0x181f ;  /* 0x00381f0009087f89 */ /* 0x00872800000e0000 */
[----:B--2---:R3:W2:Y:S02]  /*e190*/  SHFL.IDX PT, R0, R11, 0x1, 0x181f ;  /* 0x00381f000b007f89 */ /* 0x0046a400000e0000 */
.L_x_1258:
        /* <DEDUP_REMOVED lines=19> */
.L_x_1181:
[----:B------:R-:W-:Y:S05]  /*e2d0*/  BSYNC B0 ;  /* 0x0000000000007941 */ /* 0x000fea0003800000 */
.L_x_1180:
[----:B------:R-:W-:Y:S05]  /*e2e0*/  BRA.DIV ~URZ, `(.L_x_1182) ;  /* 0x000053327f007947 */ /* 0x000fea000b800000 */
[----:B----4-:R4:W3:Y:S02]  /*e2f0*/  SHFL.IDX PT, R8, R9, 0x2, 0x181f ;  /* 0x00581f0009087f89 */ /* 0x0108e400000e0000 */
.L_x_1259:
[----:B------:R-:W-:Y:S05]  /*e300*/  BRA.DIV ~URZ, `(.L_x_1183) ;  /* 0x000053827f007947 */ /* 0x000fea000b800000 */
[----:B--2---:R2:W4:Y:S02]  /*e310*/  SHFL.IDX PT, R0, R11, 0x2, 0x181f ;  /* 0x00581f000b007f89 */ /* 0x00452400000e0000 */
.L_x_1260:
        /* <DEDUP_REMOVED lines=19> */
.L_x_1185:
[----:B------:R-:W-:Y:S05]  /*e450*/  BSYNC B0 ;  /* 0x0000000000007941 */ /* 0x000fea0003800000 */
.L_x_1184:
[----:B------:R-:W-:Y:S05]  /*e460*/  BRA.DIV ~URZ, `(.L_x_1186) ;  /* 0x000052927f007947 */ /* 0x000fea000b800000 */
[----:B---3--:R3:W2:Y:S04]  /*e470*/  SHFL.IDX PT, R6, R9, 0x3, 0x181f ;  /* 0x00781f0009067f89 */ /* 0x0086a800000e0000 */
[----:B----4-:R3:W4:Y:S02]  /*e480*/  SHFL.IDX PT, R0, R11, 0x3, 0x181f ;  /* 0x00781f000b007f89 */ /* 0x01072400000e0000 */
.L_x_1261:
        /* <DEDUP_REMOVED lines=20> */
.L_x_1174:
[----:B------:R-:W-:Y:S02]  /*e5d0*/  IMAD R11, R11, c[0x0][0x408], RZ ;  /* 0x000102000b0b7a24 */ /* 0x000fe400078e02ff */
[----:B------:R-:W-:-:S04]  /*e5e0*/  IMAD.WIDE.U32 R2, R0, c[0x0][0x408], RZ ;  /* 0x0001020000027a25 */ /* 0x000fc800078e00ff */
[----:B------:R-:W-:Y:S02]  /*e5f0*/  IMAD R0, R0, c[0x0][0x40c], R11 ;  /* 0x0001030000007a24 */ /* 0x000fe400078e020b */
[----:B-1----:R-:W-:-:S03]  /*e600*/  @P2 IMAD.HI.U32 R5, R9, c[0x0][0x4ec], RZ ;  /* 0x00013b0009052a27 */ /* 0x002fc600078e00ff */
        /* <DEDUP_REMOVED lines=28> */
.L_x_1262:
[----:B------:R-:W-:Y:S05]  /*e7d0*/  BRA.DIV ~URZ, `(.L_x_1189) ;  /* 0x000050627f007947 */ /* 0x000fea000b800000 */
[----:B------:R3:W4:Y:S02]  /*e7e0*/  SHFL.IDX PT, R0, R12, RZ, 0x1c1f ;  /* 0x001c1fff0c007589 */ /* 0x00072400000e0000 */
.L_x_1263:
        /* <DEDUP_REMOVED lines=122> */
.L_x_1191:
[----:B------:R-:W-:Y:S05]  /*ef90*/  BSYNC B0 ;  /* 0x0000000000007941 */ /* 0x000fea0003800000 */
.L_x_1190:
[----:B------:R-:W-:Y:S05]  /*efa0*/  BRA.DIV ~URZ, `(.L_x_1192) ;  /* 0x000049027f007947 */ /* 0x000fea000b800000 */
[----:B--2---:R2:W1:Y:S04]  /*efb0*/  SHFL.IDX PT, R4, R5, 0x1, 0x1c1f ;  /* 0x003c1f0005047f89 */ /* 0x00446800000e0000 */
[----:B----4-:R2:W4:Y:S02]  /*efc0*/  SHFL.IDX PT, R0, R12, 0x1, 0x1c1f ;  /* 0x003c1f000c007f89 */ /* 0x01052400000e0000 */
.L_x_1264:
        /* <DEDUP_REMOVED lines=123> */
.L_x_1172:
        /* <DEDUP_REMOVED lines=19> */
.L_x_1193:
        /* <DEDUP_REMOVED lines=55> */
.L_x_1195:
[----:B------:R-:W-:Y:S05]  /*fc20*/  BSYNC B0 ;  /* 0x0000000000007941 */ /* 0x000fea0003800000 */
.L_x_1194:
        /* <DEDUP_REMOVED lines=34> */
.L_x_1265:
[----:B------:R-:W-:Y:S05]  /*fe50*/  BRA.DIV ~URZ, `(.L_x_1197) ;  /* 0x00003b927f007947 */ /* 0x000fea000b800000 */
[----:B------:R3:W4:Y:S02]  /*fe60*/  SHFL.IDX PT, R0, R12, RZ, 0x181f ;  /* 0x00181fff0c007589 */ /* 0x00072400000e0000 */
.L_x_1266:
        /* <DEDUP_REMOVED lines=20> */
.L_x_1199:
[----:B------:R-:W-:Y:S05]  /*ffb0*/  BSYNC B0 ;  /* 0x0000000000007941 */ /* 0x000fea0003800000 */
.L_x_1198:
[----:B------:R-:W-:Y:S05]  /*ffc0*/  BRA.DIV ~URZ, `(.L_x_1200) ;  /* 0x00003a927f007947 */ /* 0x000fea000b800000 */
[----:B--2---:R2:W1:Y:S04]  /*ffd0*/  SHFL.IDX PT, R8, R9, 0x1, 0x181f ;  /* 0x00381f0009087f89 */ /* 0x00446800000e0000 */
[----:B----4-:R2:W4:Y:S02]  /*ffe0*/  SHFL.IDX PT, R0, R12, 0x1, 0x181f ;  /* 0x00381f000c007f89 */ /* 0x01052400000e0000 */
.L_x_1267:
        /* <DEDUP_REMOVED lines=19> */
.L_x_1202:
[----:B------:R-:W-:Y:S05]  /*10120*/  BSYNC B0 ;  /* 0x0000000000007941 */ /* 0x000fea0003800000 */
.L_x_1201:
[----:B------:R-:W-:Y:S05]  /*10130*/  BRA.DIV ~URZ, `(.L_x_1203) ;  /* 0x000039f27f007947 */ /* 0x000fea000b800000 */
[----:B-1----:R1:W2:Y:S02]  /*10140*/  SHFL.IDX PT, R8, R9, 0x2, 0x181f ;  /* 0x00581f0009087f89 */ /* 0x0022a400000e0000 */
.L_x_1268:
[----:B------:R-:W-:Y:S05]  /*10150*/  BRA.DIV ~URZ, `(.L_x_1204) ;  /* 0x00003a427f007947 */ /* 0x000fea000b800000 */
[----:B----4-:R4:W1:Y:S02]  /*10160*/  SHFL.IDX PT, R0, R12, 0x2, 0x181f ;  /* 0x00581f000c007f89 */ /* 0x01086400000e0000 */
.L_x_1269:
        /* <DEDUP_REMOVED lines=19> */
.L_x_1206:
[----:B------:R-:W-:Y:S05]  /*102a0*/  BSYNC B0 ;  /* 0x0000000000007941 */ /* 0x000fea0003800000 */
.L_x_1205:
[----:B------:R-:W-:Y:S05]  /*102b0*/  BRA.DIV ~URZ, `(.L_x_1207) ;  /* 0x000039527f007947 */ /* 0x000fea000b800000 */
[----:B--2---:R2:W3:Y:S04]  /*102c0*/  SHFL.IDX PT, R8, R9, 0x3, 0x181f ;  /* 0x00781f0009087f89 */ /* 0x0044e800000e0000 */
[----:B-1----:R2:W1:Y:S02]  /*102d0*/  SHFL.IDX PT, R0, R12, 0x3, 0x181f ;  /* 0x00781f000c007f89 */ /* 0x00246400000e0000 */
.L_x_1270:
        /* <DEDUP_REMOVED lines=18> */
.L_x_1187:
[----:B------:R-:W-:Y:S05]  /*10400*/  BSYNC B1 ;  /* 0x0000000000017941 */ /* 0x000fea0003800000 */
.L_x_1171:
        /* <DEDUP_REMOVED lines=9> */
[----:B--2-4-:R-:W-:-:S04]  /*104a0*/  LOP3.LUT R12, R0, 0x1f, RZ, 0xc0, !PT ;  /* 0x0000001f000c7812 */ /* 0x014fc800078ec0ff */
[----:B------:R-:W-:Y:S01]  /*104b0*/  ISETP.NE.AND P5, PT, R12, 0x1f, PT ;  /* 0x0000001f0c00780c */ /* 0x000fe20003fa5270 */
[----:B------:R-:W-:Y:S10]  /*104c0*/  BRA.DIV ~URZ, `(.L_x_1209) ;  /* 0x000038127f007947 */ /* 0x000ff4000b800000 */
[----:B------:R2:W3:Y:S02]  /*104d0*/  SHFL.IDX PT, R9, R78, RZ, 0x1f ;  /* 0x00001fff4e097589 */ /* 0x0004e400000e0000 */
.L_x_1271:
[----:B------:R-:W-:Y:S05]  /*104e0*/  BRA.DIV ~URZ, `(.L_x_1210) ;  /* 0x000038627f007947 */ /* 0x000fea000b800000 */
[----:B------:R4:W2:Y:S02]  /*104f0*/  SHFL.IDX PT, R8, R78, 0x1, 0x1f ;  /* 0x00201f004e087f89 */ /* 0x0008a400000e0000 */
.L_x_1272:
        /* <DEDUP_REMOVED lines=18> */
.L_x_1273:
        /* <DEDUP_REMOVED lines=16> */
.L_x_1274:
[----:B----4-:R-:W-:Y:S01]  /*10720*/  IMAD R0, R0, c[0x0][0x538], RZ ;  /* 0x00014e0000007a24 */ /* 0x010fe200078e02ff */
[----:B------:R-:W-:Y:S04]  /*10730*/  BSSY B1, `(.L_x_1213) ;  /* 0x00000c5000017945 */ /* 0x000fe80003800000 */
[----:B--2---:R-:W-:-:S04]  /*10740*/  IADD3 R8, R0, R8, RZ ;  /* 0x0000000800087210 */ /* 0x004fc80007ffe0ff */
[----:B---3--:R-:W-:-:S13]  /*10750*/  ISETP.GT.AND P6, PT, R8, R9, PT ;  /* 0x000000090800720c */ /* 0x008fda0003fc4270 */
[----:B------:R-:W-:Y:S05]  /*10760*/  @P6 BRA `(.L_x_1214) ;  /* 0x0000024000006947 */ /* 0x000fea0003800000 */
.L_x_1218:
        /* <DEDUP_REMOVED lines=16> */
.L_x_1275:
        /* <DEDUP_REMOVED lines=16> */
.L_x_1276:
[----:B--2---:R-:W-:-:S05]  /*10970*/  IMAD R0, R0, c[0x0][0x538], RZ ;  /* 0x00014e0000007a24 */ /* 0x004fca00078e02ff */
[----:B------:R-:W-:-:S04]  /*10980*/  IADD3 R8, R0, R8, RZ ;  /* 0x0000000800087210 */ /* 0x000fc80007ffe0ff */
[----:B------:R-:W-:-:S13]  /*10990*/  ISETP.GT.AND P6, PT, R8, R9, PT ;  /* 0x000000090800720c */ /* 0x000fda0003fc4270 */
[----:B-1----:R-:W-:Y:S05]  /*109a0*/  @!P6 BRA `(.L_x_1218) ;  /* 0xfffffdc00000e947 */ /* 0x002fea000383ffff */
.L_x_1214:
[----:B------:R-:W-:-:S05]  /*109b0*/  IADD3 R8, -R0, R8, RZ ;  /* 0x0000000800087210 */ /* 0x000fca0007ffe1ff */
[----:B------:R-:W-:-:S05]  /*109c0*/  IMAD R0, R4, c[0x0][0x538], R8 ;  /* 0x00014e0004007a24 */ /* 0x000fca00078e0208 */
[----:B------:R-:W-:Y:S01]  /*109d0*/  ISETP.GT.AND P0, PT, R0, R9, PT ;  /* 0x000000090000720c */ /* 0x000fe20003f04270 */
[----:B------:R-:W-:-:S12]  /*109e0*/  BRA.DIV ~URZ, `(.L_x_1219) ;  /* 0x000037c27f007947 */ /* 0x000fd8000b800000 */
[----:B------:R-:W-:-:S04]  /*109f0*/  VOTE.ANY R5, PT, !P0 ;  /* 0x0000000000057806 */ /* 0x000fc800040e0100 */
.L_x_1277:
[----:B------:R-:W2:Y:S02]  /*10a00*/  POPC R0, R5 ;  /* 0x0000000500007309 */ /* 0x000ea40000000000 */
[----:B--2---:R-:W-:Y:S01]  /*10a10*/  IADD3 R211, R0, R211, RZ ;  /* 0x000000d300d37210 */ /* 0x004fe20007ffe0ff */
[----:B------:R-:W-:Y:S05]  /*10a20*/  BRA.DIV ~URZ, `(.L_x_1220) ;  /* 0x000037d27f007947 */ /* 0x000fea000b800000 */
[----:B------:R2:W3:Y:S04]  /*10a30*/  SHFL.IDX PT, R10, R6, R0, 0x1f ;  /* 0x00001f00060a7589 */ /* 0x0004e800000e0000 */
[----:B------:R2:W4:Y:S02]  /*10a40*/  SHFL.IDX PT, R7, R7, R0, 0x1f ;  /* 0x00001f0007077589 */ /* 0x00052400000e0000 */
.L_x_1278:
[----:B------:R-:W-:Y:S01]  /*10a50*/  ISETP.NE.AND P0, PT, R5, RZ, PT ;  /* 0x000000ff0500720c */ /* 0x000fe20003f05270 */
[----:B------:R-:W-:-:S12]  /*10a60*/  BSSY B0, `(.L_x_1221) ;  /* 0x0000005000007945 */ /* 0x000fd80003800000 */
[----:B------:R-:W-:Y:S05]  /*10a70*/  @!P0 BRA `(.L_x_1222) ;  /* 0x0000003000008947 */ /* 0x000fea0003800000 */
[----:B--2---:R-:W-:Y:S01]  /*10a80*/  IADD3 R0, R0, -0x1, RZ ;  /* 0xffffffff00007810 */ /* 0x004fe20007ffe0ff */
[----:B------:R-:W-:Y:S05]  /*10a90*/  BRA.DIV ~URZ, `(.L_x_1223) ;  /* 0x000038327f007947 */ /* 0x000fea000b800000 */
[----:B------:R2:W1:Y:S02]  /*10aa0*/  SHFL.IDX PT, R11, R4, R0, 0x1f ;  /* 0x00001f00040b7589 */ /* 0x00046400000e0000 */
.L_x_1222:
[----:B------:R-:W-:Y:S05]  /*10ab0*/  BSYNC B0 ;  /* 0x0000000000007941 */ /* 0x000fea0003800000 */
.L_x_1221:
        /* <DEDUP_REMOVED lines=66> */
.L_x_1225:
        /* <DEDUP_REMOVED lines=66> */
.L_x_1226:
[----:B------:R-:W-:Y:S05]  /*11300*/  BSYNC B0 ;  /* 0x0000000000007941 */ /* 0x000fea0003800000 */
.L_x_1224:
[----:B------:R-:W-:-:S04]  /*11310*/  LOP3.LUT R0, RZ, R0, RZ, 0x33, !PT ;  /* 0x00000000ff007212 */ /* 0x000fc800078e33ff */
[----:B------:R-:W-:Y:S01]  /*11320*/  IADD3 R209, R0, R10, RZ ;  /* 0x0000000a00d17210 */ /* 0x000fe20007ffe0ff */
[----:B------:R-:W-:Y:S05]  /*11330*/  BRA `(.L_x_1227) ;  /* 0x0000004000007947 */ /* 0x000fea0003800000 */
.L_x_1215:
[----:B------:R-:W-:Y:S01]  /*11340*/  IMAD.MOV.U32 R208, RZ, RZ, R9 ;  /* 0x000000ffffd07224 */ /* 0x000fe200078e0009 */
[----:B------:R-:W-:Y:S01]  /*11350*/  MOV R210, RZ ;  /* 0x000000ff00d27202 */ /* 0x000fe20000000f00 */
[----:B------:R-:W-:Y:S01]  /*11360*/  IMAD.MOV.U32 R209, RZ, RZ, RZ ;  /* 0x000000ffffd17224 */ /* 0x000fe200078e00ff */
[----:B------:R-:W-:Y:S02]  /*11370*/  MOV R211, c[0x0][0x53c] ;  /* 0x00014f0000d37a02 */ /* 0x000fe40000000f00 */
.L_x_1227:
[----:B------:R-:W-:Y:S05]  /*11380*/  BSYNC B1 ;  /* 0x0000000000017941 */ /* 0x000fea0003800000 */
.L_x_1213:
[----:B------:R-:W-:Y:S01]  /*11390*/  WARPSYNC 0xffffffff ;  /* 0xffffffff00007948 */ /* 0x000fe20003800000 */
[----:B------:R-:W-:Y:S01]  /*113a0*/  BAR.SYNC.DEFER_BLOCKING 0x4, 0x100 ;  /* 0x0104000000007b1d */ /* 0x000fe20000010000 */
[----:B------:R-:W-:-:S13]  /*113b0*/  ISETP.NE.AND P0, PT, R12, RZ, PT ;  /* 0x000000ff0c00720c */ /* 0x000fda0003f05270 */
[----:B------:R2:W-:Y:S04]  /*113c0*/  @!P0 STS.128 [0x18100], R208 ;  /* 0x018100d0ff008388 */ /* 0x0005e80000000c00 */
[----:B------:R-:W-:Y:S06]  /*113d0*/  BAR.ARV 0x5, 0x100 ;  /* 0x0144000000007b1d */ /* 0x000fec0000002000 */
.L_x_1208:
[----:B-1----:R-:W-:-:S13]  /*113e0*/  ISETP.GE.AND P0, PT, R211, c[0x0][0x53c], PT ;  /* 0x00014f00d3007a0c */ /* 0x002fda0003f06270 */
[----:B--23--:R-:W-:Y:S01]  /*113f0*/  @P0 CALL.REL.NOINC `(.L_x_1228) ;  /* 0x0000001000000944 */ /* 0x00cfe20003c00000 */
[----:B------:R-:W-:Y:S05]  /*11400*/  BRA `(.L_x_1229) ;  /* 0xffff062000007947 */ /* 0x000fea000383ffff */
.L_x_1228:
[----:B------:R-:W-:Y:S05]  /*11410*/  EXIT ;  /* 0x000000000000794d */ /* 0x000fea0003800000 */
.L_x_1111:
[----:B------:R-:W-:Y:S01]  /*11420*/  IMAD.MOV.U32 R0, RZ, RZ, R5 ;  /* 0x000000ffff007224 */ /* 0x000fe200078e0005 */
[----:B------:R-:W-:Y:S02]  /*11430*/  MOV R2, 0x1 ;  /* 0x0000000100027802 */ /* 0x000fe40000000f00 */
[----:B------:R-:W-:Y:S02]  /*11440*/  MOV R3, 0x11460 ;  /* 0x0001146000037802 */ /* 0x000fe40000000f00 */
[----:B--2---:R-:W-:Y:S05]  /*11450*/  CALL.REL.NOINC `($__internal_20_$__cuda_sm70_shflsync_up_p) ;  /* 0x00002fa000007944 */ /* 0x004fea0003c00000 */
[----:B------:R-:W-:Y:S01]  /*11460*/  MOV R0, R4 ;  /* 0x0000000400007202 */ /* 0x000fe20000000f00 */
[----:B------:R-:W-:Y:S05]  /*11470*/  BRA `(.L_x_1230) ;  /* 0xfffeefc000007947 */ /* 0x000fea000383ffff */
.L_x_1112:
[----:B------:R-:W-:Y:S01]  /*11480*/  IMAD.MOV.U32 R0, RZ, RZ, R5 ;  /* 0x000000ffff007224 */ /* 0x000fe200078e0005 */
[----:B------:R-:W-:Y:S02]  /*11490*/  MOV R2, 0x2 ;  /* 0x0000000200027802 */ /* 0x000fe40000000f00 */
[----:B------:R-:W-:Y:S02]  /*114a0*/  MOV R3, 0x114c0 ;  /* 0x000114c000037802 */ /* 0x000fe40000000f00 */
[----:B--2---:R-:W-:Y:S05]  /*114b0*/  CALL.REL.NOINC `($__internal_20_$__cuda_sm70_shflsync_up_p) ;  /* 0x00002f4000007944 */ /* 0x004fea0003c00000 */
[----:B------:R-:W-:Y:S01]  /*114c0*/  SEL R0, R4, RZ, P4 ;  /* 0x000000ff04007207 */ /* 0x000fe20002000000 */
[----:B------:R-:W-:Y:S01]  /*114d0*/  IMAD.MOV.U32 R2, RZ, RZ, 0x4 ;  /* 0x00000004ff027424 */ /* 0x000fe200078e00ff */
[----:B------:R-:W-:-:S03]  /*114e0*/  MOV R3, 0x11510 ;  /* 0x0001151000037802 */ /* 0x000fc60000000f00 */
[----:B------:R-:W-:Y:S02]  /*114f0*/  IMAD.IADD R0, R5, 0x1, R0 ;  /* 0x0000000105007824 */ /* 0x000fe400078e0200 */
[----:B------:R-:W-:Y:S05]  /*11500*/  CALL.REL.NOINC `($__internal_20_$__cuda_sm70_shflsync_up_p) ;  /* 0x00002ef000007944 */ /* 0x000fea0003c00000 */
        /* <DEDUP_REMOVED lines=12> */
[----:B------:R-:W-:Y:S02]  /*115d0*/  MOV R184, 0x1f ;  /* 0x0000001f00b87802 */ /* 0x000fe40000000f00 */
[----:B------:R-:W-:Y:S01]  /*115e0*/  MOV R3, 0x11620 ;  /* 0x0001162000037802 */ /* 0x000fe20000000f00 */
[----:B------:R-:W-:-:S04]  /*115f0*/  IMAD.IADD R4, R0, 0x1, R4 ;  /* 0x0000000100047824 */ /* 0x000fc800078e0204 */
[----:B------:R-:W-:Y:S02]  /*11600*/  IMAD.MOV.U32 R183, RZ, RZ, R4 ;  /* 0x000000ffffb77224 */ /* 0x000fe400078e0004 */
[----:B------:R-:W-:Y:S05]  /*11610*/  CALL.REL.NOINC `($__internal_19_$__cuda_sm70_shflsync_idx_p) ;  /* 0x00002d8000007944 */ /* 0x000fea0003c00000 */
[----:B------:R-:W-:Y:S01]  /*11620*/  MOV R0, R183 ;  /* 0x000000b700007202 */ /* 0x000fe20000000f00 */
[----:B------:R-:W-:Y:S05]  /*11630*/  BRA `(.L_x_1231) ;  /* 0xfffeef0000007947 */ /* 0x000fea000383ffff */
.L_x_1114:
[----:B------:R-:W-:Y:S02]  /*11640*/  SEL R0, RZ, 0x1, P0 ;  /* 0x00000001ff007807 */ /* 0x000fe40000000000 */
[----:B------:R-:W-:Y:S02]  /*11650*/  MOV R2, 0x11670 ;  /* 0x0001167000027802 */ /* 0x000fe40000000f00 */
[----:B--2---:R-:W-:Y:S05]  /*11660*/  CALL.REL.NOINC `($__internal_21_$__cuda_sm70_votesync_ballot) ;  /* 0x00002e0000007944 */ /* 0x004fea0003c00000 */
[----:B------:R-:W-:Y:S01]  /*11670*/  MOV R6, R0 ;  /* 0x0000000000067202 */ /* 0x000fe20000000f00 */
[----:B------:R-:W-:Y:S05]  /*11680*/  BRA `(.L_x_1232) ;  /* 0xfffeef4000007947 */ /* 0x000fea000383ffff */
.L_x_1115:
[----:B------:R-:W-:Y:S01]  /*11690*/  IMAD.MOV.U32 R183, RZ, RZ, R9 ;  /* 0x000000ffffb77224 */ /* 0x000fe200078e0009 */
[----:B------:R-:W-:Y:S01]  /*116a0*/  MOV R2, R0 ;  /* 0x0000000000027202 */ /* 0x000fe20000000f00 */
[----:B------:R-:W-:Y:S01]  /*116b0*/  IMAD.MOV.U32 R184, RZ, RZ, 0x1f ;  /* 0x0000001fffb87424 */ /* 0x000fe200078e00ff */
[----:B------:R-:W-:Y:S02]  /*116c0*/  MOV R3, 0x116e0 ;  /* 0x000116e000037802 */ /* 0x000fe40000000f00 */
[----:B------:R-:W-:Y:S05]  /*116d0*/  CALL.REL.NOINC `($__internal_19_$__cuda_sm70_shflsync_idx_p) ;  /* 0x00002cc000007944 */ /* 0x000fea0003c00000 */
[----:B------:R-:W-:Y:S01]  /*116e0*/  IMAD.MOV.U32 R209, RZ, RZ, R183 ;  /* 0x000000ffffd17224 */ /* 0x000fe200078e00b7 */
[----:B------:R-:W-:Y:S01]  /*116f0*/  MOV R183, R8 ;  /* 0x0000000800b77202 */ /* 0x000fe20000000f00 */
[----:B------:R-:W-:Y:S01]  /*11700*/  IMAD.MOV.U32 R5, RZ, RZ, RZ ;  /* 0x000000ffff057224 */ /* 0x000fe200078e00ff */
[----:B------:R-:W-:Y:S01]  /*11710*/  MOV R2, R0 ;  /* 0x0000000000027202 */ /* 0x000fe20000000f00 */
[----:B------:R-:W-:Y:S01]  /*11720*/  IMAD.MOV.U32 R184, RZ, RZ, 0x1f ;  /* 0x0000001fffb87424 */ /* 0x000fe200078e00ff */
[----:B------:R-:W-:-:S02]  /*11730*/  MOV R3, 0x11750 ;  /* 0x0001175000037802 */ /* 0x000fc40000000f00 */
[----:B------:R-:W-:Y:S05]  /*11740*/  CALL.REL.NOINC `($__internal_19_$__cuda_sm70_shflsync_idx_p) ;  /* 0x00002c5000007944 */ /* 0x000fea0003c00000 */
[----:B------:R-:W-:Y:S01]  /*11750*/  MOV R9, R183 ;  /* 0x000000b700097202 */ /* 0x000fe20000000f00 */
[----:B------:R-:W-:Y:S05]  /*11760*/  BRA `(.L_x_1233) ;  /* 0xfffeeec000007947 */ /* 0x000fea000383ffff */
.L_x_1118:
[----:B------:R-:W-:Y:S01]  /*11770*/  IMAD.MOV.U32 R183, RZ, RZ, R4 ;  /* 0x000000ffffb77224 */ /* 0x000fe200078e0004 */
[----:B------:R-:W-:Y:S01]  /*11780*/  MOV R2, R0 ;  /* 0x0000000000027202 */ /* 0x000fe20000000f00 */
[----:B------:R-:W-:Y:S01]  /*11790*/  IMAD.MOV.U32 R184, RZ, RZ, 0x1f ;  /* 0x0000001fffb87424 */ /* 0x000fe200078e00ff */
[----:B------:R-:W-:-:S02]  /*117a0*/  MOV R3, 0x117c0 ;  /* 0x000117c000037802 */ /* 0x000fc40000000f00 */
[----:B--23--:R-:W-:Y:S05]  /*117b0*/  CALL.REL.NOINC `($__internal_19_$__cuda_sm70_shflsync_idx_p) ;  /* 0x00002be000007944 */ /* 0x00cfea0003c00000 */
[----:B------:R-:W-:Y:S01]  /*117c0*/  MOV R5, R183 ;  /* 0x000000b700057202 */ /* 0x000fe20000000f00 */
[----:B------:R-:W-:Y:S05]  /*117d0*/  BRA `(.L_x_1117) ;  /* 0xfffeeeb000007947 */ /* 0x000fea000383ffff */
.L_x_1129:
[----:B------:R-:W-:Y:S01]  /*117e0*/  IMAD.MOV.U32 R183, RZ, RZ, R9 ;  /* 0x000000ffffb77224 */ /* 0x000fe200078e0009 */
[----:B------:R-:W-:Y:S01]  /*117f0*/  MOV R2, RZ ;  /* 0x000000ff00027202 */ /* 0x000fe20000000f00 */
[----:B------:R-:W-:Y:S01]  /*11800*/  IMAD.MOV.U32 R184, RZ, RZ, 0x181f ;  /* 0x0000181fffb87424 */ /* 0x000fe200078e00ff */
[----:B------:R-:W-:-:S02]  /*11810*/  MOV R3, 0x11830 ;  /* 0x0001183000037802 */ /* 0x000fc40000000f00 */
[----:B-----5:R-:W-:Y:S05]  /*11820*/  CALL.REL.NOINC `($__internal_19_$__cuda_sm70_shflsync_idx_p) ;  /* 0x00002b7000007944 */ /* 0x020fea0003c00000 */
[----:B------:R-:W-:Y:S01]  /*11830*/  MOV R8, R183 ;  /* 0x000000b700087202 */ /* 0x000fe20000000f00 */
[----:B------:R-:W-:Y:S05]  /*11840*/  BRA `(.L_x_1234) ;  /* 0xffff0e9000007947 */ /* 0x000fea000383ffff */
.L_x_1130:
[----:B------:R-:W-:Y:S01]  /*11850*/  IMAD.MOV.U32 R183, RZ, RZ, R12 ;  /* 0x000000ffffb77224 */ /* 0x000fe200078e000c */
[----:B------:R-:W-:Y:S01]  /*11860*/  MOV R2, RZ ;  /* 0x000000ff00027202 */ /* 0x000fe20000000f00 */
[----:B------:R-:W-:Y:S01]  /*11870*/  IMAD.MOV.U32 R184, RZ, RZ, 0x181f ;  /* 0x0000181fffb87424 */ /* 0x000fe200078e00ff */
[----:B------:R-:W-:-:S02]  /*11880*/  MOV R3, 0x118a0 ;  /* 0x000118a000037802 */ /* 0x000fc40000000f00 */
[----:B-12--5:R-:W-:Y:S05]  /*11890*/  CALL.REL.NOINC `($__internal_19_$__cuda_sm70_shflsync_idx_p) ;  /* 0x00002b0000007944 */ /* 0x026fea0003c00000 */
[----:B------:R-:W-:Y:S01]  /*118a0*/  MOV R0, R183 ;  /* 0x000000b700007202 */ /* 0x000fe20000000f00 */
[----:B------:R-:W-:Y:S05]  /*118b0*/  BRA `(.L_x_1235) ;  /* 0xffff0e4000007947 */ /* 0x000fea000383ffff */
.L_x_1133:
[----:B------:R-:W-:Y:S01]  /*118c0*/  IMAD.MOV.U32 R183, RZ, RZ, R9 ;  /* 0x000000ffffb77224 */ /* 0x000fe200078e0009 */
[----:B--2---:R-:W-:Y:S01]  /*118d0*/  MOV R2, 0x1 ;  /* 0x0000000100027802 */ /* 0x004fe20000000f00 */
[----:B------:R-:W-:Y:S01]  /*118e0*/  IMAD.MOV.U32 R184, RZ, RZ, 0x181f ;  /* 0x0000181fffb87424 */ /* 0x000fe200078e00ff */
[----:B------:R-:W-:-:S02]  /*118f0*/  MOV R3, 0x11910 ;  /* 0x0001191000037802 */ /* 0x000fc40000000f00 */
[----:B-1-345:R-:W-:Y:S05]  /*11900*/  CALL.REL.NOINC `($__internal_19_$__cuda_sm70_shflsync_idx_p) ;  /* 0x00002a9000007944 */ /* 0x03afea0003c00000 */
[----:B------:R-:W-:Y:S01]  /*11910*/  IMAD.MOV.U32 R8, RZ, RZ, R183 ;  /* 0x000000ffff087224 */ /* 0x000fe200078e00b7 */
[----:B------:R-:W-:Y:S01]  /*11920*/  MOV R2, 0x1 ;  /* 0x0000000100027802 */ /* 0x000fe20000000f00 */
[----:B------:R-:W-:Y:S01]  /*11930*/  IMAD.MOV.U32 R183, RZ, RZ, R12 ;  /* 0x000000ffffb77224 */ /* 0x000fe200078e000c */
[----:B------:R-:W-:-:S02]  /*11940*/  MOV R184, 0x181f ;  /* 0x0000181f00b87802 */ /* 0x000fc40000000f00 */
[----:B------:R-:W-:Y:S02]  /*11950*/  MOV R3, 0x11970 ;  /* 0x0001197000037802 */ /* 0x000fe40000000f00 */
[----:B------:R-:W-:Y:S05]  /*11960*/  CALL.REL.NOINC `($__internal_19_$__cuda_sm70_shflsync_idx_p) ;  /* 0x00002a3000007944 */ /* 0x000fea0003c00000 */
[----:B------:R-:W-:Y:S01]  /*11970*/  MOV R0, R183 ;  /* 0x000000b700007202 */ /* 0x000fe20000000f00 */
[----:B------:R-:W-:Y:S05]  /*11980*/  BRA `(.L_x_1236) ;  /* 0xffff0ef000007947 */ /* 0x000fea000383ffff */
.L_x_1136:
[----:B------:R-:W-:Y:S01]  /*11990*/  IMAD.MOV.U32 R183, RZ, RZ, R9 ;  /* 0x000000ffffb77224 */ /* 0x000fe200078e0009 */
[----:B-1----:R-:W-:Y:S01]  /*119a0*/  MOV R2, 0x2 ;  /* 0x0000000200027802 */ /* 0x002fe20000000f00 */
[----:B------:R-:W-:Y:S01]  /*119b0*/  IMAD.MOV.U32 R184, RZ, RZ, 0x181f ;  /* 0x0000181fffb87424 */ /* 0x000fe200078e00ff */
[----:B------:R-:W-:Y:S02]  /*119c0*/  MOV R3, 0x119e0 ;  /* 0x000119e000037802 */ /* 0x000fe40000000f00 */
[----:B--2345:R-:W-:Y:S05]  /*119d0*/  CALL.REL.NOINC `($__internal_19_$__cuda_sm70_shflsync_idx_p) ;  /* 0x000029c000007944 */ /* 0x03cfea0003c00000 */
[----:B------:R-:W-:Y:S01]  /*119e0*/  MOV R8, R183 ;  /* 0x000000b700087202 */ /* 0x000fe20000000f00 */
[----:B------:R-:W-:Y:S05]  /*119f0*/  BRA `(.L_x_1237) ;  /* 0xffff0fe000007947 */ /* 0x000fea000383ffff */
.L_x_1137:
[----:B------:R-:W-:Y:S01]  /*11a00*/  IMAD.MOV.U32 R183, RZ, RZ, R12 ;  /* 0x000000ffffb77224 */ /* 0x000fe200078e000c */
[----:B------:R-:W-:Y:S01]  /*11a10*/  MOV R2, 0x2 ;  /* 0x0000000200027802 */ /* 0x000fe20000000f00 */
[----:B------:R-:W-:Y:S01]  /*11a20*/  IMAD.MOV.U32 R184, RZ, RZ, 0x181f ;  /* 0x0000181fffb87424 */ /* 0x000fe200078e00ff */
[----:B------:R-:W-:Y:S02]  /*11a30*/  MOV R3, 0x11a50 ;  /* 0x00011a5000037802 */ /* 0x000fe40000000f00 */
[----:B-12345:R-:W-:Y:S05]  /*11a40*/  CALL.REL.NOINC `($__internal_19_$__cuda_sm70_shflsync_idx_p) ;  /* 0x0000295000007944 */ /* 0x03efea0003c00000 */
[----:B------:R-:W-:Y:S01]  /*11a50*/  MOV R0, R183 ;  /* 0x000000b700007202 */ /* 0x000fe20000000f00 */
[----:B------:R-:W-:Y:S05]  /*11a60*/  BRA `(.L_x_1238) ;  /* 0xffff0f9000007947 */ /* 0x000fea000383ffff */
.L_x_1140:
[----:B------:R-:W-:Y:S01]  /*11a70*/  IMAD.MOV.U32 R183, RZ, RZ, R9 ;  /* 0x000000ffffb77224 */ /* 0x000fe200078e0009 */
[----:B-1----:R-:W-:Y:S01]  /*11a80*/  MOV R2, 0x3 ;  /* 0x0000000300027802 */ /* 0x002fe20000000f00 */
[----:B------:R-:W-:Y:S01]  /*11a90*/  IMAD.MOV.U32 R184, RZ, RZ, 0x181f ;  /* 0x0000181fffb87424 */ /* 0x000fe200078e00ff */
[----:B------:R-:W-:-:S02]  /*11aa0*/  MOV R3, 0x11ac0 ;  /* 0x00011ac000037802 */ /* 0x000fc40000000f00 */
[----:B--2345:R-:W-:Y:S05]  /*11ab0*/  CALL.REL.NOINC `($__internal_19_$__cuda_sm70_shflsync_idx_p) ;  /* 0x000028e000007944 */ /* 0x03cfea0003c00000 */
        /* <DEDUP_REMOVED lines=8> */
.L_x_1143:
[----:B------:R-:W-:Y:S01]  /*11b40*/  IMAD.MOV.U32 R183, RZ, RZ, R5 ;  /* 0x000000ffffb77224 */ /* 0x000fe200078e0005 */
[----:B------:R-:W-:Y:S01]  /*11b50*/  MOV R2, RZ ;  /* 0x000000ff00027202 */ /* 0x000fe20000000f00 */
[----:B------:R-:W-:Y:S01]  /*11b60*/  IMAD.MOV.U32 R184, RZ, RZ, 0x181f ;  /* 0x0000181fffb87424 */ /* 0x000fe200078e00ff */
[----:B------:R-:W-:Y:S02]  /*11b70*/  MOV R3, 0x11b90 ;  /* 0x00011b9000037802 */ /* 0x000fe40000000f00 */
[----:B------:R-:W-:Y:S05]  /*11b80*/  CALL.REL.NOINC `($__internal_19_$__cuda_sm70_shflsync_idx_p) ;  /* 0x0000281000007944 */ /* 0x000fea0003c00000 */
[----:B------:R-:W-:Y:S01]  /*11b90*/  MOV R4, R183 ;  /* 0x000000b700047202 */ /* 0x000fe20000000f00 */
[----:B------:R-:W-:Y:S05]  /*11ba0*/  BRA `(.L_x_1240) ;  /* 0xffff295000007947 */ /* 0x000fea000383ffff */
.L_x_1144:
[----:B------:R-:W-:Y:S01]  /*11bb0*/  IMAD.MOV.U32 R183, RZ, RZ, R12 ;  /* 0x000000ffffb77224 */ /* 0x000fe200078e000c */
[----:B------:R-:W-:Y:S01]  /*11bc0*/  MOV R2, RZ ;  /* 0x000000ff00027202 */ /* 0x000fe20000000f00 */
[----:B------:R-:W-:Y:S01]  /*11bd0*/  IMAD.MOV.U32 R184, RZ, RZ, 0x181f ;  /* 0x0000181fffb87424 */ /* 0x000fe200078e00ff */
[----:B------:R-:W-:Y:S02]  /*11be0*/  MOV R3, 0x11c00 ;  /* 0x00011c0000037802 */ /* 0x000fe40000000f00 */
[----:B-12---:R-:W-:Y:S05]  /*11bf0*/  CALL.REL.NOINC `($__internal_19_$__cuda_sm70_shflsync_idx_p) ;  /* 0x000027a000007944 */ /* 0x006fea0003c00000 */
[C---:B------:R-:W-:Y:S01]  /*11c00*/  IADD3 R8, P0, R183.reuse, R106, RZ ;  /* 0x0000006ab7087210 */ /* 0x040fe20007f1e0ff */
[----:B------:R-:W-:Y:S01]  /*11c10*/  IMAD.MOV.U32 R184, RZ, RZ, 0x181f ;  /* 0x0000181fffb87424 */ /* 0x000fe200078e00ff */
[----:B------:R-:W-:-:S02]  /*11c20*/  IADD3 R6, P6, R183, R107, RZ ;  /* 0x0000006bb7067210 */ /* 0x000fc40007fde0ff */
[----:B------:R-:W-:Y:S01]  /*11c30*/  ISETP.GE.AND P5, PT, R182, c[0x0][0x1d4], PT ;  /* 0x00007500b6007a0c */ /* 0x000fe20003fa6270 */
[C---:B------:R-:W-:Y:S01]  /*11c40*/  IMAD.X R9, R4.reuse, 0x1, R101, P0 ;  /* 0x0000000104097824 */ /* 0x040fe200000e0665 */
[----:B------:R-:W-:Y:S01]  /*11c50*/  ISETP.GE.AND P2, PT, R187, c[0x0][0x1d4], PT ;  /* 0x00007500bb007a0c */ /* 0x000fe20003f46270 */
[----:B------:R-:W-:Y:S01]  /*11c60*/  IMAD.X R7, R4, 0x1, R102, P6 ;  /* 0x0000000104077824 */ /* 0x000fe200030e0666 */
[----:B------:R-:W-:Y:S02]  /*11c70*/  ISETP.GE.AND P0, PT, R188, c[0x0][0x1d4], PT ;  /* 0x00007500bc007a0c */ /* 0x000fe40003f06270 */
[----:B------:R-:W-:Y:S01]  /*11c80*/  IADD3 R2, P6, R183, R108, RZ ;  /* 0x0000006cb7027210 */ /* 0x000fe20007fde0ff */
[----:B------:R-:W-:Y:S01]  /*11c90*/  IMAD.MOV.U32 R183, RZ, RZ, R5 ;  /* 0x000000ffffb77224 */ /* 0x000fe200078e0005 */
        /* <DEDUP_REMOVED lines=12> */
[----:B-1----:R-:W-:Y:S05]  /*11d60*/  CALL.REL.NOINC `($__internal_19_$__cuda_sm70_shflsync_idx_p) ;  /* 0x0000263000007944 */ /* 0x002fea0003c00000 */
        /* <DEDUP_REMOVED lines=8> */
.L_x_1145:
[----:B------:R-:W-:Y:S01]  /*11df0*/  IMAD.MOV.U32 R183, RZ, RZ, R4 ;  /* 0x000000ffffb77224 */ /* 0x000fe200078e0004 */
[----:B------:R-:W-:Y:S01]  /*11e00*/  MOV R2, RZ ;  /* 0x000000ff00027202 */ /* 0x000fe20000000f00 */
[----:B------:R-:W-:Y:S01]  /*11e10*/  IMAD.MOV.U32 R184, RZ, RZ, 0x1c1f ;  /* 0x00001c1fffb87424 */ /* 0x000fe200078e00ff */
[----:B------:R-:W-:Y:S02]  /*11e20*/  MOV R3, 0x11e40 ;  /* 0x00011e4000037802 */ /* 0x000fe40000000f00 */
[----:B------:R-:W-:Y:S05]  /*11e30*/  CALL.REL.NOINC `($__internal_19_$__cuda_sm70_shflsync_idx_p) ;  /* 0x0000256000007944 */ /* 0x000fea0003c00000 */
[----:B------:R-:W-:Y:S01]  /*11e40*/  MOV R0, R183 ;  /* 0x000000b700007202 */ /* 0x000fe20000000f00 */
[----:B------:R-:W-:Y:S05]  /*11e50*/  BRA `(.L_x_1242) ;  /* 0xffff2a1000007947 */ /* 0x000fea000383ffff */
.L_x_1146:
[----:B------:R-:W-:Y:S01]  /*11e60*/  IMAD.MOV.U32 R183, RZ, RZ, R4 ;  /* 0x000000ffffb77224 */ /* 0x000fe200078e0004 */
[----:B------:R-:W-:Y:S01]  /*11e70*/  MOV R2, 0x1 ;  /* 0x0000000100027802 */ /* 0x000fe20000000f00 */
[----:B------:R-:W-:Y:S01]  /*11e80*/  IMAD.MOV.U32 R184, RZ, RZ, 0x1c1f ;  /* 0x00001c1fffb87424 */ /* 0x000fe200078e00ff */
[----:B------:R-:W-:Y:S02]  /*11e90*/  MOV R3, 0x11eb0 ;  /* 0x00011eb000037802 */ /* 0x000fe40000000f00 */
[----:B-1----:R-:W-:Y:S05]  /*11ea0*/  CALL.REL.NOINC `($__internal_19_$__cuda_sm70_shflsync_idx_p) ;  /* 0x000024f000007944 */ /* 0x002fea0003c00000 */
        /* <DEDUP_REMOVED lines=21> */
[C---:B------:R-:W-:Y:S02]  /*12000*/  ISETP.GT.AND P0, PT, R0.reuse, 0x18, PT ;  /* 0x000000180000780c */ /* 0x040fe40003f04270 */
        /* <DEDUP_REMOVED lines=45> */
[----:B------:R-:W-:Y:S05]  /*122e0*/  CALL.REL.NOINC `($__internal_18_$__cuda_sm70_shflsync_bfly_p) ;  /* 0x0000205000007944 */ /* 0x000fea0003c00000 */
[----:B------:R-:W-:Y:S01]  /*122f0*/  FMNMX.FTZ R100, R100, R0, !PT ;  /* 0x0000000064647209 */ /* 0x000fe20007810000 */
[----:B------:R-:W-:Y:S01]  /*12300*/  IMAD.MOV.U32 R0, RZ, RZ, 0x1 ;  /* 0x00000001ff007424 */ /* 0x000fe200078e00ff */
[----:B------:R-:W-:-:S03]  /*12310*/  MOV R2, 0x12340 ;  /* 0x0001234000027802 */ /* 0x000fc60000000f00 */
[----:B------:R-:W-:Y:S02]  /*12320*/  IMAD.MOV.U32 R4, RZ, RZ, R100 ;  /* 0x000000ffff047224 */ /* 0x000fe400078e0064 */
[----:B------:R-:W-:Y:S05]  /*12330*/  CALL.REL.NOINC `($__internal_18_$__cuda_sm70_shflsync_bfly_p) ;  /* 0x0000200000007944 */ /* 0x000fea0003c00000 */
[----:B------:R-:W-:Y:S01]  /*12340*/  FMNMX.FTZ R100, R100, R0, !PT ;  /* 0x0000000064647209 */ /* 0x000fe20007810000 */
[----:B------:R-:W-:Y:S01]  /*12350*/  IMAD.MOV.U32 R4, RZ, RZ, R5 ;  /* 0x000000ffff047224 */ /* 0x000fe200078e0005 */
[----:B------:R-:W-:Y:S01]  /*12360*/  MOV R2, 0x12390 ;  /* 0x0001239000027802 */ /* 0x000fe20000000f00 */
[----:B------:R-:W-:Y:S02]  /*12370*/  IMAD.MOV.U32 R0, RZ, RZ, 0x2 ;  /* 0x00000002ff007424 */ /* 0x000fe400078e00ff */
[----:B------:R-:W-:Y:S05]  /*12380*/  CALL.REL.NOINC `($__internal_18_$__cuda_sm70_shflsync_bfly_p) ;  /* 0x00001fb000007944 */ /* 0x000fea0003c00000 */
[----:B------:R-:W-:Y:S01]  /*12390*/  FMNMX.FTZ R4, R5, R0, !PT ;  /* 0x0000000005047209 */ /* 0x000fe20007810000 */
[----:B------:R-:W-:Y:S01]  /*123a0*/  IMAD.MOV.U32 R0, RZ, RZ, 0x1 ;  /* 0x00000001ff007424 */ /* 0x000fe200078e00ff */
[----:B------:R-:W-:Y:S02]  /*123b0*/  MOV R2, 0x123d0 ;  /* 0x000123d000027802 */ /* 0x000fe40000000f00 */
[----:B------:R-:W-:Y:S05]  /*123c0*/  CALL.REL.NOINC `($__internal_18_$__cuda_sm70_shflsync_bfly_p) ;  /* 0x00001f7000007944 */ /* 0x000fea0003c00000 */
[----:B------:R-:W-:Y:S01]  /*123d0*/  MOV R5, R0 ;  /* 0x0000000000057202 */ /* 0x000fe20000000f00 */
[----:B------:R-:W-:Y:S05]  /*123e0*/  BRA `(.L_x_1243) ;  /* 0xffff2b3000007947 */ /* 0x000fea000383ffff */
.L_x_1150:
[----:B------:R-:W-:Y:S01]  /*123f0*/  MOV R2, RZ ;  /* 0x000000ff00027202 */ /* 0x000fe20000000f00 */
[----:B------:R-:W-:Y:S01]  /*12400*/  IMAD.MOV.U32 R183, RZ, RZ, R5 ;  /* 0x000000ffffb77224 */ /* 0x000fe200078e0005 */
[----:B------:R-:W-:Y:S01]  /*12410*/  MOV R3, 0x12440 ;  /* 0x0001244000037802 */ /* 0x000fe20000000f00 */
[----:B------:R-:W-:Y:S02]  /*12420*/  IMAD.MOV.U32 R184, RZ, RZ, 0x181f ;  /* 0x0000181fffb87424 */ /* 0x000fe400078e00ff */
[----:B-1234-:R-:W-:Y:S05]  /*12430*/  CALL.REL.NOINC `($__internal_19_$__cuda_sm70_shflsync_idx_p) ;  /* 0x00001f6000007944 */ /* 0x01efea0003c00000 */
[----:B------:R-:W-:Y:S01]  /*12440*/  MOV R4, R183 ;  /* 0x000000b700047202 */ /* 0x000fe20000000f00 */
[----:B------:R-:W-:-:S05]  /*12450*/  BRA `(.L_x_1244) ;  /* 0xffff3ec000007947 */ /* 0x000fca000383ffff */
.L_x_1151:
[----:B------:R-:W-:Y:S01]  /*12460*/  MOV R2, RZ ;  /* 0x000000ff00027202 */ /* 0x000fe20000000f00 */
[----:B------:R-:W-:Y:S01]  /*12470*/  IMAD.MOV.U32 R183, RZ, RZ, R12 ;  /* 0x000000ffffb77224 */ /* 0x000fe200078e000c */
[----:B------:R-:W-:Y:S01]  /*12480*/  MOV R3, 0x124b0 ;  /* 0x000124b000037802 */ /* 0x000fe20000000f00 */
[----:B------:R-:W-:Y:S02]  /*12490*/  IMAD.MOV.U32 R184, RZ, RZ, 0x181f ;  /* 0x0000181fffb87424 */ /* 0x000fe400078e00ff */
[----:B-1234-:R-:W-:Y:S05]  /*124a0*/  CALL.REL.NOINC `($__internal_19_$__cuda_sm70_shflsync_idx_p) ;  /* 0x00001ef000007944 */ /* 0x01efea0003c00000 */
[----:B------:R-:W-:Y:S01]  /*124b0*/  ISETP.GE.AND P6, PT, R182, c[0x0][0x1d4], PT ;  /* 0x00007500b6007a0c */ /* 0x000fe20003fc6270 */
[----:B------:R-:W-:Y:S01]  /*124c0*/  IMAD.MOV.U32 R184, RZ, RZ, 0x181f ;  /* 0x0000181fffb87424 */ /* 0x000fe200078e00ff */
[----:B------:R-:W-:Y:S02]  /*124d0*/  IADD3 R2, P0, R183, R20, RZ ;  /* 0x00000014b7027210 */ /* 0x000fe40007f1e0ff */
[----:B------:R-:W-:Y:S02]  /*124e0*/  ISETP.GE.AND P5, PT, R187, c[0x0][0x1d4], PT ;  /* 0x00007500bb007a0c */ /* 0x000fe40003fa6270 */
[C---:B------:R-:W-:Y:S01]  /*124f0*/  IADD3 R6, P2, R183.reuse, R21, RZ ;  /* 0x00000015b7067210 */ /* 0x040fe20007f5e0ff */
[----:B------:R-:W-:Y:S01]  /*12500*/  IMAD.X R3, R4, 0x1, R13, P0 ;  /* 0x0000000104037824 */ /* 0x000fe200000e060d */
[----:B------:R-:W-:Y:S03]  /*12510*/  ISETP.GE.AND P0, PT, R188, c[0x0][0x1d4], PT ;  /* 0x00007500bc007a0c */ /* 0x000fe60003f06270 */
[C---:B------:R-:W-:Y:S02]  /*12520*/  IMAD.X R7, R4.reuse, 0x1, R14, P2 ;  /* 0x0000000104077824 */ /* 0x040fe400010e060e */
[----:B------:R-:W-:Y:S01]  /*12530*/  @!PT LDS RZ, [RZ] ;  /* 0x00000000fffff984 */ /* 0x000fe20000000800 */
[----:B------:R-:W-:Y:S01]  /*12540*/  @!PT LDS RZ, [RZ] ;  /* 0x00000000fffff984 */ /* 0x000fe20000000800 */
[----:B------:R-:W-:Y:S01]  /*12550*/  @!PT LDS RZ, [RZ] ;  /* 0x00000000fffff984 */ /* 0x000fe20000000800 */
[----:B------:R1:W-:Y:S04]  /*12560*/  LDGSTS.E.BYPASS.LTC128B.128 [R179+0x100], [R2.64], !P6 ;  /* 0x0010000002b37fae */ /* 0x0003e8000f101d46 */
[----:B------:R2:W-:Y:S01]  /*12570*/  LDGSTS.E.BYPASS.LTC128B.128 [R179+0x2100], [R6.64], !P5 ;  /* 0x0210000006b37fae */ /* 0x0005e2000e901d46 */
[----:B-1----:R-:W-:Y:S01]  /*12580*/  IADD3 R2, P2, R183, R22, RZ ;  /* 0x00000016b7027210 */ /* 0x002fe20007f5e0ff */
[----:B------:R-:W-:Y:S01]  /*12590*/  IMAD.MOV.U32 R183, RZ, RZ, R5 ;  /* 0x000000ffffb77224 */ /* 0x000fe200078e0005 */
[----:B------:R-:W-:Y:S02]  /*125a0*/  SEL R5, RZ, 0x10, P6 ;  /* 0x00000010ff057807 */ /* 0x000fe40003000000 */
[----:B--2---:R-:W-:Y:S01]  /*125b0*/  SEL R6, RZ, 0x10, P5 ;  /* 0x00000010ff067807 */ /* 0x004fe20002800000 */
[----:B------:R-:W-:Y:S01]  /*125c0*/  IMAD.X R3, R4, 0x1, R15, P2 ;  /* 0x0000000104037824 */ /* 0x000fe200010e060f */
[----:B------:R-:W-:Y:S04]  /*125d0*/  SEL R7, RZ, 0x10, P0 ;  /* 0x00000010ff077807 */ /* 0x000fe80000000000 */
[----:B------:R1:W-:Y:S02]  /*125e0*/  LDGSTS.E.BYPASS.LTC128B.128 [R179+0x4100], [R2.64], !P0 ;  /* 0x0410000002b37fae */ /* 0x0003e4000c101d46 */
[----:B-1----:R-:W-:Y:S01]  /*125f0*/  MOV R3, 0x12620 ;  /* 0x0001262000037802 */ /* 0x002fe20000000f00 */
[----:B------:R-:W-:Y:S02]  /*12600*/  IMAD.MOV.U32 R2, RZ, RZ, 0x1 ;  /* 0x00000001ff027424 */ /* 0x000fe400078e00ff */
[----:B------:R-:W-:Y:S05]  /*12610*/  CALL.REL.NOINC `($__internal_19_$__cuda_sm70_shflsync_idx_p) ;  /* 0x00001d8000007944 */ /* 0x000fea0003c00000 */
[----:B------:R-:W-:Y:S01]  /*12620*/  MOV R2, 0x1 ;  /* 0x0000000100027802 */ /* 0x000fe20000000f00 */
[----:B------:R-:W-:Y:S01]  /*12630*/  IMAD.MOV.U32 R4, RZ, RZ, R183 ;  /* 0x000000ffff047224 */ /* 0x000fe200078e00b7 */
[----:B------:R-:W-:Y:S01]  /*12640*/  MOV R184, 0x181f ;  /* 0x0000181f00b87802 */ /* 0x000fe20000000f00 */
[----:B------:R-:W-:Y:S01]  /*12650*/  IMAD.MOV.U32 R183, RZ, RZ, R12 ;  /* 0x000000ffffb77224 */ /* 0x000fe200078e000c */
[----:B------:R-:W-:Y:S02]  /*12660*/  MOV R3, 0x12680 ;  /* 0x0001268000037802 */ /* 0x000fe40000000f00 */
[----:B------:R-:W-:Y:S05]  /*12670*/  CALL.REL.NOINC `($__internal_19_$__cuda_sm70_shflsync_idx_p) ;  /* 0x00001d2000007944 */ /* 0x000fea0003c00000 */
[----:B------:R-:W-:Y:S01]  /*12680*/  MOV R0, R183 ;  /* 0x000000b700007202 */ /* 0x000fe20000000f00 */
[----:B------:R-:W-:-:S05]  /*12690*/  BRA `(.L_x_1245) ;  /* 0xffff3dd000007947 */ /* 0x000fca000383ffff */
.L_x_1154:
[----:B------:R-:W-:Y:S01]  /*126a0*/  MOV R2, RZ ;  /* 0x000000ff00027202 */ /* 0x000fe20000000f00 */
[----:B------:R-:W-:Y:S01]  /*126b0*/  IMAD.MOV.U32 R183, RZ, RZ, R5 ;  /* 0x000000ffffb77224 */ /* 0x000fe200078e0005 */
[----:B------:R-:W-:Y:S01]  /*126c0*/  MOV R3, 0x126f0 ;  /* 0x000126f000037802 */ /* 0x000fe20000000f00 */
[----:B------:R-:W-:Y:S02]  /*126d0*/  IMAD.MOV.U32 R184, RZ, RZ, 0x181f ;  /* 0x0000181fffb87424 */ /* 0x000fe400078e00ff */
[----:B-1----:R-:W-:Y:S05]  /*126e0*/  CALL.REL.NOINC `($__internal_19_$__cuda_sm70_shflsync_idx_p) ;  /* 0x00001cb000007944 */ /* 0x002fea0003c00000 */
[----:B------:R-:W-:Y:S01]  /*126f0*/  MOV R4, R183 ;  /* 0x000000b700047202 */ /* 0x000fe20000000f00 */
[----:B------:R-:W-:-:S05]  /*12700*/  BRA `(.L_x_1246) ;  /* 0xffff4ec000007947 */ /* 0x000fca000383ffff */
.L_x_1155:
[----:B------:R-:W-:Y:S01]  /*12710*/  MOV R2, RZ ;  /* 0x000000ff00027202 */ /* 0x000fe20000000f00 */
[----:B------:R-:W-:Y:S01]  /*12720*/  IMAD.MOV.U32 R183, RZ, RZ, R8 ;  /* 0x000000ffffb77224 */ /* 0x000fe200078e0008 */
[----:B------:R-:W-:Y:S01]  /*12730*/  MOV R3, 0x12760 ;  /* 0x0001276000037802 */ /* 0x000fe20000000f00 */
[----:B------:R-:W-:Y:S02]  /*12740*/  IMAD.MOV.U32 R184, RZ, RZ, 0x181f ;  /* 0x0000181fffb87424 */ /* 0x000fe400078e00ff */
[----:B-123--:R-:W-:Y:S05]  /*12750*/  CALL.REL.NOINC `($__internal_19_$__cuda_sm70_shflsync_idx_p) ;  /* 0x00001c4000007944 */ /* 0x00efea0003c00000 */
        /* <DEDUP_REMOVED lines=31> */
.L_x_1156:
[----:B-1----:R-:W-:Y:S01]  /*12950*/  MOV R2, RZ ;  /* 0x000000ff00027202 */ /* 0x002fe20000000f00 */
[----:B------:R-:W-:Y:S01]  /*12960*/  IMAD.MOV.U32 R183, RZ, RZ, R4 ;  /* 0x000000ffffb77224 */ /* 0x000fe200078e0004 */
[----:B------:R-:W-:Y:S01]  /*12970*/  MOV R3, 0x129a0 ;  /* 0x000129a000037802 */ /* 0x000fe20000000f00 */
[----:B------:R-:W-:Y:S02]  /*12980*/  IMAD.MOV.U32 R184, RZ, RZ, 0x1c1f ;  /* 0x00001c1fffb87424 */ /* 0x000fe400078e00ff */
[----:B------:R-:W-:Y:S05]  /*12990*/  CALL.REL.NOINC `($__internal_19_$__cuda_sm70_shflsync_idx_p) ;  /* 0x00001a0000007944 */ /* 0x000fea0003c00000 */
[----:B------:R-:W-:Y:S01]  /*129a0*/  MOV R0, R183 ;  /* 0x000000b700007202 */ /* 0x000fe20000000f00 */
[----:B------:R-:W-:-:S05]  /*129b0*/  BRA `(.L_x_1248) ;  /* 0xffff4f6000007947 */ /* 0x000fca000383ffff */
.L_x_1157:
[----:B------:R-:W-:Y:S01]  /*129c0*/  MOV R2, 0x1 ;  /* 0x0000000100027802 */ /* 0x000fe20000000f00 */
[----:B------:R-:W-:Y:S01]  /*129d0*/  IMAD.MOV.U32 R183, RZ, RZ, R4 ;  /* 0x000000ffffb77224 */ /* 0x000fe200078e0004 */
[----:B------:R-:W-:Y:S01]  /*129e0*/  MOV R3, 0x12a10 ;  /* 0x00012a1000037802 */ /* 0x000fe20000000f00 */
[----:B------:R-:W-:Y:S02]  /*129f0*/  IMAD.MOV.U32 R184, RZ, RZ, 0x1c1f ;  /* 0x00001c1fffb87424 */ /* 0x000fe400078e00ff */
[----:B--2---:R-:W-:Y:S05]  /*12a00*/  CALL.REL.NOINC `($__internal_19_$__cuda_sm70_shflsync_idx_p) ;  /* 0x0000199000007944 */ /* 0x004fea0003c00000 */
[----:B------:R-:W-:Y:S01]  /*12a10*/  FMNMX.FTZ R0, R10, R101, !PT ;  /* 0x000000650a007209 */ /* 0x000fe20007810000 */
[----:B------:R-:W-:Y:S03]  /*12a20*/  IMAD.IADD R5, R5, 0x1, R183 ;  /* 0x0000000105057824 */ /* 0x000fe600078e02b7 */
[----:B------:R-:W-:Y:S02]  /*12a30*/  FMNMX.FTZ R0, R136, R0, !PT ;  /* 0x0000000088007209 */ /* 0x000fe40007810000 */
[C---:B------:R-:W-:Y:S02]  /*12a40*/  ISETP.GT.AND P6, PT, R5.reuse, RZ, PT ;  /* 0x000000ff0500720c */ /* 0x040fe40003fc4270 */
[----:B------:R-:W-:Y:S02]  /*12a50*/  ISETP.GT.AND P5, PT, R5, 0x1, PT ;  /* 0x000000010500780c */ /* 0x000fe40003fa4270 */
[----:B------:R-:W-:Y:S02]  /*12a60*/  FSEL R9, R163, -INF , P6 ;  /* 0xff800000a3097808 */ /* 0x000fe40003000000 */
[----:B------:R-:W-:Y:S02]  /*12a70*/  ISETP.GT.AND P2, PT, R5, 0x8, PT ;  /* 0x000000080500780c */ /* 0x000fe40003f44270 */
[----:B------:R-:W-:Y:S02]  /*12a80*/  FSEL R25, R162, -INF , P5 ;  /* 0xff800000a2197808 */ /* 0x000fe40002800000 */
[----:B------:R-:W-:Y:S02]  /*12a90*/  FMNMX.FTZ R2, R9, R102, !PT ;  /* 0x0000006609027209 */ /* 0x000fe40007810000 */
[----:B------:R-:W-:Y:S02]  /*12aa0*/  ISETP.GT.AND P0, PT, R5, 0x9, PT ;  /* 0x000000090500780c */ /* 0x000fe40003f04270 */
[----:B------:R-:W-:Y:S02]  /*12ab0*/  FSEL R24, R161, -INF , P2 ;  /* 0xff800000a1187808 */ /* 0x000fe40001000000 */
[----:B------:R-:W-:Y:S02]  /*12ac0*/  FMNMX.FTZ R0, R35, R0, !PT ;  /* 0x0000000023007209 */ /* 0x000fe40007810000 */
[----:B------:R-:W-:Y:S02]  /*12ad0*/  FMNMX.FTZ R2, R25, R2, !PT ;  /* 0x0000000219027209 */ /* 0x000fe40007810000 */
[C---:B------:R-:W-:Y:S02]  /*12ae0*/  ISETP.GT.AND P6, PT, R5.reuse, 0x10, PT ;  /* 0x000000100500780c */ /* 0x040fe40003fc4270 */
[----:B------:R-:W-:Y:S02]  /*12af0*/  FSEL R23, R160, -INF , P0 ;  /* 0xff800000a0177808 */ /* 0x000fe40000000000 */
[----:B------:R-:W-:Y:S02]  /*12b00*/  FMNMX.FTZ R0, R34, R0, !PT ;  /* 0x0000000022007209 */ /* 0x000fe40007810000 */
        /* <DEDUP_REMOVED lines=40> */
[----:B------:R-:W-:Y:S02]  /*12d90*/  ISETP.GT.AND P0, PT, R5, 0x39, PT ;  /* 0x000000390500780c */ /* 0x000fe40003f04270 */
[----:B------:R-:W-:Y:S02]  /*12da0*/  FMNMX.FTZ R4, R13, R4, !PT ;  /* 0x000000040d047209 */ /* 0x000fe40007810000 */
[----:B------:R-:W-:Y:S02]  /*12db0*/  FSEL R6, R138, -INF , P2 ;  /* 0xff8000008a067808 */ /* 0x000fe40001000000 */
[----:B------:R-:W-:Y:S02]  /*12dc0*/  FMNMX.FTZ R0, R7, R0, !PT ;  /* 0x0000000007007209 */ /* 0x000fe40007810000 */
[----:B------:R-:W-:Y:S02]  /*12dd0*/  FMNMX.FTZ R4, R12, R4, !PT ;  /* 0x000000040c047209 */ /* 0x000fe40007810000 */
[----:B------:R-:W-:Y:S02]  /*12de0*/  FSEL R5, R137, -INF , P0 ;  /* 0xff80000089057808 */ /* 0x000fe40000000000 */
[----:B------:R-:W-:Y:S01]  /*12df0*/  FMNMX.FTZ R137, R6, R0, !PT ;  /* 0x0000000006897209 */ /* 0x000fe20007810000 */
[----:B------:R-:W-:Y:S01]  /*12e00*/  IMAD.MOV.U32 R0, RZ, RZ, 0x2 ;  /* 0x00000002ff007424 */ /* 0x000fe200078e00ff */
[----:B------:R-:W-:Y:S02]  /*12e10*/  FMNMX.FTZ R4, R11, R4, !PT ;  /* 0x000000040b047209 */ /* 0x000fe40007810000 */
[----:B------:R-:W-:Y:S02]  /*12e20*/  FMNMX.FTZ R137, R5, R137, !PT ;  /* 0x0000008905897209 */ /* 0x000fe40007810000 */
[----:B------:R-:W-:Y:S02]  /*12e30*/  MOV R2, 0x12e50 ;  /* 0x00012e5000027802 */ /* 0x000fe40000000f00 */
[----:B------:R-:W-:Y:S05]  /*12e40*/  CALL.REL.NOINC `($__internal_18_$__cuda_sm70_shflsync_bfly_p) ;  /* 0x000014f000007944 */ /* 0x000fea0003c00000 */
[----:B------:R-:W-:Y:S01]  /*12e50*/  FMNMX.FTZ R4, R4, R0, !PT ;  /* 0x0000000004047209 */ /* 0x000fe20007810000 */
[----:B------:R-:W-:Y:S01]  /*12e60*/  IMAD.MOV.U32 R0, RZ, RZ, 0x1 ;  /* 0x00000001ff007424 */ /* 0x000fe200078e00ff */
[----:B------:R-:W-:Y:S02]  /*12e70*/  MOV R2, 0x12e90 ;  /* 0x00012e9000027802 */ /* 0x000fe40000000f00 */
        /* <DEDUP_REMOVED lines=10> */
[----:B------:R-:W-:-:S05]  /*12f20*/  BRA `(.L_x_1249) ;  /* 0xffff50a000007947 */ /* 0x000fca000383ffff */
.L_x_1160:
[----:B------:R-:W-:Y:S01]  /*12f30*/  MOV R2, RZ ;  /* 0x000000ff00027202 */ /* 0x000fe20000000f00 */
[----:B------:R-:W-:Y:S01]  /*12f40*/  IMAD.MOV.U32 R183, RZ, RZ, R7 ;  /* 0x000000ffffb77224 */ /* 0x000fe200078e0007 */
[----:B------:R-:W-:Y:S01]  /*12f50*/  MOV R3, 0x12f80 ;  /* 0x00012f8000037802 */ /* 0x000fe20000000f00 */
[----:B------:R-:W-:Y:S02]  /*12f60*/  IMAD.MOV.U32 R184, RZ, RZ, 0x181f ;  /* 0x0000181fffb87424 */ /* 0x000fe400078e00ff */
[----:B-1234-:R-:W-:Y:S05]  /*12f70*/  CALL.REL.NOINC `($__internal_19_$__cuda_sm70_shflsync_idx_p) ;  /* 0x0000142000007944 */ /* 0x01efea0003c00000 */
[----:B------:R-:W-:Y:S01]  /*12f80*/  MOV R2, R183 ;  /* 0x000000b700027202 */ /* 0x000fe20000000f00 */
[----:B------:R-:W-:-:S05]  /*12f90*/  BRA `(.L_x_1250) ;  /* 0xffff6aa000007947 */ /* 0x000fca000383ffff */
.L_x_1163:
[----:B------:R-:W-:Y:S01]  /*12fa0*/  MOV R2, RZ ;  /* 0x000000ff00027202 */ /* 0x000fe20000000f00 */
[----:B------:R-:W-:Y:S01]  /*12fb0*/  IMAD.MOV.U32 R183, RZ, RZ, R5 ;  /* 0x000000ffffb77224 */ /* 0x000fe200078e0005 */
[----:B------:R-:W-:Y:S01]  /*12fc0*/  MOV R3, 0x12ff0 ;  /* 0x00012ff000037802 */ /* 0x000fe20000000f00 */
[----:B------:R-:W-:Y:S02]  /*12fd0*/  IMAD.MOV.U32 R184, RZ, RZ, 0x181f ;  /* 0x0000181fffb87424 */ /* 0x000fe400078e00ff */
[----:B-1----:R-:W-:Y:S05]  /*12fe0*/  CALL.REL.NOINC `($__internal_19_$__cuda_sm70_shflsync_idx_p) ;  /* 0x000013b000007944 */ /* 0x002fea0003c00000 */
[----:B------:R-:W-:Y:S01]  /*12ff0*/  MOV R4, R183 ;  /* 0x000000b700047202 */ /* 0x000fe20000000f00 */
[----:B------:R-:W-:-:S05]  /*13000*/  BRA `(.L_x_1251) ;  /* 0xffff7c5000007947 */ /* 0x000fca000383ffff */
.L_x_1164:
[----:B------:R-:W-:Y:S01]  /*13010*/  MOV R2, RZ ;  /* 0x000000ff00027202 */ /* 0x000fe20000000f00 */
[----:B------:R-:W-:Y:S01]  /*13020*/  IMAD.MOV.U32 R183, RZ, RZ, R8 ;  /* 0x000000ffffb77224 */ /* 0x000fe200078e0008 */
[----:B------:R-:W-:Y:S01]  /*13030*/  MOV R3, 0x13060 ;  /* 0x0001306000037802 */ /* 0x000fe20000000f00 */
[----:B------:R-:W-:Y:S02]  /*13040*/  IMAD.MOV.U32 R184, RZ, RZ, 0x181f ;  /* 0x0000181fffb87424 */ /* 0x000fe400078e00ff */
[----:B-123--:R-:W-:Y:S05]  /*13050*/  CALL.REL.NOINC `($__internal_19_$__cuda_sm70_shflsync_idx_p) ;  /* 0x0000134000007944 */ /* 0x00efea0003c00000 */
        /* <DEDUP_REMOVED lines=19> */
[----:B--2---:R-:W-:Y:S05]  /*13190*/  CALL.REL.NOINC `($__internal_19_$__cuda_sm70_shflsync_idx_p) ;  /* 0x0000120000007944 */ /* 0x004fea0003c00000 */
        /* <DEDUP_REMOVED lines=8> */
.L_x_1165:
[----:B------:R-:W-:Y:S02]  /*13220*/  MOV R0, 0x2 ;  /* 0x0000000200007802 */ /* 0x000fe40000000f00 */
        /* <DEDUP_REMOVED lines=16> */
.L_x_1167:
[----:B------:R-:W-:Y:S01]  /*13330*/  IMAD.MOV.U32 R4, RZ, RZ, R185 ;  /* 0x000000ffff047224 */ /* 0x000fe200078e00b9 */
[----:B------:R-:W-:-:S02]  /*13340*/  MOV R0, 0x2 ;  /* 0x0000000200007802 */ /* 0x000fc40000000f00 */
[----:B------:R-:W-:Y:S02]  /*13350*/  MOV R2, 0x13370 ;  /* 0x0001337000027802 */ /* 0x000fe40000000f00 */
[----:B------:R-:W-:Y:S05]  /*13360*/  CALL.REL.NOINC `($__internal_18_$__cuda_sm70_shflsync_bfly_p) ;  /* 0x00000fd000007944 */ /* 0x000fea0003c00000 */
[----:B------:R-:W-:Y:S05]  /*13370*/  BRA `(.L_x_1254) ;  /* 0xffff94d000007947 */ /* 0x000fea000383ffff */
.L_x_1168:
[----:B------:R-:W-:Y:S01]  /*13380*/  IMAD.MOV.U32 R4, RZ, RZ, R5 ;  /* 0x000000ffff047224 */ /* 0x000fe200078e0005 */
[----:B------:R-:W-:Y:S02]  /*13390*/  MOV R0, 0x1 ;  /* 0x0000000100007802 */ /* 0x000fe40000000f00 */
[----:B------:R-:W-:Y:S02]  /*133a0*/  MOV R2, 0x133c0 ;  /* 0x000133c000027802 */ /* 0x000fe40000000f00 */
[----:B-1----:R-:W-:Y:S05]  /*133b0*/  CALL.REL.NOINC `($__internal_18_$__cuda_sm70_shflsync_bfly_p) ;  /* 0x00000f8000007944 */ /* 0x002fea0003c00000 */
[----:B------:R-:W-:Y:S01]  /*133c0*/  FADD.FTZ R5, R5, R0 ;  /* 0x0000000005057221 */ /* 0x000fe20000010000 */
[----:B------:R-:W-:Y:S02]  /*133d0*/  MOV R4, R186 ;  /* 0x000000ba00047202 */ /* 0x000fe40000000f00 */
[----:B------:R-:W-:Y:S02]  /*133e0*/  MOV R0, 0x2 ;  /* 0x0000000200007802 */ /* 0x000fe40000000f00 */
[----:B------:R-:W-:Y:S02]  /*133f0*/  MOV R2, 0x13410 ;  /* 0x0001341000027802 */ /* 0x000fe40000000f00 */
[----:B------:R-:W-:Y:S05]  /*13400*/  CALL.REL.NOINC `($__internal_18_$__cuda_sm70_shflsync_bfly_p) ;  /* 0x00000f3000007944 */ /* 0x000fea0003c00000 */
[----:B------:R-:W-:Y:S01]  /*13410*/  FADD.FTZ R4, R186, R0 ;  /* 0x00000000ba047221 */ /* 0x000fe20000010000 */
[----:B------:R-:W-:Y:S02]  /*13420*/  MOV R0, 0x1 ;  /* 0x0000000100007802 */ /* 0x000fe40000000f00 */
[----:B------:R-:W-:-:S02]  /*13430*/  MOV R2, 0x13450 ;  /* 0x0001345000027802 */ /* 0x000fc40000000f00 */
[----:B------:R-:W-:Y:S05]  /*13440*/  CALL.REL.NOINC `($__internal_18_$__cuda_sm70_shflsync_bfly_p) ;  /* 0x00000ef000007944 */ /* 0x000fea0003c00000 */
[----:B------:R-:W-:Y:S01]  /*13450*/  MOV R3, R0 ;  /* 0x0000000000037202 */ /* 0x000fe20000000f00 */
[----:B------:R-:W-:Y:S05]  /*13460*/  BRA `(.L_x_1255) ;  /* 0xffff945000007947 */ /* 0x000fea000383ffff */
.L_x_1175:
[----:B--234-:R-:W-:Y:S01]  /*13470*/  IMAD.MOV.U32 R183, RZ, RZ, R9 ;  /* 0x000000ffffb77224 */ /* 0x01cfe200078e0009 */
[----:B------:R-:W-:Y:S01]  /*13480*/  MOV R2, RZ ;  /* 0x000000ff00027202 */ /* 0x000fe20000000f00 */
[----:B------:R-:W-:Y:S01]  /*13490*/  IMAD.MOV.U32 R184, RZ, RZ, 0x181f ;  /* 0x0000181fffb87424 */ /* 0x000fe200078e00ff */
[----:B------:R-:W-:-:S02]  /*134a0*/  MOV R3, 0x134c0 ;  /* 0x000134c000037802 */ /* 0x000fc40000000f00 */
[----:B-1----:R-:W-:Y:S05]  /*134b0*/  CALL.REL.NOINC `($__internal_19_$__cuda_sm70_shflsync_idx_p) ;  /* 0x00000ee000007944 */ /* 0x002fea0003c00000 */
[----:B------:R-:W-:Y:S01]  /*134c0*/  MOV R8, R183 ;  /* 0x000000b700087202 */ /* 0x000fe20000000f00 */
[----:B------:R-:W-:Y:S05]  /*134d0*/  BRA `(.L_x_1256) ;  /* 0xffffab3000007947 */ /* 0x000fea000383ffff */
.L_x_1176:
[----:B------:R-:W-:Y:S01]  /*134e0*/  IMAD.MOV.U32 R183, RZ, RZ, R11 ;  /* 0x000000ffffb77224 */ /* 0x000fe200078e000b */
[----:B------:R-:W-:Y:S01]  /*134f0*/  MOV R2, RZ ;  /* 0x000000ff00027202 */ /* 0x000fe20000000f00 */
[----:B------:R-:W-:Y:S01]  /*13500*/  IMAD.MOV.U32 R184, RZ, RZ, 0x181f ;  /* 0x0000181fffb87424 */ /* 0x000fe200078e00ff */
[----:B------:R-:W-:-:S02]  /*13510*/  MOV R3, 0x13530 ;  /* 0x0001353000037802 */ /* 0x000fc40000000f00 */
[----:B-123--:R-:W-:Y:S05]  /*13520*/  CALL.REL.NOINC `($__internal_19_$__cuda_sm70_shflsync_idx_p) ;  /* 0x00000e7000007944 */ /* 0x00efea0003c00000 */
[----:B------:R-:W-:Y:S01]  /*13530*/  MOV R0, R183 ;  /* 0x000000b700007202 */ /* 0x000fe20000000f00 */
[----:B------:R-:W-:Y:S05]  /*13540*/  BRA `(.L_x_1257) ;  /* 0xffffaae000007947 */ /* 0x000fea000383ffff */
.L_x_1179:
[----:B------:R-:W-:Y:S01]  /*13550*/  IMAD.MOV.U32 R183, RZ, RZ, R9 ;  /* 0x000000ffffb77224 */ /* 0x000fe200078e0009 */
[----:B--2---:R-:W-:Y:S01]  /*13560*/  MOV R2, 0x1 ;  /* 0x0000000100027802 */ /* 0x004fe20000000f00 */
[----:B------:R-:W-:Y:S01]  /*13570*/  IMAD.MOV.U32 R184, RZ, RZ, 0x181f ;  /* 0x0000181fffb87424 */ /* 0x000fe200078e00ff */
[----:B------:R-:W-:-:S02]  /*13580*/  MOV R3, 0x135a0 ;  /* 0x000135a000037802 */ /* 0x000fc40000000f00 */
[----:B-1-34-:R-:W-:Y:S05]  /*13590*/  CALL.REL.NOINC `($__internal_19_$__cuda_sm70_shflsync_idx_p) ;  /* 0x00000e0000007944 */ /* 0x01afea0003c00000 */
        /* <DEDUP_REMOVED lines=8> */
.L_x_1182:
[----:B------:R-:W-:Y:S01]  /*13620*/  IMAD.MOV.U32 R183, RZ, RZ, R9 ;  /* 0x000000ffffb77224 */ /* 0x000fe200078e0009 */
[----:B--2---:R-:W-:Y:S01]  /*13630*/  MOV R2, 0x2 ;  /* 0x0000000200027802 */ /* 0x004fe20000000f00 */
[----:B------:R-:W-:Y:S01]  /*13640*/  IMAD.MOV.U32 R184, RZ, RZ, 0x181f ;  /* 0x0000181fffb87424 */ /* 0x000fe200078e00ff */
[----:B------:R-:W-:Y:S02]  /*13650*/  MOV R3, 0x13670 ;  /* 0x0001367000037802 */ /* 0x000fe40000000f00 */
[----:B-1-34-:R-:W-:Y:S05]  /*13660*/  CALL.REL.NOINC `($__internal_19_$__cuda_sm70_shflsync_idx_p) ;  /* 0x00000d3000007944 */ /* 0x01afea0003c00000 */
[----:B------:R-:W-:Y:S01]  /*13670*/  MOV R8, R183 ;  /* 0x000000b700087202 */ /* 0x000fe20000000f00 */
[----:B------:R-:W-:Y:S05]  /*13680*/  BRA `(.L_x_1259) ;  /* 0xffffac7000007947 */ /* 0x000fea000383ffff */
.L_x_1183:
[----:B------:R-:W-:Y:S01]  /*13690*/  IMAD.MOV.U32 R183, RZ, RZ, R11 ;  /* 0x000000ffffb77224 */ /* 0x000fe200078e000b */
[----:B--2---:R-:W-:Y:S01]  /*136a0*/  MOV R2, 0x2 ;  /* 0x0000000200027802 */ /* 0x004fe20000000f00 */
[----:B------:R-:W-:Y:S01]  /*136b0*/  IMAD.MOV.U32 R184, RZ, RZ, 0x181f ;  /* 0x0000181fffb87424 */ /* 0x000fe200078e00ff */
[----:B------:R-:W-:Y:S02]  /*136c0*/  MOV R3, 0x136e0 ;  /* 0x000136e000037802 */ /* 0x000fe40000000f00 */
[----:B-1-34-:R-:W-:Y:S05]  /*136d0*/  CALL.REL.NOINC `($__internal_19_$__cuda_sm70_shflsync_idx_p) ;  /* 0x00000cc000007944 */ /* 0x01afea0003c00000 */
[----:B------:R-:W-:Y:S01]  /*136e0*/  MOV R0, R183 ;  /* 0x000000b700007202 */ /* 0x000fe20000000f00 */
[----:B------:R-:W-:Y:S05]  /*136f0*/  BRA `(.L_x_1260) ;  /* 0xffffac2000007947 */ /* 0x000fea000383ffff */
.L_x_1186:
[----:B------:R-:W-:Y:S01]  /*13700*/  IMAD.MOV.U32 R183, RZ, RZ, R9 ;  /* 0x000000ffffb77224 */ /* 0x000fe200078e0009 */
[----:B---3--:R-:W-:Y:S01]  /*13710*/  MOV R2, 0x3 ;  /* 0x0000000300027802 */ /* 0x008fe20000000f00 */
        /* <DEDUP_REMOVED lines=11> */
.L_x_1188:
[----:B------:R-:W-:Y:S01]  /*137d0*/  IMAD.MOV.U32 R183, RZ, RZ, R5 ;  /* 0x000000ffffb77224 */ /* 0x000fe200078e0005 */
[----:B------:R-:W-:Y:S01]  /*137e0*/  MOV R2, RZ ;  /* 0x000000ff00027202 */ /* 0x000fe20000000f00 */
[----:B------:R-:W-:Y:S01]  /*137f0*/  IMAD.MOV.U32 R184, RZ, RZ, 0x1c1f ;  /* 0x00001c1fffb87424 */ /* 0x000fe200078e00ff */
[----:B------:R-:W-:Y:S02]  /*13800*/  MOV R3, 0x13820 ;  /* 0x0001382000037802 */ /* 0x000fe40000000f00 */
[----:B------:R-:W-:Y:S05]  /*13810*/  CALL.REL.NOINC `($__internal_19_$__cuda_sm70_shflsync_idx_p) ;  /* 0x00000b8000007944 */ /* 0x000fea0003c00000 */
[----:B------:R-:W-:Y:S01]  /*13820*/  MOV R4, R183 ;  /* 0x000000b700047202 */ /* 0x000fe20000000f00 */
[----:B------:R-:W-:Y:S05]  /*13830*/  BRA `(.L_x_1262) ;  /* 0xffffaf9000007947 */ /* 0x000fea000383ffff */
.L_x_1189:
[----:B------:R-:W-:Y:S01]  /*13840*/  IMAD.MOV.U32 R183, RZ, RZ, R12 ;  /* 0x000000ffffb77224 */ /* 0x000fe200078e000c */
[----:B------:R-:W-:Y:S01]  /*13850*/  MOV R2, RZ ;  /* 0x000000ff00027202 */ /* 0x000fe20000000f00 */
[----:B------:R-:W-:Y:S01]  /*13860*/  IMAD.MOV.U32 R184, RZ, RZ, 0x1c1f ;  /* 0x00001c1fffb87424 */ /* 0x000fe200078e00ff */
[----:B------:R-:W-:Y:S02]  /*13870*/  MOV R3, 0x13890 ;  /* 0x0001389000037802 */ /* 0x000fe40000000f00 */
[----:B-12---:R-:W-:Y:S05]  /*13880*/  CALL.REL.NOINC `($__internal_19_$__cuda_sm70_shflsync_idx_p) ;  /* 0x00000b1000007944 */ /* 0x006fea0003c00000 */
[----:B------:R-:W-:Y:S01]  /*13890*/  MOV R0, R183 ;  /* 0x000000b700007202 */ /* 0x000fe20000000f00 */
[----:B------:R-:W-:Y:S05]  /*138a0*/  BRA `(.L_x_1263) ;  /* 0xffffaf4000007947 */ /* 0x000fea000383ffff */
.L_x_1192:
[----:B------:R-:W-:Y:S01]  /*138b0*/  IMAD.MOV.U32 R183, RZ, RZ, R5 ;  /* 0x000000ffffb77224 */ /* 0x000fe200078e0005 */
[----:B----4-:R-:W-:Y:S01]  /*138c0*/  MOV R2, 0x1 ;  /* 0x0000000100027802 */ /* 0x010fe20000000f00 */
[----:B------:R-:W-:Y:S01]  /*138d0*/  IMAD.MOV.U32 R184, RZ, RZ, 0x1c1f ;  /* 0x00001c1fffb87424 */ /* 0x000fe200078e00ff */
[----:B------:R-:W-:-:S02]  /*138e0*/  MOV R3, 0x13900 ;  /* 0x0001390000037802 */ /* 0x000fc40000000f00 */
[----:B-123--:R-:W-:Y:S05]  /*138f0*/  CALL.REL.NOINC `($__internal_19_$__cuda_sm70_shflsync_idx_p) ;  /* 0x00000aa000007944 */ /* 0x00efea0003c00000 */
        /* <DEDUP_REMOVED lines=8> */
.L_x_1196:
[----:B------:R-:W-:Y:S01]  /*13980*/  IMAD.MOV.U32 R183, RZ, RZ, R9 ;  /* 0x000000ffffb77224 */ /* 0x000fe200078e0009 */
[----:B------:R-:W-:Y:S01]  /*13990*/  MOV R2, RZ ;  /* 0x000000ff00027202 */ /* 0x000fe20000000f00 */
[----:B------:R-:W-:Y:S01]  /*139a0*/  IMAD.MOV.U32 R184, RZ, RZ, 0x181f ;  /* 0x0000181fffb87424 */ /* 0x000fe200078e00ff */
[----:B------:R-:W-:Y:S02]  /*139b0*/  MOV R3, 0x139d0 ;  /* 0x000139d000037802 */ /* 0x000fe40000000f00 */
[----:B------:R-:W-:Y:S05]  /*139c0*/  CALL.REL.NOINC `($__internal_19_$__cuda_sm70_shflsync_idx_p) ;  /* 0x000009d000007944 */ /* 0x000fea0003c00000 */
[----:B------:R-:W-:Y:S01]  /*139d0*/  MOV R8, R183 ;  /* 0x000000b700087202 */ /* 0x000fe20000000f00 */
[----:B------:R-:W-:Y:S05]  /*139e0*/  BRA `(.L_x_1265) ;  /* 0xffffc46000007947 */ /* 0x000fea000383ffff */
.L_x_1197:
[----:B------:R-:W-:Y:S01]  /*139f0*/  IMAD.MOV.U32 R183, RZ, RZ, R12 ;  /* 0x000000ffffb77224 */ /* 0x000fe200078e000c */
[----:B------:R-:W-:Y:S01]  /*13a00*/  MOV R2, RZ ;  /* 0x000000ff00027202 */ /* 0x000fe20000000f00 */
[----:B------:R-:W-:Y:S01]  /*13a10*/  IMAD.MOV.U32 R184, RZ, RZ, 0x181f ;  /* 0x0000181fffb87424 */ /* 0x000fe200078e00ff */
[----:B------:R-:W-:Y:S02]  /*13a20*/  MOV R3, 0x13a40 ;  /* 0x00013a4000037802 */ /* 0x000fe40000000f00 */
[----:B-12---:R-:W-:Y:S05]  /*13a30*/  CALL.REL.NOINC `($__internal_19_$__cuda_sm70_shflsync_idx_p) ;  /* 0x0000096000007944 */ /* 0x006fea0003c00000 */
[----:B------:R-:W-:Y:S01]  /*13a40*/  MOV R0, R183 ;  /* 0x000000b700007202 */ /* 0x000fe20000000f00 */
[----:B------:R-:W-:Y:S05]  /*13a50*/  BRA `(.L_x_1266) ;  /* 0xffffc41000007947 */ /* 0x000fea000383ffff */
.L_x_1200:
        /* <DEDUP_REMOVED lines=13> */
.L_x_1203:
[----:B------:R-:W-:Y:S01]  /*13b30*/  IMAD.MOV.U32 R183, RZ, RZ, R9 ;  /* 0x000000ffffb77224 */ /* 0x000fe200078e0009 */
[----:B-1----:R-:W-:Y:S01]  /*13b40*/  MOV R2, 0x2 ;  /* 0x0000000200027802 */ /* 0x002fe20000000f00 */
[----:B------:R-:W-:Y:S01]  /*13b50*/  IMAD.MOV.U32 R184, RZ, RZ, 0x181f ;  /* 0x0000181fffb87424 */ /* 0x000fe200078e00ff */
[----:B------:R-:W-:Y:S02]  /*13b60*/  MOV R3, 0x13b80 ;  /* 0x00013b8000037802 */ /* 0x000fe40000000f00 */
[----:B--234-:R-:W-:Y:S05]  /*13b70*/  CALL.REL.NOINC `($__internal_19_$__cuda_sm70_shflsync_idx_p) ;  /* 0x0000082000007944 */ /* 0x01cfea0003c00000 */
[----:B------:R-:W-:Y:S01]  /*13b80*/  MOV R8, R183 ;  /* 0x000000b700087202 */ /* 0x000fe20000000f00 */
[----:B------:R-:W-:Y:S05]  /*13b90*/  BRA `(.L_x_1268) ;  /* 0xffffc5b000007947 */ /* 0x000fea000383ffff */
.L_x_1204:
[----:B------:R-:W-:Y:S01]  /*13ba0*/  IMAD.MOV.U32 R183, RZ, RZ, R12 ;  /* 0x000000ffffb77224 */ /* 0x000fe200078e000c */
[----:B------:R-:W-:Y:S01]  /*13bb0*/  MOV R2, 0x2 ;  /* 0x0000000200027802 */ /* 0x000fe20000000f00 */
[----:B------:R-:W-:Y:S01]  /*13bc0*/  IMAD.MOV.U32 R184, RZ, RZ, 0x181f ;  /* 0x0000181fffb87424 */ /* 0x000fe200078e00ff */
[----:B------:R-:W-:Y:S02]  /*13bd0*/  MOV R3, 0x13bf0 ;  /* 0x00013bf000037802 */ /* 0x000fe40000000f00 */
[----:B-1234-:R-:W-:Y:S05]  /*13be0*/  CALL.REL.NOINC `($__internal_19_$__cuda_sm70_shflsync_idx_p) ;  /* 0x000007b000007944 */ /* 0x01efea0003c00000 */
[----:B------:R-:W-:Y:S01]  /*13bf0*/  MOV R0, R183 ;  /* 0x000000b700007202 */ /* 0x000fe20000000f00 */
[----:B------:R-:W-:Y:S05]  /*13c00*/  BRA `(.L_x_1269) ;  /* 0xffffc56000007947 */ /* 0x000fea000383ffff */
.L_x_1207:
[----:B------:R-:W-:Y:S01]  /*13c10*/  IMAD.MOV.U32 R183, RZ, RZ, R9 ;  /* 0x000000ffffb77224 */ /* 0x000fe200078e0009 */
[----:B-1----:R-:W-:Y:S01]  /*13c20*/  MOV R2, 0x3 ;  /* 0x0000000300027802 */ /* 0x002fe20000000f00 */
[----:B------:R-:W-:Y:S01]  /*13c30*/  IMAD.MOV.U32 R184, RZ, RZ, 0x181f ;  /* 0x0000181fffb87424 */ /* 0x000fe200078e00ff */
[----:B------:R-:W-:-:S02]  /*13c40*/  MOV R3, 0x13c60 ;  /* 0x00013c6000037802 */ /* 0x000fc40000000f00 */
[----:B--234-:R-:W-:Y:S05]  /*13c50*/  CALL.REL.NOINC `($__internal_19_$__cuda_sm70_shflsync_idx_p) ;  /* 0x0000074000007944 */ /* 0x01cfea0003c00000 */
        /* <DEDUP_REMOVED lines=8> */
.L_x_1209:
[----:B------:R-:W-:Y:S01]  /*13ce0*/  IMAD.MOV.U32 R183, RZ, RZ, R78 ;  /* 0x000000ffffb77224 */ /* 0x000fe200078e004e */
[----:B------:R-:W-:Y:S01]  /*13cf0*/  MOV R2, RZ ;  /* 0x000000ff00027202 */ /* 0x000fe20000000f00 */
[----:B------:R-:W-:Y:S01]  /*13d00*/  IMAD.MOV.U32 R184, RZ, RZ, 0x1f ;  /* 0x0000001fffb87424 */ /* 0x000fe200078e00ff */
[----:B------:R-:W-:Y:S02]  /*13d10*/  MOV R3, 0x13d30 ;  /* 0x00013d3000037802 */ /* 0x000fe40000000f00 */
[----:B-1----:R-:W-:Y:S05]  /*13d20*/  CALL.REL.NOINC `($__internal_19_$__cuda_sm70_shflsync_idx_p) ;  /* 0x0000067000007944 */ /* 0x002fea0003c00000 */
[----:B------:R-:W-:Y:S01]  /*13d30*/  MOV R9, R183 ;  /* 0x000000b700097202 */ /* 0x000fe20000000f00 */
[----:B------:R-:W-:Y:S05]  /*13d40*/  BRA `(.L_x_1271) ;  /* 0xffffc79000007947 */ /* 0x000fea000383ffff */
.L_x_1210:
[----:B------:R-:W-:Y:S01]  /*13d50*/  IMAD.MOV.U32 R183, RZ, RZ, R78 ;  /* 0x000000ffffb77224 */ /* 0x000fe200078e004e */
[----:B------:R-:W-:Y:S01]  /*13d60*/  MOV R2, 0x1 ;  /* 0x0000000100027802 */ /* 0x000fe20000000f00 */
[----:B------:R-:W-:Y:S01]  /*13d70*/  IMAD.MOV.U32 R184, RZ, RZ, 0x1f ;  /* 0x0000001fffb87424 */ /* 0x000fe200078e00ff */
[----:B------:R-:W-:Y:S02]  /*13d80*/  MOV R3, 0x13da0 ;  /* 0x00013da000037802 */ /* 0x000fe40000000f00 */
[----:B-123--:R-:W-:Y:S05]  /*13d90*/  CALL.REL.NOINC `($__internal_19_$__cuda_sm70_shflsync_idx_p) ;  /* 0x0000060000007944 */ /* 0x00efea0003c00000 */
[----:B------:R-:W-:Y:S01]  /*13da0*/  MOV R8, R183 ;  /* 0x000000b700087202 */ /* 0x000fe20000000f00 */
[----:B------:R-:W-:Y:S05]  /*13db0*/  BRA `(.L_x_1272) ;  /* 0xffffc74000007947 */ /* 0x000fea000383ffff */
.L_x_1211:
[----:B------:R-:W-:Y:S02]  /*13dc0*/  MOV R2, 0x1 ;  /* 0x0000000100027802 */ /* 0x000fe40000000f00 */
[----:B------:R-:W-:-:S02]  /*13dd0*/  MOV R3, 0x13df0 ;  /* 0x00013df000037802 */ /* 0x000fc40000000f00 */
[----:B--234-:R-:W-:Y:S05]  /*13de0*/  CALL.REL.NOINC `($__internal_20_$__cuda_sm70_shflsync_up_p) ;  /* 0x0000061000007944 */ /* 0x01cfea0003c00000 */
[----:B------:R-:W-:Y:S05]  /*13df0*/  BRA `(.L_x_1273) ;  /* 0xffffc82000007947 */ /* 0x000fea000383ffff */
.L_x_1212:
[----:B------:R-:W-:Y:S02]  /*13e00*/  MOV R2, 0x2 ;  /* 0x0000000200027802 */ /* 0x000fe40000000f00 */
[----:B------:R-:W-:-:S02]  /*13e10*/  MOV R3, 0x13e30 ;  /* 0x00013e3000037802 */ /* 0x000fc40000000f00 */
[----:B--23--:R-:W-:Y:S05]  /*13e20*/  CALL.REL.NOINC `($__internal_20_$__cuda_sm70_shflsync_up_p) ;  /* 0x000005d000007944 */ /* 0x00cfea0003c00000 */
        /* <DEDUP_REMOVED lines=24> */
.L_x_1216:
[----:B------:R-:W-:Y:S02]  /*13fb0*/  MOV R2, 0x1 ;  /* 0x0000000100027802 */ /* 0x000fe40000000f00 */
[----:B------:R-:W-:Y:S02]  /*13fc0*/  MOV R3, 0x13fe0 ;  /* 0x00013fe000037802 */ /* 0x000fe40000000f00 */
[----:B------:R-:W-:Y:S05]  /*13fd0*/  CALL.REL.NOINC `($__internal_20_$__cuda_sm70_shflsync_up_p) ;  /* 0x0000042000007944 */ /* 0x000fea0003c00000 */
[----:B------:R-:W-:Y:S01]  /*13fe0*/  MOV R2, R4 ;  /* 0x0000000400027202 */ /* 0x000fe20000000f00 */
[----:B------:R-:W-:Y:S05]  /*13ff0*/  BRA `(.L_x_1275) ;  /* 0xffffc87000007947 */ /* 0x000fea000383ffff */
.L_x_1217:
[----:B------:R-:W-:Y:S02]  /*14000*/  MOV R2, 0x2 ;  /* 0x0000000200027802 */ /* 0x000fe40000000f00 */
[----:B------:R-:W-:Y:S02]  /*14010*/  MOV R3, 0x14030 ;  /* 0x0001403000037802 */ /* 0x000fe40000000f00 */
        /* <DEDUP_REMOVED lines=25> */
.L_x_1219:
[----:B------:R-:W-:Y:S02]  /*141b0*/  SEL R0, RZ, 0x1, P0 ;  /* 0x00000001ff007807 */ /* 0x000fe40000000000 */
[----:B------:R-:W-:Y:S02]  /*141c0*/  MOV R2, 0x141e0 ;  /* 0x000141e000027802 */ /* 0x000fe40000000f00 */
[----:B-1----:R-:W-:Y:S05]  /*141d0*/  CALL.REL.NOINC `($__internal_21_$__cuda_sm70_votesync_ballot) ;  /* 0x0000029000007944 */ /* 0x002fea0003c00000 */
[----:B------:R-:W-:Y:S01]  /*141e0*/  MOV R5, R0 ;  /* 0x0000000000057202 */ /* 0x000fe20000000f00 */
[----:B------:R-:W-:Y:S05]  /*141f0*/  BRA `(.L_x_1277) ;  /* 0xffffc80000007947 */ /* 0x000fea000383ffff */
.L_x_1220:
[----:B------:R-:W-:Y:S01]  /*14200*/  IMAD.MOV.U32 R183, RZ, RZ, R6 ;  /* 0x000000ffffb77224 */ /* 0x000fe200078e0006 */
[----:B------:R-:W-:Y:S01]  /*14210*/  MOV R2, R0 ;  /* 0x0000000000027202 */ /* 0x000fe20000000f00 */
[----:B------:R-:W-:Y:S01]  /*14220*/  IMAD.MOV.U32 R184, RZ, RZ, 0x1f ;  /* 0x0000001fffb87424 */ /* 0x000fe200078e00ff */
[----:B------:R-:W-:Y:S02]  /*14230*/  MOV R3, 0x14250 ;  /* 0x0001425000037802 */ /* 0x000fe40000000f00 */
[----:B-1----:R-:W-:Y:S05]  /*14240*/  CALL.REL.NOINC `($__internal_19_$__cuda_sm70_shflsync_idx_p) ;  /* 0x0000015000007944 */ /* 0x002fea0003c00000 */
[----:B------:R-:W-:Y:S01]  /*14250*/  IMAD.MOV.U32 R10, RZ, RZ, R183 ;  /* 0x000000ffff0a7224 */ /* 0x000fe200078e00b7 */
[----:B------:R-:W-:Y:S01]  /*14260*/  MOV R2, R0 ;  /* 0x0000000000027202 */ /* 0x000fe20000000f00 */
[----:B------:R-:W-:Y:S01]  /*14270*/  IMAD.MOV.U32 R183, RZ, RZ, R7 ;  /* 0x000000ffffb77224 */ /* 0x000fe200078e0007 */
[----:B------:R-:W-:-:S02]  /*14280*/  MOV R184, 0x1f ;  /* 0x0000001f00b87802 */ /* 0x000fc40000000f00 */
[----:B------:R-:W-:Y:S02]  /*14290*/  MOV R3, 0x142b0 ;  /* 0x000142b000037802 */ /* 0x000fe40000000f00 */
[----:B------:R-:W-:Y:S05]  /*142a0*/  CALL.REL.NOINC `($__internal_19_$__cuda_sm70_shflsync_idx_p) ;  /* 0x000000f000007944 */ /* 0x000fea0003c00000 */
[----:B------:R-:W-:Y:S01]  /*142b0*/  MOV R7, R183 ;  /* 0x000000b700077202 */ /* 0x000fe20000000f00 */
[----:B------:R-:W-:Y:S05]  /*142c0*/  BRA `(.L_x_1278) ;  /* 0xffffc78000007947 */ /* 0x000fea000383ffff */
.L_x_1223:
[----:B------:R-:W-:Y:S01]  /*142d0*/  IMAD.MOV.U32 R183, RZ, RZ, R4 ;  /* 0x000000ffffb77224 */ /* 0x000fe200078e0004 */
[----:B------:R-:W-:Y:S01]  /*142e0*/  MOV R2, R0 ;  /* 0x0000000000027202 */ /* 0x000fe20000000f00 */
[----:B------:R-:W-:Y:S01]  /*142f0*/  IMAD.MOV.U32 R184, RZ, RZ, 0x1f ;  /* 0x0000001fffb87424 */ /* 0x000fe200078e00ff */
[----:B------:R-:W-:Y:S02]  /*14300*/  MOV R3, 0x14320 ;  /* 0x0001432000037802 */ /* 0x000fe40000000f00 */
[----:B-1-34-:R-:W-:Y:S05]  /*14310*/  CALL.REL.NOINC `($__internal_19_$__cuda_sm70_shflsync_idx_p) ;  /* 0x0000008000007944 */ /* 0x01afea0003c00000 */
[----:B------:R-:W-:Y:S01]  /*14320*/  MOV R11, R183 ;  /* 0x000000b7000b7202 */ /* 0x000fe20000000f00 */
[----:B------:R-:W-:Y:S05]  /*14330*/  BRA `(.L_x_1222) ;  /* 0xffffc77000007947 */ /* 0x000fea000383ffff */
        .weak           $__internal_18_$__cuda_sm70_shflsync_bfly_p
        .type           $__internal_18_$__cuda_sm70_shflsync_bfly_p,@function
        .size           $__internal_18_$__cuda_sm70_shflsync_bfly_p,($__internal_19_$__cuda_sm70_shflsync_idx_p - $__internal_18_$__cuda_sm70_shflsync_bfly_p)
$__internal_18_$__cuda_sm70_shflsync_bfly_p:
[----:B------:R-:W-:Y:S02]  /*14340*/  MOV R156, 0xffffffff ;  /* 0xffffffff009c7802 */ /* 0x000fe40000000f00 */
[----:B------:R-:W-:Y:S02]  /*14350*/  MOV R3, 0x1f ;  /* 0x0000001f00037802 */ /* 0x000fe40000000f00 */
[----:B------:R-:W-:Y:S04]  /*14360*/  WARPSYNC R156 ;  /* 0x0000009c00007348 */ /* 0x000fe80003800000 */
[----:B------:R1:W2:Y:S02]  /*14370*/  SHFL.BFLY PT, R0, R4, R0, R3 ;  /* 0x0c00000004007389 */ /* 0x0002a400000e0003 */
[----:B-1----:R-:W-:-:S04]  /*14380*/  MOV R3, 0x0 ;  /* 0x0000000000037802 */ /* 0x002fc80000000f00 */
[----:B--2---:R-:W-:Y:S05]  /*14390*/  RET.REL.NODEC R2 `(_ZN7cutlass13device_kernelIN5flash19enable_sm80_to_sm89INS1_16FlashAttnFwdSm80INS1_25CollectiveMainloopFwdSm80ILi8ELi1ELb0EN4cute5tupleIJNS5_1CILi128EEENS7_ILi64EEENS7_ILi192EEEEEELi192ENS_10bfloat16_tEfNS_4arch4Sm80ELb1ELb0ELb1ELb1ELb1ELb0ELb1ELb1EEENS1_21CollectiveEpilogueFwdINS6_IJS8_SA_S9_EEENS6_IJNS7_ILi1EEESI_SI_EEESC_SE_Li256ELb1ELb1ELb1ELb0EEENS1_36VarlenDynamicPersistentTileSchedulerILi128ELi64ELi256ELi256ELb1ELb1ELb0ELb1ELb1ELb1EEEEEEEEEvNT_6ParamsE) ;  /* 0xfffebc6002007950 */ /* 0x004fea0003c3ffff */
        .weak           $__internal_19_$__cuda_sm70_shflsync_idx_p
        .type           $__internal_19_$__cuda_sm70_shflsync_idx_p,@function
        .size           $__internal_19_$__cuda_sm70_shflsync_idx_p,($__internal_20_$__cuda_sm70_shflsync_up_p - $__internal_19_$__cuda_sm70_shflsync_idx_p)
$__internal_19_$__cuda_sm70_shflsync_idx_p:
[----:B------:R-:W-:-:S04]  /*143a0*/  MOV R213, 0xffffffff ;  /* 0xffffffff00d57802 */ /* 0x000fc80000000f00 */
[----:B------:R-:W-:Y:S04]  /*143b0*/  WARPSYNC R213 ;  /* 0x000000d500007348 */ /* 0x000fe80003800000 */
[----:B------:R1:W2:Y:S02]  /*143c0*/  SHFL.IDX PT, R183, R183, R2, R184 ;  /* 0x00000002b7b77389 */ /* 0x0002a400000e00b8 */
[----:B-1----:R-:W-:Y:S02]  /*143d0*/  MOV R2, R3 ;  /* 0x0000000300027202 */ /* 0x002fe40000000f00 */
[----:B------:R-:W-:-:S04]  /*143e0*/  MOV R3, 0x0 ;  /* 0x0000000000037802 */ /* 0x000fc80000000f00 */
[----:B--2---:R-:W-:Y:S05]  /*143f0*/  RET.REL.NODEC R2 `(_ZN7cutlass13device_kernelIN5flash19enable_sm80_to_sm89INS1_16FlashAttnFwdSm80INS1_25CollectiveMainloopFwdSm80ILi8ELi1ELb0EN4cute5tupleIJNS5_1CILi128EEENS7_ILi64EEENS7_ILi192EEEEEELi192ENS_10bfloat16_tEfNS_4arch4Sm80ELb1ELb0ELb1ELb1ELb1ELb0ELb1ELb1EEENS1_21CollectiveEpilogueFwdINS6_IJS8_SA_S9_EEENS6_IJNS7_ILi1EEESI_SI_EEESC_SE_Li256ELb1ELb1ELb1ELb0EEENS1_36VarlenDynamicPersistentTileSchedulerILi128ELi64ELi256ELi256ELb1ELb1ELb0ELb1ELb1ELb1EEEEEEEEEvNT_6ParamsE) ;  /* 0xfffebc0002007950 */ /* 0x004fea0003c3ffff */
        .weak           $__internal_20_$__cuda_sm70_shflsync_up_p
        .type           $__internal_20_$__cuda_sm70_shflsync_up_p,@function
        .size           $__internal_20_$__cuda_sm70_shflsync_up_p,($__internal_21_$__cuda_sm70_votesync_ballot - $__internal_20_$__cuda_sm70_shflsync_up_p)
$__internal_20_$__cuda_sm70_shflsync_up_p:
[----:B------:R-:W-:Y:S02]  /*14400*/  IMAD.MOV.U32 R4, RZ, RZ, RZ ;  /* 0x000000ffff047224 */ /* 0x000fe400078e00ff */
[----:B------:R-:W-:-:S04]  /*14410*/  IMAD.MOV.U32 R10, RZ, RZ, -0x1 ;  /* 0xffffffffff0a7424 */ /* 0x000fc800078e00ff */
[----:B------:R-:W-:Y:S04]  /*14420*/  WARPSYNC R10 ;  /* 0x0000000a00007348 */ /* 0x000fe80003800000 */
[----:B------:R1:W2:Y:S02]  /*14430*/  SHFL.UP PT, R4, R0, R2, R4 ;  /* 0x0400000200047389 */ /* 0x0002a400000e0004 */
[----:B-1----:R-:W-:Y:S02]  /*14440*/  MOV R2, R3 ;  /* 0x0000000300027202 */ /* 0x002fe40000000f00 */
[----:B------:R-:W-:-:S04]  /*14450*/  MOV R3, 0x0 ;  /* 0x0000000000037802 */ /* 0x000fc80000000f00 */
[----:B--2---:R-:W-:Y:S05]  /*14460*/  RET.REL.NODEC R2 `(_ZN7cutlass13device_kernelIN5flash19enable_sm80_to_sm89INS1_16FlashAttnFwdSm80INS1_25CollectiveMainloopFwdSm80ILi8ELi1ELb0EN4cute5tupleIJNS5_1CILi128EEENS7_ILi64EEENS7_ILi192EEEEEELi192ENS_10bfloat16_tEfNS_4arch4Sm80ELb1ELb0ELb1ELb1ELb1ELb0ELb1ELb1EEENS1_21CollectiveEpilogueFwdINS6_IJS8_SA_S9_EEENS6_IJNS7_ILi1EEESI_SI_EEESC_SE_Li256ELb1ELb1ELb1ELb0EEENS1_36VarlenDynamicPersistentTileSchedulerILi128ELi64ELi256ELi256ELb1ELb1ELb0ELb1ELb1ELb1EEEEEEEEEvNT_6ParamsE) ;  /* 0xfffebb9002007950 */ /* 0x004fea0003c3ffff */
        .weak           $__internal_21_$__cuda_sm70_votesync_ballot
        .type           $__internal_21_$__cuda_sm70_votesync_ballot,@function
        .size           $__internal_21_$__cuda_sm70_votesync_ballot,(.L_x_3131 - $__internal_21_$__cuda_sm70_votesync_ballot)
$__internal_21_$__cuda_sm70_votesync_ballot:
[----:B------:R-:W-:Y:S01]  /*14470*/  ISETP.NE.U32.AND P0, PT, R0, 0x1, PT ;  /* 0x000000010000780c */ /* 0x000fe20003f05070 */
[----:B------:R-:W-:-:S04]  /*14480*/  IMAD.MOV.U32 R3, RZ, RZ, -0x1 ;  /* 0xffffffffff037424 */ /* 0x000fc800078e00ff */
[----:B------:R-:W-:Y:S08]  /*14490*/  WARPSYNC R3 ;  /* 0x0000000300007348 */ /* 0x000ff00003800000 */
[----:B------:R-:W-:-:S04]  /*144a0*/  VOTE.ANY R0, PT, !P0 ;  /* 0x0000000000007806 */ /* 0x000fc800040e0100 */
[----:B------:R-:W-:Y:S01]  /*144b0*/  LOP3.LUT R0, R0, R3, RZ, 0xc0, !PT ;  /* 0x0000000300007212 */ /* 0x000fe200078ec0ff */
[----:B------:R-:W-:-:S04]  /*144c0*/  IMAD.MOV.U32 R3, RZ, RZ, 0x0 ;  /* 0x00000000ff037424 */ /* 0x000fc800078e00ff */
[----:B------:R-:W-:Y:S05]  /*144d0*/  RET.REL.NODEC R2 `(_ZN7cutlass13device_kernelIN5flash19enable_sm80_to_sm89INS1_16FlashAttnFwdSm80INS1_25CollectiveMainloopFwdSm80ILi8ELi1ELb0EN4cute5tupleIJNS5_1CILi128EEENS7_ILi64EEENS7_ILi192EEEEEELi192ENS_10bfloat16_tEfNS_4arch4Sm80ELb1ELb0ELb1ELb1ELb1ELb0ELb1ELb1EEENS1_21CollectiveEpilogueFwdINS6_IJS8_SA_S9_EEENS6_IJNS7_ILi1EEESI_SI_EEESC_SE_Li256ELb1ELb1ELb1ELb0EEENS1_36VarlenDynamicPersistentTileSchedulerILi128ELi64ELi256ELi256ELb1ELb1ELb0ELb1ELb1ELb1EEEEEEEEEvNT_6ParamsE) ;  /* 0xfffebb2002007950 */ /* 0x000fea0003c3ffff */
.L_x_1279:
        /* <DEDUP_REMOVED lines=10> */
.L_x_3131:


//--------------------- .text._ZN7cutlass13device_kernelIN5flash19enable_sm80_to_sm89INS1_16FlashAttnFwdSm80INS1_25CollectiveMainloopFwdSm80ILi8ELi1ELb0EN4cute5tupleIJNS5_1CILi128EEENS7_ILi64EEENS7_ILi192EEEEEELi192ENS_10bfloat16_tEfNS_4arch4Sm80ELb1ELb0ELb1ELb1ELb1ELb1ELb1ELb1EEENS1_21CollectiveEpilogueFwdINS6_IJS8_SA_S9_EEENS6_IJNS7_ILi1EEESI_SI_EEESC_SE_Li256ELb1ELb1ELb1ELb0EEENS1_36VarlenDynamicPersistentTileSchedulerILi128ELi64ELi256ELi256ELb1ELb1ELb0ELb1ELb1ELb1EEEEEEEEEvNT_6ParamsE --------------------------
	.section	.text._ZN7cutlass13device_kernelIN5flash19enable_sm80_to_sm89INS1_16FlashAttnFwdSm80INS1_25CollectiveMainloopFwdSm80ILi8ELi1ELb0EN4cute5tupleIJNS5_1CILi128EEENS7_ILi64EEENS7_ILi192EEEEEELi192ENS_10bfloat16_tEfNS_4arch4Sm80ELb1ELb0ELb1ELb1ELb1ELb1ELb1ELb1EEENS1_21CollectiveEpilogueFwdINS6_IJS8_SA_S9_EEENS6_IJNS7_ILi1EEESI_SI_EEESC_SE_Li256ELb1ELb1ELb1ELb0EEENS1_36VarlenDynamicPersistentTileSchedulerILi128ELi64ELi256ELi256ELb1ELb1ELb0ELb1ELb1ELb1EEEEEEEEEvNT_6ParamsE,"ax",@progbits
	.sectioninfo	@"SHI_REGISTERS=255"
	.align	128
.text._ZN7cutlass13device_kernelIN5flash19enable_sm80_to_sm89INS1_16FlashAttnFwdSm80INS1_25CollectiveMainloopFwdSm80ILi8ELi1ELb0EN4cute5tupleIJNS5_1CILi128EEENS7_ILi64EEENS7_ILi192EEEEEELi192ENS_10bfloat16_tEfNS_4arch4Sm80ELb1ELb0ELb1ELb1ELb1ELb1ELb1ELb1EEENS1_21CollectiveEpilogueFwdINS6_IJS8_SA_S9_EEENS6_IJNS7_ILi1EEESI_SI_EEESC_SE_Li256ELb1ELb1ELb1ELb0EEENS1_36VarlenDynamicPersistentTileSchedulerILi128ELi64ELi256ELi256ELb1ELb1ELb0ELb1ELb1ELb1EEEEEEEEEvNT_6ParamsE:
        .type           _ZN7cutlass13device_kernelIN5flash19enable_sm80_to_sm89INS1_16FlashAttnFwdSm80INS1_25CollectiveMainloopFwdSm80ILi8ELi1ELb0EN4cute5tupleIJNS5_1CILi128EEENS7_ILi64EEENS7_ILi192EEEEEELi192ENS_10bfloat16_tEfNS_4arch4Sm80ELb1ELb0ELb1ELb1ELb1ELb1ELb1ELb1EEENS1_21CollectiveEpilogueFwdINS6_IJS8_SA_S9_EEENS6_IJNS7_ILi1EEESI_SI_EEESC_SE_Li256ELb1ELb1ELb1ELb0EEENS1_36VarlenDynamicPersistentTileSchedulerILi128ELi64ELi256ELi256ELb1ELb1ELb0ELb1ELb1ELb1EEEEEEEEEvNT_6ParamsE,@function
        .size           _ZN7cutlass13device_kernelIN5flash19enable_sm80_to_sm89INS1_16FlashAttnFwdSm80INS1_25CollectiveMainloopFwdSm80ILi8ELi1ELb0EN4cute5tupleIJNS5_1CILi128EEENS7_ILi64EEENS7_ILi192EEEEEELi192ENS_10bfloat16_tEfNS_4arch4Sm80ELb1ELb0ELb1ELb1ELb1ELb1ELb1ELb1EEENS1_21CollectiveEpilogueFwdINS6_IJS8_SA_S9_EEENS6_IJNS7_ILi1EEESI_SI_EEESC_SE_Li256ELb1ELb1ELb1ELb0EEENS1_36VarlenDynamicPersistentTileSchedulerILi128ELi64ELi256ELi256ELb1ELb1ELb0ELb1ELb1ELb1EEEEEEEEEvNT_6ParamsE,(.L_x_3136 - _ZN7cutlass13device_kernelIN5flash19enable_sm80_to_sm89INS1_16FlashAttnFwdSm80INS1_25CollectiveMainloopFwdSm80ILi8ELi1ELb0EN4cute5tupleIJNS5_1CILi128EEENS7_ILi64EEENS7_ILi192EEEEEELi192ENS_10bfloat16_tEfNS_4arch4Sm80ELb1ELb0ELb1ELb1ELb1ELb1ELb1ELb1EEENS1_21CollectiveEpilogueFwdINS6_IJS8_SA_S9_EEENS6_IJNS7_ILi1EEESI_SI_EEESC_SE_Li256ELb1ELb1ELb1ELb0EEENS1_36VarlenDynamicPersistentTileSchedulerILi128ELi64ELi256ELi256ELb1ELb1ELb0ELb1ELb1ELb1EEEEEEEEEvNT_6ParamsE)
        .other          _ZN7cutlass13device_kernelIN5flash19enable_sm80_to_sm89INS1_16FlashAttnFwdSm80INS1_25CollectiveMainloopFwdSm80ILi8ELi1ELb0EN4cute5tupleIJNS5_1CILi128EEENS7_ILi64EEENS7_ILi192EEEEEELi192ENS_10bfloat16_tEfNS_4arch4Sm80ELb1ELb0ELb1ELb1ELb1ELb1ELb1ELb1EEENS1_21CollectiveEpilogueFwdINS6_IJS8_SA_S9_EEENS6_IJNS7_ILi1EEESI_SI_EEESC_SE_Li256ELb1ELb1ELb1ELb0EEENS1_36VarlenDynamicPersistentTileSchedulerILi128ELi64ELi256ELi256ELb1ELb1ELb0ELb1ELb1ELb1EEEEEEEEEvNT_6ParamsE,@"STO_CUDA_ENTRY STV_DEFAULT"
_ZN7cutlass13device_kernelIN5flash19enable_sm80_to_sm89INS1_16FlashAttnFwdSm80INS1_25CollectiveMainloopFwdSm80ILi8ELi1ELb0EN4cute5tupleIJNS5_1CILi128EEENS7_ILi64EEENS7_ILi192EEEEEELi192ENS_10bfloat16_tEfNS_4arch4Sm80ELb1ELb0ELb1ELb1ELb1ELb1ELb1ELb1EEENS1_21CollectiveEpilogueFwdINS6_IJS8_SA_S9_EEENS6_IJNS7_ILi1EEESI_SI_EEESC_SE_Li256ELb1ELb1ELb1ELb0EEENS1_36VarlenDynamicPersistentTileSchedulerILi128ELi64ELi256ELi256ELb1ELb1ELb0ELb1ELb1ELb1EEEEEEEEEvNT_6ParamsE:
        /* <DEDUP_REMOVED lines=52> */
.L_x_1285:
        /* <DEDUP_REMOVED lines=16> */
.L_x_1474:
        /* <DEDUP_REMOVED lines=16> */
.L_x_1475:
[----:B---3--:R-:W-:-:S05]  /*0540*/  IMAD R0, R0, c[0x0][0x538], RZ ;  /* 0x00014e0000007a24 */ /* 0x008fca00078e02ff */
[----:B------:R-:W-:-:S04]  /*0550*/  IADD3 R6, R0, R6, RZ ;  /* 0x0000000600067210 */ /* 0x000fc80007ffe0ff */
[----:B------:R-:W-:-:S13]  /*0560*/  ISETP.GT.AND P0, PT, R6, UR4, PT ;  /* 0x0000000406007c0c */ /* 0x000fda000bf04270 */
[----:B-12---:R-:W-:Y:S05]  /*0570*/  @!P0 BRA `(.L_x_1285) ;  /* 0xfffffdc000008947 */ /* 0x006fea000383ffff */
.L_x_1281:
[----:B------:R-:W-:-:S05]  /*0580*/  IADD3 R11, -R0, R6, RZ ;  /* 0x00000006000b7210 */ /* 0x000fca0007ffe1ff */
[----:B------:R-:W-:-:S05]  /*0590*/  IMAD R0, R4, c[0x0][0x538], R11 ;  /* 0x00014e0004007a24 */ /* 0x000fca00078e020b */
[----:B------:R-:W-:Y:S01]  /*05a0*/  ISETP.GT.AND P0, PT, R0, UR4, PT ;  /* 0x0000000400007c0c */ /* 0x000fe2000bf04270 */
[----:B------:R-:W-:-:S12]  /*05b0*/  BRA.DIV ~URZ, `(.L_x_1286) ;  /* 0x0001e0527f007947 */ /* 0x000fd8000b800000 */
[----:B------:R-:W-:-:S04]  /*05c0*/  VOTE.ANY R10, PT, !P0 ;  /* 0x00000000000a7806 */ /* 0x000fc800040e0100 */
.L_x_1476:
[----:B------:R-:W1:Y:S02]  /*05d0*/  POPC R5, R10 ;  /* 0x0000000a00057309 */ /* 0x000e640000000000 */
[----:B-12---:R-:W-:Y:S01]  /*05e0*/  IADD3 R247, R5, R7, RZ ;  /* 0x0000000705f77210 */ /* 0x006fe20007ffe0ff */
[----:B------:R-:W-:Y:S05]  /*05f0*/  BRA.DIV ~URZ, `(.L_x_1287) ;  /* 0x0001e0627f007947 */ /* 0x000fea000b800000 */
[----:B------:R1:W2:Y:S01]  /*0600*/  SHFL.IDX PT, R12, R9, R5, 0x1f ;  /* 0x00001f05090c7589 */ /* 0x0002a200000e0000 */
[----:B------:R-:W-:-:S03]  /*0610*/  MOV R6, RZ ;  /* 0x000000ff00067202 */ /* 0x000fc60000000f00 */
[----:B------:R1:W3:Y:S04]  /*0620*/  SHFL.IDX PT, R9, R8, R5, 0x1f ;  /* 0x00001f0508097589 */ /* 0x0002e800000e0000 */
.L_x_1477:
[----:B------:R-:W-:Y:S01]  /*0630*/  ISETP.NE.AND P0, PT, R10, RZ, PT ;  /* 0x000000ff0a00720c */ /* 0x000fe20003f05270 */
[----:B------:R-:W-:-:S12]  /*0640*/  BSSY B0, `(.L_x_1288) ;  /* 0x0000005000007945 */ /* 0x000fd80003800000 */
[----:B------:R-:W-:Y:S05]  /*0650*/  @!P0 BRA `(.L_x_1289) ;  /* 0x0000003000008947 */ /* 0x000fea0003800000 */
[----:B------:R-:W-:Y:S01]  /*0660*/  IADD3 R0, R5, -0x1, RZ ;  /* 0xffffffff05007810 */ /* 0x000fe20007ffe0ff */
[----:B------:R-:W-:Y:S05]  /*0670*/  BRA.DIV ~URZ, `(.L_x_1290) ;  /* 0x0001e0c27f007947 */ /* 0x000fea000b800000 */
[----:B------:R4:W1:Y:S02]  /*0680*/  SHFL.IDX PT, R6, R4, R0, 0x1f ;  /* 0x00001f0004067589 */ /* 0x00086400000e0000 */
.L_x_1289:
[----:B------:R-:W-:Y:S05]  /*0690*/  BSYNC B0 ;  /* 0x0000000000007941 */ /* 0x000fea0003800000 */
.L_x_1288:
[----:B---3--:R-:W-:Y:S01]  /*06a0*/  ISETP.NE.AND P0, PT, R9, 0x1, PT ;  /* 0x000000010900780c */ /* 0x008fe20003f05270 */
[----:B-1----:R-:W-:Y:S01]  /*06b0*/  IMAD R244, R6, c[0x0][0x538], R11 ;  /* 0x00014e0006f47a24 */ /* 0x002fe200078e020b */
[----:B------:R-:W-:Y:S04]  /*06c0*/  BSSY B0, `(.L_x_1291) ;  /* 0x0000085000007945 */ /* 0x000fe80003800000 */
[----:B------:R-:W-:-:S07]  /*06d0*/  IADD3 R11, -R244, UR4, RZ ;  /* 0x00000004f40b7c10 */ /* 0x000fce000fffe1ff */
[----:B------:R-:W-:Y:S05]  /*06e0*/  @!P0 BRA `(.L_x_1292) ;  /* 0x000003e000008947 */ /* 0x000fea0003800000 */
[-C--:B--2-4-:R-:W-:Y:S02]  /*06f0*/  IABS R0, R12.reuse ;  /* 0x0000000c00007213 */ /* 0x094fe40000000000 */
        /* <DEDUP_REMOVED lines=61> */
.L_x_1292:
[----:B------:R-:W-:-:S04]  /*0ad0*/  IMAD.MOV.U32 R2, RZ, RZ, 0x4 ;  /* 0x00000004ff027424 */ /* 0x000fc800078e00ff */
[----:B------:R-:W-:-:S05]  /*0ae0*/  IMAD.WIDE R2, R247, R2, c[0x0][0x590] ;  /* 0x00016400f7027625 */ /* 0x000fca00078e0202 */
[----:B------:R-:W3:Y:S02]  /*0af0*/  LDG.E R7, [R2.64] ;  /* 0x0000000802077981 */ /* 0x000ee4000c1e1900 */
[----:B--23--:R-:W-:-:S05]  /*0b00*/  IMAD R9, R7, R12, RZ ;  /* 0x0000000c07097224 */ /* 0x00cfca00078e02ff */
[-C--:B----4-:R-:W-:Y:S02]  /*0b10*/  IABS R0, R9.reuse ;  /* 0x0000000900007213 */ /* 0x090fe40000000000 */
        /* <DEDUP_REMOVED lines=63> */
.L_x_1293:
[----:B------:R-:W-:Y:S05]  /*0f10*/  BSYNC B0 ;  /* 0x0000000000007941 */ /* 0x000fea0003800000 */
.L_x_1291:
[----:B------:R-:W-:-:S04]  /*0f20*/  LOP3.LUT R0, RZ, R0, RZ, 0x33, !PT ;  /* 0x00000000ff007212 */ /* 0x000fc800078e33ff */
[----:B------:R-:W-:Y:S01]  /*0f30*/  IADD3 R245, R0, R12, RZ ;  /* 0x0000000c00f57210 */ /* 0x000fe20007ffe0ff */
[----:B------:R-:W-:Y:S05]  /*0f40*/  BRA `(.L_x_1294) ;  /* 0x0000004000007947 */ /* 0x000fea0003800000 */
.L_x_1282:
[----:B--2---:R-:W-:Y:S01]  /*0f50*/  IMAD.MOV.U32 R245, RZ, RZ, RZ ;  /* 0x000000fffff57224 */ /* 0x004fe200078e00ff */
[----:B------:R-:W-:Y:S01]  /*0f60*/  MOV R246, RZ ;  /* 0x000000ff00f67202 */ /* 0x000fe20000000f00 */
[----:B------:R-:W-:Y:S01]  /*0f70*/  IMAD.U32 R244, RZ, RZ, UR4 ;  /* 0x00000004fff47e24 */ /* 0x000fe2000f8e00ff */
[----:B------:R-:W-:Y:S02]  /*0f80*/  MOV R247, c[0x0][0x53c] ;  /* 0x00014f0000f77a02 */ /* 0x000fe40000000f00 */
.L_x_1294:
[----:B------:R-:W-:Y:S01]  /*0f90*/  ISETP.NE.AND P0, PT, R13, RZ, PT ;  /* 0x000000ff0d00720c */ /* 0x000fe20003f05270 */
[----:B------:R-:W-:-:S12]  /*0fa0*/  WARPSYNC 0xffffffff ;  /* 0xffffffff00007948 */ /* 0x000fd80003800000 */
[----:B------:R1:W-:Y:S04]  /*0fb0*/  @!P0 STS.128 [0x18100], R244 ;  /* 0x018100f4ff008388 */ /* 0x0003e80000000c00 */
[----:B------:R-:W-:Y:S06]  /*0fc0*/  BAR.ARV 0x5, 0x100 ;  /* 0x0144000000007b1d */ /* 0x000fec0000002000 */
.L_x_1280:
[----:B-12---:R-:W-:-:S13]  /*0fd0*/  ISETP.GE.AND P0, PT, R247, c[0x0][0x53c], PT ;  /* 0x00014f00f7007a0c */ /* 0x006fda0003f06270 */
        /* <DEDUP_REMOVED lines=10> */
[----:B------:R-:W-:Y:S02]  /*1080*/  SHF.R.S32.HI R25, RZ, 0x3, R6 ;  /* 0x00000003ff197819 */ /* 0x000fe40000011406 */
[----:B------:R-:W-:Y:S02]  /*1090*/  LOP3.LUT R3, R6, 0xfffffff8, RZ, 0xc0, !PT ;  /* 0xfffffff806037812 */ /* 0x000fe400078ec0ff */
[C---:B------:R-:W-:Y:S01]  /*10a0*/  LEA.HI R0, R2.reuse, R4, RZ, 0x1 ;  /* 0x0000000402007211 */ /* 0x040fe200078f08ff */
[----:B------:R-:W-:Y:S01]  /*10b0*/  IMAD.SHL.U32 R5, R25, 0x40, RZ ;  /* 0x0000004019057824 */ /* 0x000fe200078e00ff */
[----:B------:R-:W-:Y:S01]  /*10c0*/  LOP3.LUT R2, R2, 0xfffffff0, RZ, 0xc0, !PT ;  /* 0xfffffff002027812 */ /* 0x000fe200078ec0ff */
[----:B------:R-:W-:Y:S01]  /*10d0*/  IMAD.IADD R8, R16, 0x1, -R3 ;  /* 0x0000000110087824 */ /* 0x000fe200078e0a03 */
[----:B------:R-:W-:-:S02]  /*10e0*/  LOP3.LUT R3, R0, 0xfffffffe, RZ, 0xc0, !PT ;  /* 0xfffffffe00037812 */ /* 0x000fc400078ec0ff */
[----:B------:R-:W-:Y:S01]  /*10f0*/  LOP3.LUT R0, R5, 0x1c0, RZ, 0xc0, !PT ;  /* 0x000001c005007812 */ /* 0x000fe200078ec0ff */
[----:B------:R-:W-:Y:S01]  /*1100*/  IMAD.SHL.U32 R202, R8, 0x8, RZ ;  /* 0x0000000808ca7824 */ /* 0x000fe200078e00ff */
[-C--:B------:R-:W-:Y:S01]  /*1110*/  LEA.HI R14, R12, R16.reuse, RZ, 0x2 ;  /* 0x000000100c0e7211 */ /* 0x080fe200078f10ff */
[----:B------:R-:W-:Y:S01]  /*1120*/  IMAD.IADD R2, R16, 0x1, -R2 ;  /* 0x0000000110027824 */ /* 0x000fe200078e0a02 */
[----:B------:R-:W-:Y:S01]  /*1130*/  LEA.HI R13, R12, R16, RZ, 0x5 ;  /* 0x000000100c0d7211 */ /* 0x000fe200078f28ff */
[----:B------:R-:W-:Y:S01]  /*1140*/  IMAD.IADD R10, R4, 0x1, -R3 ;  /* 0x00000001040a7824 */ /* 0x000fe200078e0a03 */
[----:B------:R-:W-:Y:S01]  /*1150*/  LOP3.LUT R3, R0, 0x38, R202, 0xf8, !PT ;  /* 0x0000003800037812 */ /* 0x000fe200078ef8ca */
[C---:B------:R-:W-:Y:S01]  /*1160*/  IMAD.SHL.U32 R4, R8.reuse, 0x40, RZ ;  /* 0x0000004008047824 */ /* 0x040fe200078e00ff */
[----:B------:R-:W-:Y:S01]  /*1170*/  SHF.R.U32.HI R0, RZ, 0x3, R0 ;  /* 0x00000003ff007819 */ /* 0x000fe20000011600 */
[----:B------:R-:W-:Y:S01]  /*1180*/  IMAD R220, R8, 0x20, R25 ;  /* 0x0000002008dc7824 */ /* 0x000fe200078e0219 */
[----:B------:R-:W-:-:S02]  /*1190*/  SHF.R.S32.HI R5, RZ, 0x1f, R2 ;  /* 0x0000001fff057819 */ /* 0x000fc40000011402 */
[----:B------:R-:W-:Y:S02]  /*11a0*/  LOP3.LUT R9, R3, R0, RZ, 0x3c, !PT ;  /* 0x0000000003097212 */ /* 0x000fe400078e3cff */
[----:B------:R-:W-:Y:S02]  /*11b0*/  LOP3.LUT R0, R4, 0x1c0, RZ, 0xc0, !PT ;  /* 0x000001c004007812 */ /* 0x000fe400078ec0ff */
[--C-:B------:R-:W-:Y:S02]  /*11c0*/  SHF.R.S32.HI R215, RZ, 0x2, R14.reuse ;  /* 0x00000002ffd77819 */ /* 0x100fe4000001140e */
[----:B------:R-:W-:Y:S02]  /*11d0*/  SHF.R.S32.HI R7, RZ, 0x1f, R14 ;  /* 0x0000001fff077819 */ /* 0x000fe4000001140e */
[----:B------:R-:W-:Y:S02]  /*11e0*/  LEA.HI R11, R5, R2, RZ, 0x3 ;  /* 0x00000002050b7211 */ /* 0x000fe400078f18ff */
[----:B------:R-:W-:-:S02]  /*11f0*/  LOP3.LUT R5, R0, 0x8, R6, 0xf8, !PT ;  /* 0x0000000800057812 */ /* 0x000fc400078ef806 */
[----:B------:R-:W-:Y:S02]  /*1200*/  SHF.R.U32.HI R3, RZ, 0x3, R0 ;  /* 0x00000003ff037819 */ /* 0x000fe40000011600 */
[----:B------:R-:W-:Y:S02]  /*1210*/  LEA.HI R0, R7, R215, RZ, 0x3 ;  /* 0x000000d707007211 */ /* 0x000fe400078f18ff */
[----:B------:R-:W-:Y:S02]  /*1220*/  LOP3.LUT R4, R11, 0xfffffff8, RZ, 0xc0, !PT ;  /* 0xfffffff80b047812 */ /* 0x000fe400078ec0ff */
[----:B------:R-:W-:Y:S02]  /*1230*/  LOP3.LUT R0, R0, 0xfffffff8, RZ, 0xc0, !PT ;  /* 0xfffffff800007812 */ /* 0x000fe400078ec0ff */
[----:B------:R-:W-:Y:S01]  /*1240*/  LOP3.LUT R7, R5, R3, RZ, 0x3c, !PT ;  /* 0x0000000305077212 */ /* 0x000fe200078e3cff */
[----:B------:R-:W-:Y:S01]  /*1250*/  IMAD.IADD R6, R2, 0x1, -R4 ;  /* 0x0000000102067824 */ /* 0x000fe200078e0a04 */
[----:B------:R-:W-:Y:S01]  /*1260*/  LOP3.LUT R2, R13, 0xffffffe0, RZ, 0xc0, !PT ;  /* 0xffffffe00d027812 */ /* 0x000fe200078ec0ff */
[----:B------:R-:W-:Y:S01]  /*1270*/  IMAD.IADD R0, R215, 0x1, -R0 ;  /* 0x00000001d7007824 */ /* 0x000fe200078e0a00 */
[----:B------:R-:W-:-:S02]  /*1280*/  SHF.R.S32.HI R5, RZ, 0x5, R13 ;  /* 0x00000005ff057819 */ /* 0x000fc4000001140d */
[----:B------:R-:W-:Y:S01]  /*1290*/  SHF.R.S32.HI R3, RZ, 0x1f, R13 ;  /* 0x0000001fff037819 */ /* 0x000fe2000001140d */
[----:B------:R-:W-:Y:S01]  /*12a0*/  IMAD.IADD R23, R16, 0x1, -R2 ;  /* 0x0000000110177824 */ /* 0x000fe200078e0a02 */
[----:B------:R-:W-:Y:S01]  /*12b0*/  LEA.HI R4, R12, R16, RZ, 0x6 ;  /* 0x000000100c047211 */ /* 0x000fe200078f30ff */
[----:B------:R-:W-:Y:S01]  /*12c0*/  IMAD.SHL.U32 R228, R5, 0x200, RZ ;  /* 0x0000020005e47824 */ /* 0x000fe200078e00ff */
[----:B------:R-:W-:Y:S01]  /*12d0*/  LEA.HI R2, R3, R5, RZ, 0x3 ;  /* 0x0000000503027211 */ /* 0x000fe200078f18ff */
[----:B------:R-:W-:Y:S01]  /*12e0*/  IMAD.SHL.U32 R13, R11, 0x40, RZ ;  /* 0x000000400b0d7824 */ /* 0x000fe200078e00ff */
[----:B------:R-:W-:Y:S01]  /*12f0*/  LOP3.LUT R3, R0, 0x1, RZ, 0xc0, !PT ;  /* 0x0000000100037812 */ /* 0x000fe200078ec0ff */
[----:B------:R-:W-:Y:S01]  /*1300*/  IMAD.SHL.U32 R4, R4, 0x8, RZ ;  /* 0x0000000804047824 */ /* 0x000fe200078e00ff */
[----:B------:R-:W-:Y:S02]  /*1310*/  SHF.R.S32.HI R12, RZ, 0x1f, R23 ;  /* 0x0000001fff0c7819 */ /* 0x000fe40000011417 */
[----:B------:R-:W-:-:S02]  /*1320*/  ISETP.NE.U32.AND P0, PT, R3, 0x1, PT ;  /* 0x000000010300780c */ /* 0x000fc40003f05070 */
[----:B------:R-:W-:Y:S02]  /*1330*/  LOP3.LUT R2, R2, 0xffffff8, RZ, 0xc0, !PT ;  /* 0x0ffffff802027812 */ /* 0x000fe400078ec0ff */
[C---:B------:R-:W-:Y:S01]  /*1340*/  R2P PR, R0.reuse, 0x6 ;  /* 0x0000000600007804 */ /* 0x040fe20000000000 */
[----:B------:R-:W-:Y:S01]  /*1350*/  IMAD.SHL.U32 R0, R0, 0x40, RZ ;  /* 0x0000004000007824 */ /* 0x000fe200078e00ff */
[----:B------:R-:W-:Y:S01]  /*1360*/  LEA.HI R15, R12, R23, RZ, 0x2 ;  /* 0x000000170c0f7211 */ /* 0x000fe200078f10ff */
[----:B------:R-:W-:Y:S01]  /*1370*/  IMAD.IADD R3, R5, 0x1, -R2 ;  /* 0x0000000105037824 */ /* 0x000fe200078e0a02 */
[----:B------:R-:W-:Y:S02]  /*1380*/  LOP3.LUT R193, R9, 0x7ffffe00, R4, 0xf8, !PT ;  /* 0x7ffffe0009c17812 */ /* 0x000fe400078ef804 */
[----:B------:R-:W-:Y:S02]  /*1390*/  SHF.R.S32.HI R2, RZ, 0x2, R15 ;  /* 0x00000002ff027819 */ /* 0x000fe4000001140f */
[----:B------:R-:W-:Y:S01]  /*13a0*/  LOP3.LUT R226, R0, 0x1c0, RZ, 0xc0, !PT ;  /* 0x000001c000e27812 */ /* 0x000fe200078ec0ff */
[----:B------:R-:W-:Y:S01]  /*13b0*/  IMAD.SHL.U32 R0, R6, 0x40, RZ ;  /* 0x0000004006007824 */ /* 0x000fe200078e00ff */
[----:B------:R-:W-:Y:S01]  /*13c0*/  LOP3.LUT R4, R14, 0xfffffffc, RZ, 0xc0, !PT ;  /* 0xfffffffc0e047812 */ /* 0x000fe200078ec0ff */
[----:B------:R-:W-:Y:S01]  /*13d0*/  IMAD R22, R3, 0x10, R2 ;  /* 0x0000001003167824 */ /* 0x000fe200078e0202 */
[----:B------:R-:W-:Y:S01]  /*13e0*/  IADD3 R9, R215, 0x40, RZ ;  /* 0x00000040d7097810 */ /* 0x000fe20007ffe0ff */
[----:B------:R-:W-:Y:S01]  /*13f0*/  IMAD.SHL.U32 R2, R10, 0x8, RZ ;  /* 0x000000080a027824 */ /* 0x000fe200078e00ff */
[----:B------:R-:W-:Y:S01]  /*1400*/  LOP3.LUT R0, R0, 0x1c0, RZ, 0xc0, !PT ;  /* 0x000001c000007812 */ /* 0x000fe200078ec0ff */
[----:B------:R-:W-:Y:S01]  /*1410*/  IMAD.IADD R243, R16, 0x1, -R4 ;  /* 0x0000000110f37824 */ /* 0x000fe200078e0a04 */
[----:B------:R-:W-:Y:S01]  /*1420*/  SHF.R.U32.HI R227, RZ, 0x3, R226 ;  /* 0x00000003ffe37819 */ /* 0x000fe200000116e2 */
[----:B------:R-:W-:Y:S01]  /*1430*/  IMAD.SHL.U32 R14, R5, 0x400, RZ ;  /* 0x00000400050e7824 */ /* 0x000fe200078e00ff */
[----:B------:R-:W-:Y:S01]  /*1440*/  LOP3.LUT R3, R0, 0x8, R2, 0xf8, !PT ;  /* 0x0000000800037812 */ /* 0x000fe200078ef802 */
[C---:B------:R-:W-:Y:S01]  /*1450*/  IMAD.SHL.U32 R140, R243.reuse, 0x4, RZ ;  /* 0x00000004f38c7824 */ /* 0x040fe200078e00ff */
[----:B------:R-:W-:Y:S01]  /*1460*/  SHF.R.U32.HI R0, RZ, 0x3, R0 ;  /* 0x00000003ff007819 */ /* 0x000fe20000011600 */
[----:B------:R-:W-:Y:S01]  /*1470*/  IMAD R2, R10, 0x200, R7 ;  /* 0x000002000a027824 */ /* 0x000fe200078e0207 */
[----:B------:R-:W-:Y:S01]  /*1480*/  LOP3.LUT P6, RZ, R6, 0x2, RZ, 0xc0, !PT ;  /* 0x0000000206ff7812 */ /* 0x000fe200078cc0ff */
[----:B------:R-:W-:Y:S01]  /*1490*/  IMAD.SHL.U32 R102, R243, 0x8, RZ ;  /* 0x00000008f3667824 */ /* 0x000fe200078e00ff */
[----:B------:R-:W-:Y:S01]  /*14a0*/  LOP3.LUT R7, R3, R0, RZ, 0x3c, !PT ;  /* 0x0000000003077212 */ /* 0x000fe200078e3cff */
[----:B------:R-:W-:Y:S01]  /*14b0*/  IMAD.SHL.U32 R3, R9, 0x40, RZ ;  /* 0x0000004009037824 */ /* 0x000fe200078e00ff */
[----:B------:R-:W-:Y:S01]  /*14c0*/  SHF.R.S32.HI R0, RZ, 0x1f, R9 ;  /* 0x0000001fff007819 */ /* 0x000fe20000011409 */
[----:B------:R-:W-:Y:S01]  /*14d0*/  STL [R1+0x58], R22 ;  /* 0x0000581601007387 */ /* 0x000fe20000100800 */
[----:B------:R-:W-:Y:S01]  /*14e0*/  IADD3 R142, R140, 0x20, RZ ;  /* 0x000000208c8e7810 */ /* 0x000fe20007ffe0ff */
[----:B------:R-:W-:Y:S01]  /*14f0*/  IMAD.SHL.U32 R193, R193, 0x2, RZ ;  /* 0x00000002c1c17824 */ /* 0x000fe200078e00ff */
[----:B------:R-:W-:Y:S01]  /*1500*/  LOP3.LUT P5, RZ, R6, 0x4, RZ, 0xc0, !PT ;  /* 0x0000000406ff7812 */ /* 0x000fe200078ac0ff */
[----:B------:R-:W-:Y:S01]  /*1510*/  IMAD R6, R243, 0x2, R14 ;  /* 0x00000002f3067824 */ /* 0x000fe200078e020e */
[----:B------:R-:W-:Y:S01]  /*1520*/  LOP3.LUT R4, R227, R226, RZ, 0xfc, !PT ;  /* 0x000000e2e3047212 */ /* 0x000fe200078efcff */
[C---:B------:R-:W-:Y:S01]  /*1530*/  IMAD.IADD R106, R140.reuse, 0x1, R142 ;  /* 0x000000018c6a7824 */ /* 0x040fe200078e028e */
[----:B------:R-:W-:-:S02]  /*1540*/  IADD3 R107, R140, 0x40, RZ ;  /* 0x000000408c6b7810 */ /* 0x000fc40007ffe0ff */
[----:B------:R-:W-:Y:S01]  /*1550*/  LEA.HI R0, R0, R9, RZ, 0x3 ;  /* 0x0000000900007211 */ /* 0x000fe200078f18ff */
[----:B------:R-:W-:Y:S01]  /*1560*/  IMAD.IADD R18, R6, 0x1, R4 ;  /* 0x0000000106127824 */ /* 0x000fe200078e0204 */
[----:B------:R-:W-:Y:S01]  /*1570*/  LOP3.LUT R24, R3, 0x1c0, RZ, 0xc0, !PT ;  /* 0x000001c003187812 */ /* 0x000fe200078ec0ff */
[----:B------:R-:W-:Y:S01]  /*1580*/  IMAD.IADD R105, R140, 0x1, R107 ;  /* 0x000000018c697824 */ /* 0x000fe200078e026b */
[----:B------:R-:W-:Y:S01]  /*1590*/  SHF.R.S32.HI R3, RZ, 0x1f, R106 ;  /* 0x0000001fff037819 */ /* 0x000fe2000001146a */
[----:B------:R-:W-:Y:S01]  /*15a0*/  IMAD.SHL.U32 R4, R0, 0x40, RZ ;  /* 0x0000004000047824 */ /* 0x000fe200078e00ff */
[----:B------:R-:W-:Y:S02]  /*15b0*/  SHF.R.U32.HI R21, RZ, 0x3, R24 ;  /* 0x00000003ff157819 */ /* 0x000fe40000011618 */
[----:B------:R-:W-:Y:S02]  /*15c0*/  SHF.R.S32.HI R0, RZ, 0x1f, R105 ;  /* 0x0000001fff007819 */ /* 0x000fe40000011469 */
[----:B------:R-:W-:-:S02]  /*15d0*/  LOP3.LUT R20, R4, 0xfffffe00, RZ, 0xc0, !PT ;  /* 0xfffffe0004147812 */ /* 0x000fc400078ec0ff */
[CC--:B------:R-:W-:Y:S02]  /*15e0*/  LEA.HI R4, R3.reuse, R106.reuse, RZ, 0x6 ;  /* 0x0000006a03047211 */ /* 0x0c0fe400078f30ff */
[-C--:B------:R-:W-:Y:S01]  /*15f0*/  LEA.HI R5, R0, R105.reuse, RZ, 0x6 ;  /* 0x0000006900057211 */ /* 0x080fe200078f30ff */
[----:B------:R-:W-:Y:S01]  /*1600*/  STL [R1+0x24], R20 ;  /* 0x0000241401007387 */ /* 0x000fe20000100800 */
[----:B------:R-:W-:Y:S01]  /*1610*/  LEA.HI R12, R3, R106, RZ, 0x3 ;  /* 0x0000006a030c7211 */ /* 0x000fe200078f18ff */
[----:B------:R-:W-:Y:S01]  /*1620*/  IMAD.SHL.U32 R3, R4, 0x80, RZ ;  /* 0x0000008004037824 */ /* 0x000fe200078e00ff */
[----:B------:R-:W-:Y:S01]  /*1630*/  LEA.HI R11, R0, R105, RZ, 0x3 ;  /* 0x00000069000b7211 */ /* 0x000fe200078f18ff */
[----:B------:R-:W-:Y:S01]  /*1640*/  IMAD.SHL.U32 R5, R5, 0x80, RZ ;  /* 0x0000008005057824 */ /* 0x000fe200078e00ff */
[--C-:B------:R-:W-:Y:S02]  /*1650*/  LOP3.LUT R4, R226, 0x38, R12.reuse, 0xf8, !PT ;  /* 0x00000038e2047812 */ /* 0x100fe400078ef80c */
[----:B------:R-:W-:-:S02]  /*1660*/  LOP3.LUT R0, R24, 0x38, R12, 0xf8, !PT ;  /* 0x0000003818007812 */ /* 0x000fc400078ef80c */
[--C-:B------:R-:W-:Y:S02]  /*1670*/  LOP3.LUT R6, R226, 0x38, R11.reuse, 0xf8, !PT ;  /* 0x00000038e2067812 */ /* 0x100fe400078ef80b */
[----:B------:R-:W-:Y:S02]  /*1680*/  LOP3.LUT R10, R24, 0x38, R11, 0xf8, !PT ;  /* 0x00000038180a7812 */ /* 0x000fe400078ef80b */
[----:B------:R-:W-:Y:S02]  /*1690*/  LOP3.LUT R9, R4, R227, RZ, 0x3c, !PT ;  /* 0x000000e304097212 */ /* 0x000fe400078e3cff */
[----:B------:R-:W-:Y:S02]  /*16a0*/  LOP3.LUT R3, R3, 0xffffe000, RZ, 0xc0, !PT ;  /* 0xffffe00003037812 */ /* 0x000fe400078ec0ff */
[----:B------:R-:W-:Y:S02]  /*16b0*/  LOP3.LUT R4, R0, R21, RZ, 0x3c, !PT ;  /* 0x0000001500047212 */ /* 0x000fe400078e3cff */
[----:B------:R-:W-:-:S02]  /*16c0*/  LOP3.LUT R0, R5, 0xffffe000, RZ, 0xc0, !PT ;  /* 0xffffe00005007812 */ /* 0x000fc400078ec0ff */
[----:B------:R-:W-:Y:S02]  /*16d0*/  LOP3.LUT R6, R6, R227, RZ, 0x3c, !PT ;  /* 0x000000e306067212 */ /* 0x000fe400078e3cff */
[----:B------:R-:W-:Y:S02]  /*16e0*/  LOP3.LUT R5, R10, R21, RZ, 0x3c, !PT ;  /* 0x000000150a057212 */ /* 0x000fe400078e3cff */
[-C--:B------:R-:W-:Y:S02]  /*16f0*/  IADD3 R17, R9, R3.reuse, R228 ;  /* 0x0000000309117210 */ /* 0x080fe40007ffe0e4 */
[----:B------:R-:W-:Y:S02]  /*1700*/  IADD3 R16, R4, R3, R20 ;  /* 0x0000000304107210 */ /* 0x000fe40007ffe014 */
[----:B------:R-:W-:Y:S02]  /*1710*/  LOP3.LUT R3, R13, 0xfffffe00, RZ, 0xc0, !PT ;  /* 0xfffffe000d037812 */ /* 0x000fe400078ec0ff */
[----:B------:R-:W-:-:S02]  /*1720*/  IADD3 R13, R6, R0, R228 ;  /* 0x00000000060d7210 */ /* 0x000fc40007ffe0e4 */
[----:B------:R-:W-:Y:S02]  /*1730*/  IADD3 R10, R5, R0, R20 ;  /* 0x00000000050a7210 */ /* 0x000fe40007ffe014 */
[----:B------:R-:W-:Y:S02]  /*1740*/  LEA.HI R0, R243, R243, RZ, 0x1 ;  /* 0x000000f3f3007211 */ /* 0x000fe400078f08ff */
[CC--:B------:R-:W-:Y:S01]  /*1750*/  IADD3 R4, R7.reuse, R3.reuse, R14 ;  /* 0x0000000307047210 */ /* 0x0c0fe20007ffe00e */
[----:B------:R-:W-:Y:S01]  /*1760*/  IMAD.MOV.U32 R14, RZ, RZ, 0x40 ;  /* 0x00000040ff0e7424 */ /* 0x000fe200078e00ff */
[----:B------:R-:W-:Y:S02]  /*1770*/  LOP3.LUT R5, R7, R3, RZ, 0xfc, !PT ;  /* 0x0000000307057212 */ /* 0x000fe400078efcff */
[----:B------:R-:W-:Y:S02]  /*1780*/  LOP3.LUT R3, R0, 0x1ffffffe, RZ, 0xc0, !PT ;  /* 0x1ffffffe00037812 */ /* 0x000fe400078ec0ff */
[----:B------:R-:W-:-:S02]  /*1790*/  IADD3 R145, R140, 0x10, RZ ;  /* 0x000000108c917810 */ /* 0x000fc40007ffe0ff */
[C---:B------:R-:W-:Y:S02]  /*17a0*/  LOP3.LUT P4, RZ, R8.reuse, 0x2, RZ, 0xc0, !PT ;  /* 0x0000000208ff7812 */ /* 0x040fe4000788c0ff */
[----:B------:R-:W-:Y:S01]  /*17b0*/  LOP3.LUT P3, RZ, R8, 0x4, RZ, 0xc0, !PT ;  /* 0x0000000408ff7812 */ /* 0x000fe2000786c0ff */
[----:B------:R-:W-:Y:S01]  /*17c0*/  IMAD.IADD R8, R243, 0x1, -R3 ;  /* 0x00000001f3087824 */ /* 0x000fe200078e0a03 */
[----:B------:R-:W-:Y:S02]  /*17d0*/  SHF.R.S32.HI R9, RZ, 0x1f, R145 ;  /* 0x0000001fff097819 */ /* 0x000fe40000011491 */
[----:B------:R-:W-:Y:S01]  /*17e0*/  IADD3 R144, R140, 0x30, RZ ;  /* 0x000000308c907810 */ /* 0x000fe20007ffe0ff */
[----:B------:R-:W-:Y:S01]  /*17f0*/  IMAD R248, R8, 0x8, R22 ;  /* 0x0000000808f87824 */ /* 0x000fe200078e0216 */
[----:B------:R-:W-:Y:S01]  /*1800*/  SHF.R.S32.HI R3, RZ, 0x1f, R142 ;  /* 0x0000001fff037819 */ /* 0x000fe2000001148e */
[----:B------:R1:W-:Y:S01]  /*1810*/  STL [R1+0x38], R9 ;  /* 0x0000380901007387 */ /* 0x0003e20000100800 */
[----:B------:R-:W-:-:S02]  /*1820*/  IADD3 R143, R140, 0x50, RZ ;  /* 0x000000508c8f7810 */ /* 0x000fc40007ffe0ff */
[----:B------:R-:W-:Y:S01]  /*1830*/  LOP3.LUT R6, R15, 0x7ffffffc, RZ, 0xc0, !PT ;  /* 0x7ffffffc0f067812 */ /* 0x000fe200078ec0ff */
[----:B------:R2:W-:Y:S01]  /*1840*/  STL [R1+0x34], R3 ;  /* 0x0000340301007387 */ /* 0x0005e20000100800 */
[----:B------:R-:W-:Y:S02]  /*1850*/  SHF.R.S32.HI R15, RZ, 0x1f, R144 ;  /* 0x0000001fff0f7819 */ /* 0x000fe40000011490 */
[--C-:B------:R-:W-:Y:S02]  /*1860*/  LOP3.LUT R7, R24, 0x38, R102.reuse, 0xf8, !PT ;  /* 0x0000003818077812 */ /* 0x100fe400078ef866 */
[----:B------:R-:W-:Y:S01]  /*1870*/  SHF.R.S32.HI R224, RZ, 0x3, R11 ;  /* 0x00000003ffe07819 */ /* 0x000fe2000001140b */
[----:B------:R-:W-:Y:S01]  /*1880*/  STL [R1+0x30], R15 ;  /* 0x0000300f01007387 */ /* 0x000fe20000100800 */
[----:B------:R-:W-:Y:S02]  /*1890*/  LOP3.LUT R8, R20, R7, R21, 0xf6, !PT ;  /* 0x0000000714087212 */ /* 0x000fe400078ef615 */
[----:B------:R-:W-:-:S02]  /*18a0*/  LOP3.LUT R7, R226, 0x38, R102, 0xf8, !PT ;  /* 0x00000038e2077812 */ /* 0x000fc400078ef866 */
[----:B------:R-:W-:Y:S02]  /*18b0*/  LEA R8, R8, 0xc100, 0x1 ;  /* 0x0000c10008087811 */ /* 0x000fe400078e08ff */
[----:B------:R-:W-:Y:S02]  /*18c0*/  LOP3.LUT R7, R228, R7, R227, 0xf6, !PT ;  /* 0x00000007e4077212 */ /* 0x000fe400078ef6e3 */
[----:B------:R-:W-:Y:S02]  /*18d0*/  SHF.R.S32.HI R225, RZ, 0x3, R12 ;  /* 0x00000003ffe17819 */ /* 0x000fe4000001140c */
[----:B------:R-:W-:Y:S02]  /*18e0*/  LEA R7, R7, 0xc100, 0x1 ;  /* 0x0000c10007077811 */ /* 0x000fe400078e08ff */
[----:B------:R-:W-:Y:S02]  /*18f0*/  LEA R146, R2, 0x6100, 0x1 ;  /* 0x0000610002927811 */ /* 0x000fe400078e08ff */
[----:B-1----:R-:W-:-:S02]  /*1900*/  SHF.R.S32.HI R9, RZ, 0x1f, R107 ;  /* 0x0000001fff097819 */ /* 0x002fc4000001146b */
[----:B------:R-:W-:Y:S02]  /*1910*/  IADD3 R181, R146, 0x20, RZ ;  /* 0x0000002092b57810 */ /* 0x000fe40007ffe0ff */
[----:B--2---:R-:W-:Y:S01]  /*1920*/  SHF.R.S32.HI R3, RZ, 0x1f, R143 ;  /* 0x0000001fff037819 */ /* 0x004fe2000001148f */
[----:B------:R1:W-:Y:S01]  /*1930*/  STL [R1+0x2c], R9 ;  /* 0x00002c0901007387 */ /* 0x0003e20000100800 */
[----:B------:R-:W-:Y:S02]  /*1940*/  SEL R0, R14, 0xffffffc0, !P3 ;  /* 0xffffffc00e007807 */ /* 0x000fe40005800000 */
[----:B------:R-:W-:Y:S01]  /*1950*/  @P4 IADD3 R181, R146, -0x20, RZ ;  /* 0xffffffe092b54810 */ /* 0x000fe20007ffe0ff */
[----:B------:R2:W-:Y:S01]  /*1960*/  STL [R1+0x28], R3 ;  /* 0x0000280301007387 */ /* 0x0005e20000100800 */
[----:B------:R-:W-:Y:S01]  /*1970*/  LEA R177, R4, 0xc100, 0x1 ;  /* 0x0000c10004b17811 */ /* 0x000fe200078e08ff */
[----:B------:R-:W-:Y:S01]  /*1980*/  IMAD.IADD R176, R146, 0x1, R0 ;  /* 0x0000000192b07824 */ /* 0x000fe200078e0200 */
[----:B------:R-:W-:Y:S01]  /*1990*/  LEA R147, R5, 0x100, 0x1 ;  /* 0x0000010005937811 */ /* 0x000fe200078e08ff */
[----:B------:R-:W-:Y:S01]  /*19a0*/  STL [R1+0x50], R8 ;  /* 0x0000500801007387 */ /* 0x000fe20000100800 */
[----:B------:R-:W-:Y:S01]  /*19b0*/  IMAD.IADD R173, R0, 0x1, R181 ;  /* 0x0000000100ad7824 */ /* 0x000fe200078e02b5 */
[----:B------:R-:W-:-:S02]  /*19c0*/  LOP3.LUT R209, R226, 0x18, R102, 0xf8, !PT ;  /* 0x00000018e2d17812 */ /* 0x000fc400078ef866 */
[----:B------:R3:W-:Y:S01]  /*19d0*/  STL [R1+0x4c], R7 ;  /* 0x00004c0701007387 */ /* 0x0007e20000100800 */
[----:B------:R-:W-:Y:S02]  /*19e0*/  SEL R2, R14, 0xffffffc0, !P5 ;  /* 0xffffffc00e027807 */ /* 0x000fe40006800000 */
[----:B------:R-:W-:Y:S02]  /*19f0*/  LOP3.LUT R209, R228, R209, R227, 0xf6, !PT ;  /* 0x000000d1e4d17212 */ /* 0x000fe400078ef6e3 */
[----:B------:R-:W-:Y:S01]  /*1a00*/  IADD3 R205, R202, 0x40, RZ ;  /* 0x00000040cacd7810 */ /* 0x000fe20007ffe0ff */
[----:B------:R-:W-:Y:S01]  /*1a10*/  IMAD.IADD R180, R177, 0x1, R2 ;  /* 0x00000001b1b47824 */ /* 0x000fe200078e0202 */
[----:B------:R-:W-:Y:S01]  /*1a20*/  LEA R209, R209, 0x100, 0x1 ;  /* 0x00000100d1d17811 */ /* 0x000fe200078e08ff */
[----:B------:R-:W-:Y:S01]  /*1a30*/  IMAD.IADD R175, R2, 0x1, R147 ;  /* 0x0000000102af7824 */ /* 0x000fe200078e0293 */
[----:B------:R-:W-:Y:S02]  /*1a40*/  IADD3 R206, R202, 0x80, RZ ;  /* 0x00000080cace7810 */ /* 0x000fe40007ffe0ff */
[----:B------:R-:W-:-:S02]  /*1a50*/  IADD3 R213, R102, 0x60, RZ ;  /* 0x0000006066d57810 */ /* 0x000fc40007ffe0ff */
[----:B-1----:R-:W-:Y:S02]  /*1a60*/  SEL R9, R19, 0xffffffe0, !P1 ;  /* 0xffffffe013097807 */ /* 0x002fe40004800000 */
[----:B------:R-:W-:Y:S01]  /*1a70*/  IADD3 R212, R102, 0x80, RZ ;  /* 0x0000008066d47810 */ /* 0x000fe20007ffe0ff */
[----:B--2---:R-:W-:Y:S01]  /*1a80*/  IMAD.IADD R3, R23, 0x1, -R6 ;  /* 0x0000000117037824 */ /* 0x004fe200078e0a06 */
[----:B------:R-:W-:Y:S02]  /*1a90*/  SEL R6, R14, 0xffffffc0, !P2 ;  /* 0xffffffc00e067807 */ /* 0x000fe40005000000 */
[----:B------:R-:W-:Y:S01]  /*1aa0*/  IADD3 R211, R102, 0xa0, RZ ;  /* 0x000000a066d37810 */ /* 0x000fe20007ffe0ff */
[----:B------:R-:W-:Y:S01]  /*1ab0*/  IMAD.SHL.U32 R242, R3, 0x2, RZ ;  /* 0x0000000203f27824 */ /* 0x000fe200078e00ff */
[----:B------:R-:W-:Y:S01]  /*1ac0*/  SEL R3, R19, 0xffffffe0, !P6 ;  /* 0xffffffe013037807 */ /* 0x000fe20007000000 */
[----:B------:R-:W-:Y:S01]  /*1ad0*/  IMAD.IADD R210, R209, 0x1, R6 ;  /* 0x00000001d1d27824 */ /* 0x000fe200078e0206 */
[----:B------:R-:W-:-:S02]  /*1ae0*/  SHF.R.S32.HI R203, RZ, 0x1f, R202 ;  /* 0x0000001fffcb7819 */ /* 0x000fc400000114ca */
[C---:B------:R-:W-:Y:S01]  /*1af0*/  IADD3 R36, R242.reuse, 0x10, RZ ;  /* 0x00000010f2247810 */ /* 0x040fe20007ffe0ff */
[----:B------:R-:W-:Y:S01]  /*1b00*/  IMAD.IADD R178, R177, 0x1, R3 ;  /* 0x00000001b1b27824 */ /* 0x000fe200078e0203 */
[C---:B------:R-:W-:Y:S01]  /*1b10*/  IADD3 R33, R242.reuse, 0x28, RZ ;  /* 0x00000028f2217810 */ /* 0x040fe20007ffe0ff */
[----:B------:R-:W-:Y:S01]  /*1b20*/  IMAD.IADD R172, R3, 0x1, R147 ;  /* 0x0000000103ac7824 */ /* 0x000fe200078e0293 */
[----:B------:R-:W-:Y:S01]  /*1b30*/  IADD3 R30, R242, 0x40, RZ ;  /* 0x00000040f21e7810 */ /* 0x000fe20007ffe0ff */
[----:B------:R-:W-:Y:S01]  /*1b40*/  IMAD.IADD R179, R178, 0x1, R2 ;  /* 0x00000001b2b37824 */ /* 0x000fe200078e0202 */
[----:B------:R-:W-:Y:S01]  /*1b50*/  IADD3 R27, R242, 0x58, RZ ;  /* 0x00000058f21b7810 */ /* 0x000fe20007ffe0ff */
[----:B------:R-:W-:Y:S01]  /*1b60*/  IMAD.IADD R174, R2, 0x1, R172 ;  /* 0x0000000102ae7824 */ /* 0x000fe200078e02ac */
[----:B------:R-:W-:Y:S02]  /*1b70*/  IADD3 R24, R242, 0x70, RZ ;  /* 0x00000070f2187810 */ /* 0x000fe40007ffe0ff */
[----:B---3--:R-:W-:-:S02]  /*1b80*/  SHF.R.S32.HI R7, RZ, 0x1f, R36 ;  /* 0x0000001fff077819 */ /* 0x008fc40000011424 */
[C---:B------:R-:W-:Y:S02]  /*1b90*/  IADD3 R21, R242.reuse, 0x88, RZ ;  /* 0x00000088f2157810 */ /* 0x040fe40007ffe0ff */
[----:B------:R-:W-:Y:S02]  /*1ba0*/  SHF.R.S32.HI R7, RZ, 0x1f, R33 ;  /* 0x0000001fff077819 */ /* 0x000fe40000011421 */
[C---:B------:R-:W-:Y:S02]  /*1bb0*/  IADD3 R37, R242.reuse, 0x8, RZ ;  /* 0x00000008f2257810 */ /* 0x040fe40007ffe0ff */
[C---:B------:R-:W-:Y:S02]  /*1bc0*/  IADD3 R15, R242.reuse, 0xa0, RZ ;  /* 0x000000a0f20f7810 */ /* 0x040fe40007ffe0ff */
[----:B------:R-:W-:Y:S02]  /*1bd0*/  SHF.R.S32.HI R7, RZ, 0x1f, R30 ;  /* 0x0000001fff077819 */ /* 0x000fe4000001141e */
[----:B------:R-:W-:-:S02]  /*1be0*/  IADD3 R34, R242, 0x20, RZ ;  /* 0x00000020f2227810 */ /* 0x000fc40007ffe0ff */
        /* <DEDUP_REMOVED lines=8> */
[----:B------:R-:W-:Y:S02]  /*1c70*/  SHF.R.S32.HI R7, RZ, 0x1f, R15 ;  /* 0x0000001fff077819 */ /* 0x000fe4000001140f */
[----:B------:R-:W-:Y:S02]  /*1c80*/  IADD3 R22, R242, 0x80, RZ ;  /* 0x00000080f2167810 */ /* 0x000fe40007ffe0ff */
[----:B------:R-:W-:Y:S02]  /*1c90*/  SHF.R.S32.HI R8, RZ, 0x1f, R34 ;  /* 0x0000001fff087819 */ /* 0x000fe40000011422 */
[----:B------:R-:W-:-:S02]  /*1ca0*/  SHF.R.S32.HI R7, RZ, 0x1f, R11 ;  /* 0x0000001fff077819 */ /* 0x000fc4000001140b */
[----:B------:R-:W-:Y:S02]  /*1cb0*/  IADD3 R19, R242, 0x98, RZ ;  /* 0x00000098f2137810 */ /* 0x000fe40007ffe0ff */
[----:B------:R-:W-:Y:S02]  /*1cc0*/  SHF.R.S32.HI R8, RZ, 0x1f, R31 ;  /* 0x0000001fff087819 */ /* 0x000fe4000001141f */
[----:B------:R-:W-:Y:S02]  /*1cd0*/  LEA R11, R18, 0x80, 0x1 ;  /* 0x00000080120b7811 */ /* 0x000fe400078e08ff */
[----:B------:R-:W-:Y:S02]  /*1ce0*/  IADD3 R12, R242, 0xb0, RZ ;  /* 0x000000b0f20c7810 */ /* 0x000fe40007ffe0ff */
[----:B------:R-:W-:Y:S01]  /*1cf0*/  SHF.R.S32.HI R8, RZ, 0x1f, R28 ;  /* 0x0000001fff087819 */ /* 0x000fe2000001141c */
[----:B------:R-:W-:Y:S01]  /*1d00*/  STL [R1+0x4], R11 ;  /* 0x0000040b01007387 */ /* 0x000fe20000100800 */
[----:B------:R-:W-:Y:S01]  /*1d10*/  LEA R7, R17, 0xc100, 0x1 ;  /* 0x0000c10011077811 */ /* 0x000fe200078e08ff */
[----:B------:R-:W-:Y:S01]  /*1d20*/  IMAD.IADD R0, R11, 0x1, R6 ;  /* 0x000000010b007824 */ /* 0x000fe200078e0206 */
[----:B------:R-:W-:-:S02]  /*1d30*/  SHF.R.S32.HI R8, RZ, 0x1f, R25 ;  /* 0x0000001fff087819 */ /* 0x000fc40000011419 */
[----:B------:R-:W-:Y:S01]  /*1d40*/  SHF.R.S32.HI R8, RZ, 0x1f, R22 ;  /* 0x0000001fff087819 */ /* 0x000fe20000011416 */
[----:B------:R1:W-:Y:S01]  /*1d50*/  STL [R1+0x48], R7 ;  /* 0x0000480701007387 */ /* 0x0003e20000100800 */
[----:B------:R-:W-:Y:S02]  /*1d60*/  SHF.R.S32.HI R8, RZ, 0x1f, R19 ;  /* 0x0000001fff087819 */ /* 0x000fe40000011413 */
[----:B------:R-:W-:Y:S02]  /*1d70*/  SHF.R.S32.HI R8, RZ, 0x1f, R12 ;  /* 0x0000001fff087819 */ /* 0x000fe4000001140c */
[----:B------:R-:W-:Y:S02]  /*1d80*/  LEA R12, R16, 0xc100, 0x1 ;  /* 0x0000c100100c7811 */ /* 0x000fe400078e08ff */
[----:B------:R-:W-:Y:S02]  /*1d90*/  LEA R8, R10, 0xc100, 0x1 ;  /* 0x0000c1000a087811 */ /* 0x000fe400078e08ff */
        /* <DEDUP_REMOVED lines=9> */
[----:B-1----:R-:W-:Y:S02]  /*1e30*/  LEA R7, R13, 0xc100, 0x1 ;  /* 0x0000c1000d077811 */ /* 0x002fe400078e08ff */
[----:B------:R-:W-:Y:S02]  /*1e40*/  SHF.R.S32.HI R235, RZ, 0x1f, R213 ;  /* 0x0000001fffeb7819 */ /* 0x000fe400000114d5 */
[----:B------:R-:W-:Y:S01]  /*1e50*/  SHF.R.S32.HI R234, RZ, 0x1f, R212 ;  /* 0x0000001fffea7819 */ /* 0x000fe200000114d4 */
[----:B------:R1:W-:Y:S01]  /*1e60*/  STL [R1+0x40], R7 ;  /* 0x0000400701007387 */ /* 0x0003e20000100800 */
[----:B------:R-:W-:Y:S02]  /*1e70*/  SHF.R.S32.HI R229, RZ, 0x1f, R211 ;  /* 0x0000001fffe57819 */ /* 0x000fe400000114d3 */
[----:B------:R-:W-:Y:S01]  /*1e80*/  SHF.R.S32.HI R219, RZ, 0x1f, R205 ;  /* 0x0000001fffdb7819 */ /* 0x000fe200000114cd */
[----:B------:R2:W-:Y:S01]  /*1e90*/  STL [R1+0x3c], R8 ;  /* 0x00003c0801007387 */ /* 0x0005e20000100800 */
[----:B------:R-:W-:-:S02]  /*1ea0*/  SHF.R.S32.HI R218, RZ, 0x1f, R206 ;  /* 0x0000001fffda7819 */ /* 0x000fc400000114ce */
[----:B------:R-:W-:Y:S01]  /*1eb0*/  SHF.R.S32.HI R35, RZ, 0x1f, R35 ;  /* 0x0000001fff237819 */ /* 0x000fe20000011423 */
[----:B------:R3:W-:Y:S01]  /*1ec0*/  STL [R1+0x20], R0 ;  /* 0x0000200001007387 */ /* 0x0007e20000100800 */
[----:B------:R-:W-:Y:S02]  /*1ed0*/  SHF.R.S32.HI R32, RZ, 0x1f, R32 ;  /* 0x0000001fff207819 */ /* 0x000fe40000011420 */
[----:B------:R-:W-:Y:S02]  /*1ee0*/  SHF.R.S32.HI R29, RZ, 0x1f, R29 ;  /* 0x0000001fff1d7819 */ /* 0x000fe4000001141d */
[----:B------:R-:W-:Y:S02]  /*1ef0*/  SHF.R.S32.HI R26, RZ, 0x1f, R26 ;  /* 0x0000001fff1a7819 */ /* 0x000fe4000001141a */
[----:B------:R-:W-:Y:S02]  /*1f00*/  SHF.R.S32.HI R23, RZ, 0x1f, R23 ;  /* 0x0000001fff177819 */ /* 0x000fe40000011417 */
[----:B------:R-:W-:-:S02]  /*1f10*/  SHF.R.S32.HI R20, RZ, 0x1f, R20 ;  /* 0x0000001fff147819 */ /* 0x000fc40000011414 */
[----:B------:R-:W-:Y:S02]  /*1f20*/  SHF.R.S32.HI R14, RZ, 0x1f, R14 ;  /* 0x0000001fff0e7819 */ /* 0x000fe4000001140e */
[C---:B------:R-:W-:Y:S02]  /*1f30*/  IADD3 R192, R181.reuse, 0x800, RZ ;  /* 0x00000800b5c07810 */ /* 0x040fe40007ffe0ff */
[----:B------:R-:W-:Y:S02]  /*1f40*/  IADD3 R191, R181, 0x1000, RZ ;  /* 0x00001000b5bf7810 */ /* 0x000fe40007ffe0ff */
[C---:B-1----:R-:W-:Y:S02]  /*1f50*/  IADD3 R7, R11.reuse, -0x10, RZ ;  /* 0xfffffff00b077810 */ /* 0x042fe40007ffe0ff */
[C---:B------:R-:W-:Y:S01]  /*1f60*/  @P0 IADD3 R7, R11.reuse, 0x10, RZ ;  /* 0x000000100b070810 */ /* 0x040fe20007ffe0ff */
[----:B--2---:R-:W-:Y:S01]  /*1f70*/  IMAD.IADD R8, R11, 0x1, R9 ;  /* 0x000000010b087824 */ /* 0x004fe200078e0209 */
[----:B------:R-:W-:-:S03]  /*1f80*/  IADD3 R190, R181, 0x1800, RZ ;  /* 0x00001800b5be7810 */ /* 0x000fc60007ffe0ff */
[C---:B------:R-:W-:Y:S01]  /*1f90*/  IMAD.IADD R3, R6.reuse, 0x1, R7 ;  /* 0x0000000106037824 */ /* 0x040fe200078e0207 */
[C---:B------:R-:W-:Y:S01]  /*1fa0*/  IADD3 R189, R181.reuse, 0x2000, RZ ;  /* 0x00002000b5bd7810 */ /* 0x040fe20007ffe0ff */
[----:B---3--:R-:W-:Y:S01]  /*1fb0*/  IMAD.IADD R0, R6, 0x1, R8 ;  /* 0x0000000106007824 */ /* 0x008fe200078e0208 */
[----:B------:R-:W-:Y:S01]  /*1fc0*/  STL [R1+0x10], R8 ;  /* 0x0000100801007387 */ /* 0x000fe20000100800 */
[C---:B------:R-:W-:Y:S02]  /*1fd0*/  IADD3 R188, R181.reuse, 0x2800, RZ ;  /* 0x00002800b5bc7810 */ /* 0x040fe40007ffe0ff */
[C---:B------:R-:W-:Y:S01]  /*1fe0*/  IADD3 R187, R181.reuse, 0x3000, RZ ;  /* 0x00003000b5bb7810 */ /* 0x040fe20007ffe0ff */
[----:B------:R1:W-:Y:S01]  /*1ff0*/  STL [R1+0x1c], R0 ;  /* 0x00001c0001007387 */ /* 0x0003e20000100800 */
[C---:B------:R-:W-:Y:S02]  /*2000*/  IADD3 R186, R181.reuse, 0x3800, RZ ;  /* 0x00003800b5ba7810 */ /* 0x040fe40007ffe0ff */
[C---:B------:R-:W-:Y:S01]  /*2010*/  IADD3 R185, R181.reuse, 0x4000, RZ ;  /* 0x00004000b5b97810 */ /* 0x040fe20007ffe0ff */
[----:B------:R-:W-:Y:S01]  /*2020*/  STL [R1+0x8], R7 ;  /* 0x0000080701007387 */ /* 0x000fe20000100800 */
[----:B------:R-:W-:-:S02]  /*2030*/  IADD3 R184, R181, 0x4800, RZ ;  /* 0x00004800b5b87810 */ /* 0x000fc40007ffe0ff */
[C---:B------:R-:W-:Y:S02]  /*2040*/  IADD3 R183, R181.reuse, 0x5000, RZ ;  /* 0x00005000b5b77810 */ /* 0x040fe40007ffe0ff */
[----:B------:R-:W-:Y:S01]  /*2050*/  IADD3 R182, R181, 0x5800, RZ ;  /* 0x00005800b5b67810 */ /* 0x000fe20007ffe0ff */
[----:B-1----:R-:W-:-:S05]  /*2060*/  IMAD.IADD R0, R9, 0x1, R7 ;  /* 0x0000000109007824 */ /* 0x002fca00078e0207 */
[----:B------:R1:W-:Y:S04]  /*2070*/  STL [R1+0xc], R0 ;  /* 0x00000c0001007387 */ /* 0x0003e80000100800 */
[----:B------:R2:W-:Y:S01]  /*2080*/  STL [R1+0x18], R3 ;  /* 0x0000180301007387 */ /* 0x0005e20000100800 */
[----:B-1----:R-:W-:-:S05]  /*2090*/  IMAD.IADD R0, R6, 0x1, R0 ;  /* 0x0000000106007824 */ /* 0x002fca00078e0200 */
[----:B------:R2:W-:Y:S02]  /*20a0*/  STL [R1+0x14], R0 ;  /* 0x0000140001007387 */ /* 0x0005e40000100800 */
.L_x_1473:
[----:B------:R-:W-:-:S04]  /*20b0*/  IMAD.MOV.U32 R2, RZ, RZ, 0x4 ;  /* 0x00000004ff027424 */ /* 0x000fc800078e00ff */
[----:B--2---:R-:W-:-:S05]  /*20c0*/  IMAD.WIDE R2, R247, R2, c[0x0][0x588] ;  /* 0x00016200f7027625 */ /* 0x004fca00078e0202 */
        /* <DEDUP_REMOVED lines=12> */
[----:B------:R-:W-:Y:S01]  /*2190*/  IMAD.MOV.U32 R129, RZ, RZ, RZ ;  /* 0x000000ffff817224 */ /* 0x000fe200078e00ff */
[----:B------:R-:W-:Y:S01]  /*21a0*/  CS2R R12, SRZ ;  /* 0x00000000000c7805 */ /* 0x000fe2000001ff00 */
        /* <DEDUP_REMOVED lines=25> */
.L_x_1295:
[----:B------:R-:W-:-:S04]  /*2340*/  ISETP.NE.U32.AND P0, PT, RZ, c[0x0][0x368], PT ;  /* 0x0000da00ff007a0c */ /* 0x000fc80003f05070 */
[----:B------:R-:W-:-:S13]  /*2350*/  ISETP.NE.AND.EX P0, PT, RZ, c[0x0][0x36c], PT, P0 ;  /* 0x0000db00ff007a0c */ /* 0x000fda0003f05300 */
[----:B------:R-:W-:Y:S05]  /*2360*/  @!P0 BRA `(.L_x_1296) ;  /* 0x0000004000008947 */ /* 0x000fea0003800000 */
[----:B---3--:R-:W-:-:S04]  /*2370*/  IADD3 R4, P0, R249, c[0x0][0x368], RZ ;  /* 0x0000da00f9047a10 */ /* 0x008fc80007f1e0ff */
[----:B------:R-:W-:-:S05]  /*2380*/  IADD3.X R5, R250, c[0x0][0x36c], RZ, P0, !PT ;  /* 0x0000db00fa057a10 */ /* 0x000fca00007fe4ff */
[----:B------:R1:W5:Y:S01]  /*2390*/  LDG.E R8, [R4.64] ;  /* 0x0000000804087981 */ /* 0x000362000c1e1900 */
[----:B------:R-:W-:Y:S05]  /*23a0*/  BRA `(.L_x_1297) ;  /* 0x0000005000007947 */ /* 0x000fea0003800000 */
.L_x_1296:
[----:B------:R-:W-:Y:S01]  /*23b0*/  MOV R8, UR6 ;  /* 0x0000000600087c02 */ /* 0x000fe20008000f00 */
[----:B------:R-:W-:Y:S05]  /*23c0*/  @!P5 BRA `(.L_x_1297) ;  /* 0x000000300000d947 */ /* 0x000fea0003800000 */
[----:B---3--:R-:W2:Y:S04]  /*23d0*/  LDG.E R6, [R4.64] ;  /* 0x0000000804067981 */ /* 0x008ea8000c1e1900 */
[----:B------:R-:W2:Y:S02]  /*23e0*/  LDG.E R0, [R4.64+0x4] ;  /* 0x0000040804007981 */ /* 0x000ea4000c1e1900 */
[----:B--2---:R-:W-:Y:S02]  /*23f0*/  IADD3 R8, -R6, R0, RZ ;  /* 0x0000000006087210 */ /* 0x004fe40007ffe1ff */
.L_x_1297:
[----:B-1-3--:R1:W2:Y:S04]  /*2400*/  @P6 LDG.E R5, [R2.64] ;  /* 0x0000000802056981 */ /* 0x00a2a8000c1e1900 */
[----:B------:R1:W2:Y:S01]  /*2410*/  @P6 LDG.E R4, [R2.64+0x4] ;  /* 0x0000040802046981 */ /* 0x0002a2000c1e1900 */
[----:B------:R-:W-:Y:S01]  /*2420*/  ISETP.NE.U32.AND P0, PT, RZ, c[0x0][0x378], PT ;  /* 0x0000de00ff007a0c */ /* 0x000fe20003f05070 */
[----:B-----5:R-:W-:-:S03]  /*2430*/  IMAD.MOV.U32 R128, RZ, RZ, R8 ;  /* 0x000000ffff807224 */ /* 0x020fc600078e0008 */
[----:B------:R-:W-:Y:S01]  /*2440*/  ISETP.NE.AND.EX P1, PT, RZ, c[0x0][0x37c], PT, P0 ;  /* 0x0000df00ff007a0c */ /* 0x000fe20003f25300 */
[----:B------:R-:W-:Y:S02]  /*2450*/  IMAD.MOV.U32 R0, RZ, RZ, c[0x0][0x2c4] ;  /* 0x0000b100ff007624 */ /* 0x000fe400078e00ff */
[----:B------:R-:W-:-:S03]  /*2460*/  IMAD.SHL.U32 R239, R245, 0x80, RZ ;  /* 0x00000080f5ef7824 */ /* 0x000fc600078e00ff */
[----:B------:R-:W-:Y:S01]  /*2470*/  ISETP.NE.AND P2, PT, R0, 0x1, PT ;  /* 0x000000010000780c */ /* 0x000fe20003f45270 */
[----:B------:R-:W-:Y:S01]  /*2480*/  IMAD.MOV.U32 R59, RZ, RZ, c[0x0][0x228] ;  /* 0x00008a00ff3b7624 */ /* 0x000fe200078e00ff */
[----:B------:R-:W-:Y:S01]  /*2490*/  IADD3 R0, R239, 0x7f, RZ ;  /* 0x0000007fef007810 */ /* 0x000fe20007ffe0ff */
[----:B------:R-:W-:-:S04]  /*24a0*/  IMAD.IADD R7, R8, 0x1, -R238 ;  /* 0x0000000108077824 */ /* 0x000fc800078e0aee */
[----:B-1----:R-:W-:-:S04]  /*24b0*/  @P1 IADD3 R2, P0, R249, c[0x0][0x378], RZ ;  /* 0x0000de00f9021a10 */ /* 0x002fc80007f1e0ff */
[----:B------:R-:W-:-:S05]  /*24c0*/  @P1 IADD3.X R3, R250, c[0x0][0x37c], RZ, P0, !PT ;  /* 0x0000df00fa031a10 */ /* 0x000fca00007fe4ff */
[----:B------:R1:W5:Y:S01]  /*24d0*/  @P1 LDG.E R128, [R2.64] ;  /* 0x0000000802801981 */ /* 0x000362000c1e1900 */
[----:B------:R-:W-:Y:S01]  /*24e0*/  LOP3.LUT R9, R246, 0xff0000, RZ, 0xc0, !PT ;  /* 0x00ff0000f6097812 */ /* 0x000fe200078ec0ff */
[----:B------:R-:W-:Y:S01]  /*24f0*/  BSSY B0, `(.L_x_1298) ;  /* 0x0000038000007945 */ /* 0x000fe20003800000 */
[----:B------:R-:W-:-:S04]  /*2500*/  LOP3.LUT R217, R217, 0xffffffdf, RZ, 0xc0, !PT ;  /* 0xffffffdfd9d97812 */ /* 0x000fc800078ec0ff */
[----:B------:R-:W-:Y:S01]  /*2510*/  @P2 LOP3.LUT R217, R217, 0x20, RZ, 0xfc, !PT ;  /* 0x00000020d9d92812 */ /* 0x000fe200078efcff */
[----:B-1----:R-:W-:Y:S01]  /*2520*/  @P2 IMAD.HI.U32 R2, R0, c[0x0][0x2c8], RZ ;  /* 0x0000b20000022a27 */ /* 0x002fe200078e00ff */
[----:B------:R-:W-:-:S04]  /*2530*/  LOP3.LUT R3, R246, 0xff000000, RZ, 0xc0, !PT ;  /* 0xff000000f6037812 */ /* 0x000fc800078ec0ff */
[----:B------:R-:W-:Y:S02]  /*2540*/  @P2 SHF.R.U32.HI R0, RZ, c[0x0][0x2cc], R2 ;  /* 0x0000b300ff002a19 */ /* 0x000fe40000011602 */
[----:B------:R-:W-:Y:S01]  /*2550*/  SHF.R.U32.HI R6, RZ, 0x8, R3 ;  /* 0x00000008ff067819 */ /* 0x000fe20000011603 */
[----:B--2---:R-:W-:-:S04]  /*2560*/  @P6 IMAD.IADD R59, R4, 0x1, -R5 ;  /* 0x00000001043b6824 */ /* 0x004fc800078e0a05 */
[----:B------:R-:W-:-:S05]  /*2570*/  IMAD.IADD R240, R7, 0x1, R59 ;  /* 0x0000000107f07824 */ /* 0x000fca00078e023b */
[C---:B------:R-:W-:Y:S02]  /*2580*/  IADD3 R114, R240.reuse, 0x40, -R241 ;  /* 0x00000040f0727810 */ /* 0x040fe40007ffe8f1 */
[----:B------:R-:W-:-:S03]  /*2590*/  IADD3 R2, R240, 0x3f, RZ ;  /* 0x0000003ff0027810 */ /* 0x000fc60007ffe0ff */
[----:B------:R-:W-:Y:S01]  /*25a0*/  IMAD.IADD R0, R114, 0x1, R0 ;  /* 0x0000000172007824 */ /* 0x000fe200078e0200 */
[----:B------:R-:W-:-:S04]  /*25b0*/  SHF.R.S32.HI R4, RZ, 0x1f, R2 ;  /* 0x0000001fff047819 */ /* 0x000fc80000011402 */
[----:B------:R-:W-:Y:S02]  /*25c0*/  SHF.R.S32.HI R5, RZ, 0x1f, R0 ;  /* 0x0000001fff057819 */ /* 0x000fe40000011400 */
[----:B------:R-:W-:Y:S02]  /*25d0*/  LEA.HI R3, R4, R2, RZ, 0x6 ;  /* 0x0000000204037211 */ /* 0x000fe400078f30ff */
[----:B------:R-:W-:Y:S02]  /*25e0*/  LEA.HI R2, R9, R6, RZ, 0x10 ;  /* 0x0000000609027211 */ /* 0x000fe400078f80ff */
[----:B------:R-:W-:Y:S02]  /*25f0*/  LEA.HI R0, R5, R0, RZ, 0x6 ;  /* 0x0000000005007211 */ /* 0x000fe400078f30ff */
[----:B------:R-:W-:Y:S02]  /*2600*/  LOP3.LUT R14, R2, 0xff, RZ, 0xc0, !PT ;  /* 0x000000ff020e7812 */ /* 0x000fe400078ec0ff */
[----:B------:R-:W-:-:S02]  /*2610*/  SHF.R.S32.HI R113, RZ, 0x6, R3 ;  /* 0x00000006ff717819 */ /* 0x000fc40000011403 */
[----:B------:R-:W-:Y:S01]  /*2620*/  SHF.R.S32.HI R0, RZ, 0x6, R0 ;  /* 0x00000006ff007819 */ /* 0x000fe20000011400 */
[----:B------:R1:W-:Y:S01]  /*2630*/  STL [R1], R14 ;  /* 0x0000000e01007387 */ /* 0x0003e20000100800 */
[----:B------:R-:W-:Y:S02]  /*2640*/  SHF.R.U32.HI R245, RZ, 0x10, R2 ;  /* 0x00000010fff57819 */ /* 0x000fe40000011602 */
[----:B------:R-:W-:Y:S01]  /*2650*/  IMNMX R6, R113, R0, PT ;  /* 0x0000000071067217 */ /* 0x000fe20003800200 */
[----:B------:R-:W-:Y:S01]  /*2660*/  IMAD.MOV.U32 R0, RZ, RZ, RZ ;  /* 0x000000ffff007224 */ /* 0x000fe200078e00ff */
[C---:B------:R-:W-:Y:S02]  /*2670*/  ISETP.NE.AND P1, PT, R245.reuse, RZ, PT ;  /* 0x000000fff500720c */ /* 0x040fe40003f25270 */
[----:B------:R-:W-:Y:S02]  /*2680*/  ISETP.GE.AND P0, PT, R6, 0x1, PT ;  /* 0x000000010600780c */ /* 0x000fe40003f06270 */
[----:B------:R-:W-:-:S11]  /*2690*/  SEL R111, R245, c[0x0][0x338], P1 ;  /* 0x0000ce00f56f7a07 */ /* 0x000fd60000800000 */
[----:B------:R-:W-:Y:S05]  /*26a0*/  @!P0 BRA `(.L_x_1299) ;  /* 0x000001c000008947 */ /* 0x000fea0003800000 */
[----:B------:R-:W-:Y:S01]  /*26b0*/  IABS R2, R111 ;  /* 0x0000006f00027213 */ /* 0x000fe20000000000 */
[----:B------:R-:W-:Y:S01]  /*26c0*/  IMAD.MOV.U32 R4, RZ, RZ, RZ ;  /* 0x000000ffff047224 */ /* 0x000fe200078e00ff */
[----:B------:R-:W-:Y:S02]  /*26d0*/  IADD3 R9, R111, -0x1, R6 ;  /* 0xffffffff6f097810 */ /* 0x000fe40007ffe006 */
[----:B------:R-:W2:Y:S02]  /*26e0*/  I2F.RP R0, R2 ;  /* 0x0000000200007306 */ /* 0x000ea40000209400 */
[----:B------:R-:W-:-:S06]  /*26f0*/  IABS R11, R9 ;  /* 0x00000009000b7213 */ /* 0x000fcc0000000000 */
[----:B--2---:R-:W2:Y:S02]  /*2700*/  MUFU.RCP R0, R0 ;  /* 0x0000000000007308 */ /* 0x004ea40000001000 */
[----:B--2---:R-:W-:-:S06]  /*2710*/  IADD3 R0, R0, 0xffffffe, RZ ;  /* 0x0ffffffe00007810 */ /* 0x004fcc0007ffe0ff */
[----:B------:R-:W2:Y:S02]  /*2720*/  F2I.FTZ.U32.TRUNC.NTZ R5, R0 ;  /* 0x0000000000057305 */ /* 0x000ea4000021f000 */
[----:B--2---:R-:W-:-:S04]  /*2730*/  IMAD.MOV R0, RZ, RZ, -R5 ;  /* 0x000000ffff007224 */ /* 0x004fc800078e0a05 */
        /* <DEDUP_REMOVED lines=19> */
.L_x_1299:
[----:B------:R-:W-:Y:S05]  /*2870*/  BSYNC B0 ;  /* 0x0000000000007941 */ /* 0x000fea0003800000 */
.L_x_1298:
        /* <DEDUP_REMOVED lines=16> */
[----:B------:R-:W2:Y:S01]  /*2980*/  S2R R4, SR_TID.X ;  /* 0x0000000000047919 */ /* 0x000ea20000002100 */
[----:B------:R-:W-:Y:S01]  /*2990*/  SHF.R.S32.HI R2, RZ, 0x1f, R12 ;  /* 0x0000001fff027819 */ /* 0x000fe2000001140c */
[----:B------:R-:W-:Y:S01]  /*29a0*/  IMAD.MOV.U32 R5, RZ, RZ, c[0x0][0x238] ;  /* 0x00008e00ff057624 */ /* 0x000fe200078e00ff */
[----:B------:R-:W-:Y:S01]  /*29b0*/  LOP3.LUT R23, R246, 0xffff, RZ, 0xc0, !PT ;  /* 0x0000fffff6177812 */ /* 0x000fe200078ec0ff */
[----:B------:R-:W-:Y:S01]  /*29c0*/  IMAD.MOV.U32 R116, RZ, RZ, 0x6 ;  /* 0x00000006ff747424 */ /* 0x000fe200078e00ff */
[----:B------:R-:W-:Y:S01]  /*29d0*/  IADD3 R52, R0, -0x1, RZ ;  /* 0xffffffff00347810 */ /* 0x000fe20007ffe0ff */
[C---:B------:R-:W-:Y:S01]  /*29e0*/  IMAD.SHL.U32 R119, R5.reuse, 0x40, RZ ;  /* 0x0000004005777824 */ /* 0x040fe200078e00ff */
[----:B------:R-:W-:Y:S01]  /*29f0*/  SEL R9, R252, RZ, !P6 ;  /* 0x000000fffc097207 */ /* 0x000fe20007000000 */
[----:B------:R-:W-:Y:S01]  /*2a00*/  IMAD.MOV.U32 R117, RZ, RZ, 0x5 ;  /* 0x00000005ff757424 */ /* 0x000fe200078e00ff */
[C---:B------:R-:W-:Y:S01]  /*2a10*/  SHF.L.U64.HI R118, R5.reuse, R116, c[0x0][0x23c] ;  /* 0x00008f0005767619 */ /* 0x040fe20000010274 */
[----:B------:R-:W-:Y:S01]  /*2a20*/  IMAD.SHL.U32 R122, R5, 0x20, RZ ;  /* 0x00000020057a7824 */ /* 0x000fe200078e00ff */
[----:B------:R-:W-:-:S02]  /*2a30*/  ISETP.NE.U32.AND P2, PT, RZ, c[0x0][0x340], PT ;  /* 0x0000d000ff007a0c */ /* 0x000fc40003f45070 */
[----:B------:R-:W-:Y:S02]  /*2a40*/  SHF.L.U64.HI R117, R5, R117, c[0x0][0x23c] ;  /* 0x00008f0005757619 */ /* 0x000fe40000010275 */
[----:B------:R-:W-:Y:S02]  /*2a50*/  ISETP.NE.AND.EX P4, PT, RZ, c[0x0][0x344], PT, P2 ;  /* 0x0000d100ff007a0c */ /* 0x000fe40003f85320 */
[----:B------:R-:W-:Y:S02]  /*2a60*/  ISETP.GE.AND P5, PT, R205, c[0x0][0x1d4], PT ;  /* 0x00007500cd007a0c */ /* 0x000fe40003fa6270 */
[----:B------:R-:W-:Y:S02]  /*2a70*/  P2R R11, PR, RZ, 0x10 ;  /* 0x00000010ff0b7803 */ /* 0x000fe40000000000 */
[----:B--2---:R-:W-:-:S04]  /*2a80*/  SHF.R.S32.HI R10, RZ, 0x1f, R4 ;  /* 0x0000001fff0a7819 */ /* 0x004fc80000011404 */
[----:B------:R-:W-:-:S04]  /*2a90*/  LEA.HI R10, R10, R4, RZ, 0x3 ;  /* 0x000000040a0a7211 */ /* 0x000fc800078f18ff */
[----:B------:R-:W-:-:S04]  /*2aa0*/  SHF.R.S32.HI R10, RZ, 0x3, R10 ;  /* 0x00000003ff0a7819 */ /* 0x000fc8000001140a */
[----:B------:R-:W-:Y:S01]  /*2ab0*/  IADD3 R60, P0, R10, R12, RZ ;  /* 0x0000000c0a3c7210 */ /* 0x000fe20007f1e0ff */
[----:B------:R-:W-:-:S03]  /*2ac0*/  IMAD.IADD R108, R59, 0x1, -R10 ;  /* 0x000000013b6c7824 */ /* 0x000fc600078e0a0a */
[----:B------:R-:W-:Y:S01]  /*2ad0*/  LEA.HI.X.SX32 R61, R10, R2, 0x1, P0 ;  /* 0x000000020a3d7211 */ /* 0x000fe200000f0eff */
[----:B------:R-:W-:Y:S01]  /*2ae0*/  IMAD.WIDE.U32 R2, R60, c[0x0][0x238], R202 ;  /* 0x00008e003c027a25 */ /* 0x000fe200078e00ca */
[----:B------:R-:W-:Y:S02]  /*2af0*/  SEL R10, R251, RZ, !P6 ;  /* 0x000000fffb0a7207 */ /* 0x000fe40007000000 */
[----:B------:R-:W-:Y:S01]  /*2b00*/  ISETP.GE.AND P6, PT, R202, c[0x0][0x1d4], PT ;  /* 0x00007500ca007a0c */ /* 0x000fe20003fc6270 */
[----:B------:R-:W-:Y:S02]  /*2b10*/  IMAD R4, R61, c[0x0][0x238], RZ ;  /* 0x00008e003d047a24 */ /* 0x000fe400078e02ff */
[----:B------:R-:W-:Y:S02]  /*2b20*/  IMAD R0, R52, -0x40, R108 ;  /* 0xffffffc034007824 */ /* 0x000fe400078e026c */
[----:B------:R-:W-:-:S03]  /*2b30*/  IMAD R4, R60, c[0x0][0x23c], R4 ;  /* 0x00008f003c047a24 */ /* 0x000fc600078e0204 */
[C---:B------:R-:W-:Y:S01]  /*2b40*/  ISETP.GT.AND P0, PT, R0.reuse, 0x20, PT ;  /* 0x000000200000780c */ /* 0x040fe20003f04270 */
[----:B------:R-:W-:Y:S01]  /*2b50*/  IMAD.IADD R3, R3, 0x1, R4 ;  /* 0x0000000103037824 */ /* 0x000fe200078e0204 */
[----:B------:R-:W-:Y:S01]  /*2b60*/  ISETP.GE.AND P1, PT, R0, 0x1, PT ;  /* 0x000000010000780c */ /* 0x000fe20003f26270 */
[----:B------:R-:W-:Y:S02]  /*2b70*/  IMAD R4, R9, c[0x0][0x248], RZ ;  /* 0x0000920009047a24 */ /* 0x000fe400078e02ff */
[----:B------:R-:W-:-:S04]  /*2b80*/  IMAD.WIDE.U32 R2, R23, c[0x0][0x240], R2 ;  /* 0x0000900017027a25 */ /* 0x000fc800078e0002 */
[----:B------:R-:W-:Y:S02]  /*2b90*/  IMAD R3, R23, c[0x0][0x244], R3 ;  /* 0x0000910017037a24 */ /* 0x000fe400078e0203 */
[C---:B------:R-:W-:Y:S02]  /*2ba0*/  IMAD R4, R10.reuse, c[0x0][0x24c], R4 ;  /* 0x000093000a047a24 */ /* 0x040fe400078e0204 */
[----:B------:R-:W-:Y:S01]  /*2bb0*/  IMAD.WIDE.U32 R70, R10, c[0x0][0x248], R2 ;  /* 0x000092000a467a25 */ /* 0x000fe200078e0002 */
[----:B------:R-:W-:-:S03]  /*2bc0*/  SHF.R.S32.HI R3, RZ, 0x1f, R52 ;  /* 0x0000001fff037819 */ /* 0x000fc60000011434 */
[----:B------:R-:W-:Y:S02]  /*2bd0*/  IMAD.IADD R69, R71, 0x1, R4 ;  /* 0x0000000147457824 */ /* 0x000fe400078e0204 */
[----:B------:R-:W-:Y:S02]  /*2be0*/  IMAD.MOV.U32 R68, RZ, RZ, R70 ;  /* 0x000000ffff447224 */ /* 0x000fe400078e0046 */
[----:B------:R-:W-:Y:S02]  /*2bf0*/  IMAD R2, R118, R52, RZ ;  /* 0x0000003476027224 */ /* 0x000fe400078e02ff */
[----:B------:R-:W-:-:S04]  /*2c00*/  IMAD.WIDE.U32 R6, R52, R119, R68 ;  /* 0x0000007734067225 */ /* 0x000fc800078e0044 */
[----:B------:R-:W-:Y:S01]  /*2c10*/  IMAD R0, R3, R119, R2 ;  /* 0x0000007703007224 */ /* 0x000fe200078e0202 */
[----:B------:R-:W-:Y:S02]  /*2c20*/  @P0 IADD3 R3, P2, R122, R6, RZ ;  /* 0x000000067a030210 */ /* 0x000fe40007f5e0ff */
[----:B------:R-:W-:Y:S01]  /*2c30*/  @P1 LEA R4, P3, R6, c[0x0][0x220], 0x1 ;  /* 0x0000880006041a11 */ /* 0x000fe200078608ff */
[----:B------:R-:W-:-:S04]  /*2c40*/  IMAD.IADD R0, R7, 0x1, R0 ;  /* 0x0000000107007824 */ /* 0x000fc800078e0200 */
[----:B------:R-:W-:Y:S01]  /*2c50*/  @P0 IMAD.X R7, R0, 0x1, R117, P2 ;  /* 0x0000000100070824 */ /* 0x000fe200010e0675 */
[----:B------:R-:W-:Y:S02]  /*2c60*/  @P0 LEA R2, P2, R3, c[0x0][0x220], 0x1 ;  /* 0x0000880003020a11 */ /* 0x000fe400078408ff */
[----:B------:R-:W-:Y:S02]  /*2c70*/  @P1 LEA.HI.X R5, R6, c[0x0][0x224], R0, 0x1, P3 ;  /* 0x0000890006051a11 */ /* 0x000fe400018f0c00 */
[----:B------:R-:W-:Y:S02]  /*2c80*/  @P4 IADD3 R6, P3, R249, c[0x0][0x340], RZ ;  /* 0x0000d000f9064a10 */ /* 0x000fe40007f7e0ff */
[----:B------:R-:W-:Y:S01]  /*2c90*/  @P0 LEA.HI.X R3, R3, c[0x0][0x224], R7, 0x1, P2 ;  /* 0x0000890003030a11 */ /* 0x000fe200010f0c07 */
[----:B------:R-:W-:Y:S01]  /*2ca0*/  @!PT LDS RZ, [RZ] ;  /* 0x00000000fffff984 */ /* 0x000fe20000000800 */
[----:B------:R-:W-:Y:S01]  /*2cb0*/  @!PT LDS RZ, [RZ] ;  /* 0x00000000fffff984 */ /* 0x000fe20000000800 */
[----:B------:R-:W-:Y:S01]  /*2cc0*/  @!PT LDS RZ, [RZ] ;  /* 0x00000000fffff984 */ /* 0x000fe20000000800 */
[----:B------:R2:W-:Y:S01]  /*2cd0*/  @P1 LDGSTS.E.BYPASS.LTC128B.128 [R193+0x6100], [R4.64], !P6 ;  /* 0x0610000004c11fae */ /* 0x0005e2000f101d48 */
[----:B------:R-:W-:Y:S02]  /*2ce0*/  @P4 IADD3.X R7, R250, c[0x0][0x344], RZ, P3, !PT ;  /* 0x0000d100fa074a10 */ /* 0x000fe40001ffe4ff */
[----:B------:R-:W-:Y:S01]  /*2cf0*/  ISETP.NE.AND P3, PT, R11, RZ, PT ;  /* 0x000000ff0b00720c */ /* 0x000fe20003f65270 */
[----:B------:R2:W-:Y:S01]  /*2d00*/  @P1 LDGSTS.E.BYPASS.LTC128B.128 [R193+0x8100], [R4.64+0x80], !P5 ;  /* 0x0810008004c11fae */ /* 0x0005e2000e901d48 */
[----:B------:R-:W-:-:S11]  /*2d10*/  ISETP.GE.AND P4, PT, R206, c[0x0][0x1d4], PT ;  /* 0x00007500ce007a0c */ /* 0x000fd60003f86270 */
[----:B------:R-:W3:Y:S01]  /*2d20*/  @P3 LDG.E R0, [R6.64] ;  /* 0x0000000806003981 */ /* 0x000ee2000c1e1900 */
[----:B------:R-:W-:-:S03]  /*2d30*/  ISETP.GE.AND P2, PT, R102, c[0x0][0x27c], PT ;  /* 0x00009f0066007a0c */ /* 0x000fc60003f46270 */
[----:B------:R2:W-:Y:S01]  /*2d40*/  @P1 LDGSTS.E.BYPASS.LTC128B.128 [R193+0xa100], [R4.64+0x100], !P4 ;  /* 0x0a10010004c11fae */ /* 0x0005e2000e101d48 */
[----:B------:R-:W-:Y:S01]  /*2d50*/  IMAD.MOV.U32 R112, RZ, RZ, c[0x0][0x27c] ;  /* 0x00009f00ff707624 */ /* 0x000fe200078e00ff */
[----:B------:R-:W-:Y:S02]  /*2d60*/  LOP3.LUT R217, R217, 0xfffffffd, RZ, 0xc0, !PT ;  /* 0xfffffffdd9d97812 */ /* 0x000fe400078ec0ff */
[----:B------:R2:W-:Y:S04]  /*2d70*/  @P0 LDGSTS.E.BYPASS.LTC128B.128 [R193+0x7100], [R2.64], !P6 ;  /* 0x0710000002c10fae */ /* 0x0005e8000f101d48 */
[----:B------:R2:W-:Y:S04]  /*2d80*/  @P0 LDGSTS.E.BYPASS.LTC128B.128 [R193+0x9100], [R2.64+0x80], !P5 ;  /* 0x0910008002c10fae */ /* 0x0005e8000e901d48 */
[----:B------:R2:W-:Y:S01]  /*2d90*/  @P0 LDGSTS.E.BYPASS.LTC128B.128 [R193+0xb100], [R2.64+0x100], !P4 ;  /* 0x0b10010002c10fae */ /* 0x0005e2000e101d48 */
[----:B------:R-:W-:-:S03]  /*2da0*/  SHF.R.S32.HI R141, RZ, 0x1f, R140 ;  /* 0x0000001fff8d7819 */ /* 0x000fc6000001148c */
[----:B------:R-:W0:Y:S01]  /*2db0*/  LDGDEPBAR ;  /* 0x00000000000079af */ /* 0x000e220000000000 */
[----:B------:R-:W-:Y:S01]  /*2dc0*/  WARPSYNC 0xffffffff ;  /* 0xffffffff00007948 */ /* 0x000fe20003800000 */
[----:B------:R-:W-:Y:S01]  /*2dd0*/  SHF.R.S32.HI R11, RZ, 0x1f, R215 ;  /* 0x0000001fff0b7819 */ /* 0x000fe200000114d7 */
[----:B------:R-:W-:Y:S01]  /*2de0*/  IMAD.SHL.U32 R112, R112, 0x2, RZ ;  /* 0x0000000270707824 */ /* 0x000fe200078e00ff */
[----:B------:R-:W-:Y:S02]  /*2df0*/  @P2 LOP3.LUT R217, R217, 0x2, RZ, 0xfc, !PT ;  /* 0x00000002d9d92812 */ /* 0x000fe400078efcff */
[----:B-----5:R-:W-:Y:S02]  /*2e00*/  SHF.R.S32.HI R17, RZ, 0x1f, R128 ;  /* 0x0000001fff117819 */ /* 0x020fe40000011480 */
[----:B---3--:R-:W-:Y:S01]  /*2e10*/  @P3 SHF.R.S32.HI R16, RZ, 0x1f, R0 ;  /* 0x0000001fff103819 */ /* 0x008fe20000011400 */
[----:B------:R-:W-:Y:S02]  /*2e20*/  @!P3 IMAD.MOV.U32 R0, RZ, RZ, R251 ;  /* 0x000000ffff00b224 */ /* 0x000fe400078e00fb */
[----:B------:R-:W-:-:S02]  /*2e30*/  @!P3 IMAD.MOV.U32 R16, RZ, RZ, R252 ;  /* 0x000000ffff10b224 */ /* 0x000fc400078e00fc */
[----:B--2---:R-:W-:Y:S01]  /*2e40*/  IMAD R6, R11, c[0x0][0x280], RZ ;  /* 0x0000a0000b067a24 */ /* 0x004fe200078e02ff */
[----:B------:R-:W-:Y:S01]  /*2e50*/  ISETP.GE.AND P1, PT, R106, c[0x0][0x27c], PT ;  /* 0x00009f006a007a0c */ /* 0x000fe20003f26270 */
[----:B------:R-:W-:Y:S01]  /*2e60*/  IMAD.WIDE.U32 R4, R215, c[0x0][0x280], R140 ;  /* 0x0000a000d7047a25 */ /* 0x000fe200078e008c */
[----:B------:R-:W-:Y:S01]  /*2e70*/  ISETP.GE.AND P0, PT, R105, c[0x0][0x27c], PT ;  /* 0x00009f0069007a0c */ /* 0x000fe20003f06270 */
[----:B------:R-:W-:Y:S01]  /*2e80*/  BAR.SYNC.DEFER_BLOCKING 0x0 ;  /* 0x0000000000007b1d */ /* 0x000fe20000010000 */
[----:B------:R-:W-:Y:S01]  /*2e90*/  LOP3.LUT R217, R217, 0xfffffffe, RZ, 0xc0, !PT ;  /* 0xfffffffed9d97812 */ /* 0x000fe200078ec0ff */
[----:B------:R-:W-:Y:S01]  /*2ea0*/  IMAD R6, R215, c[0x0][0x284], R6 ;  /* 0x0000a100d7067a24 */ /* 0x000fe200078e0206 */
[----:B------:R-:W-:Y:S01]  /*2eb0*/  MOV R121, c[0x0][0x290] ;  /* 0x0000a40000797a02 */ /* 0x000fe20000000f00 */
[----:B------:R-:W-:-:S02]  /*2ec0*/  IMAD.WIDE.U32 R2, R23, c[0x0][0x260], R202 ;  /* 0x0000980017027a25 */ /* 0x000fc400078e00ca */
[----:B------:R-:W-:Y:S02]  /*2ed0*/  ULDC.U8 UR5, c[0x0][0x298] ;  /* 0x0000a60000057ab9 */ /* 0x000fe40000000000 */
[----:B------:R-:W-:Y:S02]  /*2ee0*/  IMAD R7, R9, c[0x0][0x268], RZ ;  /* 0x00009a0009077a24 */ /* 0x000fe400078e02ff */
[----:B------:R-:W-:Y:S01]  /*2ef0*/  IMAD.IADD R9, R5, 0x1, R6 ;  /* 0x0000000105097824 */ /* 0x000fe200078e0206 */
[----:B------:R-:W-:Y:S01]  /*2f00*/  @P1 LOP3.LUT R217, R217, 0x1, RZ, 0xfc, !PT ;  /* 0x00000001d9d91812 */ /* 0x000fe200078efcff */
[----:B------:R-:W-:Y:S01]  /*2f10*/  IMAD R5, R11, c[0x0][0x290], RZ ;  /* 0x0000a4000b057a24 */ /* 0x000fe200078e02ff */
[----:B------:R-:W-:Y:S01]  /*2f20*/  SEL R11, RZ, c[0x0][0x27c], !P1 ;  /* 0x00009f00ff0b7a07 */ /* 0x000fe20004800000 */
[----:B------:R-:W-:Y:S01]  /*2f30*/  IMAD R3, R23, c[0x0][0x264], R3 ;  /* 0x0000990017037a24 */ /* 0x000fe200078e0203 */
[----:B------:R-:W-:Y:S01]  /*2f40*/  LOP3.LUT R217, R217, 0xfffffffb, RZ, 0xc0, !PT ;  /* 0xfffffffbd9d97812 */ /* 0x000fe200078ec0ff */
[----:B------:R-:W-:Y:S01]  /*2f50*/  IMAD.IADD R109, R8, 0x1, R13 ;  /* 0x00000001086d7824 */ /* 0x000fe200078e020d */
[----:B------:R-:W-:Y:S01]  /*2f60*/  SEL R13, RZ, c[0x0][0x27c], !P0 ;  /* 0x00009f00ff0d7a07 */ /* 0x000fe20004000000 */
[----:B------:R-:W-:Y:S01]  /*2f70*/  IMAD.MOV.U32 R8, RZ, RZ, R4 ;  /* 0x000000ffff087224 */ /* 0x000fe200078e0004 */
[----:B------:R-:W-:Y:S01]  /*2f80*/  @P0 LOP3.LUT R217, R217, 0x4, RZ, 0xfc, !PT ;  /* 0x00000004d9d90812 */ /* 0x000fe200078efcff */
[----:B-1----:R-:W-:-:S02]  /*2f90*/  IMAD R14, R215, c[0x0][0x294], R5 ;  /* 0x0000a500d70e7a24 */ /* 0x002fc400078e0205 */
[----:B------:R-:W-:Y:S01]  /*2fa0*/  IMAD.WIDE.U32 R62, R10, c[0x0][0x268], R2 ;  /* 0x00009a000a3e7a25 */ /* 0x000fe200078e0002 */
[----:B------:R-:W-:-:S03]  /*2fb0*/  LOP3.LUT R217, R217, 0xffffffef, RZ, 0xc0, !PT ;  /* 0xffffffefd9d97812 */ /* 0x000fc600078ec0ff */
[----:B------:R-:W-:Y:S01]  /*2fc0*/  IMAD.WIDE.U32 R4, R215, c[0x0][0x280], R102 ;  /* 0x0000a000d7047a25 */ /* 0x000fe200078e0066 */
[----:B------:R-:W-:-:S03]  /*2fd0*/  LOP3.LUT R217, R217, 0xfffffff7, RZ, 0xc0, !PT ;  /* 0xfffffff7d9d97812 */ /* 0x000fc600078ec0ff */
[----:B------:R-:W-:Y:S01]  /*2fe0*/  IMAD R24, R10, c[0x0][0x26c], R7 ;  /* 0x00009b000a187a24 */ /* 0x000fe200078e0207 */
[----:B------:R-:W-:Y:S01]  /*2ff0*/  SEL R10, RZ, c[0x0][0x27c], !P2 ;  /* 0x00009f00ff0a7a07 */ /* 0x000fe20005000000 */
[----:B------:R-:W-:-:S04]  /*3000*/  IMAD.WIDE.U32 R2, R215, c[0x0][0x290], R140 ;  /* 0x0000a400d7027a25 */ /* 0x000fc800078e008c */
[----:B------:R-:W-:Y:S02]  /*3010*/  IMAD.IADD R5, R6, 0x1, R5 ;  /* 0x0000000106057824 */ /* 0x000fe400078e0205 */
[----:B------:R-:W-:Y:S01]  /*3020*/  IMAD.IADD R7, R3, 0x1, R14 ;  /* 0x0000000103077824 */ /* 0x000fe200078e020e */
[----:B------:R-:W-:Y:S01]  /*3030*/  IADD3 R3, R102, R10, RZ ;  /* 0x0000000a66037210 */ /* 0x000fe20007ffe0ff */
[----:B------:R-:W-:Y:S02]  /*3040*/  IMAD.MOV.U32 R6, RZ, RZ, R2 ;  /* 0x000000ffff067224 */ /* 0x000fe400078e0002 */
[----:B------:R-:W-:Y:S01]  /*3050*/  IMAD.IADD R2, R106, 0x1, R11 ;  /* 0x000000016a027824 */ /* 0x000fe200078e020b */
[----:B------:R-:W-:Y:S01]  /*3060*/  SHF.R.S32.HI R11, RZ, 0x1f, R3 ;  /* 0x0000001fff0b7819 */ /* 0x000fe20000011403 */
[----:B------:R-:W-:Y:S02]  /*3070*/  IMAD.IADD R13, R105, 0x1, R13 ;  /* 0x00000001690d7824 */ /* 0x000fe400078e020d */
[----:B------:R-:W-:Y:S01]  /*3080*/  IMAD.MOV.U32 R125, RZ, RZ, c[0x0][0x2b8] ;  /* 0x0000ae00ff7d7624 */ /* 0x000fe200078e00ff */
[----:B------:R-:W-:Y:S01]  /*3090*/  SHF.R.S32.HI R10, RZ, 0x1f, R2 ;  /* 0x0000001fff0a7819 */ /* 0x000fe20000011402 */
[----:B------:R-:W-:Y:S01]  /*30a0*/  IMAD.MOV.U32 R124, RZ, RZ, c[0x0][0x27c] ;  /* 0x00009f00ff7c7624 */ /* 0x000fe200078e00ff */
[----:B------:R-:W-:Y:S01]  /*30b0*/  SHF.R.S32.HI R15, RZ, 0x1f, R13 ;  /* 0x0000001fff0f7819 */ /* 0x000fe2000001140d */
[----:B------:R-:W-:Y:S01]  /*30c0*/  IMAD.MOV.U32 R120, RZ, RZ, c[0x0][0x280] ;  /* 0x0000a000ff787624 */ /* 0x000fe200078e00ff */
[CC--:B------:R-:W-:Y:S01]  /*30d0*/  LEA.HI R12, R11.reuse, R3.reuse, RZ, 0x3 ;  /* 0x000000030b0c7211 */ /* 0x0c0fe200078f18ff */
[----:B------:R-:W-:Y:S01]  /*30e0*/  IMAD.WIDE.U32 R84, R0, c[0x0][0x2b0], RZ ;  /* 0x0000ac0000547a25 */ /* 0x000fe200078e00ff */
[----:B------:R-:W-:-:S02]  /*30f0*/  LEA.HI R18, R11, R3, RZ, 0x6 ;  /* 0x000000030b127211 */ /* 0x000fc400078f30ff */
[-C--:B------:R-:W-:Y:S01]  /*3100*/  LEA.HI R11, R10, R2.reuse, RZ, 0x3 ;  /* 0x000000020a0b7211 */ /* 0x080fe200078f18ff */
[----:B------:R-:W-:Y:S01]  /*3110*/  IMAD.WIDE.U32 R76, R128, c[0x0][0x290], R6 ;  /* 0x0000a400804c7a25 */ /* 0x000fe200078e0006 */
[----:B------:R-:W-:Y:S02]  /*3120*/  LEA.HI R20, R10, R2, RZ, 0x6 ;  /* 0x000000020a147211 */ /* 0x000fe400078f30ff */
[-C--:B------:R-:W-:Y:S01]  /*3130*/  LEA.HI R10, R15, R13.reuse, RZ, 0x3 ;  /* 0x0000000d0f0a7211 */ /* 0x080fe200078f18ff */
[----:B------:R-:W-:Y:S01]  /*3140*/  IMAD.WIDE.U32 R2, R215, c[0x0][0x290], R102 ;  /* 0x0000a400d7027a25 */ /* 0x000fe200078e0066 */
[----:B------:R-:W-:Y:S02]  /*3150*/  LEA.HI R13, R15, R13, RZ, 0x6 ;  /* 0x0000000d0f0d7211 */ /* 0x000fe400078f30ff */
[----:B------:R-:W-:Y:S01]  /*3160*/  SHF.L.U32 R18, R18, 0x6, RZ ;  /* 0x0000000612127819 */ /* 0x000fe200000006ff */
[----:B------:R-:W-:Y:S01]  /*3170*/  IMAD.IADD R3, R14, 0x1, R3 ;  /* 0x000000010e037824 */ /* 0x000fe200078e0203 */
[----:B------:R-:W-:Y:S01]  /*3180*/  LOP3.LUT R19, R226, 0x38, R12, 0xf8, !PT ;  /* 0x00000038e2137812 */ /* 0x000fe200078ef80c */
[----:B------:R-:W-:Y:S01]  /*3190*/  IMAD.SHL.U32 R14, R20, 0x40, RZ ;  /* 0x00000040140e7824 */ /* 0x000fe200078e00ff */
[----:B------:R-:W-:Y:S01]  /*31a0*/  LOP3.LUT R22, R18, 0x7ffff000, RZ, 0xc0, !PT ;  /* 0x7ffff00012167812 */ /* 0x000fe200078ec0ff */
[----:B------:R-:W-:Y:S01]  /*31b0*/  IMAD.SHL.U32 R13, R13, 0x40, RZ ;  /* 0x000000400d0d7824 */ /* 0x000fe200078e00ff */
[----:B------:R-:W-:Y:S01]  /*31c0*/  LOP3.LUT R18, R226, 0x38, R10, 0xf8, !PT ;  /* 0x00000038e2127812 */ /* 0x000fe200078ef80a */
[----:B------:R-:W-:Y:S01]  /*31d0*/  IMAD.WIDE.U32 R82, R23, c[0x0][0x1e8], RZ ;  /* 0x00007a0017527a25 */ /* 0x000fe200078e00ff */
[----:B------:R-:W-:-:S02]  /*31e0*/  LOP3.LUT R21, R19, R227, RZ, 0x3c, !PT ;  /* 0x000000e313157212 */ /* 0x000fc400078e3cff */
[----:B------:R-:W-:Y:S01]  /*31f0*/  LOP3.LUT R15, R226, 0x38, R11, 0xf8, !PT ;  /* 0x00000038e20f7812 */ /* 0x000fe200078ef80b */
[----:B------:R-:W-:Y:S01]  /*3200*/  IMAD.WIDE.U32 R80, R23, c[0x0][0x210], RZ ;  /* 0x0000840017507a25 */ /* 0x000fe200078e00ff */
[----:B------:R-:W-:Y:S02]  /*3210*/  LOP3.LUT R19, R14, 0x7ffff000, RZ, 0xc0, !PT ;  /* 0x7ffff0000e137812 */ /* 0x000fe400078ec0ff */
[----:B------:R-:W-:Y:S01]  /*3220*/  ISETP.NE.AND P1, PT, R125, 0x1, PT ;  /* 0x000000017d00780c */ /* 0x000fe20003f25270 */
[----:B------:R-:W-:Y:S01]  /*3230*/  IMAD.WIDE.U32 R78, R128, c[0x0][0x280], R8 ;  /* 0x0000a000804e7a25 */ /* 0x000fe200078e0008 */
[----:B------:R-:W-:Y:S02]  /*3240*/  LOP3.LUT R14, R13, 0x7ffff000, RZ, 0xc0, !PT ;  /* 0x7ffff0000d0e7812 */ /* 0x000fe400078ec0ff */
[-C--:B------:R-:W-:Y:S01]  /*3250*/  LOP3.LUT R13, R18, R227.reuse, RZ, 0x3c, !PT ;  /* 0x000000e3120d7212 */ /* 0x080fe200078e3cff */
[----:B------:R-:W-:Y:S01]  /*3260*/  IMAD.WIDE.U32 R74, R128, c[0x0][0x280], R4 ;  /* 0x0000a000804a7a25 */ /* 0x000fe200078e0004 */
[----:B------:R-:W-:-:S02]  /*3270*/  LOP3.LUT R15, R15, R227, RZ, 0x3c, !PT ;  /* 0x000000e30f0f7212 */ /* 0x000fc400078e3cff */
[----:B------:R-:W-:Y:S01]  /*3280*/  ISETP.GE.AND P0, PT, R124, 0x1, PT ;  /* 0x000000017c00780c */ /* 0x000fe20003f06270 */
[----:B------:R-:W-:Y:S01]  /*3290*/  IMAD.WIDE.U32 R72, R128, c[0x0][0x290], R2 ;  /* 0x0000a40080487a25 */ /* 0x000fe200078e0002 */
[--C-:B------:R-:W-:Y:S02]  /*32a0*/  IADD3 R18, R13, R14, R228.reuse ;  /* 0x0000000e0d127210 */ /* 0x100fe40007ffe0e4 */
[--C-:B------:R-:W-:Y:S01]  /*32b0*/  IADD3 R19, R15, R19, R228.reuse ;  /* 0x000000130f137210 */ /* 0x100fe20007ffe0e4 */
[----:B------:R-:W-:Y:S01]  /*32c0*/  IMAD R13, R16, c[0x0][0x2b0], RZ ;  /* 0x0000ac00100d7a24 */ /* 0x000fe200078e02ff */
[----:B------:R-:W-:Y:S01]  /*32d0*/  IADD3 R21, R21, R22, R228 ;  /* 0x0000001615157210 */ /* 0x000fe20007ffe0e4 */
[C---:B------:R-:W-:Y:S01]  /*32e0*/  IMAD R15, R17.reuse, c[0x0][0x290], RZ ;  /* 0x0000a400110f7a24 */ /* 0x040fe200078e02ff */
[----:B------:R-:W-:Y:S01]  /*32f0*/  LOP3.LUT R67, R12, 0xfffffff8, RZ, 0xc0, !PT ;  /* 0xfffffff80c437812 */ /* 0x000fe200078ec0ff */
[----:B------:R-:W-:Y:S01]  /*3300*/  IMAD R16, R17, c[0x0][0x280], RZ ;  /* 0x0000a00011107a24 */ /* 0x000fe200078e02ff */
[----:B------:R-:W-:Y:S01]  /*3310*/  LOP3.LUT R66, R11, 0xfffffff8, RZ, 0xc0, !PT ;  /* 0xfffffff80b427812 */ /* 0x000fe200078ec0ff */
[----:B------:R-:W-:Y:S01]  /*3320*/  IMAD R14, R0, c[0x0][0x2b4], R13 ;  /* 0x0000ad00000e7a24 */ /* 0x000fe200078e020d */
[----:B------:R-:W-:Y:S01]  /*3330*/  LOP3.LUT R65, R10, 0xfffffff8, RZ, 0xc0, !PT ;  /* 0xfffffff80a417812 */ /* 0x000fe200078ec0ff */
[C---:B------:R-:W-:Y:S01]  /*3340*/  IMAD R0, R128.reuse, c[0x0][0x294], R15 ;  /* 0x0000a50080007a24 */ /* 0x040fe200078e020f */
[----:B------:R-:W-:Y:S01]  /*3350*/  @P1 LOP3.LUT R217, R217, 0x8, RZ, 0xfc, !PT ;  /* 0x00000008d9d91812 */ /* 0x000fe200078efcff */
[----:B------:R-:W-:Y:S01]  /*3360*/  IMAD R13, R128, c[0x0][0x284], R16 ;  /* 0x0000a100800d7a24 */ /* 0x000fe200078e0210 */
[CC--:B------:R-:W-:Y:S01]  /*3370*/  SHF.L.U64.HI R115, R120.reuse, R116.reuse, c[0x0][0x284] ;  /* 0x0000a10078737619 */ /* 0x0c0fe20000010274 */
[----:B------:R-:W-:Y:S01]  /*3380*/  IMAD R123, R243, 0x40, R215 ;  /* 0x00000040f37b7824 */ /* 0x000fe200078e02d7 */
[----:B------:R-:W-:Y:S01]  /*3390*/  SHF.L.U64.HI R116, R121, R116, c[0x0][0x294] ;  /* 0x0000a50079747619 */ /* 0x000fe20000010274 */
[----:B------:R-:W-:Y:S01]  /*33a0*/  IMAD.SHL.U32 R120, R120, 0x40, RZ ;  /* 0x0000004078787824 */ /* 0x000fe200078e00ff */
[----:B------:R-:W-:Y:S01]  /*33b0*/  IADD3 R100, R85, R14, RZ ;  /* 0x0000000e55647210 */ /* 0x000fe20007ffe0ff */
[----:B------:R-:W-:Y:S01]  /*33c0*/  IMAD.SHL.U32 R121, R121, 0x40, RZ ;  /* 0x0000004079797824 */ /* 0x000fe200078e00ff */
[----:B------:R-:W-:Y:S01]  /*33d0*/  SHF.R.S32.HI R99, RZ, 0x3, R12 ;  /* 0x00000003ff637819 */ /* 0x000fe2000001140c */
[C---:B------:R-:W-:Y:S01]  /*33e0*/  IMAD R104, R23.reuse, c[0x0][0x1ec], R83 ;  /* 0x00007b0017687a24 */ /* 0x040fe200078e0253 */
[----:B------:R-:W-:Y:S01]  /*33f0*/  SHF.R.S32.HI R98, RZ, 0x3, R11 ;  /* 0x00000003ff627819 */ /* 0x000fe2000001140b */
[----:B------:R-:W-:Y:S01]  /*3400*/  IMAD R101, R23, c[0x0][0x214], R81 ;  /* 0x0000850017657a24 */ /* 0x000fe200078e0251 */
[----:B------:R-:W-:Y:S01]  /*3410*/  SHF.R.S32.HI R97, RZ, 0x3, R10 ;  /* 0x00000003ff617819 */ /* 0x000fe2000001140a */
[----:B------:R-:W-:Y:S01]  /*3420*/  IMAD.IADD R64, R63, 0x1, R24 ;  /* 0x000000013f407824 */ /* 0x000fe200078e0218 */
[----:B------:R-:W-:Y:S01]  /*3430*/  IADD3 R95, R77, R0, RZ ;  /* 0x000000004d5f7210 */ /* 0x000fe20007ffe0ff */
[----:B------:R-:W-:Y:S01]  /*3440*/  IMAD.IADD R96, R79, 0x1, R13 ;  /* 0x000000014f607824 */ /* 0x000fe200078e020d */
[----:B------:R-:W-:Y:S01]  /*3450*/  SHF.R.S32.HI R93, RZ, 0x1f, R67 ;  /* 0x0000001fff5d7819 */ /* 0x000fe20000011443 */
[----:B------:R-:W-:Y:S01]  /*3460*/  IMAD.IADD R94, R13, 0x1, R75 ;  /* 0x000000010d5e7824 */ /* 0x000fe200078e024b */
[----:B------:R-:W-:Y:S01]  /*3470*/  SHF.R.S32.HI R92, RZ, 0x1f, R66 ;  /* 0x0000001fff5c7819 */ /* 0x000fe20000011442 */
[----:B------:R-:W-:Y:S01]  /*3480*/  IMAD.IADD R90, R0, 0x1, R73 ;  /* 0x00000001005a7824 */ /* 0x000fe200078e0249 */
[----:B------:R-:W-:Y:S01]  /*3490*/  SHF.R.S32.HI R91, RZ, 0x1f, R65 ;  /* 0x0000001fff5b7819 */ /* 0x000fe20000011441 */
[----:B------:R-:W-:Y:S01]  /*34a0*/  IMAD.SHL.U32 R89, R21, 0x2, RZ ;  /* 0x0000000215597824 */ /* 0x000fe200078e00ff */
[----:B------:R-:W-:Y:S01]  /*34b0*/  SHF.L.U32 R87, R18, 0x1, RZ ;  /* 0x0000000112577819 */ /* 0x000fe200000006ff */
[----:B------:R-:W-:Y:S01]  /*34c0*/  IMAD.SHL.U32 R88, R19, 0x2, RZ ;  /* 0x0000000213587824 */ /* 0x000fe200078e00ff */
[----:B------:R-:W-:-:S02]  /*34d0*/  @P0 LOP3.LUT R217, R217, 0x10, RZ, 0xfc, !PT ;  /* 0x00000010d9d90812 */ /* 0x000fc400078efcff */
.L_x_1325:
[----:B------:R-:W-:Y:S01]  /*34e0*/  IMAD.SHL.U32 R56, R52, 0x40, RZ ;  /* 0x0000004034387824 */ /* 0x000fe200078e00ff */
[----:B------:R-:W-:Y:S04]  /*34f0*/  DEPBAR.LE SB0, 0x0 ;  /* 0x000080000000791a */ /* 0x000fe80000000000 */
[----:B------:R-:W-:Y:S01]  /*3500*/  IMAD.IADD R0, R123, 0x1, R56 ;  /* 0x000000017b007824 */ /* 0x000fe200078e0238 */
[----:B------:R-:W-:Y:S01]  /*3510*/  ISETP.NE.AND P1, PT, R125, 0x1, PT ;  /* 0x000000017d00780c */ /* 0x000fe20003f25270 */
[----:B------:R-:W-:Y:S01]  /*3520*/  IMAD.MOV.U32 R53, RZ, RZ, RZ ;  /* 0x000000ffff357224 */ /* 0x000fe200078e00ff */
[----:B------:R-:W-:Y:S01]  /*3530*/  WARPSYNC 0xffffffff ;  /* 0xffffffff00007948 */ /* 0x000fe20003800000 */
[----:B-1----:R-:W-:Y:S01]  /*3540*/  IMAD.IADD R2, R109, 0x1, R0 ;  /* 0x000000016d027824 */ /* 0x002fe200078e0200 */
        /* <DEDUP_REMOVED lines=21> */
[C---:B------:R-:W-:Y:S04]  /*36a0*/  IMAD.WIDE.U32 R2, R53.reuse, c[0x0][0x1f0], R2 ;  /* 0x00007c0035027a25 */ /* 0x040fe800078e0002 */
        /* <DEDUP_REMOVED lines=9> */
[-C--:B------:R-:W-:Y:S01]  /*3740*/  IMAD R2, R116, R52.reuse, RZ ;  /* 0x0000003474027224 */ /* 0x080fe200078e02ff */
[----:B------:R-:W-:Y:S01]  /*3750*/  SHF.R.S32.HI R0, RZ, 0x1f, R52 ;  /* 0x0000001fff007819 */ /* 0x000fe20000011434 */
[----:B------:R-:W-:Y:S01]  /*3760*/  IMAD.WIDE.U32 R24, R120, R52, RZ ;  /* 0x0000003478187225 */ /* 0x000fe200078e00ff */
[----:B------:R-:W-:Y:S03]  /*3770*/  IADD3 R4, -R56, R59, RZ ;  /* 0x0000003b38047210 */ /* 0x000fe60007ffe1ff */
[----:B------:R-:W-:Y:S01]  /*3780*/  IMAD R3, R0, R120, R3 ;  /* 0x0000007800037224 */ /* 0x000fe200078e0203 */
[----:B------:R-:W-:Y:S01]  /*3790*/  IMNMX R55, R4, 0x40, PT ;  /* 0x0000004004377817 */ /* 0x000fe20003800200 */
[----:B------:R-:W-:Y:S02]  /*37a0*/  IMAD R2, R0, R121, R2 ;  /* 0x0000007900027224 */ /* 0x000fe400078e0202 */
[----:B------:R-:W-:Y:S01]  /*37b0*/  IMAD.WIDE.U32 R34, R121, R52, RZ ;  /* 0x0000003479227225 */ /* 0x000fe200078e00ff */
        /* <DEDUP_REMOVED lines=62> */
.L_x_1305:
[----:B------:R-:W-:Y:S05]  /*3ba0*/  BSYNC B0 ;  /* 0x0000000000007941 */ /* 0x000fea0003800000 */
.L_x_1304:
        /* <DEDUP_REMOVED lines=96> */
.L_x_1308:
[----:B------:R-:W-:Y:S05]  /*41b0*/  BSYNC B0 ;  /* 0x0000000000007941 */ /* 0x000fea0003800000 */
.L_x_1307:
        /* <DEDUP_REMOVED lines=59> */
.L_x_1310:
[----:B------:R-:W-:Y:S05]  /*4570*/  BSYNC B0 ;  /* 0x0000000000007941 */ /* 0x000fea0003800000 */
.L_x_1309:
        /* <DEDUP_REMOVED lines=12> */
[C---:B------:R-:W-:Y:S01]  /*4640*/  @!P0 IMAD.U32 R4, R7.reuse, 0x10000, RZ ;  /* 0x0001000007048824 */ /* 0x040fe200078e00ff */
[----:B------:R-:W-:Y:S02]  /*4650*/  @!P0 SHF.R.U32.HI R5, RZ, 0x10, R29 ;  /* 0x00000010ff058819 */ /* 0x000fe4000001161d */
[----:B------:R-:W-:Y:S02]  /*4660*/  @!P0 LOP3.LUT R7, R7, 0xffff0000, RZ, 0xc0, !PT ;  /* 0xffff000007078812 */ /* 0x000fe400078ec0ff */
        /* <DEDUP_REMOVED lines=9> */
[C---:B------:R-:W-:Y:S01]  /*4700*/  @!P0 LOP3.LUT R2, R9.reuse, 0xffff0000, RZ, 0xc0, !PT ;  /* 0xffff000009028812 */ /* 0x040fe200078ec0ff */
[----:B------:R-:W-:Y:S01]  /*4710*/  @!P0 FFMA.FTZ R0, R4, R6, R0 ;  /* 0x0000000604008223 */ /* 0x000fe20000010000 */
[----:B------:R-:W-:Y:S03]  /*4720*/  @!P0 SHF.L.U32 R4, R9, 0x10, RZ ;  /* 0x0000001009048819 */ /* 0x000fe600000006ff */
[C---:B------:R-:W-:Y:S02]  /*4730*/  @!P0 FMUL.FTZ R6, R2.reuse, R7 ;  /* 0x0000000702068220 */ /* 0x040fe40000410000 */
[-C--:B------:R-:W-:Y:S02]  /*4740*/  @!P0 FMUL.FTZ R2, R2, R3.reuse ;  /* 0x0000000302028220 */ /* 0x080fe40000410000 */
[----:B------:R-:W-:Y:S01]  /*4750*/  @!P0 FFMA.FTZ R21, R4, R3, -R6 ;  /* 0x0000000304158223 */ /* 0x000fe20000010806 */
[----:B------:R-:W-:Y:S01]  /*4760*/  @!P0 LOP3.LUT R3, R10, 0xffff0000, RZ, 0xc0, !PT ;  /* 0xffff00000a038812 */ /* 0x000fe200078ec0ff */
[----:B------:R-:W-:Y:S01]  /*4770*/  @!P0 FFMA.FTZ R2, R7, R4, R2 ;  /* 0x0000000407028223 */ /* 0x000fe20000010002 */
[C---:B------:R-:W-:Y:S01]  /*4780*/  @!P0 SHF.L.U32 R4, R5.reuse, 0x10, RZ ;  /* 0x0000001005048819 */ /* 0x040fe200000006ff */
[----:B------:R-:W-:Y:S01]  /*4790*/  @!P0 IMAD.U32 R6, R12, 0x10000, RZ ;  /* 0x000100000c068824 */ /* 0x000fe200078e00ff */
[----:B------:R-:W-:Y:S01]  /*47a0*/  @!P0 LOP3.LUT R5, R5, 0xffff0000, RZ, 0xc0, !PT ;  /* 0xffff000005058812 */ /* 0x000fe200078ec0ff */
[----:B------:R-:W-:Y:S01]  /*47b0*/  @!P0 IMAD.U32 R7, R10, 0x10000, RZ ;  /* 0x000100000a078824 */ /* 0x000fe200078e00ff */
[----:B------:R-:W-:Y:S01]  /*47c0*/  @!P0 F2FP.BF16.PACK_AB R2, R2, R21 ;  /* 0x000000150202823e */ /* 0x000fe200000010ff */
[C---:B------:R-:W-:Y:S02]  /*47d0*/  @!P0 FMUL.FTZ R13, R3.reuse, R6 ;  /* 0x00000006030d8220 */ /* 0x040fe40000410000 */
[----:B------:R-:W-:Y:S01]  /*47e0*/  @!P0 FMUL.FTZ R3, R3, R4 ;  /* 0x0000000403038220 */ /* 0x000fe20000410000 */
[----:B------:R-:W-:Y:S01]  /*47f0*/  @!P0 MOV R9, R2 ;  /* 0x0000000200098202 */ /* 0x000fe20000000f00 */
[----:B------:R-:W-:Y:S01]  /*4800*/  @!P0 FFMA.FTZ R13, R7, R4, -R13 ;  /* 0x00000004070d8223 */ /* 0x000fe2000001080d */
[C---:B------:R-:W-:Y:S01]  /*4810*/  @!P0 LOP3.LUT R4, R11.reuse, 0xffff0000, RZ, 0xc0, !PT ;  /* 0xffff00000b048812 */ /* 0x040fe200078ec0ff */
[----:B------:R-:W-:Y:S01]  /*4820*/  @!P0 FFMA.FTZ R3, R6, R7, R3 ;  /* 0x0000000706038223 */ /* 0x000fe20000010003 */
[----:B------:R-:W-:Y:S01]  /*4830*/  @!P0 LOP3.LUT R6, R12, 0xffff0000, RZ, 0xc0, !PT ;  /* 0xffff00000c068812 */ /* 0x000fe200078ec0ff */
[----:B------:R-:W-:Y:S03]  /*4840*/  @!P0 IMAD.U32 R7, R11, 0x10000, RZ ;  /* 0x000100000b078824 */ /* 0x000fe600078e00ff */
[----:B------:R-:W-:Y:S01]  /*4850*/  @!P0 F2FP.BF16.PACK_AB R3, R3, R13 ;  /* 0x0000000d0303823e */ /* 0x000fe200000010ff */
[C---:B------:R-:W-:Y:S02]  /*4860*/  @!P0 FMUL.FTZ R12, R4.reuse, R6 ;  /* 0x00000006040c8220 */ /* 0x040fe40000410000 */
[-C--:B------:R-:W-:Y:S02]  /*4870*/  @!P0 FMUL.FTZ R4, R4, R5.reuse ;  /* 0x0000000504048220 */ /* 0x080fe40000410000 */
[----:B------:R-:W-:Y:S01]  /*4880*/  @!P0 FFMA.FTZ R20, R7, R5, -R12 ;  /* 0x0000000507148223 */ /* 0x000fe2000001080c */
[----:B------:R-:W-:Y:S01]  /*4890*/  @!P0 F2FP.BF16.PACK_AB R12, R0, R25 ;  /* 0x00000019000c823e */ /* 0x000fe200000010ff */
[----:B------:R-:W-:Y:S02]  /*48a0*/  IMAD.SHL.U32 R5, R224, 0x8, RZ ;  /* 0x00000008e0057824 */ /* 0x000fe400078e00ff */
[----:B------:R-:W-:Y:S01]  /*48b0*/  @!P0 FFMA.FTZ R4, R6, R7, R4 ;  /* 0x0000000706048223 */ /* 0x000fe20000010004 */
[----:B----4-:R-:W-:Y:S01]  /*48c0*/  MOV R6, R44 ;  /* 0x0000002c00067202 */ /* 0x010fe20000000f00 */
[----:B---3--:R-:W-:Y:S02]  /*48d0*/  IMAD.MOV.U32 R7, RZ, RZ, R45 ;  /* 0x000000ffff077224 */ /* 0x008fe400078e002d */
[----:B------:R-:W-:Y:S01]  /*48e0*/  @!P0 IMAD.MOV.U32 R8, RZ, RZ, R12 ;  /* 0x000000ffff088224 */ /* 0x000fe200078e000c */
[C---:B------:R-:W-:Y:S01]  /*48f0*/  LEA R6, P1, R5.reuse, R6, 0x1 ;  /* 0x0000000605067211 */ /* 0x040fe200078208ff */
[----:B------:R-:W-:Y:S01]  /*4900*/  @!P0 IMAD.MOV.U32 R10, RZ, RZ, R3 ;  /* 0x000000ffff0a8224 */ /* 0x000fe200078e0003 */
[----:B------:R-:W-:Y:S02]  /*4910*/  @!P0 F2FP.BF16.PACK_AB R0, R4, R20 ;  /* 0x000000140400823e */ /* 0x000fe400000010ff */
[----:B------:R-:W-:Y:S02]  /*4920*/  LEA.HI.X.SX32 R7, R5, R7, 0x1, P1 ;  /* 0x0000000705077211 */ /* 0x000fe400008f0eff */
[----:B------:R-:W-:Y:S05]  /*4930*/  @!P0 MOV R11, R0 ;  /* 0x00000000000b8202 */ /* 0x000fea0000000f00 */
[----:B------:R1:W-:Y:S02]  /*4940*/  ST.E.128 [R6.64], R8 ;  /* 0x0000000806007985 */ /* 0x0003e4000c101d08 */
.L_x_1312:
[----:B------:R-:W-:Y:S05]  /*4950*/  BSYNC B0 ;  /* 0x0000000000007941 */ /* 0x000fea0003800000 */
.L_x_1311:
        /* <DEDUP_REMOVED lines=16> */
[----:B------:R-:W-:Y:S01]  /*4a60*/  @!P0 IMAD.U32 R6, R2, 0x10000, RZ ;  /* 0x0001000002068824 */ /* 0x000fe200078e00ff */
[----:B------:R-:W-:Y:S02]  /*4a70*/  @!P0 PRMT R14, R40, 0x5432, R4 ;  /* 0x00005432280e8816 */ /* 0x000fe40000000004 */
[----:B------:R-:W-:Y:S02]  /*4a80*/  @!P0 PRMT R5, R22, 0x5432, R3 ;  /* 0x0000543216058816 */ /* 0x000fe40000000003 */
[----:B------:R-:W-:Y:S01]  /*4a90*/  @!P0 LOP3.LUT R12, R12, 0xffff0000, RZ, 0xc0, !PT ;  /* 0xffff00000c0c8812 */ /* 0x000fe200078ec0ff */
[C---:B-1----:R-:W-:Y:S01]  /*4aa0*/  @!P0 IMAD.U32 R3, R8.reuse, 0x10000, RZ ;  /* 0x0001000008038824 */ /* 0x042fe200078e00ff */
[----:B------:R-:W-:Y:S02]  /*4ab0*/  @!P0 LOP3.LUT R0, R8, 0xffff0000, RZ, 0xc0, !PT ;  /* 0xffff000008008812 */ /* 0x000fe400078ec0ff */
[----:B------:R-:W-:Y:S03]  /*4ac0*/  @!P0 LOP3.LUT R4, R9, 0xffff0000, RZ, 0xc0, !PT ;  /* 0xffff000009048812 */ /* 0x000fe600078ec0ff */
[C---:B------:R-:W-:Y:S02]  /*4ad0*/  @!P0 FMUL.FTZ R13, R0.reuse, R7 ;  /* 0x00000007000d8220 */ /* 0x040fe40000410000 */
[-C--:B------:R-:W-:Y:S02]  /*4ae0*/  @!P0 FMUL.FTZ R0, R0, R6.reuse ;  /* 0x0000000600008220 */ /* 0x080fe40000410000 */
[----:B------:R-:W-:Y:S01]  /*4af0*/  @!P0 FFMA.FTZ R25, R3, R6, -R13 ;  /* 0x0000000603198223 */ /* 0x000fe2000001080d */
[----:B------:R-:W-:Y:S01]  /*4b00*/  @!P0 LOP3.LUT R6, R2, 0xffff0000, RZ, 0xc0, !PT ;  /* 0xffff000002068812 */ /* 0x000fe200078ec0ff */
[----:B------:R-:W-:Y:S01]  /*4b10*/  @!P0 FFMA.FTZ R0, R7, R3, R0 ;  /* 0x0000000307008223 */ /* 0x000fe20000010000 */
[----:B------:R-:W-:Y:S01]  /*4b20*/  @!P0 SHF.L.U32 R7, R9, 0x10, RZ ;  /* 0x0000001009078819 */ /* 0x000fe200000006ff */
[----:B------:R-:W-:Y:S01]  /*4b30*/  @!P0 FMUL.FTZ R15, R4, R12 ;  /* 0x0000000c040f8220 */ /* 0x000fe20000410000 */
[----:B------:R-:W-:Y:S01]  /*4b40*/  @!P0 LOP3.LUT R3, R10, 0xffff0000, RZ, 0xc0, !PT ;  /* 0xffff00000a038812 */ /* 0x000fe200078ec0ff */
[C---:B------:R-:W-:Y:S01]  /*4b50*/  @!P0 IMAD.U32 R13, R14.reuse, 0x10000, RZ ;  /* 0x000100000e0d8824 */ /* 0x040fe200078e00ff */
[----:B------:R-:W-:Y:S01]  /*4b60*/  @!P0 LOP3.LUT R14, R14, 0xffff0000, RZ, 0xc0, !PT ;  /* 0xffff00000e0e8812 */ /* 0x000fe200078ec0ff */
[-C--:B------:R-:W-:Y:S02]  /*4b70*/  @!P0 FMUL.FTZ R2, R4, R6.reuse ;  /* 0x0000000604028220 */ /* 0x080fe40000410000 */
[----:B------:R-:W-:Y:S01]  /*4b80*/  @!P0 FFMA.FTZ R15, R7, R6, -R15 ;  /* 0x00000006070f8223 */ /* 0x000fe2000001080f */
[----:B------:R-:W-:Y:S01]  /*4b90*/  @!P0 SHF.L.U32 R6, R10, 0x10, RZ ;  /* 0x000000100a068819 */ /* 0x000fe200000006ff */
[C---:B------:R-:W-:Y:S01]  /*4ba0*/  @!P0 IMAD.U32 R4, R5.reuse, 0x10000, RZ ;  /* 0x0001000005048824 */ /* 0x040fe200078e00ff */
[----:B------:R-:W-:Y:S01]  /*4bb0*/  @!P0 LOP3.LUT R5, R5, 0xffff0000, RZ, 0xc0, !PT ;  /* 0xffff000005058812 */ /* 0x000fe200078ec0ff */
[C---:B------:R-:W-:Y:S02]  /*4bc0*/  @!P0 FMUL.FTZ R22, R3.reuse, R13 ;  /* 0x0000000d03168220 */ /* 0x040fe40000410000 */
[-C--:B------:R-:W-:Y:S02]  /*4bd0*/  @!P0 FMUL.FTZ R3, R3, R4.reuse ;  /* 0x0000000403038220 */ /* 0x080fe40000410000 */
[----:B------:R-:W-:Y:S01]  /*4be0*/  @!P0 FFMA.FTZ R22, R6, R4, -R22 ;  /* 0x0000000406168223 */ /* 0x000fe20000010816 */
[C---:B------:R-:W-:Y:S01]  /*4bf0*/  @!P0 LOP3.LUT R4, R11.reuse, 0xffff0000, RZ, 0xc0, !PT ;  /* 0xffff00000b048812 */ /* 0x040fe200078ec0ff */
[----:B------:R-:W-:Y:S02]  /*4c00*/  @!P0 FFMA.FTZ R2, R12, R7, R2 ;  /* 0x000000070c028223 */ /* 0x000fe40000010002 */
[----:B------:R-:W-:Y:S02]  /*4c10*/  @!P0 IMAD.U32 R7, R11, 0x10000, RZ ;  /* 0x000100000b078824 */ /* 0x000fe400078e00ff */
[----:B------:R-:W-:Y:S01]  /*4c20*/  @!P0 FMUL.FTZ R12, R4, R14 ;  /* 0x0000000e040c8220 */ /* 0x000fe20000410000 */
[----:B------:R-:W-:Y:S01]  /*4c30*/  @!P0 F2FP.BF16.PACK_AB R2, R2, R15 ;  /* 0x0000000f0202823e */ /* 0x000fe200000010ff */
[-C--:B------:R-:W-:Y:S02]  /*4c40*/  @!P0 FMUL.FTZ R4, R4, R5.reuse ;  /* 0x0000000504048220 */ /* 0x080fe40000410000 */
[----:B------:R-:W-:Y:S01]  /*4c50*/  @!P0 FFMA.FTZ R3, R13, R6, R3 ;  /* 0x000000060d038223 */ /* 0x000fe20000010003 */
[----:B------:R-:W-:Y:S01]  /*4c60*/  @!P0 MOV R9, R2 ;  /* 0x0000000200098202 */ /* 0x000fe20000000f00 */
        /* <DEDUP_REMOVED lines=9> */
.L_x_1314:
[----:B------:R-:W-:Y:S05]  /*4d00*/  BSYNC B0 ;  /* 0x0000000000007941 */ /* 0x000fea0003800000 */
.L_x_1313:
        /* <DEDUP_REMOVED lines=58> */
.L_x_1316:
[----:B------:R-:W-:Y:S05]  /*50b0*/  BSYNC B0 ;  /* 0x0000000000007941 */ /* 0x000fea0003800000 */
.L_x_1315:
        /* <DEDUP_REMOVED lines=58> */
.L_x_1303:
        /* <DEDUP_REMOVED lines=47> */
.L_x_1318:
[----:B------:R-:W-:Y:S05]  /*5750*/  BSYNC B0 ;  /* 0x0000000000007941 */ /* 0x000fea0003800000 */
.L_x_1317:
        /* <DEDUP_REMOVED lines=26> */
[----:B--2---:R-:W-:Y:S02]  /*5900*/  PRMT R46, R2, 0x5410, R0 ;  /* 0x00005410022e7816 */ /* 0x004fe40000000000 */
[----:B------:R-:W-:Y:S04]  /*5910*/  MOV R0, R36 ;  /* 0x0000002400007202 */ /* 0x000fe80000000f00 */
[----:B------:R-:W-:Y:S01]  /*5920*/  PRMT R45, R0, 0x7610, R45 ;  /* 0x00007610002d7816 */ /* 0x000fe2000000002d */
[----:B------:R-:W-:Y:S05]  /*5930*/  IMAD.MOV.U32 R0, RZ, RZ, R37 ;  /* 0x000000ffff007224 */ /* 0x000fea00078e0025 */
        /* <DEDUP_REMOVED lines=11> */
[----:B------:R-:W-:Y:S02]  /*59f0*/  IMAD.MOV.U32 R28, RZ, RZ, R13 ;  /* 0x000000ffff1c7224 */ /* 0x000fe400078e000d */
[----:B------:R-:W-:Y:S01]  /*5a00*/  IMAD.MOV.U32 R8, RZ, RZ, R7 ;  /* 0x000000ffff087224 */ /* 0x000fe200078e0007 */
        /* <DEDUP_REMOVED lines=16> */
[----:B------:R-:W-:Y:S02]  /*5b10*/  @!P0 SHF.R.U32.HI R5, RZ, 0x10, R5 ;  /* 0x00000010ff058819 */ /* 0x000fe40000011605 */
[----:B------:R-:W-:Y:S02]  /*5b20*/  IADD3 R3, R4, R3, R228 ;  /* 0x0000000304037210 */ /* 0x000fe40007ffe0e4 */
[----:B------:R-:W-:Y:S02]  /*5b30*/  @!P0 PRMT R5, R9, 0x5410, R5 ;  /* 0x0000541009058816 */ /* 0x000fe40000000005 */
[----:B------:R-:W-:Y:S01]  /*5b40*/  @!P0 PRMT R28, R28, 0x5410, R10 ;  /* 0x000054101c1c8816 */ /* 0x000fe2000000000a */
[----:B------:R-:W-:Y:S01]  /*5b50*/  IMAD.SHL.U32 R13, R3, 0x2, RZ ;  /* 0x00000002030d7824 */ /* 0x000fe200078e00ff */
[--C-:B------:R-:W-:Y:S02]  /*5b60*/  @!P0 SHF.R.U32.HI R3, RZ, 0x10, R7.reuse ;  /* 0x00000010ff038819 */ /* 0x100fe40000011607 */
[----:B------:R-:W-:Y:S02]  /*5b70*/  MOV R4, R6 ;  /* 0x0000000600047202 */ /* 0x000fe40000000f00 */
[----:B------:R-:W-:Y:S01]  /*5b80*/  @!P0 SHF.R.U64 R6, R6, 0x10, R7 ;  /* 0x0000001006068819 */ /* 0x000fe20000001207 */
[----:B------:R-:W2:Y:S01]  /*5b90*/  LDS.128 R12, [R13+0x6100] ;  /* 0x006100000d0c7984 */ /* 0x000ea20000000c00 */
[----:B------:R-:W-:Y:S02]  /*5ba0*/  @!P0 PRMT R7, R0, 0x5410, R2 ;  /* 0x0000541000078816 */ /* 0x000fe40000000002 */
[----:B------:R-:W-:Y:S01]  /*5bb0*/  @!P0 PRMT R9, R4, 0x5410, R6 ;  /* 0x0000541004098816 */ /* 0x000fe20000000006 */
[----:B------:R-:W-:Y:S01]  /*5bc0*/  @!P0 IMAD.U32 R4, R11, 0x10000, RZ ;  /* 0x000100000b048824 */ /* 0x000fe200078e00ff */
[----:B------:R-:W-:Y:S01]  /*5bd0*/  @!P0 PRMT R10, R8, 0x5410, R3 ;  /* 0x00005410080a8816 */ /* 0x000fe20000000003 */
[----:B------:R-:W-:Y:S01]  /*5be0*/  @!P0 IMAD.U32 R2, R7, 0x10000, RZ ;  /* 0x0001000007028824 */ /* 0x000fe200078e00ff */
[----:B------:R-:W-:Y:S01]  /*5bf0*/  @!P0 PRMT R29, R29, 0x5410, R30 ;  /* 0x000054101d1d8816 */ /* 0x000fe2000000001e */
[----:B-1----:R-:W-:Y:S01]  /*5c00*/  @!P0 IMAD.U32 R3, R32, 0x10000, RZ ;  /* 0x0001000020038824 */ /* 0x002fe200078e00ff */
[----:B------:R-:W-:Y:S02]  /*5c10*/  @!P0 PRMT R31, R44, 0x5410, R31 ;  /* 0x000054102c1f8816 */ /* 0x000fe4000000001f */
        /* <DEDUP_REMOVED lines=53> */
[C---:B------:R-:W-:Y:S01]  /*5f70*/  @!P0 SHF.L.U32 R8, R10.reuse, 0x10, RZ ;  /* 0x000000100a088819 */ /* 0x040fe200000006ff */
[----:B------:R-:W-:Y:S02]  /*5f80*/  @!P0 IMAD.U32 R9, R31, 0x10000, RZ ;  /* 0x000100001f098824 */ /* 0x000fe400078e00ff */
        /* <DEDUP_REMOVED lines=28> */
.L_x_1320:
[----:B------:R-:W-:Y:S05]  /*6150*/  BSYNC B0 ;  /* 0x0000000000007941 */ /* 0x000fea0003800000 */
.L_x_1319:
[----:B------:R-:W-:Y:S01]  /*6160*/  ISETP.GE.AND P0, PT, R106, c[0x0][0x1d4], PT ;  /* 0x000075006a007a0c */ /* 0x000fe20003f06270 */
[----:B------:R-:W-:Y:S01]  /*6170*/  @!UPT UIADD3 URZ, URZ, URZ, URZ ;  /* 0x0000003f3f3ff290 */ /* 0x000fe2000fffe03f */
[----:B------:R-:W-:Y:S11]  /*6180*/  BSSY B0, `(.L_x_1321) ;  /* 0x0000079000007945 */ /* 0x000ff60003800000 */
[----:B------:R-:W-:-:S05]  /*6190*/  @P0 BRA `(.L_x_1322) ;  /* 0x0000077000000947 */ /* 0x000fca0003800000 */
[----:B------:R-:W-:Y:S01]  /*61a0*/  LOP3.LUT P1, RZ, R217, 0x1, RZ, 0xc0, !PT ;  /* 0x00000001d9ff7812 */ /* 0x000fe2000782c0ff */
[----:B------:R-:W2:Y:S01]  /*61b0*/  LDS.128 R28, [R88+0x6100] ;  /* 0x00610000581c7984 */ /* 0x000ea20000000c00 */
[----:B------:R-:W-:Y:S02]  /*61c0*/  ISETP.GE.AND P0, PT, R106, c[0x0][0x27c], PT ;  /* 0x00009f006a007a0c */ /* 0x000fe40003f06270 */
[----:B------:R-:W-:Y:S04]  /*61d0*/  SEL R0, R112, R110, !P1 ;  /* 0x0000006e70007207 */ /* 0x000fe80004800000 */
[----:B-1----:R-:W-:Y:S04]  /*61e0*/  SHF.R.S32.HI R2, RZ, 0x1f, R0 ;  /* 0x0000001fff027819 */ /* 0x002fe80000011400 */
[----:B------:R-:W-:Y:S03]  /*61f0*/  LEA.HI R0, R2, R0, RZ, 0x4 ;  /* 0x0000000002007211 */ /* 0x000fe600078f20ff */
[--C-:B------:R-:W-:Y:S02]  /*6200*/  @!P0 SHF.R.U64 R3, R36, 0x10, R37.reuse ;  /* 0x0000001024038819 */ /* 0x100fe40000001225 */
[----:B------:R-:W-:Y:S02]  /*6210*/  LEA.HI.SX32 R0, R0, R98, 0x1c ;  /* 0x0000006200007211 */ /* 0x000fe400078fe2ff */
[----:B------:R-:W-:Y:S02]  /*6220*/  @!P0 SHF.R.U32.HI R6, RZ, 0x10, R37 ;  /* 0x00000010ff068819 */ /* 0x000fe40000011625 */
[----:B------:R-:W-:Y:S01]  /*6230*/  SHF.R.S32.HI R2, RZ, 0x1f, R0 ;  /* 0x0000001fff027819 */ /* 0x000fe20000011400 */
[----:B------:R-:W-:Y:S01]  /*6240*/  IMAD.SHL.U32 R32, R0, 0x8, RZ ;  /* 0x0000000800207824 */ /* 0x000fe200078e00ff */
[C---:B------:R-:W-:Y:S02]  /*6250*/  @!P0 PRMT R13, R45.reuse, 0x5410, R3 ;  /* 0x000054102d0d8816 */ /* 0x040fe40000000003 */
        /* <DEDUP_REMOVED lines=11> */
[----:B------:R-:W-:Y:S01]  /*6310*/  @!P0 PRMT R15, R46, 0x5432, R15 ;  /* 0x000054322e0f8816 */ /* 0x000fe2000000000f */
        /* <DEDUP_REMOVED lines=8> */
[----:B--2---:R-:W-:Y:S01]  /*63a0*/  @!P0 IMAD.U32 R5, R28, 0x10000, RZ ;  /* 0x000100001c058824 */ /* 0x004fe200078e00ff */
[----:B------:R-:W-:Y:S02]  /*63b0*/  @!P0 LOP3.LUT R3, R3, 0xffff0000, RZ, 0xc0, !PT ;  /* 0xffff000003038812 */ /* 0x000fe400078ec0ff */
[----:B-1----:R-:W-:Y:S04]  /*63c0*/  @!P0 SHF.R.U64 R4, R18, 0x10, R19 ;  /* 0x0000001012048819 */ /* 0x002fe80000001213 */
        /* <DEDUP_REMOVED lines=84> */
.L_x_1322:
[----:B------:R-:W-:Y:S05]  /*6910*/  BSYNC B0 ;  /* 0x0000000000007941 */ /* 0x000fea0003800000 */
.L_x_1321:
        /* <DEDUP_REMOVED lines=9> */
[----:B------:R-:W-:Y:S02]  /*69b0*/  @!P0 SHF.R.U64 R8, R42, 0x10, R43 ;  /* 0x000000102a088819 */ /* 0x000fe4000000122b */
[----:B------:R-:W-:Y:S02]  /*69c0*/  LEA.HI.SX32 R0, R0, R97, 0x1c ;  /* 0x0000006100007211 */ /* 0x000fe400078fe2ff */
[----:B------:R-:W-:Y:S02]  /*69d0*/  @!P0 SHF.R.U64 R3, R22, 0x10, R23 ;  /* 0x0000001016038819 */ /* 0x000fe40000001217 */
[----:B------:R-:W-:Y:S01]  /*69e0*/  SHF.R.S32.HI R2, RZ, 0x1f, R0 ;  /* 0x0000001fff027819 */ /* 0x000fe20000011400 */
[----:B------:R-:W-:Y:S01]  /*69f0*/  IMAD.SHL.U32 R32, R0, 0x8, RZ ;  /* 0x0000000800207824 */ /* 0x000fe200078e00ff */
[----:B------:R-:W-:Y:S02]  /*6a00*/  @!P0 PRMT R22, R48, 0x5410, R8 ;  /* 0x0000541030168816 */ /* 0x000fe40000000008 */
[----:B------:R-:W-:Y:S02]  /*6a10*/  LEA.HI R0, R2, R0, RZ, 0x3 ;  /* 0x0000000002007211 */ /* 0x000fe400078f18ff */
[----:B------:R-:W-:Y:S02]  /*6a20*/  LOP3.LUT R2, R226, 0x38, R32, 0xf8, !PT ;  /* 0x00000038e2027812 */ /* 0x000fe400078ef820 */
[----:B------:R-:W-:Y:S01]  /*6a30*/  @!P0 SHF.R.U32.HI R7, RZ, 0x10, R41 ;  /* 0x00000010ff078819 */ /* 0x000fe20000011629 */
[----:B------:R-:W-:Y:S01]  /*6a40*/  IMAD.SHL.U32 R0, R0, 0x200, RZ ;  /* 0x0000020000007824 */ /* 0x000fe200078e00ff */
[----:B------:R-:W-:Y:S02]  /*6a50*/  LOP3.LUT R2, R2, R227, RZ, 0x3c, !PT ;  /* 0x000000e302027212 */ /* 0x000fe400078e3cff */
[----:B------:R-:W-:Y:S02]  /*6a60*/  @!P0 PRMT R11, R47, 0x5432, R7 ;  /* 0x000054322f0b8816 */ /* 0x000fe40000000007 */
[----:B------:R-:W-:Y:S02]  /*6a70*/  LOP3.LUT R0, R0, 0x7ffff000, RZ, 0xc0, !PT ;  /* 0x7ffff00000007812 */ /* 0x000fe400078ec0ff */
[----:B------:R-:W-:Y:S01]  /*6a80*/  @!P0 SHF.R.U32.HI R5, RZ, 0x10, R23 ;  /* 0x00000010ff058819 */ /* 0x000fe20000011617 */
[----:B------:R-:W-:Y:S01]  /*6a90*/  @!P0 IMAD.U32 R16, R11, 0x10000, RZ ;  /* 0x000100000b108824 */ /* 0x000fe200078e00ff */
[----:B------:R-:W-:Y:S01]  /*6aa0*/  IADD3 R0, R2, R0, R228 ;  /* 0x0000000002007210 */ /* 0x000fe20007ffe0e4 */
[----:B-1----:R-:W-:Y:S01]  /*6ab0*/  @!P0 IMAD.U32 R8, R28, 0x10000, RZ ;  /* 0x000100001c088824 */ /* 0x002fe200078e00ff */
[----:B------:R-:W-:Y:S01]  /*6ac0*/  @!P0 PRMT R10, R27, 0x5432, R3 ;  /* 0x000054321b0a8816 */ /* 0x000fe20000000003 */
[----:B------:R-:W-:Y:S01]  /*6ad0*/  @!P0 IMAD.U32 R17, R29, 0x10000, RZ ;  /* 0x000100001d118824 */ /* 0x000fe200078e00ff */
[----:B------:R-:W-:Y:S01]  /*6ae0*/  @!P0 SHF.R.U64 R4, R40, 0x10, R41 ;  /* 0x0000001028048819 */ /* 0x000fe20000001229 */
[----:B------:R-:W-:Y:S01]  /*6af0*/  IMAD.SHL.U32 R0, R0, 0x2, RZ ;  /* 0x0000000200007824 */ /* 0x000fe200078e00ff */
[----:B------:R-:W-:Y:S02]  /*6b00*/  @!P0 SHF.R.U32.HI R2, RZ, 0x10, R21 ;  /* 0x00000010ff028819 */ /* 0x000fe40000011615 */
[----:B------:R-:W-:Y:S02]  /*6b10*/  @!P0 SHF.R.U32.HI R9, RZ, 0x10, R43 ;  /* 0x00000010ff098819 */ /* 0x000fe4000001162b */
[----:B------:R1:W2:Y:S02]  /*6b20*/  LDS.128 R12, [R0+0x6100] ;  /* 0x00610000000c7984 */ /* 0x0002a40000000c00 */
[----:B-1----:R-:W-:Y:S02]  /*6b30*/  @!P0 SHF.R.U64 R0, R20, 0x10, R21 ;  /* 0x0000001014008819 */ /* 0x002fe40000001215 */
[----:B------:R-:W-:Y:S02]  /*6b40*/  @!P0 PRMT R20, R47, 0x5410, R4 ;  /* 0x000054102f148816 */ /* 0x000fe40000000004 */
[C---:B------:R-:W-:Y:S02]  /*6b50*/  @!P0 PRMT R6, R26.reuse, 0x5432, R0 ;  /* 0x000054321a068816 */ /* 0x040fe40000000000 */
[----:B------:R-:W-:Y:S01]  /*6b60*/  @!P0 PRMT R4, R26, 0x5410, R2 ;  /* 0x000054101a048816 */ /* 0x000fe20000000002 */
[----:B------:R-:W-:Y:S01]  /*6b70*/  @!P0 IMAD.U32 R7, R20, 0x10000, RZ ;  /* 0x0001000014078824 */ /* 0x000fe200078e00ff */
[----:B------:R-:W-:Y:S01]  /*6b80*/  @!P0 PRMT R21, R48, 0x5432, R9 ;  /* 0x0000543230158816 */ /* 0x000fe20000000009 */
[C---:B------:R-:W-:Y:S01]  /*6b90*/  @!P0 IMAD.U32 R2, R6.reuse, 0x10000, RZ ;  /* 0x0001000006028824 */ /* 0x040fe200078e00ff */
[----:B------:R-:W-:Y:S02]  /*6ba0*/  @!P0 LOP3.LUT R6, R6, 0xffff0000, RZ, 0xc0, !PT ;  /* 0xffff000006068812 */ /* 0x000fe400078ec0ff */
[----:B------:R-:W-:Y:S02]  /*6bb0*/  @!P0 PRMT R9, R27, 0x5410, R5 ;  /* 0x000054101b098816 */ /* 0x000fe40000000005 */
[----:B------:R-:W-:Y:S01]  /*6bc0*/  @!P0 SHF.L.U32 R5, R4, 0x10, RZ ;  /* 0x0000001004058819 */ /* 0x000fe200000006ff */
        /* <DEDUP_REMOVED lines=12> */
[----:B------:R-:W-:Y:S02]  /*6c90*/  @!P0 LOP3.LUT R2, R13, 0xffff0000, RZ, 0xc0, !PT ;  /* 0xffff00000d028812 */ /* 0x000fe400078ec0ff */
[----:B------:R-:W-:Y:S02]  /*6ca0*/  @!P0 LOP3.LUT R19, R29, 0xffff0000, RZ, 0xc0, !PT ;  /* 0xffff00001d138812 */ /* 0x000fe400078ec0ff */
[----:B------:R-:W-:Y:S01]  /*6cb0*/  @!P0 LOP3.LUT R5, R12, 0xffff0000, RZ, 0xc0, !PT ;  /* 0xffff00000c058812 */ /* 0x000fe200078ec0ff */
[----:B------:R-:W-:Y:S01]  /*6cc0*/  @!P0 FMUL.FTZ R20, R2, R18 ;  /* 0x0000001202148220 */ /* 0x000fe20000410000 */
[----:B------:R-:W-:Y:S03]  /*6cd0*/  @!P0 LOP3.LUT R7, R4, 0xffff0000, RZ, 0xc0, !PT ;  /* 0xffff000004078812 */ /* 0x000fe600078ec0ff */
[----:B------:R-:W-:Y:S02]  /*6ce0*/  @!P0 FMUL.FTZ R23, R5, R8 ;  /* 0x0000000805178220 */ /* 0x000fe40000410000 */
[-C--:B------:R-:W-:Y:S02]  /*6cf0*/  @!P0 FMUL.FTZ R4, R2, R7.reuse ;  /* 0x0000000702048220 */ /* 0x080fe40000410000 */
[----:B------:R-:W-:Y:S02]  /*6d00*/  @!P0 FFMA.FTZ R25, R19, R7, -R20 ;  /* 0x0000000713198223 */ /* 0x000fe40000010814 */
[----:B------:R-:W-:Y:S02]  /*6d10*/  @!P0 FMUL.FTZ R2, R5, R6 ;  /* 0x0000000605028220 */ /* 0x000fe40000410000 */
[----:B------:R-:W-:Y:S01]  /*6d20*/  @!P0 IMAD.U32 R20, R22, 0x10000, RZ ;  /* 0x0001000016148824 */ /* 0x000fe200078e00ff */
[----:B------:R-:W-:Y:S01]  /*6d30*/  @!P0 F2FP.BF16.PACK_AB R25, R25, R24 ;  /* 0x000000181919823e */ /* 0x000fe200000010ff */
[----:B------:R-:W-:Y:S02]  /*6d40*/  @!P0 IMAD.U32 R5, R14, 0x10000, RZ ;  /* 0x000100000e058824 */ /* 0x000fe400078e00ff */
[----:B------:R-:W-:Y:S02]  /*6d50*/  @!P0 FFMA.FTZ R23, R11, R6, -R23 ;  /* 0x000000060b178223 */ /* 0x000fe40000010817 */
[----:B------:R-:W-:Y:S02]  /*6d60*/  @!P0 FFMA.FTZ R2, R8, R11, R2 ;  /* 0x0000000b08028223 */ /* 0x000fe40000010002 */
[----:B------:R-:W-:Y:S01]  /*6d70*/  @!P0 IMAD.U32 R8, R30, 0x10000, RZ ;  /* 0x000100001e088824 */ /* 0x000fe200078e00ff */
[----:B------:R-:W-:Y:S01]  /*6d80*/  @!P0 F2FP.BF16.PACK_AB R24, R23, R33 ;  /* 0x000000211718823e */ /* 0x000fe200000010ff */
[----:B------:R-:W-:Y:S02]  /*6d90*/  @!P0 IMAD.U32 R6, R10, 0x10000, RZ ;  /* 0x000100000a068824 */ /* 0x000fe400078e00ff */
[C---:B------:R-:W-:Y:S02]  /*6da0*/  @!P0 FMUL.FTZ R7, R5.reuse, R20 ;  /* 0x0000001405078220 */ /* 0x040fe40000410000 */
[-C--:B------:R-:W-:Y:S02]  /*6db0*/  @!P0 FMUL.FTZ R5, R5, R6.reuse ;  /* 0x0000000605058220 */ /* 0x080fe40000410000 */
[----:B------:R-:W-:Y:S01]  /*6dc0*/  @!P0 FFMA.FTZ R27, R8, R6, -R7 ;  /* 0x00000006081b8223 */ /* 0x000fe20000010807 */
[----:B------:R-:W-:Y:S01]  /*6dd0*/  @!P0 SHF.L.U32 R7, R15, 0x10, RZ ;  /* 0x000000100f078819 */ /* 0x000fe200000006ff */
[----:B------:R-:W-:Y:S01]  /*6de0*/  @!P0 FFMA.FTZ R3, R16, R17, R3 ;  /* 0x0000001110038223 */ /* 0x000fe20000010003 */
[----:B------:R-:W-:Y:S01]  /*6df0*/  @!P0 LOP3.LUT R16, R30, 0xffff0000, RZ, 0xc0, !PT ;  /* 0xffff00001e108812 */ /* 0x000fe200078ec0ff */
[----:B------:R-:W-:Y:S01]  /*6e00*/  @!P0 IMAD.U32 R17, R21, 0x10000, RZ ;  /* 0x0001000015118824 */ /* 0x000fe200078e00ff */
[----:B------:R-:W-:Y:S01]  /*6e10*/  @!P0 LOP3.LUT R6, R15, 0xffff0000, RZ, 0xc0, !PT ;  /* 0xffff00000f068812 */ /* 0x000fe200078ec0ff */
[----:B------:R-:W-:Y:S01]  /*6e20*/  @!P0 FFMA.FTZ R4, R18, R19, R4 ;  /* 0x0000001312048223 */ /* 0x000fe20000010004 */
[----:B------:R-:W-:Y:S01]  /*6e30*/  @!P0 LOP3.LUT R19, R21, 0xffff0000, RZ, 0xc0, !PT ;  /* 0xffff000015138812 */ /* 0x000fe200078ec0ff */
[----:B------:R-:W-:Y:S01]  /*6e40*/  @!P0 FFMA.FTZ R5, R20, R8, R5 ;  /* 0x0000000814058223 */ /* 0x000fe20000010005 */
[----:B------:R-:W-:Y:S01]  /*6e50*/  @!P0 LOP3.LUT R20, R31, 0xffff0000, RZ, 0xc0, !PT ;  /* 0xffff00001f148812 */ /* 0x000fe200078ec0ff */
[----:B------:R-:W-:Y:S01]  /*6e60*/  @!P0 IMAD.U32 R8, R9, 0x10000, RZ ;  /* 0x0001000009088824 */ /* 0x000fe200078e00ff */
[----:B------:R-:W-:Y:S01]  /*6e70*/  @!P0 F2FP.BF16.PACK_AB R3, R4, R3 ;  /* 0x000000030403823e */ /* 0x000fe200000010ff */
[----:B------:R-:W-:Y:S02]  /*6e80*/  @!P0 IMAD.U32 R18, R31, 0x10000, RZ ;  /* 0x000100001f128824 */ /* 0x000fe400078e00ff */
[C---:B------:R-:W-:Y:S02]  /*6e90*/  @!P0 FMUL.FTZ R11, R7.reuse, R17 ;  /* 0x00000011070b8220 */ /* 0x040fe40000410000 */
[-C--:B------:R-:W-:Y:S02]  /*6ea0*/  @!P0 FMUL.FTZ R7, R7, R8.reuse ;  /* 0x0000000807078220 */ /* 0x080fe40000410000 */
[----:B------:R-:W-:Y:S01]  /*6eb0*/  @!P0 FFMA.FTZ R26, R18, R8, -R11 ;  /* 0x00000008121a8223 */ /* 0x000fe2000001080b */
[----:B------:R-:W-:Y:S01]  /*6ec0*/  @!P0 LOP3.LUT R8, R9, 0xffff0000, RZ, 0xc0, !PT ;  /* 0xffff000009088812 */ /* 0x000fe200078ec0ff */
[----:B------:R-:W-:Y:S01]  /*6ed0*/  @!P0 FMUL.FTZ R9, R6, R19 ;  /* 0x0000001306098220 */ /* 0x000fe20000410000 */
[----:B------:R-:W-:Y:S01]  /*6ee0*/  @!P0 LOP3.LUT R11, R22, 0xffff0000, RZ, 0xc0, !PT ;  /* 0xffff0000160b8812 */ /* 0x000fe200078ec0ff */
[----:B------:R-:W-:Y:S01]  /*6ef0*/  @!P0 IMAD.MOV.U32 R28, RZ, RZ, R24 ;  /* 0x000000ffff1c8224 */ /* 0x000fe200078e0018 */
[C---:B----4-:R-:W-:Y:S01]  /*6f00*/  LEA R22, P1, R65.reuse, R50, 0x1 ;  /* 0x0000003241167211 */ /* 0x050fe200078208ff */
[-C--:B------:R-:W-:Y:S01]  /*6f10*/  @!P0 FFMA.FTZ R21, R20, R8.reuse, -R9 ;  /* 0x0000000814158223 */ /* 0x080fe20000010809 */
[----:B------:R-:W-:Y:S01]  /*6f20*/  @!P0 LOP3.LUT R9, R10, 0xffff0000, RZ, 0xc0, !PT ;  /* 0xffff00000a098812 */ /* 0x000fe200078ec0ff */
[----:B------:R-:W-:Y:S01]  /*6f30*/  @!P0 FMUL.FTZ R8, R6, R8 ;  /* 0x0000000806088220 */ /* 0x000fe20000410000 */
[----:B------:R-:W-:Y:S01]  /*6f40*/  @!P0 LOP3.LUT R6, R14, 0xffff0000, RZ, 0xc0, !PT ;  /* 0xffff00000e068812 */ /* 0x000fe200078ec0ff */
[----:B------:R-:W-:Y:S01]  /*6f50*/  @!P0 IMAD.MOV.U32 R29, RZ, RZ, R25 ;  /* 0x000000ffff1d8224 */ /* 0x000fe200078e0019 */
[----:B---3--:R-:W-:Y:S01]  /*6f60*/  LEA.HI.X R23, R65, R51, R91, 0x1, P1 ;  /* 0x0000003341177211 */ /* 0x008fe200008f0c5b */
[----:B------:R-:W-:Y:S01]  /*6f70*/  @!P0 IMAD.MOV.U32 R13, RZ, RZ, R3 ;  /* 0x000000ffff0d8224 */ /* 0x000fe200078e0003 */
[----:B------:R-:W-:Y:S01]  /*6f80*/  @!P0 F2FP.BF16.PACK_AB R21, R21, R26 ;  /* 0x0000001a1515823e */ /* 0x000fe200000010ff */
[C---:B------:R-:W-:Y:S02]  /*6f90*/  @!P0 FMUL.FTZ R10, R6.reuse, R11 ;  /* 0x0000000b060a8220 */ /* 0x040fe40000410000 */
[----:B------:R-:W-:Y:S01]  /*6fa0*/  @!P0 FMUL.FTZ R6, R6, R9 ;  /* 0x0000000906068220 */ /* 0x000fe20000410000 */
[----:B------:R-:W-:Y:S01]  /*6fb0*/  @!P0 MOV R31, R21 ;  /* 0x00000015001f8202 */ /* 0x000fe20000000f00 */
[----:B------:R-:W-:Y:S01]  /*6fc0*/  @!P0 FFMA.FTZ R10, R16, R9, -R10 ;  /* 0x00000009100a8223 */ /* 0x000fe2000001080a */
[----:B------:R-:W-:Y:S01]  /*6fd0*/  @!P0 F2FP.BF16.PACK_AB R9, R2, R0 ;  /* 0x000000000209823e */ /* 0x000fe200000010ff */
[----:B------:R-:W-:Y:S02]  /*6fe0*/  @!P0 FFMA.FTZ R6, R11, R16, R6 ;  /* 0x000000100b068223 */ /* 0x000fe40000010006 */
[----:B------:R-:W-:Y:S01]  /*6ff0*/  @!P0 FFMA.FTZ R7, R17, R18, R7 ;  /* 0x0000001211078223 */ /* 0x000fe20000010007 */
[----:B------:R-:W-:Y:S01]  /*7000*/  @!P0 F2FP.BF16.PACK_AB R10, R10, R27 ;  /* 0x0000001b0a0a823e */ /* 0x000fe200000010ff */
[----:B------:R-:W-:Y:S01]  /*7010*/  @!P0 FFMA.FTZ R8, R19, R20, R8 ;  /* 0x0000001413088223 */ /* 0x000fe20000010008 */
[----:B------:R-:W-:Y:S01]  /*7020*/  @!P0 F2FP.BF16.PACK_AB R2, R6, R5 ;  /* 0x000000050602823e */ /* 0x000fe200000010ff */
[----:B------:R-:W-:Y:S02]  /*7030*/  @!P0 IMAD.MOV.U32 R12, RZ, RZ, R9 ;  /* 0x000000ffff0c8224 */ /* 0x000fe400078e0009 */
[----:B------:R-:W-:Y:S01]  /*7040*/  @!P0 IMAD.MOV.U32 R30, RZ, RZ, R10 ;  /* 0x000000ffff1e8224 */ /* 0x000fe200078e000a */
[----:B------:R-:W-:Y:S01]  /*7050*/  @!P0 F2FP.BF16.PACK_AB R0, R8, R7 ;  /* 0x000000070800823e */ /* 0x000fe200000010ff */
[----:B------:R-:W-:Y:S03]  /*7060*/  @!P0 IMAD.MOV.U32 R14, RZ, RZ, R2 ;  /* 0x000000ffff0e8224 */ /* 0x000fe600078e0002 */
        /* <DEDUP_REMOVED lines=9> */
.L_x_1302:
        /* <DEDUP_REMOVED lines=39> */
.L_x_1306:
[----:B------:R-:W-:Y:S05]  /*7370*/  BSYNC B1 ;  /* 0x0000000000017941 */ /* 0x000fea0003800000 */
.L_x_1301:
        /* <DEDUP_REMOVED lines=10> */
[C---:B------:R-:W-:Y:S04]  /*7420*/  IMAD.WIDE.U32 R4, R53.reuse, c[0x0][0x218], R4 ;  /* 0x0000860035047a25 */ /* 0x040fe800078e0004 */
        /* <DEDUP_REMOVED lines=15> */
[C---:B------:R-:W-:Y:S01]  /*7520*/  @P0 IMAD R0, R9.reuse, c[0x0][0x25c], R0 ;  /* 0x0000970009000a24 */ /* 0x040fe200078e0200 */
[----:B------:R-:W-:Y:S02]  /*7530*/  @P0 MOV R7, R64 ;  /* 0x0000004000070202 */ /* 0x000fe40000000f00 */
        /* <DEDUP_REMOVED lines=13> */
[----:B------:R-:W-:Y:S05]  /*7610*/  @P0 LEA.HI.X R3, R6, c[0x0][0x254], R0, 0x1, P2 ;  /* 0x0000950006030a11 */ /* 0x000fea00010f0c00 */
[----:B------:R2:W-:Y:S04]  /*7620*/  @P0 LDGSTS.E.BYPASS.LTC128B.128 [R193+0x1100], [R2.64], !P6 ;  /* 0x0110000002c10fae */ /* 0x0005e8000f101d48 */
[----:B------:R2:W-:Y:S04]  /*7630*/  @P0 LDGSTS.E.BYPASS.LTC128B.128 [R193+0x3100], [R2.64+0x80], !P5 ;  /* 0x0310008002c10fae */ /* 0x0005e8000e901d48 */
[----:B------:R2:W-:Y:S01]  /*7640*/  @P0 LDGSTS.E.BYPASS.LTC128B.128 [R193+0x5100], [R2.64+0x100], !P4 ;  /* 0x0510010002c10fae */ /* 0x0005e2000e101d48 */
[----:B------:R-:W-:Y:S03]  /*7650*/  ISETP.GT.AND P0, PT, R55, R215, PT ;  /* 0x000000d73700720c */ /* 0x000fe60003f04270 */
[----:B------:R-:W0:Y:S04]  /*7660*/  LDGDEPBAR ;  /* 0x00000000000079af */ /* 0x000e280000000000 */
[----:B--2---:R1:W2:Y:S01]  /*7670*/  SHFL.IDX PT, R2, R10, RZ, 0x1c1f ;  /* 0x001c1fff0a027589 */ /* 0x0042a200000e0000 */
[----:B------:R-:W-:Y:S04]  /*7680*/  DEPBAR.LE SB0, 0x0 ;  /* 0x000080000000791a */ /* 0x000fe80000000000 */
[----:B------:R1:W3:Y:S04]  /*7690*/  SHFL.IDX PT, R3, R11, RZ, 0x1c1f ;  /* 0x001c1fff0b037589 */ /* 0x0002e800000e0000 */
[----:B------:R-:W-:Y:S06]  /*76a0*/  BAR.SYNC.DEFER_BLOCKING 0x0 ;  /* 0x0000000000007b1d */ /* 0x000fec0000010000 */
[----:B------:R-:W-:-:S05]  /*76b0*/  @!P0 BRA `(.L_x_1324) ;  /* 0x0000020000008947 */ /* 0x000fca0003800000 */
[----:B------:R-:W-:Y:S02]  /*76c0*/  ISETP.GE.AND P1, PT, R102, c[0x0][0x1d4], PT ;  /* 0x0000750066007a0c */ /* 0x000fe40003f26270 */
[C---:B------:R-:W-:Y:S02]  /*76d0*/  ISETP.GE.AND P3, PT, R213.reuse, c[0x0][0x1d4], PT ;  /* 0x00007500d5007a0c */ /* 0x040fe40003f66270 */
[----:B------:R-:W-:Y:S09]  /*76e0*/  ISETP.GE.AND P2, PT, R212, c[0x0][0x1d4], PT ;  /* 0x00007500d4007a0c */ /* 0x000ff20003f46270 */
[----:B------:R-:W5:Y:S01]  /*76f0*/  @!P1 LDS.128 R12, [R209] ;  /* 0x00000000d10c9984 */ /* 0x000f620000000c00 */
[CC--:B-12---:R-:W-:Y:S04]  /*7700*/  @!P1 LEA R4, P0, R102.reuse, R2.reuse, 0x1 ;  /* 0x0000000266049211 */ /* 0x0c6fe800078008ff */
[-C--:B---3--:R-:W-:Y:S02]  /*7710*/  @!P1 LEA.HI.X R5, R102, R3.reuse, R103, 0x1, P0 ;  /* 0x0000000366059211 */ /* 0x088fe400000f0c67 */
[CC--:B------:R-:W-:Y:S04]  /*7720*/  @!P3 LEA R8, P0, R213.reuse, R2.reuse, 0x1 ;  /* 0x00000002d508b211 */ /* 0x0c0fe800078008ff */
[-C--:B------:R-:W-:Y:S02]  /*7730*/  @!P3 LEA.HI.X R9, R213, R3.reuse, R235, 0x1, P0 ;  /* 0x00000003d509b211 */ /* 0x080fe400000f0ceb */
[CC--:B------:R-:W-:Y:S04]  /*7740*/  @!P2 LEA R6, P0, R212.reuse, R2.reuse, 0x1 ;  /* 0x00000002d406a211 */ /* 0x0c0fe800078008ff */
[-C--:B------:R-:W-:Y:S02]  /*7750*/  @!P2 LEA.HI.X R7, R212, R3.reuse, R234, 0x1, P0 ;  /* 0x00000003d407a211 */ /* 0x080fe400000f0cea */
[----:B------:R-:W-:Y:S11]  /*7760*/  ISETP.GE.AND P0, PT, R106, c[0x0][0x1d4], PT ;  /* 0x000075006a007a0c */ /* 0x000ff60003f06270 */
[----:B------:R-:W-:Y:S02]  /*7770*/  @!UPT UIADD3 URZ, URZ, URZ, URZ ;  /* 0x0000003f3f3ff290 */ /* 0x000fe4000fffe03f */
[----:B------:R-:W-:Y:S01]  /*7780*/  @!P0 IMAD.SHL.U32 R0, R225, 0x8, RZ ;  /* 0x00000008e1008824 */ /* 0x000fe200078e00ff */
[----:B-----5:R1:W-:Y:S04]  /*7790*/  @!P1 ST.E.128 [R4.64], R12 ;  /* 0x0000000c04009985 */ /* 0x0203e8000c101d08 */
        /* <DEDUP_REMOVED lines=18> */
.L_x_1324:
[----:B------:R-:W-:Y:S05]  /*78c0*/  BSYNC B0 ;  /* 0x0000000000007941 */ /* 0x000fea0003800000 */
.L_x_1323:
[C---:B------:R-:W-:Y:S02]  /*78d0*/  ISETP.GT.AND P0, PT, R52.reuse, R86, PT ;  /* 0x000000563400720c */ /* 0x040fe40003f04270 */
[----:B------:R-:W-:Y:S11]  /*78e0*/  IADD3 R52, R52, -0x1, RZ ;  /* 0xffffffff34347810 */ /* 0x000ff60007ffe0ff */
[----:B-12---:R-:W-:Y:S01]  /*78f0*/  @P0 SHF.R.S32.HI R2, RZ, 0x1f, R52 ;  /* 0x0000001fff020819 */ /* 0x006fe20000011434 */
[----:B------:R-:W-:Y:S02]  /*7900*/  @P0 IMAD R0, R118, R52, RZ ;  /* 0x0000003476000224 */ /* 0x000fe400078e02ff */
[----:B------:R-:W-:Y:S02]  /*7910*/  @P0 IMAD.MOV.U32 R4, RZ, RZ, R70 ;  /* 0x000000ffff040224 */ /* 0x000fe400078e0046 */
[----:B------:R-:W-:Y:S02]  /*7920*/  @P0 IMAD.MOV.U32 R5, RZ, RZ, R69 ;  /* 0x000000ffff050224 */ /* 0x000fe400078e0045 */
[-C--:B------:R-:W-:Y:S02]  /*7930*/  @P0 IMAD R0, R2, R119.reuse, R0 ;  /* 0x0000007702000224 */ /* 0x080fe400078e0200 */
[----:B------:R-:W-:Y:S04]  /*7940*/  @P0 IMAD.WIDE.U32 R4, R52, R119, R4 ;  /* 0x0000007734040225 */ /* 0x000fe800078e0004 */
[----:B------:R-:W-:Y:S01]  /*7950*/  @P0 IMAD.IADD R0, R5, 0x1, R0 ;  /* 0x0000000105000824 */ /* 0x000fe200078e0200 */
[C---:B------:R-:W-:Y:S04]  /*7960*/  @P0 LEA R2, P1, R4.reuse, c[0x0][0x220], 0x1 ;  /* 0x0000880004020a11 */ /* 0x040fe800078208ff */
[----:B---3--:R-:W-:Y:S02]  /*7970*/  @P0 LEA.HI.X R3, R4, c[0x0][0x224], R0, 0x1, P1 ;  /* 0x0000890004030a11 */ /* 0x008fe400008f0c00 */
        /* <DEDUP_REMOVED lines=15> */
.L_x_1300:
[----:B------:R-:W-:Y:S01]  /*7a70*/  IMAD.MOV.U32 R0, RZ, RZ, c[0x0][0x2c4] ;  /* 0x0000b100ff007624 */ /* 0x000fe200078e00ff */
[----:B------:R-:W-:Y:S04]  /*7a80*/  BSSY B0, `(.L_x_1326) ;  /* 0x0000029000007945 */ /* 0x000fe80003800000 */
[----:B------:R-:W-:-:S02]  /*7a90*/  ISETP.NE.AND P3, PT, R0, 0x1, PT ;  /* 0x000000010000780c */ /* 0x000fc40003f65270 */
[----:B------:R-:W-:-:S11]  /*7aa0*/  IADD3 R0, R239, 0x7f, RZ ;  /* 0x0000007fef007810 */ /* 0x000fd60007ffe0ff */
[----:B-1----:R-:W-:-:S05]  /*7ab0*/  @P3 IMAD.HI.U32 R2, R0, c[0x0][0x2c8], RZ ;  /* 0x0000b20000023a27 */ /* 0x002fca00078e00ff */
[----:B------:R-:W-:-:S05]  /*7ac0*/  @P3 SHF.R.U32.HI R0, RZ, c[0x0][0x2cc], R2 ;  /* 0x0000b300ff003a19 */ /* 0x000fca0000011602 */
[----:B------:R-:W-:-:S05]  /*7ad0*/  IMAD.IADD R0, R114, 0x1, R0 ;  /* 0x0000000172007824 */ /* 0x000fca00078e0200 */
[----:B------:R-:W-:-:S04]  /*7ae0*/  SHF.R.S32.HI R2, RZ, 0x1f, R0 ;  /* 0x0000001fff027819 */ /* 0x000fc80000011400 */
[----:B------:R-:W-:-:S04]  /*7af0*/  LEA.HI R0, R2, R0, RZ, 0x6 ;  /* 0x0000000002007211 */ /* 0x000fc800078f30ff */
[----:B------:R-:W-:-:S04]  /*7b00*/  SHF.R.S32.HI R0, RZ, 0x6, R0 ;  /* 0x00000006ff007819 */ /* 0x000fc80000011400 */
[----:B------:R-:W-:Y:S01]  /*7b10*/  IMNMX R6, R113, R0, PT ;  /* 0x0000000071067217 */ /* 0x000fe20003800200 */
[----:B------:R-:W-:-:S03]  /*7b20*/  IMAD.MOV.U32 R0, RZ, RZ, RZ ;  /* 0x000000ffff007224 */ /* 0x000fc600078e00ff */
[----:B------:R-:W-:-:S13]  /*7b30*/  ISETP.GE.AND P0, PT, R6, 0x1, PT ;  /* 0x000000010600780c */ /* 0x000fda0003f06270 */
        /* <DEDUP_REMOVED lines=29> */
.L_x_1327:
[----:B------:R-:W-:Y:S05]  /*7d10*/  BSYNC B0 ;  /* 0x0000000000007941 */ /* 0x000fea0003800000 */
.L_x_1326:
[----:B------:R-:W2:Y:S01]  /*7d20*/  LDL R2, [R1] ;  /* 0x0000000001027983 */ /* 0x000ea20000100800 */
[----:B------:R-:W-:Y:S01]  /*7d30*/  MOV R18, RZ ;  /* 0x000000ff00127202 */ /* 0x000fe20000000f00 */
[----:B------:R-:W-:Y:S01]  /*7d40*/  IMAD.MOV.U32 R15, RZ, RZ, RZ ;  /* 0x000000ffff0f7224 */ /* 0x000fe200078e00ff */
        /* <DEDUP_REMOVED lines=48> */
[----:B--2---:R-:W-:-:S04]  /*8050*/  IMAD R214, R2, R0, RZ ;  /* 0x0000000002d67224 */ /* 0x004fc800078e02ff */
[--C-:B------:R-:W-:Y:S01]  /*8060*/  IMAD.IADD R2, R214, 0x1, R0.reuse ;  /* 0x00000001d6027824 */ /* 0x100fe200078e0200 */
[----:B------:R-:W-:-:S04]  /*8070*/  PRMT R0, RZ, 0x7610, R0 ;  /* 0x00007610ff007816 */ /* 0x000fc80000000000 */
[----:B------:R-:W-:-:S04]  /*8080*/  IMNMX R194, R6, R2, PT ;  /* 0x0000000206c27217 */ /* 0x000fc80003800200 */
[----:B------:R-:W-:-:S13]  /*8090*/  ISETP.GT.AND P0, PT, R194, R214, PT ;  /* 0x000000d6c200720c */ /* 0x000fda0003f04270 */
        /* <DEDUP_REMOVED lines=8> */
[----:B------:R-:W-:Y:S01]  /*8120*/  ISETP.NE.U32.AND P0, PT, RZ, c[0x0][0x348], PT ;  /* 0x0000d200ff007a0c */ /* 0x000fe20003f05070 */
[----:B------:R-:W2:Y:S01]  /*8130*/  S2R R9, SR_TID.X ;  /* 0x0000000000097919 */ /* 0x000ea20000002100 */
[----:B------:R-:W-:Y:S01]  /*8140*/  LOP3.LUT R83, R246, 0xffff, RZ, 0xc0, !PT ;  /* 0x0000fffff6537812 */ /* 0x000fe200078ec0ff */
[----:B------:R-:W-:Y:S01]  /*8150*/  IMAD R0, R0, c[0x0][0x178], RZ ;  /* 0x00005e0000007a24 */ /* 0x000fe200078e02ff */
[----:B------:R-:W-:Y:S01]  /*8160*/  ISETP.NE.AND.EX P0, PT, RZ, c[0x0][0x34c], PT, P0 ;  /* 0x0000d300ff007a0c */ /* 0x000fe20003f05300 */
[----:B------:R-:W-:Y:S01]  /*8170*/  @P3 IMAD.HI.U32 R7, R4, c[0x0][0x2c8], RZ ;  /* 0x0000b20004073a27 */ /* 0x000fe200078e00ff */
[----:B------:R-:W-:Y:S02]  /*8180*/  ISETP.GE.AND P5, PT, R202, c[0x0][0x198], PT ;  /* 0x00006600ca007a0c */ /* 0x000fe40003fa6270 */
[----:B------:R-:W-:Y:S01]  /*8190*/  SEL R6, R252, RZ, !P0 ;  /* 0x000000fffc067207 */ /* 0x000fe20004000000 */
[----:B------:R-:W-:Y:S01]  /*81a0*/  IMAD R0, R129, c[0x0][0x17c], R0 ;  /* 0x00005f0081007a24 */ /* 0x000fe200078e0200 */
[----:B------:R-:W-:-:S02]  /*81b0*/  SEL R5, R251, RZ, !P0 ;  /* 0x000000fffb057207 */ /* 0x000fc40004000000 */
[----:B------:R-:W-:Y:S01]  /*81c0*/  ISETP.GE.AND P4, PT, R205, c[0x0][0x198], PT ;  /* 0x00006600cd007a0c */ /* 0x000fe20003f86270 */
[----:B------:R-:W-:Y:S01]  /*81d0*/  IMAD R6, R6, c[0x0][0x1c0], RZ ;  /* 0x0000700006067a24 */ /* 0x000fe200078e02ff */
[----:B------:R-:W-:-:S03]  /*81e0*/  IADD3 R92, R194, -0x1, RZ ;  /* 0xffffffffc25c7810 */ /* 0x000fc60007ffe0ff */
[----:B------:R-:W-:Y:S02]  /*81f0*/  IMAD R6, R5, c[0x0][0x1c4], R6 ;  /* 0x0000710005067a24 */ /* 0x000fe400078e0206 */
[----:B-1----:R-:W-:Y:S01]  /*8200*/  IMAD.WIDE.U32 R2, R129, c[0x0][0x178], RZ ;  /* 0x00005e0081027a25 */ /* 0x002fe200078e00ff */
[----:B--2---:R-:W-:-:S03]  /*8210*/  SHF.R.S32.HI R8, RZ, 0x1f, R9 ;  /* 0x0000001fff087819 */ /* 0x004fc60000011409 */
[----:B------:R-:W-:Y:S02]  /*8220*/  IMAD.IADD R3, R3, 0x1, R0 ;  /* 0x0000000103037824 */ /* 0x000fe400078e0200 */
[----:B------:R-:W-:Y:S01]  /*8230*/  IMAD.MOV.U32 R0, RZ, RZ, R4 ;  /* 0x000000ffff007224 */ /* 0x000fe200078e0004 */
[----:B------:R-:W-:Y:S01]  /*8240*/  @P3 SHF.R.U32.HI R0, RZ, c[0x0][0x2cc], R7 ;  /* 0x0000b300ff003a19 */ /* 0x000fe20000011607 */
[C---:B------:R-:W-:Y:S01]  /*8250*/  IMAD.WIDE.U32 R2, R83.reuse, c[0x0][0x1b8], R2 ;  /* 0x00006e0053027a25 */ /* 0x040fe200078e0002 */
[----:B------:R-:W-:Y:S02]  /*8260*/  LEA.HI R8, R8, R9, RZ, 0x3 ;  /* 0x0000000908087211 */ /* 0x000fe400078f18ff */
[----:B------:R-:W-:Y:S01]  /*8270*/  SHF.R.S32.HI R7, RZ, 0x1f, R0 ;  /* 0x0000001fff077819 */ /* 0x000fe20000011400 */
[----:B------:R-:W-:Y:S01]  /*8280*/  IMAD R3, R83, c[0x0][0x1bc], R3 ;  /* 0x00006f0053037a24 */ /* 0x000fe200078e0203 */
[----:B------:R-:W-:Y:S02]  /*8290*/  SHF.R.S32.HI R8, RZ, 0x3, R8 ;  /* 0x00000003ff087819 */ /* 0x000fe40000011408 */
[----:B------:R-:W-:Y:S01]  /*82a0*/  ISETP.GE.AND P3, PT, R206, c[0x0][0x198], PT ;  /* 0x00006600ce007a0c */ /* 0x000fe20003f66270 */
[----:B------:R-:W-:Y:S01]  /*82b0*/  IMAD.WIDE.U32 R2, R5, c[0x0][0x1c0], R2 ;  /* 0x0000700005027a25 */ /* 0x000fe200078e0002 */
[----:B------:R-:W-:-:S03]  /*82c0*/  IADD3 R5, -R0, RZ, RZ ;  /* 0x000000ff00057210 */ /* 0x000fc60007ffe1ff */
[----:B------:R-:W-:Y:S02]  /*82d0*/  IMAD.IADD R3, R3, 0x1, R6 ;  /* 0x0000000103037824 */ /* 0x000fe400078e0206 */
        /* <DEDUP_REMOVED lines=10> */
[----:B------:R-:W-:-:S03]  /*8380*/  IMAD.IADD R4, R8, 0x1, R239 ;  /* 0x0000000108047824 */ /* 0x000fc600078e02ef */
[----:B------:R-:W-:-:S04]  /*8390*/  IADD3 R0, R3, R0, RZ ;  /* 0x0000000003007210 */ /* 0x000fc80007ffe0ff */
[----:B------:R-:W-:Y:S02]  /*83a0*/  LEA.HI.X R5, R2, c[0x0][0x164], R0, 0x1, P0 ;  /* 0x0000590002057a11 */ /* 0x000fe400000f0c00 */
[----:B------:R-:W-:Y:S01]  /*83b0*/  @!P1 MOV R12, R251 ;  /* 0x000000fb000c9202 */ /* 0x000fe20000000f00 */
[----:B------:R-:W-:Y:S05]  /*83c0*/  BRA.DIV ~URZ, `(.L_x_1329) ;  /* 0x000163d27f007947 */ /* 0x000fea000b800000 */
[----:B------:R1:W2:Y:S02]  /*83d0*/  SHFL.IDX PT, R6, R5, RZ, 0x181f ;  /* 0x00181fff05067589 */ /* 0x0002a400000e0000 */
.L_x_1478:
[----:B------:R-:W-:Y:S05]  /*83e0*/  BRA.DIV ~URZ, `(.L_x_1330) ;  /* 0x000164227f007947 */ /* 0x000fea000b800000 */
[----:B------:R3:W4:Y:S02]  /*83f0*/  SHFL.IDX PT, R0, R7, RZ, 0x181f ;  /* 0x00181fff07007589 */ /* 0x00072400000e0000 */
.L_x_1479:
        /* <DEDUP_REMOVED lines=16> */
.L_x_1332:
[----:B------:R-:W-:Y:S05]  /*8500*/  BSYNC B0 ;  /* 0x0000000000007941 */ /* 0x000fea0003800000 */
.L_x_1331:
[----:B------:R-:W-:Y:S05]  /*8510*/  BRA.DIV ~URZ, `(.L_x_1333) ;  /* 0x000163527f007947 */ /* 0x000fea000b800000 */
[----:B--2---:R2:W1:Y:S04]  /*8520*/  SHFL.IDX PT, R6, R5, 0x1, 0x181f ;  /* 0x00381f0005067f89 */ /* 0x00446800000e0000 */
[----:B----4-:R2:W4:Y:S02]  /*8530*/  SHFL.IDX PT, R0, R7, 0x1, 0x181f ;  /* 0x00381f0007007f89 */ /* 0x01052400000e0000 */
.L_x_1480:
        /* <DEDUP_REMOVED lines=16> */
.L_x_1335:
[----:B------:R-:W-:Y:S05]  /*8640*/  BSYNC B0 ;  /* 0x0000000000007941 */ /* 0x000fea0003800000 */
.L_x_1334:
[----:B------:R-:W-:Y:S05]  /*8650*/  BRA.DIV ~URZ, `(.L_x_1336) ;  /* 0x000162d27f007947 */ /* 0x000fea000b800000 */
[----:B-1----:R1:W2:Y:S02]  /*8660*/  SHFL.IDX PT, R6, R5, 0x2, 0x181f ;  /* 0x00581f0005067f89 */ /* 0x0022a400000e0000 */
.L_x_1481:
[----:B------:R-:W-:Y:S05]  /*8670*/  BRA.DIV ~URZ, `(.L_x_1337) ;  /* 0x000163227f007947 */ /* 0x000fea000b800000 */
[----:B----4-:R4:W1:Y:S02]  /*8680*/  SHFL.IDX PT, R0, R7, 0x2, 0x181f ;  /* 0x00581f0007007f89 */ /* 0x01086400000e0000 */
.L_x_1482:
        /* <DEDUP_REMOVED lines=16> */
.L_x_1339:
[----:B------:R-:W-:Y:S05]  /*8790*/  BSYNC B0 ;  /* 0x0000000000007941 */ /* 0x000fea0003800000 */
.L_x_1338:
[----:B------:R-:W-:Y:S05]  /*87a0*/  BRA.DIV ~URZ, `(.L_x_1340) ;  /* 0x000162527f007947 */ /* 0x000fea000b800000 */
[----:B-12---:R-:W1:Y:S04]  /*87b0*/  SHFL.IDX PT, R5, R5, 0x3, 0x181f ;  /* 0x00781f0005057f89 */ /* 0x006e6800000e0000 */
[----:B------:R2:W3:Y:S02]  /*87c0*/  SHFL.IDX PT, R0, R7, 0x3, 0x181f ;  /* 0x00781f0007007f89 */ /* 0x0004e400000e0000 */
.L_x_1483:
[----:B------:R-:W-:Y:S01]  /*87d0*/  IADD3 R2, R4, 0x60, RZ ;  /* 0x0000006004027810 */ /* 0x000fe20007ffe0ff */
[----:B-----5:R-:W-:-:S03]  /*87e0*/  IMAD.WIDE.U32 R232, R12, c[0x0][0x2b0], RZ ;  /* 0x0000ac000ce87a25 */ /* 0x020fc600078e00ff */
[----:B------:R-:W-:-:S13]  /*87f0*/  ISETP.GE.AND P0, PT, R2, R36, PT ;  /* 0x000000240200720c */ /* 0x000fda0003f06270 */
[CC--:B---3--:R-:W-:Y:S02]  /*8800*/  @!P0 LEA R8, P1, R202.reuse, R0.reuse, 0x1 ;  /* 0x00000000ca088211 */ /* 0x0c8fe400078208ff */
[CC--:B------:R-:W-:Y:S02]  /*8810*/  @!P0 LEA R6, P2, R205.reuse, R0.reuse, 0x1 ;  /* 0x00000000cd068211 */ /* 0x0c0fe400078408ff */
[-C--:B-1----:R-:W-:Y:S02]  /*8820*/  @!P0 LEA.HI.X R9, R202, R5.reuse, R203, 0x1, P1 ;  /* 0x00000005ca098211 */ /* 0x082fe400008f0ccb */
[----:B------:R-:W-:Y:S02]  /*8830*/  @!P0 LEA R2, P1, R206, R0, 0x1 ;  /* 0x00000000ce028211 */ /* 0x000fe400078208ff */
[----:B------:R-:W-:Y:S01]  /*8840*/  SHF.R.S32.HI R0, RZ, 0x1f, R12 ;  /* 0x0000001fff007819 */ /* 0x000fe2000001140c */
[----:B------:R-:W-:Y:S01]  /*8850*/  @!PT LDS RZ, [RZ] ;  /* 0x00000000fffff984 */ /* 0x000fe20000000800 */
[----:B------:R-:W-:Y:S01]  /*8860*/  @!PT LDS RZ, [RZ] ;  /* 0x00000000fffff984 */ /* 0x000fe20000000800 */
[----:B------:R-:W-:Y:S01]  /*8870*/  @!PT LDS RZ, [RZ] ;  /* 0x00000000fffff984 */ /* 0x000fe20000000800 */
[----:B------:R1:W-:Y:S01]  /*8880*/  @!P0 LDGSTS.E.BYPASS.LTC128B.128 [R193+0xf100], [R8.64], !P5 ;  /* 0x0f10000008c18fae */ /* 0x0003e2000e901d48 */
[----:B--2-4-:R-:W-:-:S02]  /*8890*/  @!P0 LEA.HI.X R7, R205, R5, R219, 0x1, P2 ;  /* 0x00000005cd078211 */ /* 0x014fc400010f0cdb */
        /* <DEDUP_REMOVED lines=10> */
[----:B-1----:R-:W-:Y:S01]  /*8940*/  IMAD R2, R92, 0x40, R220 ;  /* 0x000000405c027824 */ /* 0x002fe200078e02dc */
[----:B------:R-:W-:Y:S01]  /*8950*/  LOP3.LUT R217, R217, 0xfffffffd, RZ, 0xc0, !PT ;  /* 0xfffffffdd9d97812 */ /* 0x000fe200078ec0ff */
[----:B------:R-:W-:Y:S01]  /*8960*/  IMAD.MOV.U32 R195, RZ, RZ, RZ ;  /* 0x000000ffffc37224 */ /* 0x000fe200078e00ff */
[----:B------:R-:W-:-:S02]  /*8970*/  ISETP.NE.AND P1, PT, R96, 0x1, PT ;  /* 0x000000016000780c */ /* 0x000fc40003f25270 */
[C---:B------:R-:W-:Y:S01]  /*8980*/  ISETP.GE.AND P0, PT, R2.reuse, R240, PT ;  /* 0x000000f00200720c */ /* 0x040fe20003f06270 */
[----:B------:R-:W-:-:S03]  /*8990*/  IMAD.IADD R2, R2, 0x1, R238 ;  /* 0x0000000102027824 */ /* 0x000fc600078e02ee */
[----:B------:R-:W-:Y:S01]  /*89a0*/  ISETP.GT.OR P0, PT, R220, 0x3f, P0 ;  /* 0x0000003fdc00780c */ /* 0x000fe20000704670 */
[----:B------:R-:W-:-:S06]  /*89b0*/  IMAD.MOV.U32 R0, RZ, RZ, R2 ;  /* 0x000000ffff007224 */ /* 0x000fcc00078e0002 */
[----:B------:R-:W-:Y:S01]  /*89c0*/  @P1 IMAD.HI.U32 R3, R2, c[0x0][0x2bc], RZ ;  /* 0x0000af0002031a27 */ /* 0x000fe200078e00ff */
[----:B------:R-:W-:-:S04]  /*89d0*/  @P1 LOP3.LUT R217, R217, 0x2, RZ, 0xfc, !PT ;  /* 0x00000002d9d91812 */ /* 0x000fc800078efcff */
[----:B------:R-:W-:-:S04]  /*89e0*/  @P1 SHF.R.U32.HI R0, RZ, c[0x0][0x2c0], R3 ;  /* 0x0000b000ff001a19 */ /* 0x000fc80000011603 */
[----:B------:R-:W-:-:S04]  /*89f0*/  @!P0 IADD3 R3, P1, R0, R232, RZ ;  /* 0x000000e800038210 */ /* 0x000fc80007f3e0ff */
[----:B------:R-:W-:Y:S02]  /*8a00*/  @!P0 LEA.HI.X.SX32 R5, R0, R237, 0x1, P1 ;  /* 0x000000ed00058211 */ /* 0x000fe400008f0eff */
[----:B------:R-:W-:-:S04]  /*8a10*/  @!P0 LEA R4, P1, R3, c[0x0][0x2a0], 0x2 ;  /* 0x0000a80003048a11 */ /* 0x000fc800078210ff */
[----:B------:R-:W-:-:S05]  /*8a20*/  @!P0 LEA.HI.X R5, R3, c[0x0][0x2a4], R5, 0x2, P1 ;  /* 0x0000a90003058a11 */ /* 0x000fca00008f1405 */
[----:B------:R-:W2:Y:S01]  /*8a30*/  @!P0 LDG.E R195, [R4.64] ;  /* 0x0000000804c38981 */ /* 0x000ea2000c1e1900 */
[----:B------:R-:W-:Y:S01]  /*8a40*/  IMAD.MOV R0, RZ, RZ, -R0 ;  /* 0x000000ffff007224 */ /* 0x000fe200078e0a00 */
[----:B------:R-:W-:Y:S01]  /*8a50*/  ISETP.GT.AND P6, PT, R220, 0x3f, PT ;  /* 0x0000003fdc00780c */ /* 0x000fe20003fc4270 */
[----:B------:R-:W-:Y:S01]  /*8a60*/  IMAD.WIDE.U32 R230, R83, c[0x0][0x1e8], RZ ;  /* 0x00007a0053e67a25 */ /* 0x000fe200078e00ff */
[----:B------:R-:W1:Y:S01]  /*8a70*/  S2R R11, SR_TID.X ;  /* 0x00000000000b7919 */ /* 0x000e620000002100 */
[----:B------:R-:W-:Y:S02]  /*8a80*/  LOP3.LUT R217, R217, 0xfffffffe, RZ, 0xc0, !PT ;  /* 0xfffffffed9d97812 */ /* 0x000fe400078ec0ff */
[----:B------:R-:W-:Y:S02]  /*8a90*/  IMAD R197, R0, c[0x0][0x2b8], R2 ;  /* 0x0000ae0000c57a24 */ /* 0x000fe400078e0202 */
[----:B------:R-:W-:Y:S02]  /*8aa0*/  IMAD R236, R83, c[0x0][0x1ec], R231 ;  /* 0x00007b0053ec7a24 */ /* 0x000fe400078e02e7 */
[----:B------:R-:W-:Y:S01]  /*8ab0*/  IMAD.WIDE.U32 R2, R197, c[0x0][0x1e0], RZ ;  /* 0x00007800c5027a25 */ /* 0x000fe200078e00ff */
[----:B------:R-:W-:-:S03]  /*8ac0*/  SHF.R.S32.HI R93, RZ, 0x1f, R197 ;  /* 0x0000001fff5d7819 */ /* 0x000fc600000114c5 */
[----:B------:R-:W-:Y:S01]  /*8ad0*/  IMAD R95, R92, -0x40, R240 ;  /* 0xffffffc05c5f7824 */ /* 0x000fe200078e02f0 */
[----:B------:R-:W-:Y:S01]  /*8ae0*/  @P6 LOP3.LUT R217, R217, 0x1, RZ, 0xfc, !PT ;  /* 0x00000001d9d96812 */ /* 0x000fe200078efcff */
[----:B------:R-:W-:-:S04]  /*8af0*/  IMAD R0, R93, c[0x0][0x1e0], RZ ;  /* 0x000078005d007a24 */ /* 0x000fc800078e02ff */
[----:B------:R-:W-:-:S04]  /*8b00*/  IMAD R0, R197, c[0x0][0x1e4], R0 ;  /* 0x00007900c5007a24 */ /* 0x000fc800078e0200 */
[----:B------:R-:W-:Y:S01]  /*8b10*/  IMAD.IADD R3, R3, 0x1, R0 ;  /* 0x0000000103037824 */ /* 0x000fe200078e0200 */
[----:B-1----:R-:W-:-:S04]  /*8b20*/  SHF.R.S32.HI R10, RZ, 0x1f, R11 ;  /* 0x0000001fff0a7819 */ /* 0x002fc8000001140b */
[----:B------:R-:W-:-:S04]  /*8b30*/  LEA.HI R10, R10, R11, RZ, 0x3 ;  /* 0x0000000b0a0a7211 */ /* 0x000fc800078f18ff */
[----:B------:R-:W-:-:S05]  /*8b40*/  SHF.R.S32.HI R10, RZ, 0x3, R10 ;  /* 0x00000003ff0a7819 */ /* 0x000fca000001140a */
[----:B------:R-:W-:-:S05]  /*8b50*/  IMAD.IADD R73, R95, 0x1, -R10 ;  /* 0x000000015f497824 */ /* 0x000fca00078e0a0a */
[----:B------:R-:W-:-:S13]  /*8b60*/  ISETP.GE.AND P1, PT, R73, 0x1, PT ;  /* 0x000000014900780c */ /* 0x000fda0003f26270 */
[----:B------:R-:W-:Y:S02]  /*8b70*/  @P1 ISETP.GE.AND P2, PT, R202, c[0x0][0x1d4], PT ;  /* 0x00007500ca001a0c */ /* 0x000fe40003f46270 */
[----:B------:R-:W-:Y:S02]  /*8b80*/  @P1 ISETP.GE.AND P4, PT, R205, c[0x0][0x1d4], PT ;  /* 0x00007500cd001a0c */ /* 0x000fe40003f86270 */
        /* <DEDUP_REMOVED lines=12> */
[----:B-1----:R-:W-:-:S02]  /*8c50*/  @P1 LEA R6, P0, R202, R3, 0x1 ;  /* 0x00000003ca061211 */ /* 0x002fc400078008ff */
[----:B------:R-:W-:Y:S02]  /*8c60*/  @P1 LEA R8, P3, R205, R3, 0x1 ;  /* 0x00000003cd081211 */ /* 0x000fe400078608ff */
[-C--:B--2---:R-:W-:Y:S02]  /*8c70*/  @P1 LEA.HI.X R7, R202, R4.reuse, R203, 0x1, P0 ;  /* 0x00000004ca071211 */ /* 0x084fe400000f0ccb */
[----:B------:R-:W-:Y:S02]  /*8c80*/  ISETP.GE.AND P0, PT, R73, 0x21, PT ;  /* 0x000000214900780c */ /* 0x000fe40003f06270 */
[----:B------:R-:W-:Y:S01]  /*8c90*/  @P1 LEA.HI.X R9, R205, R4, R219, 0x1, P3 ;  /* 0x00000004cd091211 */ /* 0x000fe200018f0cdb */
[----:B------:R1:W-:Y:S01]  /*8ca0*/  @P1 LDGSTS.E.BYPASS.LTC128B.128 [R193+0x6100], [R6.64], !P2 ;  /* 0x0610000006c11fae */ /* 0x0003e2000d101d48 */
[----:B------:R-:W-:-:S03]  /*8cb0*/  @P1 ISETP.GE.AND P2, PT, R206, c[0x0][0x1d4], PT ;  /* 0x00007500ce001a0c */ /* 0x000fc60003f46270 */
[----:B------:R3:W-:Y:S06]  /*8cc0*/  @P1 LDGSTS.E.BYPASS.LTC128B.128 [R193+0x8100], [R8.64], !P4 ;  /* 0x0810000008c11fae */ /* 0x0007ec000e101d48 */
[----:B------:R-:W-:Y:S02]  /*8cd0*/  @P0 ISETP.GE.AND P4, PT, R202, c[0x0][0x1d4], PT ;  /* 0x00007500ca000a0c */ /* 0x000fe40003f86270 */
[----:B-1----:R-:W-:-:S04]  /*8ce0*/  @P1 LEA R6, P3, R206, R3, 0x1 ;  /* 0x00000003ce061211 */ /* 0x002fc800078608ff */
[----:B------:R-:W-:Y:S02]  /*8cf0*/  @P1 LEA.HI.X R7, R206, R4, R218, 0x1, P3 ;  /* 0x00000004ce071211 */ /* 0x000fe400018f0cda */
[----:B------:R-:W-:Y:S02]  /*8d00*/  @P0 ISETP.GE.AND P3, PT, R205, c[0x0][0x1d4], PT ;  /* 0x00007500cd000a0c */ /* 0x000fe40003f66270 */
[----:B---3--:R-:W-:Y:S01]  /*8d10*/  @P0 LEA R8, P5, R202, R0, 0x1 ;  /* 0x00000000ca080211 */ /* 0x008fe200078a08ff */
[----:B------:R1:W-:Y:S01]  /*8d20*/  @P1 LDGSTS.E.BYPASS.LTC128B.128 [R193+0xa100], [R6.64], !P2 ;  /* 0x0a10000006c11fae */ /* 0x0003e2000d101d48 */
[----:B------:R-:W-:Y:S02]  /*8d30*/  @P0 ISETP.GE.AND P2, PT, R206, c[0x0][0x1d4], PT ;  /* 0x00007500ce000a0c */ /* 0x000fe40003f46270 */
[----:B----4-:R-:W-:-:S05]  /*8d40*/  @P0 LEA.HI.X R9, R202, R2, R203, 0x1, P5 ;  /* 0x00000002ca090211 */ /* 0x010fca00028f0ccb */
[----:B------:R2:W-:Y:S01]  /*8d50*/  @P0 LDGSTS.E.BYPASS.LTC128B.128 [R193+0x7100], [R8.64], !P4 ;  /* 0x0710000008c10fae */ /* 0x0005e2000e101d48 */
[----:B-1----:R-:W-:-:S04]  /*8d60*/  @P0 LEA R6, P1, R205, R0, 0x1 ;  /* 0x00000000cd060211 */ /* 0x002fc800078208ff */
[----:B------:R-:W-:Y:S02]  /*8d70*/  @P0 LEA.HI.X R7, R205, R2, R219, 0x1, P1 ;  /* 0x00000002cd070211 */ /* 0x000fe400008f0cdb */
[----:B------:R-:W-:-:S03]  /*8d80*/  @P0 LEA R4, P1, R206, R0, 0x1 ;  /* 0x00000000ce040211 */ /* 0x000fc600078208ff */
[----:B------:R2:W-:Y:S01]  /*8d90*/  @P0 LDGSTS.E.BYPASS.LTC128B.128 [R193+0x9100], [R6.64], !P3 ;  /* 0x0910000006c10fae */ /* 0x0005e2000d901d48 */
[----:B------:R-:W-:-:S05]  /*8da0*/  @P0 LEA.HI.X R5, R206, R2, R218, 0x1, P1 ;  /* 0x00000002ce050211 */ /* 0x000fca00008f0cda */
[----:B------:R2:W-:Y:S01]  /*8db0*/  @P0 LDGSTS.E.BYPASS.LTC128B.128 [R193+0xb100], [R4.64], !P2 ;  /* 0x0b10000004c10fae */ /* 0x0005e2000d101d48 */
[----:B------:R-:W-:-:S03]  /*8dc0*/  ISETP.LT.AND P0, PT, RZ, c[0x0][0x27c], PT ;  /* 0x00009f00ff007a0c */ /* 0x000fc60003f01270 */
[----:B------:R-:W0:Y:S10]  /*8dd0*/  LDGDEPBAR ;  /* 0x00000000000079af */ /* 0x000e340000000000 */
[----:B------:R-:W-:Y:S05]  /*8de0*/  @P0 BRA `(.L_x_1341) ;  /* 0x0000002000000947 */ /* 0x000fea0003800000 */
[----:B------:R-:W-:-:S04]  /*8df0*/  DEPBAR.LE SB0, 0x1 ;  /* 0x000080400000791a */ /* 0x000fc80000000000 */
[----:B------:R-:W-:Y:S05]  /*8e00*/  BRA `(.L_x_1342) ;  /* 0x00006d8000007947 */ /* 0x000fea0003800000 */
.L_x_1341:
[----:B------:R-:W-:Y:S01]  /*8e10*/  ULDC.U8 UR4, c[0x0][0x298] ;  /* 0x0000a60000047ab9 */ /* 0x000fe20000000000 */
[----:B------:R-:W-:Y:S01]  /*8e20*/  SHF.R.S32.HI R0, RZ, 0x1f, R128 ;  /* 0x0000001fff007819 */ /* 0x000fe20000011480 */
[----:B--2---:R-:W-:Y:S01]  /*8e30*/  IMAD.WIDE.U32 R4, R128, c[0x0][0x280], RZ ;  /* 0x0000a00080047a25 */ /* 0x004fe200078e00ff */
[----:B------:R-:W-:Y:S01]  /*8e40*/  ISETP.NE.AND P0, PT, RZ, UR4, PT ;  /* 0x00000004ff007c0c */ /* 0x000fe2000bf05270 */
[----:B------:R-:W-:Y:S01]  /*8e50*/  BSSY B2, `(.L_x_1342) ;  /* 0x00006d3000027945 */ /* 0x000fe20003800000 */
[----:B------:R-:W-:Y:S01]  /*8e60*/  IADD3 R30, R215, R239, RZ ;  /* 0x000000efd71e7210 */ /* 0x000fe20007ffe0ff */
[C---:B------:R-:W-:Y:S02]  /*8e70*/  IMAD R2, R0.reuse, c[0x0][0x280], RZ ;  /* 0x0000a00000027a24 */ /* 0x040fe400078e02ff */
[----:B------:R-:W-:Y:S02]  /*8e80*/  IMAD R0, R0, c[0x0][0x290], RZ ;  /* 0x0000a40000007a24 */ /* 0x000fe400078e02ff */
[----:B------:R-:W-:-:S02]  /*8e90*/  IMAD R7, R128, c[0x0][0x284], R2 ;  /* 0x0000a10080077a24 */ /* 0x000fc400078e0202 */
[C---:B------:R-:W-:Y:S01]  /*8ea0*/  IMAD R6, R128.reuse, c[0x0][0x294], R0 ;  /* 0x0000a50080067a24 */ /* 0x040fe200078e0200 */
[----:B------:R-:W-:Y:S01]  /*8eb0*/  LEA R0, R243, R30, 0x6 ;  /* 0x0000001ef3007211 */ /* 0x000fe200078e30ff */
[----:B------:R-:W-:Y:S01]  /*8ec0*/  IMAD.WIDE.U32 R2, R128, c[0x0][0x290], RZ ;  /* 0x0000a40080027a25 */ /* 0x000fe200078e00ff */
[----:B------:R-:W-:-:S04]  /*8ed0*/  IADD3 R7, R7, R5, RZ ;  /* 0x0000000507077210 */ /* 0x000fc80007ffe0ff */
[----:B------:R-:W-:Y:S01]  /*8ee0*/  IADD3 R6, R6, R3, RZ ;  /* 0x0000000306067210 */ /* 0x000fe20007ffe0ff */
[----:B------:R-:W-:Y:S05]  /*8ef0*/  @!P0 BRA `(.L_x_1343) ;  /* 0x0000368000008947 */ /* 0x000fea0003800000 */
[----:B------:R1:W5:Y:S01]  /*8f00*/  LDL R78, [R1+0x38] ;  /* 0x00003800014e7983 */ /* 0x0003620000100800 */
[----:B------:R-:W-:-:S03]  /*8f10*/  IMAD.MOV.U32 R8, RZ, RZ, c[0x0][0x2c4] ;  /* 0x0000b100ff087624 */ /* 0x000fc600078e00ff */
[----:B------:R1:W5:Y:S02]  /*8f20*/  LDL R77, [R1+0x34] ;  /* 0x00003400014d7983 */ /* 0x0003640000100800 */
[----:B------:R-:W-:Y:S02]  /*8f30*/  ISETP.NE.AND P1, PT, R8, 0x1, PT ;  /* 0x000000010800780c */ /* 0x000fe40003f25270 */
[----:B------:R1:W5:Y:S04]  /*8f40*/  LDL R76, [R1+0x30] ;  /* 0x00003000014c7983 */ /* 0x0003680000100800 */
[----:B------:R1:W5:Y:S04]  /*8f50*/  LDL R72, [R1+0x2c] ;  /* 0x00002c0001487983 */ /* 0x0003680000100800 */
[----:B------:R1:W5:Y:S03]  /*8f60*/  LDL R71, [R1+0x28] ;  /* 0x0000280001477983 */ /* 0x0003660000100800 */
[----:B------:R-:W-:-:S05]  /*8f70*/  @P1 IMAD.HI.U32 R3, R0, c[0x0][0x2c8], RZ ;  /* 0x0000b20000031a27 */ /* 0x000fca00078e00ff */
[----:B------:R-:W-:Y:S01]  /*8f80*/  @P1 SHF.R.U32.HI R0, RZ, c[0x0][0x2cc], R3 ;  /* 0x0000b300ff001a19 */ /* 0x000fe20000011603 */
[----:B------:R-:W-:-:S03]  /*8f90*/  IMAD.MOV.U32 R5, RZ, RZ, R7 ;  /* 0x000000ffff057224 */ /* 0x000fc600078e0007 */
[----:B------:R-:W-:Y:S02]  /*8fa0*/  SHF.R.S32.HI R3, RZ, 0x1f, R0 ;  /* 0x0000001fff037819 */ /* 0x000fe40000011400 */
[----:B------:R-:W-:Y:S01]  /*8fb0*/  MOV R7, R6 ;  /* 0x0000000600077202 */ /* 0x000fe20000000f00 */
[----:B------:R-:W-:Y:S02]  /*8fc0*/  IMAD.MOV.U32 R6, RZ, RZ, R2 ;  /* 0x000000ffff067224 */ /* 0x000fe400078e0002 */
[C---:B------:R-:W-:Y:S02]  /*8fd0*/  IMAD R9, R3.reuse, c[0x0][0x280], RZ ;  /* 0x0000a00003097a24 */ /* 0x040fe400078e02ff */
[----:B------:R-:W-:Y:S02]  /*8fe0*/  IMAD R8, R3, c[0x0][0x290], RZ ;  /* 0x0000a40003087a24 */ /* 0x000fe400078e02ff */
[----:B------:R-:W-:-:S04]  /*8ff0*/  IMAD.WIDE.U32 R2, R0, c[0x0][0x290], R6 ;  /* 0x0000a40000027a25 */ /* 0x000fc800078e0006 */
[----:B------:R-:W-:-:S04]  /*9000*/  IMAD.WIDE.U32 R4, R0, c[0x0][0x280], R4 ;  /* 0x0000a00000047a25 */ /* 0x000fc800078e0004 */
[C---:B------:R-:W-:Y:S02]  /*9010*/  IMAD R6, R0.reuse, c[0x0][0x284], R9 ;  /* 0x0000a10000067a24 */ /* 0x040fe400078e0209 */
[----:B------:R-:W-:Y:S01]  /*9020*/  IMAD R0, R0, c[0x0][0x294], R8 ;  /* 0x0000a50000007a24 */ /* 0x000fe200078e0208 */
[----:B------:R-:W-:-:S04]  /*9030*/  LEA R43, P0, R2, c[0x0][0x288], 0x1 ;  /* 0x0000a200022b7a11 */ /* 0x000fc800078008ff */
[----:B------:R-:W-:-:S04]  /*9040*/  IADD3 R0, R3, R0, RZ ;  /* 0x0000000003007210 */ /* 0x000fc80007ffe0ff */
[----:B------:R-:W-:Y:S02]  /*9050*/  LEA.HI.X R31, R2, c[0x0][0x28c], R0, 0x1, P0 ;  /* 0x0000a300021f7a11 */ /* 0x000fe400000f0c00 */
[----:B------:R-:W-:Y:S02]  /*9060*/  ISETP.GE.AND P0, PT, R30, R36, PT ;  /* 0x000000241e00720c */ /* 0x000fe40003f06270 */
[----:B------:R-:W-:Y:S02]  /*9070*/  LEA R42, P1, R4, c[0x0][0x270], 0x1 ;  /* 0x00009c00042a7a11 */ /* 0x000fe400078208ff */
[----:B------:R-:W-:-:S04]  /*9080*/  IADD3 R6, R5, R6, RZ ;  /* 0x0000000605067210 */ /* 0x000fc80007ffe0ff */
[----:B------:R-:W-:Y:S01]  /*9090*/  LEA.HI.X R37, R4, c[0x0][0x274], R6, 0x1, P1 ;  /* 0x00009d0004257a11 */ /* 0x000fe200008f0c06 */
[----:B------:R1:W2:Y:S01]  /*90a0*/  SHFL.IDX PT, R2, R43, RZ, 0x1c1f ;  /* 0x001c1fff2b027589 */ /* 0x0002a200000e0000 */
[----:B------:R-:W-:Y:S03]  /*90b0*/  BSSY B0, `(.L_x_1344) ;  /* 0x0000050000007945 */ /* 0x000fe60003800000 */
[----:B------:R1:W3:Y:S01]  /*90c0*/  SHFL.IDX PT, R4, R42, RZ, 0x1c1f ;  /* 0x001c1fff2a047589 */ /* 0x0002e200000e0000 */
[----:B------:R-:W-:-:S03]  /*90d0*/  CS2R R62, SRZ ;  /* 0x00000000003e7805 */ /* 0x000fc6000001ff00 */
[----:B------:R1:W4:Y:S01]  /*90e0*/  SHFL.IDX PT, R5, R37, RZ, 0x1c1f ;  /* 0x001c1fff25057589 */ /* 0x00032200000e0000 */
[----:B------:R-:W-:-:S03]  /*90f0*/  CS2R R44, SRZ ;  /* 0x00000000002c7805 */ /* 0x000fc6000001ff00 */
[----:B------:R1:W1:Y:S01]  /*9100*/  SHFL.IDX PT, R3, R31, RZ, 0x1c1f ;  /* 0x001c1fff1f037589 */ /* 0x00026200000e0000 */
        /* <DEDUP_REMOVED lines=11> */
[----:B------:R-:W-:Y:S05]  /*91c0*/  @P0 BRA `(.L_x_1345) ;  /* 0x000003e000000947 */ /* 0x000fea0003800000 */
[----:B--2---:R-:W-:Y:S01]  /*91d0*/  ISETP.GE.AND P0, PT, R145, c[0x0][0x27c], PT ;  /* 0x00009f0091007a0c */ /* 0x004fe20003f06270 */
[----:B------:R-:W-:Y:S01]  /*91e0*/  CS2R R12, SRZ ;  /* 0x00000000000c7805 */ /* 0x000fe2000001ff00 */
[----:B------:R-:W-:-:S11]  /*91f0*/  ISETP.GE.AND P2, PT, R142, c[0x0][0x27c], PT ;  /* 0x00009f008e007a0c */ /* 0x000fd60003f46270 */
[C---:B------:R-:W-:Y:S01]  /*9200*/  @!P0 IMAD.SHL.U32 R0, R145.reuse, 0x2, RZ ;  /* 0x0000000291008824 */ /* 0x040fe200078e00ff */
[----:B-----5:R-:W-:-:S04]  /*9210*/  @!P0 SHF.L.U64.HI R8, R145, 0x1, R78 ;  /* 0x0000000191088819 */ /* 0x020fc8000001024e */
[-C--:B---3--:R-:W-:Y:S02]  /*9220*/  @!P0 IADD3 R6, P3, R4, R0.reuse, RZ ;  /* 0x0000000004068210 */ /* 0x088fe40007f7e0ff */
[----:B------:R-:W-:Y:S01]  /*9230*/  @!P0 IADD3 R10, P1, R2, R0, RZ ;  /* 0x00000000020a8210 */ /* 0x000fe20007f3e0ff */
[----:B------:R-:W-:Y:S02]  /*9240*/  @!P2 IMAD.SHL.U32 R0, R142, 0x2, RZ ;  /* 0x000000028e00a824 */ /* 0x000fe400078e00ff */
[--C-:B----4-:R-:W-:Y:S01]  /*9250*/  @!P0 IMAD.X R7, R5, 0x1, R8.reuse, P3 ;  /* 0x0000000105078824 */ /* 0x110fe200018e0608 */
[----:B------:R-:W-:Y:S01]  /*9260*/  ISETP.GE.AND P3, PT, R144, c[0x0][0x27c], PT ;  /* 0x00009f0090007a0c */ /* 0x000fe20003f66270 */
[----:B-1----:R-:W-:Y:S02]  /*9270*/  @!P0 IMAD.X R11, R3, 0x1, R8, P1 ;  /* 0x00000001030b8824 */ /* 0x002fe400008e0608 */
[----:B------:R-:W-:Y:S01]  /*9280*/  CS2R R8, SRZ ;  /* 0x0000000000087805 */ /* 0x000fe2000001ff00 */
[----:B------:R1:W5:Y:S01]  /*9290*/  @!P0 LD.E.64 R12, [R6.64] ;  /* 0x00000008060c8980 */ /* 0x000362000c101b00 */
[----:B------:R-:W-:-:S02]  /*92a0*/  @!P2 IADD3 R18, P4, R4, R0, RZ ;  /* 0x000000000412a210 */ /* 0x000fc40007f9e0ff */
[----:B------:R-:W-:Y:S02]  /*92b0*/  ISETP.GE.AND P1, PT, R107, c[0x0][0x27c], PT ;  /* 0x00009f006b007a0c */ /* 0x000fe40003f26270 */
[----:B------:R2:W5:Y:S01]  /*92c0*/  @!P0 LD.E.64 R8, [R10.64] ;  /* 0x000000080a088980 */ /* 0x000562000c101b00 */
[----:B------:R-:W-:Y:S01]  /*92d0*/  CS2R R14, SRZ ;  /* 0x00000000000e7805 */ /* 0x000fe2000001ff00 */
[----:B------:R-:W-:Y:S01]  /*92e0*/  CS2R R16, SRZ ;  /* 0x0000000000107805 */ /* 0x000fe2000001ff00 */
[----:B-1----:R-:W-:Y:S02]  /*92f0*/  @!P2 SHF.L.U64.HI R7, R142, 0x1, R77 ;  /* 0x000000018e07a819 */ /* 0x002fe4000001024d */
[----:B------:R-:W-:Y:S01]  /*9300*/  @!P2 IADD3 R6, P0, R2, R0, RZ ;  /* 0x000000000206a210 */ /* 0x000fe20007f1e0ff */
[----:B------:R-:W-:Y:S02]  /*9310*/  @!P3 IMAD.SHL.U32 R0, R144, 0x2, RZ ;  /* 0x000000029000b824 */ /* 0x000fe400078e00ff */
[----:B------:R-:W-:-:S02]  /*9320*/  @!P2 IMAD.X R19, R5, 0x1, R7, P4 ;  /* 0x000000010513a824 */ /* 0x000fc400020e0607 */
[----:B------:R-:W-:Y:S01]  /*9330*/  @!P2 IMAD.X R7, R3, 0x1, R7, P0 ;  /* 0x000000010307a824 */ /* 0x000fe200000e0607 */
[-C--:B------:R-:W-:Y:S02]  /*9340*/  @!P3 IADD3 R24, P0, R4, R0.reuse, RZ ;  /* 0x000000000418b210 */ /* 0x080fe40007f1e0ff */
[C---:B--2---:R-:W-:Y:S01]  /*9350*/  @!P1 SHF.L.U64.HI R10, R107.reuse, 0x1, R72 ;  /* 0x000000016b0a9819 */ /* 0x044fe20000010248 */
[----:B------:R1:W5:Y:S04]  /*9360*/  @!P2 LD.E.64 R16, [R18.64] ;  /* 0x000000081210a980 */ /* 0x000368000c101b00 */
[----:B------:R2:W5:Y:S01]  /*9370*/  @!P2 LD.E.64 R14, [R6.64] ;  /* 0x00000008060ea980 */ /* 0x000562000c101b00 */
[----:B------:R-:W-:Y:S02]  /*9380*/  @!P3 IADD3 R22, P2, R2, R0, RZ ;  /* 0x000000000216b210 */ /* 0x000fe40007f5e0ff */
[----:B--2---:R-:W-:Y:S01]  /*9390*/  @!P3 SHF.L.U64.HI R6, R144, 0x1, R76 ;  /* 0x000000019006b819 */ /* 0x004fe2000001024c */
[----:B------:R-:W-:-:S04]  /*93a0*/  @!P1 IMAD.SHL.U32 R7, R107, 0x2, RZ ;  /* 0x000000026b079824 */ /* 0x000fc800078e00ff */
[----:B------:R-:W-:Y:S01]  /*93b0*/  @!P3 IMAD.X R25, R5, 0x1, R6, P0 ;  /* 0x000000010519b824 */ /* 0x000fe200000e0606 */
[----:B------:R-:W-:-:S05]  /*93c0*/  @!P1 IADD3 R20, P0, R4, R7, RZ ;  /* 0x0000000704149210 */ /* 0x000fca0007f1e0ff */
[----:B------:R-:W-:Y:S01]  /*93d0*/  @!P1 IMAD.X R21, R5, 0x1, R10, P0 ;  /* 0x0000000105159824 */ /* 0x000fe200000e060a */
[----:B-1----:R-:W-:Y:S01]  /*93e0*/  @!P1 IADD3 R18, P0, R2, R7, RZ ;  /* 0x0000000702129210 */ /* 0x002fe20007f1e0ff */
[----:B------:R-:W-:Y:S01]  /*93f0*/  @!P3 IMAD.X R23, R3, 0x1, R6, P2 ;  /* 0x000000010317b824 */ /* 0x000fe200010e0606 */
[----:B------:R-:W-:-:S03]  /*9400*/  ISETP.GE.AND P2, PT, R140, c[0x0][0x27c], PT ;  /* 0x00009f008c007a0c */ /* 0x000fc60003f46270 */
[----:B------:R-:W-:Y:S01]  /*9410*/  @!P1 IMAD.X R19, R3, 0x1, R10, P0 ;  /* 0x0000000103139824 */ /* 0x000fe200000e060a */
[----:B------:R-:W-:Y:S01]  /*9420*/  ISETP.GE.AND P0, PT, R143, c[0x0][0x27c], PT ;  /* 0x00009f008f007a0c */ /* 0x000fe20003f06270 */
[----:B------:R-:W-:Y:S01]  /*9430*/  CS2R R10, SRZ ;  /* 0x00000000000a7805 */ /* 0x000fe2000001ff00 */
[----:B------:R-:W-:-:S07]  /*9440*/  CS2R R6, SRZ ;  /* 0x0000000000067805 */ /* 0x000fce000001ff00 */
[----:B------:R-:W-:-:S04]  /*9450*/  @!P2 IMAD.WIDE R28, R140, 0x2, R4 ;  /* 0x000000028c1ca825 */ /* 0x000fc800078e0204 */
[----:B------:R-:W-:Y:S01]  /*9460*/  @!P2 IMAD.WIDE R26, R140, 0x2, R2 ;  /* 0x000000028c1aa825 */ /* 0x000fe200078e0202 */
[----:B------:R1:W5:Y:S03]  /*9470*/  @!P2 LD.E.64 R10, [R28.64] ;  /* 0x000000081c0aa980 */ /* 0x000366000c101b00 */
[C---:B------:R-:W-:Y:S01]  /*9480*/  @!P0 IMAD.SHL.U32 R0, R143.reuse, 0x2, RZ ;  /* 0x000000028f008824 */ /* 0x040fe200078e00ff */
[----:B------:R2:W5:Y:S04]  /*9490*/  @!P2 LD.E.64 R6, [R26.64] ;  /* 0x000000081a06a980 */ /* 0x000568000c101b00 */
[----:B------:R-:W-:Y:S01]  /*94a0*/  @!P0 IADD3 R4, P2, R4, R0, RZ ;  /* 0x0000000004048210 */ /* 0x000fe20007f5e0ff */
[----:B------:R-:W-:Y:S01]  /*94b0*/  CS2R R32, SRZ ;  /* 0x0000000000207805 */ /* 0x000fe2000001ff00 */
[----:B------:R-:W-:Y:S01]  /*94c0*/  CS2R R34, SRZ ;  /* 0x0000000000227805 */ /* 0x000fe2000001ff00 */
[----:B------:R-:W-:Y:S01]  /*94d0*/  CS2R R38, SRZ ;  /* 0x0000000000267805 */ /* 0x000fe2000001ff00 */
[----:B------:R-:W-:Y:S01]  /*94e0*/  CS2R R40, SRZ ;  /* 0x0000000000287805 */ /* 0x000fe2000001ff00 */
[----:B------:R-:W-:Y:S01]  /*94f0*/  CS2R R44, SRZ ;  /* 0x00000000002c7805 */ /* 0x000fe2000001ff00 */
[----:B------:R-:W-:Y:S01]  /*9500*/  CS2R R46, SRZ ;  /* 0x00000000002e7805 */ /* 0x000fe2000001ff00 */
[----:B------:R1:W5:Y:S04]  /*9510*/  @!P3 LD.E.64 R32, [R24.64] ;  /* 0x000000081820b980 */ /* 0x000368000c101b00 */
[----:B------:R1:W5:Y:S04]  /*9520*/  @!P3 LD.E.64 R34, [R22.64] ;  /* 0x000000081622b980 */ /* 0x000368000c101b00 */
[----:B------:R1:W5:Y:S04]  /*9530*/  @!P1 LD.E.64 R38, [R20.64] ;  /* 0x0000000814269980 */ /* 0x000368000c101b00 */
[----:B------:R1:W5:Y:S01]  /*9540*/  @!P1 LD.E.64 R40, [R18.64] ;  /* 0x0000000812289980 */ /* 0x000362000c101b00 */
[----:B--2---:R-:W-:-:S05]  /*9550*/  @!P0 SHF.L.U64.HI R26, R143, 0x1, R71 ;  /* 0x000000018f1a8819 */ /* 0x004fca0000010247 */
[----:B------:R-:W-:Y:S01]  /*9560*/  @!P0 IMAD.X R5, R5, 0x1, R26, P2 ;  /* 0x0000000105058824 */ /* 0x000fe200010e061a */
[----:B------:R-:W-:-:S04]  /*9570*/  @!P0 IADD3 R2, P2, R2, R0, RZ ;  /* 0x0000000002028210 */ /* 0x000fc80007f5e0ff */
[----:B------:R1:W5:Y:S01]  /*9580*/  @!P0 LD.E.64 R44, [R4.64] ;  /* 0x00000008042c8980 */ /* 0x000362000c101b00 */
[----:B------:R-:W-:-:S05]  /*9590*/  @!P0 IMAD.X R3, R3, 0x1, R26, P2 ;  /* 0x0000000103038824 */ /* 0x000fca00010e061a */
[----:B------:R1:W5:Y:S03]  /*95a0*/  @!P0 LD.E.64 R46, [R2.64] ;  /* 0x00000008022e8980 */ /* 0x000366000c101b00 */
.L_x_1345:
[----:B--2---:R-:W-:Y:S05]  /*95b0*/  BSYNC B0 ;  /* 0x0000000000007941 */ /* 0x004fea0003800000 */
.L_x_1344:
[----:B------:R-:W-:Y:S01]  /*95c0*/  IADD3 R0, R30, 0x40, RZ ;  /* 0x000000401e007810 */ /* 0x000fe20007ffe0ff */
[----:B-1---5:R-:W-:Y:S01]  /*95d0*/  IMAD.MOV.U32 R2, RZ, RZ, R38 ;  /* 0x000000ffff027224 */ /* 0x022fe200078e0026 */
[----:B------:R-:W-:Y:S01]  /*95e0*/  MOV R19, R9 ;  /* 0x0000000900137202 */ /* 0x000fe20000000f00 */
[----:B---3--:R-:W-:Y:S01]  /*95f0*/  IMAD.MOV.U32 R4, RZ, RZ, R44 ;  /* 0x000000ffff047224 */ /* 0x008fe200078e002c */
[----:B------:R-:W-:Y:S01]  /*9600*/  ISETP.GE.AND P0, PT, R0, R36, PT ;  /* 0x000000240000720c */ /* 0x000fe20003f06270 */
[----:B------:R-:W-:Y:S01]  /*9610*/  IMAD.MOV.U32 R0, RZ, RZ, R39 ;  /* 0x000000ffff007224 */ /* 0x000fe200078e0027 */
[----:B----4-:R1:W2:Y:S01]  /*9620*/  SHFL.IDX PT, R5, R37, 0x1, 0x1c1f ;  /* 0x003c1f0025057f89 */ /* 0x0102a200000e0000 */
[----:B------:R-:W-:Y:S01]  /*9630*/  IMAD.MOV.U32 R3, RZ, RZ, R45 ;  /* 0x000000ffff037224 */ /* 0x000fe200078e002d */
[----:B------:R-:W-:Y:S01]  /*9640*/  BSSY B0, `(.L_x_1346) ;  /* 0x000006f000007945 */ /* 0x000fe20003800000 */
[----:B------:R-:W-:Y:S01]  /*9650*/  IMAD.MOV.U32 R20, RZ, RZ, R8 ;  /* 0x000000ffff147224 */ /* 0x000fe200078e0008 */
[----:B------:R-:W-:Y:S01]  /*9660*/  PRMT R70, R0, 0x5410, R2 ;  /* 0x0000541000467816 */ /* 0x000fe20000000002 */
[----:B------:R-:W-:Y:S01]  /*9670*/  IMAD.MOV.U32 R2, RZ, RZ, R16 ;  /* 0x000000ffff027224 */ /* 0x000fe200078e0010 */
[----:B------:R-:W-:Y:S01]  /*9680*/  PRMT R75, R3, 0x5410, R4 ;  /* 0x00005410034b7816 */ /* 0x000fe20000000004 */
[----:B------:R-:W-:Y:S01]  /*9690*/  IMAD.MOV.U32 R0, RZ, RZ, R17 ;  /* 0x000000ffff007224 */ /* 0x000fe200078e0011 */
[----:B------:R-:W-:Y:S01]  /*96a0*/  MOV R4, R32 ;  /* 0x0000002000047202 */ /* 0x000fe20000000f00 */
[----:B------:R-:W-:Y:S01]  /*96b0*/  IMAD.MOV.U32 R3, RZ, RZ, R33 ;  /* 0x000000ffff037224 */ /* 0x000fe200078e0021 */
[----:B------:R-:W-:Y:S01]  /*96c0*/  CS2R R24, SRZ ;  /* 0x0000000000187805 */ /* 0x000fe2000001ff00 */
        /* <DEDUP_REMOVED lines=8> */
[----:B------:R-:W-:Y:S01]  /*9750*/  CS2R R52, SRZ ;  /* 0x0000000000347805 */ /* 0x000fe2000001ff00 */
[----:B------:R-:W-:Y:S01]  /*9760*/  PRMT R60, R0, 0x5410, R2 ;  /* 0x00005410003c7816 */ /* 0x000fe20000000002 */
[----:B------:R-:W-:Y:S01]  /*9770*/  IMAD.MOV.U32 R2, RZ, RZ, R40 ;  /* 0x000000ffff027224 */ /* 0x000fe200078e0028 */
[----:B------:R-:W-:Y:S01]  /*9780*/  PRMT R64, R64, 0x5410, R4 ;  /* 0x0000541040407816 */ /* 0x000fe20000000004 */
[----:B------:R-:W-:Y:S01]  /*9790*/  IMAD.MOV.U32 R0, RZ, RZ, R41 ;  /* 0x000000ffff007224 */ /* 0x000fe200078e0029 */
[----:B------:R-:W-:Y:S01]  /*97a0*/  PRMT R61, R61, 0x5410, R3 ;  /* 0x000054103d3d7816 */ /* 0x000fe20000000003 */
[----:B------:R-:W-:Y:S01]  /*97b0*/  IMAD.MOV.U32 R4, RZ, RZ, R46 ;  /* 0x000000ffff047224 */ /* 0x000fe200078e002e */
[----:B------:R-:W-:Y:S01]  /*97c0*/  MOV R3, R47 ;  /* 0x0000002f00037202 */ /* 0x000fe20000000f00 */
[----:B------:R-:W-:Y:S01]  /*97d0*/  CS2R R50, SRZ ;  /* 0x0000000000327805 */ /* 0x000fe2000001ff00 */
[----:B------:R-:W-:Y:S01]  /*97e0*/  PRMT R69, R0, 0x5410, R2 ;  /* 0x0000541000457816 */ /* 0x000fe20000000002 */
[----:B------:R-:W-:Y:S01]  /*97f0*/  IMAD.MOV.U32 R2, RZ, RZ, R14 ;  /* 0x000000ffff027224 */ /* 0x000fe200078e000e */
[----:B------:R-:W-:Y:S01]  /*9800*/  PRMT R74, R3, 0x5410, R4 ;  /* 0x00005410034a7816 */ /* 0x000fe20000000004 */
[----:B------:R-:W-:Y:S01]  /*9810*/  IMAD.MOV.U32 R0, RZ, RZ, R15 ;  /* 0x000000ffff007224 */ /* 0x000fe200078e000f */
[----:B------:R-:W-:Y:S01]  /*9820*/  MOV R3, R35 ;  /* 0x0000002300037202 */ /* 0x000fe20000000f00 */
[----:B------:R-:W-:Y:S01]  /*9830*/  IMAD.MOV.U32 R4, RZ, RZ, R34 ;  /* 0x000000ffff047224 */ /* 0x000fe200078e0022 */
[----:B------:R-:W-:Y:S01]  /*9840*/  PRMT R64, R20, 0x7610, R64 ;  /* 0x0000761014407816 */ /* 0x000fe20000000040 */
[----:B------:R-:W-:Y:S01]  /*9850*/  CS2R R58, SRZ ;  /* 0x00000000003a7805 */ /* 0x000fe2000001ff00 */
[----:B------:R-:W-:Y:S01]  /*9860*/  PRMT R65, R0, 0x5410, R2 ;  /* 0x0000541000417816 */ /* 0x000fe20000000002 */
[----:B------:R-:W-:Y:S01]  /*9870*/  IMAD.MOV.U32 R0, RZ, RZ, R7 ;  /* 0x000000ffff007224 */ /* 0x000fe200078e0007 */
[----:B------:R-:W-:Y:S01]  /*9880*/  PRMT R67, R3, 0x5410, R4 ;  /* 0x0000541003437816 */ /* 0x000fe20000000004 */
[----:B------:R-:W3:Y:S01]  /*9890*/  SHFL.IDX PT, R2, R43, 0x1, 0x1c1f ;  /* 0x003c1f002b027f89 */ /* 0x000ee200000e0000 */
[----:B------:R-:W-:Y:S01]  /*98a0*/  PRMT R61, R19, 0x7610, R61 ;  /* 0x00007610133d7816 */ /* 0x000fe2000000003d */
[----:B------:R-:W-:Y:S01]  /*98b0*/  CS2R R56, SRZ ;  /* 0x0000000000387805 */ /* 0x000fe2000001ff00 */
[----:B-1----:R-:W-:Y:S01]  /*98c0*/  PRMT R37, R0, 0x5410, R18 ;  /* 0x0000541000257816 */ /* 0x002fe20000000012 */
[----:B------:R1:W4:Y:S01]  /*98d0*/  SHFL.IDX PT, R4, R42, 0x1, 0x1c1f ;  /* 0x003c1f002a047f89 */ /* 0x00032200000e0000 */
[----:B------:R-:W-:Y:S01]  /*98e0*/  CS2R R26, SRZ ;  /* 0x00000000001a7805 */ /* 0x000fe2000001ff00 */
[----:B------:R-:W-:Y:S01]  /*98f0*/  CS2R R54, SRZ ;  /* 0x0000000000367805 */ /* 0x000fe2000001ff00 */
[----:B------:R-:W-:Y:S01]  /*9900*/  CS2R R48, SRZ ;  /* 0x0000000000307805 */ /* 0x000fe2000001ff00 */
[----:B------:R2:W3:Y:S01]  /*9910*/  SHFL.IDX PT, R3, R31, 0x1, 0x1c1f ;  /* 0x003c1f001f037f89 */ /* 0x0004e200000e0000 */
[----:B-1----:R-:W-:Y:S01]  /*9920*/  CS2R R42, SRZ ;  /* 0x00000000002a7805 */ /* 0x002fe2000001ff00 */
[----:B--2---:R-:W-:Y:S01]  /*9930*/  CS2R R30, SRZ ;  /* 0x00000000001e7805 */ /* 0x004fe2000001ff00 */
[----:B------:R-:W-:Y:S05]  /*9940*/  @P0 BRA `(.L_x_1347) ;  /* 0x000003e000000947 */ /* 0x000fea0003800000 */
[----:B---34-:R-:W-:Y:S01]  /*9950*/  ISETP.GE.AND P0, PT, R145, c[0x0][0x27c], PT ;  /* 0x00009f0091007a0c */ /* 0x018fe20003f06270 */
[----:B------:R-:W-:Y:S01]  /*9960*/  CS2R R50, SRZ ;  /* 0x0000000000327805 */ /* 0x000fe2000001ff00 */
[----:B------:R-:W-:-:S11]  /*9970*/  ISETP.GE.AND P2, PT, R142, c[0x0][0x27c], PT ;  /* 0x00009f008e007a0c */ /* 0x000fd60003f46270 */
[C---:B------:R-:W-:Y:S01]  /*9980*/  @!P0 IMAD.SHL.U32 R0, R145.reuse, 0x2, RZ ;  /* 0x0000000291008824 */ /* 0x040fe200078e00ff */
[----:B------:R-:W-:Y:S01]  /*9990*/  @!P0 SHF.L.U64.HI R20, R145, 0x1, R78 ;  /* 0x0000000191148819 */ /* 0x000fe2000001024e */
[----:B------:R-:W-:Y:S01]  /*99a0*/  CS2R R48, SRZ ;  /* 0x0000000000307805 */ /* 0x000fe2000001ff00 */
[----:B------:R-:W-:Y:S02]  /*99b0*/  @!P2 IMAD.SHL.U32 R24, R142, 0x2, RZ ;  /* 0x000000028e18a824 */ /* 0x000fe400078e00ff */
[-C--:B------:R-:W-:Y:S02]  /*99c0*/  @!P0 IADD3 R18, P3, R4, R0.reuse, RZ ;  /* 0x0000000004128210 */ /* 0x080fe40007f7e0ff */
[----:B------:R-:W-:-:S03]  /*99d0*/  @!P0 IADD3 R22, P1, R2, R0, RZ ;  /* 0x0000000002168210 */ /* 0x000fc60007f3e0ff */
[--C-:B------:R-:W-:Y:S01]  /*99e0*/  @!P0 IMAD.X R19, R5, 0x1, R20.reuse, P3 ;  /* 0x0000000105138824 */ /* 0x100fe200018e0614 */
[----:B------:R-:W-:Y:S01]  /*99f0*/  ISETP.GE.AND P3, PT, R144, c[0x0][0x27c], PT ;  /* 0x00009f0090007a0c */ /* 0x000fe20003f66270 */
[----:B------:R-:W-:Y:S01]  /*9a00*/  @!P0 IMAD.X R23, R3, 0x1, R20, P1 ;  /* 0x0000000103178824 */ /* 0x000fe200008e0614 */
[----:B------:R-:W-:Y:S02]  /*9a10*/  ISETP.GE.AND P1, PT, R107, c[0x0][0x27c], PT ;  /* 0x00009f006b007a0c */ /* 0x000fe40003f26270 */
[----:B------:R1:W5:Y:S01]  /*9a20*/  @!P0 LD.E.64 R50, [R18.64] ;  /* 0x0000000812328980 */ /* 0x000362000c101b00 */
[----:B------:R-:W-:Y:S02]  /*9a30*/  @!P2 SHF.L.U64.HI R0, R142, 0x1, R77 ;  /* 0x000000018e00a819 */ /* 0x000fe4000001024d */
[----:B------:R-:W-:Y:S01]  /*9a40*/  @!P2 IADD3 R20, P4, R4, R24, RZ ;  /* 0x000000180414a210 */ /* 0x000fe20007f9e0ff */
[----:B------:R2:W5:Y:S01]  /*9a50*/  @!P0 LD.E.64 R48, [R22.64] ;  /* 0x0000000816308980 */ /* 0x000562000c101b00 */
[----:B------:R-:W-:Y:S01]  /*9a60*/  CS2R R54, SRZ ;  /* 0x0000000000367805 */ /* 0x000fe2000001ff00 */
[----:B------:R-:W-:-:S02]  /*9a70*/  CS2R R52, SRZ ;  /* 0x0000000000347805 */ /* 0x000fc4000001ff00 */
[----:B------:R-:W-:-:S03]  /*9a80*/  @!P2 IMAD.X R21, R5, 0x1, R0, P4 ;  /* 0x000000010515a824 */ /* 0x000fc600020e0600 */
[----:B------:R-:W-:Y:S02]  /*9a90*/  @!P1 SHF.L.U64.HI R26, R107, 0x1, R72 ;  /* 0x000000016b1a9819 */ /* 0x000fe40000010248 */
[----:B------:R3:W5:Y:S01]  /*9aa0*/  @!P2 LD.E.64 R52, [R20.64] ;  /* 0x000000081434a980 */ /* 0x000762000c101b00 */
[----:B-1----:R-:W-:-:S05]  /*9ab0*/  @!P2 IADD3 R18, P0, R2, R24, RZ ;  /* 0x000000180212a210 */ /* 0x002fca0007f1e0ff */
[----:B------:R-:W-:Y:S02]  /*9ac0*/  @!P2 IMAD.X R19, R3, 0x1, R0, P0 ;  /* 0x000000010313a824 */ /* 0x000fe400000e0600 */
[----:B------:R-:W-:-:S03]  /*9ad0*/  @!P3 IMAD.SHL.U32 R0, R144, 0x2, RZ ;  /* 0x000000029000b824 */ /* 0x000fc600078e00ff */
[----:B------:R1:W5:Y:S02]  /*9ae0*/  @!P2 LD.E.64 R54, [R18.64] ;  /* 0x000000081236a980 */ /* 0x000364000c101b00 */
[-C--:B------:R-:W-:Y:S02]  /*9af0*/  @!P3 IADD3 R24, P0, R4, R0.reuse, RZ ;  /* 0x000000000418b210 */ /* 0x080fe40007f1e0ff */
[----:B--2---:R-:W-:Y:S02]  /*9b00*/  @!P3 IADD3 R22, P2, R2, R0, RZ ;  /* 0x000000000216b210 */ /* 0x004fe40007f5e0ff */
[----:B-1----:R-:W-:Y:S01]  /*9b10*/  @!P3 SHF.L.U64.HI R19, R144, 0x1, R76 ;  /* 0x000000019013b819 */ /* 0x002fe2000001024c */
[----:B------:R-:W-:-:S04]  /*9b20*/  @!P1 IMAD.SHL.U32 R18, R107, 0x2, RZ ;  /* 0x000000026b129824 */ /* 0x000fc800078e00ff */
[----:B------:R-:W-:Y:S01]  /*9b30*/  @!P3 IMAD.X R25, R5, 0x1, R19, P0 ;  /* 0x000000010519b824 */ /* 0x000fe200000e0613 */
[----:B---3--:R-:W-:-:S05]  /*9b40*/  @!P1 IADD3 R20, P0, R4, R18, RZ ;  /* 0x0000001204149210 */ /* 0x008fca0007f1e0ff */
[----:B------:R-:W-:Y:S01]  /*9b50*/  @!P1 IMAD.X R21, R5, 0x1, R26, P0 ;  /* 0x0000000105159824 */ /* 0x000fe200000e061a */
[----:B------:R-:W-:Y:S01]  /*9b60*/  @!P1 IADD3 R18, P0, R2, R18, RZ ;  /* 0x0000001202129210 */ /* 0x000fe20007f1e0ff */
        /* <DEDUP_REMOVED lines=9> */
[----:B------:R-:W-:Y:S01]  /*9c00*/  @!P0 IMAD.SHL.U32 R0, R143, 0x2, RZ ;  /* 0x000000028f008824 */ /* 0x000fe200078e00ff */
[----:B------:R2:W5:Y:S04]  /*9c10*/  @!P2 LD.E.64 R42, [R26.64] ;  /* 0x000000081a2aa980 */ /* 0x000568000c101b00 */
[----:B------:R-:W-:Y:S01]  /*9c20*/  @!P0 IADD3 R4, P2, R4, R0, RZ ;  /* 0x0000000004048210 */ /* 0x000fe20007f5e0ff */
[----:B------:R-:W-:Y:S01]  /*9c30*/  CS2R R56, SRZ ;  /* 0x0000000000387805 */ /* 0x000fe2000001ff00 */
[----:B------:R-:W-:Y:S01]  /*9c40*/  CS2R R62, SRZ ;  /* 0x00000000003e7805 */ /* 0x000fe2000001ff00 */
[----:B------:R-:W-:-:S04]  /*9c50*/  CS2R R58, SRZ ;  /* 0x00000000003a7805 */ /* 0x000fc8000001ff00 */
[----:B------:R3:W5:Y:S01]  /*9c60*/  @!P1 LD.E.64 R56, [R18.64] ;  /* 0x0000000812389980 */ /* 0x000762000c101b00 */
[----:B--2---:R-:W-:Y:S01]  /*9c70*/  @!P0 SHF.L.U64.HI R26, R143, 0x1, R71 ;  /* 0x000000018f1a8819 */ /* 0x004fe20000010247 */
[----:B-1----:R-:W-:-:S04]  /*9c80*/  CS2R R28, SRZ ;  /* 0x00000000001c7805 */ /* 0x002fc8000001ff00 */
[--C-:B------:R-:W-:Y:S01]  /*9c90*/  @!P0 IMAD.X R5, R5, 0x1, R26.reuse, P2 ;  /* 0x0000000105058824 */ /* 0x100fe200010e061a */
[----:B------:R-:W-:Y:S01]  /*9ca0*/  @!P0 IADD3 R2, P2, R2, R0, RZ ;  /* 0x0000000002028210 */ /* 0x000fe20007f5e0ff */
[----:B------:R1:W5:Y:S04]  /*9cb0*/  @!P3 LD.E.64 R28, [R24.64] ;  /* 0x00000008181cb980 */ /* 0x000368000c101b00 */
[----:B------:R-:W-:Y:S01]  /*9cc0*/  @!P0 IMAD.X R3, R3, 0x1, R26, P2 ;  /* 0x0000000103038824 */ /* 0x000fe200010e061a */
[----:B------:R3:W5:Y:S01]  /*9cd0*/  @!P0 LD.E.64 R62, [R4.64] ;  /* 0x00000008043e8980 */ /* 0x000762000c101b00 */
[----:B------:R-:W-:-:S03]  /*9ce0*/  CS2R R26, SRZ ;  /* 0x00000000001a7805 */ /* 0x000fc6000001ff00 */
[----:B------:R3:W5:Y:S04]  /*9cf0*/  @!P0 LD.E.64 R58, [R2.64] ;  /* 0x00000008023a8980 */ /* 0x000768000c101b00 */
[----:B------:R3:W5:Y:S01]  /*9d00*/  @!P3 LD.E.64 R26, [R22.64] ;  /* 0x00000008161ab980 */ /* 0x000762000c101b00 */
[----:B-1----:R-:W-:-:S06]  /*9d10*/  CS2R R24, SRZ ;  /* 0x0000000000187805 */ /* 0x002fcc000001ff00 */
[----:B------:R3:W5:Y:S02]  /*9d20*/  @!P1 LD.E.64 R24, [R20.64] ;  /* 0x0000000814189980 */ /* 0x000764000c101b00 */
.L_x_1347:
[----:B---34-:R-:W-:Y:S05]  /*9d30*/  BSYNC B0 ;  /* 0x0000000000007941 */ /* 0x018fea0003800000 */
.L_x_1346:
[----:B-----5:R-:W-:Y:S01]  /*9d40*/  IMAD.MOV.U32 R2, RZ, RZ, R24 ;  /* 0x000000ffff027224 */ /* 0x020fe200078e0018 */
[----:B------:R-:W-:Y:S01]  /*9d50*/  MOV R0, R25 ;  /* 0x0000001900007202 */ /* 0x000fe20000000f00 */
[----:B------:R-:W-:Y:S01]  /*9d60*/  IMAD.MOV.U32 R4, RZ, RZ, R62 ;  /* 0x000000ffff047224 */ /* 0x000fe200078e003e */
[----:B------:R-:W-:-:S04]  /*9d70*/  DEPBAR.LE SB0, 0x1 ;  /* 0x000080400000791a */ /* 0x000fc80000000000 */
[----:B------:R-:W-:Y:S01]  /*9d80*/  PRMT R84, R0, 0x5410, R2 ;  /* 0x0000541000547816 */ /* 0x000fe20000000002 */
[----:B------:R-:W-:Y:S01]  /*9d90*/  IMAD.MOV.U32 R2, RZ, RZ, R52 ;  /* 0x000000ffff027224 */ /* 0x000fe200078e0034 */
[----:B------:R-:W-:Y:S01]  /*9da0*/  MOV R0, R53 ;  /* 0x0000003500007202 */ /* 0x000fe20000000f00 */
[----:B------:R-:W-:Y:S01]  /*9db0*/  IMAD.MOV.U32 R3, RZ, RZ, R63 ;  /* 0x000000ffff037224 */ /* 0x000fe200078e003f */
[----:B------:R-:W-:Y:S02]  /*9dc0*/  BSSY B1, `(.L_x_1348) ;  /* 0x000014d000017945 */ /* 0x000fe40003800000 */
[----:B------:R-:W-:Y:S01]  /*9dd0*/  PRMT R79, R0, 0x5410, R2 ;  /* 0x00005410004f7816 */ /* 0x000fe20000000002 */
[----:B------:R-:W-:Y:S01]  /*9de0*/  IMAD.MOV.U32 R2, RZ, RZ, R30 ;  /* 0x000000ffff027224 */ /* 0x000fe200078e001e */
[----:B------:R-:W-:Y:S02]  /*9df0*/  MOV R0, R31 ;  /* 0x0000001f00007202 */ /* 0x000fe40000000f00 */
[----:B------:R-:W-:Y:S01]  /*9e00*/  PRMT R86, R3, 0x5410, R4 ;  /* 0x0000541003567816 */ /* 0x000fe20000000004 */
[----:B------:R-:W-:Y:S01]  /*9e10*/  IMAD.MOV.U32 R4, RZ, RZ, R28 ;  /* 0x000000ffff047224 */ /* 0x000fe200078e001c */
[----:B------:R-:W-:Y:S01]  /*9e20*/  PRMT R72, R0, 0x5410, R2 ;  /* 0x0000541000487816 */ /* 0x000fe20000000002 */
[----:B------:R-:W-:-:S02]  /*9e30*/  IMAD.MOV.U32 R3, RZ, RZ, R29 ;  /* 0x000000ffff037224 */ /* 0x000fc400078e001d */
        /* <DEDUP_REMOVED lines=9> */
[----:B------:R-:W-:Y:S01]  /*9ed0*/  IMAD.IADD R3, R36, 0x1, -R239 ;  /* 0x0000000124037824 */ /* 0x000fe200078e0aef */
[----:B------:R-:W-:Y:S01]  /*9ee0*/  PRMT R82, R0, 0x5410, R2 ;  /* 0x0000541000527816 */ /* 0x000fe20000000002 */
[----:B------:R-:W-:Y:S01]  /*9ef0*/  IMAD.MOV.U32 R2, RZ, RZ, R26 ;  /* 0x000000ffff027224 */ /* 0x000fe200078e001a */
[----:B------:R-:W-:-:S02]  /*9f00*/  MOV R0, R27 ;  /* 0x0000001b00007202 */ /* 0x000fc40000000f00 */
[----:B------:R-:W-:Y:S02]  /*9f10*/  IMNMX R36, R3, 0x80, PT ;  /* 0x0000008003247817 */ /* 0x000fe40003800200 */
[----:B------:R-:W-:Y:S01]  /*9f20*/  PRMT R80, R0, 0x5410, R2 ;  /* 0x0000541000507816 */ /* 0x000fe20000000002 */
[----:B------:R-:W-:Y:S01]  /*9f30*/  IMAD.MOV.U32 R2, RZ, RZ, R54 ;  /* 0x000000ffff027224 */ /* 0x000fe200078e0036 */
[----:B------:R-:W-:Y:S01]  /*9f40*/  MOV R0, R55 ;  /* 0x0000003700007202 */ /* 0x000fe20000000f00 */
[----:B------:R-:W-:Y:S01]  /*9f50*/  BAR.SYNC.DEFER_BLOCKING 0x0 ;  /* 0x0000000000007b1d */ /* 0x000fe20000010000 */
[----:B------:R-:W-:Y:S02]  /*9f60*/  ISETP.GE.AND P0, PT, R215, R36, PT ;  /* 0x00000024d700720c */ /* 0x000fe40003f06270 */
[----:B------:R-:W-:Y:S01]  /*9f70*/  PRMT R78, R0, 0x5410, R2 ;  /* 0x00005410004e7816 */ /* 0x000fe20000000002 */
[----:B------:R-:W-:Y:S02]  /*9f80*/  IMAD.MOV.U32 R2, RZ, RZ, R48 ;  /* 0x000000ffff027224 */ /* 0x000fe400078e0030 */
[----:B------:R-:W-:-:S05]  /*9f90*/  IMAD.MOV.U32 R0, RZ, RZ, R49 ;  /* 0x000000ffff007224 */ /* 0x000fca00078e0031 */
[----:B------:R-:W-:Y:S01]  /*9fa0*/  PRMT R76, R0, 0x5410, R2 ;  /* 0x00005410004c7816 */ /* 0x000fe20000000002 */
[----:B------:R-:W-:Y:S01]  /*9fb0*/  IMAD.MOV.U32 R0, RZ, RZ, R43 ;  /* 0x000000ffff007224 */ /* 0x000fe200078e002b */
[----:B------:R-:W-:-:S04]  /*9fc0*/  MOV R2, R42 ;  /* 0x0000002a00027202 */ /* 0x000fc80000000f00 */
[----:B------:R-:W-:Y:S01]  /*9fd0*/  PRMT R71, R0, 0x5410, R2 ;  /* 0x0000541000477816 */ /* 0x000fe20000000002 */
[----:B------:R-:W-:Y:S05]  /*9fe0*/  @P0 BRA `(.L_x_1349) ;  /* 0x000012a000000947 */ /* 0x000fea0003800000 */
[----:B------:R-:W-:Y:S01]  /*9ff0*/  ISETP.GE.AND P0, PT, R140, c[0x0][0x27c], PT ;  /* 0x00009f008c007a0c */ /* 0x000fe20003f06270 */
[----:B------:R-:W-:-:S12]  /*a000*/  BSSY B0, `(.L_x_1350) ;  /* 0x0000030000007945 */ /* 0x000fd80003800000 */
[----:B------:R-:W-:Y:S05]  /*a010*/  @P0 BRA `(.L_x_1351) ;  /* 0x000002e000000947 */ /* 0x000fea0003800000 */
[----:B------:R-:W1:Y:S01]  /*a020*/  LDS.128 R20, [R209+0xc000] ;  /* 0x00c00000d1147984 */ /* 0x000e620000000c00 */
[----:B------:R-:W-:Y:S02]  /*a030*/  SHF.R.U32.HI R0, RZ, 0x10, R7 ;  /* 0x00000010ff007819 */ /* 0x000fe40000011607 */
[----:B------:R-:W-:Y:S02]  /*a040*/  SHF.R.U32.HI R2, RZ, 0x10, R11 ;  /* 0x00000010ff027819 */ /* 0x000fe4000001160b */
[----:B------:R-:W-:Y:S02]  /*a050*/  PRMT R0, R37, 0x5410, R0 ;  /* 0x0000541025007816 */ /* 0x000fe40000000000 */
[----:B------:R-:W-:Y:S02]  /*a060*/  PRMT R2, R60, 0x5410, R2 ;  /* 0x000054103c027816 */ /* 0x000fe40000000002 */
[----:B------:R-:W-:Y:S01]  /*a070*/  SHF.R.U64 R6, R6, 0x10, R7 ;  /* 0x0000001006067819 */ /* 0x000fe20000001207 */
[C---:B------:R-:W-:Y:S01]  /*a080*/  IMAD.U32 R18, R0.reuse, 0x10000, RZ ;  /* 0x0001000000127824 */ /* 0x040fe200078e00ff */
[----:B------:R-:W-:Y:S01]  /*a090*/  LOP3.LUT R7, R0, 0xffff0000, RZ, 0xc0, !PT ;  /* 0xffff000000077812 */ /* 0x000fe200078ec0ff */
[----:B------:R-:W-:Y:S01]  /*a0a0*/  IMAD.U32 R19, R2, 0x10000, RZ ;  /* 0x0001000002137824 */ /* 0x000fe200078e00ff */
[C---:B-1----:R-:W-:Y:S01]  /*a0b0*/  LOP3.LUT R3, R22.reuse, 0xffff0000, RZ, 0xc0, !PT ;  /* 0xffff000016037812 */ /* 0x042fe200078ec0ff */
[----:B------:R-:W-:Y:S01]  /*a0c0*/  IMAD.U32 R0, R23, 0x10000, RZ ;  /* 0x0001000017007824 */ /* 0x000fe200078e00ff */
[----:B------:R-:W-:-:S03]  /*a0d0*/  SHF.L.U32 R4, R22, 0x10, RZ ;  /* 0x0000001016047819 */ /* 0x000fc600000006ff */
[CC--:B------:R-:W-:Y:S02]  /*a0e0*/  FMUL.FTZ R5, R3.reuse, R18.reuse ;  /* 0x0000001203057220 */ /* 0x0c0fe40000410000 */
[-C--:B------:R-:W-:Y:S02]  /*a0f0*/  FMUL.FTZ R3, R3, R19.reuse ;  /* 0x0000001303037220 */ /* 0x080fe40000410000 */
[----:B------:R-:W-:Y:S01]  /*a100*/  FFMA.FTZ R19, R4, R19, -R5 ;  /* 0x0000001304137223 */ /* 0x000fe20000010805 */
[----:B------:R-:W-:Y:S01]  /*a110*/  LOP3.LUT R5, R2, 0xffff0000, RZ, 0xc0, !PT ;  /* 0xffff000002057812 */ /* 0x000fe200078ec0ff */
[----:B------:R-:W-:Y:S01]  /*a120*/  FFMA.FTZ R18, R4, R18, R3 ;  /* 0x0000001204127223 */ /* 0x000fe20000010003 */
[----:B------:R-:W-:Y:S02]  /*a130*/  LOP3.LUT R2, R23, 0xffff0000, RZ, 0xc0, !PT ;  /* 0xffff000017027812 */ /* 0x000fe400078ec0ff */
[----:B------:R-:W-:-:S03]  /*a140*/  SHF.R.U64 R4, R10, 0x10, R11 ;  /* 0x000000100a047819 */ /* 0x000fc6000000120b */
[C---:B------:R-:W-:Y:S02]  /*a150*/  FMUL.FTZ R3, R2.reuse, R7 ;  /* 0x0000000702037220 */ /* 0x040fe40000410000 */
[-C--:B------:R-:W-:Y:S02]  /*a160*/  FMUL.FTZ R2, R2, R5.reuse ;  /* 0x0000000502027220 */ /* 0x080fe40000410000 */
[----:B------:R-:W-:Y:S01]  /*a170*/  FFMA.FTZ R10, R0, R5, -R3 ;  /* 0x00000005000a7223 */ /* 0x000fe20000010803 */
[----:B------:R-:W-:Y:S01]  /*a180*/  LOP3.LUT R3, R20, 0xffff0000, RZ, 0xc0, !PT ;  /* 0xffff000014037812 */ /* 0x000fe200078ec0ff */
[----:B------:R-:W-:Y:S01]  /*a190*/  FFMA.FTZ R7, R0, R7, R2 ;  /* 0x0000000700077223 */ /* 0x000fe20000010002 */
[----:B------:R-:W-:Y:S02]  /*a1a0*/  PRMT R0, R37, 0x5432, R6 ;  /* 0x0000543225007816 */ /* 0x000fe40000000006 */
[----:B------:R-:W-:Y:S01]  /*a1b0*/  PRMT R2, R60, 0x5432, R4 ;  /* 0x000054323c027816 */ /* 0x000fe20000000004 */
[----:B------:R-:W-:Y:S01]  /*a1c0*/  IMAD.U32 R4, R20, 0x10000, RZ ;  /* 0x0001000014047824 */ /* 0x000fe200078e00ff */
[----:B------:R-:W-:Y:S01]  /*a1d0*/  F2FP.BF16.PACK_AB R7, R7, R10 ;  /* 0x0000000a0707723e */ /* 0x000fe200000010ff */
        /* <DEDUP_REMOVED lines=8> */
[C---:B------:R-:W-:Y:S02]  /*a260*/  LOP3.LUT R2, R21.reuse, 0xffff0000, RZ, 0xc0, !PT ;  /* 0xffff000015027812 */ /* 0x040fe400078ec0ff */
[----:B------:R-:W-:-:S02]  /*a270*/  SHF.L.U32 R0, R21, 0x10, RZ ;  /* 0x0000001015007819 */ /* 0x000fc400000006ff */
[----:B------:R-:W-:Y:S01]  /*a280*/  F2FP.BF16.PACK_AB R4, R4, R5 ;  /* 0x000000050404723e */ /* 0x000fe200000010ff */
[CC--:B------:R-:W-:Y:S02]  /*a290*/  FMUL.FTZ R3, R2.reuse, R6.reuse ;  /* 0x0000000602037220 */ /* 0x0c0fe40000410000 */
[-C--:B------:R-:W-:Y:S02]  /*a2a0*/  FMUL.FTZ R2, R2, R11.reuse ;  /* 0x0000000b02027220 */ /* 0x080fe40000410000 */
[C---:B------:R-:W-:Y:S02]  /*a2b0*/  FFMA.FTZ R3, R0.reuse, R11, -R3 ;  /* 0x0000000b00037223 */ /* 0x040fe40000010803 */
[----:B------:R-:W-:Y:S01]  /*a2c0*/  FFMA.FTZ R2, R0, R6, R2 ;  /* 0x0000000600027223 */ /* 0x000fe20000010002 */
[----:B------:R-:W-:-:S04]  /*a2d0*/  F2FP.BF16.PACK_AB R6, R18, R19 ;  /* 0x000000131206723e */ /* 0x000fc800000010ff */
[----:B------:R-:W-:-:S05]  /*a2e0*/  F2FP.BF16.PACK_AB R5, R2, R3 ;  /* 0x000000030205723e */ /* 0x000fca00000010ff */
[----:B------:R1:W-:Y:S02]  /*a2f0*/  STS.128 [R209+0xc000], R4 ;  /* 0x00c00004d1007388 */ /* 0x0003e40000000c00 */
.L_x_1351:
[----:B------:R-:W-:Y:S05]  /*a300*/  BSYNC B0 ;  /* 0x0000000000007941 */ /* 0x000fea0003800000 */
.L_x_1350:
[----:B------:R-:W-:Y:S01]  /*a310*/  ISETP.GE.AND P0, PT, R145, c[0x0][0x27c], PT ;  /* 0x00009f0091007a0c */ /* 0x000fe20003f06270 */
[----:B------:R-:W-:-:S12]  /*a320*/  BSSY B0, `(.L_x_1352) ;  /* 0x0000030000007945 */ /* 0x000fd80003800000 */
[----:B------:R-:W-:Y:S05]  /*a330*/  @P0 BRA `(.L_x_1353) ;  /* 0x000002e000000947 */ /* 0x000fea0003800000 */
[----:B-1----:R-:W1:Y:S01]  /*a340*/  LDS.128 R4, [R210+0xc000] ;  /* 0x00c00000d2047984 */ /* 0x002e620000000c00 */
[----:B------:R-:W-:Y:S02]  /*a350*/  SHF.R.U32.HI R0, RZ, 0x10, R9 ;  /* 0x00000010ff007819 */ /* 0x000fe40000011609 */
[----:B------:R-:W-:Y:S02]  /*a360*/  SHF.R.U32.HI R2, RZ, 0x10, R13 ;  /* 0x00000010ff027819 */ /* 0x000fe4000001160d */
[C---:B------:R-:W-:Y:S02]  /*a370*/  PRMT R0, R61.reuse, 0x5410, R0 ;  /* 0x000054103d007816 */ /* 0x040fe40000000000 */
[----:B------:R-:W-:-:S03]  /*a380*/  PRMT R2, R61, 0x5432, R2 ;  /* 0x000054323d027816 */ /* 0x000fc60000000002 */
[----:B------:R-:W-:Y:S02]  /*a390*/  IMAD.U32 R19, R0, 0x10000, RZ ;  /* 0x0001000000137824 */ /* 0x000fe400078e00ff */
[----:B------:R-:W-:Y:S01]  /*a3a0*/  IMAD.U32 R11, R2, 0x10000, RZ ;  /* 0x00010000020b7824 */ /* 0x000fe200078e00ff */
[C---:B-1----:R-:W-:Y:S02]  /*a3b0*/  LOP3.LUT R3, R6.reuse, 0xffff0000, RZ, 0xc0, !PT ;  /* 0xffff000006037812 */ /* 0x042fe400078ec0ff */
[----:B------:R-:W-:-:S03]  /*a3c0*/  SHF.L.U32 R6, R6, 0x10, RZ ;  /* 0x0000001006067819 */ /* 0x000fc600000006ff */
[C---:B------:R-:W-:Y:S02]  /*a3d0*/  FMUL.FTZ R10, R3.reuse, R19 ;  /* 0x00000013030a7220 */ /* 0x040fe40000410000 */
[-C--:B------:R-:W-:Y:S02]  /*a3e0*/  FMUL.FTZ R3, R3, R11.reuse ;  /* 0x0000000b03037220 */ /* 0x080fe40000410000 */
[----:B------:R-:W-:Y:S01]  /*a3f0*/  FFMA.FTZ R18, R6, R11, -R10 ;  /* 0x0000000b06127223 */ /* 0x000fe2000001080a */
[----:B------:R-:W-:Y:S01]  /*a400*/  SHF.R.U64 R10, R12, 0x10, R13 ;  /* 0x000000100c0a7819 */ /* 0x000fe2000000120d */
[----:B------:R-:W-:Y:S01]  /*a410*/  FFMA.FTZ R11, R6, R19, R3 ;  /* 0x00000013060b7223 */ /* 0x000fe20000010003 */
[----:B------:R-:W-:Y:S02]  /*a420*/  SHF.R.U64 R6, R8, 0x10, R9 ;  /* 0x0000001008067819 */ /* 0x000fe40000001209 */
[----:B------:R-:W-:Y:S02]  /*a430*/  LOP3.LUT R9, R2, 0xffff0000, RZ, 0xc0, !PT ;  /* 0xffff000002097812 */ /* 0x000fe400078ec0ff */
[----:B------:R-:W-:Y:S01]  /*a440*/  LOP3.LUT R8, R0, 0xffff0000, RZ, 0xc0, !PT ;  /* 0xffff000000087812 */ /* 0x000fe200078ec0ff */
[C---:B------:R-:W-:Y:S01]  /*a450*/  IMAD.U32 R0, R7.reuse, 0x10000, RZ ;  /* 0x0001000007007824 */ /* 0x040fe200078e00ff */
[----:B------:R-:W-:-:S05]  /*a460*/  LOP3.LUT R2, R7, 0xffff0000, RZ, 0xc0, !PT ;  /* 0xffff000007027812 */ /* 0x000fca00078ec0ff */
[CC--:B------:R-:W-:Y:S02]  /*a470*/  FMUL.FTZ R3, R2.reuse, R8.reuse ;  /* 0x0000000802037220 */ /* 0x0c0fe40000410000 */
[-C--:B------:R-:W-:Y:S02]  /*a480*/  FMUL.FTZ R2, R2, R9.reuse ;  /* 0x0000000902027220 */ /* 0x080fe40000410000 */
[----:B------:R-:W-:Y:S01]  /*a490*/  FFMA.FTZ R9, R0, R9, -R3 ;  /* 0x0000000900097223 */ /* 0x000fe20000010803 */
[----:B------:R-:W-:Y:S01]  /*a4a0*/  LOP3.LUT R3, R4, 0xffff0000, RZ, 0xc0, !PT ;  /* 0xffff000004037812 */ /* 0x000fe200078ec0ff */
[----:B------:R-:W-:Y:S01]  /*a4b0*/  FFMA.FTZ R7, R0, R8, R2 ;  /* 0x0000000800077223 */ /* 0x000fe20000010002 */
[----:B------:R-:W-:Y:S01]  /*a4c0*/  PRMT R0, R64, 0x5410, R6 ;  /* 0x0000541040007816 */ /* 0x000fe20000000006 */
[----:B------:R-:W-:Y:S01]  /*a4d0*/  IMAD.U32 R4, R4, 0x10000, RZ ;  /* 0x0001000004047824 */ /* 0x000fe200078e00ff */
[----:B------:R-:W-:Y:S02]  /*a4e0*/  PRMT R2, R64, 0x5432, R10 ;  /* 0x0000543240027816 */ /* 0x000fe4000000000a */
[----:B------:R-:W-:Y:S01]  /*a4f0*/  F2FP.BF16.PACK_AB R7, R7, R9 ;  /* 0x000000090707723e */ /* 0x000fe200000010ff */
[----:B------:R-:W-:Y:S01]  /*a500*/  IMAD.U32 R10, R0, 0x10000, RZ ;  /* 0x00010000000a7824 */ /* 0x000fe200078e00ff */
[----:B------:R-:W-:-:S03]  /*a510*/  SHF.L.U32 R8, R2, 0x10, RZ ;  /* 0x0000001002087819 */ /* 0x000fc600000006ff */
[C---:B------:R-:W-:Y:S02]  /*a520*/  FMUL.FTZ R6, R3.reuse, R10 ;  /* 0x0000000a03067220 */ /* 0x040fe40000410000 */
        /* <DEDUP_REMOVED lines=8> */
[C---:B------:R-:W-:Y:S02]  /*a5b0*/  FMUL.FTZ R3, R2.reuse, R6 ;  /* 0x0000000602037220 */ /* 0x040fe40000410000 */
[-C--:B------:R-:W-:Y:S02]  /*a5c0*/  FMUL.FTZ R2, R2, R10.reuse ;  /* 0x0000000a02027220 */ /* 0x080fe40000410000 */
[C---:B------:R-:W-:Y:S02]  /*a5d0*/  FFMA.FTZ R3, R0.reuse, R10, -R3 ;  /* 0x0000000a00037223 */ /* 0x040fe40000010803 */
[----:B------:R-:W-:Y:S01]  /*a5e0*/  FFMA.FTZ R2, R0, R6, R2 ;  /* 0x0000000600027223 */ /* 0x000fe20000010002 */
[----:B------:R-:W-:-:S04]  /*a5f0*/  F2FP.BF16.PACK_AB R6, R11, R18 ;  /* 0x000000120b06723e */ /* 0x000fc800000010ff */
[----:B------:R-:W-:-:S05]  /*a600*/  F2FP.BF16.PACK_AB R5, R2, R3 ;  /* 0x000000030205723e */ /* 0x000fca00000010ff */
[----:B------:R1:W-:Y:S02]  /*a610*/  STS.128 [R210+0xc000], R4 ;  /* 0x00c00004d2007388 */ /* 0x0003e40000000c00 */
.L_x_1353:
[----:B------:R-:W-:Y:S05]  /*a620*/  BSYNC B0 ;  /* 0x0000000000007941 */ /* 0x000fea0003800000 */
.L_x_1352:
[----:B------:R-:W-:Y:S01]  /*a630*/  ISETP.GE.AND P0, PT, R142, c[0x0][0x27c], PT ;  /* 0x00009f008e007a0c */ /* 0x000fe20003f06270 */
[----:B------:R-:W-:-:S12]  /*a640*/  BSSY B0, `(.L_x_1354) ;  /* 0x0000030000007945 */ /* 0x000fd80003800000 */
[----:B------:R-:W-:Y:S05]  /*a650*/  @P0 BRA `(.L_x_1355) ;  /* 0x000002e000000947 */ /* 0x000fea0003800000 */
[----:B-1----:R-:W1:Y:S01]  /*a660*/  LDS.128 R4, [R209+0x10000] ;  /* 0x01000000d1047984 */ /* 0x002e620000000c00 */
[----:B------:R-:W-:Y:S02]  /*a670*/  SHF.R.U32.HI R0, RZ, 0x10, R17 ;  /* 0x00000010ff007819 */ /* 0x000fe40000011611 */
[----:B------:R-:W-:Y:S02]  /*a680*/  SHF.R.U32.HI R2, RZ, 0x10, R15 ;  /* 0x00000010ff027819 */ /* 0x000fe4000001160f */
[----:B------:R-:W-:Y:S02]  /*a690*/  PRMT R8, R66, 0x5410, R0 ;  /* 0x0000541042087816 */ /* 0x000fe40000000000 */
[----:B------:R-:W-:Y:S02]  /*a6a0*/  PRMT R0, R65, 0x5410, R2 ;  /* 0x0000541041007816 */ /* 0x000fe40000000002 */
[----:B------:R-:W-:Y:S02]  /*a6b0*/  SHF.R.U64 R3, R16, 0x10, R17 ;  /* 0x0000001010037819 */ /* 0x000fe40000001211 */
[----:B------:R-:W-:Y:S01]  /*a6c0*/  SHF.L.U32 R13, R8, 0x10, RZ ;  /* 0x00000010080d7819 */ /* 0x000fe200000006ff */
[----:B------:R-:W-:Y:S01]  /*a6d0*/  IMAD.U32 R12, R0, 0x10000, RZ ;  /* 0x00010000000c7824 */ /* 0x000fe200078e00ff */
[----:B------:R-:W-:-:S02]  /*a6e0*/  PRMT R10, R66, 0x5432, R3 ;  /* 0x00005432420a7816 */ /* 0x000fc40000000003 */
[----:B------:R-:W-:Y:S02]  /*a6f0*/  SHF.R.U64 R9, R14, 0x10, R15 ;  /* 0x000000100e097819 */ /* 0x000fe4000000120f */
[----:B------:R-:W-:Y:S02]  /*a700*/  LOP3.LUT R14, R0, 0xffff0000, RZ, 0xc0, !PT ;  /* 0xffff0000000e7812 */ /* 0x000fe400078ec0ff */
[----:B------:R-:W-:Y:S02]  /*a710*/  LOP3.LUT R8, R8, 0xffff0000, RZ, 0xc0, !PT ;  /* 0xffff000008087812 */ /* 0x000fe400078ec0ff */
[----:B------:R-:W-:-:S05]  /*a720*/  PRMT R9, R65, 0x5432, R9 ;  /* 0x0000543241097816 */ /* 0x000fca0000000009 */
[C---:B------:R-:W-:Y:S01]  /*a730*/  IMAD.U32 R15, R9.reuse, 0x10000, RZ ;  /* 0x00010000090f7824 */ /* 0x040fe200078e00ff */
[----:B------:R-:W-:Y:S02]  /*a740*/  LOP3.LUT R9, R9, 0xffff0000, RZ, 0xc0, !PT ;  /* 0xffff000009097812 */ /* 0x000fe400078ec0ff */
[C---:B-1----:R-:W-:Y:S01]  /*a750*/  LOP3.LUT R2, R6.reuse, 0xffff0000, RZ, 0xc0, !PT ;  /* 0xffff000006027812 */ /* 0x042fe200078ec0ff */
[----:B------:R-:W-:Y:S01]  /*a760*/  IMAD.U32 R3, R6, 0x10000, RZ ;  /* 0x0001000006037824 */ /* 0x000fe200078e00ff */
[----:B------:R-:W-:Y:S01]  /*a770*/  LOP3.LUT R0, R5, 0xffff0000, RZ, 0xc0, !PT ;  /* 0xffff000005007812 */ /* 0x000fe200078ec0ff */
[C---:B------:R-:W-:Y:S01]  /*a780*/  IMAD.U32 R11, R7.reuse, 0x10000, RZ ;  /* 0x00010000070b7824 */ /* 0x040fe200078e00ff */
[----:B------:R-:W-:Y:S01]  /*a790*/  LOP3.LUT R7, R7, 0xffff0000, RZ, 0xc0, !PT ;  /* 0xffff000007077812 */ /* 0x000fe200078ec0ff */
[C---:B------:R-:W-:Y:S02]  /*a7a0*/  FMUL.FTZ R6, R2.reuse, R12 ;  /* 0x0000000c02067220 */ /* 0x040fe40000410000 */
[----:B------:R-:W-:-:S02]  /*a7b0*/  FMUL.FTZ R2, R2, R13 ;  /* 0x0000000d02027220 */ /* 0x000fc40000410000 */
[C---:B------:R-:W-:Y:S02]  /*a7c0*/  FFMA.FTZ R13, R3.reuse, R13, -R6 ;  /* 0x0000000d030d7223 */ /* 0x040fe40000010806 */
[----:B------:R-:W-:Y:S01]  /*a7d0*/  FFMA.FTZ R12, R3, R12, R2 ;  /* 0x0000000c030c7223 */ /* 0x000fe20000010002 */
[C---:B------:R-:W-:Y:S01]  /*a7e0*/  LOP3.LUT R3, R4.reuse, 0xffff0000, RZ, 0xc0, !PT ;  /* 0xffff000004037812 */ /* 0x040fe200078ec0ff */
[----:B------:R-:W-:Y:S01]  /*a7f0*/  IMAD.U32 R6, R4, 0x10000, RZ ;  /* 0x0001000004067824 */ /* 0x000fe200078e00ff */
[----:B------:R-:W-:Y:S01]  /*a800*/  SHF.L.U32 R2, R5, 0x10, RZ ;  /* 0x0000001005027819 */ /* 0x000fe200000006ff */
[C---:B------:R-:W-:Y:S02]  /*a810*/  FMUL.FTZ R4, R7.reuse, R14 ;  /* 0x0000000e07047220 */ /* 0x040fe40000410000 */
[-C--:B------:R-:W-:Y:S02]  /*a820*/  FMUL.FTZ R7, R7, R8.reuse ;  /* 0x0000000807077220 */ /* 0x080fe40000410000 */
[----:B------:R-:W-:-:S02]  /*a830*/  FFMA.FTZ R8, R11, R8, -R4 ;  /* 0x000000080b087223 */ /* 0x000fc40000010804 */
[----:B------:R-:W-:Y:S01]  /*a840*/  FFMA.FTZ R7, R11, R14, R7 ;  /* 0x0000000e0b077223 */ /* 0x000fe20000010007 */
[C---:B------:R-:W-:Y:S01]  /*a850*/  SHF.L.U32 R11, R10.reuse, 0x10, RZ ;  /* 0x000000100a0b7819 */ /* 0x040fe200000006ff */
[----:B------:R-:W-:Y:S01]  /*a860*/  FMUL.FTZ R5, R3, R15 ;  /* 0x0000000f03057220 */ /* 0x000fe20000410000 */
[----:B------:R-:W-:Y:S02]  /*a870*/  LOP3.LUT R10, R10, 0xffff0000, RZ, 0xc0, !PT ;  /* 0xffff00000a0a7812 */ /* 0x000fe400078ec0ff */
[----:B------:R-:W-:Y:S01]  /*a880*/  F2FP.BF16.PACK_AB R7, R7, R8 ;  /* 0x000000080707723e */ /* 0x000fe200000010ff */
[----:B------:R-:W-:Y:S02]  /*a890*/  FMUL.FTZ R4, R3, R11 ;  /* 0x0000000b03047220 */ /* 0x000fe40000410000 */
[C---:B------:R-:W-:Y:S02]  /*a8a0*/  FMUL.FTZ R3, R0.reuse, R9 ;  /* 0x0000000900037220 */ /* 0x040fe40000410000 */
[----:B------:R-:W-:-:S02]  /*a8b0*/  FMUL.FTZ R0, R0, R10 ;  /* 0x0000000a00007220 */ /* 0x000fc40000410000 */
[C---:B------:R-:W-:Y:S02]  /*a8c0*/  FFMA.FTZ R5, R6.reuse, R11, -R5 ;  /* 0x0000000b06057223 */ /* 0x040fe40000010805 */
[----:B------:R-:W-:Y:S01]  /*a8d0*/  FFMA.FTZ R4, R6, R15, R4 ;  /* 0x0000000f06047223 */ /* 0x000fe20000010004 */
[----:B------:R-:W-:Y:S01]  /*a8e0*/  F2FP.BF16.PACK_AB R6, R12, R13 ;  /* 0x0000000d0c06723e */ /* 0x000fe200000010ff */
[C---:B------:R-:W-:Y:S02]  /*a8f0*/  FFMA.FTZ R3, R2.reuse, R10, -R3 ;  /* 0x0000000a02037223 */ /* 0x040fe40000010803 */
[----:B------:R-:W-:Y:S01]  /*a900*/  FFMA.FTZ R0, R2, R9, R0 ;  /* 0x0000000902007223 */ /* 0x000fe20000010000 */
[----:B------:R-:W-:-:S04]  /*a910*/  F2FP.BF16.PACK_AB R4, R4, R5 ;  /* 0x000000050404723e */ /* 0x000fc800000010ff */
[----:B------:R-:W-:-:S05]  /*a920*/  F2FP.BF16.PACK_AB R5, R0, R3 ;  /* 0x000000030005723e */ /* 0x000fca00000010ff */
[----:B------:R1:W-:Y:S02]  /*a930*/  STS.128 [R209+0x10000], R4 ;  /* 0x01000004d1007388 */ /* 0x0003e40000000c00 */
.L_x_1355:
[----:B------:R-:W-:Y:S05]  /*a940*/  BSYNC B0 ;  /* 0x0000000000007941 */ /* 0x000fea0003800000 */
.L_x_1354:
[----:B------:R-:W-:Y:S01]  /*a950*/  ISETP.GE.AND P0, PT, R144, c[0x0][0x27c], PT ;  /* 0x00009f0090007a0c */ /* 0x000fe20003f06270 */
[----:B------:R-:W-:-:S12]  /*a960*/  BSSY B0, `(.L_x_1356) ;  /* 0x0000030000007945 */ /* 0x000fd80003800000 */
[----:B------:R-:W-:Y:S05]  /*a970*/  @P0 BRA `(.L_x_1357) ;  /* 0x000002e000000947 */ /* 0x000fea0003800000 */
[----:B-1----:R-:W1:Y:S01]  /*a980*/  LDS.128 R4, [R210+0x10000] ;  /* 0x01000000d2047984 */ /* 0x002e620000000c00 */
[--C-:B------:R-:W-:Y:S02]  /*a990*/  SHF.R.U64 R0, R32, 0x10, R33.reuse ;  /* 0x0000001020007819 */ /* 0x100fe40000001221 */
[----:B------:R-:W-:Y:S02]  /*a9a0*/  SHF.R.U32.HI R2, RZ, 0x10, R33 ;  /* 0x00000010ff027819 */ /* 0x000fe40000011621 */
[----:B------:R-:W-:Y:S02]  /*a9b0*/  SHF.R.U32.HI R9, RZ, 0x10, R35 ;  /* 0x00000010ff097819 */ /* 0x000fe40000011623 */
[C---:B------:R-:W-:Y:S02]  /*a9c0*/  PRMT R11, R68.reuse, 0x5432, R0 ;  /* 0x00005432440b7816 */ /* 0x040fe40000000000 */
[----:B------:R-:W-:Y:S02]  /*a9d0*/  PRMT R8, R68, 0x5410, R2 ;  /* 0x0000541044087816 */ /* 0x000fe40000000002 */
[----:B------:R-:W-:-:S02]  /*a9e0*/  PRMT R0, R67, 0x5410, R9 ;  /* 0x0000541043007816 */ /* 0x000fc40000000009 */
[----:B------:R-:W-:Y:S01]  /*a9f0*/  SHF.R.U64 R3, R34, 0x10, R35 ;  /* 0x0000001022037819 */ /* 0x000fe20000001223 */
[----:B------:R-:W-:Y:S01]  /*aa00*/  IMAD.U32 R14, R8, 0x10000, RZ ;  /* 0x00010000080e7824 */ /* 0x000fe200078e00ff */
[C---:B------:R-:W-:Y:S01]  /*aa10*/  LOP3.LUT R17, R0.reuse, 0xffff0000, RZ, 0xc0, !PT ;  /* 0xffff000000117812 */ /* 0x040fe200078ec0ff */
[----:B------:R-:W-:Y:S01]  /*aa20*/  IMAD.U32 R15, R0, 0x10000, RZ ;  /* 0x00010000000f7824 */ /* 0x000fe200078e00ff */
[----:B------:R-:W-:Y:S02]  /*aa30*/  PRMT R10, R67, 0x5432, R3 ;  /* 0x00005432430a7816 */ /* 0x000fe40000000003 */
[----:B------:R-:W-:Y:S02]  /*aa40*/  LOP3.LUT R16, R8, 0xffff0000, RZ, 0xc0, !PT ;  /* 0xffff000008107812 */ /* 0x000fe400078ec0ff */
[C---:B-1----:R-:W-:Y:S01]  /*aa50*/  LOP3.LUT R9, R6.reuse, 0xffff0000, RZ, 0xc0, !PT ;  /* 0xffff000006097812 */ /* 0x042fe200078ec0ff */
[C---:B------:R-:W-:Y:S01]  /*aa60*/  IMAD.U32 R12, R7.reuse, 0x10000, RZ ;  /* 0x00010000070c7824 */ /* 0x040fe200078e00ff */
[----:B------:R-:W-:Y:S01]  /*aa70*/  LOP3.LUT R2, R7, 0xffff0000, RZ, 0xc0, !PT ;  /* 0xffff000007027812 */ /* 0x000fe200078ec0ff */
[----:B------:R-:W-:Y:S01]  /*aa80*/  IMAD.U32 R13, R6, 0x10000, RZ ;  /* 0x00010000060d7824 */ /* 0x000fe200078e00ff */
[C---:B------:R-:W-:Y:S01]  /*aa90*/  SHF.L.U32 R6, R4.reuse, 0x10, RZ ;  /* 0x0000001004067819 */ /* 0x040fe200000006ff */
[----:B------:R-:W-:Y:S01]  /*aaa0*/  FMUL.FTZ R7, R9, R14 ;  /* 0x0000000e09077220 */ /* 0x000fe20000410000 */
[----:B------:R-:W-:Y:S01]  /*aab0*/  SHF.L.U32 R3, R5, 0x10, RZ ;  /* 0x0000001005037819 */ /* 0x000fe200000006ff */
[-C--:B------:R-:W-:Y:S01]  /*aac0*/  FMUL.FTZ R8, R9, R15.reuse ;  /* 0x0000000f09087220 */ /* 0x080fe20000410000 */
[----:B------:R-:W-:Y:S01]  /*aad0*/  LOP3.LUT R0, R5, 0xffff0000, RZ, 0xc0, !PT ;  /* 0xffff000005007812 */ /* 0x000fe200078ec0ff */
[----:B------:R-:W-:Y:S01]  /*aae0*/  FFMA.FTZ R9, R13, R15, R7 ;  /* 0x0000000f0d097223 */ /* 0x000fe20000010007 */
[----:B------:R-:W-:Y:S01]  /*aaf0*/  LOP3.LUT R4, R4, 0xffff0000, RZ, 0xc0, !PT ;  /* 0xffff000004047812 */ /* 0x000fe200078ec0ff */
[----:B------:R-:W-:-:S02]  /*ab00*/  FMUL.FTZ R5, R2, R17 ;  /* 0x0000001102057220 */ /* 0x000fc40000410000 */
[----:B------:R-:W-:Y:S01]  /*ab10*/  FFMA.FTZ R14, R13, R14, -R8 ;  /* 0x0000000e0d0e7223 */ /* 0x000fe20000010808 */
[C---:B------:R-:W-:Y:S01]  /*ab20*/  SHF.L.U32 R13, R11.reuse, 0x10, RZ ;  /* 0x000000100b0d7819 */ /* 0x040fe200000006ff */
[C---:B------:R-:W-:Y:S01]  /*ab30*/  IMAD.U32 R15, R10.reuse, 0x10000, RZ ;  /* 0x000100000a0f7824 */ /* 0x040fe200078e00ff */
[----:B------:R-:W-:Y:S01]  /*ab40*/  LOP3.LUT R10, R10, 0xffff0000, RZ, 0xc0, !PT ;  /* 0xffff00000a0a7812 */ /* 0x000fe200078ec0ff */
[-C--:B------:R-:W-:Y:S01]  /*ab50*/  FMUL.FTZ R2, R2, R16.reuse ;  /* 0x0000001002027220 */ /* 0x080fe20000410000 */
[----:B------:R-:W-:Y:S01]  /*ab60*/  LOP3.LUT R11, R11, 0xffff0000, RZ, 0xc0, !PT ;  /* 0xffff00000b0b7812 */ /* 0x000fe200078ec0ff */
[C---:B------:R-:W-:Y:S02]  /*ab70*/  FFMA.FTZ R8, R12.reuse, R16, -R5 ;  /* 0x000000100c087223 */ /* 0x040fe40000010805 */
[----:B------:R-:W-:Y:S02]  /*ab80*/  FFMA.FTZ R7, R12, R17, R2 ;  /* 0x000000110c077223 */ /* 0x000fe40000010002 */
[----:B------:R-:W-:-:S02]  /*ab90*/  FMUL.FTZ R5, R4, R15 ;  /* 0x0000000f04057220 */ /* 0x000fc40000410000 */
[----:B------:R-:W-:Y:S01]  /*aba0*/  FMUL.FTZ R4, R4, R13 ;  /* 0x0000000d04047220 */ /* 0x000fe20000410000 */
[----:B------:R-:W-:Y:S01]  /*abb0*/  F2FP.BF16.PACK_AB R7, R7, R8 ;  /* 0x000000080707723e */ /* 0x000fe200000010ff */
[C---:B------:R-:W-:Y:S02]  /*abc0*/  FMUL.FTZ R2, R0.reuse, R10 ;  /* 0x0000000a00027220 */ /* 0x040fe40000410000 */
[----:B------:R-:W-:Y:S02]  /*abd0*/  FMUL.FTZ R0, R0, R11 ;  /* 0x0000000b00007220 */ /* 0x000fe40000410000 */
[C---:B------:R-:W-:Y:S02]  /*abe0*/  FFMA.FTZ R5, R6.reuse, R13, -R5 ;  /* 0x0000000d06057223 */ /* 0x040fe40000010805 */
[----:B------:R-:W-:Y:S01]  /*abf0*/  FFMA.FTZ R4, R6, R15, R4 ;  /* 0x0000000f06047223 */ /* 0x000fe20000010004 */
[----:B------:R-:W-:Y:S01]  /*ac00*/  F2FP.BF16.PACK_AB R6, R9, R14 ;  /* 0x0000000e0906723e */ /* 0x000fe200000010ff */
[----:B------:R-:W-:-:S02]  /*ac10*/  FFMA.FTZ R2, R3, R11, -R2 ;  /* 0x0000000b03027223 */ /* 0x000fc40000010802 */
[----:B------:R-:W-:Y:S01]  /*ac20*/  FFMA.FTZ R0, R3, R10, R0 ;  /* 0x0000000a03007223 */ /* 0x000fe20000010000 */
[----:B------:R-:W-:-:S04]  /*ac30*/  F2FP.BF16.PACK_AB R4, R4, R5 ;  /* 0x000000050404723e */ /* 0x000fc800000010ff */
[----:B------:R-:W-:-:S05]  /*ac40*/  F2FP.BF16.PACK_AB R5, R0, R2 ;  /* 0x000000020005723e */ /* 0x000fca00000010ff */
[----:B------:R1:W-:Y:S02]  /*ac50*/  STS.128 [R210+0x10000], R4 ;  /* 0x01000004d2007388 */ /* 0x0003e40000000c00 */
.L_x_1357:
[----:B------:R-:W-:Y:S05]  /*ac60*/  BSYNC B0 ;  /* 0x0000000000007941 */ /* 0x000fea0003800000 */
.L_x_1356:
        /* <DEDUP_REMOVED lines=49> */
.L_x_1359:
[----:B------:R-:W-:Y:S05]  /*af80*/  BSYNC B0 ;  /* 0x0000000000007941 */ /* 0x000fea0003800000 */
.L_x_1358:
[----:B------:R-:W-:-:S13]  /*af90*/  ISETP.GE.AND P0, PT, R143, c[0x0][0x27c], PT ;  /* 0x00009f008f007a0c */ /* 0x000fda0003f06270 */
        /* <DEDUP_REMOVED lines=47> */
.L_x_1349:
[----:B------:R-:W-:Y:S05]  /*b290*/  BSYNC B1 ;  /* 0x0000000000017941 */ /* 0x000fea0003800000 */
.L_x_1348:
[----:B------:R-:W-:-:S04]  /*b2a0*/  IADD3 R0, R215, 0x40, RZ ;  /* 0x00000040d7007810 */ /* 0x000fc80007ffe0ff */
[----:B------:R-:W-:-:S13]  /*b2b0*/  ISETP.GE.AND P0, PT, R0, R36, PT ;  /* 0x000000240000720c */ /* 0x000fda0003f06270 */
[----:B------:R-:W-:Y:S05]  /*b2c0*/  @P0 BRA `(.L_x_1360) ;  /* 0x000048b000000947 */ /* 0x000fea0003800000 */
        /* <DEDUP_REMOVED lines=49> */
.L_x_1362:
[----:B------:R-:W-:Y:S05]  /*b5e0*/  BSYNC B0 ;  /* 0x0000000000007941 */ /* 0x000fea0003800000 */
.L_x_1361:
        /* <DEDUP_REMOVED lines=49> */
.L_x_1364:
[----:B------:R-:W-:Y:S05]  /*b900*/  BSYNC B0 ;  /* 0x0000000000007941 */ /* 0x000fea0003800000 */
.L_x_1363:
        /* <DEDUP_REMOVED lines=49> */
.L_x_1366:
[----:B------:R-:W-:Y:S05]  /*bc20*/  BSYNC B0 ;  /* 0x0000000000007941 */ /* 0x000fea0003800000 */
.L_x_1365:
        /* <DEDUP_REMOVED lines=49> */
.L_x_1368:
[----:B------:R-:W-:Y:S05]  /*bf40*/  BSYNC B0 ;  /* 0x0000000000007941 */ /* 0x000fea0003800000 */
.L_x_1367:
        /* <DEDUP_REMOVED lines=49> */
.L_x_1370:
[----:B------:R-:W-:Y:S05]  /*c260*/  BSYNC B0 ;  /* 0x0000000000007941 */ /* 0x000fea0003800000 */
.L_x_1369:
        /* <DEDUP_REMOVED lines=49> */
.L_x_1343:
[----:B------:R-:W-:Y:S01]  /*c580*/  IMAD.MOV.U32 R3, RZ, RZ, c[0x0][0x2c4] ;  /* 0x0000b100ff037624 */ /* 0x000fe200078e00ff */
[----:B------:R-:W-:Y:S01]  /*c590*/  BSSY B0, `(.L_x_1371) ;  /* 0x0000048000007945 */ /* 0x000fe20003800000 */
[----:B------:R-:W-:Y:S01]  /*c5a0*/  IMAD.MOV.U32 R5, RZ, RZ, R7 ;  /* 0x000000ffff057224 */ /* 0x000fe200078e0007 */
[----:B------:R-:W-:Y:S01]  /*c5b0*/  MOV R7, R6 ;  /* 0x0000000600077202 */ /* 0x000fe20000000f00 */
[----:B------:R-:W-:Y:S01]  /*c5c0*/  IMAD.MOV.U32 R6, RZ, RZ, R2 ;  /* 0x000000ffff067224 */ /* 0x000fe200078e0002 */
[----:B------:R-:W-:Y:S01]  /*c5d0*/  ISETP.NE.AND P0, PT, R3, 0x1, PT ;  /* 0x000000010300780c */ /* 0x000fe20003f05270 */
        /* <DEDUP_REMOVED lines=9> */
[----:B------:R-:W-:-:S03]  /*c670*/  CS2R R12, SRZ ;  /* 0x00000000000c7805 */ /* 0x000fc6000001ff00 */
[----:B------:R-:W-:-:S05]  /*c680*/  @P0 IMAD.HI.U32 R3, R0, c[0x0][0x2c8], RZ ;  /* 0x0000b20000030a27 */ /* 0x000fca00078e00ff */
[----:B------:R-:W-:-:S04]  /*c690*/  @P0 SHF.R.U32.HI R0, RZ, c[0x0][0x2cc], R3 ;  /* 0x0000b300ff000a19 */ /* 0x000fc80000011603 */
[----:B------:R-:W-:Y:S01]  /*c6a0*/  SHF.R.S32.HI R3, RZ, 0x1f, R0 ;  /* 0x0000001fff037819 */ /* 0x000fe20000011400 */
[----:B------:R-:W-:-:S04]  /*c6b0*/  IMAD.WIDE.U32 R4, R0, c[0x0][0x280], R4 ;  /* 0x0000a00000047a25 */ /* 0x000fc800078e0004 */
[C---:B------:R-:W-:Y:S01]  /*c6c0*/  IMAD R9, R3.reuse, c[0x0][0x280], RZ ;  /* 0x0000a00003097a24 */ /* 0x040fe200078e02ff */
[----:B------:R-:W-:Y:S01]  /*c6d0*/  LEA R28, P1, R4, c[0x0][0x270], 0x1 ;  /* 0x00009c00041c7a11 */ /* 0x000fe200078208ff */
[----:B------:R-:W-:Y:S02]  /*c6e0*/  IMAD R8, R3, c[0x0][0x290], RZ ;  /* 0x0000a40003087a24 */ /* 0x000fe400078e02ff */
[C---:B------:R-:W-:Y:S02]  /*c6f0*/  IMAD.WIDE.U32 R2, R0.reuse, c[0x0][0x290], R6 ;  /* 0x0000a40000027a25 */ /* 0x040fe400078e0006 */
[----:B------:R1:W2:Y:S02]  /*c700*/  SHFL.IDX PT, R20, R28, RZ, 0x1c1f ;  /* 0x001c1fff1c147589 */ /* 0x0002a400000e0000 */
[----:B------:R-:W-:Y:S01]  /*c710*/  IMAD R6, R0, c[0x0][0x284], R9 ;  /* 0x0000a10000067a24 */ /* 0x000fe200078e0209 */
[----:B------:R-:W-:Y:S01]  /*c720*/  LEA R29, P0, R2, c[0x0][0x288], 0x1 ;  /* 0x0000a200021d7a11 */ /* 0x000fe200078008ff */
[----:B------:R-:W-:-:S02]  /*c730*/  IMAD R0, R0, c[0x0][0x294], R8 ;  /* 0x0000a50000007a24 */ /* 0x000fc400078e0208 */
[----:B------:R-:W-:Y:S01]  /*c740*/  CS2R R8, SRZ ;  /* 0x0000000000087805 */ /* 0x000fe2000001ff00 */
[----:B------:R-:W-:Y:S02]  /*c750*/  IADD3 R6, R5, R6, RZ ;  /* 0x0000000605067210 */ /* 0x000fe40007ffe0ff */
[----:B------:R-:W-:Y:S02]  /*c760*/  IADD3 R0, R3, R0, RZ ;  /* 0x0000000003007210 */ /* 0x000fe40007ffe0ff */
[----:B------:R-:W-:Y:S02]  /*c770*/  LEA.HI.X R27, R4, c[0x0][0x274], R6, 0x1, P1 ;  /* 0x00009d00041b7a11 */ /* 0x000fe400008f0c06 */
[----:B------:R-:W-:Y:S01]  /*c780*/  LEA.HI.X R26, R2, c[0x0][0x28c], R0, 0x1, P0 ;  /* 0x0000a300021a7a11 */ /* 0x000fe200000f0c00 */
[----:B------:R-:W-:Y:S01]  /*c790*/  CS2R R6, SRZ ;  /* 0x0000000000067805 */ /* 0x000fe2000001ff00 */
[----:B------:R-:W-:Y:S01]  /*c7a0*/  ISETP.GE.AND P0, PT, R30, R36, PT ;  /* 0x000000241e00720c */ /* 0x000fe20003f06270 */
[----:B------:R1:W3:Y:S01]  /*c7b0*/  SHFL.IDX PT, R2, R29, RZ, 0x1c1f ;  /* 0x001c1fff1d027589 */ /* 0x0002e200000e0000 */
[----:B------:R-:W-:-:S03]  /*c7c0*/  CS2R R4, SRZ ;  /* 0x0000000000047805 */ /* 0x000fc6000001ff00 */
[----:B------:R1:W4:Y:S04]  /*c7d0*/  SHFL.IDX PT, R21, R27, RZ, 0x1c1f ;  /* 0x001c1fff1b157589 */ /* 0x00032800000e0000 */
[----:B------:R1:W1:Y:S04]  /*c7e0*/  SHFL.IDX PT, R3, R26, RZ, 0x1c1f ;  /* 0x001c1fff1a037589 */ /* 0x00026800000e0000 */
[----:B------:R-:W-:Y:S05]  /*c7f0*/  @P0 BRA `(.L_x_1372) ;  /* 0x0000021000000947 */ /* 0x000fea0003800000 */
[----:B--2---:R-:W-:Y:S01]  /*c800*/  ISETP.GE.AND P0, PT, R102, c[0x0][0x27c], PT ;  /* 0x00009f0066007a0c */ /* 0x004fe20003f06270 */
[----:B------:R-:W-:Y:S01]  /*c810*/  CS2R R10, SRZ ;  /* 0x00000000000a7805 */ /* 0x000fe2000001ff00 */
[----:B------:R-:W-:Y:S01]  /*c820*/  ISETP.GE.AND P1, PT, R105, c[0x0][0x27c], PT ;  /* 0x00009f0069007a0c */ /* 0x000fe20003f26270 */
[----:B------:R-:W-:Y:S01]  /*c830*/  CS2R R8, SRZ ;  /* 0x0000000000087805 */ /* 0x000fe2000001ff00 */
[----:B------:R-:W-:Y:S01]  /*c840*/  ISETP.GE.AND P2, PT, R106, c[0x0][0x27c], PT ;  /* 0x00009f006a007a0c */ /* 0x000fe20003f46270 */
[----:B------:R-:W-:Y:S01]  /*c850*/  CS2R R6, SRZ ;  /* 0x0000000000067805 */ /* 0x000fe2000001ff00 */
[----:B------:R-:W-:Y:S01]  /*c860*/  CS2R R4, SRZ ;  /* 0x0000000000047805 */ /* 0x000fe2000001ff00 */
[----:B------:R-:W-:Y:S01]  /*c870*/  CS2R R46, SRZ ;  /* 0x00000000002e7805 */ /* 0x000fe2000001ff00 */
[----:B------:R-:W-:-:S05]  /*c880*/  CS2R R44, SRZ ;  /* 0x00000000002c7805 */ /* 0x000fca000001ff00 */
[C---:B------:R-:W-:Y:S01]  /*c890*/  @!P0 IMAD.SHL.U32 R0, R102.reuse, 0x2, RZ ;  /* 0x0000000266008824 */ /* 0x040fe200078e00ff */
[----:B------:R-:W-:-:S03]  /*c8a0*/  @!P0 SHF.L.U64.HI R13, R102, 0x1, R103 ;  /* 0x00000001660d8819 */ /* 0x000fc60000010267 */
[----:B------:R-:W-:Y:S01]  /*c8b0*/  @!P2 IMAD.SHL.U32 R12, R225, 0x8, RZ ;  /* 0x00000008e10ca824 */ /* 0x000fe200078e00ff */
[----:B------:R-:W-:-:S03]  /*c8c0*/  @!P0 IADD3 R24, P3, R20, R0, RZ ;  /* 0x0000000014188210 */ /* 0x000fc60007f7e0ff */
[----:B----4-:R-:W-:Y:S01]  /*c8d0*/  @!P2 IMAD.WIDE R18, R12, 0x2, R20 ;  /* 0x000000020c12a825 */ /* 0x010fe200078e0214 */
[----:B------:R-:W-:Y:S02]  /*c8e0*/  @!P0 IADD3.X R25, R21, R13, RZ, P3, !PT ;  /* 0x0000000d15198210 */ /* 0x000fe40001ffe4ff */
[----:B---3--:R-:W-:Y:S01]  /*c8f0*/  @!P0 IADD3 R22, P3, R2, R0, RZ ;  /* 0x0000000002168210 */ /* 0x008fe20007f7e0ff */
[----:B-1----:R-:W-:Y:S01]  /*c900*/  @!P2 IMAD.WIDE R16, R12, 0x2, R2 ;  /* 0x000000020c10a825 */ /* 0x002fe200078e0202 */
[----:B------:R-:W-:Y:S01]  /*c910*/  @!P1 SHF.L.U32 R0, R224, 0x3, RZ ;  /* 0x00000003e0009819 */ /* 0x000fe200000006ff */
[----:B------:R1:W5:Y:S01]  /*c920*/  @!P2 LD.E.128 R8, [R18.64] ;  /* 0x000000081208a980 */ /* 0x000362000c101d00 */
[----:B------:R-:W-:Y:S01]  /*c930*/  CS2R R42, SRZ ;  /* 0x00000000002a7805 */ /* 0x000fe2000001ff00 */
[----:B------:R-:W-:Y:S02]  /*c940*/  @!P0 IMAD.X R23, R3, 0x1, R13, P3 ;  /* 0x0000000103178824 */ /* 0x000fe400018e060d */
[C---:B------:R-:W-:Y:S01]  /*c950*/  @!P1 IMAD.WIDE R14, R0.reuse, 0x2, R20 ;  /* 0x00000002000e9825 */ /* 0x040fe200078e0214 */
[----:B------:R2:W5:Y:S01]  /*c960*/  @!P2 LD.E.128 R4, [R16.64] ;  /* 0x000000081004a980 */ /* 0x000562000c101d00 */
[----:B------:R-:W-:Y:S01]  /*c970*/  CS2R R40, SRZ ;  /* 0x0000000000287805 */ /* 0x000fe2000001ff00 */
[----:B------:R-:W-:Y:S01]  /*c980*/  CS2R R12, SRZ ;  /* 0x00000000000c7805 */ /* 0x000fe2000001ff00 */
[----:B------:R-:W-:Y:S01]  /*c990*/  @!P1 IMAD.WIDE R20, R0, 0x2, R2 ;  /* 0x0000000200149825 */ /* 0x000fe200078e0202 */
[----:B------:R3:W5:Y:S04]  /*c9a0*/  @!P1 LD.E.128 R44, [R14.64] ;  /* 0x000000080e2c9980 */ /* 0x000768000c101d00 */
[----:B------:R4:W5:Y:S01]  /*c9b0*/  @!P1 LD.E.128 R40, [R20.64] ;  /* 0x0000000814289980 */ /* 0x000962000c101d00 */
[----:B-1----:R-:W-:Y:S01]  /*c9c0*/  CS2R R18, SRZ ;  /* 0x0000000000127805 */ /* 0x002fe2000001ff00 */
[----:B--2---:R-:W-:Y:S01]  /*c9d0*/  CS2R R16, SRZ ;  /* 0x0000000000107805 */ /* 0x004fe2000001ff00 */
[----:B---3--:R-:W-:-:S05]  /*c9e0*/  CS2R R14, SRZ ;  /* 0x00000000000e7805 */ /* 0x008fca000001ff00 */
[----:B------:R4:W5:Y:S04]  /*c9f0*/  @!P0 LD.E.128 R16, [R24.64] ;  /* 0x0000000818108980 */ /* 0x000968000c101d00 */
[----:B------:R4:W5:Y:S02]  /*ca00*/  @!P0 LD.E.128 R12, [R22.64] ;  /* 0x00000008160c8980 */ /* 0x000964000c101d00 */
.L_x_1372:
[----:B--2---:R-:W-:Y:S05]  /*ca10*/  BSYNC B0 ;  /* 0x0000000000007941 */ /* 0x004fea0003800000 */
.L_x_1371:
[----:B------:R-:W-:Y:S01]  /*ca20*/  IADD3 R0, R30, 0x40, RZ ;  /* 0x000000401e007810 */ /* 0x000fe20007ffe0ff */
[----:B---3-5:R-:W-:Y:S01]  /*ca30*/  IMAD.MOV.U32 R2, RZ, RZ, R44 ;  /* 0x000000ffff027224 */ /* 0x028fe200078e002c */
[----:B----4-:R-:W-:Y:S01]  /*ca40*/  MOV R23, R15 ;  /* 0x0000000f00177202 */ /* 0x010fe20000000f00 */
[----:B------:R-:W-:Y:S01]  /*ca50*/  IMAD.MOV.U32 R20, RZ, RZ, R46 ;  /* 0x000000ffff147224 */ /* 0x000fe200078e002e */
[----:B------:R-:W-:Y:S01]  /*ca60*/  ISETP.GE.AND P0, PT, R0, R36, PT ;  /* 0x000000240000720c */ /* 0x000fe20003f06270 */
[----:B------:R-:W-:Y:S01]  /*ca70*/  IMAD.MOV.U32 R0, RZ, RZ, R45 ;  /* 0x000000ffff007224 */ /* 0x000fe200078e002d */
[----:B------:R2:W3:Y:S01]  /*ca80*/  SHFL.IDX PT, R21, R27, 0x1, 0x1c1f ;  /* 0x003c1f001b157f89 */ /* 0x0004e200000e0000 */
[----:B-1----:R-:W-:Y:S01]  /*ca90*/  IMAD.MOV.U32 R3, RZ, RZ, R47 ;  /* 0x000000ffff037224 */ /* 0x002fe200078e002f */
        /* <DEDUP_REMOVED lines=37> */
[----:B------:R2:W1:Y:S01]  /*ccf0*/  SHFL.IDX PT, R2, R29, 0x1, 0x1c1f ;  /* 0x003c1f001d027f89 */ /* 0x00046200000e0000 */
[----:B------:R-:W-:Y:S01]  /*cd00*/  PRMT R72, R3, 0x7610, R72 ;  /* 0x0000761003487816 */ /* 0x000fe20000000048 */
[----:B------:R-:W-:Y:S01]  /*cd10*/  CS2R R62, SRZ ;  /* 0x00000000003e7805 */ /* 0x000fe2000001ff00 */
[----:B------:R-:W-:Y:S01]  /*cd20*/  PRMT R37, R0, 0x5410, R22 ;  /* 0x0000541000257816 */ /* 0x000fe20000000016 */
[----:B------:R2:W4:Y:S01]  /*cd30*/  SHFL.IDX PT, R20, R28, 0x1, 0x1c1f ;  /* 0x003c1f001c147f89 */ /* 0x00052200000e0000 */
[----:B------:R-:W-:Y:S01]  /*cd40*/  CS2R R60, SRZ ;  /* 0x00000000003c7805 */ /* 0x000fe2000001ff00 */
[----:B------:R-:W-:Y:S01]  /*cd50*/  CS2R R58, SRZ ;  /* 0x00000000003a7805 */ /* 0x000fe2000001ff00 */
[----:B------:R-:W-:Y:S01]  /*cd60*/  CS2R R56, SRZ ;  /* 0x0000000000387805 */ /* 0x000fe2000001ff00 */
[----:B------:R2:W1:Y:S01]  /*cd70*/  SHFL.IDX PT, R3, R26, 0x1, 0x1c1f ;  /* 0x003c1f001a037f89 */ /* 0x00046200000e0000 */
[----:B------:R-:W-:Y:S01]  /*cd80*/  CS2R R50, SRZ ;  /* 0x0000000000327805 */ /* 0x000fe2000001ff00 */
[----:B------:R-:W-:Y:S01]  /*cd90*/  CS2R R48, SRZ ;  /* 0x0000000000307805 */ /* 0x000fe2000001ff00 */
[----:B------:R-:W-:Y:S05]  /*cda0*/  @P0 BRA `(.L_x_1374) ;  /* 0x0000021000000947 */ /* 0x000fea0003800000 */
[----:B---3--:R-:W-:Y:S01]  /*cdb0*/  ISETP.GE.AND P0, PT, R102, c[0x0][0x27c], PT ;  /* 0x00009f0066007a0c */ /* 0x008fe20003f06270 */
        /* <DEDUP_REMOVED lines=9> */
[----:B--2---:R-:W-:Y:S01]  /*ce50*/  @!P0 SHF.L.U64.HI R26, R102, 0x1, R103 ;  /* 0x00000001661a8819 */ /* 0x004fe20000010267 */
[----:B------:R-:W-:-:S03]  /*ce60*/  @!P2 IMAD.SHL.U32 R23, R225, 0x8, RZ ;  /* 0x00000008e117a824 */ /* 0x000fc600078e00ff */
[----:B----4-:R-:W-:Y:S01]  /*ce70*/  @!P0 IADD3 R24, P3, R20, R0, RZ ;  /* 0x0000000014188210 */ /* 0x010fe20007f7e0ff */
[----:B------:R-:W-:-:S03]  /*ce80*/  @!P2 IMAD.WIDE R32, R23, 0x2, R20 ;  /* 0x000000021720a825 */ /* 0x000fc600078e0214 */
[----:B------:R-:W-:Y:S01]  /*ce90*/  @!P0 IADD3.X R25, R21, R26, RZ, P3, !PT ;  /* 0x0000001a15198210 */ /* 0x000fe20001ffe4ff */
[----:B-1----:R-:W-:Y:S01]  /*cea0*/  @!P2 IMAD.WIDE R30, R23, 0x2, R2 ;  /* 0x00000002171ea825 */ /* 0x002fe200078e0202 */
[----:B------:R-:W-:Y:S01]  /*ceb0*/  @!P0 IADD3 R22, P3, R2, R0, RZ ;  /* 0x0000000002168210 */ /* 0x000fe20007f7e0ff */
[----:B------:R1:W5:Y:S01]  /*cec0*/  @!P2 LD.E.128 R52, [R32.64] ;  /* 0x000000082034a980 */ /* 0x000362000c101d00 */
[----:B------:R-:W-:Y:S01]  /*ced0*/  @!P1 SHF.L.U32 R0, R224, 0x3, RZ ;  /* 0x00000003e0009819 */ /* 0x000fe200000006ff */
[----:B------:R-:W-:Y:S01]  /*cee0*/  CS2R R62, SRZ ;  /* 0x00000000003e7805 */ /* 0x000fe2000001ff00 */
[----:B------:R-:W-:Y:S01]  /*cef0*/  CS2R R60, SRZ ;  /* 0x00000000003c7805 */ /* 0x000fe2000001ff00 */
[----:B------:R-:W-:Y:S01]  /*cf00*/  CS2R R34, SRZ ;  /* 0x0000000000227805 */ /* 0x000fe2000001ff00 */
[----:B------:R-:W-:Y:S01]  /*cf10*/  CS2R R50, SRZ ;  /* 0x0000000000327805 */ /* 0x000fe2000001ff00 */
[C---:B------:R-:W-:Y:S01]  /*cf20*/  @!P1 IMAD.WIDE R28, R0.reuse, 0x2, R20 ;  /* 0x00000002001c9825 */ /* 0x040fe200078e0214 */
[----:B------:R-:W-:Y:S01]  /*cf30*/  CS2R R48, SRZ ;  /* 0x0000000000307805 */ /* 0x000fe2000001ff00 */
[----:B------:R2:W5:Y:S02]  /*cf40*/  @!P2 LD.E.128 R56, [R30.64] ;  /* 0x000000081e38a980 */ /* 0x000564000c101d00 */
[----:B------:R-:W-:-:S02]  /*cf50*/  @!P1 IMAD.WIDE R20, R0, 0x2, R2 ;  /* 0x0000000200149825 */ /* 0x000fc400078e0202 */
[----:B------:R2:W5:Y:S02]  /*cf60*/  @!P1 LD.E.128 R64, [R28.64] ;  /* 0x000000081c409980 */ /* 0x000564000c101d00 */
[----:B------:R-:W-:Y:S02]  /*cf70*/  @!P0 IMAD.X R23, R3, 0x1, R26, P3 ;  /* 0x0000000103178824 */ /* 0x000fe400018e061a */
[----:B------:R2:W5:Y:S04]  /*cf80*/  @!P1 LD.E.128 R60, [R20.64] ;  /* 0x00000008143c9980 */ /* 0x000568000c101d00 */
[----:B------:R2:W5:Y:S01]  /*cf90*/  @!P0 LD.E.128 R48, [R22.64] ;  /* 0x0000000816308980 */ /* 0x000562000c101d00 */
[----:B-1----:R-:W-:-:S06]  /*cfa0*/  CS2R R32, SRZ ;  /* 0x0000000000207805 */ /* 0x002fcc000001ff00 */
[----:B------:R2:W5:Y:S02]  /*cfb0*/  @!P0 LD.E.128 R32, [R24.64] ;  /* 0x0000000818208980 */ /* 0x000564000c101d00 */
.L_x_1374:
[----:B---3--:R-:W-:Y:S05]  /*cfc0*/  BSYNC B0 ;  /* 0x0000000000007941 */ /* 0x008fea0003800000 */
.L_x_1373:
[----:B-1---5:R-:W-:Y:S01]  /*cfd0*/  IMAD.MOV.U32 R2, RZ, RZ, R64 ;  /* 0x000000ffff027224 */ /* 0x022fe200078e0040 */
[----:B------:R-:W-:Y:S01]  /*cfe0*/  MOV R0, R65 ;  /* 0x0000004100007202 */ /* 0x000fe20000000f00 */
[----:B--2-4-:R-:W-:Y:S01]  /*cff0*/  IMAD.MOV.U32 R20, RZ, RZ, R66 ;  /* 0x000000ffff147224 */ /* 0x014fe200078e0042 */
        /* <DEDUP_REMOVED lines=43> */
[----:B------:R-:W2:Y:S01]  /*d2b0*/  LDL R97, [R1+0x4c] ;  /* 0x00004c0001617983 */ /* 0x000ea20000100800 */
[----:B------:R-:W-:Y:S01]  /*d2c0*/  IMAD.MOV.U32 R2, RZ, RZ, c[0x0][0x27c] ;  /* 0x00009f00ff027624 */ /* 0x000fe200078e00ff */
[----:B------:R-:W-:Y:S02]  /*d2d0*/  SHF.R.U64 R12, R12, 0x10, R13 ;  /* 0x000000100c0c7819 */ /* 0x000fe4000000120d */
[----:B------:R-:W-:Y:S02]  /*d2e0*/  SHF.R.U64 R16, R16, 0x10, R17 ;  /* 0x0000001010107819 */ /* 0x000fe40000001211 */
[----:B------:R-:W-:Y:S02]  /*d2f0*/  LEA.HI R2, R2, R243, RZ, 0x1d ;  /* 0x000000f302027211 */ /* 0x000fe400078fe8ff */
[----:B------:R-:W-:Y:S02]  /*d300*/  SHF.R.U32.HI R3, RZ, 0x10, R13 ;  /* 0x00000010ff037819 */ /* 0x000fe4000001160d */
[----:B------:R-:W-:-:S02]  /*d310*/  SHF.R.S32.HI R0, RZ, 0x1f, R2 ;  /* 0x0000001fff007819 */ /* 0x000fc40000011402 */
[----:B------:R-:W-:Y:S02]  /*d320*/  SHF.R.U64 R18, R18, 0x10, R19 ;  /* 0x0000001012127819 */ /* 0x000fe40000001213 */
[----:B------:R-:W-:Y:S01]  /*d330*/  LEA.HI R0, R0, R2, RZ, 0x3 ;  /* 0x0000000200007211 */ /* 0x000fe200078f18ff */
[----:B------:R-:W-:Y:S01]  /*d340*/  IMAD.SHL.U32 R2, R2, 0x8, RZ ;  /* 0x0000000802027824 */ /* 0x000fe200078e00ff */
[----:B------:R-:W-:Y:S02]  /*d350*/  PRMT R13, R37, 0x5432, R12 ;  /* 0x00005432250d7816 */ /* 0x000fe4000000000c */
[--C-:B------:R-:W-:Y:S01]  /*d360*/  SHF.R.U64 R14, R14, 0x10, R15.reuse ;  /* 0x000000100e0e7819 */ /* 0x100fe2000000120f */
[----:B------:R-:W-:Y:S01]  /*d370*/  IMAD.SHL.U32 R0, R0, 0x400, RZ ;  /* 0x0000040000007824 */ /* 0x000fe200078e00ff */
[----:B------:R-:W-:Y:S02]  /*d380*/  LOP3.LUT R2, R226, 0x38, R2, 0xf8, !PT ;  /* 0x00000038e2027812 */ /* 0x000fe400078ef802 */
[----:B------:R-:W-:-:S02]  /*d390*/  SHF.R.U32.HI R29, RZ, 0x10, R15 ;  /* 0x00000010ff1d7819 */ /* 0x000fc4000001160f */
[----:B------:R-:W-:Y:S02]  /*d3a0*/  LOP3.LUT R2, R2, R227, RZ, 0x3c, !PT ;  /* 0x000000e302027212 */ /* 0x000fe400078e3cff */
[----:B------:R-:W-:Y:S02]  /*d3b0*/  LOP3.LUT R0, R0, 0x7fffe000, RZ, 0xc0, !PT ;  /* 0x7fffe00000007812 */ /* 0x000fe400078ec0ff */
[----:B------:R-:W-:Y:S02]  /*d3c0*/  PRMT R15, R37, 0x5410, R3 ;  /* 0x00005410250f7816 */ /* 0x000fe40000000003 */
[----:B------:R-:W-:Y:S02]  /*d3d0*/  IADD3 R0, R2, R0, R228 ;  /* 0x0000000002007210 */ /* 0x000fe40007ffe0e4 */
[----:B------:R-:W-:Y:S01]  /*d3e0*/  SHF.R.U32.HI R2, RZ, 0x10, R19 ;  /* 0x00000010ff027819 */ /* 0x000fe20000011613 */
[----:B------:R-:W-:Y:S01]  /*d3f0*/  IMAD.U32 R31, R15, 0x10000, RZ ;  /* 0x000100000f1f7824 */ /* 0x000fe200078e00ff */
[----:B------:R-:W-:Y:S01]  /*d400*/  PRMT R19, R39, 0x5432, R18 ;  /* 0x0000543227137816 */ /* 0x000fe20000000012 */
[----:B------:R-:W-:Y:S01]  /*d410*/  IMAD.SHL.U32 R30, R0, 0x2, RZ ;  /* 0x00000002001e7824 */ /* 0x000fe200078e00ff */
[----:B------:R-:W-:Y:S01]  /*d420*/  SHF.R.U32.HI R0, RZ, 0x10, R17 ;  /* 0x00000010ff007819 */ /* 0x000fe20000011611 */
[----:B------:R-:W-:Y:S01]  /*d430*/  IMAD.U32 R18, R13, 0x10000, RZ ;  /* 0x000100000d127824 */ /* 0x000fe200078e00ff */
[----:B------:R-:W-:-:S02]  /*d440*/  PRMT R17, R38, 0x5432, R16 ;  /* 0x0000543226117816 */ /* 0x000fc40000000010 */
[----:B------:R-:W1:Y:S01]  /*d450*/  LDS.128 R20, [R30+0xc100] ;  /* 0x00c100001e147984 */ /* 0x000e620000000c00 */
[----:B------:R-:W-:Y:S02]  /*d460*/  PRMT R16, R38, 0x5410, R0 ;  /* 0x0000541026107816 */ /* 0x000fe40000000000 */
[----:B------:R-:W-:Y:S01]  /*d470*/  IMAD.U32 R12, R17, 0x10000, RZ ;  /* 0x00010000110c7824 */ /* 0x000fe200078e00ff */
[----:B------:R-:W-:Y:S02]  /*d480*/  PRMT R28, R39, 0x5410, R2 ;  /* 0x00005410271c7816 */ /* 0x000fe40000000002 */
[----:B------:R-:W-:Y:S02]  /*d490*/  LOP3.LUT R17, R17, 0xffff0000, RZ, 0xc0, !PT ;  /* 0xffff000011117812 */ /* 0x000fe400078ec0ff */
[----:B------:R-:W-:Y:S02]  /*d4a0*/  LOP3.LUT R15, R15, 0xffff0000, RZ, 0xc0, !PT ;  /* 0xffff00000f0f7812 */ /* 0x000fe400078ec0ff */
[----:B------:R-:W-:-:S02]  /*d4b0*/  PRMT R14, R68, 0x5432, R14 ;  /* 0x00005432440e7816 */ /* 0x000fc4000000000e */
[----:B-1----:R-:W-:-:S05]  /*d4c0*/  SHF.L.U32 R0, R20, 0x10, RZ ;  /* 0x0000001014007819 */ /* 0x002fca00000006ff */
[C---:B------:R-:W-:Y:S02]  /*d4d0*/  FMUL.FTZ R3, R0.reuse, R18 ;  /* 0x0000001200037220 */ /* 0x040fe40000410000 */
[----:B------:R-:W-:Y:S01]  /*d4e0*/  FMUL.FTZ R0, R0, R12 ;  /* 0x0000000c00007220 */ /* 0x000fe20000410000 */
[----:B--2---:R-:W1:Y:S02]  /*d4f0*/  LDS.128 R24, [R97] ;  /* 0x0000000061187984 */ /* 0x004e640000000c00 */
[----:B-1----:R-:W-:-:S04]  /*d500*/  IMAD.U32 R2, R24, 0x10000, RZ ;  /* 0x0001000018027824 */ /* 0x002fc800078e00ff */
[C---:B------:R-:W-:Y:S01]  /*d510*/  FFMA.FTZ R38, R2.reuse, R18, R0 ;  /* 0x0000001202267223 */ /* 0x040fe20000010000 */
[----:B------:R-:W-:Y:S01]  /*d520*/  SHF.L.U32 R0, R21, 0x10, RZ ;  /* 0x0000001015007819 */ /* 0x000fe200000006ff */
[----:B------:R-:W-:Y:S01]  /*d530*/  FFMA.FTZ R39, R2, R12, -R3 ;  /* 0x0000000c02277223 */ /* 0x000fe20000010803 */
[----:B------:R-:W-:Y:S01]  /*d540*/  PRMT R18, R68, 0x5410, R29 ;  /* 0x0000541044127816 */ /* 0x000fe2000000001d */
[----:B------:R-:W-:Y:S02]  /*d550*/  IMAD.U32 R12, R16, 0x10000, RZ ;  /* 0x00010000100c7824 */ /* 0x000fe400078e00ff */
[C---:B------:R-:W-:Y:S02]  /*d560*/  FMUL.FTZ R3, R0.reuse, R31 ;  /* 0x0000001f00037220 */ /* 0x040fe40000410000 */
[----:B------:R-:W-:Y:S02]  /*d570*/  IMAD.U32 R2, R25, 0x10000, RZ ;  /* 0x0001000019027824 */ /* 0x000fe400078e00ff */
[----:B------:R-:W-:-:S02]  /*d580*/  FMUL.FTZ R0, R0, R12 ;  /* 0x0000000c00007220 */ /* 0x000fc40000410000 */
[C---:B------:R-:W-:Y:S02]  /*d590*/  FFMA.FTZ R37, R2.reuse, R12, -R3 ;  /* 0x0000000c02257223 */ /* 0x040fe40000010803 */
[----:B------:R-:W-:Y:S01]  /*d5a0*/  FFMA.FTZ R31, R2, R31, R0 ;  /* 0x0000001f021f7223 */ /* 0x000fe20000010000 */
[----:B------:R-:W-:Y:S01]  /*d5b0*/  SHF.L.U32 R0, R23, 0x10, RZ ;  /* 0x0000001017007819 */ /* 0x000fe200000006ff */
[C---:B------:R-:W-:Y:S01]  /*d5c0*/  IMAD.U32 R29, R18.reuse, 0x10000, RZ ;  /* 0x00010000121d7824 */ /* 0x040fe200078e00ff */
[----:B------:R-:W-:Y:S01]  /*d5d0*/  LOP3.LUT R18, R18, 0xffff0000, RZ, 0xc0, !PT ;  /* 0xffff000012127812 */ /* 0x000fe200078ec0ff */
[----:B------:R-:W-:Y:S02]  /*d5e0*/  IMAD.U32 R12, R28, 0x10000, RZ ;  /* 0x000100001c0c7824 */ /* 0x000fe400078e00ff */
[----:B------:R-:W-:Y:S02]  /*d5f0*/  IMAD.U32 R2, R27, 0x10000, RZ ;  /* 0x000100001b027824 */ /* 0x000fe400078e00ff */
[----:B------:R-:W-:-:S02]  /*d600*/  FMUL.FTZ R3, R0, R29 ;  /* 0x0000001d00037220 */ /* 0x000fc40000410000 */
[-C--:B------:R-:W-:Y:S02]  /*d610*/  FMUL.FTZ R0, R0, R12.reuse ;  /* 0x0000000c00007220 */ /* 0x080fe40000410000 */
[C---:B------:R-:W-:Y:S01]  /*d620*/  FFMA.FTZ R36, R2.reuse, R12, -R3 ;  /* 0x0000000c02247223 */ /* 0x040fe20000010803 */
[----:B------:R-:W-:Y:S01]  /*d630*/  LOP3.LUT R3, R25, 0xffff0000, RZ, 0xc0, !PT ;  /* 0xffff000019037812 */ /* 0x000fe200078ec0ff */
[----:B------:R-:W-:Y:S01]  /*d640*/  FFMA.FTZ R29, R2, R29, R0 ;  /* 0x0000001d021d7223 */ /* 0x000fe20000010000 */
[----:B------:R-:W-:Y:S02]  /*d650*/  LOP3.LUT R25, R13, 0xffff0000, RZ, 0xc0, !PT ;  /* 0xffff00000d197812 */ /* 0x000fe400078ec0ff */
[----:B------:R-:W-:Y:S02]  /*d660*/  LOP3.LUT R2, R20, 0xffff0000, RZ, 0xc0, !PT ;  /* 0xffff000014027812 */ /* 0x000fe400078ec0ff */
[----:B------:R-:W-:Y:S02]  /*d670*/  LOP3.LUT R12, R24, 0xffff0000, RZ, 0xc0, !PT ;  /* 0xffff0000180c7812 */ /* 0x000fe400078ec0ff */
[----:B------:R-:W-:Y:S01]  /*d680*/  LOP3.LUT R0, R21, 0xffff0000, RZ, 0xc0, !PT ;  /* 0xffff000015007812 */ /* 0x000fe200078ec0ff */
[----:B------:R-:W-:-:S02]  /*d690*/  FMUL.FTZ R13, R2, R25 ;  /* 0x00000019020d7220 */ /* 0x000fc40000410000 */
[-C--:B------:R-:W-:Y:S02]  /*d6a0*/  FMUL.FTZ R2, R2, R17.reuse ;  /* 0x0000001102027220 */ /* 0x080fe40000410000 */
[----:B------:R-:W-:Y:S01]  /*d6b0*/  FFMA.FTZ R24, R12, R17, -R13 ;  /* 0x000000110c187223 */ /* 0x000fe2000001080d */
[----:B------:R-:W-:Y:S01]  /*d6c0*/  LOP3.LUT R13, R16, 0xffff0000, RZ, 0xc0, !PT ;  /* 0xffff0000100d7812 */ /* 0x000fe200078ec0ff */
[----:B------:R-:W-:Y:S02]  /*d6d0*/  FFMA.FTZ R12, R12, R25, R2 ;  /* 0x000000190c0c7223 */ /* 0x000fe40000010002 */
[C---:B------:R-:W-:Y:S02]  /*d6e0*/  FMUL.FTZ R2, R0.reuse, R15 ;  /* 0x0000000f00027220 */ /* 0x040fe40000410000 */
[-C--:B------:R-:W-:Y:S01]  /*d6f0*/  FMUL.FTZ R0, R0, R13.reuse ;  /* 0x0000000d00007220 */ /* 0x080fe20000410000 */
[----:B------:R-:W-:Y:S01]  /*d700*/  F2FP.BF16.PACK_AB R12, R12, R38 ;  /* 0x000000260c0c723e */ /* 0x000fe200000010ff */
[----:B------:R-:W-:-:S02]  /*d710*/  FFMA.FTZ R17, R3, R13, -R2 ;  /* 0x0000000d03117223 */ /* 0x000fc40000010802 */
[----:B------:R-:W-:Y:S01]  /*d720*/  FFMA.FTZ R13, R3, R15, R0 ;  /* 0x0000000f030d7223 */ /* 0x000fe20000010000 */
[----:B------:R-:W-:Y:S01]  /*d730*/  SHF.L.U32 R0, R22, 0x10, RZ ;  /* 0x0000001016007819 */ /* 0x000fe200000006ff */
[----:B------:R-:W-:Y:S01]  /*d740*/  IMAD.U32 R16, R14, 0x10000, RZ ;  /* 0x000100000e107824 */ /* 0x000fe200078e00ff */
[----:B------:R-:W-:Y:S01]  /*d750*/  F2FP.BF16.PACK_AB R17, R17, R37 ;  /* 0x000000251111723e */ /* 0x000fe200000010ff */
[----:B------:R-:W-:Y:S01]  /*d760*/  IMAD.U32 R15, R19, 0x10000, RZ ;  /* 0x00010000130f7824 */ /* 0x000fe200078e00ff */
[----:B------:R-:W-:Y:S01]  /*d770*/  F2FP.BF16.PACK_AB R13, R13, R31 ;  /* 0x0000001f0d0d723e */ /* 0x000fe200000010ff */
[----:B------:R-:W-:Y:S02]  /*d780*/  FMUL.FTZ R3, R0, R16 ;  /* 0x0000001000037220 */ /* 0x000fe40000410000 */
[----:B------:R-:W-:Y:S02]  /*d790*/  IMAD.U32 R2, R26, 0x10000, RZ ;  /* 0x000100001a027824 */ /* 0x000fe400078e00ff */
[----:B------:R-:W-:-:S02]  /*d7a0*/  FMUL.FTZ R0, R0, R15 ;  /* 0x0000000f00007220 */ /* 0x000fc40000410000 */
[C---:B------:R-:W-:Y:S02]  /*d7b0*/  FFMA.FTZ R21, R2.reuse, R15, -R3 ;  /* 0x0000000f02157223 */ /* 0x040fe40000010803 */
[----:B------:R-:W-:Y:S01]  /*d7c0*/  FFMA.FTZ R20, R2, R16, R0 ;  /* 0x0000001002147223 */ /* 0x000fe20000010000 */
[----:B------:R-:W-:Y:S02]  /*d7d0*/  LOP3.LUT R16, R14, 0xffff0000, RZ, 0xc0, !PT ;  /* 0xffff00000e107812 */ /* 0x000fe400078ec0ff */
[----:B------:R-:W-:Y:S02]  /*d7e0*/  LOP3.LUT R0, R22, 0xffff0000, RZ, 0xc0, !PT ;  /* 0xffff000016007812 */ /* 0x000fe400078ec0ff */
[----:B------:R-:W-:Y:S02]  /*d7f0*/  LOP3.LUT R14, R19, 0xffff0000, RZ, 0xc0, !PT ;  /* 0xffff0000130e7812 */ /* 0x000fe400078ec0ff */
[----:B------:R-:W-:Y:S01]  /*d800*/  LOP3.LUT R2, R26, 0xffff0000, RZ, 0xc0, !PT ;  /* 0xffff00001a027812 */ /* 0x000fe200078ec0ff */
[----:B------:R-:W-:-:S02]  /*d810*/  FMUL.FTZ R3, R0, R16 ;  /* 0x0000001000037220 */ /* 0x000fc40000410000 */
[-C--:B------:R-:W-:Y:S02]  /*d820*/  FMUL.FTZ R0, R0, R14.reuse ;  /* 0x0000000e00007220 */ /* 0x080fe40000410000 */
[C---:B------:R-:W-:Y:S02]  /*d830*/  FFMA.FTZ R15, R2.reuse, R14, -R3 ;  /* 0x0000000e020f7223 */ /* 0x040fe40000010803 */
[----:B------:R-:W-:Y:S01]  /*d840*/  FFMA.FTZ R14, R2, R16, R0 ;  /* 0x00000010020e7223 */ /* 0x000fe20000010000 */
[----:B------:R-:W-:Y:S02]  /*d850*/  LOP3.LUT R2, R23, 0xffff0000, RZ, 0xc0, !PT ;  /* 0xffff000017027812 */ /* 0x000fe400078ec0ff */
[----:B------:R-:W-:Y:S02]  /*d860*/  LOP3.LUT R16, R28, 0xffff0000, RZ, 0xc0, !PT ;  /* 0xffff00001c107812 */ /* 0x000fe400078ec0ff */
[----:B------:R-:W-:Y:S01]  /*d870*/  LOP3.LUT R0, R27, 0xffff0000, RZ, 0xc0, !PT ;  /* 0xffff00001b007812 */ /* 0x000fe200078ec0ff */
[----:B------:R-:W-:Y:S01]  /*d880*/  FMUL.FTZ R3, R2, R18 ;  /* 0x0000001202037220 */ /* 0x000fe20000410000 */
[----:B------:R-:W-:Y:S01]  /*d890*/  F2FP.BF16.PACK_AB R14, R14, R20 ;  /* 0x000000140e0e723e */ /* 0x000fe200000010ff */
[----:B------:R-:W-:-:S02]  /*d8a0*/  FMUL.FTZ R2, R2, R16 ;  /* 0x0000001002027220 */ /* 0x000fc40000410000 */
[----:B------:R-:W-:Y:S01]  /*d8b0*/  FFMA.FTZ R3, R0, R16, -R3 ;  /* 0x0000001000037223 */ /* 0x000fe20000010803 */
[----:B------:R-:W-:Y:S01]  /*d8c0*/  F2FP.BF16.PACK_AB R16, R24, R39 ;  /* 0x000000271810723e */ /* 0x000fe200000010ff */
[----:B------:R-:W-:Y:S01]  /*d8d0*/  FFMA.FTZ R2, R0, R18, R2 ;  /* 0x0000001200027223 */ /* 0x000fe20000010002 */
[----:B------:R-:W-:Y:S02]  /*d8e0*/  F2FP.BF16.PACK_AB R18, R15, R21 ;  /* 0x000000150f12723e */ /* 0x000fe400000010ff */
[----:B------:R-:W-:Y:S02]  /*d8f0*/  F2FP.BF16.PACK_AB R19, R3, R36 ;  /* 0x000000240313723e */ /* 0x000fe400000010ff */
[----:B------:R-:W-:-:S03]  /*d900*/  F2FP.BF16.PACK_AB R15, R2, R29 ;  /* 0x0000001d020f723e */ /* 0x000fc600000010ff */
[----:B------:R1:W-:Y:S04]  /*d910*/  STS.128 [R97], R16 ;  /* 0x0000001061007388 */ /* 0x0003e80000000c00 */
[----:B------:R1:W-:Y:S02]  /*d920*/  STS.128 [R30+0xc100], R12 ;  /* 0x00c1000c1e007388 */ /* 0x0003e40000000c00 */
.L_x_1378:
[----:B------:R-:W-:Y:S05]  /*d930*/  BSYNC B0 ;  /* 0x0000000000007941 */ /* 0x000fea0003800000 */
.L_x_1377:
[----:B------:R-:W-:Y:S01]  /*d940*/  ISETP.GE.AND P0, PT, R106, c[0x0][0x27c], PT ;  /* 0x00009f006a007a0c */ /* 0x000fe20003f06270 */
[----:B------:R-:W-:-:S12]  /*d950*/  BSSY B0, `(.L_x_1379) ;  /* 0x000006a000007945 */ /* 0x000fd80003800000 */
[----:B------:R-:W-:Y:S05]  /*d960*/  @P0 BRA `(.L_x_1380) ;  /* 0x0000068000000947 */ /* 0x000fea0003800000 */
[----:B-1----:R-:W2:Y:S01]  /*d970*/  LDL R30, [R1+0x48] ;  /* 0x00004800011e7983 */ /* 0x002ea20000100800 */
[----:B------:R-:W-:Y:S01]  /*d980*/  IMAD.MOV.U32 R0, RZ, RZ, c[0x0][0x27c] ;  /* 0x00009f00ff007624 */ /* 0x000fe200078e00ff */
[----:B------:R-:W-:-:S04]  /*d990*/  SHF.R.U64 R6, R6, 0x10, R7 ;  /* 0x0000001006067819 */ /* 0x000fc80000001207 */
[----:B------:R-:W-:-:S04]  /*d9a0*/  LEA.HI R0, R0, R225, RZ, 0x1d ;  /* 0x000000e100007211 */ /* 0x000fc800078fe8ff */
[----:B------:R-:W-:Y:S01]  /*d9b0*/  SHF.R.S32.HI R2, RZ, 0x1f, R0 ;  /* 0x0000001fff027819 */ /* 0x000fe20000011400 */
[----:B------:R-:W-:-:S03]  /*d9c0*/  IMAD.SHL.U32 R3, R0, 0x8, RZ ;  /* 0x0000000800037824 */ /* 0x000fc600078e00ff */
[----:B------:R-:W-:Y:S02]  /*d9d0*/  LEA.HI R0, R2, R0, RZ, 0x3 ;  /* 0x0000000002007211 */ /* 0x000fe400078f18ff */
[----:B------:R-:W-:Y:S02]  /*d9e0*/  LOP3.LUT R2, R226, 0x38, R3, 0xf8, !PT ;  /* 0x00000038e2027812 */ /* 0x000fe400078ef803 */
[----:B------:R-:W-:Y:S01]  /*d9f0*/  SHF.R.U64 R3, R4, 0x10, R5 ;  /* 0x0000001004037819 */ /* 0x000fe20000001205 */
[----:B------:R-:W-:Y:S01]  /*da00*/  IMAD.SHL.U32 R0, R0, 0x400, RZ ;  /* 0x0000040000007824 */ /* 0x000fe200078e00ff */
[----:B------:R-:W-:Y:S02]  /*da10*/  LOP3.LUT R2, R2, R227, RZ, 0x3c, !PT ;  /* 0x000000e302027212 */ /* 0x000fe400078e3cff */
[----:B------:R-:W-:Y:S02]  /*da20*/  PRMT R3, R70, 0x5410, R3 ;  /* 0x0000541046037816 */ /* 0x000fe40000000003 */
[----:B------:R-:W-:-:S03]  /*da30*/  LOP3.LUT R0, R0, 0x7fffe000, RZ, 0xc0, !PT ;  /* 0x7fffe00000007812 */ /* 0x000fc600078ec0ff */
[----:B------:R-:W-:Y:S01]  /*da40*/  IMAD.U32 R20, R3, 0x10000, RZ ;  /* 0x0001000003147824 */ /* 0x000fe200078e00ff */
[----:B------:R-:W-:-:S05]  /*da50*/  IADD3 R0, R2, R0, R228 ;  /* 0x0000000002007210 */ /* 0x000fca0007ffe0e4 */
[----:B------:R-:W-:Y:S01]  /*da60*/  IMAD.SHL.U32 R22, R0, 0x2, RZ ;  /* 0x0000000200167824 */ /* 0x000fe200078e00ff */
[--C-:B------:R-:W-:Y:S02]  /*da70*/  SHF.R.U64 R0, R8, 0x10, R9.reuse ;  /* 0x0000001008007819 */ /* 0x100fe40000001209 */
[----:B------:R-:W-:Y:S02]  /*da80*/  SHF.R.U32.HI R8, RZ, 0x10, R9 ;  /* 0x00000010ff087819 */ /* 0x000fe40000011609 */
[----:B------:R-:W1:Y:S01]  /*da90*/  LDS.128 R12, [R22+0xc100] ;  /* 0x00c10000160c7984 */ /* 0x000e620000000c00 */
[C---:B------:R-:W-:Y:S02]  /*daa0*/  PRMT R4, R71.reuse, 0x5410, R0 ;  /* 0x0000541047047816 */ /* 0x040fe40000000000 */
[----:B------:R-:W-:Y:S02]  /*dab0*/  SHF.R.U32.HI R9, RZ, 0x10, R5 ;  /* 0x00000010ff097819 */ /* 0x000fe40000011605 */
[----:B------:R-:W-:Y:S01]  /*dac0*/  PRMT R8, R71, 0x5432, R8 ;  /* 0x0000543247087816 */ /* 0x000fe20000000008 */
[----:B------:R-:W-:Y:S01]  /*dad0*/  IMAD.U32 R21, R4, 0x10000, RZ ;  /* 0x0001000004157824 */ /* 0x000fe200078e00ff */
[----:B-1----:R-:W-:-:S05]  /*dae0*/  SHF.L.U32 R0, R12, 0x10, RZ ;  /* 0x000000100c007819 */ /* 0x002fca00000006ff */
[C---:B------:R-:W-:Y:S02]  /*daf0*/  FMUL.FTZ R5, R0.reuse, R20 ;  /* 0x0000001400057220 */ /* 0x040fe40000410000 */
[----:B------:R-:W-:Y:S01]  /*db00*/  FMUL.FTZ R0, R0, R21 ;  /* 0x0000001500007220 */ /* 0x000fe20000410000 */
[----:B--2---:R-:W1:Y:S02]  /*db10*/  LDS.128 R16, [R30] ;  /* 0x000000001e107984 */ /* 0x004e640000000c00 */
[----:B-1----:R-:W-:-:S04]  /*db20*/  IMAD.U32 R2, R16, 0x10000, RZ ;  /* 0x0001000010027824 */ /* 0x002fc800078e00ff */
[----:B------:R-:W-:Y:S01]  /*db30*/  FFMA.FTZ R29, R2, R21, -R5 ;  /* 0x00000015021d7223 */ /* 0x000fe20000010805 */
[----:B------:R-:W-:Y:S01]  /*db40*/  PRMT R5, R70, 0x5432, R9 ;  /* 0x0000543246057816 */ /* 0x000fe20000000009 */
[----:B------:R-:W-:Y:S01]  /*db50*/  FFMA.FTZ R27, R2, R20, R0 ;  /* 0x00000014021b7223 */ /* 0x000fe20000010000 */
[----:B------:R-:W-:Y:S01]  /*db60*/  SHF.L.U32 R0, R13, 0x10, RZ ;  /* 0x000000100d007819 */ /* 0x000fe200000006ff */
[----:B------:R-:W-:Y:S02]  /*db70*/  IMAD.U32 R20, R8, 0x10000, RZ ;  /* 0x0001000008147824 */ /* 0x000fe400078e00ff */
[----:B------:R-:W-:Y:S02]  /*db80*/  IMAD.U32 R21, R5, 0x10000, RZ ;  /* 0x0001000005157824 */ /* 0x000fe400078e00ff */
[----:B------:R-:W-:Y:S02]  /*db90*/  IMAD.U32 R2, R17, 0x10000, RZ ;  /* 0x0001000011027824 */ /* 0x000fe400078e00ff */
[----:B------:R-:W-:-:S02]  /*dba0*/  FMUL.FTZ R9, R0, R21 ;  /* 0x0000001500097220 */ /* 0x000fc40000410000 */
[-C--:B------:R-:W-:Y:S02]  /*dbb0*/  FMUL.FTZ R0, R0, R20.reuse ;  /* 0x0000001400007220 */ /* 0x080fe40000410000 */
[C---:B------:R-:W-:Y:S02]  /*dbc0*/  FFMA.FTZ R26, R2.reuse, R20, -R9 ;  /* 0x00000014021a7223 */ /* 0x040fe40000010809 */
[----:B------:R-:W-:Y:S01]  /*dbd0*/  FFMA.FTZ R25, R2, R21, R0 ;  /* 0x0000001502197223 */ /* 0x000fe20000010000 */
[----:B------:R-:W-:Y:S02]  /*dbe0*/  SHF.R.U32.HI R2, RZ, 0x10, R7 ;  /* 0x00000010ff027819 */ /* 0x000fe40000011607 */
[----:B------:R-:W-:Y:S02]  /*dbf0*/  SHF.R.U32.HI R0, RZ, 0x10, R11 ;  /* 0x00000010ff007819 */ /* 0x000fe4000001160b */
[C---:B------:R-:W-:Y:S01]  /*dc00*/  PRMT R9, R72.reuse, 0x5410, R2 ;  /* 0x0000541048097816 */ /* 0x040fe20000000002 */
[----:B------:R-:W-:Y:S01]  /*dc10*/  IMAD.U32 R2, R19, 0x10000, RZ ;  /* 0x0001000013027824 */ /* 0x000fe200078e00ff */
[----:B------:R-:W-:-:S02]  /*dc20*/  PRMT R20, R72, 0x5432, R0 ;  /* 0x0000543248147816 */ /* 0x000fc40000000000 */
[----:B------:R-:W-:Y:S01]  /*dc30*/  SHF.L.U32 R0, R15, 0x10, RZ ;  /* 0x000000100f007819 */ /* 0x000fe200000006ff */
[----:B------:R-:W-:Y:S01]  /*dc40*/  IMAD.U32 R28, R9, 0x10000, RZ ;  /* 0x00010000091c7824 */ /* 0x000fe200078e00ff */
[----:B------:R-:W-:Y:S01]  /*dc50*/  LOP3.LUT R7, R5, 0xffff0000, RZ, 0xc0, !PT ;  /* 0xffff000005077812 */ /* 0x000fe200078ec0ff */
[----:B------:R-:W-:Y:S01]  /*dc60*/  IMAD.U32 R23, R20, 0x10000, RZ ;  /* 0x0001000014177824 */ /* 0x000fe200078e00ff */
[----:B------:R-:W-:Y:S01]  /*dc70*/  LOP3.LUT R5, R8, 0xffff0000, RZ, 0xc0, !PT ;  /* 0xffff000008057812 */ /* 0x000fe200078ec0ff */
[CC--:B------:R-:W-:Y:S02]  /*dc80*/  FMUL.FTZ R21, R0.reuse, R28.reuse ;  /* 0x0000001c00157220 */ /* 0x0c0fe40000410000 */
[-C--:B------:R-:W-:Y:S02]  /*dc90*/  FMUL.FTZ R0, R0, R23.reuse ;  /* 0x0000001700007220 */ /* 0x080fe40000410000 */
[----:B------:R-:W-:Y:S01]  /*dca0*/  FFMA.FTZ R24, R2, R23, -R21 ;  /* 0x0000001702187223 */ /* 0x000fe20000010815 */
[----:B------:R-:W-:Y:S01]  /*dcb0*/  LOP3.LUT R21, R4, 0xffff0000, RZ, 0xc0, !PT ;  /* 0xffff000004157812 */ /* 0x000fe200078ec0ff */
[----:B------:R-:W-:Y:S01]  /*dcc0*/  FFMA.FTZ R23, R2, R28, R0 ;  /* 0x0000001c02177223 */ /* 0x000fe20000010000 */
[----:B------:R-:W-:-:S02]  /*dcd0*/  LOP3.LUT R4, R3, 0xffff0000, RZ, 0xc0, !PT ;  /* 0xffff000003047812 */ /* 0x000fc400078ec0ff */
[----:B------:R-:W-:Y:S02]  /*dce0*/  LOP3.LUT R0, R12, 0xffff0000, RZ, 0xc0, !PT ;  /* 0xffff00000c007812 */ /* 0x000fe400078ec0ff */
[----:B------:R-:W-:-:S03]  /*dcf0*/  LOP3.LUT R2, R16, 0xffff0000, RZ, 0xc0, !PT ;  /* 0xffff000010027812 */ /* 0x000fc600078ec0ff */
[CC--:B------:R-:W-:Y:S02]  /*dd00*/  FMUL.FTZ R3, R0.reuse, R4.reuse ;  /* 0x0000000400037220 */ /* 0x0c0fe40000410000 */
[-C--:B------:R-:W-:Y:S02]  /*dd10*/  FMUL.FTZ R0, R0, R21.reuse ;  /* 0x0000001500007220 */ /* 0x080fe40000410000 */
[C---:B------:R-:W-:Y:S02]  /*dd20*/  FFMA.FTZ R21, R2.reuse, R21, -R3 ;  /* 0x0000001502157223 */ /* 0x040fe40000010803 */
[----:B------:R-:W-:Y:S01]  /*dd30*/  FFMA.FTZ R16, R2, R4, R0 ;  /* 0x0000000402107223 */ /* 0x000fe20000010000 */
[----:B------:R-:W-:Y:S02]  /*dd40*/  LOP3.LUT R2, R13, 0xffff0000, RZ, 0xc0, !PT ;  /* 0xffff00000d027812 */ /* 0x000fe400078ec0ff */
[----:B------:R-:W-:Y:S02]  /*dd50*/  LOP3.LUT R0, R17, 0xffff0000, RZ, 0xc0, !PT ;  /* 0xffff000011007812 */ /* 0x000fe400078ec0ff */
[----:B------:R-:W-:Y:S01]  /*dd60*/  SHF.R.U64 R4, R10, 0x10, R11 ;  /* 0x000000100a047819 */ /* 0x000fe2000000120b */
[C---:B------:R-:W-:Y:S01]  /*dd70*/  FMUL.FTZ R3, R2.reuse, R7 ;  /* 0x0000000702037220 */ /* 0x040fe20000410000 */
[----:B------:R-:W-:Y:S01]  /*dd80*/  F2FP.BF16.PACK_AB R8, R21, R29 ;  /* 0x0000001d1508723e */ /* 0x000fe200000010ff */
[----:B------:R-:W-:-:S02]  /*dd90*/  FMUL.FTZ R2, R2, R5 ;  /* 0x0000000502027220 */ /* 0x000fc40000410000 */
[----:B------:R-:W-:Y:S01]  /*dda0*/  FFMA.FTZ R13, R0, R5, -R3 ;  /* 0x00000005000d7223 */ /* 0x000fe20000010803 */
[----:B------:R-:W-:Y:S01]  /*ddb0*/  SHF.L.U32 R3, R14, 0x10, RZ ;  /* 0x000000100e037819 */ /* 0x000fe200000006ff */
[----:B------:R-:W-:Y:S01]  /*ddc0*/  FFMA.FTZ R12, R0, R7, R2 ;  /* 0x00000007000c7223 */ /* 0x000fe20000010002 */
[C---:B------:R-:W-:Y:S02]  /*ddd0*/  PRMT R0, R74.reuse, 0x5410, R6 ;  /* 0x000054104a007816 */ /* 0x040fe40000000006 */
[----:B------:R-:W-:Y:S01]  /*dde0*/  PRMT R2, R74, 0x5432, R4 ;  /* 0x000054324a027816 */ /* 0x000fe20000000004 */
[----:B------:R-:W-:Y:S02]  /*ddf0*/  IMAD.U32 R4, R18, 0x10000, RZ ;  /* 0x0001000012047824 */ /* 0x000fe400078e00ff */
[----:B------:R-:W-:Y:S02]  /*de00*/  IMAD.U32 R7, R0, 0x10000, RZ ;  /* 0x0001000000077824 */ /* 0x000fe400078e00ff */
[----:B------:R-:W-:-:S02]  /*de10*/  IMAD.U32 R6, R2, 0x10000, RZ ;  /* 0x0001000002067824 */ /* 0x000fc400078e00ff */
[CC--:B------:R-:W-:Y:S02]  /*de20*/  FMUL.FTZ R5, R3.reuse, R7.reuse ;  /* 0x0000000703057220 */ /* 0x0c0fe40000410000 */
[-C--:B------:R-:W-:Y:S02]  /*de30*/  FMUL.FTZ R3, R3, R6.reuse ;  /* 0x0000000603037220 */ /* 0x080fe40000410000 */
[----:B------:R-:W-:Y:S01]  /*de40*/  FFMA.FTZ R10, R4, R6, -R5 ;  /* 0x00000006040a7223 */ /* 0x000fe20000010805 */
[----:B------:R-:W-:Y:S01]  /*de50*/  LOP3.LUT R6, R0, 0xffff0000, RZ, 0xc0, !PT ;  /* 0xffff000000067812 */ /* 0x000fe200078ec0ff */
[----:B------:R-:W-:Y:S01]  /*de60*/  FFMA.FTZ R11, R4, R7, R3 ;  /* 0x00000007040b7223 */ /* 0x000fe20000010003 */
[----:B------:R-:W-:Y:S02]  /*de70*/  LOP3.LUT R0, R14, 0xffff0000, RZ, 0xc0, !PT ;  /* 0xffff00000e007812 */ /* 0x000fe400078ec0ff */
[----:B------:R-:W-:Y:S02]  /*de80*/  LOP3.LUT R7, R2, 0xffff0000, RZ, 0xc0, !PT ;  /* 0xffff000002077812 */ /* 0x000fe400078ec0ff */
[----:B------:R-:W-:Y:S01]  /*de90*/  LOP3.LUT R2, R18, 0xffff0000, RZ, 0xc0, !PT ;  /* 0xffff000012027812 */ /* 0x000fe200078ec0ff */
[C---:B------:R-:W-:Y:S01]  /*dea0*/  FMUL.FTZ R3, R0.reuse, R6 ;  /* 0x0000000600037220 */ /* 0x040fe20000410000 */
[----:B------:R-:W-:Y:S01]  /*deb0*/  LOP3.LUT R5, R9, 0xffff0000, RZ, 0xc0, !PT ;  /* 0xffff000009057812 */ /* 0x000fe200078ec0ff */
[-C--:B------:R-:W-:Y:S01]  /*dec0*/  FMUL.FTZ R0, R0, R7.reuse ;  /* 0x0000000700007220 */ /* 0x080fe20000410000 */
[----:B------:R-:W-:Y:S01]  /*ded0*/  LOP3.LUT R4, R20, 0xffff0000, RZ, 0xc0, !PT ;  /* 0xffff000014047812 */ /* 0x000fe200078ec0ff */
[C---:B------:R-:W-:Y:S01]  /*dee0*/  FFMA.FTZ R7, R2.reuse, R7, -R3 ;  /* 0x0000000702077223 */ /* 0x040fe20000010803 */
[----:B------:R-:W-:Y:S01]  /*def0*/  F2FP.BF16.PACK_AB R9, R13, R26 ;  /* 0x0000001a0d09723e */ /* 0x000fe200000010ff */
[----:B------:R-:W-:Y:S01]  /*df00*/  FFMA.FTZ R6, R2, R6, R0 ;  /* 0x0000000602067223 */ /* 0x000fe20000010000 */
[----:B------:R-:W-:-:S02]  /*df10*/  LOP3.LUT R2, R15, 0xffff0000, RZ, 0xc0, !PT ;  /* 0xffff00000f027812 */ /* 0x000fc400078ec0ff */
[----:B------:R-:W-:Y:S02]  /*df20*/  LOP3.LUT R0, R19, 0xffff0000, RZ, 0xc0, !PT ;  /* 0xffff000013007812 */ /* 0x000fe400078ec0ff */
[----:B------:R-:W-:Y:S01]  /*df30*/  F2FP.BF16.PACK_AB R6, R6, R11 ;  /* 0x0000000b0606723e */ /* 0x000fe200000010ff */
[C---:B------:R-:W-:Y:S01]  /*df40*/  FMUL.FTZ R3, R2.reuse, R5 ;  /* 0x0000000502037220 */ /* 0x040fe20000410000 */
[----:B------:R-:W-:Y:S01]  /*df50*/  F2FP.BF16.PACK_AB R10, R7, R10 ;  /* 0x0000000a070a723e */ /* 0x000fe200000010ff */
[-C--:B------:R-:W-:Y:S02]  /*df60*/  FMUL.FTZ R2, R2, R4.reuse ;  /* 0x0000000402027220 */ /* 0x080fe40000410000 */
[----:B------:R-:W-:Y:S01]  /*df70*/  FFMA.FTZ R3, R0, R4, -R3 ;  /* 0x0000000400037223 */ /* 0x000fe20000010803 */
[----:B------:R-:W-:Y:S01]  /*df80*/  F2FP.BF16.PACK_AB R4, R16, R27 ;  /* 0x0000001b1004723e */ /* 0x000fe200000010ff */
[----:B------:R-:W-:Y:S01]  /*df90*/  FFMA.FTZ R2, R0, R5, R2 ;  /* 0x0000000500027223 */ /* 0x000fe20000010002 */
[----:B------:R-:W-:-:S02]  /*dfa0*/  F2FP.BF16.PACK_AB R5, R12, R25 ;  /* 0x000000190c05723e */ /* 0x000fc400000010ff */
[----:B------:R-:W-:Y:S02]  /*dfb0*/  F2FP.BF16.PACK_AB R11, R3, R24 ;  /* 0x00000018030b723e */ /* 0x000fe400000010ff */
[----:B------:R-:W-:-:S03]  /*dfc0*/  F2FP.BF16.PACK_AB R7, R2, R23 ;  /* 0x000000170207723e */ /* 0x000fc600000010ff */
[----:B------:R1:W-:Y:S04]  /*dfd0*/  STS.128 [R30], R8 ;  /* 0x000000081e007388 */ /* 0x0003e80000000c00 */
[----:B------:R1:W-:Y:S02]  /*dfe0*/  STS.128 [R22+0xc100], R4 ;  /* 0x00c1000416007388 */ /* 0x0003e40000000c00 */
.L_x_1380:
[----:B------:R-:W-:Y:S05]  /*dff0*/  BSYNC B0 ;  /* 0x0000000000007941 */ /* 0x000fea0003800000 */
.L_x_1379:
[----:B------:R-:W-:-:S13]  /*e000*/  ISETP.GE.AND P0, PT, R105, c[0x0][0x27c], PT ;  /* 0x00009f0069007a0c */ /* 0x000fda0003f06270 */
[----:B------:R-:W-:Y:S05]  /*e010*/  @P0 BRA `(.L_x_1376) ;  /* 0x0000068000000947 */ /* 0x000fea0003800000 */
[----:B------:R-:W2:Y:S01]  /*e020*/  LDL R38, [R1+0x40] ;  /* 0x0000400001267983 */ /* 0x000ea20000100800 */
[----:B------:R-:W-:Y:S01]  /*e030*/  IMAD.MOV.U32 R0, RZ, RZ, c[0x0][0x27c] ;  /* 0x00009f00ff007624 */ /* 0x000fe200078e00ff */
[----:B-1----:R-:W-:Y:S02]  /*e040*/  SHF.R.U64 R13, R40, 0x10, R41 ;  /* 0x00000010280d7819 */ /* 0x002fe40000001229 */
[----:B------:R-:W-:Y:S02]  /*e050*/  SHF.R.U64 R14, R42, 0x10, R43 ;  /* 0x000000102a0e7819 */ /* 0x000fe4000000122b */
[----:B------:R-:W-:Y:S02]  /*e060*/  LEA.HI R0, R0, R224, RZ, 0x1d ;  /* 0x000000e000007211 */ /* 0x000fe400078fe8ff */
[----:B------:R-:W-:Y:S02]  /*e070*/  PRMT R16, R75, 0x5432, R13 ;  /* 0x000054324b107816 */ /* 0x000fe4000000000d */
[----:B------:R-:W-:Y:S01]  /*e080*/  SHF.R.S32.HI R2, RZ, 0x1f, R0 ;  /* 0x0000001fff027819 */ /* 0x000fe20000011400 */
[----:B------:R-:W-:Y:S01]  /*e090*/  IMAD.SHL.U32 R3, R0, 0x8, RZ ;  /* 0x0000000800037824 */ /* 0x000fe200078e00ff */
[----:B------:R-:W-:Y:S01]  /*e0a0*/  SHF.R.U32.HI R19, RZ, 0x10, R43 ;  /* 0x00000010ff137819 */ /* 0x000fe2000001162b */
[----:B------:R-:W-:Y:S01]  /*e0b0*/  IMAD.U32 R29, R16, 0x10000, RZ ;  /* 0x00010000101d7824 */ /* 0x000fe200078e00ff */
[----:B------:R-:W-:-:S02]  /*e0c0*/  LEA.HI R0, R2, R0, RZ, 0x3 ;  /* 0x0000000002007211 */ /* 0x000fc400078f18ff */
[----:B------:R-:W-:Y:S02]  /*e0d0*/  LOP3.LUT R2, R226, 0x38, R3, 0xf8, !PT ;  /* 0x00000038e2027812 */ /* 0x000fe400078ef803 */
[----:B------:R-:W-:Y:S01]  /*e0e0*/  SHF.R.U64 R3, R46, 0x10, R47 ;  /* 0x000000102e037819 */ /* 0x000fe2000000122f */
[----:B------:R-:W-:Y:S01]  /*e0f0*/  IMAD.SHL.U32 R0, R0, 0x400, RZ ;  /* 0x0000040000007824 */ /* 0x000fe200078e00ff */
[----:B------:R-:W-:Y:S02]  /*e100*/  LOP3.LUT R2, R2, R227, RZ, 0x3c, !PT ;  /* 0x000000e302027212 */ /* 0x000fe400078e3cff */
[----:B------:R-:W-:Y:S02]  /*e110*/  SHF.R.U32.HI R15, RZ, 0x10, R41 ;  /* 0x00000010ff0f7819 */ /* 0x000fe40000011629 */
[----:B------:R-:W-:Y:S02]  /*e120*/  LOP3.LUT R0, R0, 0x7fffe000, RZ, 0xc0, !PT ;  /* 0x7fffe00000007812 */ /* 0x000fe400078ec0ff */
[----:B------:R-:W-:-:S02]  /*e130*/  PRMT R23, R76, 0x5432, R14 ;  /* 0x000054324c177816 */ /* 0x000fc4000000000e */
[----:B------:R-:W-:Y:S02]  /*e140*/  IADD3 R0, R2, R0, R228 ;  /* 0x0000000002007210 */ /* 0x000fe40007ffe0e4 */
[----:B------:R-:W-:Y:S02]  /*e150*/  SHF.R.U32.HI R2, RZ, 0x10, R45 ;  /* 0x00000010ff027819 */ /* 0x000fe4000001162d */
[----:B------:R-:W-:Y:S01]  /*e160*/  PRMT R22, R76, 0x5410, R19 ;  /* 0x000054104c167816 */ /* 0x000fe20000000013 */
[----:B------:R-:W-:Y:S01]  /*e170*/  IMAD.SHL.U32 R28, R0, 0x2, RZ ;  /* 0x00000002001c7824 */ /* 0x000fe200078e00ff */
[----:B------:R-:W-:Y:S02]  /*e180*/  SHF.R.U64 R0, R44, 0x10, R45 ;  /* 0x000000102c007819 */ /* 0x000fe4000000122d */
[----:B------:R-:W-:Y:S01]  /*e190*/  SHF.R.U32.HI R12, RZ, 0x10, R47 ;  /* 0x00000010ff0c7819 */ /* 0x000fe2000001162f */
[----:B------:R-:W-:Y:S01]  /*e1a0*/  IMAD.U32 R31, R22, 0x10000, RZ ;  /* 0x00010000161f7824 */ /* 0x000fe200078e00ff */
[----:B------:R-:W1:Y:S01]  /*e1b0*/  LDS.128 R4, [R28+0xc100] ;  /* 0x00c100001c047984 */ /* 0x000e620000000c00 */
[----:B------:R-:W-:-:S02]  /*e1c0*/  PRMT R18, R77, 0x5432, R0 ;  /* 0x000054324d127816 */ /* 0x000fc40000000000 */
[----:B------:R-:W-:Y:S02]  /*e1d0*/  PRMT R25, R78, 0x5432, R3 ;  /* 0x000054324e197816 */ /* 0x000fe40000000003 */
[----:B------:R-:W-:Y:S01]  /*e1e0*/  PRMT R15, R75, 0x5410, R15 ;  /* 0x000054104b0f7816 */ /* 0x000fe2000000000f */
[----:B------:R-:W-:Y:S01]  /*e1f0*/  IMAD.U32 R30, R18, 0x10000, RZ ;  /* 0x00010000121e7824 */ /* 0x000fe200078e00ff */
[----:B------:R-:W-:Y:S02]  /*e200*/  PRMT R17, R77, 0x5410, R2 ;  /* 0x000054104d117816 */ /* 0x000fe40000000002 */
[----:B------:R-:W-:Y:S01]  /*e210*/  PRMT R24, R78, 0x5410, R12 ;  /* 0x000054104e187816 */ /* 0x000fe2000000000c */
[C---:B------:R-:W-:Y:S01]  /*e220*/  IMAD.U32 R36, R15.reuse, 0x10000, RZ ;  /* 0x000100000f247824 */ /* 0x040fe200078e00ff */
[----:B------:R-:W-:Y:S02]  /*e230*/  LOP3.LUT R37, R16, 0xffff0000, RZ, 0xc0, !PT ;  /* 0xffff000010257812 */ /* 0x000fe400078ec0ff */
[----:B------:R-:W-:-:S02]  /*e240*/  LOP3.LUT R15, R15, 0xffff0000, RZ, 0xc0, !PT ;  /* 0xffff00000f0f7812 */ /* 0x000fc400078ec0ff */
[----:B-1----:R-:W-:Y:S01]  /*e250*/  LOP3.LUT R3, R6, 0xffff0000, RZ, 0xc0, !PT ;  /* 0xffff000006037812 */ /* 0x002fe200078ec0ff */
[C---:B------:R-:W-:Y:S01]  /*e260*/  IMAD.U32 R2, R7.reuse, 0x10000, RZ ;  /* 0x0001000007027824 */ /* 0x040fe200078e00ff */
[----:B------:R-:W-:Y:S01]  /*e270*/  LOP3.LUT R0, R7, 0xffff0000, RZ, 0xc0, !PT ;  /* 0xffff000007007812 */ /* 0x000fe200078ec0ff */
[----:B--2---:R-:W1:Y:S02]  /*e280*/  LDS.128 R8, [R38] ;  /* 0x0000000026087984 */ /* 0x004e640000000c00 */
[C---:B-1----:R-:W-:Y:S01]  /*e290*/  IMAD.U32 R13, R10.reuse, 0x10000, RZ ;  /* 0x000100000a0d7824 */ /* 0x042fe200078e00ff */
[----:B------:R-:W-:Y:S01]  /*e2a0*/  LOP3.LUT R26, R10, 0xffff0000, RZ, 0xc0, !PT ;  /* 0xffff00000a1a7812 */ /* 0x000fe200078ec0ff */
[----:B------:R-:W-:Y:S01]  /*e2b0*/  IMAD.U32 R10, R4, 0x10000, RZ ;  /* 0x00010000040a7824 */ /* 0x000fe200078e00ff */
[C---:B------:R-:W-:Y:S01]  /*e2c0*/  SHF.L.U32 R19, R9.reuse, 0x10, RZ ;  /* 0x0000001009137819 */ /* 0x040fe200000006ff */
[----:B------:R-:W-:Y:S01]  /*e2d0*/  IMAD.U32 R21, R8, 0x10000, RZ ;  /* 0x0001000008157824 */ /* 0x000fe200078e00ff */
[----:B------:R-:W-:Y:S01]  /*e2e0*/  LOP3.LUT R14, R9, 0xffff0000, RZ, 0xc0, !PT ;  /* 0xffff0000090e7812 */ /* 0x000fe200078ec0ff */
[-C--:B------:R-:W-:Y:S01]  /*e2f0*/  FMUL.FTZ R27, R10, R29.reuse ;  /* 0x0000001d0a1b7220 */ /* 0x080fe20000410000 */
[----:B------:R-:W-:Y:S01]  /*e300*/  LOP3.LUT R9, R4, 0xffff0000, RZ, 0xc0, !PT ;  /* 0xffff000004097812 */ /* 0x000fe200078ec0ff */
[----:B------:R-:W-:Y:S01]  /*e310*/  IMAD.U32 R12, R11, 0x10000, RZ ;  /* 0x000100000b0c7824 */ /* 0x000fe200078e00ff */
[----:B------:R-:W-:Y:S01]  /*e320*/  SHF.L.U32 R4, R6, 0x10, RZ ;  /* 0x0000001006047819 */ /* 0x000fe200000006ff */
[-C--:B------:R-:W-:Y:S01]  /*e330*/  FMUL.FTZ R6, R10, R30.reuse ;  /* 0x0000001e0a067220 */ /* 0x080fe20000410000 */
[----:B------:R-:W-:Y:S01]  /*e340*/  LOP3.LUT R20, R8, 0xffff0000, RZ, 0xc0, !PT ;  /* 0xffff000008147812 */ /* 0x000fe200078ec0ff */
[----:B------:R-:W-:Y:S01]  /*e350*/  FFMA.FTZ R30, R21, R30, -R27 ;  /* 0x0000001e151e7223 */ /* 0x000fe2000001081b */
[----:B------:R-:W-:Y:S01]  /*e360*/  SHF.L.U32 R8, R5, 0x10, RZ ;  /* 0x0000001005087819 */ /* 0x000fe200000006ff */
[----:B------:R-:W-:Y:S01]  /*e370*/  FFMA.FTZ R29, R21, R29, R6 ;  /* 0x0000001d151d7223 */ /* 0x000fe20000010006 */
[----:B------:R-:W-:Y:S01]  /*e380*/  SHF.L.U32 R21, R24, 0x10, RZ ;  /* 0x0000001018157819 */ /* 0x000fe200000006ff */
[----:B------:R-:W-:Y:S01]  /*e390*/  IMAD.U32 R27, R17, 0x10000, RZ ;  /* 0x00010000111b7824 */ /* 0x000fe200078e00ff */
[----:B------:R-:W-:Y:S01]  /*e3a0*/  LOP3.LUT R5, R5, 0xffff0000, RZ, 0xc0, !PT ;  /* 0xffff000005057812 */ /* 0x000fe200078ec0ff */
[C---:B------:R-:W-:Y:S01]  /*e3b0*/  FMUL.FTZ R10, R8.reuse, R36 ;  /* 0x00000024080a7220 */ /* 0x040fe20000410000 */
[----:B------:R-:W-:Y:S01]  /*e3c0*/  LOP3.LUT R17, R17, 0xffff0000, RZ, 0xc0, !PT ;  /* 0xffff000011117812 */ /* 0x000fe200078ec0ff */
[----:B------:R-:W-:Y:S01]  /*e3d0*/  FMUL.FTZ R7, R8, R27 ;  /* 0x0000001b08077220 */ /* 0x000fe20000410000 */
[----:B------:R-:W-:Y:S01]  /*e3e0*/  LOP3.LUT R11, R11, 0xffff0000, RZ, 0xc0, !PT ;  /* 0xffff00000b0b7812 */ /* 0x000fe200078ec0ff */
[----:B------:R-:W-:-:S02]  /*e3f0*/  FMUL.FTZ R6, R2, R31 ;  /* 0x0000001f02067220 */ /* 0x000fc40000410000 */
[----:B------:R-:W-:Y:S02]  /*e400*/  FMUL.FTZ R2, R2, R21 ;  /* 0x0000001502027220 */ /* 0x000fe40000410000 */
[C---:B------:R-:W-:Y:S02]  /*e410*/  FFMA.FTZ R27, R19.reuse, R27, -R10 ;  /* 0x0000001b131b7223 */ /* 0x040fe4000001080a */
[----:B------:R-:W-:Y:S01]  /*e420*/  FFMA.FTZ R19, R19, R36, R7 ;  /* 0x0000002413137223 */ /* 0x000fe20000010007 */
[----:B------:R-:W-:Y:S01]  /*e430*/  LOP3.LUT R7, R18, 0xffff0000, RZ, 0xc0, !PT ;  /* 0xffff000012077812 */ /* 0x000fe200078ec0ff */
[C---:B------:R-:W-:Y:S02]  /*e440*/  FFMA.FTZ R16, R12.reuse, R31, R2 ;  /* 0x0000001f0c107223 */ /* 0x040fe40000010002 */
[----:B------:R-:W-:Y:S02]  /*e450*/  FMUL.FTZ R2, R9, R37 ;  /* 0x0000002509027220 */ /* 0x000fe40000410000 */
[----:B------:R-:W-:-:S02]  /*e460*/  FFMA.FTZ R21, R12, R21, -R6 ;  /* 0x000000150c157223 */ /* 0x000fc40000010806 */
[-C--:B------:R-:W-:Y:S02]  /*e470*/  FMUL.FTZ R6, R9, R7.reuse ;  /* 0x0000000709067220 */ /* 0x080fe40000410000 */
[----:B------:R-:W-:Y:S02]  /*e480*/  FFMA.FTZ R8, R20, R7, -R2 ;  /* 0x0000000714087223 */ /* 0x000fe40000010802 */
[----:B------:R-:W-:Y:S02]  /*e490*/  IMAD.U32 R18, R23, 0x10000, RZ ;  /* 0x0001000017127824 */ /* 0x000fe400078e00ff */
[C---:B------:R-:W-:Y:S01]  /*e4a0*/  FMUL.FTZ R7, R5.reuse, R15 ;  /* 0x0000000f05077220 */ /* 0x040fe20000410000 */
[----:B------:R-:W-:Y:S01]  /*e4b0*/  F2FP.BF16.PACK_AB R8, R8, R30 ;  /* 0x0000001e0808723e */ /* 0x000fe200000010ff */
[----:B------:R-:W-:Y:S02]  /*e4c0*/  FMUL.FTZ R2, R5, R17 ;  /* 0x0000001105027220 */ /* 0x000fe40000410000 */
[----:B------:R-:W-:-:S02]  /*e4d0*/  IMAD.U32 R10, R25, 0x10000, RZ ;  /* 0x00010000190a7824 */ /* 0x000fc400078e00ff */
[----:B------:R-:W-:Y:S02]  /*e4e0*/  FMUL.FTZ R5, R4, R18 ;  /* 0x0000001204057220 */ /* 0x000fe40000410000 */
[C---:B------:R-:W-:Y:S01]  /*e4f0*/  FFMA.FTZ R9, R14.reuse, R17, -R7 ;  /* 0x000000110e097223 */ /* 0x040fe20000010807 */
[----:B------:R-:W-:Y:S01]  /*e500*/  LOP3.LUT R17, R23, 0xffff0000, RZ, 0xc0, !PT ;  /* 0xffff000017117812 */ /* 0x000fe200078ec0ff */
[----:B------:R-:W-:Y:S01]  /*e510*/  FFMA.FTZ R14, R14, R15, R2 ;  /* 0x0000000f0e0e7223 */ /* 0x000fe20000010002 */
[----:B------:R-:W-:Y:S01]  /*e520*/  LOP3.LUT R15, R22, 0xffff0000, RZ, 0xc0, !PT ;  /* 0xffff0000160f7812 */ /* 0x000fe200078ec0ff */
[----:B------:R-:W-:Y:S01]  /*e530*/  FFMA.FTZ R12, R20, R37, R6 ;  /* 0x00000025140c7223 */ /* 0x000fe20000010006 */
[----:B------:R-:W-:Y:S01]  /*e540*/  LOP3.LUT R6, R25, 0xffff0000, RZ, 0xc0, !PT ;  /* 0xffff000019067812 */ /* 0x000fe200078ec0ff */
[-C--:B------:R-:W-:Y:S01]  /*e550*/  FMUL.FTZ R2, R4, R10.reuse ;  /* 0x0000000a04027220 */ /* 0x080fe20000410000 */
[----:B------:R-:W-:Y:S01]  /*e560*/  F2FP.BF16.PACK_AB R9, R9, R27 ;  /* 0x0000001b0909723e */ /* 0x000fe200000010ff */
[C---:B------:R-:W-:Y:S01]  /*e570*/  FFMA.FTZ R10, R13.reuse, R10, -R5 ;  /* 0x0000000a0d0a7223 */ /* 0x040fe20000010805 */
[----:B------:R-:W-:Y:S01]  /*e580*/  LOP3.LUT R5, R24, 0xffff0000, RZ, 0xc0, !PT ;  /* 0xffff000018057812 */ /* 0x000fe200078ec0ff */
[----:B------:R-:W-:-:S02]  /*e590*/  FFMA.FTZ R7, R13, R18, R2 ;  /* 0x000000120d077223 */ /* 0x000fc40000010002 */
[C---:B------:R-:W-:Y:S02]  /*e5a0*/  FMUL.FTZ R4, R3.reuse, R17 ;  /* 0x0000001103047220 */ /* 0x040fe40000410000 */
[-C--:B------:R-:W-:Y:S02]  /*e5b0*/  FMUL.FTZ R3, R3, R6.reuse ;  /* 0x0000000603037220 */ /* 0x080fe40000410000 */
[C---:B------:R-:W-:Y:S02]  /*e5c0*/  FMUL.FTZ R2, R0.reuse, R15 ;  /* 0x0000000f00027220 */ /* 0x040fe40000410000 */
[----:B------:R-:W-:Y:S02]  /*e5d0*/  FMUL.FTZ R0, R0, R5 ;  /* 0x0000000500007220 */ /* 0x000fe40000410000 */
[----:B------:R-:W-:Y:S01]  /*e5e0*/  FFMA.FTZ R6, R26, R6, -R4 ;  /* 0x000000061a067223 */ /* 0x000fe20000010804 */
[----:B------:R-:W-:Y:S01]  /*e5f0*/  F2FP.BF16.PACK_AB R4, R12, R29 ;  /* 0x0000001d0c04723e */ /* 0x000fe200000010ff */
[----:B------:R-:W-:-:S02]  /*e600*/  FFMA.FTZ R3, R26, R17, R3 ;  /* 0x000000111a037223 */ /* 0x000fc40000010003 */
[C---:B------:R-:W-:Y:S01]  /*e610*/  FFMA.FTZ R2, R11.reuse, R5, -R2 ;  /* 0x000000050b027223 */ /* 0x040fe20000010802 */
[----:B------:R-:W-:Y:S01]  /*e620*/  F2FP.BF16.PACK_AB R10, R6, R10 ;  /* 0x0000000a060a723e */ /* 0x000fe200000010ff */
[----:B------:R-:W-:Y:S01]  /*e630*/  FFMA.FTZ R0, R11, R15, R0 ;  /* 0x0000000f0b007223 */ /* 0x000fe20000010000 */
[----:B------:R-:W-:Y:S02]  /*e640*/  F2FP.BF16.PACK_AB R6, R3, R7 ;  /* 0x000000070306723e */ /* 0x000fe400000010ff */
[----:B------:R-:W-:Y:S02]  /*e650*/  F2FP.BF16.PACK_AB R11, R2, R21 ;  /* 0x00000015020b723e */ /* 0x000fe400000010ff */
[----:B------:R-:W-:Y:S02]  /*e660*/  F2FP.BF16.PACK_AB R5, R14, R19 ;  /* 0x000000130e05723e */ /* 0x000fe400000010ff */
[----:B------:R-:W-:Y:S01]  /*e670*/  F2FP.BF16.PACK_AB R7, R0, R16 ;  /* 0x000000100007723e */ /* 0x000fe200000010ff */
[----:B------:R1:W-:Y:S04]  /*e680*/  STS.128 [R38], R8 ;  /* 0x0000000826007388 */ /* 0x0003e80000000c00 */
[----:B------:R1:W-:Y:S02]  /*e690*/  STS.128 [R28+0xc100], R4 ;  /* 0x00c100041c007388 */ /* 0x0003e40000000c00 */
.L_x_1376:
[----:B------:R-:W-:Y:S05]  /*e6a0*/  BSYNC B1 ;  /* 0x0000000000017941 */ /* 0x000fea0003800000 */
.L_x_1375:
[----:B------:R-:W-:-:S04]  /*e6b0*/  IADD3 R0, R215, 0x40, RZ ;  /* 0x00000040d7007810 */ /* 0x000fc80007ffe0ff */
[----:B------:R-:W-:-:S13]  /*e6c0*/  ISETP.GE.AND P0, PT, R0, R69, PT ;  /* 0x000000450000720c */ /* 0x000fda0003f06270 */
[----:B------:R-:W-:Y:S05]  /*e6d0*/  @P0 BRA `(.L_x_1360) ;  /* 0x000014a000000947 */ /* 0x000fea0003800000 */
[----:B------:R2:W5:Y:S01]  /*e6e0*/  LDL R36, [R1+0x24] ;  /* 0x0000240001247983 */ /* 0x0005620000100800 */
[----:B------:R-:W-:Y:S01]  /*e6f0*/  ISETP.GE.AND P0, PT, R102, c[0x0][0x27c], PT ;  /* 0x00009f0066007a0c */ /* 0x000fe20003f06270 */
[----:B------:R-:W-:Y:S01]  /*e700*/  BSSY B0, `(.L_x_1381) ;  /* 0x0000071000007945 */ /* 0x000fe20003800000 */
[C---:B------:R-:W-:Y:S02]  /*e710*/  IADD3 R37, R215.reuse, 0x40, RZ ;  /* 0x00000040d7257810 */ /* 0x040fe40007ffe0ff */
[----:B-1----:R-:W-:-:S03]  /*e720*/  IADD3 R38, R215, 0x40, RZ ;  /* 0x00000040d7267810 */ /* 0x002fc60007ffe0ff */
[----:B------:R-:W-:Y:S02]  /*e730*/  IMAD.SHL.U32 R37, R37, 0x40, RZ ;  /* 0x0000004025257824 */ /* 0x000fe400078e00ff */
[----:B------:R-:W-:-:S03]  /*e740*/  IMAD.SHL.U32 R38, R38, 0x40, RZ ;  /* 0x0000004026267824 */ /* 0x000fc600078e00ff */
[----:B------:R-:W-:Y:S02]  /*e750*/  LOP3.LUT R37, R37, 0x1c0, RZ, 0xc0, !PT ;  /* 0x000001c025257812 */ /* 0x000fe400078ec0ff */
[----:B------:R-:W-:Y:S02]  /*e760*/  LOP3.LUT R38, R38, 0x1c0, RZ, 0xc0, !PT ;  /* 0x000001c026267812 */ /* 0x000fe400078ec0ff */
[----:B------:R-:W-:Y:S01]  /*e770*/  SHF.R.U32.HI R37, RZ, 0x3, R37 ;  /* 0x00000003ff257819 */ /* 0x000fe20000011625 */
[----:B------:R-:W-:Y:S05]  /*e780*/  @P0 BRA `(.L_x_1382) ;  /* 0x0000068000000947 */ /* 0x000fea0003800000 */
[----:B------:R-:W3:Y:S01]  /*e790*/  LDL R39, [R1+0x50] ;  /* 0x0000500001277983 */ /* 0x000ee20000100800 */
[----:B------:R-:W-:Y:S01]  /*e7a0*/  IMAD.MOV.U32 R0, RZ, RZ, c[0x0][0x27c] ;  /* 0x00009f00ff007624 */ /* 0x000fe200078e00ff */
[----:B------:R-:W-:Y:S02]  /*e7b0*/  SHF.R.U64 R13, R48, 0x10, R49 ;  /* 0x00000010300d7819 */ /* 0x000fe40000001231 */
[----:B------:R-:W-:Y:S02]  /*e7c0*/  SHF.R.U64 R14, R50, 0x10, R51 ;  /* 0x00000010320e7819 */ /* 0x000fe40000001233 */
[----:B------:R-:W-:-:S02]  /*e7d0*/  LEA.HI R0, R0, R243, RZ, 0x1d ;  /* 0x000000f300007211 */ /* 0x000fc400078fe8ff */
[----:B------:R-:W-:Y:S02]  /*e7e0*/  PRMT R16, R79, 0x5432, R13 ;  /* 0x000054324f107816 */ /* 0x000fe4000000000d */
[----:B------:R-:W-:Y:S01]  /*e7f0*/  SHF.R.S32.HI R3, RZ, 0x1f, R0 ;  /* 0x0000001fff037819 */ /* 0x000fe20000011400 */
[----:B------:R-:W-:Y:S01]  /*e800*/  IMAD.SHL.U32 R2, R0, 0x8, RZ ;  /* 0x0000000800027824 */ /* 0x000fe200078e00ff */
[----:B------:R-:W-:Y:S01]  /*e810*/  SHF.R.U32.HI R19, RZ, 0x10, R51 ;  /* 0x00000010ff137819 */ /* 0x000fe20000011633 */
[----:B------:R-:W-:Y:S01]  /*e820*/  IMAD.U32 R29, R16, 0x10000, RZ ;  /* 0x00010000101d7824 */ /* 0x000fe200078e00ff */
[----:B------:R-:W-:Y:S02]  /*e830*/  LEA.HI R0, R3, R0, RZ, 0x3 ;  /* 0x0000000003007211 */ /* 0x000fe400078f18ff */
[----:B------:R-:W-:Y:S02]  /*e840*/  LOP3.LUT R2, R38, 0x38, R2, 0xf8, !PT ;  /* 0x0000003826027812 */ /* 0x000fe400078ef802 */
[----:B------:R-:W-:Y:S01]  /*e850*/  SHF.R.U64 R3, R34, 0x10, R35 ;  /* 0x0000001022037819 */ /* 0x000fe20000001223 */
[----:B------:R-:W-:Y:S01]  /*e860*/  IMAD.SHL.U32 R0, R0, 0x400, RZ ;  /* 0x0000040000007824 */ /* 0x000fe200078e00ff */
[----:B------:R-:W-:-:S02]  /*e870*/  LOP3.LUT R2, R2, R37, RZ, 0x3c, !PT ;  /* 0x0000002502027212 */ /* 0x000fc400078e3cff */
[----:B------:R-:W-:Y:S02]  /*e880*/  SHF.R.U32.HI R15, RZ, 0x10, R49 ;  /* 0x00000010ff0f7819 */ /* 0x000fe40000011631 */
[----:B------:R-:W-:Y:S02]  /*e890*/  LOP3.LUT R0, R0, 0x7fffe000, RZ, 0xc0, !PT ;  /* 0x7fffe00000007812 */ /* 0x000fe400078ec0ff */
[----:B------:R-:W-:Y:S02]  /*e8a0*/  PRMT R23, R80, 0x5432, R14 ;  /* 0x0000543250177816 */ /* 0x000fe4000000000e */
[----:B-----5:R-:W-:Y:S02]  /*e8b0*/  IADD3 R0, R2, R0, R36 ;  /* 0x0000000002007210 */ /* 0x020fe40007ffe024 */
[----:B------:R-:W-:Y:S02]  /*e8c0*/  SHF.R.U32.HI R2, RZ, 0x10, R33 ;  /* 0x00000010ff027819 */ /* 0x000fe40000011621 */
[----:B------:R-:W-:Y:S01]  /*e8d0*/  PRMT R22, R80, 0x5410, R19 ;  /* 0x0000541050167816 */ /* 0x000fe20000000013 */
[----:B------:R-:W-:Y:S01]  /*e8e0*/  IMAD.SHL.U32 R28, R0, 0x2, RZ ;  /* 0x00000002001c7824 */ /* 0x000fe200078e00ff */
[----:B------:R-:W-:-:S02]  /*e8f0*/  SHF.R.U64 R0, R32, 0x10, R33 ;  /* 0x0000001020007819 */ /* 0x000fc40000001221 */
[----:B------:R-:W-:Y:S01]  /*e900*/  SHF.R.U32.HI R12, RZ, 0x10, R35 ;  /* 0x00000010ff0c7819 */ /* 0x000fe20000011623 */
[----:B------:R-:W-:Y:S01]  /*e910*/  IMAD.U32 R31, R22, 0x10000, RZ ;  /* 0x00010000161f7824 */ /* 0x000fe200078e00ff */
[----:B------:R-:W1:Y:S01]  /*e920*/  LDS.128 R4, [R28+0xc100] ;  /* 0x00c100001c047984 */ /* 0x000e620000000c00 */
[----:B------:R-:W-:Y:S02]  /*e930*/  PRMT R18, R81, 0x5432, R0 ;  /* 0x0000543251127816 */ /* 0x000fe40000000000 */
[----:B------:R-:W-:Y:S02]  /*e940*/  PRMT R25, R82, 0x5432, R3 ;  /* 0x0000543252197816 */ /* 0x000fe40000000003 */
[----:B------:R-:W-:Y:S01]  /*e950*/  PRMT R15, R79, 0x5410, R15 ;  /* 0x000054104f0f7816 */ /* 0x000fe2000000000f */
[----:B------:R-:W-:Y:S01]  /*e960*/  IMAD.U32 R30, R18, 0x10000, RZ ;  /* 0x00010000121e7824 */ /* 0x000fe200078e00ff */
[----:B------:R-:W-:Y:S02]  /*e970*/  PRMT R17, R81, 0x5410, R2 ;  /* 0x0000541051117816 */ /* 0x000fe40000000002 */
[----:B------:R-:W-:Y:S01]  /*e980*/  PRMT R24, R82, 0x5410, R12 ;  /* 0x0000541052187816 */ /* 0x000fe2000000000c */
[----:B------:R-:W-:Y:S01]  /*e990*/  IMAD.U32 R32, R15, 0x10000, RZ ;  /* 0x000100000f207824 */ /* 0x000fe200078e00ff */
[----:B------:R-:W-:-:S02]  /*e9a0*/  LOP3.LUT R33, R16, 0xffff0000, RZ, 0xc0, !PT ;  /* 0xffff000010217812 */ /* 0x000fc400078ec0ff */
[----:B------:R-:W-:Y:S02]  /*e9b0*/  LOP3.LUT R15, R15, 0xffff0000, RZ, 0xc0, !PT ;  /* 0xffff00000f0f7812 */ /* 0x000fe400078ec0ff */
[----:B-1----:R-:W-:Y:S01]  /*e9c0*/  LOP3.LUT R3, R6, 0xffff0000, RZ, 0xc0, !PT ;  /* 0xffff000006037812 */ /* 0x002fe200078ec0ff */
[C---:B------:R-:W-:Y:S01]  /*e9d0*/  IMAD.U32 R2, R7.reuse, 0x10000, RZ ;  /* 0x0001000007027824 */ /* 0x040fe200078e00ff */
[----:B------:R-:W-:Y:S01]  /*e9e0*/  LOP3.LUT R0, R7, 0xffff0000, RZ, 0xc0, !PT ;  /* 0xffff000007007812 */ /* 0x000fe200078ec0ff */
[----:B---3--:R-:W1:Y:S02]  /*e9f0*/  LDS.128 R8, [R39] ;  /* 0x0000000027087984 */ /* 0x008e640000000c00 */
        /* <DEDUP_REMOVED lines=65> */
.L_x_1382:
[----:B------:R-:W-:Y:S05]  /*ee10*/  BSYNC B0 ;  /* 0x0000000000007941 */ /* 0x000fea0003800000 */
.L_x_1381:
[----:B------:R-:W-:Y:S01]  /*ee20*/  ISETP.GE.AND P0, PT, R106, c[0x0][0x27c], PT ;  /* 0x00009f006a007a0c */ /* 0x000fe20003f06270 */
[----:B------:R-:W-:-:S12]  /*ee30*/  BSSY B0, `(.L_x_1383) ;  /* 0x000006a000007945 */ /* 0x000fd80003800000 */
[----:B------:R-:W-:Y:S05]  /*ee40*/  @P0 BRA `(.L_x_1384) ;  /* 0x0000068000000947 */ /* 0x000fea0003800000 */
[----:B------:R-:W3:Y:S01]  /*ee50*/  LDL R34, [R1+0x44] ;  /* 0x0000440001227983 */ /* 0x000ee20000100800 */
[----:B------:R-:W-:Y:S01]  /*ee60*/  IMAD.MOV.U32 R0, RZ, RZ, c[0x0][0x27c] ;  /* 0x00009f00ff007624 */ /* 0x000fe200078e00ff */
[----:B------:R-:W-:Y:S02]  /*ee70*/  SHF.R.U64 R13, R56, 0x10, R57 ;  /* 0x00000010380d7819 */ /* 0x000fe40000001239 */
        /* <DEDUP_REMOVED lines=15> */
[----:B-----5:R-:W-:Y:S02]  /*ef70*/  IADD3 R0, R2, R0, R36 ;  /* 0x0000000002007210 */ /* 0x020fe40007ffe024 */
[----:B------:R-:W-:Y:S02]  /*ef80*/  SHF.R.U32.HI R2, RZ, 0x10, R53 ;  /* 0x00000010ff027819 */ /* 0x000fe40000011635 */
[----:B------:R-:W-:Y:S01]  /*ef90*/  PRMT R22, R85, 0x5410, R19 ;  /* 0x0000541055167816 */ /* 0x000fe20000000013 */
[----:B-1----:R-:W-:Y:S01]  /*efa0*/  IMAD.SHL.U32 R28, R0, 0x2, RZ ;  /* 0x00000002001c7824 */ /* 0x002fe200078e00ff */
[----:B------:R-:W-:Y:S02]  /*efb0*/  SHF.R.U64 R0, R52, 0x10, R53 ;  /* 0x0000001034007819 */ /* 0x000fe40000001235 */
[----:B------:R-:W-:Y:S01]  /*efc0*/  SHF.R.U32.HI R12, RZ, 0x10, R55 ;  /* 0x00000010ff0c7819 */ /* 0x000fe20000011637 */
[----:B------:R-:W-:Y:S01]  /*efd0*/  IMAD.U32 R31, R22, 0x10000, RZ ;  /* 0x00010000161f7824 */ /* 0x000fe200078e00ff */
[----:B------:R-:W1:Y:S01]  /*efe0*/  LDS.128 R4, [R28+0xc100] ;  /* 0x00c100001c047984 */ /* 0x000e620000000c00 */
[----:B------:R-:W-:-:S02]  /*eff0*/  PRMT R18, R86, 0x5432, R0 ;  /* 0x0000543256127816 */ /* 0x000fc40000000000 */
[C---:B------:R-:W-:Y:S02]  /*f000*/  PRMT R25, R87.reuse, 0x5432, R3 ;  /* 0x0000543257197816 */ /* 0x040fe40000000003 */
        /* <DEDUP_REMOVED lines=76> */
.L_x_1384:
[----:B------:R-:W-:Y:S05]  /*f4d0*/  BSYNC B0 ;  /* 0x0000000000007941 */ /* 0x000fea0003800000 */
.L_x_1383:
[----:B------:R-:W-:-:S13]  /*f4e0*/  ISETP.GE.AND P0, PT, R105, c[0x0][0x27c], PT ;  /* 0x00009f0069007a0c */ /* 0x000fda0003f06270 */
[----:B------:R-:W-:Y:S05]  /*f4f0*/  @P0 BRA `(.L_x_1360) ;  /* 0x0000068000000947 */ /* 0x000fea0003800000 */
[----:B-1----:R-:W3:Y:S01]  /*f500*/  LDL R34, [R1+0x3c] ;  /* 0x00003c0001227983 */ /* 0x002ee20000100800 */
        /* <DEDUP_REMOVED lines=103> */
.L_x_1360:
[----:B------:R-:W-:Y:S05]  /*fb80*/  BSYNC B2 ;  /* 0x0000000000027941 */ /* 0x000fea0003800000 */
.L_x_1342:
[----:B------:R-:W-:Y:S01]  /*fb90*/  IMAD R0, R93, c[0x0][0x208], RZ ;  /* 0x000082005d007a24 */ /* 0x000fe200078e02ff */
[----:B------:R-:W-:-:S04]  /*fba0*/  DEPBAR.LE SB0, 0x0 ;  /* 0x000080000000791a */ /* 0x000fc80000000000 */
[C---:B------:R-:W-:Y:S01]  /*fbb0*/  IMAD.WIDE.U32 R2, R197.reuse, c[0x0][0x208], RZ ;  /* 0x00008200c5027a25 */ /* 0x040fe200078e00ff */
[----:B------:R-:W-:Y:S01]  /*fbc0*/  BAR.SYNC.DEFER_BLOCKING 0x0 ;  /* 0x0000000000007b1d */ /* 0x000fe20000010000 */
[C---:B------:R-:W-:Y:S02]  /*fbd0*/  SHF.L.U32 R84, R202.reuse, 0x1, RZ ;  /* 0x00000001ca547819 */ /* 0x040fe400000006ff */
[----:B------:R-:W-:Y:S01]  /*fbe0*/  IMAD R0, R197, c[0x0][0x20c], R0 ;  /* 0x00008300c5007a24 */ /* 0x000fe200078e0200 */
[----:B------:R-:W-:Y:S01]  /*fbf0*/  SHF.L.U64.HI R87, R202, 0x1, R203 ;  /* 0x00000001ca577819 */ /* 0x000fe200000102cb */
[----:B------:R-:W-:Y:S01]  /*fc00*/  IMAD.WIDE.U32 R222, R83, c[0x0][0x210], RZ ;  /* 0x0000840053de7a25 */ /* 0x000fe200078e00ff */
[----:B------:R-:W-:Y:S01]  /*fc10*/  SHF.L.U32 R85, R205, 0x1, RZ ;  /* 0x00000001cd557819 */ /* 0x000fe200000006ff */
[----:B------:R-:W-:Y:S01]  /*fc20*/  BSSY B0, `(.L_x_1385) ;  /* 0x0000157000007945 */ /* 0x000fe20003800000 */
[----:B------:R-:W-:Y:S01]  /*fc30*/  IADD3 R3, R3, R0, RZ ;  /* 0x0000000003037210 */ /* 0x000fe20007ffe0ff */
[----:B------:R-:W-:Y:S01]  /*fc40*/  IMAD R0, R94, c[0x0][0x218], RZ ;  /* 0x000086005e007a24 */ /* 0x000fe200078e02ff */
[----:B------:R-:W-:Y:S01]  /*fc50*/  SHF.L.U64.HI R88, R205, 0x1, R219 ;  /* 0x00000001cd587819 */ /* 0x000fe200000102db */
[----:B------:R-:W-:Y:S01]  /*fc60*/  IMAD R221, R83, c[0x0][0x214], R223 ;  /* 0x0000850053dd7a24 */ /* 0x000fe200078e02df */
[----:B------:R-:W-:Y:S01]  /*fc70*/  SHF.L.U32 R86, R206, 0x1, RZ ;  /* 0x00000001ce567819 */ /* 0x000fe200000006ff */
[----:B------:R-:W-:Y:S01]  /*fc80*/  IMAD.WIDE.U32 R2, R195, c[0x0][0x218], R2 ;  /* 0x00008600c3027a25 */ /* 0x000fe200078e0002 */
[----:B------:R-:W-:-:S02]  /*fc90*/  ISETP.GE.AND P4, PT, R202, c[0x0][0x1d4], PT ;  /* 0x00007500ca007a0c */ /* 0x000fc40003f86270 */
[----:B------:R-:W-:Y:S01]  /*fca0*/  SHF.L.U64.HI R89, R206, 0x1, R218 ;  /* 0x00000001ce597819 */ /* 0x000fe200000102da */
[----:B-12---:R-:W-:Y:S01]  /*fcb0*/  IMAD R8, R195, c[0x0][0x21c], R0 ;  /* 0x00008700c3087a24 */ /* 0x006fe200078e0200 */
[----:B------:R-:W-:Y:S02]  /*fcc0*/  IADD3 R0, P0, R2, R222, RZ ;  /* 0x000000de02007210 */ /* 0x000fe40007f1e0ff */
[----:B------:R-:W-:Y:S02]  /*fcd0*/  ISETP.LT.OR P3, PT, R73, 0x1, P4 ;  /* 0x000000014900780c */ /* 0x000fe40002761670 */
[----:B------:R-:W-:Y:S02]  /*fce0*/  IADD3.X R3, R221, R3, R8, P0, !PT ;  /* 0x00000003dd037210 */ /* 0x000fe400007fe408 */
[C---:B------:R-:W-:Y:S01]  /*fcf0*/  LEA R2, P0, R0.reuse, c[0x0][0x1f8], 0x1 ;  /* 0x00007e0000027a11 */ /* 0x040fe200078008ff */
[----:B------:R-:W-:Y:S03]  /*fd00*/  LDSM.16.M88.4 R4, [R177] ;  /* 0x00000000b104783b */ /* 0x000fe60000000200 */
[----:B------:R-:W-:Y:S01]  /*fd10*/  LEA.HI.X R9, R0, c[0x0][0x1fc], R3, 0x1, P0 ;  /* 0x00007f0000097a11 */ /* 0x000fe200000f0c03 */
[----:B------:R-:W-:Y:S04]  /*fd20*/  LDSM.16.M88.4 R12, [R146] ;  /* 0x00000000920c783b */ /* 0x000fe80000000200 */
[----:B------:R-:W1:Y:S04]  /*fd30*/  SHFL.IDX PT, R3, R2, RZ, 0x181f ;  /* 0x00181fff02037589 */ /* 0x000e6800000e0000 */
[----:B------:R-:W2:Y:S04]  /*fd40*/  SHFL.IDX PT, R8, R9, RZ, 0x181f ;  /* 0x00181fff09087589 */ /* 0x000ea800000e0000 */
[----:B------:R-:W3:Y:S04]  /*fd50*/  SHFL.IDX PT, R0, R2, 0x1, 0x181f ;  /* 0x00381f0002007f89 */ /* 0x000ee800000e0000 */
[----:B------:R-:W4:Y:S04]  /*fd60*/  SHFL.IDX PT, R2, R9, 0x1, 0x181f ;  /* 0x00381f0009027f89 */ /* 0x000f2800000e0000 */
[----:B------:R-:W4:Y:S04]  /*fd70*/  LDSM.16.M88.4 R28, [R146+0x800] ;  /* 0x00080000921c783b */ /* 0x000f280000000200 */
[----:B------:R-:W4:Y:S01]  /*fd80*/  LDSM.16.M88.4 R24, [R146+0x1000] ;  /* 0x001000009218783b */ /* 0x000f220000000200 */
[----:B-1----:R-:W-:-:S03]  /*fd90*/  IADD3 R22, P1, R3, R84, RZ ;  /* 0x0000005403167210 */ /* 0x002fc60007f3e0ff */
[----:B------:R-:W1:Y:S01]  /*fda0*/  LDSM.16.M88.4 R44, [R146+0x1800] ;  /* 0x00180000922c783b */ /* 0x000e620000000200 */
[C---:B------:R-:W-:Y:S02]  /*fdb0*/  IADD3 R20, P0, R3.reuse, R85, RZ ;  /* 0x0000005503147210 */ /* 0x040fe40007f1e0ff */
[----:B--2---:R-:W-:Y:S01]  /*fdc0*/  IADD3.X R23, R8, R87, RZ, P1, !PT ;  /* 0x0000005708177210 */ /* 0x004fe20000ffe4ff */
[----:B-----5:R-:W-:Y:S01]  /*fdd0*/  LDSM.16.M88.4 R36, [R181] ;  /* 0x00000000b524783b */ /* 0x020fe20000000200 */
[----:B------:R-:W-:Y:S02]  /*fde0*/  IADD3 R18, P2, R3, R86, RZ ;  /* 0x0000005603127210 */ /* 0x000fe40007f5e0ff */
[----:B---3--:R-:W-:Y:S01]  /*fdf0*/  IADD3 R10, P1, R0, R85, RZ ;  /* 0x00000055000a7210 */ /* 0x008fe20007f3e0ff */
[----:B------:R-:W-:Y:S01]  /*fe00*/  LDSM.16.M88.4 R32, [R192] ;  /* 0x00000000c020783b */ /* 0x000fe20000000200 */
[-C--:B------:R-:W-:Y:S02]  /*fe10*/  IADD3.X R21, R8, R88.reuse, RZ, P0, !PT ;  /* 0x0000005808157210 */ /* 0x080fe400007fe4ff */
[----:B----4-:R-:W-:Y:S01]  /*fe20*/  IADD3.X R11, R2, R88, RZ, P1, !PT ;  /* 0x00000058020b7210 */ /* 0x010fe20000ffe4ff */
[----:B------:R-:W-:Y:S01]  /*fe30*/  HMMA.16816.F32.BF16 R56, R4, R12, RZ ;  /* 0x0000000c0438723c */ /* 0x000fe200000418ff */
[----:B------:R-:W-:Y:S01]  /*fe40*/  ISETP.GE.AND P1, PT, R205, c[0x0][0x1d4], PT ;  /* 0x00007500cd007a0c */ /* 0x000fe20003f26270 */
[----:B------:R-:W-:Y:S01]  /*fe50*/  LDSM.16.M88.4 R60, [R191] ;  /* 0x00000000bf3c783b */ /* 0x000fe20000000200 */
[----:B------:R-:W-:-:S02]  /*fe60*/  IADD3 R16, P0, R0, R84, RZ ;  /* 0x0000005400107210 */ /* 0x000fc40007f1e0ff */
[----:B------:R-:W-:Y:S01]  /*fe70*/  IADD3.X R19, R8, R89, RZ, P2, !PT ;  /* 0x0000005908137210 */ /* 0x000fe200017fe4ff */
[----:B------:R-:W-:Y:S01]  /*fe80*/  LDSM.16.M88.4 R68, [R190] ;  /* 0x00000000be44783b */ /* 0x000fe20000000200 */
[C---:B------:R-:W-:Y:S01]  /*fe90*/  ISETP.LT.OR P2, PT, R73.reuse, 0x1, P1 ;  /* 0x000000014900780c */ /* 0x040fe20000f41670 */
[----:B------:R-:W-:Y:S01]  /*fea0*/  HMMA.16816.F32.BF16 R52, R4, R14, RZ ;  /* 0x0000000e0434723c */ /* 0x000fe200000418ff */
[----:B------:R-:W-:Y:S01]  /*feb0*/  IADD3.X R17, R2, R87, RZ, P0, !PT ;  /* 0x0000005702117210 */ /* 0x000fe200007fe4ff */
[----:B------:R-:W2:Y:S01]  /*fec0*/  LDSM.16.M88.4 R12, [R178] ;  /* 0x00000000b20c783b */ /* 0x000ea20000000200 */
[----:B------:R-:W-:Y:S02]  /*fed0*/  IADD3 R8, P0, R0, R86, RZ ;  /* 0x0000005600087210 */ /* 0x000fe40007f1e0ff */
[----:B------:R-:W-:Y:S01]  /*fee0*/  ISETP.LT.OR P1, PT, R73, 0x21, P1 ;  /* 0x000000214900780c */ /* 0x000fe20000f21670 */
[----:B------:R-:W-:Y:S01]  /*fef0*/  @!PT LDS RZ, [RZ] ;  /* 0x00000000fffff984 */ /* 0x000fe20000000800 */
[----:B------:R-:W-:Y:S01]  /*ff00*/  @!PT LDS RZ, [RZ] ;  /* 0x00000000fffff984 */ /* 0x000fe20000000800 */
[----:B------:R-:W-:Y:S01]  /*ff10*/  @!PT LDS RZ, [RZ] ;  /* 0x00000000fffff984 */ /* 0x000fe20000000800 */
[----:B------:R1:W-:Y:S01]  /*ff20*/  LDGSTS.E.BYPASS.LTC128B.128 [R193+0x100], [R22.64], !P3 ;  /* 0x0010000016c17fae */ /* 0x0003e2000d901d48 */
[----:B------:R-:W-:-:S02]  /*ff30*/  IADD3.X R9, R2, R89, RZ, P0, !PT ;  /* 0x0000005902097210 */ /* 0x000fc400007fe4ff */
[----:B------:R-:W-:Y:S01]  /*ff40*/  ISETP.GE.AND P0, PT, R206, c[0x0][0x1d4], PT ;  /* 0x00007500ce007a0c */ /* 0x000fe20003f06270 */
[C---:B------:R-:W-:Y:S02]  /*ff50*/  HMMA.16816.F32.BF16 R48, R4.reuse, R28, RZ ;  /* 0x0000001c0430723c */ /* 0x040fe400000418ff */
[----:B------:R1:W-:Y:S01]  /*ff60*/  LDGSTS.E.BYPASS.LTC128B.128 [R193+0x2100], [R20.64], !P2 ;  /* 0x0210000014c17fae */ /* 0x0003e2000d101d48 */
[C---:B------:R-:W-:Y:S02]  /*ff70*/  ISETP.LT.OR P3, PT, R73.reuse, 0x1, P0 ;  /* 0x000000014900780c */ /* 0x040fe40000761670 */
[C---:B------:R-:W-:Y:S02]  /*ff80*/  ISETP.LT.OR P2, PT, R73.reuse, 0x21, P4 ;  /* 0x000000214900780c */ /* 0x040fe40002741670 */
[----:B------:R-:W-:Y:S01]  /*ff90*/  ISETP.LT.OR P0, PT, R73, 0x21, P0 ;  /* 0x000000214900780c */ /* 0x000fe20000701670 */
[C---:B------:R-:W-:Y:S08]  /*ffa0*/  HMMA.16816.F32.BF16 R40, R4.reuse, R30, RZ ;  /* 0x0000001e0428723c */ /* 0x040ff000000418ff */
[----:B------:R3:W-:Y:S01]  /*ffb0*/  LDGSTS.E.BYPASS.LTC128B.128 [R193+0x4100], [R18.64], !P3 ;  /* 0x0410000012c17fae */ /* 0x0007e2000d901d48 */
[C---:B------:R-:W-:Y:S03]  /*ffc0*/  HMMA.16816.F32.BF16 R28, R4.reuse, R24, RZ ;  /* 0x00000018041c723c */ /* 0x040fe600000418ff */
[----:B------:R3:W-:Y:S04]  /*ffd0*/  LDGSTS.E.BYPASS.LTC128B.128 [R193+0x1100], [R16.64], !P2 ;  /* 0x0110000010c17fae */ /* 0x0007e8000d101d48 */
[----:B------:R4:W-:Y:S01]  /*ffe0*/  LDGSTS.E.BYPASS.LTC128B.128 [R193+0x3100], [R10.64], !P1 ;  /* 0x031000000ac17fae */ /* 0x0009e2000c901d48 */
[----:B------:R-:W-:Y:S03]  /*fff0*/  HMMA.16816.F32.BF16 R24, R4, R26, RZ ;  /* 0x0000001a0418723c */ /* 0x000fe600000418ff */
[----:B------:R4:W-:Y:S01]  /*10000*/  LDGSTS.E.BYPASS.LTC128B.128 [R193+0x5100], [R8.64], !P0 ;  /* 0x0510000008c17fae */ /* 0x0009e2000c101d48 */
[----:B------:R-:W-:-:S03]  /*10010*/  ISETP.GT.AND P0, PT, R92, R214, PT ;  /* 0x000000d65c00720c */ /* 0x000fc60003f04270 */
[----:B------:R-:W-:Y:S01]  /*10020*/  LDSM.16.M88.4 R72, [R176] ;  /* 0x00000000b048783b */ /* 0x000fe20000000200 */
[C---:B-1----:R-:W-:Y:S03]  /*10030*/  HMMA.16816.F32.BF16 R20, R4.reuse, R44, RZ ;  /* 0x0000002c0414723c */ /* 0x042fe600000418ff */
[----:B------:R-:W-:Y:S04]  /*10040*/  LDSM.16.M88.4 R76, [R176+0x800] ;  /* 0x00080000b04c783b */ /* 0x000fe80000000200 */
[----:B------:R-:W-:Y:S01]  /*10050*/  LDSM.16.M88.4 R80, [R146+0x3800] ;  /* 0x003800009250783b */ /* 0x000fe20000000200 */
[----:B------:R-:W-:Y:S03]  /*10060*/  HMMA.16816.F32.BF16 R4, R4, R46, RZ ;  /* 0x0000002e0404723c */ /* 0x000fe600000418ff */
[----:B------:R-:W0:Y:S05]  /*10070*/  LDGDEPBAR ;  /* 0x00000000000079af */ /* 0x000e2a0000000000 */
[C---:B--2---:R-:W-:Y:S01]  /*10080*/  HMMA.16816.F32.BF16 R64, R12.reuse, R36, R56 ;  /* 0x000000240c40723c */ /* 0x044fe20000041838 */
[----:B----4-:R-:W1:Y:S07]  /*10090*/  LDSM.16.M88.4 R8, [R180] ;  /* 0x00000000b408783b */ /* 0x010e6e0000000200 */
[C---:B---3--:R-:W-:Y:S08]  /*100a0*/  HMMA.16816.F32.BF16 R16, R12.reuse, R38, R52 ;  /* 0x000000260c10723c */ /* 0x048ff00000041834 */
[C---:B------:R-:W-:Y:S08]  /*100b0*/  HMMA.16816.F32.BF16 R56, R12.reuse, R32, R48 ;  /* 0x000000200c38723c */ /* 0x040ff00000041830 */
[C---:B------:R-:W-:Y:S01]  /*100c0*/  HMMA.16816.F32.BF16 R52, R12.reuse, R34, R40 ;  /* 0x000000220c34723c */ /* 0x040fe20000041828 */
[----:B------:R-:W2:Y:S04]  /*100d0*/  LDSM.16.M88.4 R40, [R176+0x1000] ;  /* 0x00100000b028783b */ /* 0x000ea80000000200 */
[----:B------:R-:W-:Y:S03]  /*100e0*/  LDSM.16.M88.4 R32, [R176+0x1800] ;  /* 0x00180000b020783b */ /* 0x000fe60000000200 */
[C---:B------:R-:W-:Y:S08]  /*100f0*/  HMMA.16816.F32.BF16 R48, R12.reuse, R60, R28 ;  /* 0x0000003c0c30723c */ /* 0x040ff0000004181c */
[C---:B------:R-:W-:Y:S01]  /*10100*/  HMMA.16816.F32.BF16 R44, R12.reuse, R62, R24 ;  /* 0x0000003e0c2c723c */ /* 0x040fe20000041818 */
[----:B------:R-:W-:Y:S07]  /*10110*/  LDSM.16.M88.4 R24, [R173] ;  /* 0x00000000ad18783b */ /* 0x000fee0000000200 */
[C---:B------:R-:W-:Y:S01]  /*10120*/  HMMA.16816.F32.BF16 R28, R12.reuse, R70, R4 ;  /* 0x000000460c1c723c */ /* 0x040fe20000041804 */
[----:B------:R-:W3:Y:S07]  /*10130*/  LDSM.16.M88.4 R4, [R179] ;  /* 0x00000000b304783b */ /* 0x000eee0000000200 */
[----:B------:R-:W-:Y:S01]  /*10140*/  HMMA.16816.F32.BF16 R36, R12, R68, R20 ;  /* 0x000000440c24723c */ /* 0x000fe20000041814 */
[----:B------:R-:W4:Y:S07]  /*10150*/  LDSM.16.M88.4 R68, [R173+0x800] ;  /* 0x00080000ad44783b */ /* 0x000f2e0000000200 */
[C---:B-1----:R-:W-:Y:S08]  /*10160*/  HMMA.16816.F32.BF16 R20, R8.reuse, R72, R64 ;  /* 0x000000480814723c */ /* 0x042ff00000041840 */
[C---:B------:R-:W-:Y:S01]  /*10170*/  HMMA.16816.F32.BF16 R16, R8.reuse, R74, R16 ;  /* 0x0000004a0810723c */ /* 0x040fe20000041810 */
[----:B------:R-:W1:Y:S07]  /*10180*/  LDSM.16.M88.4 R72, [R173+0x1000] ;  /* 0x00100000ad48783b */ /* 0x000e6e0000000200 */
[C---:B------:R-:W-:Y:S08]  /*10190*/  HMMA.16816.F32.BF16 R12, R8.reuse, R76, R56 ;  /* 0x0000004c080c723c */ /* 0x040ff00000041838 */
[C---:B------:R-:W-:Y:S01]  /*101a0*/  HMMA.16816.F32.BF16 R64, R8.reuse, R78, R52 ;  /* 0x0000004e0840723c */ /* 0x040fe20000041834 */
[----:B------:R-:W1:Y:S07]  /*101b0*/  LDSM.16.M88.4 R76, [R173+0x1800] ;  /* 0x00180000ad4c783b */ /* 0x000e6e0000000200 */
[C---:B--2---:R-:W-:Y:S08]  /*101c0*/  HMMA.16816.F32.BF16 R60, R8.reuse, R40, R48 ;  /* 0x00000028083c723c */ /* 0x044ff00000041830 */
[----:B------:R-:W-:Y:S08]  /*101d0*/  HMMA.16816.F32.BF16 R56, R8, R42, R44 ;  /* 0x0000002a0838723c */ /* 0x000ff0000004182c */
[C---:B---3--:R-:W-:Y:S08]  /*101e0*/  HMMA.16816.F32.BF16 R44, R4.reuse, R24, R20 ;  /* 0x00000018042c723c */ /* 0x048ff00000041814 */
[----:B------:R-:W-:Y:S08]  /*101f0*/  HMMA.16816.F32.BF16 R40, R4, R26, R16 ;  /* 0x0000001a0428723c */ /* 0x000ff00000041810 */
[----:B------:R-:W-:Y:S01]  /*10200*/  HMMA.16816.F32.BF16 R52, R8, R32, R36 ;  /* 0x000000200834723c */ /* 0x000fe20000041824 */
[----:B------:R-:W-:Y:S07]  /*10210*/  LDSM.16.M88.4 R36, [R146+0x2000] ;  /* 0x002000009224783b */ /* 0x000fee0000000200 */
[----:B----4-:R-:W-:Y:S01]  /*10220*/  HMMA.16816.F32.BF16 R24, R4, R68, R12 ;  /* 0x000000440418723c */ /* 0x010fe2000004180c */
[----:B------:R-:W2:Y:S07]  /*10230*/  LDSM.16.M88.4 R12, [R177+0x4000] ;  /* 0x00400000b10c783b */ /* 0x000eae0000000200 */
[----:B------:R-:W-:Y:S01]  /*10240*/  HMMA.16816.F32.BF16 R48, R8, R34, R28 ;  /* 0x000000220830723c */ /* 0x000fe2000004181c */
[----:B------:R-:W3:Y:S04]  /*10250*/  LDSM.16.M88.4 R32, [R146+0x2800] ;  /* 0x002800009220783b */ /* 0x000ee80000000200 */
[----:B------:R-:W4:Y:S03]  /*10260*/  LDSM.16.M88.4 R28, [R146+0x3000] ;  /* 0x00300000921c783b */ /* 0x000f260000000200 */
[C---:B------:R-:W-:Y:S01]  /*10270*/  HMMA.16816.F32.BF16 R20, R4.reuse, R70, R64 ;  /* 0x000000460414723c */ /* 0x040fe20000041840 */
[----:B------:R-:W-:Y:S04]  /*10280*/  LDSM.16.M88.4 R64, [R189] ;  /* 0x00000000bd40783b */ /* 0x000fe80000000200 */
[----:B------:R-:W-:Y:S03]  /*10290*/  LDSM.16.M88.4 R68, [R188] ;  /* 0x00000000bc44783b */ /* 0x000fe60000000200 */
[C---:B-1----:R-:W-:Y:S08]  /*102a0*/  HMMA.16816.F32.BF16 R16, R4.reuse, R72, R60 ;  /* 0x000000480410723c */ /* 0x042ff0000004183c */
[C---:B------:R-:W-:Y:S01]  /*102b0*/  HMMA.16816.F32.BF16 R8, R4.reuse, R74, R56 ;  /* 0x0000004a0408723c */ /* 0x040fe20000041838 */
[----:B------:R-:W-:Y:S07]  /*102c0*/  LDSM.16.M88.4 R72, [R176+0x3000] ;  /* 0x00300000b048783b */ /* 0x000fee0000000200 */
[C---:B------:R-:W-:Y:S08]  /*102d0*/  HMMA.16816.F32.BF16 R52, R4.reuse, R76, R52 ;  /* 0x0000004c0434723c */ /* 0x040ff00000041834 */
[----:B------:R-:W-:Y:S01]  /*102e0*/  HMMA.16816.F32.BF16 R60, R4, R78, R48 ;  /* 0x0000004e043c723c */ /* 0x000fe20000041830 */
[----:B------:R-:W1:Y:S04]  /*102f0*/  LDSM.16.M88.4 R4, [R178+0x4000] ;  /* 0x00400000b204783b */ /* 0x000e680000000200 */
[----:B------:R-:W-:Y:S03]  /*10300*/  LDSM.16.M88.4 R76, [R176+0x2000] ;  /* 0x00200000b04c783b */ /* 0x000fe60000000200 */
[C---:B--2---:R-:W-:Y:S08]  /*10310*/  HMMA.16816.F32.BF16 R56, R12.reuse, R36, R44 ;  /* 0x000000240c38723c */ /* 0x044ff0000004182c */
[C---:B------:R-:W-:Y:S08]  /*10320*/  HMMA.16816.F32.BF16 R48, R12.reuse, R38, R40 ;  /* 0x000000260c30723c */ /* 0x040ff00000041828 */
[C---:B---3--:R-:W-:Y:S08]  /*10330*/  HMMA.16816.F32.BF16 R44, R12.reuse, R32, R24 ;  /* 0x000000200c2c723c */ /* 0x048ff00000041818 */
[C---:B------:R-:W-:Y:S01]  /*10340*/  HMMA.16816.F32.BF16 R40, R12.reuse, R34, R20 ;  /* 0x000000220c28723c */ /* 0x040fe20000041814 */
[----:B------:R-:W2:Y:S07]  /*10350*/  LDSM.16.M88.4 R32, [R187] ;  /* 0x00000000bb20783b */ /* 0x000eae0000000200 */
[C---:B----4-:R-:W-:Y:S08]  /*10360*/  HMMA.16816.F32.BF16 R36, R12.reuse, R28, R16 ;  /* 0x0000001c0c24723c */ /* 0x050ff00000041810 */
[C---:B------:R-:W-:Y:S01]  /*10370*/  HMMA.16816.F32.BF16 R24, R12.reuse, R30, R8 ;  /* 0x0000001e0c18723c */ /* 0x040fe20000041808 */
[----:B------:R-:W3:Y:S04]  /*10380*/  LDSM.16.M88.4 R28, [R186] ;  /* 0x00000000ba1c783b */ /* 0x000ee80000000200 */
[----:B------:R-:W4:Y:S03]  /*10390*/  LDSM.16.M88.4 R8, [R180+0x4000] ;  /* 0x00400000b408783b */ /* 0x000f260000000200 */
[C---:B------:R-:W-:Y:S08]  /*103a0*/  HMMA.16816.F32.BF16 R20, R12.reuse, R80, R52 ;  /* 0x000000500c14723c */ /* 0x040ff00000041834 */
[----:B------:R-:W-:Y:S01]  /*103b0*/  HMMA.16816.F32.BF16 R16, R12, R82, R60 ;  /* 0x000000520c10723c */ /* 0x000fe2000004183c */
[----:B------:R-:W-:Y:S07]  /*103c0*/  LDSM.16.M88.4 R80, [R176+0x3800] ;  /* 0x00380000b050783b */ /* 0x000fee0000000200 */
[C---:B-1----:R-:W-:Y:S08]  /*103d0*/  HMMA.16816.F32.BF16 R12, R4.reuse, R64, R56 ;  /* 0x00000040040c723c */ /* 0x042ff00000041838 */
[C---:B------:R-:W-:Y:S01]  /*103e0*/  HMMA.16816.F32.BF16 R60, R4.reuse, R66, R48 ;  /* 0x00000042043c723c */ /* 0x040fe20000041830 */
[----:B------:R-:W1:Y:S07]  /*103f0*/  LDSM.16.M88.4 R64, [R176+0x2800] ;  /* 0x00280000b040783b */ /* 0x000e6e0000000200 */
[C---:B------:R-:W-:Y:S08]  /*10400*/  HMMA.16816.F32.BF16 R56, R4.reuse, R68, R44 ;  /* 0x000000440438723c */ /* 0x040ff0000004182c */
[C---:B------:R-:W-:Y:S01]  /*10410*/  HMMA.16816.F32.BF16 R48, R4.reuse, R70, R40 ;  /* 0x000000460430723c */ /* 0x040fe20000041828 */
[----:B------:R-:W-:Y:S07]  /*10420*/  LDSM.16.M88.4 R68, [R173+0x2800] ;  /* 0x00280000ad44783b */ /* 0x000fee0000000200 */
[C---:B--2---:R-:W-:Y:S08]  /*10430*/  HMMA.16816.F32.BF16 R52, R4.reuse, R32, R36 ;  /* 0x000000200434723c */ /* 0x044ff00000041824 */
[C---:B------:R-:W-:Y:S01]  /*10440*/  HMMA.16816.F32.BF16 R44, R4.reuse, R34, R24 ;  /* 0x00000022042c723c */ /* 0x040fe20000041818 */
[----:B------:R-:W-:Y:S07]  /*10450*/  LDSM.16.M88.4 R24, [R173+0x2000] ;  /* 0x00200000ad18783b */ /* 0x000fee0000000200 */
[C---:B---3--:R-:W-:Y:S08]  /*10460*/  HMMA.16816.F32.BF16 R40, R4.reuse, R28, R20 ;  /* 0x0000001c0428723c */ /* 0x048ff00000041814 */
[----:B------:R-:W-:Y:S01]  /*10470*/  HMMA.16816.F32.BF16 R36, R4, R30, R16 ;  /* 0x0000001e0424723c */ /* 0x000fe20000041810 */
[----:B------:R-:W2:Y:S04]  /*10480*/  LDSM.16.M88.4 R4, [R179+0x4000] ;  /* 0x00400000b304783b */ /* 0x000ea80000000200 */
[----:B------:R-:W-:Y:S03]  /*10490*/  LDSM.16.M88.4 R16, [R177+0x8000] ;  /* 0x00800000b110783b */ /* 0x000fe60000000200 */
[C---:B----4-:R-:W-:Y:S08]  /*104a0*/  HMMA.16816.F32.BF16 R20, R8.reuse, R76, R12 ;  /* 0x0000004c0814723c */ /* 0x050ff0000004180c */
[C---:B------:R-:W-:Y:S01]  /*104b0*/  HMMA.16816.F32.BF16 R12, R8.reuse, R78, R60 ;  /* 0x0000004e080c723c */ /* 0x040fe2000004183c */
[----:B------:R-:W3:Y:S04]  /*104c0*/  LDSM.16.M88.4 R76, [R173+0x3000] ;  /* 0x00300000ad4c783b */ /* 0x000ee80000000200 */
[----:B------:R-:W-:Y:S03]  /*104d0*/  LDSM.16.M88.4 R60, [R173+0x3800] ;  /* 0x00380000ad3c783b */ /* 0x000fe60000000200 */
[C---:B-1----:R-:W-:Y:S08]  /*104e0*/  HMMA.16816.F32.BF16 R32, R8.reuse, R64, R56 ;  /* 0x000000400820723c */ /* 0x042ff00000041838 */
[C---:B------:R-:W-:Y:S01]  /*104f0*/  HMMA.16816.F32.BF16 R28, R8.reuse, R66, R48 ;  /* 0x00000042081c723c */ /* 0x040fe20000041830 */
[----:B------:R-:W1:Y:S07]  /*10500*/  LDSM.16.M88.4 R64, [R146+0x4000] ;  /* 0x004000009240783b */ /* 0x000e6e0000000200 */
[C---:B------:R-:W-:Y:S08]  /*10510*/  HMMA.16816.F32.BF16 R52, R8.reuse, R72, R52 ;  /* 0x000000480834723c */ /* 0x040ff00000041834 */
[----:B------:R-:W-:Y:S08]  /*10520*/  HMMA.16816.F32.BF16 R48, R8, R82, R36 ;  /* 0x000000520830723c */ /* 0x000ff00000041824 */
[----:B--2---:R-:W-:Y:S08]  /*10530*/  HMMA.16816.F32.BF16 R36, R4, R24, R20 ;  /* 0x000000180424723c */ /* 0x004ff00000041814 */
[C---:B------:R-:W-:Y:S08]  /*10540*/  HMMA.16816.F32.BF16 R72, R8.reuse, R74, R44 ;  /* 0x0000004a0848723c */ /* 0x040ff0000004182c */
[----:B------:R-:W-:Y:S01]  /*10550*/  HMMA.16816.F32.BF16 R56, R8, R80, R40 ;  /* 0x000000500838723c */ /* 0x000fe20000041828 */
[----:B------:R-:W-:Y:S07]  /*10560*/  LDSM.16.M88.4 R40, [R185] ;  /* 0x00000000b928783b */ /* 0x000fee0000000200 */
[C---:B------:R-:W-:Y:S01]  /*10570*/  HMMA.16816.F32.BF16 R44, R4.reuse, R68, R32 ;  /* 0x00000044042c723c */ /* 0x040fe20000041820 */
[----:B------:R-:W2:Y:S07]  /*10580*/  LDSM.16.M88.4 R32, [R146+0x4800] ;  /* 0x004800009220783b */ /* 0x000eae0000000200 */
[C---:B------:R-:W-:Y:S01]  /*10590*/  HMMA.16816.F32.BF16 R8, R4.reuse, R26, R12 ;  /* 0x0000001a0408723c */ /* 0x040fe2000004180c */
[----:B------:R-:W4:Y:S07]  /*105a0*/  LDSM.16.M88.4 R12, [R178+0x8000] ;  /* 0x00800000b20c783b */ /* 0x000f2e0000000200 */
[C---:B---3--:R-:W-:Y:S01]  /*105b0*/  HMMA.16816.F32.BF16 R20, R4.reuse, R76, R52 ;  /* 0x0000004c0414723c */ /* 0x048fe20000041834 */
[----:B------:R-:W3:Y:S07]  /*105c0*/  LDSM.16.M88.4 R52, [R146+0x5000] ;  /* 0x005000009234783b */ /* 0x000eee0000000200 */
[----:B------:R-:W-:Y:S08]  /*105d0*/  HMMA.16816.F32.BF16 R28, R4, R70, R28 ;  /* 0x00000046041c723c */ /* 0x000ff0000004181c */
[----:B-1----:R-:W-:Y:S01]  /*105e0*/  HMMA.16816.F32.BF16 R24, R16, R64, R36 ;  /* 0x000000401018723c */ /* 0x002fe20000041824 */
[----:B------:R-:W-:Y:S07]  /*105f0*/  LDSM.16.M88.4 R36, [R176+0x4000] ;  /* 0x00400000b024783b */ /* 0x000fee0000000200 */
[C---:B------:R-:W-:Y:S08]  /*10600*/  HMMA.16816.F32.BF16 R72, R4.reuse, R78, R72 ;  /* 0x0000004e0448723c */ /* 0x040ff00000041848 */
[C---:B------:R-:W-:Y:S08]  /*10610*/  HMMA.16816.F32.BF16 R76, R4.reuse, R60, R56 ;  /* 0x0000003c044c723c */ /* 0x040ff00000041838 */
[----:B------:R-:W-:Y:S01]  /*10620*/  HMMA.16816.F32.BF16 R80, R4, R62, R48 ;  /* 0x0000003e0450723c */ /* 0x000fe20000041830 */
[----:B------:R-:W-:Y:S04]  /*10630*/  LDSM.16.M88.4 R48, [R183] ;  /* 0x00000000b730783b */ /* 0x000fe80000000200 */
[----:B------:R-:W-:Y:S03]  /*10640*/  LDSM.16.M88.4 R60, [R146+0x5800] ;  /* 0x00580000923c783b */ /* 0x000fe60000000200 */
[C---:B------:R-:W-:Y:S01]  /*10650*/  HMMA.16816.F32.BF16 R4, R16.reuse, R66, R8 ;  /* 0x000000421004723c */ /* 0x040fe20000041808 */
[----:B------:R-:W1:Y:S07]  /*10660*/  LDSM.16.M88.4 R8, [R180+0x8000] ;  /* 0x00800000b408783b */ /* 0x000e6e0000000200 */
[C---:B--2---:R-:W-:Y:S08]  /*10670*/  HMMA.16816.F32.BF16 R44, R16.reuse, R32, R44 ;  /* 0x00000020102c723c */ /* 0x044ff0000004182c */
[----:B------:R-:W-:Y:S01]  /*10680*/  HMMA.16816.F32.BF16 R56, R16, R34, R28 ;  /* 0x000000221038723c */ /* 0x000fe2000004181c */
[----:B------:R-:W2:Y:S07]  /*10690*/  LDSM.16.M88.4 R32, [R184] ;  /* 0x00000000b820783b */ /* 0x000eae0000000200 */
[----:B----4-:R-:W-:Y:S08]  /*106a0*/  HMMA.16816.F32.BF16 R24, R12, R40, R24 ;  /* 0x000000280c18723c */ /* 0x010ff00000041818 */
[----:B---3--:R-:W-:Y:S08]  /*106b0*/  HMMA.16816.F32.BF16 R68, R16, R52, R20 ;  /* 0x000000341044723c */ /* 0x008ff00000041814 */
[----:B------:R-:W-:Y:S01]  /*106c0*/  HMMA.16816.F32.BF16 R20, R12, R42, R4 ;  /* 0x0000002a0c14723c */ /* 0x000fe20000041804 */
[----:B------:R-:W-:Y:S04]  /*106d0*/  LDSM.16.M88.4 R4, [R179+0x8000] ;  /* 0x00800000b304783b */ /* 0x000fe80000000200 */
[----:B------:R-:W3:Y:S03]  /*106e0*/  LDSM.16.M88.4 R40, [R173+0x4000] ;  /* 0x00400000ad28783b */ /* 0x000ee60000000200 */
[----:B------:R-:W-:Y:S01]  /*106f0*/  HMMA.16816.F32.BF16 R64, R16, R54, R72 ;  /* 0x000000361040723c */ /* 0x000fe20000041848 */
[----:B------:R-:W4:Y:S07]  /*10700*/  LDSM.16.M88.4 R52, [R176+0x4800] ;  /* 0x00480000b034783b */ /* 0x000f2e0000000200 */
[----:B-1----:R-:W-:Y:S08]  /*10710*/  HMMA.16816.F32.BF16 R24, R8, R36, R24 ;  /* 0x000000240818723c */ /* 0x002ff00000041818 */
[----:B--2---:R-:W-:Y:S01]  /*10720*/  HMMA.16816.F32.BF16 R28, R12, R32, R44 ;  /* 0x000000200c1c723c */ /* 0x004fe2000004182c */
[----:B------:R-:W1:Y:S07]  /*10730*/  LDSM.16.M88.4 R44, [R173+0x4800] ;  /* 0x00480000ad2c783b */ /* 0x000e6e0000000200 */
[----:B------:R-:W-:Y:S08]  /*10740*/  HMMA.16816.F32.BF16 R20, R8, R38, R20 ;  /* 0x000000260814723c */ /* 0x000ff00000041814 */
[----:B------:R-:W-:Y:S08]  /*10750*/  HMMA.16816.F32.BF16 R76, R16, R60, R76 ;  /* 0x0000003c104c723c */ /* 0x000ff0000004184c */
[----:B---3--:R-:W-:Y:S08]  /*10760*/  HMMA.16816.F32.BF16 R36, R4, R40, R24 ;  /* 0x000000280424723c */ /* 0x008ff00000041818 */
[----:B------:R-:W-:Y:S01]  /*10770*/  HMMA.16816.F32.BF16 R24, R12, R34, R56 ;  /* 0x000000220c18723c */ /* 0x000fe20000041838 */
[----:B------:R-:W2:Y:S07]  /*10780*/  LDSM.16.M88.4 R56, [R176+0x5000] ;  /* 0x00500000b038783b */ /* 0x000eae0000000200 */
[----:B----4-:R-:W-:Y:S08]  /*10790*/  HMMA.16816.F32.BF16 R32, R8, R52, R28 ;  /* 0x000000340820723c */ /* 0x010ff0000004181c */
[----:B------:R-:W-:Y:S01]  /*107a0*/  HMMA.16816.F32.BF16 R20, R4, R42, R20 ;  /* 0x0000002a0414723c */ /* 0x000fe20000041814 */
[----:B------:R-:W-:-:S04]  /*107b0*/  FMUL.FTZ R0, R36, c[0x0][0x320] ;  /* 0x0000c80024007a20 */ /* 0x000fc80000410000 */
[----:B------:R3:W4:Y:S03]  /*107c0*/  MUFU.TANH R73, R0 ;  /* 0x0000000000497308 */ /* 0x0007260000002400 */
[----:B------:R-:W-:Y:S08]  /*107d0*/  HMMA.16816.F32.BF16 R28, R12, R48, R68 ;  /* 0x000000300c1c723c */ /* 0x000ff00000041844 */
[----:B------:R-:W-:Y:S01]  /*107e0*/  HMMA.16816.F32.BF16 R24, R8, R54, R24 ;  /* 0x000000360818723c */ /* 0x000fe20000041818 */
[----:B------:R-:W2:Y:S01]  /*107f0*/  LDSM.16.M88.4 R52, [R182] ;  /* 0x00000000b634783b */ /* 0x000ea20000000200 */
[----:B---3--:R-:W-:-:S06]  /*10800*/  FMUL.FTZ R0, R37, c[0x0][0x320] ;  /* 0x0000c80025007a20 */ /* 0x008fcc0000410000 */
[----:B------:R-:W-:Y:S01]  /*10810*/  HMMA.16816.F32.BF16 R40, R12, R50, R64 ;  /* 0x000000320c28723c */ /* 0x000fe20000041840 */
[----:B------:R3:W2:Y:S01]  /*10820*/  MUFU.TANH R72, R0 ;  /* 0x0000000000487308 */ /* 0x0006a20000002400 */
[----:B------:R-:W-:Y:S06]  /*10830*/  LDSM.16.M88.4 R48, [R173+0x5000] ;  /* 0x00500000ad30783b */ /* 0x000fec0000000200 */
[C---:B-1----:R-:W-:Y:S08]  /*10840*/  HMMA.16816.F32.BF16 R32, R4.reuse, R44, R32 ;  /* 0x0000002c0420723c */ /* 0x042ff00000041820 */
[----:B------:R-:W-:Y:S01]  /*10850*/  HMMA.16816.F32.BF16 R24, R4, R46, R24 ;  /* 0x0000002e0418723c */ /* 0x000fe20000041818 */
[----:B---3--:R-:W-:Y:S01]  /*10860*/  FMUL.FTZ R0, R38, c[0x0][0x320] ;  /* 0x0000c80026007a20 */ /* 0x008fe20000410000 */
[----:B------:R-:W1:Y:S03]  /*10870*/  LDSM.16.M88.4 R44, [R176+0x5800] ;  /* 0x00580000b02c783b */ /* 0x000e660000000200 */
[----:B------:R3:W1:Y:S03]  /*10880*/  MUFU.TANH R70, R0 ;  /* 0x0000000000467308 */ /* 0x0006660000002400 */
[----:B------:R-:W-:Y:S01]  /*10890*/  HMMA.16816.F32.BF16 R16, R16, R62, R80 ;  /* 0x0000003e1010723c */ /* 0x000fe20000041850 */
[----:B---3--:R-:W-:-:S07]  /*108a0*/  FMUL.FTZ R0, R39, c[0x0][0x320] ;  /* 0x0000c80027007a20 */ /* 0x008fce0000410000 */
[C---:B--2---:R-:W-:Y:S01]  /*108b0*/  HMMA.16816.F32.BF16 R36, R8.reuse, R56, R28 ;  /* 0x000000380824723c */ /* 0x044fe2000004181c */
[----:B------:R2:W3:Y:S07]  /*108c0*/  MUFU.TANH R69, R0 ;  /* 0x0000000000457308 */ /* 0x0004ee0000002400 */
[----:B------:R-:W-:Y:S01]  /*108d0*/  HMMA.16816.F32.BF16 R28, R8, R58, R40 ;  /* 0x0000003a081c723c */ /* 0x000fe20000041828 */
[----:B--2---:R-:W-:-:S04]  /*108e0*/  FMUL.FTZ R0, R20, c[0x0][0x320] ;  /* 0x0000c80014007a20 */ /* 0x004fc80000410000 */
[----:B------:R2:W1:Y:S02]  /*108f0*/  MUFU.TANH R68, R0 ;  /* 0x0000000000447308 */ /* 0x0004640000002400 */
[----:B--2---:R-:W-:-:S06]  /*10900*/  FMUL.FTZ R0, R21, c[0x0][0x320] ;  /* 0x0000c80015007a20 */ /* 0x004fcc0000410000 */
[----:B------:R2:W1:Y:S02]  /*10910*/  MUFU.TANH R60, R0 ;  /* 0x00000000003c7308 */ /* 0x0004640000002400 */
[----:B--2---:R-:W-:-:S06]  /*10920*/  FMUL.FTZ R0, R22, c[0x0][0x320] ;  /* 0x0000c80016007a20 */ /* 0x004fcc0000410000 */
[----:B------:R2:W1:Y:S02]  /*10930*/  MUFU.TANH R64, R0 ;  /* 0x0000000000407308 */ /* 0x0004640000002400 */
[----:B--2---:R-:W-:Y:S02]  /*10940*/  FMUL.FTZ R0, R23, c[0x0][0x320] ;  /* 0x0000c80017007a20 */ /* 0x004fe40000410000 */
[C---:B------:R-:W-:Y:S04]  /*10950*/  HMMA.16816.F32.BF16 R20, R12.reuse, R52, R76 ;  /* 0x000000340c14723c */ /* 0x040fe8000004184c */
[----:B------:R2:W1:Y:S04]  /*10960*/  MUFU.TANH R61, R0 ;  /* 0x00000000003d7308 */ /* 0x0004680000002400 */
[----:B------:R-:W-:Y:S01]  /*10970*/  HMMA.16816.F32.BF16 R12, R12, R54, R16 ;  /* 0x000000360c0c723c */ /* 0x000fe20000041810 */
[----:B--2---:R-:W-:-:S04]  /*10980*/  FMUL.FTZ R0, R32, c[0x0][0x320] ;  /* 0x0000c80020007a20 */ /* 0x004fc80000410000 */
[----:B------:R2:W2:Y:S11]  /*10990*/  MUFU.TANH R57, R0 ;  /* 0x0000000000397308 */ /* 0x0004b60000002400 */
[----:B-1----:R-:W-:Y:S08]  /*109a0*/  HMMA.16816.F32.BF16 R16, R8, R44, R20 ;  /* 0x0000002c0810723c */ /* 0x002ff00000041814 */
[----:B------:R-:W-:Y:S01]  /*109b0*/  HMMA.16816.F32.BF16 R20, R4, R50, R28 ;  /* 0x000000320414723c */ /* 0x000fe2000004181c */
[----:B--2---:R-:W-:-:S07]  /*109c0*/  FMUL.FTZ R0, R33, c[0x0][0x320] ;  /* 0x0000c80021007a20 */ /* 0x004fce0000410000 */
[----:B------:R-:W-:Y:S01]  /*109d0*/  HMMA.16816.F32.BF16 R8, R8, R46, R12 ;  /* 0x0000002e0808723c */ /* 0x000fe2000004180c */
[----:B------:R1:W2:Y:S02]  /*109e0*/  MUFU.TANH R56, R0 ;  /* 0x0000000000387308 */ /* 0x0002a40000002400 */
[----:B-1----:R-:W-:-:S06]  /*109f0*/  FMUL.FTZ R0, R34, c[0x0][0x320] ;  /* 0x0000c80022007a20 */ /* 0x002fcc0000410000 */
[----:B------:R1:W1:Y:S02]  /*10a00*/  MUFU.TANH R53, R0 ;  /* 0x0000000000357308 */ /* 0x0002640000002400 */
[----:B-1----:R-:W-:Y:S02]  /*10a10*/  FMUL.FTZ R0, R35, c[0x0][0x320] ;  /* 0x0000c80023007a20 */ /* 0x002fe40000410000 */
[----:B------:R-:W-:Y:S01]  /*10a20*/  HMMA.16816.F32.BF16 R32, R4, R48, R36 ;  /* 0x000000300420723c */ /* 0x000fe20000041824 */
[----:B------:R-:W1:Y:S03]  /*10a30*/  LDSM.16.M88.4 R36, [R173+0x5800] ;  /* 0x00580000ad24783b */ /* 0x000e660000000200 */
[----:B------:R2:W1:Y:S01]  /*10a40*/  MUFU.TANH R52, R0 ;  /* 0x0000000000347308 */ /* 0x0004620000002400 */
[----:B------:R-:W-:-:S04]  /*10a50*/  DEPBAR.LE SB0, 0x0 ;  /* 0x000080000000791a */ /* 0x000fc80000000000 */
[----:B--2---:R-:W-:-:S04]  /*10a60*/  FMUL.FTZ R0, R24, c[0x0][0x320] ;  /* 0x0000c80018007a20 */ /* 0x004fc80000410000 */
[----:B------:R2:W1:Y:S02]  /*10a70*/  MUFU.TANH R41, R0 ;  /* 0x0000000000297308 */ /* 0x0004640000002400 */
[----:B--2---:R-:W-:Y:S01]  /*10a80*/  FMUL.FTZ R0, R25, c[0x0][0x320] ;  /* 0x0000c80019007a20 */ /* 0x004fe20000410000 */
[C---:B-1----:R-:W-:Y:S05]  /*10a90*/  HMMA.16816.F32.BF16 R12, R4.reuse, R36, R16 ;  /* 0x00000024040c723c */ /* 0x042fea0000041810 */
[----:B------:R1:W2:Y:S03]  /*10aa0*/  MUFU.TANH R40, R0 ;  /* 0x0000000000287308 */ /* 0x0002a60000002400 */
        /* <DEDUP_REMOVED lines=39> */
[----:B--234-:R-:W-:Y:S01]  /*10d20*/  ISETP.NE.AND P5, PT, R96, 0x1, PT ;  /* 0x000000016000780c */ /* 0x01cfe20003fa5270 */
[----:B------:R-:W-:Y:S02]  /*10d30*/  IMAD R2, R92, 0x40, R238 ;  /* 0x000000405c027824 */ /* 0x000fe400078e02ee */
[----:B------:R-:W-:-:S03]  /*10d40*/  IMAD.MOV.U32 R195, RZ, RZ, RZ ;  /* 0x000000ffffc37224 */ /* 0x000fc600078e00ff */
[----:B------:R-:W-:-:S05]  /*10d50*/  IADD3 R2, R2, -0x40, R220 ;  /* 0xffffffc002027810 */ /* 0x000fca0007ffe0dc */
[----:B-1----:R-:W-:Y:S02]  /*10d60*/  IMAD.MOV.U32 R0, RZ, RZ, R2 ;  /* 0x000000ffff007224 */ /* 0x002fe400078e0002 */
[----:B------:R-:W-:-:S05]  /*10d70*/  @P5 IMAD.HI.U32 R3, R2, c[0x0][0x2bc], RZ ;  /* 0x0000af0002035a27 */ /* 0x000fca00078e00ff */
        /* <DEDUP_REMOVED lines=23> */
.L_x_1484:
        /* <DEDUP_REMOVED lines=21> */
.L_x_1485:
        /* <DEDUP_REMOVED lines=21> */
.L_x_1386:
[----:B--234-:R-:W-:Y:S05]  /*11190*/  BSYNC B0 ;  /* 0x0000000000007941 */ /* 0x01cfea0003800000 */
.L_x_1385:
[----:B-1----:R-:W-:Y:S01]  /*111a0*/  IMAD.MOV.U32 R0, RZ, RZ, c[0x0][0x2c4] ;  /* 0x0000b100ff007624 */ /* 0x002fe200078e00ff */
[----:B------:R-:W0:Y:S01]  /*111b0*/  LDGDEPBAR ;  /* 0x00000000000079af */ /* 0x000e220000000000 */
[----:B------:R-:W-:Y:S01]  /*111c0*/  IMAD.MOV.U32 R2, RZ, RZ, 0x1 ;  /* 0x00000001ff027424 */ /* 0x000fe200078e00ff */
[----:B------:R-:W-:-:S02]  /*111d0*/  IADD3 R6, -R242, R95, RZ ;  /* 0x0000005ff2067210 */ /* 0x000fc40007ffe1ff */
[----:B------:R-:W-:Y:S01]  /*111e0*/  ISETP.NE.AND P0, PT, R0, 0x1, PT ;  /* 0x000000010000780c */ /* 0x000fe20003f05270 */
[----:B------:R-:W-:Y:S01]  /*111f0*/  IMAD R2, R92, -0x40, R2 ;  /* 0xffffffc05c027824 */ /* 0x000fe200078e0202 */
[----:B------:R-:W-:-:S05]  /*11200*/  IADD3 R0, R248, R239, RZ ;  /* 0x000000eff8007210 */ /* 0x000fca0007ffe0ff */
[----:B------:R-:W-:-:S06]  /*11210*/  IMAD.MOV.U32 R4, RZ, RZ, R0 ;  /* 0x000000ffff047224 */ /* 0x000fcc00078e0000 */
[----:B------:R-:W-:Y:S01]  /*11220*/  @P0 IMAD.HI.U32 R3, R0, c[0x0][0x2c8], RZ ;  /* 0x0000b20000030a27 */ /* 0x000fe200078e00ff */
[----:B------:R-:W-:-:S04]  /*11230*/  IADD3 R0, -R242, R2, R240 ;  /* 0x00000002f2007210 */ /* 0x000fc80007ffe1f0 */
[----:B------:R-:W-:Y:S02]  /*11240*/  @P0 SHF.R.U32.HI R4, RZ, c[0x0][0x2cc], R3 ;  /* 0x0000b300ff040a19 */ /* 0x000fe40000011603 */
[----:B------:R-:W-:Y:S01]  /*11250*/  IADD3 R5, R0, -R241, RZ ;  /* 0x800000f100057210 */ /* 0x000fe20007ffe0ff */
[----:B------:R-:W-:Y:S05]  /*11260*/  BRA.DIV ~URZ, `(.L_x_1389) ;  /* 0x0000daf27f007947 */ /* 0x000fea000b800000 */
[----:B------:R1:W2:Y:S02]  /*11270*/  SHFL.IDX PT, R0, R4, RZ, 0x1c1f ;  /* 0x001c1fff04007589 */ /* 0x0002a400000e0000 */
.L_x_1486:
[----:B--2---:R-:W-:-:S05]  /*11280*/  IMAD.IADD R0, R5, 0x1, R0 ;  /* 0x0000000105007824 */ /* 0x004fca00078e0200 */
[----:B------:R-:W-:-:S04]  /*11290*/  IMNMX R0, R6, R0, PT ;  /* 0x0000000006007217 */ /* 0x000fc80003800200 */
[C---:B------:R-:W-:Y:S02]  /*112a0*/  ISETP.GT.AND P0, PT, R0.reuse, RZ, PT ;  /* 0x000000ff0000720c */ /* 0x040fe40003f04270 */
[C---:B------:R-:W-:Y:S02]  /*112b0*/  ISETP.GT.AND P2, PT, R0.reuse, 0x1, PT ;  /* 0x000000010000780c */ /* 0x040fe40003f44270 */
[----:B------:R-:W-:Y:S02]  /*112c0*/  FSEL R8, R73, -INF , P0 ;  /* 0xff80000049087808 */ /* 0x000fe40000000000 */
[C---:B------:R-:W-:Y:S02]  /*112d0*/  ISETP.GT.AND P3, PT, R0.reuse, 0x8, PT ;  /* 0x000000080000780c */ /* 0x040fe40003f64270 */
[C---:B------:R-:W-:Y:S02]  /*112e0*/  ISETP.GT.AND P4, PT, R0.reuse, 0x9, PT ;  /* 0x000000090000780c */ /* 0x040fe40003f84270 */
[----:B------:R-:W-:-:S02]  /*112f0*/  ISETP.GT.AND P1, PT, R0, 0x10, PT ;  /* 0x000000100000780c */ /* 0x000fc40003f24270 */
[----:B------:R-:W-:Y:S02]  /*11300*/  ISETP.GT.AND P0, PT, R0, 0x11, PT ;  /* 0x000000110000780c */ /* 0x000fe40003f04270 */
[----:B------:R-:W-:Y:S02]  /*11310*/  FSEL R9, R72, -INF , P2 ;  /* 0xff80000048097808 */ /* 0x000fe40001000000 */
[----:B------:R-:W-:Y:S02]  /*11320*/  FSEL R10, R68, -INF , P3 ;  /* 0xff800000440a7808 */ /* 0x000fe40001800000 */
[----:B------:R-:W-:Y:S02]  /*11330*/  FSEL R11, R60, -INF , P4 ;  /* 0xff8000003c0b7808 */ /* 0x000fe40002000000 */
[----:B------:R-:W-:Y:S02]  /*11340*/  FSEL R14, R57, -INF , P1 ;  /* 0xff800000390e7808 */ /* 0x000fe40000800000 */
[----:B------:R-:W-:-:S02]  /*11350*/  FSEL R15, R56, -INF , P0 ;  /* 0xff800000380f7808 */ /* 0x000fc40000000000 */
[C---:B------:R-:W-:Y:S02]  /*11360*/  ISETP.GT.AND P3, PT, R0.reuse, 0x18, PT ;  /* 0x000000180000780c */ /* 0x040fe40003f64270 */
[C---:B------:R-:W-:Y:S02]  /*11370*/  ISETP.GT.AND P4, PT, R0.reuse, 0x19, PT ;  /* 0x000000190000780c */ /* 0x040fe40003f84270 */
[C---:B------:R-:W-:Y:S02]  /*11380*/  ISETP.GT.AND P2, PT, R0.reuse, 0x20, PT ;  /* 0x000000200000780c */ /* 0x040fe40003f44270 */
[C---:B------:R-:W-:Y:S02]  /*11390*/  ISETP.GT.AND P1, PT, R0.reuse, 0x21, PT ;  /* 0x000000210000780c */ /* 0x040fe40003f24270 */
[----:B------:R-:W-:Y:S02]  /*113a0*/  ISETP.GT.AND P0, PT, R0, 0x28, PT ;  /* 0x000000280000780c */ /* 0x000fe40003f04270 */
[----:B------:R-:W-:-:S02]  /*113b0*/  FSEL R19, R41, -INF , P3 ;  /* 0xff80000029137808 */ /* 0x000fc40001800000 */
[----:B------:R-:W-:Y:S02]  /*113c0*/  FSEL R21, R40, -INF , P4 ;  /* 0xff80000028157808 */ /* 0x000fe40002000000 */
[----:B------:R-:W-:Y:S02]  /*113d0*/  FSEL R83, R28, -INF , P2 ;  /* 0xff8000001c537808 */ /* 0x000fe40001000000 */
[----:B------:R-:W-:Y:S02]  /*113e0*/  FSEL R82, R27, -INF , P1 ;  /* 0xff8000001b527808 */ /* 0x000fe40000800000 */
[----:B------:R-:W-:Y:S02]  /*113f0*/  FSEL R81, R24, -INF , P0 ;  /* 0xff80000018517808 */ /* 0x000fe40000000000 */
[C---:B------:R-:W-:Y:S02]  /*11400*/  ISETP.GT.AND P4, PT, R0.reuse, 0x29, PT ;  /* 0x000000290000780c */ /* 0x040fe40003f84270 */
[----:B------:R-:W-:-:S02]  /*11410*/  ISETP.GT.AND P3, PT, R0, 0x30, PT ;  /* 0x000000300000780c */ /* 0x000fc40003f64270 */
[C---:B------:R-:W-:Y:S02]  /*11420*/  ISETP.GT.AND P2, PT, R0.reuse, 0x31, PT ;  /* 0x000000310000780c */ /* 0x040fe40003f44270 */
[C---:B------:R-:W-:Y:S02]  /*11430*/  ISETP.GT.AND P1, PT, R0.reuse, 0x38, PT ;  /* 0x000000380000780c */ /* 0x040fe40003f24270 */
[----:B------:R-:W-:Y:S02]  /*11440*/  ISETP.GT.AND P0, PT, R0, 0x39, PT ;  /* 0x000000390000780c */ /* 0x000fe40003f04270 */
[----:B------:R-:W-:Y:S02]  /*11450*/  FSEL R80, R20, -INF , P4 ;  /* 0xff80000014507808 */ /* 0x000fe40002000000 */
        /* <DEDUP_REMOVED lines=27> */
[C---:B------:R-:W-:Y:S02]  /*11610*/  ISETP.GT.AND P0, PT, R0.reuse, 0x11, PT ;  /* 0x000000110000780c */ /* 0x040fe40003f04270 */
        /* <DEDUP_REMOVED lines=43> */
[----:B-1----:R-:W1:Y:S01]  /*118d0*/  SHFL.BFLY PT, R4, R2, 0x2, 0x1f ;  /* 0x0c401f0002047f89 */ /* 0x002e6200000e0000 */
[----:B--2---:R-:W-:-:S05]  /*118e0*/  FMNMX.FTZ R0, R3, R0, !PT ;  /* 0x0000000003007209 */ /* 0x004fca0007810000 */
[----:B------:R-:W2:Y:S01]  /*118f0*/  SHFL.BFLY PT, R3, R0, 0x1, 0x1f ;  /* 0x0c201f0000037f89 */ /* 0x000ea200000e0000 */
[----:B-1----:R-:W-:-:S05]  /*11900*/  FMNMX.FTZ R4, R2, R4, !PT ;  /* 0x0000000402047209 */ /* 0x002fca0007810000 */
[----:B------:R1:W3:Y:S01]  /*11910*/  SHFL.BFLY PT, R5, R4, 0x1, 0x1f ;  /* 0x0c201f0004057f89 */ /* 0x0002e200000e0000 */
[----:B--2---:R-:W-:-:S05]  /*11920*/  FMNMX.FTZ R100, R0, R3, !PT ;  /* 0x0000000300647209 */ /* 0x004fca0007810000 */
.L_x_1487:
[C---:B------:R-:W-:Y:S01]  /*11930*/  FMUL.FTZ R2, R100.reuse, c[0x0][0x2d0] ;  /* 0x0000b40064027a20 */ /* 0x040fe20000410000 */
[----:B------:R-:W-:Y:S01]  /*11940*/  FSETP.NEU.FTZ.AND P0, PT, R100, -INF , PT ;  /* 0xff8000006400780b */ /* 0x000fe20003f1d000 */
[----:B------:R-:W-:Y:S01]  /*11950*/  WARPSYNC 0xffffffff ;  /* 0xffffffff00007948 */ /* 0x000fe20003800000 */
[----:B---3--:R-:W-:Y:S01]  /*11960*/  FMNMX.FTZ R16, R5, R4, !PT ;  /* 0x0000000405107209 */ /* 0x008fe20007810000 */
[----:B------:R-:W-:Y:S01]  /*11970*/  LDSM.16.MT88.4 R28, [R172+0x800] ;  /* 0x00080000ac1c783b */ /* 0x000fe20000004200 */
[----:B------:R-:W-:Y:S02]  /*11980*/  FSEL R2, R2, RZ, P0 ;  /* 0x000000ff02027208 */ /* 0x000fe40000000000 */
[----:B------:R-:W-:Y:S01]  /*11990*/  FSETP.NEU.FTZ.AND P0, PT, R16, -INF , PT ;  /* 0xff8000001000780b */ /* 0x000fe20003f1d000 */
[----:B------:R-:W-:Y:S01]  /*119a0*/  LDSM.16.MT88.4 R40, [R174] ;  /* 0x00000000ae28783b */ /* 0x000fe20000004200 */
[----:B------:R-:W-:Y:S01]  /*119b0*/  MOV R104, c[0x0][0x2c4] ;  /* 0x0000b10000687a02 */ /* 0x000fe20000000f00 */
[--C-:B------:R-:W-:Y:S01]  /*119c0*/  FFMA.FTZ R0, R8, c[0x0][0x2d0], -R2.reuse ;  /* 0x0000b40008007a23 */ /* 0x100fe20000010802 */
[----:B------:R-:W-:Y:S01]  /*119d0*/  IADD3 R194, R194, -0x2, RZ ;  /* 0xfffffffec2c27810 */ /* 0x000fe20007ffe0ff */
[----:B------:R-:W-:Y:S01]  /*119e0*/  FFMA.FTZ R3, R11, c[0x0][0x2d0], -R2 ;  /* 0x0000b4000b037a23 */ /* 0x000fe20000010802 */
[----:B------:R-:W-:Y:S01]  /*119f0*/  LDSM.16.MT88.4 R52, [R175] ;  /* 0x00000000af34783b */ /* 0x000fe20000004200 */
[----:B------:R2:W-:Y:S01]  /*11a00*/  MUFU.EX2 R86, R0 ;  /* 0x0000000000567308 */ /* 0x0005e20000000800 */
[----:B------:R-:W-:-:S02]  /*11a10*/  ISETP.NE.AND P1, PT, R104, 0x1, PT ;  /* 0x000000016800780c */ /* 0x000fc40003f25270 */
[----:B------:R-:W-:Y:S04]  /*11a20*/  LDSM.16.MT88.4 R32, [R147+0x800] ;  /* 0x000800009320783b */ /* 0x000fe80000004200 */
[----:B------:R-:W-:Y:S01]  /*11a30*/  LDSM.16.MT88.4 R56, [R175+0x800] ;  /* 0x00080000af38783b */ /* 0x000fe20000004200 */
[----:B------:R3:W-:Y:S03]  /*11a40*/  MUFU.EX2 R90, R3 ;  /* 0x00000003005a7308 */ /* 0x0007e60000000800 */
[----:B------:R-:W-:Y:S04]  /*11a50*/  LDSM.16.MT88.4 R60, [R147+0x2000] ;  /* 0x00200000933c783b */ /* 0x000fe80000004200 */
[----:B------:R-:W-:Y:S01]  /*11a60*/  LDSM.16.MT88.4 R64, [R147+0x2800] ;  /* 0x002800009340783b */ /* 0x000fe20000004200 */
[----:B--2---:R-:W-:-:S04]  /*11a70*/  FFMA.FTZ R0, R9, c[0x0][0x2d0], -R2 ;  /* 0x0000b40009007a23 */ /* 0x004fc80000010802 */
[----:B------:R2:W-:Y:S01]  /*11a80*/  MUFU.EX2 R84, R0 ;  /* 0x0000000000547308 */ /* 0x0005e20000000800 */
[----:B---3--:R-:W-:-:S07]  /*11a90*/  FFMA.FTZ R3, R14, c[0x0][0x2d0], -R2 ;  /* 0x0000b4000e037a23 */ /* 0x008fce0000010802 */
[----:B------:R-:W-:Y:S01]  /*11aa0*/  MUFU.EX2 R95, R3 ;  /* 0x00000003005f7308 */ /* 0x000fe20000000800 */
[----:B--2---:R-:W-:Y:S02]  /*11ab0*/  FFMA.FTZ R0, R10, c[0x0][0x2d0], -R2 ;  /* 0x0000b4000a007a23 */ /* 0x004fe40000010802 */
[----:B------:R-:W-:Y:S05]  /*11ac0*/  LDSM.16.MT88.4 R8, [R147] ;  /* 0x000000009308783b */ /* 0x000fea0000004200 */
[----:B------:R2:W3:Y:S02]  /*11ad0*/  MUFU.EX2 R88, R0 ;  /* 0x0000000000587308 */ /* 0x0004e40000000800 */
[----:B--2---:R-:W-:Y:S01]  /*11ae0*/  FMUL.FTZ R0, R16, c[0x0][0x2d0] ;  /* 0x0000b40010007a20 */ /* 0x004fe20000410000 */
[----:B---3--:R-:W-:-:S04]  /*11af0*/  F2FP.BF16.PACK_AB R14, R90, R88 ;  /* 0x000000585a0e723e */ /* 0x008fc800000010ff */
[----:B------:R-:W-:-:S05]  /*11b00*/  FSEL R0, R0, RZ, P0 ;  /* 0x000000ff00007208 */ /* 0x000fca0000000000 */
[----:B------:R-:W-:-:S04]  /*11b10*/  FFMA.FTZ R3, R6, c[0x0][0x2d0], -R0 ;  /* 0x0000b40006037a23 */ /* 0x000fc80000010800 */
[----:B------:R2:W-:Y:S02]  /*11b20*/  MUFU.EX2 R87, R3 ;  /* 0x0000000300577308 */ /* 0x0005e40000000800 */
[--C-:B--2---:R-:W-:Y:S02]  /*11b30*/  FFMA.FTZ R3, R7, c[0x0][0x2d0], -R0.reuse ;  /* 0x0000b40007037a23 */ /* 0x104fe40000010800 */
[----:B-1----:R-:W1:Y:S04]  /*11b40*/  LDSM.16.MT88.4 R4, [R172] ;  /* 0x00000000ac04783b */ /* 0x002e680000004200 */
[----:B------:R2:W3:Y:S02]  /*11b50*/  MUFU.EX2 R85, R3 ;  /* 0x0000000300557308 */ /* 0x0004e40000000800 */
[----:B--2---:R-:W-:Y:S01]  /*11b60*/  FFMA.FTZ R3, R12, c[0x0][0x2d0], -R0 ;  /* 0x0000b4000c037a23 */ /* 0x004fe20000010800 */
[----:B------:R-:W-:-:S05]  /*11b70*/  F2FP.BF16.PACK_AB R12, R84, R86 ;  /* 0x00000056540c723e */ /* 0x000fca00000010ff */
[----:B------:R2:W-:Y:S02]  /*11b80*/  MUFU.EX2 R89, R3 ;  /* 0x0000000300597308 */ /* 0x0005e40000000800 */
[----:B--2---:R-:W-:Y:S01]  /*11b90*/  FFMA.FTZ R3, R13, c[0x0][0x2d0], -R0 ;  /* 0x0000b4000d037a23 */ /* 0x004fe20000010800 */
[----:B---3--:R-:W-:-:S05]  /*11ba0*/  F2FP.BF16.PACK_AB R13, R85, R87 ;  /* 0x00000057550d723e */ /* 0x008fca00000010ff */
[----:B------:R2:W3:Y:S02]  /*11bb0*/  MUFU.EX2 R92, R3 ;  /* 0x00000003005c7308 */ /* 0x0004e40000000800 */
[----:B--2---:R-:W-:Y:S01]  /*11bc0*/  FFMA.FTZ R3, R15, c[0x0][0x2d0], -R2 ;  /* 0x0000b4000f037a23 */ /* 0x004fe20000010802 */
[----:B---3--:R-:W-:-:S05]  /*11bd0*/  F2FP.BF16.PACK_AB R15, R92, R89 ;  /* 0x000000595c0f723e */ /* 0x008fca00000010ff */
[----:B------:R2:W3:Y:S02]  /*11be0*/  MUFU.EX2 R93, R3 ;  /* 0x00000003005d7308 */ /* 0x0004e40000000800 */
[C---:B-1----:R-:W-:Y:S08]  /*11bf0*/  HMMA.16816.F32.BF16 R24, R12.reuse, R4, RZ ;  /* 0x000000040c18723c */ /* 0x042ff000000418ff */
[----:B------:R-:W-:Y:S01]  /*11c00*/  HMMA.16816.F32.BF16 R44, R12, R8, RZ ;  /* 0x000000080c2c723c */ /* 0x000fe200000418ff */
[----:B--2---:R-:W-:-:S02]  /*11c10*/  FFMA.FTZ R3, R19, c[0x0][0x2d0], -R2 ;  /* 0x0000b40013037a23 */ /* 0x004fc40000010802 */
[----:B------:R-:W-:-:S04]  /*11c20*/  FFMA.FTZ R19, R82, c[0x0][0x2d0], -R2 ;  /* 0x0000b40052137a23 */ /* 0x000fc80000010802 */
[----:B---3--:R-:W-:Y:S01]  /*11c30*/  F2FP.BF16.PACK_AB R8, R93, R95 ;  /* 0x0000005f5d08723e */ /* 0x008fe200000010ff */
[----:B------:R1:W-:Y:S01]  /*11c40*/  MUFU.EX2 R96, R3 ;  /* 0x0000000300607308 */ /* 0x0003e20000000800 */
[----:B------:R-:W-:Y:S01]  /*11c50*/  HMMA.16816.F32.BF16 R36, R12, R10, RZ ;  /* 0x0000000a0c24723c */ /* 0x000fe200000418ff */
[----:B-1----:R-:W-:-:S06]  /*11c60*/  FFMA.FTZ R3, R21, c[0x0][0x2d0], -R2 ;  /* 0x0000b40015037a23 */ /* 0x002fcc0000010802 */
[----:B------:R1:W2:Y:S02]  /*11c70*/  MUFU.EX2 R99, R3 ;  /* 0x0000000300637308 */ /* 0x0002a40000000800 */
[----:B-1----:R-:W-:Y:S01]  /*11c80*/  FFMA.FTZ R3, R18, c[0x0][0x2d0], -R0 ;  /* 0x0000b40012037a23 */ /* 0x002fe20000010800 */
[----:B--2---:R-:W-:Y:S01]  /*11c90*/  F2FP.BF16.PACK_AB R10, R99, R96 ;  /* 0x00000060630a723e */ /* 0x004fe200000010ff */
[----:B------:R-:W-:-:S04]  /*11ca0*/  FFMA.FTZ R18, R81, c[0x0][0x2d0], -R2 ;  /* 0x0000b40051127a23 */ /* 0x000fc80000010802 */
[----:B------:R1:W-:Y:S02]  /*11cb0*/  MUFU.EX2 R94, R3 ;  /* 0x00000003005e7308 */ /* 0x0003e40000000800 */
[----:B-1----:R-:W-:Y:S02]  /*11cc0*/  FFMA.FTZ R3, R17, c[0x0][0x2d0], -R0 ;  /* 0x0000b40011037a23 */ /* 0x002fe40000010800 */
[----:B------:R-:W-:-:S04]  /*11cd0*/  FADD.FTZ R17, R87, R85 ;  /* 0x0000005557117221 */ /* 0x000fc80000010000 */
[----:B------:R1:W2:Y:S01]  /*11ce0*/  MUFU.EX2 R97, R3 ;  /* 0x0000000300617308 */ /* 0x0002a20000000800 */
[----:B------:R-:W-:Y:S02]  /*11cf0*/  FADD.FTZ R17, R89, R17 ;  /* 0x0000001159117221 */ /* 0x000fe40000010000 */
[--C-:B-1----:R-:W-:Y:S01]  /*11d00*/  FFMA.FTZ R3, R20, c[0x0][0x2d0], -R0.reuse ;  /* 0x0000b40014037a23 */ /* 0x102fe20000010800 */
[----:B--2---:R-:W-:Y:S01]  /*11d10*/  F2FP.BF16.PACK_AB R9, R97, R94 ;  /* 0x0000005e6109723e */ /* 0x004fe200000010ff */
[C---:B------:R-:W-:Y:S03]  /*11d20*/  HMMA.16816.F32.BF16 R20, R12.reuse, R6, RZ ;  /* 0x000000060c14723c */ /* 0x040fe600000418ff */
[----:B------:R1:W-:Y:S05]  /*11d30*/  MUFU.EX2 R98, R3 ;  /* 0x0000000300627308 */ /* 0x0003ea0000000800 */
        /* <DEDUP_REMOVED lines=10> */
[----:B------:R-:W-:Y:S02]  /*11de0*/  HMMA.16816.F32.BF16 R120, R8, R30, R20 ;  /* 0x0000001e0878723c */ /* 0x000fe40000041814 */
[----:B------:R-:W-:-:S06]  /*11df0*/  FADD.FTZ R3, R93, R3 ;  /* 0x000000035d037221 */ /* 0x000fcc0000010000 */
[C---:B------:R-:W-:Y:S08]  /*11e00*/  HMMA.16816.F32.BF16 R24, R12.reuse, R40, RZ ;  /* 0x000000280c18723c */ /* 0x040ff000000418ff */
[----:B------:R-:W-:Y:S01]  /*11e10*/  HMMA.16816.F32.BF16 R20, R12, R42, RZ ;  /* 0x0000002a0c14723c */ /* 0x000fe200000418ff */
[----:B------:R-:W2:Y:S07]  /*11e20*/  LDSM.16.MT88.4 R40, [R172+0x2000] ;  /* 0x00200000ac28783b */ /* 0x000eae0000004200 */
[C---:B------:R-:W-:Y:S01]  /*11e30*/  HMMA.16816.F32.BF16 R136, R8.reuse, R32, R44 ;  /* 0x000000200888723c */ /* 0x040fe2000004182c */
[----:B------:R-:W3:Y:S07]  /*11e40*/  LDSM.16.MT88.4 R44, [R175+0x2000] ;  /* 0x00200000af2c783b */ /* 0x000eee0000004200 */
[C---:B------:R-:W-:Y:S01]  /*11e50*/  HMMA.16816.F32.BF16 R128, R8.reuse, R34, R36 ;  /* 0x000000220880723c */ /* 0x040fe20000041824 */
[----:B------:R-:W4:Y:S04]  /*11e60*/  LDSM.16.MT88.4 R32, [R172+0x2800] ;  /* 0x00280000ac20783b */ /* 0x000f280000004200 */
[----:B------:R-:W5:Y:S03]  /*11e70*/  LDSM.16.MT88.4 R36, [R175+0x2800] ;  /* 0x00280000af24783b */ /* 0x000f660000004200 */
[----:B------:R-:W-:Y:S08]  /*11e80*/  HMMA.16816.F32.BF16 R160, R8, R56, R4 ;  /* 0x0000003808a0723c */ /* 0x000ff00000041804 */
[C---:B------:R-:W-:Y:S08]  /*11e90*/  HMMA.16816.F32.BF16 R4, R12.reuse, R60, RZ ;  /* 0x0000003c0c04723c */ /* 0x040ff000000418ff */
        /* <DEDUP_REMOVED lines=9> */
[----:B----4-:R-:W-:Y:S01]  /*11f30*/  HMMA.16816.F32.BF16 R56, R8, R32, R24 ;  /* 0x000000200838723c */ /* 0x010fe20000041818 */
[----:B------:R-:W2:Y:S06]  /*11f40*/  LDSM.16.MT88.4 R24, [R174+0x2800] ;  /* 0x00280000ae18783b */ /* 0x000eac0000004200 */
[--C-:B------:R-:W-:Y:S01]  /*11f50*/  FFMA.FTZ R32, R70, c[0x0][0x2d0], -R0.reuse ;  /* 0x0000b40046207a23 */ /* 0x100fe20000010800 */
[----:B------:R-:W-:Y:S01]  /*11f60*/  HMMA.16816.F32.BF16 R28, R12, R62, RZ ;  /* 0x0000003e0c1c723c */ /* 0x000fe200000418ff */
[----:B------:R-:W-:-:S07]  /*11f70*/  FFMA.FTZ R33, R68, c[0x0][0x2d0], -R0 ;  /* 0x0000b40044217a23 */ /* 0x000fce0000010800 */
[----:B-----5:R-:W-:Y:S07]  /*11f80*/  HMMA.16816.F32.BF16 R124, R8, R36, R4 ;  /* 0x00000024087c723c */ /* 0x020fee0000041804 */
        /* <DEDUP_REMOVED lines=91> */
[----:B------:R-:W-:Y:S01]  /*12540*/  MOV R0, R239 ;  /* 0x000000ef00007202 */ /* 0x000fe20000000f00 */
[----:B------:R-:W-:-:S05]  /*12550*/  @P1 IMAD.HI.U32 R2, R239, c[0x0][0x2c8], RZ ;  /* 0x0000b200ef021a27 */ /* 0x000fca00078e00ff */
[----:B------:R-:W-:-:S04]  /*12560*/  @P1 SHF.R.U32.HI R0, RZ, c[0x0][0x2cc], R2 ;  /* 0x0000b300ff001a19 */ /* 0x000fc80000011602 */
[----:B------:R-:W-:Y:S01]  /*12570*/  IADD3 R0, R0, R240, -R241 ;  /* 0x000000f000007210 */ /* 0x000fe20007ffe8f1 */
[----:B----4-:R-:W-:Y:S03]  /*12580*/  HMMA.16816.F32.BF16 R24, R12, R20, RZ ;  /* 0x000000140c18723c */ /* 0x010fe600000418ff */
[----:B------:R-:W-:-:S04]  /*12590*/  SHF.R.S32.HI R2, RZ, 0x1f, R0 ;  /* 0x0000001fff027819 */ /* 0x000fc80000011400 */
[----:B------:R-:W-:Y:S01]  /*125a0*/  LEA.HI R0, R2, R0, RZ, 0x6 ;  /* 0x0000000002007211 */ /* 0x000fe200078f30ff */
[----:B------:R-:W-:Y:S01]  /*125b0*/  HMMA.16816.F32.BF16 R12, R12, R22, RZ ;  /* 0x000000160c0c723c */ /* 0x000fe200000418ff */
[----:B------:R-:W1:Y:S02]  /*125c0*/  LDSM.16.MT88.4 R20, [R174+0x4800] ;  /* 0x00480000ae14783b */ /* 0x000e640000004200 */
[----:B------:R-:W-:-:S04]  /*125d0*/  SHF.R.S32.HI R0, RZ, 0x6, R0 ;  /* 0x00000006ff007819 */ /* 0x000fc80000011400 */
[----:B------:R-:W-:-:S04]  /*125e0*/  IMNMX R216, R214, R0, !PT ;  /* 0x00000000d6d87217 */ /* 0x000fc80007800200 */
[----:B------:R-:W-:-:S05]  /*125f0*/  ISETP.GE.AND P0, PT, R194, R216, PT ;  /* 0x000000d8c200720c */ /* 0x000fca0003f06270 */
        /* <DEDUP_REMOVED lines=74> */
[----:B------:R-:W-:Y:S01]  /*12aa0*/  @!UPT UIADD3 URZ, URZ, URZ, URZ ;  /* 0x0000003f3f3ff290 */ /* 0x000fe2000fffe03f */
[----:B------:R-:W-:Y:S11]  /*12ab0*/  @!P0 BRA `(.L_x_1391) ;  /* 0x000036b000008947 */ /* 0x000ff60003800000 */
[----:B------:R-:W-:Y:S02]  /*12ac0*/  MOV R104, R16 ;  /* 0x0000001000687202 */ /* 0x000fe40000000f00 */
[----:B------:R-:W-:-:S02]  /*12ad0*/  MOV R101, R100 ;  /* 0x0000006400657202 */ /* 0x000fc40000000f00 */
[----:B------:R-:W-:-:S07]  /*12ae0*/  MOV R196, R194 ;  /* 0x000000c200c47202 */ /* 0x000fce0000000f00 */
.L_x_1402:
        /* <DEDUP_REMOVED lines=20> */
[----:B------:R-:W-:Y:S01]  /*12c30*/  SHF.L.U64.HI R23, R206, 0x1, R218 ;  /* 0x00000001ce177819 */ /* 0x000fe200000102da */
[----:B------:R-:W-:Y:S01]  /*12c40*/  IMAD R0, R0, c[0x0][0x208], RZ ;  /* 0x0000820000007a24 */ /* 0x000fe200078e02ff */
[C---:B------:R-:W-:Y:S01]  /*12c50*/  SHF.L.U64.HI R21, R205.reuse, 0x1, R219 ;  /* 0x00000001cd157819 */ /* 0x040fe200000102db */
[----:B------:R-:W-:Y:S01]  /*12c60*/  IMAD R4, R4, c[0x0][0x218], RZ ;  /* 0x0000860004047a24 */ /* 0x000fe200078e02ff */
[----:B------:R-:W-:Y:S01]  /*12c70*/  SHF.L.U32 R20, R205, 0x1, RZ ;  /* 0x00000001cd147819 */ /* 0x000fe200000006ff */
[----:B------:R-:W-:Y:S01]  /*12c80*/  IMAD R0, R197, c[0x0][0x20c], R0 ;  /* 0x00008300c5007a24 */ /* 0x000fe200078e0200 */
[C---:B------:R-:W-:Y:S01]  /*12c90*/  SHF.L.U64.HI R15, R202.reuse, 0x1, R203 ;  /* 0x00000001ca0f7819 */ /* 0x040fe200000102cb */
[----:B------:R-:W-:Y:S02]  /*12ca0*/  IMAD R4, R195, c[0x0][0x21c], R4 ;  /* 0x00008700c3047a24 */ /* 0x000fe400078e0204 */
[----:B------:R-:W-:Y:S02]  /*12cb0*/  IMAD.IADD R3, R3, 0x1, R0 ;  /* 0x0000000103037824 */ /* 0x000fe400078e0200 */
[----:B------:R-:W-:Y:S02]  /*12cc0*/  IMAD.SHL.U32 R14, R202, 0x2, RZ ;  /* 0x00000002ca0e7824 */ /* 0x000fe400078e00ff */
[----:B------:R-:W-:Y:S05]  /*12cd0*/  IMAD.WIDE.U32 R2, R195, c[0x0][0x218], R2 ;  /* 0x00008600c3027a25 */ /* 0x000fea00078e0002 */
[----:B------:R-:W-:Y:S04]  /*12ce0*/  IADD3 R0, P0, R222, R2, RZ ;  /* 0x00000002de007210 */ /* 0x000fe80007f1e0ff */
[----:B------:R-:W-:Y:S02]  /*12cf0*/  IADD3.X R2, R221, R3, R4, P0, !PT ;  /* 0x00000003dd027210 */ /* 0x000fe400007fe404 */
[C---:B------:R-:W-:Y:S04]  /*12d00*/  LEA R13, P0, R0.reuse, c[0x0][0x1f8], 0x1 ;  /* 0x00007e00000d7a11 */ /* 0x040fe800078008ff */
[----:B------:R-:W-:Y:S01]  /*12d10*/  LEA.HI.X R5, R0, c[0x0][0x1fc], R2, 0x1, P0 ;  /* 0x00007f0000057a11 */ /* 0x000fe200000f0c02 */
[----:B------:R-:W-:-:S06]  /*12d20*/  BRA.DIV ~URZ, `(.L_x_1394) ;  /* 0x0000c6227f007947 */ /* 0x000fcc000b800000 */
[----:B------:R4:W3:Y:S02]  /*12d30*/  SHFL.IDX PT, R4, R5, RZ, 0x181f ;  /* 0x00181fff05047589 */ /* 0x0008e400000e0000 */
.L_x_1488:
[----:B------:R-:W-:-:S05]  /*12d40*/  BRA.DIV ~URZ, `(.L_x_1395) ;  /* 0x0000c6727f007947 */ /* 0x000fca000b800000 */
[----:B------:R-:W5:Y:S01]  /*12d50*/  SHFL.IDX PT, R0, R13, RZ, 0x181f ;  /* 0x00181fff0d007589 */ /* 0x000f6200000e0000 */
[----:B------:R-:W-:Y:S02]  /*12d60*/  ISETP.GE.AND P3, PT, R202, c[0x0][0x1d4], PT ;  /* 0x00007500ca007a0c */ /* 0x000fe40003f66270 */
[----:B------:R-:W-:Y:S04]  /*12d70*/  ISETP.GE.AND P1, PT, R205, c[0x0][0x1d4], PT ;  /* 0x00007500cd007a0c */ /* 0x000fe80003f26270 */
[----:B------:R-:W-:Y:S02]  /*12d80*/  SEL R12, RZ, 0x10, P1 ;  /* 0x00000010ff0c7807 */ /* 0x000fe40000800000 */
[----:B-----5:R-:W-:Y:S05]  /*12d90*/  IADD3 R2, P0, R0, R14, RZ ;  /* 0x0000000e00027210 */ /* 0x020fea0007f1e0ff */
[----:B---3--:R-:W-:Y:S01]  /*12da0*/  IMAD.X R3, R4, 0x1, R15, P0 ;  /* 0x0000000104037824 */ /* 0x008fe200000e060f */
[----:B------:R-:W-:Y:S04]  /*12db0*/  ISETP.GE.AND P0, PT, R206, c[0x0][0x1d4], PT ;  /* 0x00007500ce007a0c */ /* 0x000fe80003f06270 */
[----:B------:R-:W-:Y:S01]  /*12dc0*/  @!PT LDS RZ, [RZ] ;  /* 0x00000000fffff984 */ /* 0x000fe20000000800 */
[----:B------:R-:W-:Y:S01]  /*12dd0*/  @!PT LDS RZ, [RZ] ;  /* 0x00000000fffff984 */ /* 0x000fe20000000800 */
[----:B------:R3:W-:Y:S02]  /*12de0*/  LDGSTS.E.BYPASS.LTC128B.128 [R193+0x100], [R2.64], !P3 ;  /* 0x0010000002c17fae */ /* 0x0007e4000d901d48 */
[----:B---3--:R-:W-:Y:S05]  /*12df0*/  IADD3 R2, P2, R0, R20, RZ ;  /* 0x0000001400027210 */ /* 0x008fea0007f5e0ff */
[----:B------:R-:W-:Y:S01]  /*12e00*/  IMAD.X R3, R4, 0x1, R21, P2 ;  /* 0x0000000104037824 */ /* 0x000fe200010e0615 */
[----:B------:R-:W-:Y:S02]  /*12e10*/  IADD3 R6, P2, R0, R22, RZ ;  /* 0x0000001600067210 */ /* 0x000fe40007f5e0ff */
[----:B------:R-:W3:Y:S03]  /*12e20*/  SHFL.IDX PT, R0, R13, 0x1, 0x181f ;  /* 0x00381f000d007f89 */ /* 0x000ee600000e0000 */
[----:B------:R-:W-:Y:S01]  /*12e30*/  IMAD.X R7, R4, 0x1, R23, P2 ;  /* 0x0000000104077824 */ /* 0x000fe200010e0617 */
[----:B------:R4:W-:Y:S04]  /*12e40*/  LDGSTS.E.BYPASS.LTC128B.128 [R193+0x2100], [R2.64], !P1 ;  /* 0x0210000002c17fae */ /* 0x0009e8000c901d48 */
[----:B------:R5:W-:Y:S04]  /*12e50*/  LDGSTS.E.BYPASS.LTC128B.128 [R193+0x4100], [R6.64], !P0 ;  /* 0x0410000006c17fae */ /* 0x000be8000c101d48 */
[----:B------:R2:W1:Y:S02]  /*12e60*/  SHFL.IDX PT, R4, R5, 0x1, 0x181f ;  /* 0x00381f0005047f89 */ /* 0x00046400000e0000 */
[----:B--2-4-:R-:W-:Y:S02]  /*12e70*/  SEL R5, RZ, 0x10, P3 ;  /* 0x00000010ff057807 */ /* 0x014fe40001800000 */
[----:B-----5:R-:W-:Y:S02]  /*12e80*/  SEL R7, RZ, 0x10, P0 ;  /* 0x00000010ff077807 */ /* 0x020fe40000000000 */
.L_x_1489:
        /* <DEDUP_REMOVED lines=21> */
.L_x_1393:
[----:B------:R-:W-:Y:S05]  /*12fe0*/  BSYNC B0 ;  /* 0x0000000000007941 */ /* 0x000fea0003800000 */
.L_x_1392:
        /* <DEDUP_REMOVED lines=118> */
[----:B------:R-:W1:Y:S07]  /*13750*/  LDSM.16.M88.4 R156, [R182] ;  /* 0x00000000b69c783b */ /* 0x000e6e0000000200 */
[C---:B------:R-:W-:Y:S08]  /*13760*/  HMMA.16816.F32.BF16 R12, R152.reuse, R160, R12 ;  /* 0x000000a0980c723c */ /* 0x040ff0000004180c */
[C---:B------:R-:W-:Y:S01]  /*13770*/  HMMA.16816.F32.BF16 R16, R152.reuse, R162, R16 ;  /* 0x000000a29810723c */ /* 0x040fe20000041810 */
[----:B------:R-:W3:Y:S07]  /*13780*/  LDSM.16.M88.4 R160, [R180+0x8000] ;  /* 0x00800000b4a0783b */ /* 0x000eee0000000200 */
[C---:B--2---:R-:W-:Y:S08]  /*13790*/  HMMA.16816.F32.BF16 R20, R152.reuse, R148, R20 ;  /* 0x000000949814723c */ /* 0x044ff00000041814 */
[C---:B------:R-:W-:Y:S01]  /*137a0*/  HMMA.16816.F32.BF16 R24, R152.reuse, R150, R24 ;  /* 0x000000969818723c */ /* 0x040fe20000041818 */
[----:B------:R-:W2:Y:S07]  /*137b0*/  LDSM.16.M88.4 R148, [R176+0x4800] ;  /* 0x00480000b094783b */ /* 0x000eae0000000200 */
[C---:B-1----:R-:W-:Y:S08]  /*137c0*/  HMMA.16816.F32.BF16 R28, R152.reuse, R156, R28 ;  /* 0x0000009c981c723c */ /* 0x042ff0000004181c */
[----:B------:R-:W-:Y:S01]  /*137d0*/  HMMA.16816.F32.BF16 R32, R152, R158, R32 ;  /* 0x0000009e9820723c */ /* 0x000fe20000041820 */
[----:B------:R-:W1:Y:S07]  /*137e0*/  LDSM.16.M88.4 R152, [R176+0x5000] ;  /* 0x00500000b098783b */ /* 0x000e6e0000000200 */
[C---:B---3--:R-:W-:Y:S01]  /*137f0*/  HMMA.16816.F32.BF16 R4, R160.reuse, R164, R4 ;  /* 0x000000a4a004723c */ /* 0x048fe20000041804 */
[----:B------:R-:W3:Y:S07]  /*13800*/  LDSM.16.M88.4 R156, [R176+0x5800] ;  /* 0x00580000b09c783b */ /* 0x000eee0000000200 */
[C---:B------:R-:W-:Y:S01]  /*13810*/  HMMA.16816.F32.BF16 R8, R160.reuse, R166, R8 ;  /* 0x000000a6a008723c */ /* 0x040fe20000041808 */
[----:B------:R-:W-:Y:S07]  /*13820*/  LDSM.16.M88.4 R164, [R173+0x4000] ;  /* 0x00400000ada4783b */ /* 0x000fee0000000200 */
[C---:B--2---:R-:W-:Y:S08]  /*13830*/  HMMA.16816.F32.BF16 R12, R160.reuse, R148, R12 ;  /* 0x00000094a00c723c */ /* 0x044ff0000004180c */
[C---:B------:R-:W-:Y:S01]  /*13840*/  HMMA.16816.F32.BF16 R16, R160.reuse, R150, R16 ;  /* 0x00000096a010723c */ /* 0x040fe20000041810 */
[----:B------:R-:W2:Y:S07]  /*13850*/  LDSM.16.M88.4 R148, [R179+0x8000] ;  /* 0x00800000b394783b */ /* 0x000eae0000000200 */
[C---:B-1----:R-:W-:Y:S08]  /*13860*/  HMMA.16816.F32.BF16 R20, R160.reuse, R152, R20 ;  /* 0x00000098a014723c */ /* 0x042ff00000041814 */
[C---:B------:R-:W-:Y:S01]  /*13870*/  HMMA.16816.F32.BF16 R24, R160.reuse, R154, R24 ;  /* 0x0000009aa018723c */ /* 0x040fe20000041818 */
[----:B------:R-:W1:Y:S07]  /*13880*/  LDSM.16.M88.4 R152, [R173+0x4800] ;  /* 0x00480000ad98783b */ /* 0x000e6e0000000200 */
[C---:B---3--:R-:W-:Y:S08]  /*13890*/  HMMA.16816.F32.BF16 R28, R160.reuse, R156, R28 ;  /* 0x0000009ca01c723c */ /* 0x048ff0000004181c */
[----:B------:R-:W-:Y:S08]  /*138a0*/  HMMA.16816.F32.BF16 R32, R160, R158, R32 ;  /* 0x0000009ea020723c */ /* 0x000ff00000041820 */
[C---:B--2---:R-:W-:Y:S08]  /*138b0*/  HMMA.16816.F32.BF16 R4, R148.reuse, R164, R4 ;  /* 0x000000a49404723c */ /* 0x044ff00000041804 */
[C---:B------:R-:W-:Y:S08]  /*138c0*/  HMMA.16816.F32.BF16 R8, R148.reuse, R166, R8 ;  /* 0x000000a69408723c */ /* 0x040ff00000041808 */
[C---:B-1----:R-:W-:Y:S08]  /*138d0*/  HMMA.16816.F32.BF16 R12, R148.reuse, R152, R12 ;  /* 0x00000098940c723c */ /* 0x042ff0000004180c */
[----:B------:R-:W-:Y:S01]  /*138e0*/  FMUL.FTZ R0, R4, c[0x0][0x320] ;  /* 0x0000c80004007a20 */ /* 0x000fe20000410000 */
[C---:B------:R-:W-:Y:S03]  /*138f0*/  HMMA.16816.F32.BF16 R16, R148.reuse, R154, R16 ;  /* 0x0000009a9410723c */ /* 0x040fe60000041810 */
[----:B------:R1:W2:Y:S04]  /*13900*/  MUFU.TANH R168, R0 ;  /* 0x0000000000a87308 */ /* 0x0002a80000002400 */
[----:B------:R-:W-:Y:S06]  /*13910*/  FMUL.FTZ R2, R11, c[0x0][0x320] ;  /* 0x0000c8000b027a20 */ /* 0x000fec0000410000 */
[----:B------:R3:W4:Y:S11]  /*13920*/  MUFU.TANH R169, R2 ;  /* 0x0000000200a97308 */ /* 0x0007360000002400 */
[----:B------:R-:W-:Y:S02]  /*13930*/  FMUL.FTZ R3, R18, c[0x0][0x320] ;  /* 0x0000c80012037a20 */ /* 0x000fe40000410000 */
[----:B-1----:R-:W-:Y:S02]  /*13940*/  FMUL.FTZ R0, R5, c[0x0][0x320] ;  /* 0x0000c80005007a20 */ /* 0x002fe40000410000 */
[----:B------:R-:W1:Y:S01]  /*13950*/  MUFU.TANH R162, R3 ;  /* 0x0000000300a27308 */ /* 0x000e620000002400 */
[----:B---3--:R-:W-:Y:S09]  /*13960*/  FMUL.FTZ R2, R19, c[0x0][0x320] ;  /* 0x0000c80013027a20 */ /* 0x008ff20000410000 */
[----:B------:R3:W1:Y:S10]  /*13970*/  MUFU.TANH R167, R0 ;  /* 0x0000000000a77308 */ /* 0x0006740000002400 */
[----:B------:R-:W1:Y:S01]  /*13980*/  MUFU.TANH R161, R2 ;  /* 0x0000000200a17308 */ /* 0x000e620000002400 */
[----:B---3--:R-:W-:Y:S09]  /*13990*/  FMUL.FTZ R0, R6, c[0x0][0x320] ;  /* 0x0000c80006007a20 */ /* 0x008ff20000410000 */
[----:B------:R3:W1:Y:S02]  /*139a0*/  MUFU.TANH R194, R0 ;  /* 0x0000000000c27308 */ /* 0x0006640000002400 */
[----:B---3--:R-:W-:Y:S02]  /*139b0*/  FMUL.FTZ R0, R7, c[0x0][0x320] ;  /* 0x0000c80007007a20 */ /* 0x008fe40000410000 */
[----:B------:R-:W3:Y:S06]  /*139c0*/  LDSM.16.M88.4 R4, [R173+0x5000] ;  /* 0x00500000ad04783b */ /* 0x000eec0000000200 */
[----:B------:R5:W1:Y:S02]  /*139d0*/  MUFU.TANH R171, R0 ;  /* 0x0000000000ab7308 */ /* 0x000a640000002400 */
[----:B-----5:R-:W-:Y:S08]  /*139e0*/  FMUL.FTZ R0, R8, c[0x0][0x320] ;  /* 0x0000c80008007a20 */ /* 0x020ff00000410000 */
[----:B------:R5:W1:Y:S01]  /*139f0*/  MUFU.TANH R166, R0 ;  /* 0x0000000000a67308 */ /* 0x000a620000002400 */
[C---:B---3--:R-:W-:Y:S08]  /*13a00*/  HMMA.16816.F32.BF16 R20, R148.reuse, R4, R20 ;  /* 0x000000049414723c */ /* 0x048ff00000041814 */
[C---:B------:R-:W-:Y:S04]  /*13a10*/  HMMA.16816.F32.BF16 R24, R148.reuse, R6, R24 ;  /* 0x000000069418723c */ /* 0x040fe80000041818 */
[----:B-----5:R-:W-:Y:S04]  /*13a20*/  FMUL.FTZ R0, R9, c[0x0][0x320] ;  /* 0x0000c80009007a20 */ /* 0x020fe80000410000 */
[----:B------:R3:W1:Y:S04]  /*13a30*/  MUFU.TANH R163, R0 ;  /* 0x0000000000a37308 */ /* 0x0006680000002400 */
[----:B---3--:R-:W-:Y:S02]  /*13a40*/  FMUL.FTZ R0, R10, c[0x0][0x320] ;  /* 0x0000c8000a007a20 */ /* 0x008fe40000410000 */
[----:B------:R-:W3:Y:S01]  /*13a50*/  LDSM.16.M88.4 R8, [R173+0x5800] ;  /* 0x00580000ad08783b */ /* 0x000ee20000000200 */
[----:B------:R-:W-:Y:S04]  /*13a60*/  DEPBAR.LE SB0, 0x0 ;  /* 0x000080000000791a */ /* 0x000fe80000000000 */
[----:B------:R5:W1:Y:S03]  /*13a70*/  MUFU.TANH R170, R0 ;  /* 0x0000000000aa7308 */ /* 0x000a660000002400 */
[----:B------:R-:W-:Y:S01]  /*13a80*/  BAR.SYNC.DEFER_BLOCKING 0x0 ;  /* 0x0000000000007b1d */ /* 0x000fe20000010000 */
[----:B-----5:R-:W-:Y:S06]  /*13a90*/  FMUL.FTZ R0, R12, c[0x0][0x320] ;  /* 0x0000c8000c007a20 */ /* 0x020fec0000410000 */
[----:B------:R5:W1:Y:S01]  /*13aa0*/  MUFU.TANH R160, R0 ;  /* 0x0000000000a07308 */ /* 0x000a620000002400 */
[C---:B---3--:R-:W-:Y:S08]  /*13ab0*/  HMMA.16816.F32.BF16 R28, R148.reuse, R8, R28 ;  /* 0x00000008941c723c */ /* 0x048ff0000004181c */
[----:B------:R-:W-:Y:S04]  /*13ac0*/  HMMA.16816.F32.BF16 R32, R148, R10, R32 ;  /* 0x0000000a9420723c */ /* 0x000fe80000041820 */
[----:B-----5:R-:W-:Y:S04]  /*13ad0*/  FMUL.FTZ R0, R13, c[0x0][0x320] ;  /* 0x0000c8000d007a20 */ /* 0x020fe80000410000 */
[----:B------:R3:W1:Y:S04]  /*13ae0*/  MUFU.TANH R159, R0 ;  /* 0x00000000009f7308 */ /* 0x0006680000002400 */
[----:B---3--:R-:W-:Y:S06]  /*13af0*/  FMUL.FTZ R0, R14, c[0x0][0x320] ;  /* 0x0000c8000e007a20 */ /* 0x008fec0000410000 */
[----:B------:R3:W1:Y:S02]  /*13b00*/  MUFU.TANH R165, R0 ;  /* 0x0000000000a57308 */ /* 0x0006640000002400 */
[----:B---3--:R-:W-:Y:S08]  /*13b10*/  FMUL.FTZ R0, R15, c[0x0][0x320] ;  /* 0x0000c8000f007a20 */ /* 0x008ff00000410000 */
        /* <DEDUP_REMOVED lines=36> */
[----:B------:R3:W1:Y:S01]  /*13d60*/  MUFU.TANH R148, R0 ;  /* 0x0000000000947308 */ /* 0x0006620000002400 */
[----:B------:R-:W-:-:S05]  /*13d70*/  @!P0 BRA `(.L_x_1397) ;  /* 0x000004f000008947 */ /* 0x000fca0003800000 */
[----:B--2-4-:R-:W-:Y:S01]  /*13d80*/  IMAD.MOV.U32 R198, RZ, RZ, c[0x0][0x2b8] ;  /* 0x0000ae00ffc67624 */ /* 0x014fe200078e00ff */
[----:B------:R-:W-:Y:S01]  /*13d90*/  ISETP.GT.AND P1, PT, R220, 0x3f, PT ;  /* 0x0000003fdc00780c */ /* 0x000fe20003f24270 */
[----:B------:R-:W-:Y:S01]  /*13da0*/  IMAD R2, R196, 0x40, R238 ;  /* 0x00000040c4027824 */ /* 0x000fe200078e02ee */
[----:B------:R-:W-:Y:S01]  /*13db0*/  SHF.L.U64.HI R14, R206, 0x1, R218 ;  /* 0x00000001ce0e7819 */ /* 0x000fe200000102da */
[----:B------:R-:W-:Y:S01]  /*13dc0*/  IMAD.MOV.U32 R195, RZ, RZ, RZ ;  /* 0x000000ffffc37224 */ /* 0x000fe200078e00ff */
[----:B------:R-:W-:Y:S01]  /*13dd0*/  ISETP.NE.AND P2, PT, R198, 0x1, PT ;  /* 0x00000001c600780c */ /* 0x000fe20003f45270 */
[----:B------:R-:W-:Y:S01]  /*13de0*/  IMAD.SHL.U32 R13, R206, 0x2, RZ ;  /* 0x00000002ce0d7824 */ /* 0x000fe200078e00ff */
[----:B------:R-:W-:Y:S01]  /*13df0*/  IADD3 R2, R2, -0x40, R220 ;  /* 0xffffffc002027810 */ /* 0x000fe20007ffe0dc */
[C---:B------:R-:W-:Y:S01]  /*13e00*/  IMAD.SHL.U32 R11, R205.reuse, 0x2, RZ ;  /* 0x00000002cd0b7824 */ /* 0x040fe200078e00ff */
[----:B------:R-:W-:Y:S01]  /*13e10*/  SHF.L.U64.HI R12, R205, 0x1, R219 ;  /* 0x00000001cd0c7819 */ /* 0x000fe200000102db */
[C---:B------:R-:W-:Y:S01]  /*13e20*/  IMAD.SHL.U32 R9, R202.reuse, 0x2, RZ ;  /* 0x00000002ca097824 */ /* 0x040fe200078e00ff */
[----:B------:R-:W-:Y:S01]  /*13e30*/  SHF.L.U64.HI R10, R202, 0x1, R203 ;  /* 0x00000001ca0a7819 */ /* 0x000fe200000102cb */
[----:B---3--:R-:W-:Y:S06]  /*13e40*/  IMAD.MOV.U32 R0, RZ, RZ, R2 ;  /* 0x000000ffff007224 */ /* 0x008fec00078e0002 */
        /* <DEDUP_REMOVED lines=24> */
.L_x_1490:
        /* <DEDUP_REMOVED lines=21> */
.L_x_1491:
        /* <DEDUP_REMOVED lines=21> */
.L_x_1397:
[----:B--2-4-:R-:W-:Y:S05]  /*14270*/  BSYNC B0 ;  /* 0x0000000000007941 */ /* 0x014fea0003800000 */
.L_x_1396:
[----:B---3--:R-:W-:Y:S01]  /*14280*/  IMAD.MOV.U32 R0, RZ, RZ, c[0x0][0x2c4] ;  /* 0x0000b100ff007624 */ /* 0x008fe200078e00ff */
[----:B------:R-:W0:Y:S01]  /*14290*/  LDGDEPBAR ;  /* 0x00000000000079af */ /* 0x000e220000000000 */
[----:B------:R-:W-:Y:S03]  /*142a0*/  IMAD.IADD R4, R248, 0x1, R239 ;  /* 0x00000001f8047824 */ /* 0x000fe600078e02ef */
[----:B------:R-:W-:Y:S11]  /*142b0*/  ISETP.NE.AND P0, PT, R0, 0x1, PT ;  /* 0x000000010000780c */ /* 0x000ff60003f05270 */
[----:B------:R-:W-:Y:S02]  /*142c0*/  @!UPT UIADD3 URZ, URZ, URZ, URZ ;  /* 0x0000003f3f3ff290 */ /* 0x000fe4000fffe03f */
[----:B------:R-:W-:Y:S05]  /*142d0*/  @P0 IMAD.HI.U32 R0, R4, c[0x0][0x2c8], RZ ;  /* 0x0000b20004000a27 */ /* 0x000fea00078e00ff */
[----:B------:R-:W-:Y:S02]  /*142e0*/  @P0 SHF.R.U32.HI R4, RZ, c[0x0][0x2cc], R0 ;  /* 0x0000b300ff040a19 */ /* 0x000fe40000011600 */
[----:B------:R-:W-:Y:S05]  /*142f0*/  MOV R0, 0x1 ;  /* 0x0000000100007802 */ /* 0x000fea0000000f00 */
[----:B------:R-:W-:Y:S05]  /*14300*/  IMAD R0, R196, -0x40, R0 ;  /* 0xffffffc0c4007824 */ /* 0x000fea00078e0200 */
[----:B------:R-:W-:Y:S04]  /*14310*/  IADD3 R0, R240, R0, -R242 ;  /* 0x00000000f0007210 */ /* 0x000fe80007ffe8f2 */
[----:B------:R-:W-:Y:S01]  /*14320*/  IADD3 R5, R0, -R241, RZ ;  /* 0x800000f100057210 */ /* 0x000fe20007ffe0ff */
[----:B------:R-:W-:-:S05]  /*14330*/  BRA.DIV ~URZ, `(.L_x_1400) ;  /* 0x0000b5527f007947 */ /* 0x000fca000b800000 */
[----:B------:R2:W3:Y:S02]  /*14340*/  SHFL.IDX PT, R0, R4, RZ, 0x1c1f ;  /* 0x001c1fff04007589 */ /* 0x0004e400000e0000 */
.L_x_1492:
[----:B---3--:R-:W-:Y:S05]  /*14350*/  IMAD.IADD R0, R5, 0x1, R0 ;  /* 0x0000000105007824 */ /* 0x008fea00078e0200 */
[C---:B------:R-:W-:Y:S02]  /*14360*/  ISETP.GT.AND P0, PT, R0.reuse, RZ, PT ;  /* 0x000000ff0000720c */ /* 0x040fe40003f04270 */
[C---:B------:R-:W-:Y:S02]  /*14370*/  ISETP.GT.AND P2, PT, R0.reuse, 0x1, PT ;  /* 0x000000010000780c */ /* 0x040fe40003f44270 */
[C---:B------:R-:W-:Y:S02]  /*14380*/  ISETP.GT.AND P3, PT, R0.reuse, 0x8, PT ;  /* 0x000000080000780c */ /* 0x040fe40003f64270 */
[----:B------:R-:W-:Y:S02]  /*14390*/  ISETP.GT.AND P4, PT, R0, 0x9, PT ;  /* 0x000000090000780c */ /* 0x000fe40003f84270 */
[----:B-1----:R-:W-:Y:S02]  /*143a0*/  FSEL R6, R168, -INF , P0 ;  /* 0xff800000a8067808 */ /* 0x002fe40000000000 */
[C---:B------:R-:W-:Y:S02]  /*143b0*/  ISETP.GT.AND P1, PT, R0.reuse, 0x10, PT ;  /* 0x000000100000780c */ /* 0x040fe40003f24270 */
[----:B------:R-:W-:Y:S02]  /*143c0*/  ISETP.GT.AND P0, PT, R0, 0x11, PT ;  /* 0x000000110000780c */ /* 0x000fe40003f04270 */
[----:B------:R-:W-:Y:S02]  /*143d0*/  FSEL R25, R167, -INF , P2 ;  /* 0xff800000a7197808 */ /* 0x000fe40001000000 */
[----:B------:R-:W-:Y:S02]  /*143e0*/  FSEL R24, R166, -INF , P3 ;  /* 0xff800000a6187808 */ /* 0x000fe40001800000 */
[C---:B------:R-:W-:Y:S02]  /*143f0*/  ISETP.GT.AND P3, PT, R0.reuse, 0x18, PT ;  /* 0x000000180000780c */ /* 0x040fe40003f64270 */
[----:B------:R-:W-:Y:S02]  /*14400*/  FSEL R23, R163, -INF , P4 ;  /* 0xff800000a3177808 */ /* 0x000fe40002000000 */
[----:B------:R-:W-:Y:S02]  /*14410*/  ISETP.GT.AND P4, PT, R0, 0x19, PT ;  /* 0x000000190000780c */ /* 0x000fe40003f84270 */
[----:B------:R-:W-:Y:S02]  /*14420*/  FSEL R22, R160, -INF , P1 ;  /* 0xff800000a0167808 */ /* 0x000fe40000800000 */
[C---:B------:R-:W-:Y:S02]  /*14430*/  ISETP.GT.AND P2, PT, R0.reuse, 0x20, PT ;  /* 0x000000200000780c */ /* 0x040fe40003f44270 */
[----:B------:R-:W-:Y:S02]  /*14440*/  FSEL R21, R159, -INF , P0 ;  /* 0xff8000009f157808 */ /* 0x000fe40000000000 */
[C---:B------:R-:W-:Y:S02]  /*14450*/  ISETP.GT.AND P1, PT, R0.reuse, 0x21, PT ;  /* 0x000000210000780c */ /* 0x040fe40003f24270 */
[----:B------:R-:W-:Y:S02]  /*14460*/  ISETP.GT.AND P0, PT, R0, 0x28, PT ;  /* 0x000000280000780c */ /* 0x000fe40003f04270 */
[----:B------:R-:W-:Y:S02]  /*14470*/  FSEL R20, R158, -INF , P3 ;  /* 0xff8000009e147808 */ /* 0x000fe40001800000 */
        /* <DEDUP_REMOVED lines=8> */
[----:B------:R-:W-:Y:S02]  /*14500*/  ISETP.GT.AND P0, PT, R0, 0x39, PT ;  /* 0x000000390000780c */ /* 0x000fe40003f04270 */
[----:B------:R-:W-:Y:S02]  /*14510*/  FSEL R15, R15, -INF , P4 ;  /* 0xff8000000f0f7808 */ /* 0x000fe40002000000 */
[----:B------:R-:W-:Y:S02]  /*14520*/  FSEL R14, R100, -INF , P3 ;  /* 0xff800000640e7808 */ /* 0x000fe40001800000 */
[----:B------:R-:W-:Y:S02]  /*14530*/  FSEL R13, R28, -INF , P2 ;  /* 0xff8000001c0d7808 */ /* 0x000fe40001000000 */
[----:B------:R-:W-:Y:S02]  /*14540*/  FSEL R12, R27, -INF , P1 ;  /* 0xff8000001b0c7808 */ /* 0x000fe40000800000 */
[----:B------:R-:W-:Y:S01]  /*14550*/  FSEL R11, R26, -INF , P0 ;  /* 0xff8000001a0b7808 */ /* 0x000fe20000000000 */
[----:B------:R-:W-:-:S05]  /*14560*/  BRA.DIV ~URZ, `(.L_x_1401) ;  /* 0x0000b3827f007947 */ /* 0x000fca000b800000 */
[----:B------:R-:W1:Y:S02]  /*14570*/  SHFL.IDX PT, R0, R4, 0x1, 0x1c1f ;  /* 0x003c1f0004007f89 */ /* 0x000e6400000e0000 */
[----:B-1----:R-:W-:Y:S05]  /*14580*/  IMAD.IADD R0, R5, 0x1, R0 ;  /* 0x0000000105007824 */ /* 0x002fea00078e0200 */
[C---:B------:R-:W-:Y:S02]  /*14590*/  ISETP.GT.AND P0, PT, R0.reuse, RZ, PT ;  /* 0x000000ff0000720c */ /* 0x040fe40003f04270 */
[C---:B------:R-:W-:Y:S02]  /*145a0*/  ISETP.GT.AND P2, PT, R0.reuse, 0x1, PT ;  /* 0x000000010000780c */ /* 0x040fe40003f44270 */
[C---:B------:R-:W-:Y:S02]  /*145b0*/  ISETP.GT.AND P3, PT, R0.reuse, 0x8, PT ;  /* 0x000000080000780c */ /* 0x040fe40003f64270 */
[----:B------:R-:W-:Y:S02]  /*145c0*/  ISETP.GT.AND P4, PT, R0, 0x9, PT ;  /* 0x000000090000780c */ /* 0x000fe40003f84270 */
[----:B------:R-:W-:Y:S02]  /*145d0*/  FSEL R5, R194, -INF , P0 ;  /* 0xff800000c2057808 */ /* 0x000fe40000000000 */
[C---:B------:R-:W-:Y:S02]  /*145e0*/  ISETP.GT.AND P1, PT, R0.reuse, 0x10, PT ;  /* 0x000000100000780c */ /* 0x040fe40003f24270 */
[----:B------:R-:W-:Y:S02]  /*145f0*/  ISETP.GT.AND P0, PT, R0, 0x11, PT ;  /* 0x000000110000780c */ /* 0x000fe40003f04270 */
[----:B------:R-:W-:Y:S02]  /*14600*/  FSEL R149, R171, -INF , P2 ;  /* 0xff800000ab957808 */ /* 0x000fe40001000000 */
[----:B------:R-:W-:Y:S02]  /*14610*/  FSEL R35, R170, -INF , P3 ;  /* 0xff800000aa237808 */ /* 0x000fe40001800000 */
[C---:B------:R-:W-:Y:S02]  /*14620*/  ISETP.GT.AND P3, PT, R0.reuse, 0x18, PT ;  /* 0x000000180000780c */ /* 0x040fe40003f64270 */
        /* <DEDUP_REMOVED lines=13> */
[C---:B------:R-:W-:Y:S02]  /*14700*/  ISETP.GT.AND P2, PT, R0.reuse, 0x31, PT ;  /* 0x000000310000780c */ /* 0x040fe40003f44270 */
[----:B------:R-:W-:Y:S02]  /*14710*/  FSEL R27, R153, -INF , P0 ;  /* 0xff800000991b7808 */ /* 0x000fe40000000000 */
[C---:B------:R-:W-:Y:S02]  /*14720*/  ISETP.GT.AND P1, PT, R0.reuse, 0x38, PT ;  /* 0x000000380000780c */ /* 0x040fe40003f24270 */
[----:B------:R-:W-:Y:S02]  /*14730*/  ISETP.GT.AND P0, PT, R0, 0x39, PT ;  /* 0x000000390000780c */ /* 0x000fe40003f04270 */
[----:B------:R-:W-:Y:S02]  /*14740*/  FMNMX.FTZ R0, R6, R101, !PT ;  /* 0x0000006506007209 */ /* 0x000fe40007810000 */
[----:B------:R-:W-:Y:S02]  /*14750*/  FSEL R26, R152, -INF , P4 ;  /* 0xff800000981a7808 */ /* 0x000fe40002000000 */
        /* <DEDUP_REMOVED lines=20> */
[----:B-1----:R-:W-:Y:S06]  /*148a0*/  FMNMX.FTZ R0, R2, R0, !PT ;  /* 0x0000000002007209 */ /* 0x002fec0007810000 */
        /* <DEDUP_REMOVED lines=21> */
.L_x_1493:
[C---:B------:R-:W-:Y:S01]  /*14a00*/  FSETP.NEU.FTZ.AND P0, PT, R100.reuse, -INF , PT ;  /* 0xff8000006400780b */ /* 0x040fe20003f1d000 */
[----:B------:R-:W-:Y:S01]  /*14a10*/  FMUL.FTZ R2, R100, c[0x0][0x2d0] ;  /* 0x0000b40064027a20 */ /* 0x000fe20000410000 */
[----:B--2---:R-:W-:Y:S01]  /*14a20*/  FMNMX.FTZ R3, R0, R4, !PT ;  /* 0x0000000400037209 */ /* 0x004fe20007810000 */
[----:B------:R-:W-:Y:S01]  /*14a30*/  WARPSYNC 0xffffffff ;  /* 0xffffffff00007948 */ /* 0x000fe20003800000 */
[----:B------:R-:W-:Y:S02]  /*14a40*/  FSEL R0, R100, RZ, P0 ;  /* 0x000000ff64007208 */ /* 0x000fe40000000000 */
[----:B------:R-:W-:Y:S02]  /*14a50*/  FSEL R2, R2, RZ, P0 ;  /* 0x000000ff02027208 */ /* 0x000fe40000000000 */
[----:B------:R-:W-:Y:S01]  /*14a60*/  FSETP.NEU.FTZ.AND P0, PT, R3, -INF , PT ;  /* 0xff8000000300780b */ /* 0x000fe20003f1d000 */
[----:B------:R-:W-:Y:S02]  /*14a70*/  FADD.FTZ R0, -R0, R101 ;  /* 0x0000006500007221 */ /* 0x000fe40000010100 */
[--C-:B------:R-:W-:Y:S02]  /*14a80*/  FFMA.FTZ R6, R6, c[0x0][0x2d0], -R2.reuse ;  /* 0x0000b40006067a23 */ /* 0x100fe40000010802 */
[----:B------:R-:W-:Y:S02]  /*14a90*/  FMUL.FTZ R0, R0, c[0x0][0x2d0] ;  /* 0x0000b40000007a20 */ /* 0x000fe40000410000 */
[--C-:B-1----:R-:W-:Y:S02]  /*14aa0*/  FFMA.FTZ R4, R25, c[0x0][0x2d0], -R2.reuse ;  /* 0x0000b40019047a23 */ /* 0x102fe40000010802 */
        /* <DEDUP_REMOVED lines=22> */
[----:B------:R-:W-:Y:S02]  /*14c10*/  FMUL.FTZ R17, R0, R125 ;  /* 0x0000007d00117220 */ /* 0x000fe40000410000 */
[----:B------:R-:W-:Y:S01]  /*14c20*/  FADD.FTZ R11, R4, R2 ;  /* 0x00000002040b7221 */ /* 0x000fe20000010000 */
[C---:B------:R-:W-:Y:S01]  /*14c30*/  FSEL R2, R3.reuse, RZ, P0 ;  /* 0x000000ff03027208 */ /* 0x040fe20000000000 */
[----:B------:R-:W-:Y:S02]  /*14c40*/  FMUL.FTZ R4, R3, c[0x0][0x2d0] ;  /* 0x0000b40003047a20 */ /* 0x000fe40000410000 */
[----:B------:R-:W-:Y:S02]  /*14c50*/  FMUL.FTZ R16, R0, R124 ;  /* 0x0000007c00107220 */ /* 0x000fe40000410000 */
[----:B------:R-:W-:Y:S01]  /*14c60*/  FADD.FTZ R2, -R2, R104 ;  /* 0x0000006802027221 */ /* 0x000fe20000010100 */
[----:B------:R-:W-:Y:S01]  /*14c70*/  FSEL R4, R4, RZ, P0 ;  /* 0x000000ff04047208 */ /* 0x000fe20000000000 */
[----:B------:R-:W-:Y:S01]  /*14c80*/  FMUL.FTZ R21, R0, R121 ;  /* 0x0000007900157220 */ /* 0x000fe20000410000 */
[----:B------:R-:W-:Y:S01]  /*14c90*/  MUFU.EX2 R124, R171 ;  /* 0x000000ab007c7308 */ /* 0x000fe20000000800 */
[----:B------:R-:W-:Y:S01]  /*14ca0*/  FMUL.FTZ R2, R2, c[0x0][0x2d0] ;  /* 0x0000b40002027a20 */ /* 0x000fe20000410000 */
[----:B------:R-:W-:Y:S01]  /*14cb0*/  ISETP.GT.AND P0, PT, R196, R216, PT ;  /* 0x000000d8c400720c */ /* 0x000fe20003f04270 */
[--C-:B------:R-:W-:Y:S02]  /*14cc0*/  FFMA.FTZ R101, R35, c[0x0][0x2d0], -R4.reuse ;  /* 0x0000b40023657a23 */ /* 0x100fe40000010804 */
[--C-:B------:R-:W-:Y:S02]  /*14cd0*/  FFMA.FTZ R104, R34, c[0x0][0x2d0], -R4.reuse ;  /* 0x0000b40022687a23 */ /* 0x100fe40000010804 */
[--C-:B------:R-:W-:Y:S02]  /*14ce0*/  FFMA.FTZ R154, R33, c[0x0][0x2d0], -R4.reuse ;  /* 0x0000b400219a7a23 */ /* 0x100fe40000010804 */
[----:B------:R-:W-:Y:S01]  /*14cf0*/  FMUL.FTZ R33, R0, R109 ;  /* 0x0000006d00217220 */ /* 0x000fe20000410000 */
[----:B------:R-:W1:Y:S01]  /*14d00*/  MUFU.EX2 R2, R2 ;  /* 0x0000000200027308 */ /* 0x000e620000000800 */
[--C-:B------:R-:W-:Y:S02]  /*14d10*/  FFMA.FTZ R153, R32, c[0x0][0x2d0], -R4.reuse ;  /* 0x0000b40020997a23 */ /* 0x100fe40000010804 */
[----:B------:R-:W-:Y:S02]  /*14d20*/  FMUL.FTZ R32, R0, R108 ;  /* 0x0000006c00207220 */ /* 0x000fe40000410000 */
        /* <DEDUP_REMOVED lines=12> */
[C---:B-1----:R-:W-:Y:S02]  /*14df0*/  FMUL.FTZ R34, R2.reuse, R110 ;  /* 0x0000006e02227220 */ /* 0x042fe40000410000 */
[C---:B------:R-:W-:Y:S02]  /*14e00*/  FMUL.FTZ R35, R2.reuse, R111 ;  /* 0x0000006f02237220 */ /* 0x040fe40000410000 */
[----:B------:R-:W1:Y:S01]  /*14e10*/  LDSM.16.MT88.4 R108, [R147] ;  /* 0x00000000936c783b */ /* 0x000e620000004200 */
[----:B------:R-:W-:Y:S01]  /*14e20*/  FMUL.FTZ R18, R2, R126 ;  /* 0x0000007e02127220 */ /* 0x000fe20000410000 */
[----:B------:R-:W3:Y:S01]  /*14e30*/  MUFU.EX2 R6, R6 ;  /* 0x0000000600067308 */ /* 0x000ee20000000800 */
[--C-:B------:R-:W-:Y:S02]  /*14e40*/  FFMA.FTZ R170, R9, c[0x0][0x2d0], -R4.reuse ;  /* 0x0000b40009aa7a23 */ /* 0x100fe40000010804 */
[----:B------:R-:W-:Y:S02]  /*14e50*/  FFMA.FTZ R198, R8, c[0x0][0x2d0], -R4 ;  /* 0x0000b40008c67a23 */ /* 0x000fe40000010804 */
[----:B------:R-:W-:Y:S02]  /*14e60*/  FADD.FTZ R4, R13, R11 ;  /* 0x0000000b0d047221 */ /* 0x000fe40000010000 */
[----:B------:R-:W-:Y:S02]  /*14e70*/  FMUL.FTZ R8, R0, R132 ;  /* 0x0000008400087220 */ /* 0x000fe40000410000 */
[----:B------:R-:W-:Y:S01]  /*14e80*/  FADD.FTZ R152, R12, R4 ;  /* 0x000000040c987221 */ /* 0x000fe20000010000 */
[----:B------:R-:W4:Y:S01]  /*14e90*/  MUFU.EX2 R126, R104 ;  /* 0x00000068007e7308 */ /* 0x000f220000000800 */
[----:B------:R-:W-:Y:S02]  /*14ea0*/  FMUL.FTZ R4, R0, R136 ;  /* 0x0000008800047220 */ /* 0x000fe40000410000 */
[----:B--2---:R-:W-:Y:S02]  /*14eb0*/  FFMA.FTZ R5, R2, R204, R7 ;  /* 0x000000cc02057223 */ /* 0x004fe40000010007 */
[----:B------:R-:W-:Y:S02]  /*14ec0*/  FMUL.FTZ R9, R0, R133 ;  /* 0x0000008500097220 */ /* 0x000fe40000410000 */
[C---:B------:R-:W-:Y:S02]  /*14ed0*/  FMUL.FTZ R10, R2.reuse, R134 ;  /* 0x00000086020a7220 */ /* 0x040fe40000410000 */
[----:B------:R-:W-:Y:S01]  /*14ee0*/  FMUL.FTZ R11, R2, R135 ;  /* 0x00000087020b7220 */ /* 0x000fe20000410000 */
[----:B------:R-:W-:Y:S01]  /*14ef0*/  MUFU.EX2 R104, R157 ;  /* 0x0000009d00687308 */ /* 0x000fe20000000800 */
[C---:B------:R-:W-:Y:S01]  /*14f00*/  FMUL.FTZ R12, R0.reuse, R128 ;  /* 0x00000080000c7220 */ /* 0x040fe20000410000 */
[----:B------:R-:W-:Y:S01]  /*14f10*/  LDSM.16.MT88.4 R132, [R147+0x1800] ;  /* 0x001800009384783b */ /* 0x000fe20000004200 */
[----:B------:R-:W-:Y:S01]  /*14f20*/  FMUL.FTZ R13, R0, R129 ;  /* 0x00000081000d7220 */ /* 0x000fe20000410000 */
[C---:B---3--:R-:W-:Y:S01]  /*14f30*/  F2FP.BF16.PACK_AB R149, R6.reuse, R7 ;  /* 0x000000070695723e */ /* 0x048fe200000010ff */
[----:B------:R-:W-:Y:S02]  /*14f40*/  FADD.FTZ R204, R6, R5 ;  /* 0x0000000506cc7221 */ /* 0x000fe40000010000 */
[----:B------:R-:W-:Y:S02]  /*14f50*/  FMUL.FTZ R5, R0, R137 ;  /* 0x0000008900057220 */ /* 0x000fe40000410000 */
[C---:B------:R-:W-:Y:S01]  /*14f60*/  FMUL.FTZ R6, R2.reuse, R138 ;  /* 0x0000008a02067220 */ /* 0x040fe20000410000 */
[----:B------:R-:W-:Y:S01]  /*14f70*/  MUFU.EX2 R157, R162 ;  /* 0x000000a2009d7308 */ /* 0x000fe20000000800 */
[C---:B------:R-:W-:Y:S02]  /*14f80*/  FMUL.FTZ R7, R2.reuse, R139 ;  /* 0x0000008b02077220 */ /* 0x040fe40000410000 */
[----:B------:R-:W-:Y:S01]  /*14f90*/  FMUL.FTZ R14, R2, R130 ;  /* 0x00000082020e7220 */ /* 0x000fe20000410000 */
[----:B----4-:R-:W-:Y:S01]  /*14fa0*/  F2FP.BF16.PACK_AB R151, R126, R125 ;  /* 0x0000007d7e97723e */ /* 0x010fe200000010ff */
[C---:B------:R-:W-:Y:S02]  /*14fb0*/  FMUL.FTZ R19, R2.reuse, R127 ;  /* 0x0000007f02137220 */ /* 0x040fe40000410000 */
[C---:B------:R-:W-:Y:S02]  /*14fc0*/  FMUL.FTZ R22, R2.reuse, R122 ;  /* 0x0000007a02167220 */ /* 0x040fe40000410000 */
[----:B------:R-:W-:Y:S01]  /*14fd0*/  FMUL.FTZ R23, R2, R123 ;  /* 0x0000007b02177220 */ /* 0x000fe20000410000 */
[----:B------:R-:W2:Y:S01]  /*14fe0*/  MUFU.EX2 R101, R160 ;  /* 0x000000a000657308 */ /* 0x000ea20000000800 */
[C---:B-1----:R-:W-:Y:S05]  /*14ff0*/  HMMA.16816.F32.BF16 R4, R148.reuse, R108, R4 ;  /* 0x0000006c9404723c */ /* 0x042fea0000041804 */
[----:B------:R-:W-:Y:S02]  /*15000*/  FMUL.FTZ R25, R0, R117 ;  /* 0x0000007500197220 */ /* 0x000fe40000410000 */
[C---:B------:R-:W-:Y:S01]  /*15010*/  FMUL.FTZ R26, R2.reuse, R118 ;  /* 0x00000076021a7220 */ /* 0x040fe20000410000 */
[C---:B------:R-:W-:Y:S01]  /*15020*/  HMMA.16816.F32.BF16 R8, R148.reuse, R110, R8 ;  /* 0x0000006e9408723c */ /* 0x040fe20000041808 */
[----:B------:R-:W1:Y:S01]  /*15030*/  LDSM.16.MT88.4 R108, [R172] ;  /* 0x00000000ac6c783b */ /* 0x000e620000004200 */
[----:B------:R-:W-:Y:S02]  /*15040*/  MUFU.EX2 R207, R154 ;  /* 0x0000009a00cf7308 */ /* 0x000fe40000000800 */
[C---:B------:R-:W-:Y:S02]  /*15050*/  FMUL.FTZ R15, R2.reuse, R131 ;  /* 0x00000083020f7220 */ /* 0x040fe40000410000 */
[----:B------:R-:W-:Y:S02]  /*15060*/  FMUL.FTZ R27, R2, R119 ;  /* 0x00000077021b7220 */ /* 0x000fe40000410000 */
[C---:B------:R-:W-:Y:S04]  /*15070*/  FMUL.FTZ R28, R0.reuse, R112 ;  /* 0x00000070001c7220 */ /* 0x040fe80000410000 */
[----:B------:R-:W-:Y:S01]  /*15080*/  FMUL.FTZ R29, R0, R113 ;  /* 0x00000071001d7220 */ /* 0x000fe20000410000 */
[----:B------:R-:W-:Y:S01]  /*15090*/  MUFU.EX2 R154, R164 ;  /* 0x000000a4009a7308 */ /* 0x000fe20000000800 */
[C---:B------:R-:W-:Y:S02]  /*150a0*/  FMUL.FTZ R30, R2.reuse, R114 ;  /* 0x00000072021e7220 */ /* 0x040fe40000410000 */
[----:B------:R-:W-:Y:S02]  /*150b0*/  FMUL.FTZ R31, R2, R115 ;  /* 0x00000073021f7220 */ /* 0x000fe40000410000 */
[----:B------:R-:W-:Y:S01]  /*150c0*/  LDSM.16.MT88.4 R112, [R147+0x800] ;  /* 0x000800009370783b */ /* 0x000fe20000004200 */
[C---:B------:R-:W-:Y:S02]  /*150d0*/  FMUL.FTZ R20, R0.reuse, R120 ;  /* 0x0000007800147220 */ /* 0x040fe40000410000 */
[C---:B------:R-:W-:Y:S02]  /*150e0*/  FMUL.FTZ R24, R0.reuse, R116 ;  /* 0x0000007400187220 */ /* 0x040fe40000410000 */
        /* <DEDUP_REMOVED lines=10> */
[C---:B------:R-:W-:Y:S01]  /*15190*/  FMUL.FTZ R44, R0.reuse, R44 ;  /* 0x0000002c002c7220 */ /* 0x040fe20000410000 */
[C---:B-1----:R-:W-:Y:S02]  /*151a0*/  HMMA.16816.F32.BF16 R12, R148.reuse, R108, R12 ;  /* 0x0000006c940c723c */ /* 0x042fe4000004180c */
[----:B------:R-:W-:Y:S01]  /*151b0*/  MUFU.EX2 R160, R153 ;  /* 0x0000009900a07308 */ /* 0x000fe20000000800 */
[----:B------:R-:W-:Y:S02]  /*151c0*/  FMUL.FTZ R45, R0, R45 ;  /* 0x0000002d002d7220 */ /* 0x000fe40000410000 */
[C---:B------:R-:W-:Y:S02]  /*151d0*/  FMUL.FTZ R46, R2.reuse, R46 ;  /* 0x0000002e022e7220 */ /* 0x040fe40000410000 */
[----:B------:R-:W-:Y:S01]  /*151e0*/  FMUL.FTZ R47, R2, R47 ;  /* 0x0000002f022f7220 */ /* 0x000fe20000410000 */
[C---:B------:R-:W-:Y:S01]  /*151f0*/  HMMA.16816.F32.BF16 R16, R148.reuse, R110, R16 ;  /* 0x0000006e9410723c */ /* 0x040fe20000041810 */
[----:B------:R-:W1:Y:S03]  /*15200*/  LDSM.16.MT88.4 R108, [R175] ;  /* 0x00000000af6c783b */ /* 0x000e660000004200 */
[C---:B------:R-:W-:Y:S01]  /*15210*/  FMUL.FTZ R48, R0.reuse, R48 ;  /* 0x0000003000307220 */ /* 0x040fe20000410000 */
[----:B------:R-:W-:Y:S01]  /*15220*/  MUFU.EX2 R158, R156 ;  /* 0x0000009c009e7308 */ /* 0x000fe20000000800 */
[----:B------:R-:W-:Y:S02]  /*15230*/  FMUL.FTZ R49, R0, R49 ;  /* 0x0000003100317220 */ /* 0x000fe40000410000 */
[C---:B------:R-:W-:Y:S04]  /*15240*/  FMUL.FTZ R50, R2.reuse, R50 ;  /* 0x0000003202327220 */ /* 0x040fe80000410000 */
        /* <DEDUP_REMOVED lines=48> */
[C---:B------:R-:W-:Y:S02]  /*15550*/  FMUL.FTZ R91, R2.reuse, R91 ;  /* 0x0000005b025b7220 */ /* 0x040fe40000410000 */
[C---:B------:R-:W-:Y:S04]  /*15560*/  FMUL.FTZ R94, R2.reuse, R94 ;  /* 0x0000005e025e7220 */ /* 0x040fe80000410000 */
[C---:B------:R-:W-:Y:S02]  /*15570*/  FMUL.FTZ R95, R2.reuse, R95 ;  /* 0x0000005f025f7220 */ /* 0x040fe40000410000 */
[C---:B------:R-:W-:Y:S02]  /*15580*/  FMUL.FTZ R98, R2.reuse, R98 ;  /* 0x0000006202627220 */ /* 0x040fe40000410000 */
[----:B------:R-:W-:Y:S02]  /*15590*/  FMUL.FTZ R99, R2, R99 ;  /* 0x0000006302637220 */ /* 0x000fe40000410000 */
[----:B------:R-:W3:Y:S01]  /*155a0*/  MUFU.EX2 R2, R159 ;  /* 0x0000009f00027308 */ /* 0x000ee20000000800 */
[C---:B------:R-:W-:Y:S02]  /*155b0*/  FMUL.FTZ R92, R0.reuse, R92 ;  /* 0x0000005c005c7220 */ /* 0x040fe40000410000 */
[C---:B------:R-:W-:Y:S02]  /*155c0*/  FMUL.FTZ R93, R0.reuse, R93 ;  /* 0x0000005d005d7220 */ /* 0x040fe40000410000 */
[C---:B------:R-:W-:Y:S02]  /*155d0*/  FMUL.FTZ R96, R0.reuse, R96 ;  /* 0x0000006000607220 */ /* 0x040fe40000410000 */
[----:B------:R-:W-:Y:S02]  /*155e0*/  FMUL.FTZ R97, R0, R97 ;  /* 0x0000006100617220 */ /* 0x000fe40000410000 */
[----:B--2---:R-:W-:Y:S01]  /*155f0*/  FADD.FTZ R0, R101, R152 ;  /* 0x0000009865007221 */ /* 0x004fe20000010000 */
[----:B------:R-:W2:Y:S10]  /*15600*/  MUFU.EX2 R159, R155 ;  /* 0x0000009b009f7308 */ /* 0x000eb40000000800 */
[----:B------:R-:W-:Y:S01]  /*15610*/  MUFU.EX2 R155, R163 ;  /* 0x000000a3009b7308 */ /* 0x000fe20000000800 */
[C---:B-1----:R-:W-:Y:S03]  /*15620*/  HMMA.16816.F32.BF16 R36, R148.reuse, R108, R36 ;  /* 0x0000006c9424723c */ /* 0x042fe60000041824 */
[----:B---3--:R-:W-:Y:S04]  /*15630*/  FADD.FTZ R0, R2, R0 ;  /* 0x0000000002007221 */ /* 0x008fe80000010000 */
[----:B------:R-:W-:Y:S01]  /*15640*/  FADD.FTZ R0, R116, R0 ;  /* 0x0000000074007221 */ /* 0x000fe20000010000 */
[C---:B------:R-:W-:Y:S01]  /*15650*/  HMMA.16816.F32.BF16 R40, R148.reuse, R110, R40 ;  /* 0x0000006e9428723c */ /* 0x040fe20000041828 */
[----:B------:R-:W1:Y:S01]  /*15660*/  LDSM.16.MT88.4 R108, [R172+0x2000] ;  /* 0x00200000ac6c783b */ /* 0x000e620000004200 */
[----:B------:R-:W3:Y:S02]  /*15670*/  MUFU.EX2 R152, R170 ;  /* 0x000000aa00987308 */ /* 0x000ee40000000800 */
[----:B------:R-:W-:Y:S04]  /*15680*/  FADD.FTZ R0, R104, R0 ;  /* 0x0000000068007221 */ /* 0x000fe80000010000 */
        /* <DEDUP_REMOVED lines=24> */
[----:B------:R-:W4:Y:S02]  /*15810*/  LDSM.16.MT88.4 R116, [R172+0x800] ;  /* 0x00080000ac74783b */ /* 0x000f240000004200 */
[----:B------:R-:W5:Y:S01]  /*15820*/  MUFU.EX2 R2, R167 ;  /* 0x000000a700027308 */ /* 0x000f620000000800 */
[----:B--2---:R-:W-:Y:S02]  /*15830*/  F2FP.BF16.PACK_AB R111, R158, R159 ;  /* 0x0000009f9e6f723e */ /* 0x004fe400000010ff */
[----:B---3--:R-:W-:Y:S05]  /*15840*/  F2FP.BF16.PACK_AB R149, R152, R153 ;  /* 0x000000999895723e */ /* 0x008fea00000010ff */
[C---:B------:R-:W-:Y:S02]  /*15850*/  HMMA.16816.F32.BF16 R4, R108.reuse, R112, R4 ;  /* 0x000000706c04723c */ /* 0x040fe40000041804 */
[----:B------:R-:W2:Y:S03]  /*15860*/  MUFU.EX2 R104, R165 ;  /* 0x000000a500687308 */ /* 0x000ea60000000800 */
[----:B-1----:R-:W-:Y:S03]  /*15870*/  FADD.FTZ R0, R101, R0 ;  /* 0x0000000065007221 */ /* 0x002fe60000010000 */
[C---:B------:R-:W-:Y:S01]  /*15880*/  HMMA.16816.F32.BF16 R8, R108.reuse, R114, R8 ;  /* 0x000000726c08723c */ /* 0x040fe20000041808 */
[----:B------:R-:W1:Y:S03]  /*15890*/  LDSM.16.MT88.4 R112, [R175+0x800] ;  /* 0x00080000af70783b */ /* 0x000e660000004200 */
[----:B-----5:R-:W-:Y:S04]  /*158a0*/  FADD.FTZ R0, R2, R0 ;  /* 0x0000000002007221 */ /* 0x020fe80000010000 */
[----:B------:R-:W-:Y:S04]  /*158b0*/  FADD.FTZ R0, R120, R0 ;  /* 0x0000000078007221 */ /* 0x000fe80000010000 */
[----:B--2---:R-:W-:Y:S01]  /*158c0*/  FADD.FTZ R0, R104, R0 ;  /* 0x0000000068007221 */ /* 0x004fe20000010000 */
[C---:B----4-:R-:W-:Y:S03]  /*158d0*/  HMMA.16816.F32.BF16 R12, R108.reuse, R116, R12 ;  /* 0x000000746c0c723c */ /* 0x050fe6000004180c */
        /* <DEDUP_REMOVED lines=46> */
[----:B------:R-:W-:Y:S01]  /*15bc0*/  FADD.FTZ R0, R2, R0 ;  /* 0x0000000002007221 */ /* 0x000fe20000010000 */
[----:B------:R-:W-:Y:S01]  /*15bd0*/  IADD3 R194, R196, -0x1, RZ ;  /* 0xffffffffc4c27810 */ /* 0x000fe20007ffe0ff */
[----:B------:R-:W-:Y:S01]  /*15be0*/  FADD.FTZ R2, R125, R204 ;  /* 0x000000cc7d027221 */ /* 0x000fe20000010000 */
[C---:B------:R-:W-:Y:S01]  /*15bf0*/  HMMA.16816.F32.BF16 R16, R108.reuse, R118, R16 ;  /* 0x000000766c10723c */ /* 0x040fe20000041810 */
[----:B------:R-:W2:Y:S03]  /*15c00*/  LDSM.16.MT88.4 R116, [R147+0x3000] ;  /* 0x003000009374783b */ /* 0x000ea60000004200 */
[----:B------:R-:W-:Y:S01]  /*15c10*/  FADD.FTZ R0, R104, R0 ;  /* 0x0000000068007221 */ /* 0x000fe20000010000 */
[C---:B-1----:R-:W-:Y:S02]  /*15c20*/  F2FP.BF16.PACK_AB R150, R101.reuse, R104 ;  /* 0x000000686596723e */ /* 0x042fe400000010ff */
[----:B------:R-:W-:Y:S01]  /*15c30*/  MOV R196, R194 ;  /* 0x000000c200c47202 */ /* 0x000fe20000000f00 */
[C---:B---3--:R-:W-:Y:S04]  /*15c40*/  HMMA.16816.F32.BF16 R20, R108.reuse, R120, R20 ;  /* 0x000000786c14723c */ /* 0x048fe80000041814 */
[----:B------:R-:W-:Y:S01]  /*15c50*/  FADD.FTZ R208, R101, R0 ;  /* 0x0000000065d07221 */ /* 0x000fe20000010000 */
[----:B------:R-:W-:Y:S01]  /*15c60*/  MOV R104, R3 ;  /* 0x0000000300687202 */ /* 0x000fe20000000f00 */
[----:B------:R-:W-:Y:S01]  /*15c70*/  FADD.FTZ R0, R126, R2 ;  /* 0x000000027e007221 */ /* 0x000fe20000010000 */
[----:B------:R-:W-:Y:S01]  /*15c80*/  MUFU.EX2 R101, R198 ;  /* 0x000000c600657308 */ /* 0x000fe20000000800 */
[C---:B------:R-:W-:Y:S01]  /*15c90*/  HMMA.16816.F32.BF16 R24, R108.reuse, R122, R24 ;  /* 0x0000007a6c18723c */ /* 0x040fe20000041818 */
[----:B------:R-:W1:Y:S03]  /*15ca0*/  LDSM.16.MT88.4 R120, [R172+0x3000] ;  /* 0x00300000ac78783b */ /* 0x000e660000004200 */
[----:B------:R-:W-:Y:S04]  /*15cb0*/  FADD.FTZ R0, R207, R0 ;  /* 0x00000000cf007221 */ /* 0x000fe80000010000 */
[C---:B-----5:R-:W-:Y:S01]  /*15cc0*/  HMMA.16816.F32.BF16 R28, R108.reuse, R112, R28 ;  /* 0x000000706c1c723c */ /* 0x060fe2000004181c */
[----:B------:R-:W-:Y:S01]  /*15cd0*/  LDSM.16.MT88.4 R124, [R172+0x1800] ;  /* 0x00180000ac7c783b */ /* 0x000fe20000004200 */
[----:B------:R-:W3:Y:S02]  /*15ce0*/  MUFU.EX2 R2, R201 ;  /* 0x000000c900027308 */ /* 0x000ee40000000800 */
        /* <DEDUP_REMOVED lines=21> */
[----:B------:R-:W-:Y:S01]  /*15e40*/  FADD.FTZ R0, R101, R0 ;  /* 0x0000000065007221 */ /* 0x000fe20000010000 */
[----:B------:R-:W-:Y:S03]  /*15e50*/  MOV R101, R100 ;  /* 0x0000006400657202 */ /* 0x000fe60000000f00 */
[----:B------:R-:W-:Y:S01]  /*15e60*/  FADD.FTZ R204, R2, R0 ;  /* 0x0000000002cc7221 */ /* 0x000fe20000010000 */
[C---:B--2---:R-:W-:Y:S08]  /*15e70*/  HMMA.16816.F32.BF16 R60, R108.reuse, R116, R60 ;  /* 0x000000746c3c723c */ /* 0x044ff0000004183c */
        /* <DEDUP_REMOVED lines=46> */
[----:B------:R-:W-:-:S07]  /*16160*/  @P0 BRA `(.L_x_1402) ;  /* 0xffffc98000000947 */ /* 0x000fce000383ffff */
.L_x_1391:
[----:B------:R-:W-:-:S13]  /*16170*/  ISETP.GE.AND P0, PT, R194, R214, PT ;  /* 0x000000d6c200720c */ /* 0x000fda0003f06270 */
[----:B------:R-:W-:Y:S05]  /*16180*/  @!P0 BRA `(.L_x_1403) ;  /* 0x0000302000008947 */ /* 0x000fea0003800000 */
[----:B------:R-:W-:Y:S02]  /*16190*/  MOV R104, R16 ;  /* 0x0000001000687202 */ /* 0x000fe40000000f00 */
[----:B------:R-:W-:Y:S02]  /*161a0*/  MOV R101, R100 ;  /* 0x0000006400657202 */ /* 0x000fe40000000f00 */
.L_x_1410:
[----:B------:R-:W-:Y:S04]  /*161b0*/  DEPBAR.LE SB0, 0x0 ;  /* 0x000080000000791a */ /* 0x000fe80000000000 */
[----:B------:R-:W-:Y:S01]  /*161c0*/  WARPSYNC 0xffffffff ;  /* 0xffffffff00007948 */ /* 0x000fe20003800000 */
[----:B------:R-:W-:Y:S01]  /*161d0*/  BAR.SYNC.DEFER_BLOCKING 0x0 ;  /* 0x0000000000007b1d */ /* 0x000fe20000010000 */
[----:B------:R-:W-:Y:S01]  /*161e0*/  SHF.R.S32.HI R0, RZ, 0x1f, R197 ;  /* 0x0000001fff007819 */ /* 0x000fe200000114c5 */
[----:B------:R-:W-:Y:S01]  /*161f0*/  IMAD.WIDE.U32 R2, R197, c[0x0][0x208], RZ ;  /* 0x00008200c5027a25 */ /* 0x000fe200078e00ff */
[----:B------:R-:W-:Y:S02]  /*16200*/  SHF.L.U64.HI R30, R206, 0x1, R218 ;  /* 0x00000001ce1e7819 */ /* 0x000fe400000102da */
[C---:B------:R-:W-:Y:S01]  /*16210*/  SHF.L.U64.HI R22, R205.reuse, 0x1, R219 ;  /* 0x00000001cd167819 */ /* 0x040fe200000102db */
[----:B------:R-:W-:Y:S01]  /*16220*/  IMAD R0, R0, c[0x0][0x208], RZ ;  /* 0x0000820000007a24 */ /* 0x000fe200078e02ff */
[----:B------:R-:W-:Y:S01]  /*16230*/  SHF.L.U32 R15, R205, 0x1, RZ ;  /* 0x00000001cd0f7819 */ /* 0x000fe200000006ff */
[----:B------:R-:W-:Y:S01]  /*16240*/  IMAD.SHL.U32 R23, R206, 0x2, RZ ;  /* 0x00000002ce177824 */ /* 0x000fe200078e00ff */
[C---:B------:R-:W-:Y:S01]  /*16250*/  SHF.L.U64.HI R13, R202.reuse, 0x1, R203 ;  /* 0x00000001ca0d7819 */ /* 0x040fe200000102cb */
[----:B------:R-:W-:Y:S02]  /*16260*/  IMAD R0, R197, c[0x0][0x20c], R0 ;  /* 0x00008300c5007a24 */ /* 0x000fe400078e0200 */
[----:B------:R-:W-:Y:S02]  /*16270*/  IMAD.SHL.U32 R12, R202, 0x2, RZ ;  /* 0x00000002ca0c7824 */ /* 0x000fe400078e00ff */
[----:B------:R-:W-:Y:S01]  /*16280*/  IMAD.IADD R3, R3, 0x1, R0 ;  /* 0x0000000103037824 */ /* 0x000fe200078e0200 */
[----:B------:R-:W-:Y:S03]  /*16290*/  SHF.R.S32.HI R0, RZ, 0x1f, R195 ;  /* 0x0000001fff007819 */ /* 0x000fe600000114c3 */
[C---:B------:R-:W-:Y:S04]  /*162a0*/  IMAD.WIDE.U32 R2, R195.reuse, c[0x0][0x218], R2 ;  /* 0x00008600c3027a25 */ /* 0x040fe800078e0002 */
        /* <DEDUP_REMOVED lines=18> */
.L_x_1494:
[----:B------:R-:W5:Y:S01]  /*163d0*/  SHFL.IDX PT, R4, R5, RZ, 0x181f ;  /* 0x00181fff05047589 */ /* 0x000f6200000e0000 */
[----:B------:R-:W-:Y:S01]  /*163e0*/  ISETP.GE.AND P0, PT, R202, c[0x0][0x1d4], PT ;  /* 0x00007500ca007a0c */ /* 0x000fe20003f06270 */
[----:B------:R-:W-:Y:S01]  /*163f0*/  BSSY B0, `(.L_x_1405) ;  /* 0x0000140000007945 */ /* 0x000fe20003800000 */
[----:B------:R-:W-:Y:S02]  /*16400*/  ISETP.GE.AND P5, PT, R205, c[0x0][0x1d4], PT ;  /* 0x00007500cd007a0c */ /* 0x000fe40003fa6270 */
[----:B------:R-:W-:Y:S02]  /*16410*/  SEL R100, RZ, 0x10, P0 ;  /* 0x00000010ff647807 */ /* 0x000fe40000000000 */
[----:B------:R-:W-:Y:S01]  /*16420*/  ISETP.GE.AND P4, PT, R206, c[0x0][0x1d4], PT ;  /* 0x00007500ce007a0c */ /* 0x000fe20003f86270 */
[----:B------:R-:W-:Y:S03]  /*16430*/  SHFL.IDX PT, R3, R7, 0x1, 0x181f ;  /* 0x00381f0007037f89 */ /* 0x000fe600000e0000 */
[----:B------:R-:W-:Y:S05]  /*16440*/  SEL R14, RZ, 0x10, P4 ;  /* 0x00000010ff0e7807 */ /* 0x000fea0002000000 */
[----:B------:R4:W3:Y:S02]  /*16450*/  SHFL.IDX PT, R2, R5, 0x1, 0x181f ;  /* 0x00381f0005027f89 */ /* 0x0008e400000e0000 */
[----:B----4-:R-:W-:Y:S02]  /*16460*/  SEL R5, RZ, 0x10, P5 ;  /* 0x00000010ff057807 */ /* 0x010fe40002800000 */
[----:B-----5:R-:W-:Y:S02]  /*16470*/  IADD3 R6, P1, R4, R12, RZ ;  /* 0x0000000c04067210 */ /* 0x020fe40007f3e0ff */
[C---:B------:R-:W-:Y:S02]  /*16480*/  ISETP.NE.U32.AND P6, PT, R5.reuse, RZ, PT ;  /* 0x000000ff0500720c */ /* 0x040fe40003fc5070 */
[----:B---3--:R-:W-:Y:S02]  /*16490*/  IADD3.X R7, R0, R13, RZ, P1, !PT ;  /* 0x0000000d00077210 */ /* 0x008fe40000ffe4ff */
[----:B------:R-:W-:Y:S03]  /*164a0*/  IADD3 R5, -R5, 0x10, RZ ;  /* 0x0000001005057810 */ /* 0x000fe60007ffe1ff */
[----:B------:R3:W-:Y:S01]  /*164b0*/  LDGSTS.E.BYPASS.LTC128B.128 [R193+0x100], [R6.64], !P0 ;  /* 0x0010000006c17fae */ /* 0x0007e2000c101d48 */
[----:B------:R-:W-:Y:S02]  /*164c0*/  LOP3.LUT R5, R5, 0xf, RZ, 0xc0, !PT ;  /* 0x0000000f05057812 */ /* 0x000fe400078ec0ff */
[----:B---3--:R-:W-:Y:S04]  /*164d0*/  IADD3 R6, -R100, 0x10, RZ ;  /* 0x0000001064067810 */ /* 0x008fe80007ffe1ff */
[----:B------:R-:W-:Y:S04]  /*164e0*/  LOP3.LUT R6, R6, 0xf, RZ, 0xc0, !PT ;  /* 0x0000000f06067812 */ /* 0x000fe800078ec0ff */
[-C--:B------:R-:W-:Y:S02]  /*164f0*/  IADD3 R20, P1, P0, R6, R2.reuse, R12 ;  /* 0x0000000206147210 */ /* 0x080fe4000783e00c */
[----:B------:R-:W-:Y:S02]  /*16500*/  IADD3 R6, -R14, 0x10, RZ ;  /* 0x000000100e067810 */ /* 0x000fe40007ffe1ff */
[----:B------:R-:W-:Y:S02]  /*16510*/  IADD3.X R21, RZ, R3, R13, P1, P0 ;  /* 0x00000003ff157210 */ /* 0x000fe40000fe040d */
[----:B------:R-:W-:Y:S02]  /*16520*/  IADD3 R28, P1, P0, R5, R2, R15 ;  /* 0x00000002051c7210 */ /* 0x000fe4000783e00f */
[----:B------:R-:W-:Y:S02]  /*16530*/  LOP3.LUT R5, R6, 0xf, RZ, 0xc0, !PT ;  /* 0x0000000f06057812 */ /* 0x000fe400078ec0ff */
[C---:B------:R-:W-:Y:S02]  /*16540*/  IADD3 R6, P2, R4.reuse, R15, RZ ;  /* 0x0000000f04067210 */ /* 0x040fe40007f5e0ff */
[----:B------:R-:W-:Y:S02]  /*16550*/  IADD3 R12, P3, R4, R23, RZ ;  /* 0x00000017040c7210 */ /* 0x000fe40007f7e0ff */
[C---:B------:R-:W-:Y:S02]  /*16560*/  IADD3.X R7, R0.reuse, R22, RZ, P2, !PT ;  /* 0x0000001600077210 */ /* 0x040fe400017fe4ff */
[----:B------:R-:W-:Y:S02]  /*16570*/  IADD3.X R13, R0, R30, RZ, P3, !PT ;  /* 0x0000001e000d7210 */ /* 0x000fe40001ffe4ff */
[-C--:B------:R-:W-:Y:S01]  /*16580*/  IADD3.X R29, RZ, R3.reuse, R22, P1, P0 ;  /* 0x00000003ff1d7210 */ /* 0x080fe20000fe0416 */
[----:B------:R3:W-:Y:S01]  /*16590*/  LDGSTS.E.BYPASS.LTC128B.128 [R193+0x2100], [R6.64], !P5 ;  /* 0x0210000006c17fae */ /* 0x0007e2000e901d48 */
[----:B------:R-:W-:Y:S04]  /*165a0*/  IADD3 R2, P1, P0, R5, R2, R23 ;  /* 0x0000000205027210 */ /* 0x000fe8000783e017 */
[----:B------:R-:W-:Y:S02]  /*165b0*/  IADD3.X R3, RZ, R3, R30, P1, P0 ;  /* 0x00000003ff037210 */ /* 0x000fe40000fe041e */
[----:B------:R-:W-:Y:S01]  /*165c0*/  ISETP.NE.U32.AND P1, PT, R100, RZ, PT ;  /* 0x000000ff6400720c */ /* 0x000fe20003f25070 */
[----:B------:R4:W-:Y:S01]  /*165d0*/  LDGSTS.E.BYPASS.LTC128B.128 [R193+0x4100], [R12.64], !P4 ;  /* 0x041000000cc17fae */ /* 0x0009e2000e101d48 */
[----:B------:R-:W-:Y:S11]  /*165e0*/  ISETP.NE.U32.AND P0, PT, R14, RZ, PT ;  /* 0x000000ff0e00720c */ /* 0x000ff60003f05070 */
[----:B------:R5:W-:Y:S01]  /*165f0*/  LDGSTS.E.BYPASS.LTC128B.128.ZFILL [R193+0x1100], [R20.64], P1 ;  /* 0x0110000014c17fae */ /* 0x000be20008941d48 */
[C---:B--23--:R-:W-:Y:S07]  /*16600*/  HMMA.16816.F32.BF16 R4, R32.reuse, R8, RZ ;  /* 0x000000082004723c */ /* 0x04cfee00000418ff */
[----:B------:R2:W-:Y:S01]  /*16610*/  LDGSTS.E.BYPASS.LTC128B.128.ZFILL [R193+0x3100], [R28.64], P6 ;  /* 0x031000001cc17fae */ /* 0x0005e2000b141d48 */
[C---:B------:R-:W-:Y:S07]  /*16620*/  HMMA.16816.F32.BF16 R8, R32.reuse, R10, RZ ;  /* 0x0000000a2008723c */ /* 0x040fee00000418ff */
[----:B------:R3:W-:Y:S01]  /*16630*/  LDGSTS.E.BYPASS.LTC128B.128.ZFILL [R193+0x5100], [R2.64], P0 ;  /* 0x0510000002c17fae */ /* 0x0007e20008141d48 */
[----:B------:R-:W-:Y:S01]  /*16640*/  ISETP.GT.AND P0, PT, R194, R214, PT ;  /* 0x000000d6c200720c */ /* 0x000fe20003f04270 */
[C---:B----4-:R-:W-:Y:S06]  /*16650*/  HMMA.16816.F32.BF16 R12, R32.reuse, R16, RZ ;  /* 0x00000010200c723c */ /* 0x050fec00000418ff */
[----:B------:R-:W0:Y:S02]  /*16660*/  LDGDEPBAR ;  /* 0x00000000000079af */ /* 0x000e240000000000 */
[C---:B------:R-:W-:Y:S08]  /*16670*/  HMMA.16816.F32.BF16 R16, R32.reuse, R18, RZ ;  /* 0x000000122010723c */ /* 0x040ff000000418ff */
[C---:B-1---5:R-:W-:Y:S08]  /*16680*/  HMMA.16816.F32.BF16 R20, R32.reuse, R24, RZ ;  /* 0x000000182014723c */ /* 0x062ff000000418ff */
        /* <DEDUP_REMOVED lines=19> */
[C---:B--2---:R-:W-:Y:S08]  /*167c0*/  HMMA.16816.F32.BF16 R12, R148.reuse, R160, R12 ;  /* 0x000000a0940c723c */ /* 0x044ff0000004180c */
[C---:B------:R-:W-:Y:S01]  /*167d0*/  HMMA.16816.F32.BF16 R16, R148.reuse, R162, R16 ;  /* 0x000000a29410723c */ /* 0x040fe20000041810 */
[----:B------:R-:W-:Y:S07]  /*167e0*/  LDSM.16.M88.4 R160, [R173+0x800] ;  /* 0x00080000ada0783b */ /* 0x000fee0000000200 */
[C---:B----4-:R-:W-:Y:S08]  /*167f0*/  HMMA.16816.F32.BF16 R20, R148.reuse, R152, R20 ;  /* 0x000000989414723c */ /* 0x050ff00000041814 */
[C---:B------:R-:W-:Y:S01]  /*16800*/  HMMA.16816.F32.BF16 R24, R148.reuse, R154, R24 ;  /* 0x0000009a9418723c */ /* 0x040fe20000041818 */
[----:B------:R-:W1:Y:S07]  /*16810*/  LDSM.16.M88.4 R152, [R179] ;  /* 0x00000000b398783b */ /* 0x000e6e0000000200 */
[C---:B------:R-:W-:Y:S08]  /*16820*/  HMMA.16816.F32.BF16 R28, R148.reuse, R164, R28 ;  /* 0x000000a4941c723c */ /* 0x040ff0000004181c */
[----:B------:R-:W-:Y:S01]  /*16830*/  HMMA.16816.F32.BF16 R32, R148, R166, R32 ;  /* 0x000000a69420723c */ /* 0x000fe20000041820 */
[----:B------:R-:W2:Y:S08]  /*16840*/  LDSM.16.M88.4 R148, [R173+0x1000] ;  /* 0x00100000ad94783b */ /* 0x000eb00000000200 */
[----:B------:R-:W4:Y:S01]  /*16850*/  LDSM.16.M88.4 R164, [R173+0x1800] ;  /* 0x00180000ada4783b */ /* 0x000f220000000200 */
        /* <DEDUP_REMOVED lines=83> */
[----:B------:R-:W4:Y:S07]  /*16d90*/  LDSM.16.M88.4 R160, [R180+0x8000] ;  /* 0x00800000b4a0783b */ /* 0x000f2e0000000200 */
[C---:B--2---:R-:W-:Y:S08]  /*16da0*/  HMMA.16816.F32.BF16 R20, R152.reuse, R148, R20 ;  /* 0x000000949814723c */ /* 0x044ff00000041814 */
[C---:B------:R-:W-:Y:S01]  /*16db0*/  HMMA.16816.F32.BF16 R24, R152.reuse, R150, R24 ;  /* 0x000000969818723c */ /* 0x040fe20000041818 */
[----:B------:R-:W2:Y:S07]  /*16dc0*/  LDSM.16.M88.4 R148, [R176+0x4800] ;  /* 0x00480000b094783b */ /* 0x000eae0000000200 */
[C---:B-1----:R-:W-:Y:S08]  /*16dd0*/  HMMA.16816.F32.BF16 R28, R152.reuse, R156, R28 ;  /* 0x0000009c981c723c */ /* 0x042ff0000004181c */
[----:B------:R-:W-:Y:S01]  /*16de0*/  HMMA.16816.F32.BF16 R32, R152, R158, R32 ;  /* 0x0000009e9820723c */ /* 0x000fe20000041820 */
[----:B------:R-:W1:Y:S07]  /*16df0*/  LDSM.16.M88.4 R152, [R176+0x5000] ;  /* 0x00500000b098783b */ /* 0x000e6e0000000200 */
[C---:B----4-:R-:W-:Y:S01]  /*16e00*/  HMMA.16816.F32.BF16 R4, R160.reuse, R164, R4 ;  /* 0x000000a4a004723c */ /* 0x050fe20000041804 */
[----:B------:R-:W4:Y:S07]  /*16e10*/  LDSM.16.M88.4 R156, [R176+0x5800] ;  /* 0x00580000b09c783b */ /* 0x000f2e0000000200 */
        /* <DEDUP_REMOVED lines=8> */
[C---:B----4-:R-:W-:Y:S08]  /*16ea0*/  HMMA.16816.F32.BF16 R28, R160.reuse, R156, R28 ;  /* 0x0000009ca01c723c */ /* 0x050ff0000004181c */
[----:B------:R-:W-:Y:S08]  /*16eb0*/  HMMA.16816.F32.BF16 R32, R160, R158, R32 ;  /* 0x0000009ea020723c */ /* 0x000ff00000041820 */
[C---:B--2---:R-:W-:Y:S08]  /*16ec0*/  HMMA.16816.F32.BF16 R4, R148.reuse, R164, R4 ;  /* 0x000000a49404723c */ /* 0x044ff00000041804 */
[C---:B------:R-:W-:Y:S08]  /*16ed0*/  HMMA.16816.F32.BF16 R8, R148.reuse, R166, R8 ;  /* 0x000000a69408723c */ /* 0x040ff00000041808 */
[C---:B-1----:R-:W-:Y:S08]  /*16ee0*/  HMMA.16816.F32.BF16 R12, R148.reuse, R152, R12 ;  /* 0x00000098940c723c */ /* 0x042ff0000004180c */
[----:B------:R-:W-:Y:S01]  /*16ef0*/  FMUL.FTZ R0, R4, c[0x0][0x320] ;  /* 0x0000c80004007a20 */ /* 0x000fe20000410000 */
[C---:B------:R-:W-:Y:S03]  /*16f00*/  HMMA.16816.F32.BF16 R16, R148.reuse, R154, R16 ;  /* 0x0000009a9410723c */ /* 0x040fe60000041810 */
[----:B------:R1:W2:Y:S04]  /*16f10*/  MUFU.TANH R165, R0 ;  /* 0x0000000000a57308 */ /* 0x0002a80000002400 */
[----:B------:R-:W-:Y:S02]  /*16f20*/  FMUL.FTZ R10, R10, c[0x0][0x320] ;  /* 0x0000c8000a0a7a20 */ /* 0x000fe40000410000 */
[----:B---3--:R-:W-:Y:S04]  /*16f30*/  FMUL.FTZ R3, R11, c[0x0][0x320] ;  /* 0x0000c8000b037a20 */ /* 0x008fe80000410000 */
[----:B------:R-:W3:Y:S02]  /*16f40*/  MUFU.TANH R169, R10 ;  /* 0x0000000a00a97308 */ /* 0x000ee40000002400 */
        /* <DEDUP_REMOVED lines=68> */
[----:B--234-:R-:W-:Y:S01]  /*17390*/  IMAD.MOV.U32 R196, RZ, RZ, c[0x0][0x2b8] ;  /* 0x0000ae00ffc47624 */ /* 0x01cfe200078e00ff */
        /* <DEDUP_REMOVED lines=11> */
[----:B-1----:R-:W-:Y:S06]  /*17450*/  IMAD.MOV.U32 R0, RZ, RZ, R2 ;  /* 0x000000ffff007224 */ /* 0x002fec00078e0002 */
        /* <DEDUP_REMOVED lines=24> */
.L_x_1495:
        /* <DEDUP_REMOVED lines=18> */
.L_x_1496:
        /* <DEDUP_REMOVED lines=15> */
.L_x_1406:
[----:B--234-:R-:W-:Y:S05]  /*177f0*/  BSYNC B0 ;  /* 0x0000000000007941 */ /* 0x01cfea0003800000 */
.L_x_1405:
        /* <DEDUP_REMOVED lines=41> */
.L_x_1497:
        /* <DEDUP_REMOVED lines=370> */
.L_x_1403:
[----:B------:R-:W-:Y:S05]  /*191b0*/  BRA.DIV ~URZ, `(.L_x_1411) ;  /* 0x000070827f007947 */ /* 0x000fea000b800000 */
[----:B------:R1:W2:Y:S02]  /*191c0*/  SHFL.BFLY PT, R0, R208, 0x2, 0x1f ;  /* 0x0c401f00d0007f89 */ /* 0x0002a400000e0000 */
.L_x_1498:
[----:B--2---:R-:W-:Y:S01]  /*191d0*/  FADD.FTZ R5, R0, R208 ;  /* 0x000000d000057221 */ /* 0x004fe20000010000 */
[----:B------:R-:W-:Y:S05]  /*191e0*/  BRA.DIV ~URZ, `(.L_x_1412) ;  /* 0x000070a27f007947 */ /* 0x000fea000b800000 */
[----:B------:R-:W2:Y:S02]  /*191f0*/  SHFL.BFLY PT, R0, R204, 0x2, 0x1f ;  /* 0x0c401f00cc007f89 */ /* 0x000ea400000e0000 */
[----:B--2---:R-:W-:-:S02]  /*19200*/  FADD.FTZ R4, R0, R204 ;  /* 0x000000cc00047221 */ /* 0x004fc40000010000 */
[----:B------:R-:W2:Y:S04]  /*19210*/  SHFL.BFLY PT, R0, R5, 0x1, 0x1f ;  /* 0x0c201f0005007f89 */ /* 0x000ea800000e0000 */
[----:B------:R3:W4:Y:S01]  /*19220*/  SHFL.BFLY PT, R3, R4, 0x1, 0x1f ;  /* 0x0c201f0004037f89 */ /* 0x00072200000e0000 */
[----:B--2---:R-:W-:-:S05]  /*19230*/  FADD.FTZ R5, R5, R0 ;  /* 0x0000000005057221 */ /* 0x004fca0000010000 */
.L_x_1499:
[----:B------:R-:W-:Y:S01]  /*19240*/  FSETP.NE.FTZ.AND P1, PT, R5, RZ, PT ;  /* 0x000000ff0500720b */ /* 0x000fe20003f35000 */
[----:B----4-:R-:W-:Y:S01]  /*19250*/  FADD.FTZ R3, R3, R4 ;  /* 0x0000000403037221 */ /* 0x010fe20000010000 */
[----:B------:R-:W-:Y:S02]  /*19260*/  MOV R2, RZ ;  /* 0x000000ff00027202 */ /* 0x000fe40000000f00 */
[----:B------:R-:W-:Y:S02]  /*19270*/  MOV R15, 0xff800000 ;  /* 0xff800000000f7802 */ /* 0x000fe40000000f00 */
[----:B------:R-:W-:-:S02]  /*19280*/  FSETP.NE.FTZ.AND P0, PT, R3, RZ, PT ;  /* 0x000000ff0300720b */ /* 0x000fc40003f15000 */
[----:B------:R-:W-:-:S05]  /*19290*/  MOV R18, 0xff800000 ;  /* 0xff80000000127802 */ /* 0x000fca0000000f00 */
[----:B------:R-:W2:Y:S08]  /*192a0*/  @P1 MUFU.LG2 R0, R5 ;  /* 0x0000000500001308 */ /* 0x000eb00000000c00 */
[----:B------:R4:W5:Y:S01]  /*192b0*/  @P1 MUFU.RCP R2, R5 ;  /* 0x0000000500021308 */ /* 0x0009620000001000 */
[----:B--23--:R-:W-:Y:S01]  /*192c0*/  @P1 FMUL.FTZ R4, R0, 0.69314718246459960938 ;  /* 0x3f31721800041820 */ /* 0x00cfe20000410000 */
[----:B----4-:R-:W-:Y:S01]  /*192d0*/  @P1 MOV R5, 0x3f317218 ;  /* 0x3f31721800051802 */ /* 0x010fe20000000f00 */
[----:B-----5:R-:W-:-:S02]  /*192e0*/  FMUL.FTZ R34, R2, R116 ;  /* 0x0000007402227220 */ /* 0x020fc40000410000 */
[C---:B------:R-:W-:Y:S02]  /*192f0*/  FMUL.FTZ R35, R2.reuse, R117 ;  /* 0x0000007502237220 */ /* 0x040fe40000410000 */
[----:B------:R-:W-:Y:S01]  /*19300*/  @P1 FMUL.FTZ R0, R5, c[0x0][0x2d0] ;  /* 0x0000b40005001a20 */ /* 0x000fe20000410000 */
[----:B------:R-:W-:Y:S01]  /*19310*/  @P0 MOV R5, 0x3f317218 ;  /* 0x3f31721800050802 */ /* 0x000fe20000000f00 */
[----:B------:R-:W-:Y:S02]  /*19320*/  FMUL.FTZ R101, R2, R113 ;  /* 0x0000007102657220 */ /* 0x000fe40000410000 */
[----:B------:R-:W-:Y:S01]  /*19330*/  @P1 FFMA.FTZ R15, R0, R100, R4 ;  /* 0x00000064000f1223 */ /* 0x000fe20000010004 */
[----:B------:R-:W-:Y:S01]  /*19340*/  MOV R0, RZ ;  /* 0x000000ff00007202 */ /* 0x000fe20000000f00 */
[----:B------:R-:W-:Y:S01]  /*19350*/  @P0 MUFU.LG2 R4, R3 ;  /* 0x0000000300040308 */ /* 0x000fe20000000c00 */
[C---:B------:R-:W-:Y:S02]  /*19360*/  FMUL.FTZ R100, R2.reuse, R112 ;  /* 0x0000007002647220 */ /* 0x040fe40000410000 */
[----:B------:R-:W-:-:S02]  /*19370*/  FMUL.FTZ R116, R2, R88 ;  /* 0x0000005802747220 */ /* 0x000fc40000410000 */
[C---:B------:R-:W-:Y:S02]  /*19380*/  FMUL.FTZ R117, R2.reuse, R89 ;  /* 0x0000005902757220 */ /* 0x040fe40000410000 */
[C---:B------:R-:W-:Y:S01]  /*19390*/  FMUL.FTZ R112, R2.reuse, R68 ;  /* 0x0000004402707220 */ /* 0x040fe20000410000 */
[----:B------:R-:W2:Y:S01]  /*193a0*/  @P0 MUFU.RCP R0, R3 ;  /* 0x0000000300000308 */ /* 0x000ea20000001000 */
[C---:B------:R-:W-:Y:S02]  /*193b0*/  FMUL.FTZ R113, R2.reuse, R69 ;  /* 0x0000004502717220 */ /* 0x040fe40000410000 */
[C---:B------:R-:W-:Y:S02]  /*193c0*/  FMUL.FTZ R24, R2.reuse, R132 ;  /* 0x0000008402187220 */ /* 0x040fe40000410000 */
[C---:B------:R-:W-:Y:S02]  /*193d0*/  FMUL.FTZ R25, R2.reuse, R133 ;  /* 0x0000008502197220 */ /* 0x040fe40000410000 */
[----:B------:R-:W-:-:S02]  /*193e0*/  FMUL.FTZ R68, R2, R72 ;  /* 0x0000004802447220 */ /* 0x000fc40000410000 */
[C---:B------:R-:W-:Y:S02]  /*193f0*/  FMUL.FTZ R69, R2.reuse, R73 ;  /* 0x0000004902457220 */ /* 0x040fe40000410000 */
[C---:B------:R-:W-:Y:S02]  /*19400*/  FMUL.FTZ R20, R2.reuse, R96 ;  /* 0x0000006002147220 */ /* 0x040fe40000410000 */
[C---:B------:R-:W-:Y:S02]  /*19410*/  FMUL.FTZ R21, R2.reuse, R97 ;  /* 0x0000006102157220 */ /* 0x040fe40000410000 */
[----:B------:R-:W-:Y:S02]  /*19420*/  FMUL.FTZ R32, R2, R120 ;  /* 0x0000007802207220 */ /* 0x000fe40000410000 */
[C---:B--2---:R-:W-:Y:S02]  /*19430*/  FMUL.FTZ R88, R0.reuse, R122 ;  /* 0x0000007a00587220 */ /* 0x044fe40000410000 */
[----:B------:R-:W-:-:S02]  /*19440*/  FMUL.FTZ R89, R0, R123 ;  /* 0x0000007b00597220 */ /* 0x000fc40000410000 */
[----:B------:R-:W-:Y:S02]  /*19450*/  @P0 FMUL.FTZ R3, R4, 0.69314718246459960938 ;  /* 0x3f31721804030820 */ /* 0x000fe40000410000 */
[C---:B------:R-:W-:Y:S02]  /*19460*/  FMUL.FTZ R122, R0.reuse, R38 ;  /* 0x00000026007a7220 */ /* 0x040fe40000410000 */
[----:B------:R-:W-:Y:S02]  /*19470*/  FMUL.FTZ R123, R0, R39 ;  /* 0x00000027007b7220 */ /* 0x000fe40000410000 */
[----:B------:R-:W-:Y:S02]  /*19480*/  @P0 FMUL.FTZ R4, R5, c[0x0][0x2d0] ;  /* 0x0000b40005040a20 */ /* 0x000fe40000410000 */
[C---:B------:R-:W-:Y:S02]  /*19490*/  FMUL.FTZ R33, R2.reuse, R121 ;  /* 0x0000007902217220 */ /* 0x040fe40000410000 */
[----:B------:R-:W-:-:S02]  /*194a0*/  FMUL.FTZ R72, R2, R76 ;  /* 0x0000004c02487220 */ /* 0x000fc40000410000 */
[----:B------:R-:W-:Y:S02]  /*194b0*/  FMUL.FTZ R73, R2, R77 ;  /* 0x0000004d02497220 */ /* 0x000fe40000410000 */
[C---:B------:R-:W-:Y:S02]  /*194c0*/  FMUL.FTZ R96, R0.reuse, R110 ;  /* 0x0000006e00607220 */ /* 0x040fe40000410000 */
[C---:B------:R-:W-:Y:S02]  /*194d0*/  FMUL.FTZ R97, R0.reuse, R111 ;  /* 0x0000006f00617220 */ /* 0x040fe40000410000 */
[C---:B------:R-:W-:Y:S02]  /*194e0*/  FMUL.FTZ R38, R0.reuse, R46 ;  /* 0x0000002e00267220 */ /* 0x040fe40000410000 */
[C---:B------:R-:W-:Y:S02]  /*194f0*/  FMUL.FTZ R39, R0.reuse, R47 ;  /* 0x0000002f00277220 */ /* 0x040fe40000410000 */
[----:B------:R-:W-:-:S02]  /*19500*/  FMUL.FTZ R132, R0, R62 ;  /* 0x0000003e00847220 */ /* 0x000fc40000410000 */
[----:B------:R-:W-:Y:S02]  /*19510*/  FMUL.FTZ R133, R0, R63 ;  /* 0x0000003f00857220 */ /* 0x000fe40000410000 */
[C---:B------:R-:W-:Y:S02]  /*19520*/  FMUL.FTZ R30, R2.reuse, R124 ;  /* 0x0000007c021e7220 */ /* 0x040fe40000410000 */
[C---:B------:R-:W-:Y:S02]  /*19530*/  FMUL.FTZ R31, R2.reuse, R125 ;  /* 0x0000007d021f7220 */ /* 0x040fe40000410000 */
[C---:B------:R-:W-:Y:S02]  /*19540*/  FMUL.FTZ R76, R2.reuse, R80 ;  /* 0x00000050024c7220 */ /* 0x040fe40000410000 */
[----:B------:R-:W-:Y:S02]  /*19550*/  FMUL.FTZ R77, R2, R81 ;  /* 0x00000051024d7220 */ /* 0x000fe40000410000 */
        /* <DEDUP_REMOVED lines=41> */
[----:B------:R-:W-:Y:S01]  /*197f0*/  FMUL.FTZ R51, R0, R99 ;  /* 0x0000006300337220 */ /* 0x000fe20000410000 */
[----:B------:R-:W-:Y:S01]  /*19800*/  MOV R0, 0x1 ;  /* 0x0000000100007802 */ /* 0x000fe20000000f00 */
[----:B------:R-:W-:-:S02]  /*19810*/  @P0 FFMA.FTZ R18, R4, R16, R3 ;  /* 0x0000001004120223 */ /* 0x000fc40000010003 */
        /* <DEDUP_REMOVED lines=22> */
.L_x_1328:
        /* <DEDUP_REMOVED lines=17> */
.L_x_1414:
[----:B------:R-:W-:Y:S05]  /*19a90*/  BSYNC B0 ;  /* 0x0000000000007941 */ /* 0x000fea0003800000 */
.L_x_1413:
        /* <DEDUP_REMOVED lines=8> */
[----:B------:R-:W3:Y:S04]  /*19b20*/  LDL R7, [R1+0xc] ;  /* 0x00000c0001077983 */ /* 0x000ee80000100800 */
[----:B------:R-:W3:Y:S04]  /*19b30*/  LDL R6, [R1+0x20] ;  /* 0x0000200001067983 */ /* 0x000ee80000100800 */
[----:B------:R-:W3:Y:S04]  /*19b40*/  LDL R5, [R1+0x18] ;  /* 0x0000180001057983 */ /* 0x000ee80000100800 */
[----:B------:R-:W3:Y:S04]  /*19b50*/  LDL R4, [R1+0x1c] ;  /* 0x00001c0001047983 */ /* 0x000ee80000100800 */
[----:B------:R-:W3:Y:S01]  /*19b60*/  LDL R3, [R1+0x14] ;  /* 0x0000140001037983 */ /* 0x000ee20000100800 */
[----:B------:R-:W-:Y:S01]  /*19b70*/  WARPSYNC 0xffffffff ;  /* 0xffffffff00007948 */ /* 0x000fe20003800000 */
[----:B------:R-:W-:Y:S01]  /*19b80*/  F2FP.BF16.PACK_AB R2, R23, R22 ;  /* 0x000000161702723e */ /* 0x000fe200000010ff */
[----:B------:R-:W-:Y:S01]  /*19b90*/  IMAD.MOV.U32 R14, RZ, RZ, c[0x0][0x388] ;  /* 0x0000e200ff0e7624 */ /* 0x000fe200078e00ff */
[----:B------:R-:W-:Y:S01]  /*19ba0*/  BAR.SYNC.DEFER_BLOCKING 0x1, 0x100 ;  /* 0x0044000000007b1d */ /* 0x000fe20000010000 */
[----:B------:R-:W-:-:S02]  /*19bb0*/  F2FP.BF16.PACK_AB R0, R93, R92 ;  /* 0x0000005c5d00723e */ /* 0x000fc400000010ff */
[----:B------:R-:W-:-:S04]  /*19bc0*/  ISETP.NE.U32.AND P0, PT, RZ, c[0x0][0x508], PT ;  /* 0x00014200ff007a0c */ /* 0x000fc80003f05070 */
[----:B------:R-:W-:Y:S02]  /*19bd0*/  ISETP.NE.AND.EX P1, PT, RZ, c[0x0][0x50c], PT, P0 ;  /* 0x00014300ff007a0c */ /* 0x000fe40003f25300 */
[----:B------:R-:W-:-:S04]  /*19be0*/  ISETP.NE.U32.AND P2, PT, RZ, c[0x0][0x500], PT ;  /* 0x00014000ff007a0c */ /* 0x000fc80003f45070 */
[----:B------:R-:W-:Y:S01]  /*19bf0*/  ISETP.NE.AND.EX P2, PT, RZ, c[0x0][0x504], PT, P2 ;  /* 0x00014100ff007a0c */ /* 0x000fe20003f45320 */
[----:B--2---:R2:W-:Y:S04]  /*19c00*/  STS [R10], R2 ;  /* 0x000000020a007388 */ /* 0x0045e80000000800 */
[----:B------:R1:W-:Y:S01]  /*19c10*/  STS [R10+0x400], R0 ;  /* 0x000400000a007388 */ /* 0x0003e20000000800 */
[----:B--2---:R-:W-:Y:S02]  /*19c20*/  F2FP.BF16.PACK_AB R2, R25, R24 ;  /* 0x000000181902723e */ /* 0x004fe400000010ff */
[----:B-1----:R-:W-:-:S03]  /*19c30*/  F2FP.BF16.PACK_AB R0, R85, R84 ;  /* 0x000000545500723e */ /* 0x002fc600000010ff */
        /* <DEDUP_REMOVED lines=105> */
.L_x_1417:
[----:B------:R-:W2:Y:S01]  /*1a2d0*/  LDL R19, [R1] ;  /* 0x0000000001137983 */ /* 0x000ea20000100800 */
[----:B------:R-:W-:Y:S01]  /*1a2e0*/  IMAD.MOV.U32 R13, RZ, RZ, 0x368 ;  /* 0x00000368ff0d7424 */ /* 0x000fe200078e00ff */
[----:B------:R-:W-:Y:S02]  /*1a2f0*/  ISETP.GT.AND P2, PT, R0, 0x1, PT ;  /* 0x000000010000780c */ /* 0x000fe40003f44270 */
[----:B------:R-:W3:Y:S01]  /*1a300*/  LDL R29, [R1+0x58] ;  /* 0x00005800011d7983 */ /* 0x000ee20000100800 */
[----:B------:R-:W-:-:S02]  /*1a310*/  ISETP.NE.U32.AND P0, PT, RZ, c[0x0][0x500], PT ;  /* 0x00014000ff007a0c */ /* 0x000fc40003f05070 */
[----:B------:R-:W-:Y:S02]  /*1a320*/  SEL R13, R13, 0x328, P2 ;  /* 0x000003280d0d7807 */ /* 0x000fe40001000000 */
[----:B------:R-:W-:Y:S02]  /*1a330*/  ISETP.NE.AND.EX P0, PT, RZ, c[0x0][0x504], PT, P0 ;  /* 0x00014100ff007a0c */ /* 0x000fe40003f05300 */
[----:B------:R-:W4:Y:S01]  /*1a340*/  LDC.64 R6, c[0x0][R13+0x170] ;  /* 0x00005c000d067b82 */ /* 0x000f220000000a00 */
[----:B-1----:R-:W-:Y:S02]  /*1a350*/  LOP3.LUT R5, R246, 0xffff, RZ, 0xc0, !PT ;  /* 0x0000fffff6057812 */ /* 0x002fe400078ec0ff */
[----:B------:R-:W-:Y:S02]  /*1a360*/  SEL R0, R251, RZ, !P0 ;  /* 0x000000fffb007207 */ /* 0x000fe40004000000 */
[----:B------:R-:W-:-:S03]  /*1a370*/  SEL R4, R252, RZ, !P0 ;  /* 0x000000fffc047207 */ /* 0x000fc60004000000 */
[----:B------:R-:W1:Y:S08]  /*1a380*/  LDC.64 R10, c[0x0][R13+0x168] ;  /* 0x00005a000d0a7b82 */ /* 0x000e700000000a00 */
[----:B------:R-:W2:Y:S01]  /*1a390*/  LDC.64 R16, c[0x0][R13+0x178] ;  /* 0x00005e000d107b82 */ /* 0x000ea20000000a00 */
[----:B----4-:R-:W-:-:S04]  /*1a3a0*/  IMAD R3, R7, R0, RZ ;  /* 0x0000000007037224 */ /* 0x010fc800078e02ff */
[C---:B------:R-:W-:Y:S02]  /*1a3b0*/  IMAD R4, R6.reuse, R4, R3 ;  /* 0x0000000406047224 */ /* 0x040fe400078e0203 */
[----:B------:R-:W-:-:S04]  /*1a3c0*/  IMAD.WIDE.U32 R6, R6, R0, RZ ;  /* 0x0000000006067225 */ /* 0x000fc800078e00ff */
[----:B-1----:R-:W-:-:S04]  /*1a3d0*/  IMAD.WIDE.U32 R8, R10, R5, RZ ;  /* 0x000000050a087225 */ /* 0x002fc800078e00ff */
[----:B------:R-:W-:Y:S01]  /*1a3e0*/  IMAD R3, R11, R5, RZ ;  /* 0x000000050b037224 */ /* 0x000fe200078e02ff */
[----:B-----5:R-:W-:Y:S01]  /*1a3f0*/  IADD3 R12, P1, P0, R6, R8, R2 ;  /* 0x00000008060c7210 */ /* 0x020fe2000783e002 */
[----:B------:R-:W-:Y:S01]  /*1a400*/  IMAD.IADD R4, R7, 0x1, R4 ;  /* 0x0000000107047824 */ /* 0x000fe200078e0204 */
[----:B------:R-:W-:Y:S01]  /*1a410*/  SHF.R.S32.HI R8, RZ, 0x1f, R2 ;  /* 0x0000001fff087819 */ /* 0x000fe20000011402 */
[----:B------:R-:W-:Y:S02]  /*1a420*/  IMAD.IADD R9, R9, 0x1, R3 ;  /* 0x0000000109097824 */ /* 0x000fe400078e0203 */
[----:B------:R-:W-:-:S05]  /*1a430*/  IMAD.MOV.U32 R3, RZ, RZ, c[0x0][0x4e8] ;  /* 0x00013a00ff037624 */ /* 0x000fca00078e00ff */
[----:B------:R-:W-:Y:S01]  /*1a440*/  ISETP.NE.AND P3, PT, R3, 0x1, PT ;  /* 0x000000010300780c */ /* 0x000fe20003f65270 */
[----:B------:R-:W-:Y:S01]  /*1a450*/  IMAD.IADD R3, R248, 0x1, R239 ;  /* 0x00000001f8037824 */ /* 0x000fe200078e02ef */
[----:B------:R-:W-:-:S03]  /*1a460*/  IADD3.X R11, R4, R9, R8, P1, P0 ;  /* 0x00000009040b7210 */ /* 0x000fc60000fe0408 */
[----:B------:R-:W-:-:S08]  /*1a470*/  IMAD.MOV.U32 R4, RZ, RZ, R3 ;  /* 0x000000ffff047224 */ /* 0x000fd000078e0003 */
[----:B------:R-:W-:-:S05]  /*1a480*/  @P3 IMAD.HI.U32 R9, R3, c[0x0][0x4ec], RZ ;  /* 0x00013b0003093a27 */ /* 0x000fca00078e00ff */
[----:B------:R-:W-:Y:S01]  /*1a490*/  @P3 SHF.R.U32.HI R4, RZ, c[0x0][0x4f0], R9 ;  /* 0x00013c00ff043a19 */ /* 0x000fe20000011609 */
[----:B------:R-:W1:Y:S01]  /*1a4a0*/  S2R R86, SR_TID.X ;  /* 0x0000000000567919 */ /* 0x000e620000002100 */
[----:B--2---:R-:W-:-:S05]  /*1a4b0*/  SEL R6, R19, RZ, P2 ;  /* 0x000000ff13067207 */ /* 0x004fca0001000000 */
[-C--:B------:R-:W-:Y:S02]  /*1a4c0*/  IMAD R10, R17, R6.reuse, RZ ;  /* 0x00000006110a7224 */ /* 0x080fe400078e02ff */
[----:B------:R-:W-:-:S04]  /*1a4d0*/  IMAD.WIDE.U32 R6, R16, R6, RZ ;  /* 0x0000000610067225 */ /* 0x000fc800078e00ff */
[----:B------:R-:W-:Y:S01]  /*1a4e0*/  IMAD.IADD R10, R7, 0x1, R10 ;  /* 0x00000001070a7824 */ /* 0x000fe200078e020a */
        /* <DEDUP_REMOVED lines=42> */
[----:B------:R-:W-:Y:S01]  /*1a790*/  IADD3 R8, R220, R239, RZ ;  /* 0x000000efdc087210 */ /* 0x000fe20007ffe0ff */
        /* <DEDUP_REMOVED lines=18> */
[----:B--2---:R2:W1:Y:S01]  /*1a8c0*/  LDS.128 R16, [R193+0x8080] ;  /* 0x00808000c1107984 */ /* 0x0044620000000c00 */
        /* <DEDUP_REMOVED lines=10> */
[----:B------:R-:W5:Y:S01]  /*1a970*/  S2R R29, SR_TID.X ;  /* 0x00000000001d7919 */ /* 0x000f620000002100 */
[----:B------:R-:W-:Y:S01]  /*1a980*/  IADD3 R3, R3, R8, RZ ;  /* 0x0000000803037210 */ /* 0x000fe20007ffe0ff */
[----:B------:R-:W-:-:S04]  /*1a990*/  IMAD R5, R5, c[0x0][0x3d8], RZ ;  /* 0x0000f60005057a24 */ /* 0x000fc800078e02ff */
[----:B------:R-:W-:-:S04]  /*1a9a0*/  IMAD.WIDE.U32 R2, R0, c[0x0][0x3d8], R2 ;  /* 0x0000f60000027a25 */ /* 0x000fc800078e0002 */
[----:B------:R-:W-:Y:S01]  /*1a9b0*/  IMAD R0, R0, c[0x0][0x3dc], R5 ;  /* 0x0000f70000007a24 */ /* 0x000fe200078e0205 */
[----:B------:R-:W-:-:S04]  /*1a9c0*/  LEA R7, P0, R2, c[0x0][0x380], 0x1 ;  /* 0x0000e00002077a11 */ /* 0x000fc800078008ff */
[----:B------:R-:W-:-:S04]  /*1a9d0*/  IADD3 R0, R3, R0, RZ ;  /* 0x0000000003007210 */ /* 0x000fc80007ffe0ff */
[----:B------:R-:W-:Y:S02]  /*1a9e0*/  LEA.HI.X R6, R2, c[0x0][0x384], R0, 0x1, P0 ;  /* 0x0000e10002067a11 */ /* 0x000fe400000f0c00 */
[----:B-----5:R-:W-:-:S04]  /*1a9f0*/  SHF.R.S32.HI R14, RZ, 0x1f, R29 ;  /* 0x0000001fff0e7819 */ /* 0x020fc8000001141d */
[----:B------:R-:W-:-:S04]  /*1aa00*/  LEA.HI R14, R14, R29, RZ, 0x3 ;  /* 0x0000001d0e0e7211 */ /* 0x000fc800078f18ff */
[----:B------:R-:W-:-:S04]  /*1aa10*/  SHF.R.S32.HI R14, RZ, 0x3, R14 ;  /* 0x00000003ff0e7819 */ /* 0x000fc8000001140e */
[----:B------:R-:W-:Y:S01]  /*1aa20*/  IADD3 R5, R14, R239, RZ ;  /* 0x000000ef0e057210 */ /* 0x000fe20007ffe0ff */
[----:B------:R-:W-:Y:S05]  /*1aa30*/  BRA.DIV ~URZ, `(.L_x_1419) ;  /* 0x000059427f007947 */ /* 0x000fea000b800000 */
[----:B-1234-:R1:W2:Y:S02]  /*1aa40*/  SHFL.IDX PT, R8, R6, RZ, 0x181f ;  /* 0x00181fff06087589 */ /* 0x01e2a400000e0000 */
.L_x_1500:
[----:B------:R-:W-:Y:S05]  /*1aa50*/  BRA.DIV ~URZ, `(.L_x_1420) ;  /* 0x000059927f007947 */ /* 0x000fea000b800000 */
[----:B------:R3:W4:Y:S02]  /*1aa60*/  SHFL.IDX PT, R0, R7, RZ, 0x181f ;  /* 0x00181fff07007589 */ /* 0x00072400000e0000 */
.L_x_1501:
[----:B------:R-:W-:Y:S01]  /*1aa70*/  ISETP.GE.AND P0, PT, R5, R4, PT ;  /* 0x000000040500720c */ /* 0x000fe20003f06270 */
[----:B------:R-:W-:-:S12]  /*1aa80*/  BSSY B0, `(.L_x_1421) ;  /* 0x000000e000007945 */ /* 0x000fd80003800000 */
        /* <DEDUP_REMOVED lines=10> */
[----:B------:R2:W-:Y:S04]  /*1ab30*/  @!P2 ST.E.128 [R12.64], R24 ;  /* 0x000000180c00a985 */ /* 0x0005e8000c101d08 */
[----:B------:R2:W-:Y:S04]  /*1ab40*/  @!P1 ST.E.128 [R10.64], R20 ;  /* 0x000000140a009985 */ /* 0x0005e8000c101d08 */
[----:B------:R2:W-:Y:S02]  /*1ab50*/  @!P0 ST.E.128 [R2.64], R16 ;  /* 0x0000001002008985 */ /* 0x0005e4000c101d08 */
.L_x_1422:
[----:B------:R-:W-:Y:S05]  /*1ab60*/  BSYNC B0 ;  /* 0x0000000000007941 */ /* 0x000fea0003800000 */
.L_x_1421:
[----:B------:R-:W-:Y:S05]  /*1ab70*/  BRA.DIV ~URZ, `(.L_x_1423) ;  /* 0x000058d27f007947 */ /* 0x000fea000b800000 */
[----:B--2---:R2:W1:Y:S04]  /*1ab80*/  SHFL.IDX PT, R8, R6, 0x1, 0x181f ;  /* 0x00381f0006087f89 */ /* 0x00446800000e0000 */
[----:B----4-:R2:W4:Y:S02]  /*1ab90*/  SHFL.IDX PT, R0, R7, 0x1, 0x181f ;  /* 0x00381f0007007f89 */ /* 0x01052400000e0000 */
.L_x_1502:
        /* <DEDUP_REMOVED lines=13> */
[----:B------:R1:W-:Y:S04]  /*1ac70*/  @!P2 ST.E.128 [R12.64], R40 ;  /* 0x000000280c00a985 */ /* 0x0003e8000c101d08 */
[----:B------:R1:W-:Y:S04]  /*1ac80*/  @!P1 ST.E.128 [R10.64], R36 ;  /* 0x000000240a009985 */ /* 0x0003e8000c101d08 */
[----:B------:R1:W-:Y:S02]  /*1ac90*/  @!P0 ST.E.128 [R2.64], R32 ;  /* 0x0000002002008985 */ /* 0x0003e4000c101d08 */
.L_x_1425:
[----:B------:R-:W-:Y:S05]  /*1aca0*/  BSYNC B0 ;  /* 0x0000000000007941 */ /* 0x000fea0003800000 */
.L_x_1424:
[----:B------:R-:W-:Y:S05]  /*1acb0*/  BRA.DIV ~URZ, `(.L_x_1426) ;  /* 0x000058527f007947 */ /* 0x000fea000b800000 */
[----:B-1----:R1:W2:Y:S02]  /*1acc0*/  SHFL.IDX PT, R8, R6, 0x2, 0x181f ;  /* 0x00581f0006087f89 */ /* 0x0022a400000e0000 */
.L_x_1503:
[----:B------:R-:W-:Y:S05]  /*1acd0*/  BRA.DIV ~URZ, `(.L_x_1427) ;  /* 0x000058a27f007947 */ /* 0x000fea000b800000 */
[----:B----4-:R4:W1:Y:S02]  /*1ace0*/  SHFL.IDX PT, R0, R7, 0x2, 0x181f ;  /* 0x00581f0007007f89 */ /* 0x01086400000e0000 */
.L_x_1504:
        /* <DEDUP_REMOVED lines=16> */
.L_x_1429:
[----:B------:R-:W-:Y:S05]  /*1adf0*/  BSYNC B0 ;  /* 0x0000000000007941 */ /* 0x000fea0003800000 */
.L_x_1428:
[----:B------:R-:W-:Y:S05]  /*1ae00*/  BRA.DIV ~URZ, `(.L_x_1430) ;  /* 0x000057d27f007947 */ /* 0x000fea000b800000 */
[----:B-12---:R-:W1:Y:S04]  /*1ae10*/  SHFL.IDX PT, R6, R6, 0x3, 0x181f ;  /* 0x00781f0006067f89 */ /* 0x006e6800000e0000 */
[----:B------:R2:W3:Y:S02]  /*1ae20*/  SHFL.IDX PT, R0, R7, 0x3, 0x181f ;  /* 0x00781f0007007f89 */ /* 0x0004e400000e0000 */
.L_x_1505:
[----:B------:R-:W-:-:S04]  /*1ae30*/  IADD3 R2, R5, 0x60, RZ ;  /* 0x0000006005027810 */ /* 0x000fc80007ffe0ff */
[----:B------:R-:W-:-:S13]  /*1ae40*/  ISETP.GE.AND P0, PT, R2, R4, PT ;  /* 0x000000040200720c */ /* 0x000fda0003f06270 */
[----:B------:R-:W-:Y:S05]  /*1ae50*/  @P0 BRA `(.L_x_1431) ;  /* 0x0000258000000947 */ /* 0x000fea0003800000 */
[----:B------:R-:W-:Y:S02]  /*1ae60*/  ISETP.GE.AND P1, PT, R202, c[0x0][0x3c8], PT ;  /* 0x0000f200ca007a0c */ /* 0x000fe40003f26270 */
[----:B------:R-:W-:-:S11]  /*1ae70*/  ISETP.GE.AND P0, PT, R205, c[0x0][0x3c8], PT ;  /* 0x0000f200cd007a0c */ /* 0x000fd60003f06270 */
[CC--:B---3--:R-:W-:Y:S02]  /*1ae80*/  @!P1 LEA R4, P3, R202.reuse, R0.reuse, 0x1 ;  /* 0x00000000ca049211 */ /* 0x0c8fe400078608ff */
[C---:B------:R-:W-:Y:S02]  /*1ae90*/  @!P0 LEA R2, P2, R205.reuse, R0, 0x1 ;  /* 0x00000000cd028211 */ /* 0x040fe400078408ff */
[-C--:B-1----:R-:W-:Y:S02]  /*1aea0*/  @!P1 LEA.HI.X R5, R202, R6.reuse, R203, 0x1, P3 ;  /* 0x00000006ca059211 */ /* 0x082fe400018f0ccb */
[----:B------:R-:W-:-:S03]  /*1aeb0*/  @!P0 LEA.HI.X R3, R205, R6, R219, 0x1, P2 ;  /* 0x00000006cd038211 */ /* 0x000fc600010f0cdb */
[----:B------:R1:W-:Y:S04]  /*1aec0*/  @!P1 ST.E.128 [R4.64], R60 ;  /* 0x0000003c04009985 */ /* 0x0003e8000c101d08 */
[----:B------:R1:W-:Y:S01]  /*1aed0*/  @!P0 ST.E.128 [R2.64], R56 ;  /* 0x0000003802008985 */ /* 0x0003e2000c101d08 */
[----:B------:R-:W-:-:S13]  /*1aee0*/  ISETP.GE.AND P0, PT, R206, c[0x0][0x3c8], PT ;  /* 0x0000f200ce007a0c */ /* 0x000fda0003f06270 */
[----:B------:R-:W-:Y:S05]  /*1aef0*/  @P0 BRA `(.L_x_1431) ;  /* 0x000024e000000947 */ /* 0x000fea0003800000 */
[----:B-1----:R-:W-:-:S04]  /*1af00*/  LEA R2, P0, R206, R0, 0x1 ;  /* 0x00000000ce027211 */ /* 0x002fc800078008ff */
[----:B------:R-:W-:-:S05]  /*1af10*/  LEA.HI.X R3, R206, R6, R218, 0x1, P0 ;  /* 0x00000006ce037211 */ /* 0x000fca00000f0cda */
[----:B------:R1:W-:Y:S01]  /*1af20*/  ST.E.128 [R2.64], R64 ;  /* 0x0000004002007985 */ /* 0x0003e2000c101d08 */
[----:B------:R-:W-:Y:S05]  /*1af30*/  BRA `(.L_x_1431) ;  /* 0x000024a000007947 */ /* 0x000fea0003800000 */
.L_x_1418:
[----:B------:R-:W3:Y:S01]  /*1af40*/  LDL.LU R9, [R1] ;  /* 0x0000000001097983 */ /* 0x000ee20000300800 */
        /* <DEDUP_REMOVED lines=13> */
[----:B------:R-:W-:-:S05]  /*1b020*/  @P3 IMAD.HI.U32 R2, R3, c[0x0][0x4ec], RZ ;  /* 0x00013b0003023a27 */ /* 0x000fca00078e00ff */
[----:B------:R-:W-:-:S04]  /*1b030*/  @P3 SHF.R.U32.HI R0, RZ, c[0x0][0x4f0], R2 ;  /* 0x00013c00ff003a19 */ /* 0x000fc80000011602 */
[----:B------:R-:W-:-:S05]  /*1b040*/  SHF.R.S32.HI R2, RZ, 0x1f, R0 ;  /* 0x0000001fff027819 */ /* 0x000fca0000011400 */
[----:B------:R-:W-:-:S04]  /*1b050*/  IMAD R2, R2, c[0x0][0x430], RZ ;  /* 0x00010c0002027a24 */ /* 0x000fc800078e02ff */
[----:B------:R-:W-:Y:S02]  /*1b060*/  IMAD R2, R0, c[0x0][0x434], R2 ;  /* 0x00010d0000027a24 */ /* 0x000fe400078e0202 */
[----:B---3--:R-:W-:-:S04]  /*1b070*/  IMAD.WIDE.U32 R4, R9, c[0x0][0x448], R4 ;  /* 0x0001120009047a25 */ /* 0x008fc800078e0004 */
[----:B------:R-:W-:-:S04]  /*1b080*/  IMAD R5, R9, c[0x0][0x44c], R5 ;  /* 0x0001130009057a24 */ /* 0x000fc800078e0205 */
[C---:B------:R-:W-:Y:S01]  /*1b090*/  IMAD.WIDE.U32 R4, R0.reuse, c[0x0][0x430], R4 ;  /* 0x00010c0000047a25 */ /* 0x040fe200078e0004 */
        /* <DEDUP_REMOVED lines=13> */
.L_x_1506:
[----:B------:R-:W-:Y:S05]  /*1b170*/  BRA.DIV ~URZ, `(.L_x_1433) ;  /* 0x000055927f007947 */ /* 0x000fea000b800000 */
[----:B------:R4:W1:Y:S02]  /*1b180*/  SHFL.IDX PT, R0, R12, RZ, 0x1c1f ;  /* 0x001c1fff0c007589 */ /* 0x00086400000e0000 */
.L_x_1507:
        /* <DEDUP_REMOVED lines=12> */
[C---:B------:R-:W-:Y:S02]  /*1b250*/  IADD3 R14, R242.reuse, 0x20, RZ ;  /* 0x00000020f20e7810 */ /* 0x040fe40007ffe0ff */
[C---:B--2---:R-:W-:Y:S01]  /*1b260*/  IADD3 R10, R242.reuse, 0x30, RZ ;  /* 0x00000030f20a7810 */ /* 0x044fe20007ffe0ff */
[C---:B------:R-:W-:Y:S01]  /*1b270*/  @!P0 IMAD.WIDE R2, R242.reuse, 0x4, R2 ;  /* 0x00000004f2028825 */ /* 0x040fe200078e0202 */
[----:B------:R-:W-:-:S02]  /*1b280*/  IADD3 R15, R242, 0x20, RZ ;  /* 0x00000020f20f7810 */ /* 0x000fc40007ffe0ff */
[C---:B------:R-:W-:Y:S02]  /*1b290*/  IADD3 R11, R242.reuse, 0x28, RZ ;  /* 0x00000028f20b7810 */ /* 0x040fe40007ffe0ff */
[----:B------:R1:W-:Y:S01]  /*1b2a0*/  @!P0 ST.E.64 [R2.64], R22 ;  /* 0x0000001602008985 */ /* 0x0003e2000c101b08 */
[----:B------:R-:W-:Y:S02]  /*1b2b0*/  SHF.R.S32.HI R15, RZ, 0x1f, R15 ;  /* 0x0000001fff0f7819 */ /* 0x000fe4000001140f */
[----:B------:R-:W-:Y:S02]  /*1b2c0*/  SHF.R.S32.HI R11, RZ, 0x1f, R11 ;  /* 0x0000001fff0b7819 */ /* 0x000fe4000001140b */
[C---:B------:R-:W-:Y:S02]  /*1b2d0*/  IADD3 R16, R242.reuse, 0x60, RZ ;  /* 0x00000060f2107810 */ /* 0x040fe40007ffe0ff */
[C---:B------:R-:W-:Y:S02]  /*1b2e0*/  IADD3 R17, R242.reuse, 0x70, RZ ;  /* 0x00000070f2117810 */ /* 0x040fe40007ffe0ff */
[----:B------:R-:W-:-:S02]  /*1b2f0*/  IADD3 R18, R242, 0x60, RZ ;  /* 0x00000060f2127810 */ /* 0x000fc40007ffe0ff */
[----:B------:R-:W-:Y:S02]  /*1b300*/  IADD3 R19, R242, 0xa8, RZ ;  /* 0x000000a8f2137810 */ /* 0x000fe40007ffe0ff */
[----:B------:R-:W-:Y:S02]  /*1b310*/  SHF.R.S32.HI R18, RZ, 0x1f, R18 ;  /* 0x0000001fff127819 */ /* 0x000fe40000011412 */
        /* <DEDUP_REMOVED lines=8> */
[----:B------:R-:W-:-:S02]  /*1b3a0*/  ISETP.GE.AND P3, PT, R9, c[0x0][0x3c8], PT ;  /* 0x0000f20009007a0c */ /* 0x000fc40003f66270 */
        /* <DEDUP_REMOVED lines=10> */
[----:B------:R-:W-:-:S03]  /*1b450*/  @!P3 LEA R6, P0, R9, R0, 0x2 ;  /* 0x000000000906b211 */ /* 0x000fc600078010ff */
[----:B------:R1:W-:Y:S01]  /*1b460*/  @!P1 ST.E.64 [R2.64], R30 ;  /* 0x0000001e02009985 */ /* 0x0003e2000c101b08 */
[----:B------:R-:W-:Y:S02]  /*1b470*/  ISETP.GE.AND P1, PT, R10, c[0x0][0x3c8], PT ;  /* 0x0000f2000a007a0c */ /* 0x000fe40003f26270 */
[----:B------:R-:W-:Y:S02]  /*1b480*/  @!P3 LEA.HI.X R7, R9, R4, R11, 0x2, P0 ;  /* 0x000000040907b211 */ /* 0x000fe400000f140b */
[C---:B------:R-:W-:Y:S02]  /*1b490*/  IADD3 R9, R242.reuse, 0x48, RZ ;  /* 0x00000048f2097810 */ /* 0x040fe40007ffe0ff */
        /* <DEDUP_REMOVED lines=8> */
[----:B------:R-:W-:Y:S01]  /*1b520*/  SHF.R.S32.HI R15, RZ, 0x1f, R15 ;  /* 0x0000001fff0f7819 */ /* 0x000fe2000001140f */
[----:B------:R2:W-:Y:S01]  /*1b530*/  @!P3 ST.E.64 [R6.64], R34 ;  /* 0x000000220600b985 */ /* 0x0005e2000c101b08 */
[----:B------:R-:W-:-:S02]  /*1b540*/  ISETP.GE.AND P3, PT, R9, c[0x0][0x3c8], PT ;  /* 0x0000f20009007a0c */ /* 0x000fc40003f66270 */
[-C--:B-1----:R-:W-:Y:S02]  /*1b550*/  @!P1 LEA R2, P5, R10, R0.reuse, 0x2 ;  /* 0x000000000a029211 */ /* 0x082fe400078a10ff */
[----:B--2---:R-:W-:Y:S02]  /*1b560*/  @!P4 LEA R6, P0, R8, R0, 0x2 ;  /* 0x000000000806c211 */ /* 0x004fe400078010ff */
[-C--:B------:R-:W-:Y:S02]  /*1b570*/  @!P1 LEA.HI.X R3, R10, R4.reuse, R15, 0x2, P5 ;  /* 0x000000040a039211 */ /* 0x080fe400028f140f */
[----:B------:R-:W-:Y:S02]  /*1b580*/  @!P4 LEA.HI.X R7, R8, R4, R11, 0x2, P0 ;  /* 0x000000040807c211 */ /* 0x000fe400000f140b */
[C---:B------:R-:W-:Y:S01]  /*1b590*/  IADD3 R10, R242.reuse, 0x50, RZ ;  /* 0x00000050f20a7810 */ /* 0x040fe20007ffe0ff */
[----:B------:R1:W-:Y:S01]  /*1b5a0*/  @!P1 ST.E.64 [R2.64], R100 ;  /* 0x0000006402009985 */ /* 0x0003e2000c101b08 */
[----:B------:R-:W-:-:S02]  /*1b5b0*/  IADD3 R8, R242, 0x58, RZ ;  /* 0x00000058f2087810 */ /* 0x000fc40007ffe0ff */
[C---:B------:R-:W-:Y:S01]  /*1b5c0*/  IADD3 R15, R242.reuse, 0x40, RZ ;  /* 0x00000040f20f7810 */ /* 0x040fe20007ffe0ff */
[----:B------:R2:W-:Y:S01]  /*1b5d0*/  @!P4 ST.E.64 [R6.64], R108 ;  /* 0x0000006c0600c985 */ /* 0x0005e2000c101b08 */
[----:B------:R-:W-:Y:S02]  /*1b5e0*/  IADD3 R11, R242, 0x48, RZ ;  /* 0x00000048f20b7810 */ /* 0x000fe40007ffe0ff */
[----:B------:R-:W-:Y:S02]  /*1b5f0*/  ISETP.GE.AND P1, PT, R10, c[0x0][0x3c8], PT ;  /* 0x0000f2000a007a0c */ /* 0x000fe40003f26270 */
[----:B------:R-:W-:Y:S02]  /*1b600*/  ISETP.GE.AND P4, PT, R8, c[0x0][0x3c8], PT ;  /* 0x0000f20008007a0c */ /* 0x000fe40003f86270 */
[----:B------:R-:W-:Y:S02]  /*1b610*/  SHF.R.S32.HI R15, RZ, 0x1f, R15 ;  /* 0x0000001fff0f7819 */ /* 0x000fe4000001140f */
[----:B------:R-:W-:-:S02]  /*1b620*/  SHF.R.S32.HI R11, RZ, 0x1f, R11 ;  /* 0x0000001fff0b7819 */ /* 0x000fc4000001140b */
[CC--:B-1----:R-:W-:Y:S02]  /*1b630*/  @!P2 LEA R2, P5, R14.reuse, R0.reuse, 0x2 ;  /* 0x000000000e02a211 */ /* 0x0c2fe400078a10ff */
[C---:B--2---:R-:W-:Y:S02]  /*1b640*/  @!P3 LEA R6, P0, R9.reuse, R0, 0x2 ;  /* 0x000000000906b211 */ /* 0x044fe400078010ff */
[-C--:B------:R-:W-:Y:S02]  /*1b650*/  @!P2 LEA.HI.X R3, R14, R4.reuse, R15, 0x2, P5 ;  /* 0x000000040e03a211 */ /* 0x080fe400028f140f */
[----:B------:R-:W-:Y:S02]  /*1b660*/  @!P3 LEA.HI.X R7, R9, R4, R11, 0x2, P0 ;  /* 0x000000040907b211 */ /* 0x000fe400000f140b */
[C---:B------:R-:W-:Y:S01]  /*1b670*/  IADD3 R11, R242.reuse, 0x68, RZ ;  /* 0x00000068f20b7810 */ /* 0x040fe20007ffe0ff */
[----:B------:R1:W-:Y:S01]  /*1b680*/  @!P2 ST.E.64 [R2.64], R36 ;  /* 0x000000240200a985 */ /* 0x0003e2000c101b08 */
[----:B------:R-:W-:-:S02]  /*1b690*/  IADD3 R14, R242, 0x50, RZ ;  /* 0x00000050f20e7810 */ /* 0x000fc40007ffe0ff */
[----:B------:R-:W-:Y:S01]  /*1b6a0*/  IADD3 R9, R242, 0x58, RZ ;  /* 0x00000058f2097810 */ /* 0x000fe20007ffe0ff */
[----:B------:R2:W-:Y:S01]  /*1b6b0*/  @!P3 ST.E.64 [R6.64], R40 ;  /* 0x000000280600b985 */ /* 0x0005e2000c101b08 */
[----:B------:R-:W-:Y:S02]  /*1b6c0*/  ISETP.GE.AND P2, PT, R16, c[0x0][0x3c8], PT ;  /* 0x0000f20010007a0c */ /* 0x000fe40003f46270 */
[----:B------:R-:W-:Y:S02]  /*1b6d0*/  ISETP.GE.AND P3, PT, R11, c[0x0][0x3c8], PT ;  /* 0x0000f2000b007a0c */ /* 0x000fe40003f66270 */
[----:B------:R-:W-:Y:S02]  /*1b6e0*/  SHF.R.S32.HI R14, RZ, 0x1f, R14 ;  /* 0x0000001fff0e7819 */ /* 0x000fe4000001140e */
[----:B------:R-:W-:Y:S02]  /*1b6f0*/  SHF.R.S32.HI R9, RZ, 0x1f, R9 ;  /* 0x0000001fff097819 */ /* 0x000fe40000011409 */
[----:B------:R-:W-:-:S02]  /*1b700*/  IADD3 R15, R242, 0x80, RZ ;  /* 0x00000080f20f7810 */ /* 0x000fc40007ffe0ff */
[-C--:B-1----:R-:W-:Y:S02]  /*1b710*/  @!P1 LEA R2, P5, R10, R0.reuse, 0x2 ;  /* 0x000000000a029211 */ /* 0x082fe400078a10ff */
[----:B--2---:R-:W-:Y:S02]  /*1b720*/  @!P4 LEA R6, P0, R8, R0, 0x2 ;  /* 0x000000000806c211 */ /* 0x004fe400078010ff */
[-C--:B------:R-:W-:Y:S02]  /*1b730*/  @!P1 LEA.HI.X R3, R10, R4.reuse, R14, 0x2, P5 ;  /* 0x000000040a039211 */ /* 0x080fe400028f140e */
[----:B------:R-:W-:Y:S02]  /*1b740*/  @!P4 LEA.HI.X R7, R8, R4, R9, 0x2, P0 ;  /* 0x000000040807c211 */ /* 0x000fe400000f1409 */
[C---:B------:R-:W-:Y:S01]  /*1b750*/  IADD3 R10, R242.reuse, 0x78, RZ ;  /* 0x00000078f20a7810 */ /* 0x040fe20007ffe0ff */
[----:B------:R1:W-:Y:S01]  /*1b760*/  @!P1 ST.E.64 [R2.64], R44 ;  /* 0x0000002c02009985 */ /* 0x0003e2000c101b08 */
[----:B------:R-:W-:-:S02]  /*1b770*/  IADD3 R14, R242, 0x68, RZ ;  /* 0x00000068f20e7810 */ /* 0x000fc40007ffe0ff */
[----:B------:R-:W-:Y:S01]  /*1b780*/  ISETP.GE.AND P0, PT, R17, c[0x0][0x3c8], PT ;  /* 0x0000f20011007a0c */ /* 0x000fe20003f06270 */
[----:B------:R2:W-:Y:S01]  /*1b790*/  @!P4 ST.E.64 [R6.64], R48 ;  /* 0x000000300600c985 */ /* 0x0005e2000c101b08 */
[----:B------:R-:W-:Y:S02]  /*1b7a0*/  ISETP.GE.AND P4, PT, R10, c[0x0][0x3c8], PT ;  /* 0x0000f2000a007a0c */ /* 0x000fe40003f86270 */
[----:B------:R-:W-:Y:S02]  /*1b7b0*/  SHF.R.S32.HI R14, RZ, 0x1f, R14 ;  /* 0x0000001fff0e7819 */ /* 0x000fe4000001140e */
[----:B------:R-:W-:-:S04]  /*1b7c0*/  @!P3 LEA R8, P1, R11, R0, 0x2 ;  /* 0x000000000b08b211 */ /* 0x000fc800078210ff */
[----:B------:R-:W-:Y:S02]  /*1b7d0*/  @!P3 LEA.HI.X R9, R11, R4, R14, 0x2, P1 ;  /* 0x000000040b09b211 */ /* 0x000fe400008f140e */
[C---:B------:R-:W-:Y:S02]  /*1b7e0*/  IADD3 R14, R242.reuse, 0x88, RZ ;  /* 0x00000088f20e7810 */ /* 0x040fe40007ffe0ff */
[----:B------:R-:W-:Y:S02]  /*1b7f0*/  IADD3 R11, R242, 0x90, RZ ;  /* 0x00000090f20b7810 */ /* 0x000fe40007ffe0ff */
[----:B------:R-:W-:Y:S02]  /*1b800*/  ISETP.GE.AND P1, PT, R14, c[0x0][0x3c8], PT ;  /* 0x0000f2000e007a0c */ /* 0x000fe40003f26270 */
[----:B------:R-:W-:Y:S02]  /*1b810*/  ISETP.GE.AND P6, PT, R11, c[0x0][0x3c8], PT ;  /* 0x0000f2000b007a0c */ /* 0x000fe40003fc6270 */
[----:B-1----:R-:W-:-:S04]  /*1b820*/  @!P2 LEA R2, P5, R16, R0, 0x2 ;  /* 0x000000001002a211 */ /* 0x002fc800078a10ff */
[----:B------:R-:W-:Y:S02]  /*1b830*/  @!P2 LEA.HI.X R3, R16, R4, R18, 0x2, P5 ;  /* 0x000000041003a211 */ /* 0x000fe400028f1412 */
[C---:B------:R-:W-:Y:S02]  /*1b840*/  IADD3 R18, R242.reuse, 0x70, RZ ;  /* 0x00000070f2127810 */ /* 0x040fe40007ffe0ff */
[----:B------:R-:W-:Y:S01]  /*1b850*/  IADD3 R16, R242, 0x78, RZ ;  /* 0x00000078f2107810 */ /* 0x000fe20007ffe0ff */
[----:B------:R1:W-:Y:S01]  /*1b860*/  @!P2 ST.E.64 [R2.64], R52 ;  /* 0x000000340200a985 */ /* 0x0003e2000c101b08 */
[----:B------:R-:W-:Y:S02]  /*1b870*/  ISETP.GE.AND P2, PT, R15, c[0x0][0x3c8], PT ;  /* 0x0000f2000f007a0c */ /* 0x000fe40003f46270 */
[----:B--2---:R-:W-:Y:S01]  /*1b880*/  @!P0 LEA R6, P5, R17, R0, 0x2 ;  /* 0x0000000011068211 */ /* 0x004fe200078a10ff */
[----:B------:R2:W-:Y:S01]  /*1b890*/  @!P3 ST.E.64 [R8.64], R56 ;  /* 0x000000380800b985 */ /* 0x0005e2000c101b08 */
[----:B------:R-:W-:-:S02]  /*1b8a0*/  SHF.R.S32.HI R18, RZ, 0x1f, R18 ;  /* 0x0000001fff127819 */ /* 0x000fc40000011412 */
[----:B------:R-:W-:Y:S02]  /*1b8b0*/  SHF.R.S32.HI R16, RZ, 0x1f, R16 ;  /* 0x0000001fff107819 */ /* 0x000fe40000011410 */
[----:B------:R-:W-:Y:S02]  /*1b8c0*/  @!P0 LEA.HI.X R7, R17, R4, R18, 0x2, P5 ;  /* 0x0000000411078211 */ /* 0x000fe400028f1412 */
[C---:B------:R-:W-:Y:S02]  /*1b8d0*/  IADD3 R17, R242.reuse, 0x80, RZ ;  /* 0x00000080f2117810 */ /* 0x040fe40007ffe0ff */
[----:B------:R-:W-:Y:S01]  /*1b8e0*/  IADD3 R18, R242, 0xa8, RZ ;  /* 0x000000a8f2127810 */ /* 0x000fe20007ffe0ff */
[----:B------:R3:W-:Y:S01]  /*1b8f0*/  @!P0 ST.E.64 [R6.64], R60 ;  /* 0x0000003c06008985 */ /* 0x0007e2000c101b08 */
[----:B------:R-:W-:Y:S02]  /*1b900*/  SHF.R.S32.HI R17, RZ, 0x1f, R17 ;  /* 0x0000001fff117819 */ /* 0x000fe40000011411 */
[----:B-1----:R-:W-:-:S04]  /*1b910*/  @!P4 LEA R2, P3, R10, R0, 0x2 ;  /* 0x000000000a02c211 */ /* 0x002fc800078610ff */
[----:B------:R-:W-:Y:S02]  /*1b920*/  @!P4 LEA.HI.X R3, R10, R4, R16, 0x2, P3 ;  /* 0x000000040a03c211 */ /* 0x000fe400018f1410 */
[C---:B------:R-:W-:Y:S02]  /*1b930*/  IADD3 R16, R242.reuse, 0x88, RZ ;  /* 0x00000088f2107810 */ /* 0x040fe40007ffe0ff */
[----:B------:R-:W-:Y:S01]  /*1b940*/  IADD3 R10, R242, 0x98, RZ ;  /* 0x00000098f20a7810 */ /* 0x000fe20007ffe0ff */
[----:B------:R1:W-:Y:S01]  /*1b950*/  @!P4 ST.E.64 [R2.64], R64 ;  /* 0x000000400200c985 */ /* 0x0003e2000c101b08 */
[----:B------:R-:W-:Y:S02]  /*1b960*/  SHF.R.S32.HI R16, RZ, 0x1f, R16 ;  /* 0x0000001fff107819 */ /* 0x000fe40000011410 */
[----:B--2---:R-:W-:Y:S02]  /*1b970*/  @!P2 LEA R8, P0, R15, R0, 0x2 ;  /* 0x000000000f08a211 */ /* 0x004fe400078010ff */
[----:B------:R-:W-:-:S02]  /*1b980*/  ISETP.GE.AND P5, PT, R10, c[0x0][0x3c8], PT ;  /* 0x0000f2000a007a0c */ /* 0x000fc40003fa6270 */
[----:B------:R-:W-:Y:S02]  /*1b990*/  @!P2 LEA.HI.X R9, R15, R4, R17, 0x2, P0 ;  /* 0x000000040f09a211 */ /* 0x000fe400000f1411 */
[----:B------:R-:W-:Y:S02]  /*1b9a0*/  IADD3 R15, R242, 0xa0, RZ ;  /* 0x000000a0f20f7810 */ /* 0x000fe40007ffe0ff */
[----:B---3--:R-:W-:Y:S01]  /*1b9b0*/  @!P6 LEA R6, P0, R11, R0, 0x2 ;  /* 0x000000000b06e211 */ /* 0x008fe200078010ff */
[----:B------:R-:W-:Y:S01]  /*1b9c0*/  @!P2 ST.E.64 [R8.64], R112 ;  /* 0x000000700800a985 */ /* 0x000fe2000c101b08 */
[----:B------:R-:W-:Y:S02]  /*1b9d0*/  ISETP.GE.AND P4, PT, R15, c[0x0][0x3c8], PT ;  /* 0x0000f2000f007a0c */ /* 0x000fe40003f86270 */
[----:B------:R-:W-:Y:S02]  /*1b9e0*/  ISETP.GE.AND P2, PT, R18, c[0x0][0x3c8], PT ;  /* 0x0000f20012007a0c */ /* 0x000fe40003f46270 */
[----:B------:R-:W-:-:S04]  /*1b9f0*/  IADD3 R17, R242, 0xa0, RZ ;  /* 0x000000a0f2117810 */ /* 0x000fc80007ffe0ff */
[----:B------:R-:W-:Y:S02]  /*1ba00*/  SHF.R.S32.HI R17, RZ, 0x1f, R17 ;  /* 0x0000001fff117819 */ /* 0x000fe40000011411 */
        /* <DEDUP_REMOVED lines=8> */
[C---:B------:R-:W-:Y:S02]  /*1ba90*/  IADD3 R11, R242.reuse, 0x98, RZ ;  /* 0x00000098f20b7810 */ /* 0x040fe40007ffe0ff */
[----:B------:R-:W-:Y:S01]  /*1baa0*/  IADD3 R14, R242, 0xb8, RZ ;  /* 0x000000b8f20e7810 */ /* 0x000fe20007ffe0ff */
[----:B------:R2:W-:Y:S01]  /*1bab0*/  @!P6 ST.E.64 [R6.64], R72 ;  /* 0x000000480600e985 */ /* 0x0005e2000c101b08 */
[----:B------:R-:W-:Y:S02]  /*1bac0*/  SHF.R.S32.HI R11, RZ, 0x1f, R11 ;  /* 0x0000001fff0b7819 */ /* 0x000fe4000001140b */
[----:B------:R-:W-:Y:S02]  /*1bad0*/  ISETP.GE.AND P0, PT, R14, c[0x0][0x3c8], PT ;  /* 0x0000f2000e007a0c */ /* 0x000fe40003f06270 */
[----:B-1----:R-:W-:-:S04]  /*1bae0*/  @!P5 LEA R2, P3, R10, R0, 0x2 ;  /* 0x000000000a02d211 */ /* 0x002fc800078610ff */
[----:B------:R-:W-:Y:S02]  /*1baf0*/  @!P5 LEA.HI.X R3, R10, R4, R11, 0x2, P3 ;  /* 0x000000040a03d211 */ /* 0x000fe400018f140b */
[CC--:B------:R-:W-:Y:S02]  /*1bb00*/  @!P4 LEA R10, P6, R15.reuse, R0.reuse, 0x2 ;  /* 0x000000000f0ac211 */ /* 0x0c0fe400078c10ff */
[----:B------:R-:W-:Y:S01]  /*1bb10*/  @!P2 LEA R8, P3, R18, R0, 0x2 ;  /* 0x000000001208a211 */ /* 0x000fe200078610ff */
[----:B------:R1:W-:Y:S01]  /*1bb20*/  @!P5 ST.E.64 [R2.64], R76 ;  /* 0x0000004c0200d985 */ /* 0x0003e2000c101b08 */
[----:B------:R-:W-:Y:S02]  /*1bb30*/  @!P4 LEA.HI.X R11, R15, R4, R17, 0x2, P6 ;  /* 0x000000040f0bc211 */ /* 0x000fe400030f1411 */
[C---:B------:R-:W-:Y:S02]  /*1bb40*/  IADD3 R17, R242.reuse, 0xb0, RZ ;  /* 0x000000b0f2117810 */ /* 0x040fe40007ffe0ff */
[----:B------:R-:W-:Y:S01]  /*1bb50*/  IADD3 R15, R242, 0xb8, RZ ;  /* 0x000000b8f20f7810 */ /* 0x000fe20007ffe0ff */
[----:B------:R3:W-:Y:S01]  /*1bb60*/  @!P4 ST.E.64 [R10.64], R124 ;  /* 0x0000007c0a00c985 */ /* 0x0007e2000c101b08 */
[----:B--2---:R-:W-:-:S02]  /*1bb70*/  @!P1 LEA R6, P5, R16, R0, 0x2 ;  /* 0x0000000010069211 */ /* 0x004fc400078a10ff */
[----:B------:R-:W-:Y:S02]  /*1bb80*/  SHF.R.S32.HI R17, RZ, 0x1f, R17 ;  /* 0x0000001fff117819 */ /* 0x000fe40000011411 */
        /* <DEDUP_REMOVED lines=8> */
.L_x_1435:
[----:B------:R-:W-:Y:S05]  /*1bc10*/  BSYNC B0 ;  /* 0x0000000000007941 */ /* 0x000fea0003800000 */
.L_x_1434:
[----:B------:R-:W-:Y:S05]  /*1bc20*/  BRA.DIV ~URZ, `(.L_x_1436) ;  /* 0x00004b427f007947 */ /* 0x000fea000b800000 */
[----:B---3--:R3:W2:Y:S04]  /*1bc30*/  SHFL.IDX PT, R4, R5, 0x1, 0x1c1f ;  /* 0x003c1f0005047f89 */ /* 0x0086a800000e0000 */
[----:B-1----:R3:W1:Y:S02]  /*1bc40*/  SHFL.IDX PT, R0, R12, 0x1, 0x1c1f ;  /* 0x003c1f000c007f89 */ /* 0x00266400000e0000 */
.L_x_1508:
[----:B------:R-:W-:-:S13]  /*1bc50*/  ISETP.NE.AND P0, PT, R13, RZ, PT ;  /* 0x000000ff0d00720c */ /* 0x000fda0003f05270 */
[----:B------:R-:W-:Y:S05]  /*1bc60*/  @P0 BRA `(.L_x_1431) ;  /* 0x0000177000000947 */ /* 0x000fea0003800000 */
[C---:B------:R-:W-:Y:S02]  /*1bc70*/  ISETP.GE.AND P4, PT, R242.reuse, c[0x0][0x3c8], PT ;  /* 0x0000f200f2007a0c */ /* 0x040fe40003f86270 */
[C---:B------:R-:W-:Y:S02]  /*1bc80*/  IADD3 R15, R242.reuse, 0x18, RZ ;  /* 0x00000018f20f7810 */ /* 0x040fe40007ffe0ff */
[----:B------:R-:W-:Y:S02]  /*1bc90*/  IADD3 R8, R242, 0x8, RZ ;  /* 0x00000008f2087810 */ /* 0x000fe40007ffe0ff */
[----:B------:R-:W-:Y:S02]  /*1bca0*/  ISETP.GE.AND P1, PT, R15, c[0x0][0x3c8], PT ;  /* 0x0000f2000f007a0c */ /* 0x000fe40003f26270 */
[----:B------:R-:W-:Y:S02]  /*1bcb0*/  ISETP.GE.AND P3, PT, R8, c[0x0][0x3c8], PT ;  /* 0x0000f20008007a0c */ /* 0x000fe40003f66270 */
[----:B---3--:R-:W-:-:S02]  /*1bcc0*/  IADD3 R5, R242, 0x10, RZ ;  /* 0x00000010f2057810 */ /* 0x008fc40007ffe0ff */
[C---:B------:R-:W-:Y:S01]  /*1bcd0*/  IADD3 R9, R242.reuse, 0x8, RZ ;  /* 0x00000008f2097810 */ /* 0x040fe20007ffe0ff */
[----:B-1----:R-:W-:Y:S01]  /*1bce0*/  @!P4 IMAD.MOV.U32 R6, RZ, RZ, R0 ;  /* 0x000000ffff06c224 */ /* 0x002fe200078e0000 */
[----:B------:R-:W-:Y:S01]  /*1bcf0*/  ISETP.GE.AND P2, PT, R5, c[0x0][0x3c8], PT ;  /* 0x0000f20005007a0c */ /* 0x000fe20003f46270 */
[----:B--2---:R-:W-:Y:S01]  /*1bd00*/  @!P4 IMAD.MOV.U32 R7, RZ, RZ, R4 ;  /* 0x000000ffff07c224 */ /* 0x004fe200078e0004 */
        /* <DEDUP_REMOVED lines=33> */
[C---:B------:R-:W-:Y:S01]  /*1bf20*/  IADD3 R15, R242.reuse, 0x48, RZ ;  /* 0x00000048f20f7810 */ /* 0x040fe20007ffe0ff */
[----:B------:R2:W-:Y:S01]  /*1bf30*/  @!P0 ST.E.64 [R2.64], R88 ;  /* 0x0000005802008985 */ /* 0x0005e2000c101b08 */
[C---:B---3--:R-:W-:Y:S02]  /*1bf40*/  @!P5 LEA R8, P0, R11.reuse, R0, 0x2 ;  /* 0x000000000b08d211 */ /* 0x048fe400078010ff */
[----:B------:R-:W-:Y:S02]  /*1bf50*/  SHF.R.S32.HI R12, RZ, 0x1f, R12 ;  /* 0x0000001fff0c7819 */ /* 0x000fe4000001140c */
[C---:B------:R-:W-:Y:S02]  /*1bf60*/  IADD3 R10, R242.reuse, 0x40, RZ ;  /* 0x00000040f20a7810 */ /* 0x040fe40007ffe0ff */
        /* <DEDUP_REMOVED lines=28> */
[C---:B------:R-:W-:Y:S02]  /*1c130*/  IADD3 R12, R242.reuse, 0x50, RZ ;  /* 0x00000050f20c7810 */ /* 0x040fe40007ffe0ff */
        /* <DEDUP_REMOVED lines=14> */
[C---:B-1----:R-:W-:Y:S02]  /*1c220*/  @!P5 LEA R8, P0, R5.reuse, R0, 0x2 ;  /* 0x000000000508d211 */ /* 0x042fe400078010ff */
[----:B------:R-:W-:Y:S02]  /*1c230*/  SHF.R.S32.HI R13, RZ, 0x1f, R13 ;  /* 0x0000001fff0d7819 */ /* 0x000fe4000001140d */
[----:B------:R-:W-:Y:S02]  /*1c240*/  IADD3 R15, R242, 0x60, RZ ;  /* 0x00000060f20f7810 */ /* 0x000fe40007ffe0ff */
[----:B------:R-:W-:Y:S02]  /*1c250*/  ISETP.GE.AND P1, PT, R12, c[0x0][0x3c8], PT ;  /* 0x0000f2000c007a0c */ /* 0x000fe40003f26270 */
[----:B------:R-:W-:-:S02]  /*1c260*/  @!P5 LEA.HI.X R9, R5, R4, R13, 0x2, P0 ;  /* 0x000000040509d211 */ /* 0x000fc400000f140d */
[----:B------:R-:W-:Y:S02]  /*1c270*/  SHF.R.S32.HI R15, RZ, 0x1f, R15 ;  /* 0x0000001fff0f7819 */ /* 0x000fe4000001140f */
[C---:B------:R-:W-:Y:S01]  /*1c280*/  IADD3 R11, R242.reuse, 0x70, RZ ;  /* 0x00000070f20b7810 */ /* 0x040fe20007ffe0ff */
[----:B------:R1:W-:Y:S01]  /*1c290*/  @!P5 ST.E.64 [R8.64], R126 ;  /* 0x0000007e0800d985 */ /* 0x0003e2000c101b08 */
[C---:B------:R-:W-:Y:S02]  /*1c2a0*/  IADD3 R13, R242.reuse, 0x68, RZ ;  /* 0x00000068f20d7810 */ /* 0x040fe40007ffe0ff */
        /* <DEDUP_REMOVED lines=14> */
[C---:B-1----:R-:W-:Y:S02]  /*1c390*/  @!P2 LEA R8, P3, R11.reuse, R0, 0x2 ;  /* 0x000000000b08a211 */ /* 0x042fe400078610ff */
[C---:B------:R-:W-:Y:S02]  /*1c3a0*/  IADD3 R14, R242.reuse, 0x88, RZ ;  /* 0x00000088f20e7810 */ /* 0x040fe40007ffe0ff */
        /* <DEDUP_REMOVED lines=18> */
[----:B------:R-:W-:Y:S01]  /*1c4d0*/  IADD3 R11, R242, 0x90, RZ ;  /* 0x00000090f20b7810 */ /* 0x000fe20007ffe0ff */
        /* <DEDUP_REMOVED lines=9> */
[----:B--2---:R-:W-:Y:S02]  /*1c570*/  @!P4 LEA R2, P6, R10, R0, 0x2 ;  /* 0x000000000a02c211 */ /* 0x004fe400078c10ff */
        /* <DEDUP_REMOVED lines=23> */
[----:B------:R-:W-:Y:S02]  /*1c6f0*/  @!P0 LEA.HI.X R3, R5, R4, R12, 0x2, P4 ;  /* 0x0000000405038211 */ /* 0x000fe400020f140c */
[----:B------:R-:W-:Y:S01]  /*1c700*/  IADD3 R5, R242, 0xb8, RZ ;  /* 0x000000b8f2057810 */ /* 0x000fe20007ffe0ff */
[----:B------:R1:W-:Y:S04]  /*1c710*/  @!P1 ST.E.64 [R6.64], R74 ;  /* 0x0000004a06009985 */ /* 0x0003e8000c101b08 */
[----:B------:R1:W-:Y:S01]  /*1c720*/  @!P0 ST.E.64 [R2.64], R58 ;  /* 0x0000003a02008985 */ /* 0x0003e2000c101b08 */
[----:B------:R-:W-:-:S13]  /*1c730*/  ISETP.GE.AND P0, PT, R5, c[0x0][0x3c8], PT ;  /* 0x0000f20005007a0c */ /* 0x000fda0003f06270 */
[----:B------:R-:W-:Y:S05]  /*1c740*/  @P0 BRA `(.L_x_1431) ;  /* 0x00000c9000000947 */ /* 0x000fea0003800000 */
[----:B------:R-:W-:Y:S02]  /*1c750*/  IADD3 R12, R242, 0xb8, RZ ;  /* 0x000000b8f20c7810 */ /* 0x000fe40007ffe0ff */
[----:B-1----:R-:W-:Y:S02]  /*1c760*/  LEA R2, P0, R5, R0, 0x2 ;  /* 0x0000000005027211 */ /* 0x002fe400078010ff */
[----:B------:R-:W-:-:S04]  /*1c770*/  SHF.R.S32.HI R12, RZ, 0x1f, R12 ;  /* 0x0000001fff0c7819 */ /* 0x000fc8000001140c */
[----:B------:R-:W-:-:S05]  /*1c780*/  LEA.HI.X R3, R5, R4, R12, 0x2, P0 ;  /* 0x0000000405037211 */ /* 0x000fca00000f140c */
[----:B------:R1:W-:Y:S01]  /*1c790*/  ST.E.64 [R2.64], R50 ;  /* 0x0000003202007985 */ /* 0x0003e2000c101b08 */
[----:B------:R-:W-:Y:S05]  /*1c7a0*/  BRA `(.L_x_1431) ;  /* 0x00000c3000007947 */ /* 0x000fea0003800000 */
.L_x_1416:
        /* <DEDUP_REMOVED lines=16> */
[----:B-----5:R3:W4:Y:S04]  /*1c8b0*/  LDG.E R15, [R2.64] ;  /* 0x00000008020f7981 */ /* 0x020728000c1e1900 */
[----:B--23--:R-:W4:Y:S02]  /*1c8c0*/  LDG.E R2, [R2.64+0x4] ;  /* 0x0000040802027981 */ /* 0x00cf24000c1e1900 */
[----:B----4-:R-:W-:Y:S02]  /*1c8d0*/  IADD3 R15, -R15, R2, RZ ;  /* 0x000000020f0f7210 */ /* 0x010fe40007ffe1ff */
.L_x_1437:
        /* <DEDUP_REMOVED lines=12> */
[----:B------:R-:W2:Y:S01]  /*1c9a0*/  LDL.LU R22, [R1] ;  /* 0x0000000001167983 */ /* 0x000ea20000300800 */
[----:B------:R-:W-:Y:S01]  /*1c9b0*/  IMAD.MOV.U32 R2, RZ, RZ, 0x368 ;  /* 0x00000368ff027424 */ /* 0x000fe200078e00ff */
[----:B------:R-:W-:-:S04]  /*1c9c0*/  ISETP.GT.AND P2, PT, R19, 0x1, PT ;  /* 0x000000011300780c */ /* 0x000fc80003f44270 */
[----:B------:R-:W-:-:S04]  /*1c9d0*/  SEL R2, R2, 0x328, P2 ;  /* 0x0000032802027807 */ /* 0x000fc80001000000 */
[----:B------:R3:W4:Y:S08]  /*1c9e0*/  LDC.64 R10, c[0x0][R2+0x170] ;  /* 0x00005c00020a7b82 */ /* 0x0007300000000a00 */
[----:B------:R3:W5:Y:S08]  /*1c9f0*/  LDC.64 R8, c[0x0][R2+0x168] ;  /* 0x00005a0002087b82 */ /* 0x0007700000000a00 */
[----:B------:R3:W1:Y:S08]  /*1ca00*/  LDC.64 R16, c[0x0][R2+0x178] ;  /* 0x00005e0002107b82 */ /* 0x0006700000000a00 */
[----:B------:R3:W1:Y:S02]  /*1ca10*/  LDC.64 R12, c[0x0][R2+0x160] ;  /* 0x00005800020c7b82 */ /* 0x0006640000000a00 */
[----:B---3--:R-:W-:-:S02]  /*1ca20*/  IMAD.MOV.U32 R2, RZ, RZ, c[0x0][0x4e8] ;  /* 0x00013a00ff027624 */ /* 0x008fc400078e00ff */
        /* <DEDUP_REMOVED lines=13> */
[----:B------:R-:W-:-:S03]  /*1cb00*/  IADD3.X R11, R7, R11, R18, P1, P0 ;  /* 0x0000000b070b7210 */ /* 0x000fc60000fe0412 */
[----:B------:R-:W-:-:S05]  /*1cb10*/  IMAD R6, R6, c[0x0][0x4e8], R14 ;  /* 0x00013a0006067a24 */ /* 0x000fca00078e020e */
[----:B------:R-:W-:Y:S02]  /*1cb20*/  SHF.R.S32.HI R7, RZ, 0x1f, R6 ;  /* 0x0000001fff077819 */ /* 0x000fe40000011406 */
[----:B--2---:R-:W-:-:S05]  /*1cb30*/  SEL R5, R22, RZ, P2 ;  /* 0x000000ff16057207 */ /* 0x004fca0001000000 */
[-C--:B-1----:R-:W-:Y:S02]  /*1cb40*/  IMAD R10, R17, R5.reuse, RZ ;  /* 0x00000005110a7224 */ /* 0x082fe400078e02ff */
[----:B------:R-:W-:Y:S01]  /*1cb50*/  IMAD.WIDE.U32 R8, R16, R5, RZ ;  /* 0x0000000510087225 */ /* 0x000fe200078e00ff */
[----:B------:R-:W-:-:S04]  /*1cb60*/  SHF.R.S32.HI R5, RZ, 0x1f, R2 ;  /* 0x0000001fff057819 */ /* 0x000fc80000011402 */
[----:B------:R-:W-:Y:S01]  /*1cb70*/  IADD3 R9, R9, R10, RZ ;  /* 0x0000000a09097210 */ /* 0x000fe20007ffe0ff */
[----:B------:R-:W-:Y:S01]  /*1cb80*/  IMAD.MOV.U32 R10, RZ, RZ, c[0x0][0x4a8] ;  /* 0x00012a00ff0a7624 */ /* 0x000fe200078e00ff */
[----:B------:R-:W-:Y:S01]  /*1cb90*/  IADD3 R8, P1, P0, R2, R21, R8 ;  /* 0x0000001502087210 */ /* 0x000fe2000783e008 */
[----:B------:R-:W-:-:S03]  /*1cba0*/  IMAD R2, R13, R6, RZ ;  /* 0x000000060d027224 */ /* 0x000fc600078e02ff */
[----:B------:R-:W-:Y:S01]  /*1cbb0*/  IADD3.X R9, R5, R11, R9, P1, P0 ;  /* 0x0000000b05097210 */ /* 0x000fe20000fe0409 */
[----:B------:R-:W-:Y:S01]  /*1cbc0*/  IMAD R2, R12, R7, R2 ;  /* 0x000000070c027224 */ /* 0x000fe200078e0202 */
[----:B------:R-:W-:-:S03]  /*1cbd0*/  MOV R5, c[0x0][0x4ac] ;  /* 0x00012b0000057a02 */ /* 0x000fc60000000f00 */
[----:B------:R-:W-:Y:S01]  /*1cbe0*/  IMAD.WIDE.U32 R6, R12, R6, R8 ;  /* 0x000000060c067225 */ /* 0x000fe200078e0008 */
[----:B------:R-:W-:Y:S02]  /*1cbf0*/  SEL R8, R10, c[0x0][0x450], P2 ;  /* 0x000114000a087a07 */ /* 0x000fe40001000000 */
[----:B------:R-:W-:Y:S01]  /*1cc00*/  SEL R5, R5, c[0x0][0x454], P2 ;  /* 0x0001150005057a07 */ /* 0x000fe20001000000 */
[----:B------:R-:W-:Y:S01]  /*1cc10*/  IMAD.IADD R2, R7, 0x1, R2 ;  /* 0x0000000107027824 */ /* 0x000fe200078e0202 */
[----:B------:R-:W-:-:S04]  /*1cc20*/  LEA R8, P0, R6, R8, 0x2 ;  /* 0x0000000806087211 */ /* 0x000fc800078010ff */
[----:B------:R-:W-:Y:S02]  /*1cc30*/  LEA.HI.X R9, R6, R5, R2, 0x2, P0 ;  /* 0x0000000506097211 */ /* 0x000fe400000f1402 */
[----:B------:R-:W-:-:S05]  /*1cc40*/  MOV R2, 0xff800000 ;  /* 0xff80000000027802 */ /* 0x000fca0000000f00 */
[----:B------:R1:W-:Y:S02]  /*1cc50*/  STG.E [R8.64], R2 ;  /* 0x0000000208007986 */ /* 0x0003e4000c101908 */
.L_x_1439:
[----:B------:R-:W-:Y:S05]  /*1cc60*/  BSYNC B0 ;  /* 0x0000000000007941 */ /* 0x000fea0003800000 */
.L_x_1438:
[----:B------:R-:W-:-:S13]  /*1cc70*/  ISETP.GT.AND P0, PT, R19, 0x1, PT ;  /* 0x000000011300780c */ /* 0x000fda0003f04270 */
[----:B------:R-:W-:Y:S05]  /*1cc80*/  @P0 BRA `(.L_x_1431) ;  /* 0x0000075000000947 */ /* 0x000fea0003800000 */
[----:B------:R-:W-:Y:S01]  /*1cc90*/  MOV R5, c[0x0][0x4e8] ;  /* 0x00013a0000057a02 */ /* 0x000fe20000000f00 */
[----:B-1----:R-:W-:Y:S01]  /*1cca0*/  IMAD R2, R18, c[0x0][0x3a0], RZ ;  /* 0x0000e80012027a24 */ /* 0x002fe200078e02ff */
[----:B------:R-:W1:Y:S01]  /*1ccb0*/  S2R R11, SR_TID.X ;  /* 0x00000000000b7919 */ /* 0x000e620000002100 */
[----:B------:R-:W-:Y:S01]  /*1ccc0*/  IMAD.WIDE.U32 R6, R0, c[0x0][0x3a0], RZ ;  /* 0x0000e80000067a25 */ /* 0x000fe200078e00ff */
[----:B------:R-:W-:-:S03]  /*1ccd0*/  ISETP.NE.AND P0, PT, R5, 0x1, PT ;  /* 0x000000010500780c */ /* 0x000fc60003f05270 */
[----:B------:R-:W-:Y:S01]  /*1cce0*/  IMAD R0, R0, c[0x0][0x3a4], R2 ;  /* 0x0000e90000007a24 */ /* 0x000fe200078e0202 */
[----:B------:R-:W-:Y:S01]  /*1ccf0*/  IADD3 R2, R220, R239, RZ ;  /* 0x000000efdc027210 */ /* 0x000fe20007ffe0ff */
        /* <DEDUP_REMOVED lines=8> */
[----:B------:R-:W-:Y:S01]  /*1cd80*/  SHF.R.S32.HI R8, RZ, 0x1f, R0 ;  /* 0x0000001fff087819 */ /* 0x000fe20000011400 */
[----:B------:R-:W-:Y:S01]  /*1cd90*/  IMAD.MOV.U32 R4, RZ, RZ, R6 ;  /* 0x000000ffff047224 */ /* 0x000fe200078e0006 */
[----:B-1----:R-:W-:-:S03]  /*1cda0*/  SHF.R.S32.HI R10, RZ, 0x1f, R11 ;  /* 0x0000001fff0a7819 */ /* 0x002fc6000001140b */
[----:B------:R-:W-:Y:S01]  /*1cdb0*/  IMAD.WIDE.U32 R6, R3, c[0x0][0x3f0], R4 ;  /* 0x0000fc0003067a25 */ /* 0x000fe200078e0004 */
[----:B------:R-:W-:Y:S02]  /*1cdc0*/  IADD3 R4, -R0, RZ, RZ ;  /* 0x000000ff00047210 */ /* 0x000fe40007ffe1ff */
[----:B------:R-:W-:Y:S01]  /*1cdd0*/  LEA.HI R10, R10, R11, RZ, 0x3 ;  /* 0x0000000b0a0a7211 */ /* 0x000fe200078f18ff */
[----:B------:R-:W-:Y:S01]  /*1cde0*/  IMAD R5, R8, c[0x0][0x3e0], RZ ;  /* 0x0000f80008057a24 */ /* 0x000fe200078e02ff */
[----:B------:R-:W-:Y:S01]  /*1cdf0*/  IADD3 R3, R7, R9, RZ ;  /* 0x0000000907037210 */ /* 0x000fe20007ffe0ff */
[----:B------:R-:W-:Y:S01]  /*1ce00*/  IMAD R4, R4, c[0x0][0x4e8], R2 ;  /* 0x00013a0004047a24 */ /* 0x000fe200078e0202 */
[----:B------:R-:W-:Y:S01]  /*1ce10*/  SHF.R.S32.HI R10, RZ, 0x3, R10 ;  /* 0x00000003ff0a7819 */ /* 0x000fe2000001140a */
[----:B------:R-:W-:Y:S02]  /*1ce20*/  IMAD.MOV.U32 R2, RZ, RZ, R6 ;  /* 0x000000ffff027224 */ /* 0x000fe400078e0006 */
[----:B------:R-:W-:-:S02]  /*1ce30*/  IMAD R5, R0, c[0x0][0x3e4], R5 ;  /* 0x0000f90000057a24 */ /* 0x000fc400078e0205 */
[----:B------:R-:W-:Y:S01]  /*1ce40*/  IMAD.WIDE.U32 R2, R0, c[0x0][0x3e0], R2 ;  /* 0x0000f80000027a25 */ /* 0x000fe200078e0002 */
[----:B------:R-:W-:-:S04]  /*1ce50*/  SHF.R.S32.HI R0, RZ, 0x1f, R4 ;  /* 0x0000001fff007819 */ /* 0x000fc80000011404 */
[----:B------:R-:W-:Y:S01]  /*1ce60*/  IADD3 R3, R3, R5, RZ ;  /* 0x0000000503037210 */ /* 0x000fe20007ffe0ff */
[----:B------:R-:W-:-:S04]  /*1ce70*/  IMAD R0, R0, c[0x0][0x3d8], RZ ;  /* 0x0000f60000007a24 */ /* 0x000fc800078e02ff */
[----:B------:R-:W-:-:S04]  /*1ce80*/  IMAD.WIDE.U32 R2, R4, c[0x0][0x3d8], R2 ;  /* 0x0000f60004027a25 */ /* 0x000fc800078e0002 */
[----:B------:R-:W-:Y:S01]  /*1ce90*/  IMAD R4, R4, c[0x0][0x3dc], R0 ;  /* 0x0000f70004047a24 */ /* 0x000fe200078e0200 */
[----:B------:R-:W-:-:S04]  /*1cea0*/  LEA R7, P0, R2, c[0x0][0x380], 0x1 ;  /* 0x0000e00002077a11 */ /* 0x000fc800078008ff */
[----:B------:R-:W-:Y:S02]  /*1ceb0*/  IADD3 R6, R3, R4, RZ ;  /* 0x0000000403067210 */ /* 0x000fe40007ffe0ff */
[----:B------:R-:W-:Y:S02]  /*1cec0*/  IADD3 R4, R10, R239, RZ ;  /* 0x000000ef0a047210 */ /* 0x000fe40007ffe0ff */
[----:B------:R-:W-:Y:S01]  /*1ced0*/  LEA.HI.X R6, R2, c[0x0][0x384], R6, 0x1, P0 ;  /* 0x0000e10002067a11 */ /* 0x000fe200000f0c06 */
[----:B------:R-:W-:Y:S05]  /*1cee0*/  BRA.DIV ~URZ, `(.L_x_1440) ;  /* 0x000039427f007947 */ /* 0x000fea000b800000 */
[----:B------:R1:W2:Y:S02]  /*1cef0*/  SHFL.IDX PT, R8, R6, RZ, 0x181f ;  /* 0x00181fff06087589 */ /* 0x0002a400000e0000 */
.L_x_1509:
[----:B------:R-:W-:Y:S05]  /*1cf00*/  BRA.DIV ~URZ, `(.L_x_1441) ;  /* 0x000039927f007947 */ /* 0x000fea000b800000 */
[----:B------:R3:W4:Y:S02]  /*1cf10*/  SHFL.IDX PT, R0, R7, RZ, 0x181f ;  /* 0x00181fff07007589 */ /* 0x00072400000e0000 */
.L_x_1510:
        /* <DEDUP_REMOVED lines=16> */
.L_x_1443:
[----:B------:R-:W-:Y:S05]  /*1d020*/  BSYNC B0 ;  /* 0x0000000000007941 */ /* 0x000fea0003800000 */
.L_x_1442:
[----:B------:R-:W-:Y:S05]  /*1d030*/  BRA.DIV ~URZ, `(.L_x_1444) ;  /* 0x000038c27f007947 */ /* 0x000fea000b800000 */
[----:B--2---:R2:W1:Y:S04]  /*1d040*/  SHFL.IDX PT, R8, R6, 0x1, 0x181f ;  /* 0x00381f0006087f89 */ /* 0x00446800000e0000 */
[----:B----4-:R2:W4:Y:S02]  /*1d050*/  SHFL.IDX PT, R0, R7, 0x1, 0x181f ;  /* 0x00381f0007007f89 */ /* 0x01052400000e0000 */
.L_x_1511:
        /* <DEDUP_REMOVED lines=16> */
.L_x_1446:
[----:B------:R-:W-:Y:S05]  /*1d160*/  BSYNC B0 ;  /* 0x0000000000007941 */ /* 0x000fea0003800000 */
.L_x_1445:
[----:B------:R-:W-:Y:S05]  /*1d170*/  BRA.DIV ~URZ, `(.L_x_1447) ;  /* 0x000038427f007947 */ /* 0x000fea000b800000 */
[----:B-1----:R1:W2:Y:S02]  /*1d180*/  SHFL.IDX PT, R8, R6, 0x2, 0x181f ;  /* 0x00581f0006087f89 */ /* 0x0022a400000e0000 */
.L_x_1512:
[----:B------:R-:W-:Y:S05]  /*1d190*/  BRA.DIV ~URZ, `(.L_x_1448) ;  /* 0x000038927f007947 */ /* 0x000fea000b800000 */
[----:B----4-:R4:W1:Y:S02]  /*1d1a0*/  SHFL.IDX PT, R0, R7, 0x2, 0x181f ;  /* 0x00581f0007007f89 */ /* 0x01086400000e0000 */
.L_x_1513:
        /* <DEDUP_REMOVED lines=16> */
.L_x_1450:
[----:B------:R-:W-:Y:S05]  /*1d2b0*/  BSYNC B0 ;  /* 0x0000000000007941 */ /* 0x000fea0003800000 */
.L_x_1449:
[----:B------:R-:W-:Y:S05]  /*1d2c0*/  BRA.DIV ~URZ, `(.L_x_1451) ;  /* 0x000037c27f007947 */ /* 0x000fea000b800000 */
[----:B-12---:R-:W1:Y:S04]  /*1d2d0*/  SHFL.IDX PT, R6, R6, 0x3, 0x181f ;  /* 0x00781f0006067f89 */ /* 0x006e6800000e0000 */
[----:B---34-:R-:W2:Y:S02]  /*1d2e0*/  SHFL.IDX PT, R7, R7, 0x3, 0x181f ;  /* 0x00781f0007077f89 */ /* 0x018ea400000e0000 */
.L_x_1514:
[----:B------:R-:W-:-:S04]  /*1d2f0*/  IADD3 R4, R4, 0x60, RZ ;  /* 0x0000006004047810 */ /* 0x000fc80007ffe0ff */
        /* <DEDUP_REMOVED lines=14> */
.L_x_1431:
[----:B------:R-:W-:Y:S05]  /*1d3e0*/  BSYNC B1 ;  /* 0x0000000000017941 */ /* 0x000fea0003800000 */
.L_x_1415:
[----:B-1-3--:R-:W3:Y:S02]  /*1d3f0*/  LDL R0, [R1+0x54] ;  /* 0x0000540001007983 */ /* 0x00aee40000100800 */
[----:B---3--:R-:W-:-:S13]  /*1d400*/  ISETP.NE.AND P0, PT, R0, RZ, PT ;  /* 0x000000ff0000720c */ /* 0x008fda0003f05270 */
[----:B------:R-:W-:Y:S01]  /*1d410*/  @P0 WARPSYNC 0xffffffff ;  /* 0xffffffff00000948 */ /* 0x000fe20003800000 */
[----:B------:R-:W-:Y:S06]  /*1d420*/  @P0 BAR.SYNC.DEFER_BLOCKING 0x5, 0x100 ;  /* 0x0144000000000b1d */ /* 0x000fec0000010000 */
[----:B------:R-:W1:Y:S04]  /*1d430*/  @P0 LDS.128 R244, [0x18100] ;  /* 0x01810000fff40984 */ /* 0x000e680000000c00 */
[----:B------:R-:W-:Y:S06]  /*1d440*/  @P0 BAR.ARV 0x4, 0x100 ;  /* 0x0104000000000b1d */ /* 0x000fec0000002000 */
[----:B------:R-:W-:Y:S05]  /*1d450*/  @P0 BRA `(.L_x_1452) ;  /* 0x00000f6000000947 */ /* 0x000fea0003800000 */
[----:B------:R-:W3:Y:S01]  /*1d460*/  S2R R0, SR_TID.X ;  /* 0x0000000000007919 */ /* 0x000ee20000002100 */
[----:B------:R-:W-:Y:S01]  /*1d470*/  IMAD.MOV.U32 R8, RZ, RZ, RZ ;  /* 0x000000ffff087224 */ /* 0x000fe200078e00ff */
[----:B---3--:R-:W-:-:S04]  /*1d480*/  LOP3.LUT R13, R0, 0x1f, RZ, 0xc0, !PT ;  /* 0x0000001f000d7812 */ /* 0x008fc800078ec0ff */
[----:B------:R-:W-:Y:S01]  /*1d490*/  ISETP.NE.AND P6, PT, R13, 0x1f, PT ;  /* 0x0000001f0d00780c */ /* 0x000fe20003fc5270 */
[----:B------:R-:W-:Y:S10]  /*1d4a0*/  BRA.DIV ~URZ, `(.L_x_1453) ;  /* 0x000036b27f007947 */ /* 0x000ff4000b800000 */
[----:B------:R3:W4:Y:S02]  /*1d4b0*/  SHFL.IDX PT, R9, R28, RZ, 0x1f ;  /* 0x00001fff1c097589 */ /* 0x00072400000e0000 */
.L_x_1515:
[----:B------:R-:W-:Y:S05]  /*1d4c0*/  BRA.DIV ~URZ, `(.L_x_1454) ;  /* 0x000037027f007947 */ /* 0x000fea000b800000 */
[----:B------:R3:W4:Y:S02]  /*1d4d0*/  SHFL.IDX PT, R6, R28, 0x1, 0x1f ;  /* 0x00201f001c067f89 */ /* 0x00072400000e0000 */
.L_x_1516:
[----:B-1----:R-:W-:Y:S02]  /*1d4e0*/  IMAD.IADD R0, R247, 0x1, R13 ;  /* 0x00000001f7007824 */ /* 0x002fe400078e020d */
[----:B--2-4-:R-:W-:-:S03]  /*1d4f0*/  IMAD.MOV.U32 R7, RZ, RZ, RZ ;  /* 0x000000ffff077224 */ /* 0x014fc600078e00ff */
[----:B------:R-:W-:-:S13]  /*1d500*/  ISETP.GE.OR P0, PT, R0, c[0x0][0x53c], !P6 ;  /* 0x00014f0000007a0c */ /* 0x000fda0007706670 */
[----:B------:R-:W-:Y:S01]  /*1d510*/  @!P0 MOV R2, 0x4 ;  /* 0x0000000400028802 */ /* 0x000fe20000000f00 */
[----:B------:R-:W-:-:S04]  /*1d520*/  @!P0 IMAD.MOV.U32 R4, RZ, RZ, 0x4 ;  /* 0x00000004ff048424 */ /* 0x000fc800078e00ff */
[----:B------:R-:W-:-:S04]  /*1d530*/  @!P0 IMAD.WIDE R4, R0, R4, c[0x0][0x580] ;  /* 0x0001600000048625 */ /* 0x000fc800078e0204 */
[----:B------:R-:W-:Y:S01]  /*1d540*/  @!P0 IMAD.WIDE R2, R0, R2, c[0x0][0x578] ;  /* 0x00015e0000028625 */ /* 0x000fe200078e0202 */
[----:B------:R-:W2:Y:S04]  /*1d550*/  @!P0 LDG.E R7, [R4.64] ;  /* 0x0000000804078981 */ /* 0x000ea8000c1e1900 */
[----:B------:R-:W2:Y:S01]  /*1d560*/  @!P0 LDG.E R8, [R2.64] ;  /* 0x0000000802088981 */ /* 0x000ea2000c1e1900 */
[C---:B------:R-:W-:Y:S02]  /*1d570*/  ISETP.GE.U32.AND P4, PT, R13.reuse, 0x10, PT ;  /* 0x000000100d00780c */ /* 0x040fe40003f86070 */
[C---:B------:R-:W-:Y:S02]  /*1d580*/  ISETP.GE.U32.AND P3, PT, R13.reuse, 0x8, PT ;  /* 0x000000080d00780c */ /* 0x040fe40003f66070 */
[----:B------:R-:W-:-:S02]  /*1d590*/  ISETP.GE.U32.AND P2, PT, R13, 0x4, PT ;  /* 0x000000040d00780c */ /* 0x000fc40003f46070 */
[C---:B------:R-:W-:Y:S02]  /*1d5a0*/  ISETP.GE.U32.AND P1, PT, R13.reuse, 0x2, PT ;  /* 0x000000020d00780c */ /* 0x040fe40003f26070 */
[----:B------:R-:W-:Y:S02]  /*1d5b0*/  ISETP.NE.AND P5, PT, R13, RZ, PT ;  /* 0x000000ff0d00720c */ /* 0x000fe40003fa5270 */
[----:B------:R-:W-:Y:S01]  /*1d5c0*/  MOV R12, RZ ;  /* 0x000000ff000c7202 */ /* 0x000fe20000000f00 */
[----:B--2---:R-:W-:Y:S01]  /*1d5d0*/  IMAD R0, R8, R7, RZ ;  /* 0x0000000708007224 */ /* 0x004fe200078e02ff */
[----:B------:R-:W-:Y:S07]  /*1d5e0*/  BRA.DIV ~URZ, `(.L_x_1455) ;  /* 0x000036527f007947 */ /* 0x000fee000b800000 */
[----:B------:R1:W2:Y:S02]  /*1d5f0*/  SHFL.UP PT, R4, R0, 0x1, RZ ;  /* 0x0420000000047989 */ /* 0x0002a400000e00ff */
.L_x_1517:
        /* <DEDUP_REMOVED lines=16> */
.L_x_1518:
[----:B--2---:R-:W-:Y:S01]  /*1d700*/  IMAD R0, R0, c[0x0][0x538], RZ ;  /* 0x00014e0000007a24 */ /* 0x004fe200078e02ff */
[----:B------:R-:W-:Y:S04]  /*1d710*/  BSSY B1, `(.L_x_1457) ;  /* 0x00000c5000017945 */ /* 0x000fe80003800000 */
[----:B------:R-:W-:-:S04]  /*1d720*/  IADD3 R6, R0, R6, RZ ;  /* 0x0000000600067210 */ /* 0x000fc80007ffe0ff */
[----:B------:R-:W-:-:S13]  /*1d730*/  ISETP.GT.AND P0, PT, R6, R9, PT ;  /* 0x000000090600720c */ /* 0x000fda0003f04270 */
[----:B------:R-:W-:Y:S05]  /*1d740*/  @P0 BRA `(.L_x_1458) ;  /* 0x0000025000000947 */ /* 0x000fea0003800000 */
.L_x_1462:
        /* <DEDUP_REMOVED lines=17> */
.L_x_1519:
        /* <DEDUP_REMOVED lines=16> */
.L_x_1520:
[----:B--2---:R-:W-:-:S05]  /*1d960*/  IMAD R0, R0, c[0x0][0x538], RZ ;  /* 0x00014e0000007a24 */ /* 0x004fca00078e02ff */
[----:B------:R-:W-:-:S04]  /*1d970*/  IADD3 R6, R0, R6, RZ ;  /* 0x0000000600067210 */ /* 0x000fc80007ffe0ff */
[----:B------:R-:W-:-:S13]  /*1d980*/  ISETP.GT.AND P0, PT, R6, R9, PT ;  /* 0x000000090600720c */ /* 0x000fda0003f04270 */
[----:B-1-3--:R-:W-:Y:S05]  /*1d990*/  @!P0 BRA `(.L_x_1462) ;  /* 0xfffffdb000008947 */ /* 0x00afea000383ffff */
.L_x_1458:
[----:B------:R-:W-:-:S05]  /*1d9a0*/  IADD3 R11, -R0, R6, RZ ;  /* 0x00000006000b7210 */ /* 0x000fca0007ffe1ff */
[----:B------:R-:W-:-:S05]  /*1d9b0*/  IMAD R0, R4, c[0x0][0x538], R11 ;  /* 0x00014e0004007a24 */ /* 0x000fca00078e020b */
[----:B------:R-:W-:Y:S01]  /*1d9c0*/  ISETP.GT.AND P0, PT, R0, R9, PT ;  /* 0x000000090000720c */ /* 0x000fe20003f04270 */
[----:B------:R-:W-:-:S12]  /*1d9d0*/  BRA.DIV ~URZ, `(.L_x_1463) ;  /* 0x000036327f007947 */ /* 0x000fd8000b800000 */
[----:B------:R-:W-:-:S04]  /*1d9e0*/  VOTE.ANY R10, PT, !P0 ;  /* 0x00000000000a7806 */ /* 0x000fc800040e0100 */
.L_x_1521:
[----:B------:R-:W2:Y:S02]  /*1d9f0*/  POPC R6, R10 ;  /* 0x0000000a00067309 */ /* 0x000ea40000000000 */
[----:B--2---:R-:W-:Y:S01]  /*1da00*/  IADD3 R247, R6, R247, RZ ;  /* 0x000000f706f77210 */ /* 0x004fe20007ffe0ff */
[----:B------:R-:W-:Y:S05]  /*1da10*/  BRA.DIV ~URZ, `(.L_x_1464) ;  /* 0x000036427f007947 */ /* 0x000fea000b800000 */
[----:B------:R2:W4:Y:S04]  /*1da20*/  SHFL.IDX PT, R7, R7, R6, 0x1f ;  /* 0x00001f0607077589 */ /* 0x00052800000e0000 */
[----:B------:R2:W1:Y:S02]  /*1da30*/  SHFL.IDX PT, R5, R8, R6, 0x1f ;  /* 0x00001f0608057589 */ /* 0x00046400000e0000 */
.L_x_1522:
[----:B------:R-:W-:Y:S01]  /*1da40*/  ISETP.NE.AND P0, PT, R10, RZ, PT ;  /* 0x000000ff0a00720c */ /* 0x000fe20003f05270 */
[----:B------:R-:W-:-:S12]  /*1da50*/  BSSY B0, `(.L_x_1465) ;  /* 0x0000005000007945 */ /* 0x000fd80003800000 */
[----:B------:R-:W-:Y:S05]  /*1da60*/  @!P0 BRA `(.L_x_1466) ;  /* 0x0000003000008947 */ /* 0x000fea0003800000 */
[----:B--2---:R-:W-:Y:S01]  /*1da70*/  IADD3 R6, R6, -0x1, RZ ;  /* 0xffffffff06067810 */ /* 0x004fe20007ffe0ff */
[----:B------:R-:W-:Y:S05]  /*1da80*/  BRA.DIV ~URZ, `(.L_x_1467) ;  /* 0x000036a27f007947 */ /* 0x000fea000b800000 */
[----:B------:R2:W3:Y:S02]  /*1da90*/  SHFL.IDX PT, R12, R4, R6, 0x1f ;  /* 0x00001f06040c7589 */ /* 0x0004e400000e0000 */
.L_x_1466:
[----:B------:R-:W-:Y:S05]  /*1daa0*/  BSYNC B0 ;  /* 0x0000000000007941 */ /* 0x000fea0003800000 */
.L_x_1465:
[----:B-1----:R-:W-:Y:S01]  /*1dab0*/  ISETP.NE.AND P0, PT, R5, 0x1, PT ;  /* 0x000000010500780c */ /* 0x002fe20003f05270 */
[----:B---3--:R-:W-:Y:S01]  /*1dac0*/  IMAD R244, R12, c[0x0][0x538], R11 ;  /* 0x00014e000cf47a24 */ /* 0x008fe200078e020b */
[----:B------:R-:W-:Y:S04]  /*1dad0*/  BSSY B0, `(.L_x_1468) ;  /* 0x0000081000007945 */ /* 0x000fe80003800000 */
[----:B------:R-:W-:-:S07]  /*1dae0*/  IADD3 R3, -R244, R9, RZ ;  /* 0x00000009f4037210 */ /* 0x000fce0007ffe1ff */
[----:B------:R-:W-:Y:S05]  /*1daf0*/  @!P0 BRA `(.L_x_1469) ;  /* 0x000003e000008947 */ /* 0x000fea0003800000 */
[-C--:B----4-:R-:W-:Y:S01]  /*1db00*/  IABS R2, R7.reuse ;  /* 0x0000000700027213 */ /* 0x090fe20000000000 */
[----:B--2---:R-:W-:Y:S01]  /*1db10*/  IMAD.MOV.U32 R8, RZ, RZ, RZ ;  /* 0x000000ffff087224 */ /* 0x004fe200078e00ff */
[----:B------:R-:W-:Y:S02]  /*1db20*/  IABS R10, R7 ;  /* 0x00000007000a7213 */ /* 0x000fe40000000000 */
[----:B------:R-:W1:Y:S08]  /*1db30*/  I2F.RP R0, R2 ;  /* 0x0000000200007306 */ /* 0x000e700000209400 */
[----:B-1----:R-:W1:Y:S02]  /*1db40*/  MUFU.RCP R0, R0 ;  /* 0x0000000000007308 */ /* 0x002e640000001000 */
[----:B-1----:R-:W-:-:S06]  /*1db50*/  IADD3 R0, R0, 0xffffffe, RZ ;  /* 0x0ffffffe00007810 */ /* 0x002fcc0007ffe0ff */
[----:B------:R-:W1:Y:S02]  /*1db60*/  F2I.FTZ.U32.TRUNC.NTZ R9, R0 ;  /* 0x0000000000097305 */ /* 0x000e64000021f000 */
[----:B-1----:R-:W-:Y:S01]  /*1db70*/  IMAD.MOV R4, RZ, RZ, -R9 ;  /* 0x000000ffff047224 */ /* 0x002fe200078e0a09 */
[----:B------:R-:W-:-:S03]  /*1db80*/  IABS R0, R5 ;  /* 0x0000000500007213 */ /* 0x000fc60000000000 */
[----:B------:R-:W-:Y:S02]  /*1db90*/  IMAD.MOV.U32 R6, RZ, RZ, R4 ;  /* 0x000000ffff067224 */ /* 0x000fe400078e0004 */
[----:B------:R-:W-:Y:S01]  /*1dba0*/  IMAD.MOV.U32 R4, RZ, RZ, R0 ;  /* 0x000000ffff047224 */ /* 0x000fe200078e0000 */
[----:B------:R-:W-:Y:S01]  /*1dbb0*/  IABS R0, R3 ;  /* 0x0000000300007213 */ /* 0x000fe20000000000 */
[----:B------:R-:W-:Y:S02]  /*1dbc0*/  IMAD R6, R6, R2, RZ ;  /* 0x0000000206067224 */ /* 0x000fe400078e02ff */
[----:B------:R-:W1:Y:S02]  /*1dbd0*/  I2F.RP R11, R4 ;  /* 0x00000004000b7306 */ /* 0x000e640000209400 */
[----:B------:R-:W-:Y:S01]  /*1dbe0*/  IMAD.HI.U32 R9, R9, R6, R8 ;  /* 0x0000000609097227 */ /* 0x000fe200078e0008 */
[----:B------:R-:W-:-:S03]  /*1dbf0*/  MOV R6, R0 ;  /* 0x0000000000067202 */ /* 0x000fc60000000f00 */
[----:B------:R-:W-:-:S04]  /*1dc00*/  IMAD.MOV R0, RZ, RZ, -R10 ;  /* 0x000000ffff007224 */ /* 0x000fc800078e0a0a */
[----:B------:R-:W-:Y:S02]  /*1dc10*/  IMAD.MOV.U32 R8, RZ, RZ, R0 ;  /* 0x000000ffff087224 */ /* 0x000fe400078e0000 */
[----:B------:R-:W-:-:S04]  /*1dc20*/  IMAD.HI.U32 R0, R9, R6, RZ ;  /* 0x0000000609007227 */ /* 0x000fc800078e00ff */
[----:B------:R-:W-:Y:S02]  /*1dc30*/  IMAD R6, R0, R8, R6 ;  /* 0x0000000800067224 */ /* 0x000fe400078e0206 */
[----:B-1----:R-:W1:Y:S03]  /*1dc40*/  MUFU.RCP R8, R11 ;  /* 0x0000000b00087308 */ /* 0x002e660000001000 */
[----:B------:R-:W-:Y:S02]  /*1dc50*/  ISETP.GT.U32.AND P0, PT, R2, R6, PT ;  /* 0x000000060200720c */ /* 0x000fe40003f04070 */
[----:B-1----:R-:W-:-:S11]  /*1dc60*/  IADD3 R8, R8, 0xffffffe, RZ ;  /* 0x0ffffffe08087810 */ /* 0x002fd60007ffe0ff */
[----:B------:R-:W-:Y:S01]  /*1dc70*/  @!P0 IMAD.IADD R6, R6, 0x1, -R2 ;  /* 0x0000000106068824 */ /* 0x000fe200078e0a02 */
[----:B------:R-:W-:Y:S01]  /*1dc80*/  @!P0 IADD3 R0, R0, 0x1, RZ ;  /* 0x0000000100008810 */ /* 0x000fe20007ffe0ff */
[----:B------:R-:W1:Y:S01]  /*1dc90*/  F2I.FTZ.U32.TRUNC.NTZ R9, R8 ;  /* 0x0000000800097305 */ /* 0x000e62000021f000 */
[----:B------:R-:W-:Y:S02]  /*1dca0*/  ISETP.NE.AND P0, PT, R7, RZ, PT ;  /* 0x000000ff0700720c */ /* 0x000fe40003f05270 */
[----:B------:R-:W-:Y:S02]  /*1dcb0*/  ISETP.GE.U32.AND P2, PT, R6, R2, PT ;  /* 0x000000020600720c */ /* 0x000fe40003f46070 */
[----:B------:R-:W-:-:S04]  /*1dcc0*/  LOP3.LUT R2, R3, R7, RZ, 0x3c, !PT ;  /* 0x0000000703027212 */ /* 0x000fc800078e3cff */
[----:B------:R-:W-:-:S07]  /*1dcd0*/  ISETP.GE.AND P1, PT, R2, RZ, PT ;  /* 0x000000ff0200720c */ /* 0x000fce0003f26270 */
[----:B------:R-:W-:Y:S02]  /*1dce0*/  @P2 IADD3 R0, R0, 0x1, RZ ;  /* 0x0000000100002810 */ /* 0x000fe40007ffe0ff */
[----:B-1----:R-:W-:Y:S02]  /*1dcf0*/  IADD3 R2, RZ, -R9, RZ ;  /* 0x80000009ff027210 */ /* 0x002fe40007ffe0ff */
[----:B------:R-:W-:Y:S02]  /*1dd00*/  MOV R8, RZ ;  /* 0x000000ff00087202 */ /* 0x000fe40000000f00 */
[----:B------:R-:W-:Y:S01]  /*1dd10*/  @!P1 IMAD.MOV R0, RZ, RZ, -R0 ;  /* 0x000000ffff009224 */ /* 0x000fe200078e0a00 */
[----:B------:R-:W-:Y:S01]  /*1dd20*/  @!P0 LOP3.LUT R0, RZ, R7, RZ, 0x33, !PT ;  /* 0x00000007ff008212 */ /* 0x000fe200078e33ff */
[----:B------:R-:W-:Y:S01]  /*1dd30*/  IMAD.MOV.U32 R6, RZ, RZ, R2 ;  /* 0x000000ffff067224 */ /* 0x000fe200078e0002 */
[----:B------:R-:W-:Y:S02]  /*1dd40*/  IABS R2, R5 ;  /* 0x0000000500027213 */ /* 0x000fe40000000000 */
[----:B------:R-:W-:Y:S01]  /*1dd50*/  IABS R11, R0 ;  /* 0x00000000000b7213 */ /* 0x000fe20000000000 */
[----:B------:R-:W-:-:S02]  /*1dd60*/  IMAD R6, R6, R4, RZ ;  /* 0x0000000406067224 */ /* 0x000fc400078e02ff */
        /* <DEDUP_REMOVED lines=10> */
[----:B------:R-:W-:Y:S01]  /*1de10*/  ISETP.GE.U32.AND P2, PT, R6, R4, PT ;  /* 0x000000040600720c */ /* 0x000fe20003f46070 */
[----:B------:R-:W-:Y:S01]  /*1de20*/  IMAD.MOV R6, RZ, RZ, -R0 ;  /* 0x000000ffff067224 */ /* 0x000fe200078e0a00 */
        /* <DEDUP_REMOVED lines=11> */
.L_x_1469:
[----:B--2---:R-:W-:-:S04]  /*1dee0*/  IMAD.MOV.U32 R4, RZ, RZ, 0x4 ;  /* 0x00000004ff047424 */ /* 0x004fc800078e00ff */
[----:B------:R-:W-:-:S05]  /*1def0*/  IMAD.WIDE R4, R247, R4, c[0x0][0x590] ;  /* 0x00016400f7047625 */ /* 0x000fca00078e0204 */
[----:B------:R1:W2:Y:S01]  /*1df00*/  LDG.E R6, [R4.64] ;  /* 0x0000000804067981 */ /* 0x0002a2000c1e1900 */
[----:B------:R-:W-:Y:S01]  /*1df10*/  IABS R2, R3 ;  /* 0x0000000300027213 */ /* 0x000fe20000000000 */
[----:B-1----:R-:W-:Y:S02]  /*1df20*/  IMAD.MOV.U32 R4, RZ, RZ, RZ ;  /* 0x000000ffff047224 */ /* 0x002fe400078e00ff */
[----:B--2-4-:R-:W-:-:S05]  /*1df30*/  IMAD R11, R6, R7, RZ ;  /* 0x00000007060b7224 */ /* 0x014fca00078e02ff */
        /* <DEDUP_REMOVED lines=8> */
[----:B------:R-:W-:-:S04]  /*1dfc0*/  IMAD R0, R0, R8, RZ ;  /* 0x0000000800007224 */ /* 0x000fc800078e02ff */
[----:B------:R-:W-:-:S04]  /*1dfd0*/  IMAD.HI.U32 R0, R5, R0, R4 ;  /* 0x0000000005007227 */ /* 0x000fc800078e0004 */
[----:B------:R-:W-:Y:S02]  /*1dfe0*/  IMAD.MOV R4, RZ, RZ, -R9 ;  /* 0x000000ffff047224 */ /* 0x000fe400078e0a09 */
[----:B------:R-:W-:-:S04]  /*1dff0*/  IMAD.HI.U32 R0, R0, R2, RZ ;  /* 0x0000000200007227 */ /* 0x000fc800078e00ff */
[----:B------:R-:W-:-:S05]  /*1e000*/  IMAD R2, R0, R4, R2 ;  /* 0x0000000400027224 */ /* 0x000fca00078e0202 */
[----:B------:R-:W-:-:S13]  /*1e010*/  ISETP.GT.U32.AND P0, PT, R8, R2, PT ;  /* 0x000000020800720c */ /* 0x000fda0003f04070 */
[-C--:B------:R-:W-:Y:S02]  /*1e020*/  @!P0 IADD3 R2, R2, -R8.reuse, RZ ;  /* 0x8000000802028210 */ /* 0x080fe40007ffe0ff */
[----:B------:R-:W-:Y:S02]  /*1e030*/  @!P0 IADD3 R0, R0, 0x1, RZ ;  /* 0x0000000100008810 */ /* 0x000fe40007ffe0ff */
[----:B------:R-:W-:Y:S01]  /*1e040*/  ISETP.GE.U32.AND P2, PT, R2, R8, PT ;  /* 0x000000080200720c */ /* 0x000fe20003f46070 */
[----:B------:R-:W-:Y:S01]  /*1e050*/  IMAD.MOV.U32 R8, RZ, RZ, RZ ;  /* 0x000000ffff087224 */ /* 0x000fe200078e00ff */
[----:B------:R-:W-:Y:S02]  /*1e060*/  LOP3.LUT R2, R3, R11, RZ, 0x3c, !PT ;  /* 0x0000000b03027212 */ /* 0x000fe400078e3cff */
[----:B------:R-:W-:Y:S02]  /*1e070*/  ISETP.NE.AND P0, PT, R11, RZ, PT ;  /* 0x000000ff0b00720c */ /* 0x000fe40003f05270 */
[----:B------:R-:W-:-:S07]  /*1e080*/  ISETP.GE.AND P1, PT, R2, RZ, PT ;  /* 0x000000ff0200720c */ /* 0x000fce0003f26270 */
[----:B------:R-:W-:-:S05]  /*1e090*/  @P2 IADD3 R0, R0, 0x1, RZ ;  /* 0x0000000100002810 */ /* 0x000fca0007ffe0ff */
[----:B------:R-:W-:-:S04]  /*1e0a0*/  IMAD.MOV.U32 R2, RZ, RZ, R0 ;  /* 0x000000ffff027224 */ /* 0x000fc800078e0000 */
[----:B------:R-:W-:Y:S01]  /*1e0b0*/  @!P1 IMAD.MOV R2, RZ, RZ, -R2 ;  /* 0x000000ffff029224 */ /* 0x000fe200078e0a02 */
[----:B------:R-:W-:-:S05]  /*1e0c0*/  @!P0 LOP3.LUT R2, RZ, R11, RZ, 0x33, !PT ;  /* 0x0000000bff028212 */ /* 0x000fca00078e33ff */
[----:B------:R-:W-:Y:S02]  /*1e0d0*/  IMAD R10, R6, R2, RZ ;  /* 0x00000002060a7224 */ /* 0x000fe400078e02ff */
[----:B------:R-:W-:-:S03]  /*1e0e0*/  IMAD.MOV R2, RZ, RZ, -R2 ;  /* 0x000000ffff027224 */ /* 0x000fc600078e0a02 */
[----:B------:R-:W-:-:S04]  /*1e0f0*/  IADD3 R0, -R10, c[0x0][0x538], RZ ;  /* 0x00014e000a007a10 */ /* 0x000fc80007ffe1ff */
[----:B------:R-:W-:-:S04]  /*1e100*/  IMNMX R0, R6, R0, PT ;  /* 0x0000000006007217 */ /* 0x000fc80003800200 */
[----:B------:R-:W-:-:S04]  /*1e110*/  IABS R4, R0 ;  /* 0x0000000000047213 */ /* 0x000fc80000000000 */
[----:B------:R-:W1:Y:S08]  /*1e120*/  I2F.RP R5, R4 ;  /* 0x0000000400057306 */ /* 0x000e700000209400 */
[----:B-1----:R-:W1:Y:S02]  /*1e130*/  MUFU.RCP R5, R5 ;  /* 0x0000000500057308 */ /* 0x002e640000001000 */
[----:B-1----:R-:W-:-:S06]  /*1e140*/  IADD3 R5, R5, 0xffffffe, RZ ;  /* 0x0ffffffe05057810 */ /* 0x002fcc0007ffe0ff */
[----:B------:R-:W1:Y:S02]  /*1e150*/  F2I.FTZ.U32.TRUNC.NTZ R9, R5 ;  /* 0x0000000500097305 */ /* 0x000e64000021f000 */
[----:B-1----:R-:W-:Y:S02]  /*1e160*/  IMAD.MOV R6, RZ, RZ, -R9 ;  /* 0x000000ffff067224 */ /* 0x002fe400078e0a09 */
[----:B------:R-:W-:-:S03]  /*1e170*/  IMAD R5, R11, R2, R3 ;  /* 0x000000020b057224 */ /* 0x000fc600078e0203 */
[----:B------:R-:W-:Y:S02]  /*1e180*/  MOV R2, R6 ;  /* 0x0000000600027202 */ /* 0x000fe40000000f00 */
[----:B------:R-:W-:Y:S02]  /*1e190*/  IABS R6, R0 ;  /* 0x0000000000067213 */ /* 0x000fe40000000000 */
[----:B------:R-:W-:Y:S01]  /*1e1a0*/  IABS R3, R5 ;  /* 0x0000000500037213 */ /* 0x000fe20000000000 */
        /* <DEDUP_REMOVED lines=19> */
.L_x_1470:
[----:B------:R-:W-:Y:S05]  /*1e2e0*/  BSYNC B0 ;  /* 0x0000000000007941 */ /* 0x000fea0003800000 */
.L_x_1468:
[----:B------:R-:W-:-:S04]  /*1e2f0*/  LOP3.LUT R2, RZ, R2, RZ, 0x33, !PT ;  /* 0x00000002ff027212 */ /* 0x000fc800078e33ff */
[----:B------:R-:W-:Y:S01]  /*1e300*/  IADD3 R245, R2, R7, RZ ;  /* 0x0000000702f57210 */ /* 0x000fe20007ffe0ff */
[----:B------:R-:W-:Y:S05]  /*1e310*/  BRA `(.L_x_1471) ;  /* 0x0000004000007947 */ /* 0x000fea0003800000 */
.L_x_1459:
[----:B------:R-:W-:Y:S01]  /*1e320*/  IMAD.MOV.U32 R244, RZ, RZ, R9 ;  /* 0x000000fffff47224 */ /* 0x000fe200078e0009 */
[----:B------:R-:W-:Y:S01]  /*1e330*/  MOV R246, RZ ;  /* 0x000000ff00f67202 */ /* 0x000fe20000000f00 */
[----:B------:R-:W-:Y:S01]  /*1e340*/  IMAD.MOV.U32 R245, RZ, RZ, RZ ;  /* 0x000000fffff57224 */ /* 0x000fe200078e00ff */
[----:B------:R-:W-:Y:S02]  /*1e350*/  MOV R247, c[0x0][0x53c] ;  /* 0x00014f0000f77a02 */ /* 0x000fe40000000f00 */
.L_x_1471:
[----:B------:R-:W-:Y:S05]  /*1e360*/  BSYNC B1 ;  /* 0x0000000000017941 */ /* 0x000fea0003800000 */
.L_x_1457:
[----:B------:R-:W-:Y:S01]  /*1e370*/  WARPSYNC 0xffffffff ;  /* 0xffffffff00007948 */ /* 0x000fe20003800000 */
[----:B------:R-:W-:Y:S01]  /*1e380*/  BAR.SYNC.DEFER_BLOCKING 0x4, 0x100 ;  /* 0x0104000000007b1d */ /* 0x000fe20000010000 */
[----:B------:R-:W-:-:S13]  /*1e390*/  ISETP.NE.AND P0, PT, R13, RZ, PT ;  /* 0x000000ff0d00720c */ /* 0x000fda0003f05270 */
[----:B------:R2:W-:Y:S04]  /*1e3a0*/  @!P0 STS.128 [0x18100], R244 ;  /* 0x018100f4ff008388 */ /* 0x0005e80000000c00 */
[----:B------:R-:W-:Y:S06]  /*1e3b0*/  BAR.ARV 0x5, 0x100 ;  /* 0x0144000000007b1d */ /* 0x000fec0000002000 */
.L_x_1452:
[----:B-1----:R-:W-:-:S13]  /*1e3c0*/  ISETP.GE.AND P0, PT, R247, c[0x0][0x53c], PT ;  /* 0x00014f00f7007a0c */ /* 0x002fda0003f06270 */
[----:B--234-:R-:W-:Y:S01]  /*1e3d0*/  @P0 CALL.REL.NOINC `(.L_x_1472) ;  /* 0x0000001000000944 */ /* 0x01cfe20003c00000 */
[----:B------:R-:W-:Y:S05]  /*1e3e0*/  BRA `(.L_x_1473) ;  /* 0xfffe3cc000007947 */ /* 0x000fea000383ffff */
.L_x_1472:
[----:B------:R-:W-:Y:S05]  /*1e3f0*/  EXIT ;  /* 0x000000000000794d */ /* 0x000fea0003800000 */
.L_x_1283:
[----:B------:R-:W-:Y:S01]  /*1e400*/  IMAD.MOV.U32 R0, RZ, RZ, R5 ;  /* 0x000000ffff007224 */ /* 0x000fe200078e0005 */
[----:B------:R-:W-:Y:S02]  /*1e410*/  MOV R3, 0x1 ;  /* 0x0000000100037802 */ /* 0x000fe40000000f00 */
[----:B------:R-:W-:Y:S02]  /*1e420*/  MOV R2, 0x1e440 ;  /* 0x0001e44000027802 */ /* 0x000fe40000000f00 */
[----:B--2---:R-:W-:Y:S05]  /*1e430*/  CALL.REL.NOINC `($__internal_24_$__cuda_sm70_shflsync_up_p) ;  /* 0x00002e1000007944 */ /* 0x004fea0003c00000 */
[----:B------:R-:W-:Y:S01]  /*1e440*/  MOV R0, R4 ;  /* 0x0000000400007202 */ /* 0x000fe20000000f00 */
[----:B------:R-:W-:Y:S05]  /*1e450*/  BRA `(.L_x_1474) ;  /* 0xfffe1fe000007947 */ /* 0x000fea000383ffff */
.L_x_1284:
[----:B------:R-:W-:Y:S01]  /*1e460*/  IMAD.MOV.U32 R0, RZ, RZ, R5 ;  /* 0x000000ffff007224 */ /* 0x000fe200078e0005 */
[----:B------:R-:W-:Y:S02]  /*1e470*/  MOV R3, 0x2 ;  /* 0x0000000200037802 */ /* 0x000fe40000000f00 */
[----:B------:R-:W-:Y:S02]  /*1e480*/  MOV R2, 0x1e4a0 ;  /* 0x0001e4a000027802 */ /* 0x000fe40000000f00 */
[----:B--2---:R-:W-:Y:S05]  /*1e490*/  CALL.REL.NOINC `($__internal_24_$__cuda_sm70_shflsync_up_p) ;  /* 0x00002db000007944 */ /* 0x004fea0003c00000 */
[----:B------:R-:W-:Y:S01]  /*1e4a0*/  SEL R4, R4, RZ, P4 ;  /* 0x000000ff04047207 */ /* 0x000fe20002000000 */
[----:B------:R-:W-:Y:S01]  /*1e4b0*/  IMAD.MOV.U32 R3, RZ, RZ, 0x4 ;  /* 0x00000004ff037424 */ /* 0x000fe200078e00ff */
[----:B------:R-:W-:-:S03]  /*1e4c0*/  MOV R2, 0x1e4f0 ;  /* 0x0001e4f000027802 */ /* 0x000fc60000000f00 */
[----:B------:R-:W-:Y:S02]  /*1e4d0*/  IMAD.IADD R0, R5, 0x1, R4 ;  /* 0x0000000105007824 */ /* 0x000fe400078e0204 */
[----:B------:R-:W-:Y:S05]  /*1e4e0*/  CALL.REL.NOINC `($__internal_24_$__cuda_sm70_shflsync_up_p) ;  /* 0x00002d6000007944 */ /* 0x000fea0003c00000 */
        /* <DEDUP_REMOVED lines=10> */
[----:B------:R-:W-:Y:S02]  /*1e590*/  SEL R4, R4, RZ, P1 ;  /* 0x000000ff04047207 */ /* 0x000fe40000800000 */
[----:B------:R-:W-:Y:S02]  /*1e5a0*/  MOV R3, 0x1f ;  /* 0x0000001f00037802 */ /* 0x000fe40000000f00 */
[----:B------:R-:W-:Y:S01]  /*1e5b0*/  MOV R2, 0x1e600 ;  /* 0x0001e60000027802 */ /* 0x000fe20000000f00 */
[----:B------:R-:W-:Y:S02]  /*1e5c0*/  IMAD.IADD R4, R0, 0x1, R4 ;  /* 0x0000000100047824 */ /* 0x000fe400078e0204 */
[----:B------:R-:W-:Y:S02]  /*1e5d0*/  IMAD.MOV.U32 R0, RZ, RZ, 0x1f ;  /* 0x0000001fff007424 */ /* 0x000fe400078e00ff */
[----:B------:R-:W-:Y:S02]  /*1e5e0*/  IMAD.MOV.U32 R29, RZ, RZ, R4 ;  /* 0x000000ffff1d7224 */ /* 0x000fe400078e0004 */
[----:B------:R-:W-:Y:S05]  /*1e5f0*/  CALL.REL.NOINC `($__internal_23_$__cuda_sm70_shflsync_idx_p) ;  /* 0x00002c0000007944 */ /* 0x000fea0003c00000 */
[----:B------:R-:W-:Y:S05]  /*1e600*/  BRA `(.L_x_1475) ;  /* 0xfffe1f3000007947 */ /* 0x000fea000383ffff */
.L_x_1286:
[----:B------:R-:W-:Y:S02]  /*1e610*/  SEL R0, RZ, 0x1, P0 ;  /* 0x00000001ff007807 */ /* 0x000fe40000000000 */
[----:B------:R-:W-:-:S02]  /*1e620*/  MOV R2, 0x1e640 ;  /* 0x0001e64000027802 */ /* 0x000fc40000000f00 */
[----:B--2---:R-:W-:Y:S05]  /*1e630*/  CALL.REL.NOINC `($__internal_25_$__cuda_sm70_votesync_ballot) ;  /* 0x00002c7000007944 */ /* 0x004fea0003c00000 */
[----:B------:R-:W-:Y:S01]  /*1e640*/  MOV R10, R0 ;  /* 0x00000000000a7202 */ /* 0x000fe20000000f00 */
[----:B------:R-:W-:Y:S05]  /*1e650*/  BRA `(.L_x_1476) ;  /* 0xfffe1f7000007947 */ /* 0x000fea000383ffff */
.L_x_1287:
[----:B------:R-:W-:Y:S01]  /*1e660*/  IMAD.MOV.U32 R29, RZ, RZ, R9 ;  /* 0x000000ffff1d7224 */ /* 0x000fe200078e0009 */
[----:B------:R-:W-:Y:S01]  /*1e670*/  MOV R0, R5 ;  /* 0x0000000500007202 */ /* 0x000fe20000000f00 */
[----:B------:R-:W-:Y:S01]  /*1e680*/  IMAD.MOV.U32 R3, RZ, RZ, 0x1f ;  /* 0x0000001fff037424 */ /* 0x000fe200078e00ff */
[----:B------:R-:W-:-:S02]  /*1e690*/  MOV R2, 0x1e6b0 ;  /* 0x0001e6b000027802 */ /* 0x000fc40000000f00 */
[----:B------:R-:W-:Y:S05]  /*1e6a0*/  CALL.REL.NOINC `($__internal_23_$__cuda_sm70_shflsync_idx_p) ;  /* 0x00002b5000007944 */ /* 0x000fea0003c00000 */
[----:B------:R-:W-:Y:S01]  /*1e6b0*/  IMAD.MOV.U32 R12, RZ, RZ, R0 ;  /* 0x000000ffff0c7224 */ /* 0x000fe200078e0000 */
[----:B------:R-:W-:Y:S01]  /*1e6c0*/  MOV R29, R8 ;  /* 0x00000008001d7202 */ /* 0x000fe20000000f00 */
[----:B------:R-:W-:Y:S01]  /*1e6d0*/  IMAD.MOV.U32 R6, RZ, RZ, RZ ;  /* 0x000000ffff067224 */ /* 0x000fe200078e00ff */
[----:B------:R-:W-:Y:S01]  /*1e6e0*/  MOV R0, R5 ;  /* 0x0000000500007202 */ /* 0x000fe20000000f00 */
[----:B------:R-:W-:Y:S01]  /*1e6f0*/  IMAD.MOV.U32 R3, RZ, RZ, 0x1f ;  /* 0x0000001fff037424 */ /* 0x000fe200078e00ff */
[----:B------:R-:W-:-:S02]  /*1e700*/  MOV R2, 0x1e720 ;  /* 0x0001e72000027802 */ /* 0x000fc40000000f00 */
[----:B------:R-:W-:Y:S05]  /*1e710*/  CALL.REL.NOINC `($__internal_23_$__cuda_sm70_shflsync_idx_p) ;  /* 0x00002ae000007944 */ /* 0x000fea0003c00000 */
[----:B------:R-:W-:Y:S01]  /*1e720*/  MOV R9, R0 ;  /* 0x0000000000097202 */ /* 0x000fe20000000f00 */
[----:B------:R-:W-:Y:S05]  /*1e730*/  BRA `(.L_x_1477) ;  /* 0xfffe1ef000007947 */ /* 0x000fea000383ffff */
.L_x_1290:
[----:B------:R-:W-:Y:S01]  /*1e740*/  IMAD.MOV.U32 R29, RZ, RZ, R4 ;  /* 0x000000ffff1d7224 */ /* 0x000fe200078e0004 */
[----:B------:R-:W-:-:S02]  /*1e750*/  MOV R3, 0x1f ;  /* 0x0000001f00037802 */ /* 0x000fc40000000f00 */
[----:B------:R-:W-:Y:S02]  /*1e760*/  MOV R2, 0x1e780 ;  /* 0x0001e78000027802 */ /* 0x000fe40000000f00 */
[----:B-123--:R-:W-:Y:S05]  /*1e770*/  CALL.REL.NOINC `($__internal_23_$__cuda_sm70_shflsync_idx_p) ;  /* 0x00002a8000007944 */ /* 0x00efea0003c00000 */
[----:B------:R-:W-:Y:S01]  /*1e780*/  MOV R6, R0 ;  /* 0x0000000000067202 */ /* 0x000fe20000000f00 */
[----:B------:R-:W-:Y:S05]  /*1e790*/  BRA `(.L_x_1289) ;  /* 0xfffe1ef000007947 */ /* 0x000fea000383ffff */
.L_x_1329:
[----:B------:R-:W-:Y:S01]  /*1e7a0*/  IMAD.MOV.U32 R29, RZ, RZ, R5 ;  /* 0x000000ffff1d7224 */ /* 0x000fe200078e0005 */
[----:B------:R-:W-:Y:S01]  /*1e7b0*/  MOV R0, RZ ;  /* 0x000000ff00007202 */ /* 0x000fe20000000f00 */
[----:B------:R-:W-:Y:S01]  /*1e7c0*/  IMAD.MOV.U32 R3, RZ, RZ, 0x181f ;  /* 0x0000181fff037424 */ /* 0x000fe200078e00ff */
[----:B------:R-:W-:Y:S02]  /*1e7d0*/  MOV R2, 0x1e7f0 ;  /* 0x0001e7f000027802 */ /* 0x000fe40000000f00 */
[----:B-----5:R-:W-:Y:S05]  /*1e7e0*/  CALL.REL.NOINC `($__internal_23_$__cuda_sm70_shflsync_idx_p) ;  /* 0x00002a1000007944 */ /* 0x020fea0003c00000 */
[----:B------:R-:W-:Y:S01]  /*1e7f0*/  MOV R6, R0 ;  /* 0x0000000000067202 */ /* 0x000fe20000000f00 */
[----:B------:R-:W-:Y:S05]  /*1e800*/  BRA `(.L_x_1478) ;  /* 0xfffe9bd000007947 */ /* 0x000fea000383ffff */
.L_x_1330:
[----:B------:R-:W-:Y:S01]  /*1e810*/  IMAD.MOV.U32 R29, RZ, RZ, R7 ;  /* 0x000000ffff1d7224 */ /* 0x000fe200078e0007 */
[----:B------:R-:W-:Y:S01]  /*1e820*/  MOV R0, RZ ;  /* 0x000000ff00007202 */ /* 0x000fe20000000f00 */
[----:B------:R-:W-:Y:S01]  /*1e830*/  IMAD.MOV.U32 R3, RZ, RZ, 0x181f ;  /* 0x0000181fff037424 */ /* 0x000fe200078e00ff */
[----:B------:R-:W-:Y:S02]  /*1e840*/  MOV R2, 0x1e860 ;  /* 0x0001e86000027802 */ /* 0x000fe40000000f00 */
[----:B-12--5:R-:W-:Y:S05]  /*1e850*/  CALL.REL.NOINC `($__internal_23_$__cuda_sm70_shflsync_idx_p) ;  /* 0x000029a000007944 */ /* 0x026fea0003c00000 */
[----:B------:R-:W-:Y:S05]  /*1e860*/  BRA `(.L_x_1479) ;  /* 0xfffe9b9000007947 */ /* 0x000fea000383ffff */
.L_x_1333:
[----:B------:R-:W-:Y:S01]  /*1e870*/  IMAD.MOV.U32 R29, RZ, RZ, R5 ;  /* 0x000000ffff1d7224 */ /* 0x000fe200078e0005 */
[----:B----4-:R-:W-:Y:S01]  /*1e880*/  MOV R0, 0x1 ;  /* 0x0000000100007802 */ /* 0x010fe20000000f00 */
[----:B--2---:R-:W-:Y:S01]  /*1e890*/  IMAD.MOV.U32 R3, RZ, RZ, 0x181f ;  /* 0x0000181fff037424 */ /* 0x004fe200078e00ff */
[----:B------:R-:W-:-:S02]  /*1e8a0*/  MOV R2, 0x1e8c0 ;  /* 0x0001e8c000027802 */ /* 0x000fc40000000f00 */
[----:B-1-3-5:R-:W-:Y:S05]  /*1e8b0*/  CALL.REL.NOINC `($__internal_23_$__cuda_sm70_shflsync_idx_p) ;  /* 0x0000294000007944 */ /* 0x02afea0003c00000 */
[----:B------:R-:W-:Y:S01]  /*1e8c0*/  IMAD.MOV.U32 R6, RZ, RZ, R0 ;  /* 0x000000ffff067224 */ /* 0x000fe200078e0000 */
[----:B------:R-:W-:Y:S01]  /*1e8d0*/  MOV R0, 0x1 ;  /* 0x0000000100007802 */ /* 0x000fe20000000f00 */
[----:B------:R-:W-:Y:S01]  /*1e8e0*/  IMAD.MOV.U32 R29, RZ, RZ, R7 ;  /* 0x000000ffff1d7224 */ /* 0x000fe200078e0007 */
[----:B------:R-:W-:-:S02]  /*1e8f0*/  MOV R3, 0x181f ;  /* 0x0000181f00037802 */ /* 0x000fc40000000f00 */
[----:B------:R-:W-:Y:S02]  /*1e900*/  MOV R2, 0x1e920 ;  /* 0x0001e92000027802 */ /* 0x000fe40000000f00 */
[----:B------:R-:W-:Y:S05]  /*1e910*/  CALL.REL.NOINC `($__internal_23_$__cuda_sm70_shflsync_idx_p) ;  /* 0x000028e000007944 */ /* 0x000fea0003c00000 */
[----:B------:R-:W-:Y:S05]  /*1e920*/  BRA `(.L_x_1480) ;  /* 0xfffe9c1000007947 */ /* 0x000fea000383ffff */
.L_x_1336:
[----:B------:R-:W-:Y:S01]  /*1e930*/  IMAD.MOV.U32 R29, RZ, RZ, R5 ;  /* 0x000000ffff1d7224 */ /* 0x000fe200078e0005 */
[----:B----4-:R-:W-:Y:S01]  /*1e940*/  MOV R0, 0x2 ;  /* 0x0000000200007802 */ /* 0x010fe20000000f00 */
[----:B-1----:R-:W-:Y:S01]  /*1e950*/  IMAD.MOV.U32 R3, RZ, RZ, 0x181f ;  /* 0x0000181fff037424 */ /* 0x002fe200078e00ff */
[----:B------:R-:W-:Y:S02]  /*1e960*/  MOV R2, 0x1e980 ;  /* 0x0001e98000027802 */ /* 0x000fe40000000f00 */
[----:B--23-5:R-:W-:Y:S05]  /*1e970*/  CALL.REL.NOINC `($__internal_23_$__cuda_sm70_shflsync_idx_p) ;  /* 0x0000288000007944 */ /* 0x02cfea0003c00000 */
[----:B------:R-:W-:Y:S01]  /*1e980*/  MOV R6, R0 ;  /* 0x0000000000067202 */ /* 0x000fe20000000f00 */
[----:B------:R-:W-:Y:S05]  /*1e990*/  BRA `(.L_x_1481) ;  /* 0xfffe9cd000007947 */ /* 0x000fea000383ffff */
.L_x_1337:
[----:B------:R-:W-:Y:S01]  /*1e9a0*/  IMAD.MOV.U32 R29, RZ, RZ, R7 ;  /* 0x000000ffff1d7224 */ /* 0x000fe200078e0007 */
[----:B----4-:R-:W-:Y:S01]  /*1e9b0*/  MOV R0, 0x2 ;  /* 0x0000000200007802 */ /* 0x010fe20000000f00 */
[----:B------:R-:W-:Y:S01]  /*1e9c0*/  IMAD.MOV.U32 R3, RZ, RZ, 0x181f ;  /* 0x0000181fff037424 */ /* 0x000fe200078e00ff */
[----:B------:R-:W-:Y:S02]  /*1e9d0*/  MOV R2, 0x1e9f0 ;  /* 0x0001e9f000027802 */ /* 0x000fe40000000f00 */
[----:B-123-5:R-:W-:Y:S05]  /*1e9e0*/  CALL.REL.NOINC `($__internal_23_$__cuda_sm70_shflsync_idx_p) ;  /* 0x0000281000007944 */ /* 0x02efea0003c00000 */
[----:B------:R-:W-:Y:S05]  /*1e9f0*/  BRA `(.L_x_1482) ;  /* 0xfffe9c9000007947 */ /* 0x000fea000383ffff */
.L_x_1340:
[----:B------:R-:W-:Y:S01]  /*1ea00*/  IMAD.MOV.U32 R29, RZ, RZ, R5 ;  /* 0x000000ffff1d7224 */ /* 0x000fe200078e0005 */
[----:B-1----:R-:W-:Y:S01]  /*1ea10*/  MOV R0, 0x3 ;  /* 0x0000000300007802 */ /* 0x002fe20000000f00 */
[----:B------:R-:W-:Y:S01]  /*1ea20*/  IMAD.MOV.U32 R3, RZ, RZ, 0x181f ;  /* 0x0000181fff037424 */ /* 0x000fe200078e00ff */
[----:B------:R-:W-:-:S02]  /*1ea30*/  MOV R2, 0x1ea50 ;  /* 0x0001ea5000027802 */ /* 0x000fc40000000f00 */
[----:B--2345:R-:W-:Y:S05]  /*1ea40*/  CALL.REL.NOINC `($__internal_23_$__cuda_sm70_shflsync_idx_p) ;  /* 0x000027b000007944 */ /* 0x03cfea0003c00000 */
[----:B------:R-:W-:Y:S01]  /*1ea50*/  IMAD.MOV.U32 R5, RZ, RZ, R0 ;  /* 0x000000ffff057224 */ /* 0x000fe200078e0000 */
[----:B------:R-:W-:Y:S01]  /*1ea60*/  MOV R0, 0x3 ;  /* 0x0000000300007802 */ /* 0x000fe20000000f00 */
[----:B------:R-:W-:Y:S01]  /*1ea70*/  IMAD.MOV.U32 R29, RZ, RZ, R7 ;  /* 0x000000ffff1d7224 */ /* 0x000fe200078e0007 */
[----:B------:R-:W-:-:S02]  /*1ea80*/  MOV R3, 0x181f ;  /* 0x0000181f00037802 */ /* 0x000fc40000000f00 */
[----:B------:R-:W-:Y:S02]  /*1ea90*/  MOV R2, 0x1eab0 ;  /* 0x0001eab000027802 */ /* 0x000fe40000000f00 */
[----:B------:R-:W-:Y:S05]  /*1eaa0*/  CALL.REL.NOINC `($__internal_23_$__cuda_sm70_shflsync_idx_p) ;  /* 0x0000275000007944 */ /* 0x000fea0003c00000 */
[----:B------:R-:W-:Y:S05]  /*1eab0*/  BRA `(.L_x_1483) ;  /* 0xfffe9d1000007947 */ /* 0x000fea000383ffff */
.L_x_1387:
[----:B------:R-:W-:Y:S01]  /*1eac0*/  IMAD.MOV.U32 R29, RZ, RZ, R5 ;  /* 0x000000ffff1d7224 */ /* 0x000fe200078e0005 */
[----:B------:R-:W-:Y:S01]  /*1ead0*/  MOV R0, RZ ;  /* 0x000000ff00007202 */ /* 0x000fe20000000f00 */
[----:B------:R-:W-:Y:S01]  /*1eae0*/  IMAD.MOV.U32 R3, RZ, RZ, 0x181f ;  /* 0x0000181fff037424 */ /* 0x000fe200078e00ff */
[----:B------:R-:W-:Y:S02]  /*1eaf0*/  MOV R2, 0x1eb10 ;  /* 0x0001eb1000027802 */ /* 0x000fe40000000f00 */
[----:B------:R-:W-:Y:S05]  /*1eb00*/  CALL.REL.NOINC `($__internal_23_$__cuda_sm70_shflsync_idx_p) ;  /* 0x000026f000007944 */ /* 0x000fea0003c00000 */
[----:B------:R-:W-:Y:S01]  /*1eb10*/  MOV R4, R0 ;  /* 0x0000000000047202 */ /* 0x000fe20000000f00 */
[----:B------:R-:W-:Y:S05]  /*1eb20*/  BRA `(.L_x_1484) ;  /* 0xffff23c000007947 */ /* 0x000fea000383ffff */
.L_x_1388:
[----:B------:R-:W-:Y:S01]  /*1eb30*/  IMAD.MOV.U32 R29, RZ, RZ, R12 ;  /* 0x000000ffff1d7224 */ /* 0x000fe200078e000c */
[----:B------:R-:W-:Y:S01]  /*1eb40*/  MOV R0, RZ ;  /* 0x000000ff00007202 */ /* 0x000fe20000000f00 */
[----:B------:R-:W-:Y:S01]  /*1eb50*/  IMAD.MOV.U32 R3, RZ, RZ, 0x181f ;  /* 0x0000181fff037424 */ /* 0x000fe200078e00ff */
[----:B------:R-:W-:Y:S02]  /*1eb60*/  MOV R2, 0x1eb80 ;  /* 0x0001eb8000027802 */ /* 0x000fe40000000f00 */
[----:B-12---:R-:W-:Y:S05]  /*1eb70*/  CALL.REL.NOINC `($__internal_23_$__cuda_sm70_shflsync_idx_p) ;  /* 0x0000268000007944 */ /* 0x006fea0003c00000 */
[----:B------:R-:W-:Y:S01]  /*1eb80*/  ISETP.GE.AND P2, PT, R202, c[0x0][0x1d4], PT ;  /* 0x00007500ca007a0c */ /* 0x000fe20003f46270 */
[----:B------:R-:W-:Y:S01]  /*1eb90*/  IMAD.MOV.U32 R29, RZ, RZ, R5 ;  /* 0x000000ffff1d7224 */ /* 0x000fe200078e0005 */
[----:B------:R-:W-:Y:S02]  /*1eba0*/  IADD3 R2, P0, R0, R84, RZ ;  /* 0x0000005400027210 */ /* 0x000fe40007f1e0ff */
[----:B------:R-:W-:-:S02]  /*1ebb0*/  ISETP.GE.AND P1, PT, R205, c[0x0][0x1d4], PT ;  /* 0x00007500cd007a0c */ /* 0x000fc40003f26270 */
[----:B------:R-:W-:Y:S01]  /*1ebc0*/  SEL R11, RZ, 0x10, P2 ;  /* 0x00000010ff0b7807 */ /* 0x000fe20001000000 */
[----:B------:R-:W-:Y:S01]  /*1ebd0*/  IMAD.X R3, R4, 0x1, R87, P0 ;  /* 0x0000000104037824 */ /* 0x000fe200000e0657 */
[----:B------:R-:W-:-:S05]  /*1ebe0*/  SEL R10, RZ, 0x10, P1 ;  /* 0x00000010ff0a7807 */ /* 0x000fca0000800000 */
[----:B------:R-:W-:Y:S01]  /*1ebf0*/  @!PT LDS RZ, [RZ] ;  /* 0x00000000fffff984 */ /* 0x000fe20000000800 */
[----:B------:R-:W-:Y:S01]  /*1ec00*/  @!PT LDS RZ, [RZ] ;  /* 0x00000000fffff984 */ /* 0x000fe20000000800 */
[----:B------:R-:W-:Y:S01]  /*1ec10*/  @!PT LDS RZ, [RZ] ;  /* 0x00000000fffff984 */ /* 0x000fe20000000800 */
[----:B------:R1:W-:Y:S02]  /*1ec20*/  LDGSTS.E.BYPASS.LTC128B.128 [R193+0x6100], [R2.64], !P2 ;  /* 0x0610000002c17fae */ /* 0x0003e4000d101d48 */
[----:B-1----:R-:W-:-:S05]  /*1ec30*/  IADD3 R2, P0, R0, R85, RZ ;  /* 0x0000005500027210 */ /* 0x002fca0007f1e0ff */
[----:B------:R-:W-:Y:S01]  /*1ec40*/  IMAD.X R3, R4, 0x1, R88, P0 ;  /* 0x0000000104037824 */ /* 0x000fe200000e0658 */
[----:B------:R-:W-:-:S04]  /*1ec50*/  ISETP.GE.AND P0, PT, R206, c[0x0][0x1d4], PT ;  /* 0x00007500ce007a0c */ /* 0x000fc80003f06270 */
[----:B------:R1:W-:Y:S01]  /*1ec60*/  LDGSTS.E.BYPASS.LTC128B.128 [R193+0x8100], [R2.64], !P1 ;  /* 0x0810000002c17fae */ /* 0x0003e2000c901d48 */
[----:B------:R-:W-:Y:S02]  /*1ec70*/  SEL R5, RZ, 0x10, P0 ;  /* 0x00000010ff057807 */ /* 0x000fe40000000000 */
[----:B-1----:R-:W-:Y:S01]  /*1ec80*/  IADD3 R2, P3, R0, R86, RZ ;  /* 0x0000005600027210 */ /* 0x002fe20007f7e0ff */
[----:B------:R-:W-:-:S04]  /*1ec90*/  IMAD.MOV.U32 R0, RZ, RZ, 0x1 ;  /* 0x00000001ff007424 */ /* 0x000fc800078e00ff */
[----:B------:R-:W-:-:S05]  /*1eca0*/  IMAD.X R3, R4, 0x1, R89, P3 ;  /* 0x0000000104037824 */ /* 0x000fca00018e0659 */
[----:B------:R1:W-:Y:S02]  /*1ecb0*/  LDGSTS.E.BYPASS.LTC128B.128 [R193+0xa100], [R2.64], !P0 ;  /* 0x0a10000002c17fae */ /* 0x0003e4000c101d48 */
[----:B-1----:R-:W-:Y:S01]  /*1ecc0*/  IMAD.MOV.U32 R3, RZ, RZ, 0x181f ;  /* 0x0000181fff037424 */ /* 0x002fe200078e00ff */
[----:B------:R-:W-:Y:S02]  /*1ecd0*/  MOV R2, 0x1ecf0 ;  /* 0x0001ecf000027802 */ /* 0x000fe40000000f00 */
[----:B------:R-:W-:Y:S05]  /*1ece0*/  CALL.REL.NOINC `($__internal_23_$__cuda_sm70_shflsync_idx_p) ;  /* 0x0000251000007944 */ /* 0x000fea0003c00000 */
[----:B------:R-:W-:Y:S01]  /*1ecf0*/  IMAD.MOV.U32 R4, RZ, RZ, R0 ;  /* 0x000000ffff047224 */ /* 0x000fe200078e0000 */
[----:B------:R-:W-:Y:S01]  /*1ed00*/  MOV R0, 0x1 ;  /* 0x0000000100007802 */ /* 0x000fe20000000f00 */
[----:B------:R-:W-:Y:S01]  /*1ed10*/  IMAD.MOV.U32 R29, RZ, RZ, R12 ;  /* 0x000000ffff1d7224 */ /* 0x000fe200078e000c */
[----:B------:R-:W-:Y:S02]  /*1ed20*/  MOV R3, 0x181f ;  /* 0x0000181f00037802 */ /* 0x000fe40000000f00 */
[----:B------:R-:W-:Y:S02]  /*1ed30*/  MOV R2, 0x1ed50 ;  /* 0x0001ed5000027802 */ /* 0x000fe40000000f00 */
[----:B------:R-:W-:Y:S05]  /*1ed40*/  CALL.REL.NOINC `($__internal_23_$__cuda_sm70_shflsync_idx_p) ;  /* 0x000024b000007944 */ /* 0x000fea0003c00000 */
[----:B------:R-:W-:Y:S05]  /*1ed50*/  BRA `(.L_x_1485) ;  /* 0xffff22e000007947 */ /* 0x000fea000383ffff */
.L_x_1389:
[----:B------:R-:W-:Y:S01]  /*1ed60*/  IMAD.MOV.U32 R29, RZ, RZ, R4 ;  /* 0x000000ffff1d7224 */ /* 0x000fe200078e0004 */
[----:B------:R-:W-:Y:S01]  /*1ed70*/  MOV R0, RZ ;  /* 0x000000ff00007202 */ /* 0x000fe20000000f00 */
[----:B------:R-:W-:Y:S01]  /*1ed80*/  IMAD.MOV.U32 R3, RZ, RZ, 0x1c1f ;  /* 0x00001c1fff037424 */ /* 0x000fe200078e00ff */
[----:B------:R-:W-:-:S02]  /*1ed90*/  MOV R2, 0x1edb0 ;  /* 0x0001edb000027802 */ /* 0x000fc40000000f00 */
[----:B------:R-:W-:Y:S05]  /*1eda0*/  CALL.REL.NOINC `($__internal_23_$__cuda_sm70_shflsync_idx_p) ;  /* 0x0000245000007944 */ /* 0x000fea0003c00000 */
[----:B------:R-:W-:Y:S05]  /*1edb0*/  BRA `(.L_x_1486) ;  /* 0xffff24c000007947 */ /* 0x000fea000383ffff */
.L_x_1390:
[----:B------:R-:W-:Y:S01]  /*1edc0*/  IMAD.MOV.U32 R29, RZ, RZ, R4 ;  /* 0x000000ffff1d7224 */ /* 0x000fe200078e0004 */
[----:B------:R-:W-:Y:S01]  /*1edd0*/  MOV R0, 0x1 ;  /* 0x0000000100007802 */ /* 0x000fe20000000f00 */
[----:B------:R-:W-:Y:S01]  /*1ede0*/  IMAD.MOV.U32 R3, RZ, RZ, 0x1c1f ;  /* 0x00001c1fff037424 */ /* 0x000fe200078e00ff */
[----:B------:R-:W-:-:S02]  /*1edf0*/  MOV R2, 0x1ee10 ;  /* 0x0001ee1000027802 */ /* 0x000fc40000000f00 */
[----:B-1----:R-:W-:Y:S05]  /*1ee00*/  CALL.REL.NOINC `($__internal_23_$__cuda_sm70_shflsync_idx_p) ;  /* 0x000023f000007944 */ /* 0x002fea0003c00000 */
[----:B------:R-:W-:Y:S01]  /*1ee10*/  IMAD.IADD R0, R5, 0x1, R0 ;  /* 0x0000000105007824 */ /* 0x000fe200078e0200 */
[----:B------:R-:W-:-:S04]  /*1ee20*/  FMNMX.FTZ R3, R8, R9, !PT ;  /* 0x0000000908037209 */ /* 0x000fc80007810000 */
[----:B------:R-:W-:Y:S02]  /*1ee30*/  IMNMX R0, R6, R0, PT ;  /* 0x0000000006007217 */ /* 0x000fe40003800200 */
[----:B------:R-:W-:Y:S02]  /*1ee40*/  FMNMX.FTZ R3, R10, R3, !PT ;  /* 0x000000030a037209 */ /* 0x000fe40007810000 */
[C---:B------:R-:W-:Y:S02]  /*1ee50*/  ISETP.GT.AND P0, PT, R0.reuse, RZ, PT ;  /* 0x000000ff0000720c */ /* 0x040fe40003f04270 */
[----:B------:R-:W-:Y:S02]  /*1ee60*/  ISETP.GT.AND P2, PT, R0, 0x1, PT ;  /* 0x000000010000780c */ /* 0x000fe40003f44270 */
[----:B------:R-:W-:Y:S02]  /*1ee70*/  FSEL R6, R70, -INF , P0 ;  /* 0xff80000046067808 */ /* 0x000fe40000000000 */
        /* <DEDUP_REMOVED lines=24> */
[----:B------:R-:W-:-:S02]  /*1f000*/  FMNMX.FTZ R0, R6, R7, !PT ;  /* 0x0000000706007209 */ /* 0x000fc40007810000 */
[----:B------:R-:W-:Y:S02]  /*1f010*/  FMNMX.FTZ R3, R11, R3, !PT ;  /* 0x000000030b037209 */ /* 0x000fe40007810000 */
[----:B------:R-:W-:Y:S02]  /*1f020*/  FMNMX.FTZ R0, R12, R0, !PT ;  /* 0x000000000c007209 */ /* 0x000fe40007810000 */
[----:B------:R-:W-:Y:S02]  /*1f030*/  FMNMX.FTZ R3, R14, R3, !PT ;  /* 0x000000030e037209 */ /* 0x000fe40007810000 */
[----:B------:R-:W-:Y:S02]  /*1f040*/  FMNMX.FTZ R0, R13, R0, !PT ;  /* 0x000000000d007209 */ /* 0x000fe40007810000 */
[----:B------:R-:W-:Y:S02]  /*1f050*/  FMNMX.FTZ R3, R15, R3, !PT ;  /* 0x000000030f037209 */ /* 0x000fe40007810000 */
        /* <DEDUP_REMOVED lines=9> */
[----:B------:R-:W-:Y:S02]  /*1f0f0*/  FSEL R72, R30, -INF , P4 ;  /* 0xff8000001e487808 */ /* 0x000fe40002000000 */
[----:B------:R-:W-:Y:S02]  /*1f100*/  FMNMX.FTZ R2, R74, R0, !PT ;  /* 0x000000004a027209 */ /* 0x000fe40007810000 */
[----:B------:R-:W-:Y:S02]  /*1f110*/  FMNMX.FTZ R0, R81, R3, !PT ;  /* 0x0000000351007209 */ /* 0x000fe40007810000 */
[----:B------:R-:W-:-:S02]  /*1f120*/  FMNMX.FTZ R2, R73, R2, !PT ;  /* 0x0000000249027209 */ /* 0x000fc40007810000 */
[----:B------:R-:W-:Y:S02]  /*1f130*/  FMNMX.FTZ R0, R80, R0, !PT ;  /* 0x0000000050007209 */ /* 0x000fe40007810000 */
[----:B------:R-:W-:Y:S02]  /*1f140*/  FSEL R71, R26, -INF , P3 ;  /* 0xff8000001a477808 */ /* 0x000fe40001800000 */
[----:B------:R-:W-:Y:S02]  /*1f150*/  FMNMX.FTZ R0, R79, R0, !PT ;  /* 0x000000004f007209 */ /* 0x000fe40007810000 */
[----:B------:R-:W-:Y:S02]  /*1f160*/  FMNMX.FTZ R5, R72, R2, !PT ;  /* 0x0000000248057209 */ /* 0x000fe40007810000 */
[----:B------:R-:W-:Y:S02]  /*1f170*/  FMNMX.FTZ R0, R78, R0, !PT ;  /* 0x000000004e007209 */ /* 0x000fe40007810000 */
[----:B------:R-:W-:-:S02]  /*1f180*/  FSEL R70, R25, -INF , P2 ;  /* 0xff80000019467808 */ /* 0x000fc40001000000 */
[----:B------:R-:W-:Y:S02]  /*1f190*/  FMNMX.FTZ R5, R71, R5, !PT ;  /* 0x0000000547057209 */ /* 0x000fe40007810000 */
[----:B------:R-:W-:Y:S02]  /*1f1a0*/  FMNMX.FTZ R0, R77, R0, !PT ;  /* 0x000000004d007209 */ /* 0x000fe40007810000 */
[----:B------:R-:W-:Y:S02]  /*1f1b0*/  FSEL R69, R23, -INF , P1 ;  /* 0xff80000017457808 */ /* 0x000fe40000800000 */
[----:B------:R-:W-:Y:S02]  /*1f1c0*/  FMNMX.FTZ R5, R70, R5, !PT ;  /* 0x0000000546057209 */ /* 0x000fe40007810000 */
[----:B------:R-:W-:Y:S01]  /*1f1d0*/  FMNMX.FTZ R100, R76, R0, !PT ;  /* 0x000000004c647209 */ /* 0x000fe20007810000 */
[----:B------:R-:W-:Y:S01]  /*1f1e0*/  IMAD.MOV.U32 R0, RZ, RZ, 0x2 ;  /* 0x00000002ff007424 */ /* 0x000fe200078e00ff */
[----:B------:R-:W-:-:S02]  /*1f1f0*/  FSEL R68, R22, -INF , P0 ;  /* 0xff80000016447808 */ /* 0x000fc40000000000 */
[----:B------:R-:W-:Y:S01]  /*1f200*/  FMNMX.FTZ R5, R69, R5, !PT ;  /* 0x0000000545057209 */ /* 0x000fe20007810000 */
[----:B------:R-:W-:Y:S01]  /*1f210*/  IMAD.MOV.U32 R4, RZ, RZ, R100 ;  /* 0x000000ffff047224 */ /* 0x000fe200078e0064 */
[----:B------:R-:W-:Y:S02]  /*1f220*/  MOV R2, 0x1f250 ;  /* 0x0001f25000027802 */ /* 0x000fe40000000f00 */
[----:B------:R-:W-:Y:S02]  /*1f230*/  FMNMX.FTZ R5, R68, R5, !PT ;  /* 0x0000000544057209 */ /* 0x000fe40007810000 */
[----:B------:R-:W-:Y:S05]  /*1f240*/  CALL.REL.NOINC `($__internal_22_$__cuda_sm70_shflsync_bfly_p) ;  /* 0x00001f5000007944 */ /* 0x000fea0003c00000 */
[----:B------:R-:W-:Y:S01]  /*1f250*/  FMNMX.FTZ R100, R100, R0, !PT ;  /* 0x0000000064647209 */ /* 0x000fe20007810000 */
[----:B------:R-:W-:Y:S01]  /*1f260*/  IMAD.MOV.U32 R0, RZ, RZ, 0x1 ;  /* 0x00000001ff007424 */ /* 0x000fe200078e00ff */
[----:B------:R-:W-:-:S03]  /*1f270*/  MOV R2, 0x1f2a0 ;  /* 0x0001f2a000027802 */ /* 0x000fc60000000f00 */
[----:B------:R-:W-:Y:S02]  /*1f280*/  IMAD.MOV.U32 R4, RZ, RZ, R100 ;  /* 0x000000ffff047224 */ /* 0x000fe400078e0064 */
[----:B------:R-:W-:Y:S05]  /*1f290*/  CALL.REL.NOINC `($__internal_22_$__cuda_sm70_shflsync_bfly_p) ;  /* 0x00001f0000007944 */ /* 0x000fea0003c00000 */
[----:B------:R-:W-:Y:S01]  /*1f2a0*/  FMNMX.FTZ R100, R100, R0, !PT ;  /* 0x0000000064647209 */ /* 0x000fe20007810000 */
[----:B------:R-:W-:Y:S01]  /*1f2b0*/  IMAD.MOV.U32 R4, RZ, RZ, R5 ;  /* 0x000000ffff047224 */ /* 0x000fe200078e0005 */
[----:B------:R-:W-:Y:S01]  /*1f2c0*/  MOV R2, 0x1f2f0 ;  /* 0x0001f2f000027802 */ /* 0x000fe20000000f00 */
[----:B------:R-:W-:Y:S02]  /*1f2d0*/  IMAD.MOV.U32 R0, RZ, RZ, 0x2 ;  /* 0x00000002ff007424 */ /* 0x000fe400078e00ff */
[----:B------:R-:W-:Y:S05]  /*1f2e0*/  CALL.REL.NOINC `($__internal_22_$__cuda_sm70_shflsync_bfly_p) ;  /* 0x00001eb000007944 */ /* 0x000fea0003c00000 */
[----:B------:R-:W-:Y:S01]  /*1f2f0*/  FMNMX.FTZ R4, R5, R0, !PT ;  /* 0x0000000005047209 */ /* 0x000fe20007810000 */
[----:B------:R-:W-:Y:S01]  /*1f300*/  IMAD.MOV.U32 R0, RZ, RZ, 0x1 ;  /* 0x00000001ff007424 */ /* 0x000fe200078e00ff */
[----:B------:R-:W-:Y:S02]  /*1f310*/  MOV R2, 0x1f330 ;  /* 0x0001f33000027802 */ /* 0x000fe40000000f00 */
[----:B------:R-:W-:Y:S05]  /*1f320*/  CALL.REL.NOINC `($__internal_22_$__cuda_sm70_shflsync_bfly_p) ;  /* 0x00001e7000007944 */ /* 0x000fea0003c00000 */
[----:B------:R-:W-:Y:S01]  /*1f330*/  MOV R5, R0 ;  /* 0x0000000000057202 */ /* 0x000fe20000000f00 */
[----:B------:R-:W-:Y:S05]  /*1f340*/  BRA `(.L_x_1487) ;  /* 0xffff25e000007947 */ /* 0x000fea000383ffff */
.L_x_1394:
[----:B------:R-:W-:Y:S01]  /*1f350*/  MOV R0, RZ ;  /* 0x000000ff00007202 */ /* 0x000fe20000000f00 */
[----:B------:R-:W-:Y:S01]  /*1f360*/  IMAD.MOV.U32 R29, RZ, RZ, R5 ;  /* 0x000000ffff1d7224 */ /* 0x000fe200078e0005 */
[----:B------:R-:W-:Y:S01]  /*1f370*/  MOV R2, 0x1f3a0 ;  /* 0x0001f3a000027802 */ /* 0x000fe20000000f00 */
[----:B------:R-:W-:Y:S02]  /*1f380*/  IMAD.MOV.U32 R3, RZ, RZ, 0x181f ;  /* 0x0000181fff037424 */ /* 0x000fe400078e00ff */
[----:B-1234-:R-:W-:Y:S05]  /*1f390*/  CALL.REL.NOINC `($__internal_23_$__cuda_sm70_shflsync_idx_p) ;  /* 0x00001e6000007944 */ /* 0x01efea0003c00000 */
[----:B------:R-:W-:Y:S01]  /*1f3a0*/  MOV R4, R0 ;  /* 0x0000000000047202 */ /* 0x000fe20000000f00 */
[----:B------:R-:W-:-:S05]  /*1f3b0*/  BRA `(.L_x_1488) ;  /* 0xffff398000007947 */ /* 0x000fca000383ffff */
.L_x_1395:
[----:B------:R-:W-:Y:S01]  /*1f3c0*/  MOV R0, RZ ;  /* 0x000000ff00007202 */ /* 0x000fe20000000f00 */
[----:B------:R-:W-:Y:S01]  /*1f3d0*/  IMAD.MOV.U32 R29, RZ, RZ, R13 ;  /* 0x000000ffff1d7224 */ /* 0x000fe200078e000d */
[----:B------:R-:W-:Y:S01]  /*1f3e0*/  MOV R2, 0x1f410 ;  /* 0x0001f41000027802 */ /* 0x000fe20000000f00 */
[----:B------:R-:W-:Y:S02]  /*1f3f0*/  IMAD.MOV.U32 R3, RZ, RZ, 0x181f ;  /* 0x0000181fff037424 */ /* 0x000fe400078e00ff */
[----:B-1234-:R-:W-:Y:S05]  /*1f400*/  CALL.REL.NOINC `($__internal_23_$__cuda_sm70_shflsync_idx_p) ;  /* 0x00001df000007944 */ /* 0x01efea0003c00000 */
[----:B------:R-:W-:Y:S01]  /*1f410*/  ISETP.GE.AND P2, PT, R202, c[0x0][0x1d4], PT ;  /* 0x00007500ca007a0c */ /* 0x000fe20003f46270 */
[----:B------:R-:W-:Y:S01]  /*1f420*/  IMAD.MOV.U32 R29, RZ, RZ, R5 ;  /* 0x000000ffff1d7224 */ /* 0x000fe200078e0005 */
[C---:B------:R-:W-:Y:S02]  /*1f430*/  IADD3 R2, P0, R0.reuse, R14, RZ ;  /* 0x0000000e00027210 */ /* 0x040fe40007f1e0ff */
[----:B------:R-:W-:Y:S02]  /*1f440*/  ISETP.GE.AND P1, PT, R205, c[0x0][0x1d4], PT ;  /* 0x00007500cd007a0c */ /* 0x000fe40003f26270 */
[----:B------:R-:W-:Y:S01]  /*1f450*/  IADD3 R6, P3, R0, R20, RZ ;  /* 0x0000001400067210 */ /* 0x000fe20007f7e0ff */
[----:B------:R-:W-:Y:S01]  /*1f460*/  IMAD.X R3, R4, 0x1, R15, P0 ;  /* 0x0000000104037824 */ /* 0x000fe200000e060f */
[----:B------:R-:W-:Y:S02]  /*1f470*/  ISETP.GE.AND P0, PT, R206, c[0x0][0x1d4], PT ;  /* 0x00007500ce007a0c */ /* 0x000fe40003f06270 */
[----:B------:R-:W-:Y:S01]  /*1f480*/  SEL R5, RZ, 0x10, P2 ;  /* 0x00000010ff057807 */ /* 0x000fe20001000000 */
[----:B------:R-:W-:Y:S01]  /*1f490*/  IMAD.X R7, R4, 0x1, R21, P3 ;  /* 0x0000000104077824 */ /* 0x000fe200018e0615 */
[----:B------:R-:W-:Y:S01]  /*1f4a0*/  SEL R12, RZ, 0x10, P1 ;  /* 0x00000010ff0c7807 */ /* 0x000fe20000800000 */
        /* <DEDUP_REMOVED lines=8> */
[----:B------:R-:W-:Y:S05]  /*1f530*/  IMAD.X R3, R4, 0x1, R23, P3 ;  /* 0x0000000104037824 */ /* 0x000fea00018e0617 */
[----:B------:R1:W-:Y:S02]  /*1f540*/  LDGSTS.E.BYPASS.LTC128B.128 [R193+0x4100], [R2.64], !P0 ;  /* 0x0410000002c17fae */ /* 0x0003e4000c101d48 */
[----:B-1----:R-:W-:Y:S01]  /*1f550*/  MOV R2, 0x1f580 ;  /* 0x0001f58000027802 */ /* 0x002fe20000000f00 */
[----:B------:R-:W-:Y:S02]  /*1f560*/  IMAD.MOV.U32 R3, RZ, RZ, 0x181f ;  /* 0x0000181fff037424 */ /* 0x000fe400078e00ff */
[----:B------:R-:W-:Y:S05]  /*1f570*/  CALL.REL.NOINC `($__internal_23_$__cuda_sm70_shflsync_idx_p) ;  /* 0x00001c8000007944 */ /* 0x000fea0003c00000 */
[----:B------:R-:W-:Y:S01]  /*1f580*/  MOV R3, 0x181f ;  /* 0x0000181f00037802 */ /* 0x000fe20000000f00 */
[----:B------:R-:W-:Y:S01]  /*1f590*/  IMAD.MOV.U32 R4, RZ, RZ, R0 ;  /* 0x000000ffff047224 */ /* 0x000fe200078e0000 */
[----:B------:R-:W-:Y:S01]  /*1f5a0*/  MOV R0, 0x1 ;  /* 0x0000000100007802 */ /* 0x000fe20000000f00 */
[----:B------:R-:W-:Y:S01]  /*1f5b0*/  IMAD.MOV.U32 R29, RZ, RZ, R13 ;  /* 0x000000ffff1d7224 */ /* 0x000fe200078e000d */
[----:B------:R-:W-:Y:S02]  /*1f5c0*/  MOV R2, 0x1f5e0 ;  /* 0x0001f5e000027802 */ /* 0x000fe40000000f00 */
[----:B------:R-:W-:Y:S05]  /*1f5d0*/  CALL.REL.NOINC `($__internal_23_$__cuda_sm70_shflsync_idx_p) ;  /* 0x00001c2000007944 */ /* 0x000fea0003c00000 */
[----:B------:R-:W-:-:S05]  /*1f5e0*/  BRA `(.L_x_1489) ;  /* 0xffff38a000007947 */ /* 0x000fca000383ffff */
.L_x_1398:
[----:B------:R-:W-:Y:S01]  /*1f5f0*/  MOV R0, RZ ;  /* 0x000000ff00007202 */ /* 0x000fe20000000f00 */
[----:B------:R-:W-:Y:S01]  /*1f600*/  IMAD.MOV.U32 R29, RZ, RZ, R5 ;  /* 0x000000ffff1d7224 */ /* 0x000fe200078e0005 */
[----:B------:R-:W-:Y:S01]  /*1f610*/  MOV R2, 0x1f640 ;  /* 0x0001f64000027802 */ /* 0x000fe20000000f00 */
[----:B------:R-:W-:Y:S02]  /*1f620*/  IMAD.MOV.U32 R3, RZ, RZ, 0x181f ;  /* 0x0000181fff037424 */ /* 0x000fe400078e00ff */
[----:B-1----:R-:W-:Y:S05]  /*1f630*/  CALL.REL.NOINC `($__internal_23_$__cuda_sm70_shflsync_idx_p) ;  /* 0x00001bc000007944 */ /* 0x002fea0003c00000 */
[----:B------:R-:W-:Y:S01]  /*1f640*/  MOV R4, R0 ;  /* 0x0000000000047202 */ /* 0x000fe20000000f00 */
[----:B------:R-:W-:-:S05]  /*1f650*/  BRA `(.L_x_1490) ;  /* 0xffff497000007947 */ /* 0x000fca000383ffff */
.L_x_1399:
[----:B------:R-:W-:Y:S01]  /*1f660*/  MOV R0, RZ ;  /* 0x000000ff00007202 */ /* 0x000fe20000000f00 */
[----:B------:R-:W-:Y:S01]  /*1f670*/  IMAD.MOV.U32 R29, RZ, RZ, R8 ;  /* 0x000000ffff1d7224 */ /* 0x000fe200078e0008 */
[----:B------:R-:W-:Y:S01]  /*1f680*/  MOV R2, 0x1f6b0 ;  /* 0x0001f6b000027802 */ /* 0x000fe20000000f00 */
[----:B------:R-:W-:Y:S02]  /*1f690*/  IMAD.MOV.U32 R3, RZ, RZ, 0x181f ;  /* 0x0000181fff037424 */ /* 0x000fe400078e00ff */
[----:B-123--:R-:W-:Y:S05]  /*1f6a0*/  CALL.REL.NOINC `($__internal_23_$__cuda_sm70_shflsync_idx_p) ;  /* 0x00001b5000007944 */ /* 0x00efea0003c00000 */
        /* <DEDUP_REMOVED lines=30> */
.L_x_1400:
[----:B------:R-:W-:Y:S01]  /*1f890*/  MOV R0, RZ ;  /* 0x000000ff00007202 */ /* 0x000fe20000000f00 */
[----:B------:R-:W-:Y:S01]  /*1f8a0*/  IMAD.MOV.U32 R29, RZ, RZ, R4 ;  /* 0x000000ffff1d7224 */ /* 0x000fe200078e0004 */
[----:B-1----:R-:W-:Y:S01]  /*1f8b0*/  MOV R2, 0x1f8e0 ;  /* 0x0001f8e000027802 */ /* 0x002fe20000000f00 */
[----:B------:R-:W-:Y:S02]  /*1f8c0*/  IMAD.MOV.U32 R3, RZ, RZ, 0x1c1f ;  /* 0x00001c1fff037424 */ /* 0x000fe400078e00ff */
[----:B------:R-:W-:Y:S05]  /*1f8d0*/  CALL.REL.NOINC `($__internal_23_$__cuda_sm70_shflsync_idx_p) ;  /* 0x0000192000007944 */ /* 0x000fea0003c00000 */
[----:B------:R-:W-:-:S05]  /*1f8e0*/  BRA `(.L_x_1492) ;  /* 0xffff4a6000007947 */ /* 0x000fca000383ffff */
.L_x_1401:
[----:B------:R-:W-:Y:S01]  /*1f8f0*/  MOV R0, 0x1 ;  /* 0x0000000100007802 */ /* 0x000fe20000000f00 */
[----:B------:R-:W-:Y:S01]  /*1f900*/  IMAD.MOV.U32 R29, RZ, RZ, R4 ;  /* 0x000000ffff1d7224 */ /* 0x000fe200078e0004 */
[----:B------:R-:W-:Y:S01]  /*1f910*/  MOV R2, 0x1f940 ;  /* 0x0001f94000027802 */ /* 0x000fe20000000f00 */
[----:B------:R-:W-:Y:S02]  /*1f920*/  IMAD.MOV.U32 R3, RZ, RZ, 0x1c1f ;  /* 0x00001c1fff037424 */ /* 0x000fe400078e00ff */
[----:B--2---:R-:W-:Y:S05]  /*1f930*/  CALL.REL.NOINC `($__internal_23_$__cuda_sm70_shflsync_idx_p) ;  /* 0x000018c000007944 */ /* 0x004fea0003c00000 */
[----:B------:R-:W-:Y:S05]  /*1f940*/  IMAD.IADD R0, R5, 0x1, R0 ;  /* 0x0000000105007824 */ /* 0x000fea00078e0200 */
        /* <DEDUP_REMOVED lines=66> */
[----:B------:R-:W-:Y:S05]  /*1fd70*/  CALL.REL.NOINC `($__internal_22_$__cuda_sm70_shflsync_bfly_p) ;  /* 0x0000142000007944 */ /* 0x000fea0003c00000 */
[----:B------:R-:W-:Y:S01]  /*1fd80*/  FMNMX.FTZ R4, R4, R0, !PT ;  /* 0x0000000004047209 */ /* 0x000fe20007810000 */
[----:B------:R-:W-:Y:S01]  /*1fd90*/  IMAD.MOV.U32 R0, RZ, RZ, 0x1 ;  /* 0x00000001ff007424 */ /* 0x000fe200078e00ff */
[----:B------:R-:W-:Y:S02]  /*1fda0*/  MOV R2, 0x1fdc0 ;  /* 0x0001fdc000027802 */ /* 0x000fe40000000f00 */
        /* <DEDUP_REMOVED lines=10> */
[----:B------:R-:W-:-:S05]  /*1fe50*/  BRA `(.L_x_1493) ;  /* 0xffff4ba000007947 */ /* 0x000fca000383ffff */
.L_x_1404:
[----:B------:R-:W-:Y:S01]  /*1fe60*/  MOV R0, RZ ;  /* 0x000000ff00007202 */ /* 0x000fe20000000f00 */
[----:B------:R-:W-:Y:S01]  /*1fe70*/  IMAD.MOV.U32 R29, RZ, RZ, R7 ;  /* 0x000000ffff1d7224 */ /* 0x000fe200078e0007 */
[----:B------:R-:W-:Y:S01]  /*1fe80*/  MOV R2, 0x1feb0 ;  /* 0x0001feb000027802 */ /* 0x000fe20000000f00 */
[----:B------:R-:W-:Y:S02]  /*1fe90*/  IMAD.MOV.U32 R3, RZ, RZ, 0x181f ;  /* 0x0000181fff037424 */ /* 0x000fe400078e00ff */
[----:B-1234-:R-:W-:Y:S05]  /*1fea0*/  CALL.REL.NOINC `($__internal_23_$__cuda_sm70_shflsync_idx_p) ;  /* 0x0000135000007944 */ /* 0x01efea0003c00000 */
[----:B------:R-:W-:-:S05]  /*1feb0*/  BRA `(.L_x_1494) ;  /* 0xffff651000007947 */ /* 0x000fca000383ffff */
.L_x_1407:
[----:B------:R-:W-:Y:S01]  /*1fec0*/  MOV R0, RZ ;  /* 0x000000ff00007202 */ /* 0x000fe20000000f00 */
[----:B------:R-:W-:Y:S01]  /*1fed0*/  IMAD.MOV.U32 R29, RZ, RZ, R5 ;  /* 0x000000ffff1d7224 */ /* 0x000fe200078e0005 */
[----:B------:R-:W-:Y:S01]  /*1fee0*/  MOV R2, 0x1ff10 ;  /* 0x0001ff1000027802 */ /* 0x000fe20000000f00 */
[----:B------:R-:W-:Y:S02]  /*1fef0*/  IMAD.MOV.U32 R3, RZ, RZ, 0x181f ;  /* 0x0000181fff037424 */ /* 0x000fe400078e00ff */
[----:B------:R-:W-:Y:S05]  /*1ff00*/  CALL.REL.NOINC `($__internal_23_$__cuda_sm70_shflsync_idx_p) ;  /* 0x000012f000007944 */ /* 0x000fea0003c00000 */
[----:B------:R-:W-:Y:S01]  /*1ff10*/  MOV R4, R0 ;  /* 0x0000000000047202 */ /* 0x000fe20000000f00 */
[----:B------:R-:W-:-:S05]  /*1ff20*/  BRA `(.L_x_1495) ;  /* 0xffff76b000007947 */ /* 0x000fca000383ffff */
.L_x_1408:
[----:B------:R-:W-:Y:S01]  /*1ff30*/  MOV R0, RZ ;  /* 0x000000ff00007202 */ /* 0x000fe20000000f00 */
[----:B------:R-:W-:Y:S01]  /*1ff40*/  IMAD.MOV.U32 R29, RZ, RZ, R8 ;  /* 0x000000ffff1d7224 */ /* 0x000fe200078e0008 */
[----:B------:R-:W-:Y:S01]  /*1ff50*/  MOV R2, 0x1ff80 ;  /* 0x0001ff8000027802 */ /* 0x000fe20000000f00 */
[----:B------:R-:W-:Y:S02]  /*1ff60*/  IMAD.MOV.U32 R3, RZ, RZ, 0x181f ;  /* 0x0000181fff037424 */ /* 0x000fe400078e00ff */
[----:B-12---:R-:W-:Y:S05]  /*1ff70*/  CALL.REL.NOINC `($__internal_23_$__cuda_sm70_shflsync_idx_p) ;  /* 0x0000128000007944 */ /* 0x006fea0003c00000 */
        /* <DEDUP_REMOVED lines=19> */
[----:B--2---:R-:W-:Y:S05]  /*200b0*/  CALL.REL.NOINC `($__internal_23_$__cuda_sm70_shflsync_idx_p) ;  /* 0x0000114000007944 */ /* 0x004fea0003c00000 */
[----:B------:R-:W-:Y:S01]  /*200c0*/  MOV R3, 0x181f ;  /* 0x0000181f00037802 */ /* 0x000fe20000000f00 */
[----:B------:R-:W-:Y:S01]  /*200d0*/  IMAD.MOV.U32 R4, RZ, RZ, R0 ;  /* 0x000000ffff047224 */ /* 0x000fe200078e0000 */
[----:B------:R-:W-:Y:S01]  /*200e0*/  MOV R0, 0x1 ;  /* 0x0000000100007802 */ /* 0x000fe20000000f00 */
[----:B------:R-:W-:Y:S01]  /*200f0*/  IMAD.MOV.U32 R29, RZ, RZ, R8 ;  /* 0x000000ffff1d7224 */ /* 0x000fe200078e0008 */
[----:B------:R-:W-:Y:S02]  /*20100*/  MOV R2, 0x20120 ;  /* 0x0002012000027802 */ /* 0x000fe40000000f00 */
[----:B------:R-:W-:Y:S05]  /*20110*/  CALL.REL.NOINC `($__internal_23_$__cuda_sm70_shflsync_idx_p) ;  /* 0x000010e000007944 */ /* 0x000fea0003c00000 */
[----:B------:R-:W-:-:S05]  /*20120*/  BRA `(.L_x_1496) ;  /* 0xffff75d000007947 */ /* 0x000fca000383ffff */
.L_x_1409:
[----:B------:R-:W-:Y:S02]  /*20130*/  MOV R0, 0x2 ;  /* 0x0000000200007802 */ /* 0x000fe40000000f00 */
        /* <DEDUP_REMOVED lines=16> */
.L_x_1411:
[----:B------:R-:W-:Y:S01]  /*20240*/  IMAD.MOV.U32 R4, RZ, RZ, R208 ;  /* 0x000000ffff047224 */ /* 0x000fe200078e00d0 */
[----:B------:R-:W-:-:S02]  /*20250*/  MOV R0, 0x2 ;  /* 0x0000000200007802 */ /* 0x000fc40000000f00 */
[----:B------:R-:W-:Y:S02]  /*20260*/  MOV R2, 0x20280 ;  /* 0x0002028000027802 */ /* 0x000fe40000000f00 */
[----:B------:R-:W-:Y:S05]  /*20270*/  CALL.REL.NOINC `($__internal_22_$__cuda_sm70_shflsync_bfly_p) ;  /* 0x00000f2000007944 */ /* 0x000fea0003c00000 */
[----:B------:R-:W-:Y:S05]  /*20280*/  BRA `(.L_x_1498) ;  /* 0xffff8f4000007947 */ /* 0x000fea000383ffff */
.L_x_1412:
[----:B------:R-:W-:Y:S01]  /*20290*/  IMAD.MOV.U32 R4, RZ, RZ, R5 ;  /* 0x000000ffff047224 */ /* 0x000fe200078e0005 */
[----:B------:R-:W-:Y:S02]  /*202a0*/  MOV R0, 0x1 ;  /* 0x0000000100007802 */ /* 0x000fe40000000f00 */
[----:B------:R-:W-:Y:S02]  /*202b0*/  MOV R2, 0x202d0 ;  /* 0x000202d000027802 */ /* 0x000fe40000000f00 */
[----:B-1----:R-:W-:Y:S05]  /*202c0*/  CALL.REL.NOINC `($__internal_22_$__cuda_sm70_shflsync_bfly_p) ;  /* 0x00000ed000007944 */ /* 0x002fea0003c00000 */
[----:B------:R-:W-:Y:S01]  /*202d0*/  FADD.FTZ R5, R5, R0 ;  /* 0x0000000005057221 */ /* 0x000fe20000010000 */
[----:B------:R-:W-:Y:S02]  /*202e0*/  MOV R4, R204 ;  /* 0x000000cc00047202 */ /* 0x000fe40000000f00 */
[----:B------:R-:W-:Y:S02]  /*202f0*/  MOV R0, 0x2 ;  /* 0x0000000200007802 */ /* 0x000fe40000000f00 */
[----:B------:R-:W-:Y:S02]  /*20300*/  MOV R2, 0x20320 ;  /* 0x0002032000027802 */ /* 0x000fe40000000f00 */
[----:B------:R-:W-:Y:S05]  /*20310*/  CALL.REL.NOINC `($__internal_22_$__cuda_sm70_shflsync_bfly_p) ;  /* 0x00000e8000007944 */ /* 0x000fea0003c00000 */
[----:B------:R-:W-:Y:S01]  /*20320*/  FADD.FTZ R4, R204, R0 ;  /* 0x00000000cc047221 */ /* 0x000fe20000010000 */
[----:B------:R-:W-:Y:S02]  /*20330*/  MOV R0, 0x1 ;  /* 0x0000000100007802 */ /* 0x000fe40000000f00 */
[----:B------:R-:W-:-:S02]  /*20340*/  MOV R2, 0x20360 ;  /* 0x0002036000027802 */ /* 0x000fc40000000f00 */
[----:B------:R-:W-:Y:S05]  /*20350*/  CALL.REL.NOINC `($__internal_22_$__cuda_sm70_shflsync_bfly_p) ;  /* 0x00000e4000007944 */ /* 0x000fea0003c00000 */
[----:B------:R-:W-:Y:S01]  /*20360*/  MOV R3, R0 ;  /* 0x0000000000037202 */ /* 0x000fe20000000f00 */
[----:B------:R-:W-:Y:S05]  /*20370*/  BRA `(.L_x_1499) ;  /* 0xffff8ec000007947 */ /* 0x000fea000383ffff */
.L_x_1419:
[----:B-1234-:R-:W-:Y:S01]  /*20380*/  IMAD.MOV.U32 R29, RZ, RZ, R6 ;  /* 0x000000ffff1d7224 */ /* 0x01efe200078e0006 */
[----:B------:R-:W-:Y:S01]  /*20390*/  MOV R0, RZ ;  /* 0x000000ff00007202 */ /* 0x000fe20000000f00 */
[----:B------:R-:W-:Y:S01]  /*203a0*/  IMAD.MOV.U32 R3, RZ, RZ, 0x181f ;  /* 0x0000181fff037424 */ /* 0x000fe200078e00ff */
[----:B------:R-:W-:-:S02]  /*203b0*/  MOV R2, 0x203d0 ;  /* 0x000203d000027802 */ /* 0x000fc40000000f00 */
[----:B------:R-:W-:Y:S05]  /*203c0*/  CALL.REL.NOINC `($__internal_23_$__cuda_sm70_shflsync_idx_p) ;  /* 0x00000e3000007944 */ /* 0x000fea0003c00000 */
[----:B------:R-:W-:Y:S01]  /*203d0*/  MOV R8, R0 ;  /* 0x0000000000087202 */ /* 0x000fe20000000f00 */
[----:B------:R-:W-:Y:S05]  /*203e0*/  BRA `(.L_x_1500) ;  /* 0xffffa66000007947 */ /* 0x000fea000383ffff */
.L_x_1420:
[----:B------:R-:W-:Y:S01]  /*203f0*/  IMAD.MOV.U32 R29, RZ, RZ, R7 ;  /* 0x000000ffff1d7224 */ /* 0x000fe200078e0007 */
[----:B------:R-:W-:Y:S01]  /*20400*/  MOV R0, RZ ;  /* 0x000000ff00007202 */ /* 0x000fe20000000f00 */
[----:B------:R-:W-:Y:S01]  /*20410*/  IMAD.MOV.U32 R3, RZ, RZ, 0x181f ;  /* 0x0000181fff037424 */ /* 0x000fe200078e00ff */
[----:B------:R-:W-:-:S02]  /*20420*/  MOV R2, 0x20440 ;  /* 0x0002044000027802 */ /* 0x000fc40000000f00 */
[----:B-12---:R-:W-:Y:S05]  /*20430*/  CALL.REL.NOINC `($__internal_23_$__cuda_sm70_shflsync_idx_p) ;  /* 0x00000dc000007944 */ /* 0x006fea0003c00000 */
[----:B------:R-:W-:Y:S05]  /*20440*/  BRA `(.L_x_1501) ;  /* 0xffffa62000007947 */ /* 0x000fea000383ffff */
.L_x_1423:
[----:B------:R-:W-:Y:S01]  /*20450*/  IMAD.MOV.U32 R29, RZ, RZ, R6 ;  /* 0x000000ffff1d7224 */ /* 0x000fe200078e0006 */
[----:B----4-:R-:W-:Y:S01]  /*20460*/  MOV R0, 0x1 ;  /* 0x0000000100007802 */ /* 0x010fe20000000f00 */
[----:B--2---:R-:W-:Y:S01]  /*20470*/  IMAD.MOV.U32 R3, RZ, RZ, 0x181f ;  /* 0x0000181fff037424 */ /* 0x004fe200078e00ff */
[----:B------:R-:W-:-:S02]  /*20480*/  MOV R2, 0x204a0 ;  /* 0x000204a000027802 */ /* 0x000fc40000000f00 */
[----:B-1-3--:R-:W-:Y:S05]  /*20490*/  CALL.REL.NOINC `($__internal_23_$__cuda_sm70_shflsync_idx_p) ;  /* 0x00000d6000007944 */ /* 0x00afea0003c00000 */
[----:B------:R-:W-:Y:S01]  /*204a0*/  IMAD.MOV.U32 R8, RZ, RZ, R0 ;  /* 0x000000ffff087224 */ /* 0x000fe200078e0000 */
[----:B------:R-:W-:Y:S01]  /*204b0*/  MOV R0, 0x1 ;  /* 0x0000000100007802 */ /* 0x000fe20000000f00 */
[----:B------:R-:W-:Y:S01]  /*204c0*/  IMAD.MOV.U32 R29, RZ, RZ, R7 ;  /* 0x000000ffff1d7224 */ /* 0x000fe200078e0007 */
[----:B------:R-:W-:-:S02]  /*204d0*/  MOV R3, 0x181f ;  /* 0x0000181f00037802 */ /* 0x000fc40000000f00 */
[----:B------:R-:W-:Y:S02]  /*204e0*/  MOV R2, 0x20500 ;  /* 0x0002050000027802 */ /* 0x000fe40000000f00 */
[----:B------:R-:W-:Y:S05]  /*204f0*/  CALL.REL.NOINC `($__internal_23_$__cuda_sm70_shflsync_idx_p) ;  /* 0x00000d0000007944 */ /* 0x000fea0003c00000 */
[----:B------:R-:W-:Y:S05]  /*20500*/  BRA `(.L_x_1502) ;  /* 0xffffa69000007947 */ /* 0x000fea000383ffff */
.L_x_1426:
[----:B------:R-:W-:Y:S01]  /*20510*/  IMAD.MOV.U32 R29, RZ, RZ, R6 ;  /* 0x000000ffff1d7224 */ /* 0x000fe200078e0006 */
[----:B----4-:R-:W-:Y:S01]  /*20520*/  MOV R0, 0x2 ;  /* 0x0000000200007802 */ /* 0x010fe20000000f00 */
[----:B-1----:R-:W-:Y:S01]  /*20530*/  IMAD.MOV.U32 R3, RZ, RZ, 0x181f ;  /* 0x0000181fff037424 */ /* 0x002fe200078e00ff */
[----:B------:R-:W-:Y:S02]  /*20540*/  MOV R2, 0x20560 ;  /* 0x0002056000027802 */ /* 0x000fe40000000f00 */
[----:B--23--:R-:W-:Y:S05]  /*20550*/  CALL.REL.NOINC `($__internal_23_$__cuda_sm70_shflsync_idx_p) ;  /* 0x00000ca000007944 */ /* 0x00cfea0003c00000 */
[----:B------:R-:W-:Y:S01]  /*20560*/  MOV R8, R0 ;  /* 0x0000000000087202 */ /* 0x000fe20000000f00 */
[----:B------:R-:W-:Y:S05]  /*20570*/  BRA `(.L_x_1503) ;  /* 0xffffa75000007947 */ /* 0x000fea000383ffff */
.L_x_1427:
[----:B------:R-:W-:Y:S01]  /*20580*/  IMAD.MOV.U32 R29, RZ, RZ, R7 ;  /* 0x000000ffff1d7224 */ /* 0x000fe200078e0007 */
[----:B----4-:R-:W-:Y:S01]  /*20590*/  MOV R0, 0x2 ;  /* 0x0000000200007802 */ /* 0x010fe20000000f00 */
[----:B------:R-:W-:Y:S01]  /*205a0*/  IMAD.MOV.U32 R3, RZ, RZ, 0x181f ;  /* 0x0000181fff037424 */ /* 0x000fe200078e00ff */
[----:B------:R-:W-:Y:S02]  /*205b0*/  MOV R2, 0x205d0 ;  /* 0x000205d000027802 */ /* 0x000fe40000000f00 */
[----:B-123--:R-:W-:Y:S05]  /*205c0*/  CALL.REL.NOINC `($__internal_23_$__cuda_sm70_shflsync_idx_p) ;  /* 0x00000c3000007944 */ /* 0x00efea0003c00000 */
[----:B------:R-:W-:Y:S05]  /*205d0*/  BRA `(.L_x_1504) ;  /* 0xffffa71000007947 */ /* 0x000fea000383ffff */
.L_x_1430:
[----:B------:R-:W-:Y:S01]  /*205e0*/  IMAD.MOV.U32 R29, RZ, RZ, R6 ;  /* 0x000000ffff1d7224 */ /* 0x000fe200078e0006 */
[----:B-1----:R-:W-:Y:S01]  /*205f0*/  MOV R0, 0x3 ;  /* 0x0000000300007802 */ /* 0x002fe20000000f00 */
[----:B------:R-:W-:Y:S01]  /*20600*/  IMAD.MOV.U32 R3, RZ, RZ, 0x181f ;  /* 0x0000181fff037424 */ /* 0x000fe200078e00ff */
[----:B------:R-:W-:-:S02]  /*20610*/  MOV R2, 0x20630 ;  /* 0x0002063000027802 */ /* 0x000fc40000000f00 */
[----:B--234-:R-:W-:Y:S05]  /*20620*/  CALL.REL.NOINC `($__internal_23_$__cuda_sm70_shflsync_idx_p) ;  /* 0x00000bd000007944 */ /* 0x01cfea0003c00000 */
[----:B------:R-:W-:Y:S01]  /*20630*/  IMAD.MOV.U32 R6, RZ, RZ, R0 ;  /* 0x000000ffff067224 */ /* 0x000fe200078e0000 */
[----:B------:R-:W-:Y:S01]  /*20640*/  MOV R0, 0x3 ;  /* 0x0000000300007802 */ /* 0x000fe20000000f00 */
[----:B------:R-:W-:Y:S01]  /*20650*/  IMAD.MOV.U32 R29, RZ, RZ, R7 ;  /* 0x000000ffff1d7224 */ /* 0x000fe200078e0007 */
[----:B------:R-:W-:-:S02]  /*20660*/  MOV R3, 0x181f ;  /* 0x0000181f00037802 */ /* 0x000fc40000000f00 */
[----:B------:R-:W-:Y:S02]  /*20670*/  MOV R2, 0x20690 ;  /* 0x0002069000027802 */ /* 0x000fe40000000f00 */
[----:B------:R-:W-:Y:S05]  /*20680*/  CALL.REL.NOINC `($__internal_23_$__cuda_sm70_shflsync_idx_p) ;  /* 0x00000b7000007944 */ /* 0x000fea0003c00000 */
[----:B------:R-:W-:Y:S05]  /*20690*/  BRA `(.L_x_1505) ;  /* 0xffffa79000007947 */ /* 0x000fea000383ffff */
.L_x_1432:
[----:B------:R-:W-:Y:S01]  /*206a0*/  IMAD.MOV.U32 R29, RZ, RZ, R5 ;  /* 0x000000ffff1d7224 */ /* 0x000fe200078e0005 */
[----:B------:R-:W-:Y:S01]  /*206b0*/  MOV R0, RZ ;  /* 0x000000ff00007202 */ /* 0x000fe20000000f00 */
[----:B------:R-:W-:Y:S01]  /*206c0*/  IMAD.MOV.U32 R3, RZ, RZ, 0x1c1f ;  /* 0x00001c1fff037424 */ /* 0x000fe200078e00ff */
[----:B------:R-:W-:Y:S02]  /*206d0*/  MOV R2, 0x206f0 ;  /* 0x000206f000027802 */ /* 0x000fe40000000f00 */
[----:B--2---:R-:W-:Y:S05]  /*206e0*/  CALL.REL.NOINC `($__internal_23_$__cuda_sm70_shflsync_idx_p) ;  /* 0x00000b1000007944 */ /* 0x004fea0003c00000 */
[----:B------:R-:W-:Y:S01]  /*206f0*/  MOV R4, R0 ;  /* 0x0000000000047202 */ /* 0x000fe20000000f00 */
[----:B------:R-:W-:Y:S05]  /*20700*/  BRA `(.L_x_1506) ;  /* 0xffffaa6000007947 */ /* 0x000fea000383ffff */
.L_x_1433:
[----:B------:R-:W-:Y:S01]  /*20710*/  IMAD.MOV.U32 R29, RZ, RZ, R12 ;  /* 0x000000ffff1d7224 */ /* 0x000fe200078e000c */
[----:B------:R-:W-:Y:S01]  /*20720*/  MOV R0, RZ ;  /* 0x000000ff00007202 */ /* 0x000fe20000000f00 */
[----:B------:R-:W-:Y:S01]  /*20730*/  IMAD.MOV.U32 R3, RZ, RZ, 0x1c1f ;  /* 0x00001c1fff037424 */ /* 0x000fe200078e00ff */
[----:B------:R-:W-:Y:S02]  /*20740*/  MOV R2, 0x20760 ;  /* 0x0002076000027802 */ /* 0x000fe40000000f00 */
[----:B-123--:R-:W-:Y:S05]  /*20750*/  CALL.REL.NOINC `($__internal_23_$__cuda_sm70_shflsync_idx_p) ;  /* 0x00000aa000007944 */ /* 0x00efea0003c00000 */
[----:B------:R-:W-:Y:S05]  /*20760*/  BRA `(.L_x_1507) ;  /* 0xffffaa2000007947 */ /* 0x000fea000383ffff */
.L_x_1436:
[----:B------:R-:W-:Y:S01]  /*20770*/  IMAD.MOV.U32 R29, RZ, RZ, R5 ;  /* 0x000000ffff1d7224 */ /* 0x000fe200078e0005 */
[----:B-1----:R-:W-:Y:S01]  /*20780*/  MOV R0, 0x1 ;  /* 0x0000000100007802 */ /* 0x002fe20000000f00 */
[----:B---3--:R-:W-:Y:S01]  /*20790*/  IMAD.MOV.U32 R3, RZ, RZ, 0x1c1f ;  /* 0x00001c1fff037424 */ /* 0x008fe200078e00ff */
[----:B------:R-:W-:-:S02]  /*207a0*/  MOV R2, 0x207c0 ;  /* 0x000207c000027802 */ /* 0x000fc40000000f00 */
[----:B--2-4-:R-:W-:Y:S05]  /*207b0*/  CALL.REL.NOINC `($__internal_23_$__cuda_sm70_shflsync_idx_p) ;  /* 0x00000a4000007944 */ /* 0x014fea0003c00000 */
[----:B------:R-:W-:Y:S01]  /*207c0*/  IMAD.MOV.U32 R4, RZ, RZ, R0 ;  /* 0x000000ffff047224 */ /* 0x000fe200078e0000 */
[----:B------:R-:W-:Y:S01]  /*207d0*/  MOV R0, 0x1 ;  /* 0x0000000100007802 */ /* 0x000fe20000000f00 */
[----:B------:R-:W-:Y:S01]  /*207e0*/  IMAD.MOV.U32 R29, RZ, RZ, R12 ;  /* 0x000000ffff1d7224 */ /* 0x000fe200078e000c */
[----:B------:R-:W-:-:S02]  /*207f0*/  MOV R3, 0x1c1f ;  /* 0x00001c1f00037802 */ /* 0x000fc40000000f00 */
[----:B------:R-:W-:Y:S02]  /*20800*/  MOV R2, 0x20820 ;  /* 0x0002082000027802 */ /* 0x000fe40000000f00 */
[----:B------:R-:W-:Y:S05]  /*20810*/  CALL.REL.NOINC `($__internal_23_$__cuda_sm70_shflsync_idx_p) ;  /* 0x000009e000007944 */ /* 0x000fea0003c00000 */
[----:B------:R-:W-:Y:S05]  /*20820*/  BRA `(.L_x_1508) ;  /* 0xffffb42000007947 */ /* 0x000fea000383ffff */
.L_x_1440:
[----:B------:R-:W-:Y:S01]  /*20830*/  IMAD.MOV.U32 R29, RZ, RZ, R6 ;  /* 0x000000ffff1d7224 */ /* 0x000fe200078e0006 */
[----:B------:R-:W-:Y:S01]  /*20840*/  MOV R0, RZ ;  /* 0x000000ff00007202 */ /* 0x000fe20000000f00 */
[----:B------:R-:W-:Y:S01]  /*20850*/  IMAD.MOV.U32 R3, RZ, RZ, 0x181f ;  /* 0x0000181fff037424 */ /* 0x000fe200078e00ff */
[----:B------:R-:W-:Y:S02]  /*20860*/  MOV R2, 0x20880 ;  /* 0x0002088000027802 */ /* 0x000fe40000000f00 */
[----:B------:R-:W-:Y:S05]  /*20870*/  CALL.REL.NOINC `($__internal_23_$__cuda_sm70_shflsync_idx_p) ;  /* 0x0000098000007944 */ /* 0x000fea0003c00000 */
[----:B------:R-:W-:Y:S01]  /*20880*/  MOV R8, R0 ;  /* 0x0000000000087202 */ /* 0x000fe20000000f00 */
[----:B------:R-:W-:Y:S05]  /*20890*/  BRA `(.L_x_1509) ;  /* 0xffffc66000007947 */ /* 0x000fea000383ffff */
.L_x_1441:
[----:B------:R-:W-:Y:S01]  /*208a0*/  IMAD.MOV.U32 R29, RZ, RZ, R7 ;  /* 0x000000ffff1d7224 */ /* 0x000fe200078e0007 */
[----:B------:R-:W-:Y:S01]  /*208b0*/  MOV R0, RZ ;  /* 0x000000ff00007202 */ /* 0x000fe20000000f00 */
[----:B------:R-:W-:Y:S01]  /*208c0*/  IMAD.MOV.U32 R3, RZ, RZ, 0x181f ;  /* 0x0000181fff037424 */ /* 0x000fe200078e00ff */
[----:B------:R-:W-:Y:S02]  /*208d0*/  MOV R2, 0x208f0 ;  /* 0x000208f000027802 */ /* 0x000fe40000000f00 */
[----:B-12---:R-:W-:Y:S05]  /*208e0*/  CALL.REL.NOINC `($__internal_23_$__cuda_sm70_shflsync_idx_p) ;  /* 0x0000091000007944 */ /* 0x006fea0003c00000 */
[----:B------:R-:W-:Y:S05]  /*208f0*/  BRA `(.L_x_1510) ;  /* 0xffffc62000007947 */ /* 0x000fea000383ffff */
.L_x_1444:
        /* <DEDUP_REMOVED lines=12> */
.L_x_1447:
[----:B------:R-:W-:Y:S01]  /*209c0*/  IMAD.MOV.U32 R29, RZ, RZ, R6 ;  /* 0x000000ffff1d7224 */ /* 0x000fe200078e0006 */
[----:B----4-:R-:W-:Y:S01]  /*209d0*/  MOV R0, 0x2 ;  /* 0x0000000200007802 */ /* 0x010fe20000000f00 */
[----:B-1----:R-:W-:Y:S01]  /*209e0*/  IMAD.MOV.U32 R3, RZ, RZ, 0x181f ;  /* 0x0000181fff037424 */ /* 0x002fe200078e00ff */
[----:B------:R-:W-:Y:S02]  /*209f0*/  MOV R2, 0x20a10 ;  /* 0x00020a1000027802 */ /* 0x000fe40000000f00 */
[----:B--23--:R-:W-:Y:S05]  /*20a00*/  CALL.REL.NOINC `($__internal_23_$__cuda_sm70_shflsync_idx_p) ;  /* 0x000007f000007944 */ /* 0x00cfea0003c00000 */
[----:B------:R-:W-:Y:S01]  /*20a10*/  MOV R8, R0 ;  /* 0x0000000000087202 */ /* 0x000fe20000000f00 */
[----:B------:R-:W-:Y:S05]  /*20a20*/  BRA `(.L_x_1512) ;  /* 0xffffc76000007947 */ /* 0x000fea000383ffff */
.L_x_1448:
[----:B------:R-:W-:Y:S01]  /*20a30*/  IMAD.MOV.U32 R29, RZ, RZ, R7 ;  /* 0x000000ffff1d7224 */ /* 0x000fe200078e0007 */
[----:B----4-:R-:W-:Y:S01]  /*20a40*/  MOV R0, 0x2 ;  /* 0x0000000200007802 */ /* 0x010fe20000000f00 */
[----:B------:R-:W-:Y:S01]  /*20a50*/  IMAD.MOV.U32 R3, RZ, RZ, 0x181f ;  /* 0x0000181fff037424 */ /* 0x000fe200078e00ff */
[----:B------:R-:W-:Y:S02]  /*20a60*/  MOV R2, 0x20a80 ;  /* 0x00020a8000027802 */ /* 0x000fe40000000f00 */
[----:B-123--:R-:W-:Y:S05]  /*20a70*/  CALL.REL.NOINC `($__internal_23_$__cuda_sm70_shflsync_idx_p) ;  /* 0x0000078000007944 */ /* 0x00efea0003c00000 */
[----:B------:R-:W-:Y:S05]  /*20a80*/  BRA `(.L_x_1513) ;  /* 0xffffc72000007947 */ /* 0x000fea000383ffff */
.L_x_1451:
        /* <DEDUP_REMOVED lines=11> */
[----:B------:R-:W-:Y:S01]  /*20b40*/  MOV R7, R0 ;  /* 0x0000000000077202 */ /* 0x000fe20000000f00 */
[----:B------:R-:W-:Y:S05]  /*20b50*/  BRA `(.L_x_1514) ;  /* 0xffffc79000007947 */ /* 0x000fea000383ffff */
.L_x_1453:
[----:B------:R-:W-:Y:S01]  /*20b60*/  IMAD.MOV.U32 R29, RZ, RZ, R28 ;  /* 0x000000ffff1d7224 */ /* 0x000fe200078e001c */
[----:B------:R-:W-:Y:S01]  /*20b70*/  MOV R0, RZ ;  /* 0x000000ff00007202 */ /* 0x000fe20000000f00 */
[----:B------:R-:W-:Y:S01]  /*20b80*/  IMAD.MOV.U32 R3, RZ, RZ, 0x1f ;  /* 0x0000001fff037424 */ /* 0x000fe200078e00ff */
[----:B------:R-:W-:Y:S02]  /*20b90*/  MOV R2, 0x20bb0 ;  /* 0x00020bb000027802 */ /* 0x000fe40000000f00 */
[----:B-12-4-:R-:W-:Y:S05]  /*20ba0*/  CALL.REL.NOINC `($__internal_23_$__cuda_sm70_shflsync_idx_p) ;  /* 0x0000065000007944 */ /* 0x016fea0003c00000 */
[----:B------:R-:W-:Y:S01]  /*20bb0*/  MOV R9, R0 ;  /* 0x0000000000097202 */ /* 0x000fe20000000f00 */
[----:B------:R-:W-:Y:S05]  /*20bc0*/  BRA `(.L_x_1515) ;  /* 0xffffc8f000007947 */ /* 0x000fea000383ffff */
.L_x_1454:
[----:B------:R-:W-:Y:S01]  /*20bd0*/  IMAD.MOV.U32 R29, RZ, RZ, R28 ;  /* 0x000000ffff1d7224 */ /* 0x000fe200078e001c */
[----:B------:R-:W-:Y:S01]  /*20be0*/  MOV R0, 0x1 ;  /* 0x0000000100007802 */ /* 0x000fe20000000f00 */
[----:B------:R-:W-:Y:S01]  /*20bf0*/  IMAD.MOV.U32 R3, RZ, RZ, 0x1f ;  /* 0x0000001fff037424 */ /* 0x000fe200078e00ff */
[----:B------:R-:W-:Y:S02]  /*20c00*/  MOV R2, 0x20c20 ;  /* 0x00020c2000027802 */ /* 0x000fe40000000f00 */
[----:B-1234-:R-:W-:Y:S05]  /*20c10*/  CALL.REL.NOINC `($__internal_23_$__cuda_sm70_shflsync_idx_p) ;  /* 0x000005e000007944 */ /* 0x01efea0003c00000 */
[----:B------:R-:W-:Y:S01]  /*20c20*/  MOV R6, R0 ;  /* 0x0000000000067202 */ /* 0x000fe20000000f00 */
[----:B------:R-:W-:Y:S05]  /*20c30*/  BRA `(.L_x_1516) ;  /* 0xffffc8a000007947 */ /* 0x000fea000383ffff */
.L_x_1455:
[----:B------:R-:W-:Y:S02]  /*20c40*/  MOV R3, 0x1 ;  /* 0x0000000100037802 */ /* 0x000fe40000000f00 */
[----:B------:R-:W-:-:S02]  /*20c50*/  MOV R2, 0x20c70 ;  /* 0x00020c7000027802 */ /* 0x000fc40000000f00 */
[----:B---3--:R-:W-:Y:S05]  /*20c60*/  CALL.REL.NOINC `($__internal_24_$__cuda_sm70_shflsync_up_p) ;  /* 0x000005e000007944 */ /* 0x008fea0003c00000 */
[----:B------:R-:W-:Y:S05]  /*20c70*/  BRA `(.L_x_1517) ;  /* 0xffffc98000007947 */ /* 0x000fea000383ffff */
.L_x_1456:
[----:B------:R-:W-:Y:S02]  /*20c80*/  MOV R3, 0x2 ;  /* 0x0000000200037802 */ /* 0x000fe40000000f00 */
[----:B------:R-:W-:-:S02]  /*20c90*/  MOV R2, 0x20cb0 ;  /* 0x00020cb000027802 */ /* 0x000fc40000000f00 */
[----:B---3--:R-:W-:Y:S05]  /*20ca0*/  CALL.REL.NOINC `($__internal_24_$__cuda_sm70_shflsync_up_p) ;  /* 0x000005a000007944 */ /* 0x008fea0003c00000 */
        /* <DEDUP_REMOVED lines=23> */
.L_x_1460:
[----:B------:R-:W-:Y:S02]  /*20e20*/  MOV R3, 0x1 ;  /* 0x0000000100037802 */ /* 0x000fe40000000f00 */
[----:B------:R-:W-:-:S02]  /*20e30*/  MOV R2, 0x20e50 ;  /* 0x00020e5000027802 */ /* 0x000fc40000000f00 */
[----:B---3--:R-:W-:Y:S05]  /*20e40*/  CALL.REL.NOINC `($__internal_24_$__cuda_sm70_shflsync_up_p) ;  /* 0x0000040000007944 */ /* 0x008fea0003c00000 */
[----:B------:R-:W-:Y:S01]  /*20e50*/  MOV R2, R4 ;  /* 0x0000000400027202 */ /* 0x000fe20000000f00 */
[----:B------:R-:W-:Y:S05]  /*20e60*/  BRA `(.L_x_1519) ;  /* 0xffffc9f000007947 */ /* 0x000fea000383ffff */
.L_x_1461:
        /* <DEDUP_REMOVED lines=26> */
.L_x_1463:
[----:B------:R-:W-:Y:S02]  /*21010*/  SEL R0, RZ, 0x1, P0 ;  /* 0x00000001ff007807 */ /* 0x000fe40000000000 */
[----:B------:R-:W-:-:S02]  /*21020*/  MOV R2, 0x21040 ;  /* 0x0002104000027802 */ /* 0x000fc40000000f00 */
[----:B-1-3--:R-:W-:Y:S05]  /*21030*/  CALL.REL.NOINC `($__internal_25_$__cuda_sm70_votesync_ballot) ;  /* 0x0000027000007944 */ /* 0x00afea0003c00000 */
[----:B------:R-:W-:Y:S01]  /*21040*/  MOV R10, R0 ;  /* 0x00000000000a7202 */ /* 0x000fe20000000f00 */
[----:B------:R-:W-:Y:S05]  /*21050*/  BRA `(.L_x_1521) ;  /* 0xffffc99000007947 */ /* 0x000fea000383ffff */
.L_x_1464:
[----:B------:R-:W-:Y:S01]  /*21060*/  IMAD.MOV.U32 R29, RZ, RZ, R7 ;  /* 0x000000ffff1d7224 */ /* 0x000fe200078e0007 */
[----:B------:R-:W-:Y:S01]  /*21070*/  MOV R0, R6 ;  /* 0x0000000600007202 */ /* 0x000fe20000000f00 */
[----:B------:R-:W-:Y:S01]  /*21080*/  IMAD.MOV.U32 R3, RZ, RZ, 0x1f ;  /* 0x0000001fff037424 */ /* 0x000fe200078e00ff */
[----:B------:R-:W-:-:S02]  /*21090*/  MOV R2, 0x210b0 ;  /* 0x000210b000027802 */ /* 0x000fc40000000f00 */
[----:B-1-3--:R-:W-:Y:S05]  /*210a0*/  CALL.REL.NOINC `($__internal_23_$__cuda_sm70_shflsync_idx_p) ;  /* 0x0000015000007944 */ /* 0x00afea0003c00000 */
[----:B------:R-:W-:Y:S01]  /*210b0*/  IMAD.MOV.U32 R7, RZ, RZ, R0 ;  /* 0x000000ffff077224 */ /* 0x000fe200078e0000 */
[----:B------:R-:W-:Y:S01]  /*210c0*/  MOV R0, R6 ;  /* 0x0000000600007202 */ /* 0x000fe20000000f00 */
[----:B------:R-:W-:Y:S01]  /*210d0*/  IMAD.MOV.U32 R29, RZ, RZ, R8 ;  /* 0x000000ffff1d7224 */ /* 0x000fe200078e0008 */
[----:B------:R-:W-:-:S02]  /*210e0*/  MOV R3, 0x1f ;  /* 0x0000001f00037802 */ /* 0x000fc40000000f00 */
[----:B------:R-:W-:Y:S02]  /*210f0*/  MOV R2, 0x21110 ;  /* 0x0002111000027802 */ /* 0x000fe40000000f00 */
[----:B------:R-:W-:Y:S05]  /*21100*/  CALL.REL.NOINC `($__internal_23_$__cuda_sm70_shflsync_idx_p) ;  /* 0x000000f000007944 */ /* 0x000fea0003c00000 */
[----:B------:R-:W-:Y:S01]  /*21110*/  MOV R5, R0 ;  /* 0x0000000000057202 */ /* 0x000fe20000000f00 */
[----:B------:R-:W-:Y:S05]  /*21120*/  BRA `(.L_x_1522) ;  /* 0xffffc91000007947 */ /* 0x000fea000383ffff */
.L_x_1467:
[----:B------:R-:W-:Y:S01]  /*21130*/  IMAD.MOV.U32 R29, RZ, RZ, R4 ;  /* 0x000000ffff1d7224 */ /* 0x000fe200078e0004 */
[----:B------:R-:W-:Y:S01]  /*21140*/  MOV R0, R6 ;  /* 0x0000000600007202 */ /* 0x000fe20000000f00 */
[----:B------:R-:W-:Y:S01]  /*21150*/  IMAD.MOV.U32 R3, RZ, RZ, 0x1f ;  /* 0x0000001fff037424 */ /* 0x000fe200078e00ff */
[----:B------:R-:W-:Y:S02]  /*21160*/  MOV R2, 0x21180 ;  /* 0x0002118000027802 */ /* 0x000fe40000000f00 */
[----:B-1-34-:R-:W-:Y:S05]  /*21170*/  CALL.REL.NOINC `($__internal_23_$__cuda_sm70_shflsync_idx_p) ;  /* 0x0000008000007944 */ /* 0x01afea0003c00000 */
[----:B------:R-:W-:Y:S01]  /*21180*/  MOV R12, R0 ;  /* 0x00000000000c7202 */ /* 0x000fe20000000f00 */
[----:B------:R-:W-:Y:S05]  /*21190*/  BRA `(.L_x_1466) ;  /* 0xffffc90000007947 */ /* 0x000fea000383ffff */
        .weak           $__internal_22_$__cuda_sm70_shflsync_bfly_p
        .type           $__internal_22_$__cuda_sm70_shflsync_bfly_p,@function
        .size           $__internal_22_$__cuda_sm70_shflsync_bfly_p,($__internal_23_$__cuda_sm70_shflsync_idx_p - $__internal_22_$__cuda_sm70_shflsync_bfly_p)
$__internal_22_$__cuda_sm70_shflsync_bfly_p:
[----:B------:R-:W-:Y:S02]  /*211a0*/  MOV R150, 0xffffffff ;  /* 0xffffffff00967802 */ /* 0x000fe40000000f00 */
[----:B------:R-:W-:Y:S02]  /*211b0*/  MOV R3, 0x1f ;  /* 0x0000001f00037802 */ /* 0x000fe40000000f00 */
[----:B------:R-:W-:Y:S04]  /*211c0*/  WARPSYNC R150 ;  /* 0x0000009600007348 */ /* 0x000fe80003800000 */
[----:B------:R1:W2:Y:S02]  /*211d0*/  SHFL.BFLY PT, R0, R4, R0, R3 ;  /* 0x0c00000004007389 */ /* 0x0002a400000e0003 */
[----:B-1----:R-:W-:-:S04]  /*211e0*/  MOV R3, 0x0 ;  /* 0x0000000000037802 */ /* 0x002fc80000000f00 */
[----:B--2---:R-:W-:Y:S05]  /*211f0*/  RET.REL.NODEC R2 `(_ZN7cutlass13device_kernelIN5flash19enable_sm80_to_sm89INS1_16FlashAttnFwdSm80INS1_25CollectiveMainloopFwdSm80ILi8ELi1ELb0EN4cute5tupleIJNS5_1CILi128EEENS7_ILi64EEENS7_ILi192EEEEEELi192ENS_10bfloat16_tEfNS_4arch4Sm80ELb1ELb0ELb1ELb1ELb1ELb1ELb1ELb1EEENS1_21CollectiveEpilogueFwdINS6_IJS8_SA_S9_EEENS6_IJNS7_ILi1EEESI_SI_EEESC_SE_Li256ELb1ELb1ELb1ELb0EEENS1_36VarlenDynamicPersistentTileSchedulerILi128ELi64ELi256ELi256ELb1ELb1ELb0ELb1ELb1ELb1EEEEEEEEEvNT_6ParamsE) ;  /* 0xfffdee0002007950 */ /* 0x004fea0003c3ffff */
        .weak           $__internal_23_$__cuda_sm70_shflsync_idx_p
        .type           $__internal_23_$__cuda_sm70_shflsync_idx_p,@function
        .size           $__internal_23_$__cuda_sm70_shflsync_idx_p,($__internal_24_$__cuda_sm70_shflsync_up_p - $__internal_23_$__cuda_sm70_shflsync_idx_p)
$__internal_23_$__cuda_sm70_shflsync_idx_p:
[----:B------:R-:W-:-:S04]  /*21200*/  MOV R198, 0xffffffff ;  /* 0xffffffff00c67802 */ /* 0x000fc80000000f00 */
[----:B------:R-:W-:Y:S04]  /*21210*/  WARPSYNC R198 ;  /* 0x000000c600007348 */ /* 0x000fe80003800000 */
[----:B------:R1:W2:Y:S02]  /*21220*/  SHFL.IDX PT, R0, R29, R0, R3 ;  /* 0x000000001d007389 */ /* 0x0002a400000e0003 */
[----:B-1----:R-:W-:-:S04]  /*21230*/  MOV R3, 0x0 ;  /* 0x0000000000037802 */ /* 0x002fc80000000f00 */
[----:B--2---:R-:W-:Y:S05]  /*21240*/  RET.REL.NODEC R2 `(_ZN7cutlass13device_kernelIN5flash19enable_sm80_to_sm89INS1_16FlashAttnFwdSm80INS1_25CollectiveMainloopFwdSm80ILi8ELi1ELb0EN4cute5tupleIJNS5_1CILi128EEENS7_ILi64EEENS7_ILi192EEEEEELi192ENS_10bfloat16_tEfNS_4arch4Sm80ELb1ELb0ELb1ELb1ELb1ELb1ELb1ELb1EEENS1_21CollectiveEpilogueFwdINS6_IJS8_SA_S9_EEENS6_IJNS7_ILi1EEESI_SI_EEESC_SE_Li256ELb1ELb1ELb1ELb0EEENS1_36VarlenDynamicPersistentTileSchedulerILi128ELi64ELi256ELi256ELb1ELb1ELb0ELb1ELb1ELb1EEEEEEEEEvNT_6ParamsE) ;  /* 0xfffdedb002007950 */ /* 0x004fea0003c3ffff */
        .weak           $__internal_24_$__cuda_sm70_shflsync_up_p
        .type           $__internal_24_$__cuda_sm70_shflsync_up_p,@function
        .size           $__internal_24_$__cuda_sm70_shflsync_up_p,($__internal_25_$__cuda_sm70_votesync_ballot - $__internal_24_$__cuda_sm70_shflsync_up_p)
$__internal_24_$__cuda_sm70_shflsync_up_p:
[----:B------:R-:W-:Y:S02]  /*21250*/  MOV R4, RZ ;  /* 0x000000ff00047202 */ /* 0x000fe40000000f00 */
[----:B------:R-:W-:-:S04]  /*21260*/  MOV R10, 0xffffffff ;  /* 0xffffffff000a7802 */ /* 0x000fc80000000f00 */
[----:B------:R-:W-:Y:S04]  /*21270*/  WARPSYNC R10 ;  /* 0x0000000a00007348 */ /* 0x000fe80003800000 */
[----:B------:R1:W2:Y:S02]  /*21280*/  SHFL.UP PT, R4, R0, R3, R4 ;  /* 0x0400000300047389 */ /* 0x0002a400000e0004 */
[----:B-1----:R-:W-:-:S04]  /*21290*/  MOV R3, 0x0 ;  /* 0x0000000000037802 */ /* 0x002fc80000000f00 */
[----:B--2---:R-:W-:Y:S05]  /*212a0*/  RET.REL.NODEC R2 `(_ZN7cutlass13device_kernelIN5flash19enable_sm80_to_sm89INS1_16FlashAttnFwdSm80INS1_25CollectiveMainloopFwdSm80ILi8ELi1ELb0EN4cute5tupleIJNS5_1CILi128EEENS7_ILi64EEENS7_ILi192EEEEEELi192ENS_10bfloat16_tEfNS_4arch4Sm80ELb1ELb0ELb1ELb1ELb1ELb1ELb1ELb1EEENS1_21CollectiveEpilogueFwdINS6_IJS8_SA_S9_EEENS6_IJNS7_ILi1EEESI_SI_EEESC_SE_Li256ELb1ELb1ELb1ELb0EEENS1_36VarlenDynamicPersistentTileSchedulerILi128ELi64ELi256ELi256ELb1ELb1ELb0ELb1ELb1ELb1EEEEEEEEEvNT_6ParamsE) ;  /* 0xfffded5002007950 */ /* 0x004fea0003c3ffff */
        .weak           $__internal_25_$__cuda_sm70_votesync_ballot
        .type           $__internal_25_$__cuda_sm70_votesync_ballot,@function
        .size           $__internal_25_$__cuda_sm70_votesync_ballot,(.L_x_3136 - $__internal_25_$__cuda_sm70_votesync_ballot)
$__internal_25_$__cuda_sm70_votesync_ballot:
[----:B------:R-:W-:Y:S01]  /*212b0*/  ISETP.NE.U32.AND P0, PT, R0, 0x1, PT ;  /* 0x000000010000780c */ /* 0x000fe20003f05070 */
[----:B------:R-:W-:-:S04]  /*212c0*/  IMAD.MOV.U32 R3, RZ, RZ, -0x1 ;  /* 0xffffffffff037424 */ /* 0x000fc800078e00ff */
[----:B------:R-:W-:Y:S08]  /*212d0*/  WARPSYNC R3 ;  /* 0x0000000300007348 */ /* 0x000ff00003800000 */
[----:B------:R-:W-:-:S04]  /*212e0*/  VOTE.ANY R0, PT, !P0 ;  /* 0x0000000000007806 */ /* 0x000fc800040e0100 */
[----:B------:R-:W-:Y:S01]  /*212f0*/  LOP3.LUT R0, R0, R3, RZ, 0xc0, !PT ;  /* 0x0000000300007212 */ /* 0x000fe200078ec0ff */
[----:B------:R-:W-:-:S04]  /*21300*/  IMAD.MOV.U32 R3, RZ, RZ, 0x0 ;  /* 0x00000000ff037424 */ /* 0x000fc800078e00ff */
[----:B------:R-:W-:Y:S05]  /*21310*/  RET.REL.NODEC R2 `(_ZN7cutlass13device_kernelIN5flash19enable_sm80_to_sm89INS1_16FlashAttnFwdSm80INS1_25CollectiveMainloopFwdSm80ILi8ELi1ELb0EN4cute5tupleIJNS5_1CILi128EEENS7_ILi64EEENS7_ILi192EEEEEELi192ENS_10bfloat16_tEfNS_4arch4Sm80ELb1ELb0ELb1ELb1ELb1ELb1ELb1ELb1EEENS1_21CollectiveEpilogueFwdINS6_IJS8_SA_S9_EEENS6_IJNS7_ILi1EEESI_SI_EEESC_SE_Li256ELb1ELb1ELb1ELb0EEENS1_36VarlenDynamicPersistentTileSchedulerILi128ELi64ELi256ELi256ELb1ELb1ELb0ELb1ELb1ELb1EEEEEEEEEvNT_6ParamsE) ;  /* 0xfffdece002007950 */ /* 0x000fea0003c3ffff */
.L_x_1523:
        /* <DEDUP_REMOVED lines=14> */
.L_x_3136:


//--------------------- .text._ZN7cutlass13device_kernelIN5flash19enable_sm80_to_sm89INS1_16FlashAttnFwdSm80INS1_25CollectiveMainloopFwdSm80ILi8ELi2ELb0EN4cute5tupleIJNS5_1CILi128EEENS7_ILi64EEENS7_ILi192EEEEEELi192ENS_10bfloat16_tEfNS_4arch4Sm80ELb0ELb0ELb1ELb0ELb1ELb0ELb1ELb1EEENS1_21CollectiveEpilogueFwdINS6_IJS8_SA_S9_EEENS6_IJNS7_ILi1EEESI_SI_EEESC_SE_Li256ELb0ELb1ELb1ELb0EEENS1_19SingleTileSchedulerILb0ELb1ELb1ELi128EEEEEEEEEvNT_6ParamsE --------------------------
	.section	.text._ZN7cutlass13device_kernelIN5flash19enable_sm80_to_sm89INS1_16FlashAttnFwdSm80INS1_25CollectiveMainloopFwdSm80ILi8ELi2ELb0EN4cute5tupleIJNS5_1CILi128EEENS7_ILi64EEENS7_ILi192EEEEEELi192ENS_10bfloat16_tEfNS_4arch4Sm80ELb0ELb0ELb1ELb0ELb1ELb0ELb1ELb1EEENS1_21CollectiveEpilogueFwdINS6_IJS8_SA_S9_EEENS6_IJNS7_ILi1EEESI_SI_EEESC_SE_Li256ELb0ELb1ELb1ELb0EEENS1_19SingleTileSchedulerILb0ELb1ELb1ELi128EEEEEEEEEvNT_6ParamsE,"ax",@progbits
	.sectioninfo	@"SHI_REGISTERS=242"
	.align	128
.text._ZN7cutlass13device_kernelIN5flash19enable_sm80_to_sm89INS1_16FlashAttnFwdSm80INS1_25CollectiveMainloopFwdSm80ILi8ELi2ELb0EN4cute5tupleIJNS5_1CILi128EEENS7_ILi64EEENS7_ILi192EEEEEELi192ENS_10bfloat16_tEfNS_4arch4Sm80ELb0ELb0ELb1ELb0ELb1ELb0ELb1ELb1EEENS1_21CollectiveEpilogueFwdINS6_IJS8_SA_S9_EEENS6_IJNS7_ILi1EEESI_SI_EEESC_SE_Li256ELb0ELb1ELb1ELb0EEENS1_19SingleTileSchedulerILb0ELb1ELb1ELi128EEEEEEEEEvNT_6ParamsE:
        .type           _ZN7cutlass13device_kernelIN5flash19enable_sm80_to_sm89INS1_16FlashAttnFwdSm80INS1_25CollectiveMainloopFwdSm80ILi8ELi2ELb0EN4cute5tupleIJNS5_1CILi128EEENS7_ILi64EEENS7_ILi192EEEEEELi192ENS_10bfloat16_tEfNS_4arch4Sm80ELb0ELb0ELb1ELb0ELb1ELb0ELb1ELb1EEENS1_21CollectiveEpilogueFwdINS6_IJS8_SA_S9_EEENS6_IJNS7_ILi1EEESI_SI_EEESC_SE_Li256ELb0ELb1ELb1ELb0EEENS1_19SingleTileSchedulerILb0ELb1ELb1ELi128EEEEEEEEEvNT_6ParamsE,@function
        .size           _ZN7cutlass13device_kernelIN5flash19enable_sm80_to_sm89INS1_16FlashAttnFwdSm80INS1_25CollectiveMainloopFwdSm80ILi8ELi2ELb0EN4cute5tupleIJNS5_1CILi128EEENS7_ILi64EEENS7_ILi192EEEEEELi192ENS_10bfloat16_tEfNS_4arch4Sm80ELb0ELb0ELb1ELb0ELb1ELb0ELb1ELb1EEENS1_21CollectiveEpilogueFwdINS6_IJS8_SA_S9_EEENS6_IJNS7_ILi1EEESI_SI_EEESC_SE_Li256ELb0ELb1ELb1ELb0EEENS1_19SingleTileSchedulerILb0ELb1ELb1ELi128EEEEEEEEEvNT_6ParamsE,(.L_x_3141 - _ZN7cutlass13device_kernelIN5flash19enable_sm80_to_sm89INS1_16FlashAttnFwdSm80INS1_25CollectiveMainloopFwdSm80ILi8ELi2ELb0EN4cute5tupleIJNS5_1CILi128EEENS7_ILi64EEENS7_ILi192EEEEEELi192ENS_10bfloat16_tEfNS_4arch4Sm80ELb0ELb0ELb1ELb0ELb1ELb0ELb1ELb1EEENS1_21CollectiveEpilogueFwdINS6_IJS8_SA_S9_EEENS6_IJNS7_ILi1EEESI_SI_EEESC_SE_Li256ELb0ELb1ELb1ELb0EEENS1_19SingleTileSchedulerILb0ELb1ELb1ELi128EEEEEEEEEvNT_6ParamsE)
        .other          _ZN7cutlass13device_kernelIN5flash19enable_sm80_to_sm89INS1_16FlashAttnFwdSm80INS1_25CollectiveMainloopFwdSm80ILi8ELi2ELb0EN4cute5tupleIJNS5_1CILi128EEENS7_ILi64EEENS7_ILi192EEEEEELi192ENS_10bfloat16_tEfNS_4arch4Sm80ELb0ELb0ELb1ELb0ELb1ELb0ELb1ELb1EEENS1_21CollectiveEpilogueFwdINS6_IJS8_SA_S9_EEENS6_IJNS7_ILi1EEESI_SI_EEESC_SE_Li256ELb0ELb1ELb1ELb0EEENS1_19SingleTileSchedulerILb0ELb1ELb1ELi128EEEEEEEEEvNT_6ParamsE,@"STO_CUDA_ENTRY STV_DEFAULT"
_ZN7cutlass13device_kernelIN5flash19enable_sm80_to_sm89INS1_16FlashAttnFwdSm80INS1_25CollectiveMainloopFwdSm80ILi8ELi2ELb0EN4cute5tupleIJNS5_1CILi128EEENS7_ILi64EEENS7_ILi192EEEEEELi192ENS_10bfloat16_tEfNS_4arch4Sm80ELb0ELb0ELb1ELb0ELb1ELb0ELb1ELb1EEENS1_21CollectiveEpilogueFwdINS6_IJS8_SA_S9_EEENS6_IJNS7_ILi1EEESI_SI_EEESC_SE_Li256ELb0ELb1ELb1ELb0EEENS1_19SingleTileSchedulerILb0ELb1ELb1ELi128EEEEEEEEEvNT_6ParamsE:
[----:B------:R-:W-:Y:S02]  /*0000*/  MOV R1, c[0x0][0x28] ;  /* 0x00000a0000017a02 */ /* 0x000fe40000000f00 */
[----:B------:R-:W1:Y:S04]  /*0010*/  S2R R6, SR_TID.X ;  /* 0x0000000000067919 */ /* 0x000e680000002100 */
[----:B------:R-:W2:Y:S04]  /*0020*/  S2R R3, SR_CTAID.Y ;  /* 0x0000000000037919 */ /* 0x000ea80000002600 */
[----:B------:R-:W3:Y:S01]  /*0030*/  S2R R0, SR_CTAID.Z ;  /* 0x0000000000007919 */ /* 0x000ee20000002700 */
[----:B-1----:R-:W-:-:S06]  /*0040*/  SHF.R.U32.HI R2, RZ, 0x5, R6 ;  /* 0x00000005ff027819 */ /* 0x002fcc0000011606 */
[----:B------:R-:W1:Y:S02]  /*0050*/  SHFL.IDX PT, R2, R2, RZ, 0x1f ;  /* 0x00001fff02027589 */ /* 0x000e6400000e0000 */
[----:B-1----:R-:W-:-:S13]  /*0060*/  ISETP.NE.AND P0, PT, R2, RZ, PT ;  /* 0x000000ff0200720c */ /* 0x002fda0003f05270 */
[----:B------:R-:W-:Y:S05]  /*0070*/  @!P0 BRA `(.L_x_1524) ;  /* 0x0000007000008947 */ /* 0x000fea0003800000 */
[----:B--23--:R-:W-:Y:S01]  /*0080*/  IMAD.MOV.U32 R2, RZ, RZ, c[0x0][0x550] ;  /* 0x00015400ff027624 */ /* 0x00cfe200078e00ff */
[----:B------:R-:W-:-:S04]  /*0090*/  MOV R204, R3 ;  /* 0x0000000300cc7202 */ /* 0x000fc80000000f00 */
[----:B------:R-:W-:-:S13]  /*00a0*/  ISETP.NE.AND P0, PT, R2, 0x1, PT ;  /* 0x000000010200780c */ /* 0x000fda0003f05270 */
[----:B------:R-:W-:Y:S05]  /*00b0*/  @!P0 BRA `(.L_x_1525) ;  /* 0x0000008000008947 */ /* 0x000fea0003800000 */
[----:B------:R-:W-:-:S05]  /*00c0*/  IMAD.HI.U32 R204, R3, c[0x0][0x554], RZ ;  /* 0x0001550003cc7a27 */ /* 0x000fca00078e00ff */
[----:B------:R-:W-:Y:S01]  /*00d0*/  SHF.R.U32.HI R204, RZ, c[0x0][0x558], R204 ;  /* 0x00015600ffcc7a19 */ /* 0x000fe200000116cc */
[----:B------:R-:W-:Y:S05]  /*00e0*/  BRA `(.L_x_1525) ;  /* 0x0000005000007947 */ /* 0x000fea0003800000 */
.L_x_1524:
[----:B--23--:R-:W-:Y:S01]  /*00f0*/  IMAD.MOV.U32 R2, RZ, RZ, c[0x0][0x550] ;  /* 0x00015400ff027624 */ /* 0x00cfe200078e00ff */
[----:B------:R-:W-:-:S04]  /*0100*/  MOV R204, R3 ;  /* 0x0000000300cc7202 */ /* 0x000fc80000000f00 */
[----:B------:R-:W-:-:S13]  /*0110*/  ISETP.NE.AND P0, PT, R2, 0x1, PT ;  /* 0x000000010200780c */ /* 0x000fda0003f05270 */
[----:B------:R-:W-:-:S05]  /*0120*/  @P0 IMAD.HI.U32 R2, R3, c[0x0][0x554], RZ ;  /* 0x0001550003020a27 */ /* 0x000fca00078e00ff */
[----:B------:R-:W-:Y:S02]  /*0130*/  @P0 SHF.R.U32.HI R204, RZ, c[0x0][0x558], R2 ;  /* 0x00015600ffcc0a19 */ /* 0x000fe40000011602 */
.L_x_1525:
[----:B------:R-:W-:Y:S02]  /*0140*/  ISETP.GE.AND P0, PT, R0, RZ, PT ;  /* 0x000000ff0000720c */ /* 0x000fe40003f06270 */
[----:B------:R-:W-:-:S05]  /*0150*/  IADD3 R2, -R204, RZ, RZ ;  /* 0x000000ffcc027210 */ /* 0x000fca0007ffe1ff */
[----:B------:R-:W-:-:S06]  /*0160*/  IMAD R5, R2, c[0x0][0x550], R3 ;  /* 0x0001540002057a24 */ /* 0x000fcc00078e0203 */
[----:B------:R-:W-:Y:S05]  /*0170*/  @!P0 EXIT ;  /* 0x000000000000894d */ /* 0x000fea0003800000 */
[----:B------:R-:W-:Y:S01]  /*0180*/  ISETP.NE.U32.AND P0, PT, RZ, c[0x0][0x370], PT ;  /* 0x0000dc00ff007a0c */ /* 0x000fe20003f05070 */
[----:B------:R-:W-:Y:S01]  /*0190*/  IMAD.MOV.U32 R203, RZ, RZ, RZ ;  /* 0x000000ffffcb7224 */ /* 0x000fe200078e00ff */
[----:B------:R-:W-:Y:S02]  /*01a0*/  ULDC.64 UR6, c[0x0][0x118] ;  /* 0x0000460000067ab9 */ /* 0x000fe40000000a00 */
[----:B------:R-:W-:-:S13]  /*01b0*/  ISETP.NE.AND.EX P0, PT, RZ, c[0x0][0x374], PT, P0 ;  /* 0x0000dd00ff007a0c */ /* 0x000fda0003f05300 */
[----:B------:R-:W-:-:S04]  /*01c0*/  @P0 IMAD.MOV.U32 R3, RZ, RZ, 0x4 ;  /* 0x00000004ff030424 */ /* 0x000fc800078e00ff */
[----:B------:R-:W-:-:S04]  /*01d0*/  @P0 IMAD.WIDE R8, R0, R3, c[0x0][0x370] ;  /* 0x0000dc0000080625 */ /* 0x000fc800078e0203 */
[----:B------:R-:W-:Y:S01]  /*01e0*/  IMAD.MOV.U32 R3, RZ, RZ, c[0x0][0x2ac] ;  /* 0x0000ab00ff037624 */ /* 0x000fe200078e00ff */
[----:B------:R1:W5:Y:S01]  /*01f0*/  @P0 LDG.E R203, [R8.64] ;  /* 0x0000000608cb0981 */ /* 0x000362000c1e1900 */
[----:B------:R-:W-:Y:S02]  /*0200*/  IMAD.MOV.U32 R7, RZ, RZ, RZ ;  /* 0x000000ffff077224 */ /* 0x000fe400078e00ff */
[----:B------:R-:W-:-:S05]  /*0210*/  IMAD R3, R3, c[0x0][0x1d0], RZ ;  /* 0x0000740003037a24 */ /* 0x000fca00078e02ff */
[C---:B------:R-:W-:Y:S02]  /*0220*/  ISETP.GE.AND P0, PT, R3.reuse, 0x1, PT ;  /* 0x000000010300780c */ /* 0x040fe40003f06270 */
[----:B------:R-:W-:-:S04]  /*0230*/  IADD3 R2, R3, 0x3f, RZ ;  /* 0x0000003f03027810 */ /* 0x000fc80007ffe0ff */
[----:B------:R-:W-:-:S04]  /*0240*/  SHF.R.S32.HI R147, RZ, 0x1f, R2 ;  /* 0x0000001fff937819 */ /* 0x000fc80000011402 */
[----:B------:R-:W-:-:S04]  /*0250*/  LEA.HI R147, R147, R2, RZ, 0x6 ;  /* 0x0000000293937211 */ /* 0x000fc800078f30ff */
[----:B------:R-:W-:Y:S01]  /*0260*/  SHF.R.S32.HI R147, RZ, 0x6, R147 ;  /* 0x00000006ff937819 */ /* 0x000fe20000011493 */
[----:B------:R-:W-:Y:S05]  /*0270*/  @!P0 BRA `(.L_x_1526) ;  /* 0x000001c000008947 */ /* 0x000fea0003800000 */
[----:B-1----:R-:W-:-:S04]  /*0280*/  SHF.R.U32.HI R8, RZ, 0x10, R5 ;  /* 0x00000010ff087819 */ /* 0x002fc80000011605 */
[----:B------:R-:W-:-:S04]  /*0290*/  ISETP.NE.AND P0, PT, R8, RZ, PT ;  /* 0x000000ff0800720c */ /* 0x000fc80003f05270 */
[----:B------:R-:W-:-:S04]  /*02a0*/  SEL R8, R8, c[0x0][0x338], P0 ;  /* 0x0000ce0008087a07 */ /* 0x000fc80000000000 */
[-C--:B------:R-:W-:Y:S02]  /*02b0*/  IABS R9, R8.reuse ;  /* 0x0000000800097213 */ /* 0x080fe40000000000 */
[----:B------:R-:W-:Y:S02]  /*02c0*/  IADD3 R11, R147, -0x1, R8 ;  /* 0xffffffff930b7810 */ /* 0x000fe40007ffe008 */
[----:B------:R-:W1:Y:S01]  /*02d0*/  I2F.RP R10, R9 ;  /* 0x00000009000a7306 */ /* 0x000e620000209400 */
[----:B------:R-:W-:-:S05]  /*02e0*/  IABS R2, R8 ;  /* 0x0000000800027213 */ /* 0x000fca0000000000 */
[----:B------:R-:W-:Y:S02]  /*02f0*/  IMAD.MOV R2, RZ, RZ, -R2 ;  /* 0x000000ffff027224 */ /* 0x000fe400078e0a02 */
[----:B-1----:R-:W1:Y:S02]  /*0300*/  MUFU.RCP R12, R10 ;  /* 0x0000000a000c7308 */ /* 0x002e640000001000 */
[----:B-1----:R-:W-:-:S06]  /*0310*/  IADD3 R12, R12, 0xffffffe, RZ ;  /* 0x0ffffffe0c0c7810 */ /* 0x002fcc0007ffe0ff */
[----:B------:R-:W1:Y:S02]  /*0320*/  F2I.FTZ.U32.TRUNC.NTZ R13, R12 ;  /* 0x0000000c000d7305 */ /* 0x000e64000021f000 */
[--C-:B-1----:R-:W-:Y:S02]  /*0330*/  IMAD.MOV R4, RZ, RZ, -R13.reuse ;  /* 0x000000ffff047224 */ /* 0x102fe400078e0a0d */
[----:B------:R-:W-:Y:S02]  /*0340*/  IMAD.MOV.U32 R12, RZ, RZ, RZ ;  /* 0x000000ffff0c7224 */ /* 0x000fe400078e00ff */
[----:B------:R-:W-:Y:S01]  /*0350*/  IMAD R7, R4, R9, RZ ;  /* 0x0000000904077224 */ /* 0x000fe200078e02ff */
[----:B------:R-:W-:Y:S02]  /*0360*/  IABS R4, R11 ;  /* 0x0000000b00047213 */ /* 0x000fe40000000000 */
[----:B------:R-:W-:Y:S01]  /*0370*/  LOP3.LUT R11, R11, R8, RZ, 0x3c, !PT ;  /* 0x000000080b0b7212 */ /* 0x000fe200078e3cff */
[----:B------:R-:W-:-:S03]  /*0380*/  IMAD.HI.U32 R7, R13, R7, R12 ;  /* 0x000000070d077227 */ /* 0x000fc600078e000c */
[----:B------:R-:W-:-:S03]  /*0390*/  ISETP.GE.AND P1, PT, R11, RZ, PT ;  /* 0x000000ff0b00720c */ /* 0x000fc60003f26270 */
        /* <DEDUP_REMOVED lines=10> */
.L_x_1526:
[----:B------:R-:W-:Y:S01]  /*0440*/  LOP3.LUT R196, R5, 0xffff, RZ, 0xc0, !PT ;  /* 0x0000ffff05c47812 */ /* 0x000fe200078ec0ff */
[----:B------:R-:W-:Y:S01]  /*0450*/  IMAD.MOV.U32 R5, RZ, RZ, RZ ;  /* 0x000000ffff057224 */ /* 0x000fe200078e00ff */
[----:B------:R-:W-:Y:S01]  /*0460*/  PLOP3.LUT P2, PT, PT, PT, PT, 0x80, 0x0 ;  /* 0x000000000000781c */ /* 0x000fe20003f4f070 */
[----:B------:R-:W-:Y:S01]  /*0470*/  CS2R R96, SRZ ;  /* 0x0000000000607805 */ /* 0x000fe2000001ff00 */
[----:B------:R-:W-:Y:S01]  /*0480*/  CS2R R94, SRZ ;  /* 0x00000000005e7805 */ /* 0x000fe2000001ff00 */
[----:B------:R-:W-:Y:S01]  /*0490*/  IMAD R196, R196, R7, RZ ;  /* 0x00000007c4c47224 */ /* 0x000fe200078e02ff */
[----:B------:R-:W-:Y:S01]  /*04a0*/  CS2R R92, SRZ ;  /* 0x00000000005c7805 */ /* 0x000fe2000001ff00 */
        /* <DEDUP_REMOVED lines=8> */
[----:B------:R-:W-:Y:S01]  /*0530*/  IMAD.MOV.U32 R2, RZ, RZ, RZ ;  /* 0x000000ffff027224 */ /* 0x000fe200078e00ff */
        /* <DEDUP_REMOVED lines=43> */
[----:B------:R-:W-:-:S04]  /*07f0*/  @P2 IMAD.MOV.U32 R5, RZ, RZ, 0x4 ;  /* 0x00000004ff052424 */ /* 0x000fc800078e00ff */
[----:B------:R-:W-:-:S06]  /*0800*/  @P2 IMAD.WIDE R210, R0, R5, c[0x0][0x340] ;  /* 0x0000d00000d22625 */ /* 0x000fcc00078e0205 */
[----:B------:R2:W5:Y:S01]  /*0810*/  @P2 LDG.E R210, [R210.64] ;  /* 0x00000006d2d22981 */ /* 0x000562000c1e1900 */
[----:B------:R-:W-:Y:S01]  /*0820*/  SHF.R.S32.HI R11, RZ, 0x1f, R6 ;  /* 0x0000001fff0b7819 */ /* 0x000fe20000011406 */
[----:B------:R-:W-:Y:S01]  /*0830*/  IMAD.MOV.U32 R2, RZ, RZ, c[0x0][0x2c4] ;  /* 0x0000b100ff027624 */ /* 0x000fe200078e00ff */
[----:B------:R-:W-:Y:S01]  /*0840*/  SHF.R.S32.HI R7, RZ, 0x1f, R204 ;  /* 0x0000001fff077819 */ /* 0x000fe200000114cc */
[----:B-1----:R-:W1:Y:S01]  /*0850*/  S2R R9, SR_CTAID.X ;  /* 0x0000000000097919 */ /* 0x002e620000002500 */
[-C--:B------:R-:W-:Y:S01]  /*0860*/  LEA.HI R4, R11, R6.reuse, RZ, 0x3 ;  /* 0x000000060b047211 */ /* 0x080fe200078f18ff */
[----:B------:R-:W-:Y:S01]  /*0870*/  IMAD.WIDE.U32 R14, R204, c[0x0][0x1b8], RZ ;  /* 0x00006e00cc0e7a25 */ /* 0x000fe200078e00ff */
[----:B------:R-:W-:Y:S01]  /*0880*/  ISETP.NE.AND P0, PT, R2, 0x1, PT ;  /* 0x000000010200780c */ /* 0x000fe20003f05270 */
[----:B------:R-:W-:Y:S01]  /*0890*/  ULDC UR5, c[0x0][0x2c4] ;  /* 0x0000b10000057ab9 */ /* 0x000fe20000000800 */
[----:B------:R-:W-:Y:S01]  /*08a0*/  LOP3.LUT R5, R4, 0xfffffff8, RZ, 0xc0, !PT ;  /* 0xfffffff804057812 */ /* 0x000fe200078ec0ff */
[----:B------:R-:W-:Y:S01]  /*08b0*/  IMAD R7, R7, c[0x0][0x1b8], RZ ;  /* 0x00006e0007077a24 */ /* 0x000fe200078e02ff */
[----:B------:R-:W-:Y:S01]  /*08c0*/  SHF.R.S32.HI R4, RZ, 0x3, R4 ;  /* 0x00000003ff047819 */ /* 0x000fe20000011404 */
[----:B------:R-:W-:Y:S01]  /*08d0*/  ULDC UR4, c[0x0][0x168] ;  /* 0x00005a0000047ab9 */ /* 0x000fe20000000800 */
[----:B------:R-:W-:Y:S01]  /*08e0*/  LEA.HI R18, R11, R6, RZ, 0x6 ;  /* 0x000000060b127211 */ /* 0x000fe200078f30ff */
[----:B------:R-:W-:Y:S01]  /*08f0*/  IMAD.IADD R8, R6, 0x1, -R5 ;  /* 0x0000000106087824 */ /* 0x000fe200078e0a05 */
[----:B------:R-:W-:Y:S01]  /*0900*/  SHF.R.S32.HI R5, RZ, 0x1f, R0 ;  /* 0x0000001fff057819 */ /* 0x000fe20000011400 */
[----:B------:R-:W-:Y:S01]  /*0910*/  IMAD R7, R204, c[0x0][0x1bc], R7 ;  /* 0x00006f00cc077a24 */ /* 0x000fe200078e0207 */
[----:B------:R-:W-:Y:S01]  /*0920*/  UIMAD UR4, UR5, UR4, URZ ;  /* 0x00000004050472a4 */ /* 0x000fe2000f8e023f */
[----:B------:R-:W-:Y:S01]  /*0930*/  IMAD R202, R8, 0x20, R4 ;  /* 0x0000002008ca7824 */ /* 0x000fe200078e0204 */
[----:B------:R-:W-:Y:S01]  /*0940*/  BSSY B0, `(.L_x_1528) ;  /* 0x0000041000007945 */ /* 0x000fe20003800000 */
[----:B------:R-:W-:-:S02]  /*0950*/  IMAD.IADD R15, R15, 0x1, R7 ;  /* 0x000000010f0f7824 */ /* 0x000fc400078e0207 */
[----:B------:R-:W-:Y:S02]  /*0960*/  IMAD R5, R5, c[0x0][0x1c0], RZ ;  /* 0x0000700005057a24 */ /* 0x000fe400078e02ff */
[----:B------:R-:W-:-:S04]  /*0970*/  IMAD.WIDE.U32 R14, R0, c[0x0][0x1c0], R14 ;  /* 0x00007000000e7a25 */ /* 0x000fc800078e000e */
[C---:B-1----:R-:W-:Y:S01]  /*0980*/  IMAD R13, R9.reuse, 0x80, R202 ;  /* 0x00000080090d7824 */ /* 0x042fe200078e02ca */
[----:B------:R-:W-:Y:S01]  /*0990*/  LEA R9, R9, R4, 0x7 ;  /* 0x0000000409097211 */ /* 0x000fe200078e38ff */
[----:B------:R-:W-:Y:S02]  /*09a0*/  IMAD R5, R0, c[0x0][0x1c4], R5 ;  /* 0x0000710000057a24 */ /* 0x000fe400078e0205 */
[----:B------:R-:W-:Y:S01]  /*09b0*/  @P0 IMAD.HI.U32 R2, R13, c[0x0][0x2c8], RZ ;  /* 0x0000b2000d020a27 */ /* 0x000fe200078e00ff */
[----:B------:R-:W-:-:S03]  /*09c0*/  ISETP.GE.AND P1, PT, R9, UR4, PT ;  /* 0x0000000409007c0c */ /* 0x000fc6000bf26270 */
[----:B------:R-:W-:Y:S01]  /*09d0*/  IMAD.MOV.U32 R10, RZ, RZ, R13 ;  /* 0x000000ffff0a7224 */ /* 0x000fe200078e000d */
[----:B------:R-:W-:Y:S01]  /*09e0*/  @P0 SHF.R.U32.HI R10, RZ, c[0x0][0x2cc], R2 ;  /* 0x0000b300ff0a0a19 */ /* 0x000fe20000011602 */
[----:B------:R-:W-:Y:S02]  /*09f0*/  IMAD.IADD R15, R15, 0x1, R5 ;  /* 0x000000010f0f7824 */ /* 0x000fe400078e0205 */
[----:B------:R-:W-:Y:S01]  /*0a00*/  IMAD.SHL.U32 R16, R4, 0x40, RZ ;  /* 0x0000004004107824 */ /* 0x000fe200078e00ff */
[--C-:B------:R-:W-:Y:S01]  /*0a10*/  SHF.R.S32.HI R7, RZ, 0x1f, R10.reuse ;  /* 0x0000001fff077819 */ /* 0x100fe2000001140a */
[----:B------:R-:W-:Y:S02]  /*0a20*/  IMAD.MOV R2, RZ, RZ, -R10 ;  /* 0x000000ffff027224 */ /* 0x000fe400078e0a0a */
[----:B------:R-:W-:Y:S01]  /*0a30*/  IMAD.WIDE.U32 R14, R10, c[0x0][0x1b0], R14 ;  /* 0x00006c000a0e7a25 */ /* 0x000fe200078e000e */
[----:B------:R-:W-:-:S03]  /*0a40*/  LOP3.LUT R16, R16, 0x1c0, RZ, 0xc0, !PT ;  /* 0x000001c010107812 */ /* 0x000fc600078ec0ff */
[----:B------:R-:W-:Y:S02]  /*0a50*/  IMAD R7, R7, c[0x0][0x1b0], RZ ;  /* 0x00006c0007077a24 */ /* 0x000fe400078e02ff */
[----:B------:R-:W-:Y:S02]  /*0a60*/  IMAD R2, R2, c[0x0][0x2c4], R13 ;  /* 0x0000b10002027a24 */ /* 0x000fe400078e020d */
[----:B------:R-:W-:Y:S01]  /*0a70*/  IMAD R7, R10, c[0x0][0x1b4], R7 ;  /* 0x00006d000a077a24 */ /* 0x000fe200078e0207 */
[----:B------:R-:W-:Y:S01]  /*0a80*/  LEA.HI R10, R11, R6, RZ, 0x4 ;  /* 0x000000060b0a7211 */ /* 0x000fe200078f20ff */
[----:B------:R-:W-:Y:S01]  /*0a90*/  IMAD.SHL.U32 R149, R8, 0x8, RZ ;  /* 0x0000000808957824 */ /* 0x000fe200078e00ff */
[----:B------:R-:W-:Y:S01]  /*0aa0*/  SHF.R.S32.HI R5, RZ, 0x1f, R2 ;  /* 0x0000001fff057819 */ /* 0x000fe20000011402 */
[----:B------:R-:W-:Y:S01]  /*0ab0*/  IMAD.SHL.U32 R18, R18, 0x8, RZ ;  /* 0x0000000812127824 */ /* 0x000fe200078e00ff */
[----:B------:R-:W-:Y:S02]  /*0ac0*/  IADD3 R15, R15, R7, RZ ;  /* 0x000000070f0f7210 */ /* 0x000fe40007ffe0ff */
[----:B------:R-:W-:Y:S01]  /*0ad0*/  LOP3.LUT R201, R16, 0x38, R149, 0xf8, !PT ;  /* 0x0000003810c97812 */ /* 0x000fe200078ef895 */
[----:B------:R-:W-:Y:S01]  /*0ae0*/  IMAD R5, R5, c[0x0][0x1a8], RZ ;  /* 0x00006a0005057a24 */ /* 0x000fe200078e02ff */
[----:B------:R-:W-:Y:S01]  /*0af0*/  ISETP.GE.AND P5, PT, R149, c[0x0][0x198], PT ;  /* 0x0000660095007a0c */ /* 0x000fe20003fa6270 */
[----:B------:R-:W-:-:S04]  /*0b00*/  IMAD.WIDE.U32 R12, R2, c[0x0][0x1a8], R14 ;  /* 0x00006a00020c7a25 */ /* 0x000fc800078e000e */
[----:B------:R-:W-:Y:S01]  /*0b10*/  IMAD R5, R2, c[0x0][0x1ac], R5 ;  /* 0x00006b0002057a24 */ /* 0x000fe200078e0205 */
[----:B------:R-:W-:-:S03]  /*0b20*/  LEA R14, P0, R12, c[0x0][0x160], 0x1 ;  /* 0x000058000c0e7a11 */ /* 0x000fc600078008ff */
[----:B------:R-:W-:Y:S01]  /*0b30*/  IMAD.IADD R5, R13, 0x1, R5 ;  /* 0x000000010d057824 */ /* 0x000fe200078e0205 */
[----:B------:R-:W-:-:S04]  /*0b40*/  IADD3 R13, R149, 0x40, RZ ;  /* 0x00000040950d7810 */ /* 0x000fc80007ffe0ff */
[----:B------:R-:W-:Y:S02]  /*0b50*/  LEA.HI.X R2, R12, c[0x0][0x164], R5, 0x1, P0 ;  /* 0x000059000c027a11 */ /* 0x000fe400000f0c05 */
[----:B------:R-:W-:Y:S02]  /*0b60*/  LOP3.LUT R5, R10, 0xfffffff0, RZ, 0xc0, !PT ;  /* 0xfffffff00a057812 */ /* 0x000fe400078ec0ff */
[----:B------:R-:W-:Y:S01]  /*0b70*/  SHF.R.U32.HI R12, RZ, 0x3, R16 ;  /* 0x00000003ff0c7819 */ /* 0x000fe20000011610 */
[----:B------:R2:W1:Y:S01]  /*0b80*/  SHFL.IDX PT, R17, R2, RZ, 0x181f ;  /* 0x00181fff02117589 */ /* 0x00046200000e0000 */
[----:B------:R-:W-:Y:S01]  /*0b90*/  LOP3.LUT P0, RZ, R8, 0x2, RZ, 0xc0, !PT ;  /* 0x0000000208ff7812 */ /* 0x000fe2000780c0ff */
[----:B------:R-:W-:Y:S01]  /*0ba0*/  IMAD.IADD R20, R6, 0x1, -R5 ;  /* 0x0000000106147824 */ /* 0x000fe200078e0a05 */
[----:B------:R-:W-:Y:S01]  /*0bb0*/  LOP3.LUT R201, R201, R12, RZ, 0x3c, !PT ;  /* 0x0000000cc9c97212 */ /* 0x000fe200078e3cff */
[----:B------:R2:W3:Y:S01]  /*0bc0*/  SHFL.IDX PT, R16, R14, RZ, 0x181f ;  /* 0x00181fff0e107589 */ /* 0x0004e200000e0000 */
[----:B------:R-:W-:-:S02]  /*0bd0*/  IADD3 R12, R149, 0x80, RZ ;  /* 0x00000080950c7810 */ /* 0x000fc40007ffe0ff */
[----:B------:R-:W-:Y:S02]  /*0be0*/  SHF.R.S32.HI R7, RZ, 0x1f, R20 ;  /* 0x0000001fff077819 */ /* 0x000fe40000011414 */
[----:B------:R-:W-:Y:S02]  /*0bf0*/  ISETP.GE.AND P4, PT, R13, c[0x0][0x198], PT ;  /* 0x000066000d007a0c */ /* 0x000fe40003f86270 */
[----:B------:R-:W-:Y:S02]  /*0c00*/  LEA.HI R7, R7, R20, RZ, 0x3 ;  /* 0x0000001407077211 */ /* 0x000fe400078f18ff */
[----:B------:R-:W-:Y:S02]  /*0c10*/  ISETP.GE.AND P3, PT, R12, c[0x0][0x198], PT ;  /* 0x000066000c007a0c */ /* 0x000fe40003f66270 */
[----:B------:R-:W-:Y:S02]  /*0c20*/  LOP3.LUT R5, R7, 0xfffffff8, RZ, 0xc0, !PT ;  /* 0xfffffff807057812 */ /* 0x000fe400078ec0ff */
[----:B------:R-:W-:-:S03]  /*0c30*/  LOP3.LUT R201, R201, 0xfffffe00, R18, 0xf8, !PT ;  /* 0xfffffe00c9c97812 */ /* 0x000fc600078ef812 */
[----:B------:R-:W-:Y:S02]  /*0c40*/  IMAD.IADD R5, R20, 0x1, -R5 ;  /* 0x0000000114057824 */ /* 0x000fe400078e0a05 */
[----:B------:R-:W-:Y:S01]  /*0c50*/  @!P2 IMAD.MOV.U32 R210, RZ, RZ, R0 ;  /* 0x000000ffffd2a224 */ /* 0x000fe200078e0000 */
        /* <DEDUP_REMOVED lines=15> */
.L_x_1529:
[----:B-123--:R-:W-:Y:S05]  /*0d50*/  BSYNC B0 ;  /* 0x0000000000007941 */ /* 0x00efea0003800000 */
.L_x_1528:
        /* <DEDUP_REMOVED lines=20> */
.L_x_1531:
[----:B------:R-:W-:Y:S05]  /*0ea0*/  BSYNC B0 ;  /* 0x0000000000007941 */ /* 0x000fea0003800000 */
.L_x_1530:
[----:B------:R-:W-:Y:S01]  /*0eb0*/  IADD3 R0, R9, 0x40, RZ ;  /* 0x0000004009007810 */ /* 0x000fe20007ffe0ff */
[----:B--2---:R2:W4:Y:S01]  /*0ec0*/  SHFL.IDX PT, R19, R2, 0x2, 0x181f ;  /* 0x00581f0002137f89 */ /* 0x00452200000e0000 */
        /* <DEDUP_REMOVED lines=18> */
.L_x_1533:
[----:B------:R-:W-:Y:S05]  /*0ff0*/  BSYNC B0 ;  /* 0x0000000000007941 */ /* 0x000fea0003800000 */
.L_x_1532:
[----:B------:R-:W-:Y:S01]  /*1000*/  IMAD.MOV.U32 R197, RZ, RZ, c[0x0][0x2b8] ;  /* 0x0000ae00ffc57624 */ /* 0x000fe200078e00ff */
[----:B------:R-:W-:Y:S01]  /*1010*/  IADD3 R0, R147, -0x1, RZ ;  /* 0xffffffff93007810 */ /* 0x000fe20007ffe0ff */
[----:B---3--:R3:W-:Y:S01]  /*1020*/  SHFL.IDX PT, R22, R14, 0x3, 0x181f ;  /* 0x00781f000e167f89 */ /* 0x0087e200000e0000 */
[----:B------:R-:W-:Y:S01]  /*1030*/  IADD3 R9, R9, 0x60, RZ ;  /* 0x0000006009097810 */ /* 0x000fe20007ffe0ff */
[----:B------:R-:W-:Y:S01]  /*1040*/  IMAD.MOV.U32 R199, RZ, RZ, RZ ;  /* 0x000000ffffc77224 */ /* 0x000fe200078e00ff */
[----:B------:R-:W-:Y:S01]  /*1050*/  ISETP.NE.AND P6, PT, R197, 0x1, PT ;  /* 0x00000001c500780c */ /* 0x000fe20003fc5270 */
[----:B------:R1:W2:Y:S01]  /*1060*/  SHFL.IDX PT, R23, R2, 0x3, 0x181f ;  /* 0x00781f0002177f89 */ /* 0x0002a200000e0000 */
[----:B------:R-:W-:Y:S01]  /*1070*/  IMAD R200, R0, 0x40, R202 ;  /* 0x0000004000c87824 */ /* 0x000fe200078e02ca */
[----:B------:R-:W-:Y:S01]  /*1080*/  ISETP.GE.AND P1, PT, R9, UR4, PT ;  /* 0x0000000409007c0c */ /* 0x000fe2000bf26270 */
[----:B------:R-:W-:Y:S01]  /*1090*/  IMAD.SHL.U32 R9, R201, 0x2, RZ ;  /* 0x00000002c9097824 */ /* 0x000fe200078e00ff */
[----:B------:R-:W-:-:S02]  /*10a0*/  SHF.R.S32.HI R134, RZ, 0x1f, R13 ;  /* 0x0000001fff867819 */ /* 0x000fc4000001140d */
[C---:B------:R-:W-:Y:S01]  /*10b0*/  ISETP.GE.AND P2, PT, R200.reuse, R3, PT ;  /* 0x00000003c800720c */ /* 0x040fe20003f46270 */
[----:B-----5:R-:W-:Y:S01]  /*10c0*/  IMAD.IADD R200, R200, 0x1, R203 ;  /* 0x00000001c8c87824 */ /* 0x020fe200078e02cb */
[----:B------:R-:W-:Y:S02]  /*10d0*/  SHF.R.S32.HI R15, RZ, 0x1f, R12 ;  /* 0x0000001fff0f7819 */ /* 0x000fe4000001140c */
[----:B------:R-:W-:Y:S02]  /*10e0*/  LEA.HI R134, R134, R13, RZ, 0x3 ;  /* 0x0000000d86867211 */ /* 0x000fe400078f18ff */
[----:B------:R-:W-:Y:S02]  /*10f0*/  SHF.R.S32.HI R195, RZ, 0x1f, R210 ;  /* 0x0000001fffc37819 */ /* 0x000fe400000114d2 */
[----:B------:R-:W-:Y:S02]  /*1100*/  LOP3.LUT R134, R134, 0xfffffff8, RZ, 0xc0, !PT ;  /* 0xfffffff886867812 */ /* 0x000fe400078ec0ff */
[----:B------:R-:W-:Y:S01]  /*1110*/  ISETP.GT.OR P2, PT, R202, 0x3f, P2 ;  /* 0x0000003fca00780c */ /* 0x000fe20001744670 */
[----:B------:R-:W-:-:S02]  /*1120*/  IMAD R195, R195, c[0x0][0x2b0], RZ ;  /* 0x0000ac00c3c37a24 */ /* 0x000fc400078e02ff */
[----:B-123--:R-:W-:Y:S02]  /*1130*/  IMAD.MOV.U32 R14, RZ, RZ, R200 ;  /* 0x000000ffff0e7224 */ /* 0x00efe400078e00c8 */
[----:B------:R-:W-:Y:S01]  /*1140*/  IMAD R195, R210, c[0x0][0x2b4], R195 ;  /* 0x0000ad00d2c37a24 */ /* 0x000fe200078e02c3 */
[----:B------:R-:W-:Y:S01]  /*1150*/  P2R R2, PR, RZ, 0x40 ;  /* 0x00000040ff027803 */ /* 0x000fe20000000000 */
[----:B------:R-:W-:-:S04]  /*1160*/  @!P1 IMAD.WIDE R24, R149, 0x2, R22 ;  /* 0x0000000295189825 */ /* 0x000fc800078e0216 */
[----:B------:R-:W-:Y:S01]  /*1170*/  @P6 IMAD.HI.U32 R2, R200, c[0x0][0x2bc], RZ ;  /* 0x0000af00c8026a27 */ /* 0x000fe200078e00ff */
[----:B------:R-:W-:Y:S01]  /*1180*/  @!PT LDS RZ, [RZ] ;  /* 0x00000000fffff984 */ /* 0x000fe20000000800 */
[----:B------:R1:W-:Y:S03]  /*1190*/  @!P1 LDGSTS.E.BYPASS.LTC128B.128 [R9+0x1b100], [R24.64], !P5 ;  /* 0x1b10000018099fae */ /* 0x0003e6000e901d46 */
[----:B----4-:R-:W-:Y:S01]  /*11a0*/  @!P1 IMAD.WIDE R18, R134, 0x2, R22 ;  /* 0x0000000286129825 */ /* 0x010fe200078e0216 */
[----:B------:R-:W-:Y:S02]  /*11b0*/  @P6 SHF.R.U32.HI R14, RZ, c[0x0][0x2c0], R2 ;  /* 0x0000b000ff0e6a19 */ /* 0x000fe40000011602 */
[----:B------:R-:W-:Y:S01]  /*11c0*/  LEA.HI R2, R15, R12, RZ, 0x3 ;  /* 0x0000000c0f027211 */ /* 0x000fe200078f18ff */
[----:B------:R-:W-:Y:S01]  /*11d0*/  IMAD.WIDE.U32 R210, R210, c[0x0][0x2b0], RZ ;  /* 0x0000ac00d2d27a25 */ /* 0x000fe200078e00ff */
[----:B------:R2:W-:Y:S02]  /*11e0*/  @!P1 LDGSTS.E.BYPASS.LTC128B.128 [R9+0x1f100], [R18.64], !P4 ;  /* 0x1f10000012099fae */ /* 0x0005e4000e101d46 */
[----:B------:R-:W-:Y:S01]  /*11f0*/  LOP3.LUT R2, R2, 0xfffffff8, RZ, 0xc0, !PT ;  /* 0xfffffff802027812 */ /* 0x000fe200078ec0ff */
[----:B------:R-:W-:Y:S01]  /*1200*/  IMAD.IADD R195, R211, 0x1, R195 ;  /* 0x00000001d3c37824 */ /* 0x000fe200078e02c3 */
[----:B------:R-:W-:-:S03]  /*1210*/  @!P2 IADD3 R16, P5, R14, R210, RZ ;  /* 0x000000d20e10a210 */ /* 0x000fc60007fbe0ff */
[----:B------:R-:W-:Y:S01]  /*1220*/  @!P1 IMAD.WIDE R22, R2, 0x2, R22 ;  /* 0x0000000202169825 */ /* 0x000fe200078e0216 */
[----:B------:R-:W-:Y:S02]  /*1230*/  @!P2 LEA.HI.X.SX32 R15, R14, R195, 0x1, P5 ;  /* 0x000000c30e0fa211 */ /* 0x000fe400028f0eff */
[C---:B------:R-:W-:Y:S02]  /*1240*/  @!P2 LEA R20, P4, R16.reuse, c[0x0][0x2a0], 0x2 ;  /* 0x0000a8001014aa11 */ /* 0x040fe400078810ff */
[----:B------:R3:W-:Y:S02]  /*1250*/  @!P1 LDGSTS.E.BYPASS.LTC128B.128 [R9+0x23100], [R22.64], !P3 ;  /* 0x2310000016099fae */ /* 0x0007e4000d901d46 */
[----:B------:R-:W-:Y:S02]  /*1260*/  @!P2 LEA.HI.X R21, R16, c[0x0][0x2a4], R15, 0x2, P4 ;  /* 0x0000a9001015aa11 */ /* 0x000fe400020f140f */
[----:B------:R-:W0:Y:S04]  /*1270*/  LDGDEPBAR ;  /* 0x00000000000079af */ /* 0x000e280000000000 */
[----:B------:R-:W-:Y:S06]  /*1280*/  BAR.SYNC.DEFER_BLOCKING 0x0 ;  /* 0x0000000000007b1d */ /* 0x000fec0000010000 */
[----:B------:R4:W3:Y:S01]  /*1290*/  @!P2 LDG.E R199, [R20.64] ;  /* 0x0000000614c7a981 */ /* 0x0008e2000c1e1900 */
[----:B------:R-:W-:Y:S01]  /*12a0*/  IMAD.MOV R15, RZ, RZ, -R14 ;  /* 0x000000ffff0f7224 */ /* 0x000fe200078e0a0e */
[----:B------:R-:W-:Y:S01]  /*12b0*/  SHF.R.S32.HI R193, RZ, 0x1f, R204 ;  /* 0x0000001fffc17819 */ /* 0x000fe200000114cc */
[----:B------:R-:W-:Y:S01]  /*12c0*/  IMAD.WIDE.U32 R208, R204, c[0x0][0x1e8], RZ ;  /* 0x00007a00ccd07a25 */ /* 0x000fe200078e00ff */
[----:B------:R-:W-:-:S02]  /*12d0*/  ISETP.GE.AND P5, PT, R149, c[0x0][0x1d4], PT ;  /* 0x0000750095007a0c */ /* 0x000fc40003fa6270 */
[----:B------:R-:W-:Y:S01]  /*12e0*/  ISETP.GE.AND P4, PT, R13, c[0x0][0x1d4], PT ;  /* 0x000075000d007a0c */ /* 0x000fe20003f86270 */
[----:B------:R-:W-:Y:S01]  /*12f0*/  IMAD R200, R15, c[0x0][0x2b8], R200 ;  /* 0x0000ae000fc87a24 */ /* 0x000fe200078e02c8 */
[----:B------:R-:W-:Y:S01]  /*1300*/  ISETP.GE.AND P6, PT, R12, c[0x0][0x1d4], PT ;  /* 0x000075000c007a0c */ /* 0x000fe20003fc6270 */
[----:B------:R-:W-:Y:S01]  /*1310*/  IMAD.WIDE.U32 R206, R204, c[0x0][0x210], RZ ;  /* 0x00008400ccce7a25 */ /* 0x000fe200078e00ff */
[----:B------:R-:W-:Y:S02]  /*1320*/  ISETP.GE.AND P3, PT, R149, c[0x0][0x1d4], PT ;  /* 0x0000750095007a0c */ /* 0x000fe40003f66270 */
[----:B------:R-:W-:Y:S01]  /*1330*/  SHF.R.S32.HI R17, RZ, 0x1f, R200 ;  /* 0x0000001fff117819 */ /* 0x000fe200000114c8 */
[C---:B------:R-:W-:Y:S01]  /*1340*/  IMAD.WIDE.U32 R14, R200.reuse, c[0x0][0x1e0], RZ ;  /* 0x00007800c80e7a25 */ /* 0x040fe200078e00ff */
[----:B------:R-:W-:Y:S02]  /*1350*/  SHF.R.S32.HI R144, RZ, 0x1f, R149 ;  /* 0x0000001fff907819 */ /* 0x000fe40000011495 */
[----:B------:R-:W-:Y:S01]  /*1360*/  SEL R146, RZ, 0x10, P6 ;  /* 0x00000010ff927807 */ /* 0x000fe20003000000 */
[----:B--2---:R-:W-:Y:S01]  /*1370*/  IMAD R19, R17, c[0x0][0x1e0], RZ ;  /* 0x0000780011137a24 */ /* 0x004fe200078e02ff */
[----:B------:R-:W-:Y:S01]  /*1380*/  IADD3 R198, R9, 0x100, RZ ;  /* 0x0000010009c67810 */ /* 0x000fe20007ffe0ff */
[----:B------:R-:W-:Y:S01]  /*1390*/  IMAD R17, R17, c[0x0][0x208], RZ ;  /* 0x0000820011117a24 */ /* 0x000fe200078e02ff */
[----:B------:R-:W-:Y:S01]  /*13a0*/  SHF.R.S32.HI R145, RZ, 0x1f, R134 ;  /* 0x0000001fff917819 */ /* 0x000fe20000011486 */
[C---:B------:R-:W-:Y:S01]  /*13b0*/  IMAD R18, R200.reuse, c[0x0][0x1e4], R19 ;  /* 0x00007900c8127a24 */ /* 0x040fe200078e0213 */
[----:B------:R-:W-:Y:S01]  /*13c0*/  SHF.R.S32.HI R133, RZ, 0x1f, R2 ;  /* 0x0000001fff857819 */ /* 0x000fe20000011402 */
[----:B------:R-:W-:-:S02]  /*13d0*/  IMAD R26, R200, c[0x0][0x20c], R17 ;  /* 0x00008300c81a7a24 */ /* 0x000fc400078e0211 */
[----:B------:R-:W-:Y:S02]  /*13e0*/  IMAD.IADD R19, R15, 0x1, R18 ;  /* 0x000000010f137824 */ /* 0x000fe400078e0212 */
[----:B------:R-:W-:Y:S02]  /*13f0*/  IMAD R15, R193, c[0x0][0x1e8], RZ ;  /* 0x00007a00c10f7a24 */ /* 0x000fe400078e02ff */
[----:B------:R-:W-:Y:S02]  /*1400*/  IMAD.MOV.U32 R18, RZ, RZ, R14 ;  /* 0x000000ffff127224 */ /* 0x000fe400078e000e */
[----:B------:R-:W-:Y:S02]  /*1410*/  IMAD R15, R204, c[0x0][0x1ec], R15 ;  /* 0x00007b00cc0f7a24 */ /* 0x000fe400078e020f */
[----:B----4-:R-:W-:-:S04]  /*1420*/  IMAD.WIDE.U32 R20, R200, c[0x0][0x208], RZ ;  /* 0x00008200c8147a25 */ /* 0x010fc800078e00ff */
[----:B------:R-:W-:Y:S02]  /*1430*/  IMAD.IADD R194, R209, 0x1, R15 ;  /* 0x00000001d1c27824 */ /* 0x000fe400078e020f */
[----:B------:R-:W-:Y:S02]  /*1440*/  IMAD.IADD R27, R21, 0x1, R26 ;  /* 0x00000001151b7824 */ /* 0x000fe400078e021a */
[----:B------:R-:W-:Y:S02]  /*1450*/  IMAD.MOV.U32 R26, RZ, RZ, R20 ;  /* 0x000000ffff1a7224 */ /* 0x000fe400078e0014 */
[----:B------:R-:W-:Y:S02]  /*1460*/  IMAD R193, R193, c[0x0][0x210], RZ ;  /* 0x00008400c1c17a24 */ /* 0x000fe400078e02ff */
[----:B------:R-:W-:Y:S02]  /*1470*/  IMAD R3, R0, -0x40, R3 ;  /* 0xffffffc000037824 */ /* 0x000fe400078e0203 */
[----:B------:R-:W-:-:S02]  /*1480*/  IMAD R193, R204, c[0x0][0x214], R193 ;  /* 0x00008500ccc17a24 */ /* 0x000fc400078e02c1 */
[----:B------:R-:W-:-:S04]  /*1490*/  IMAD.WIDE R212, R149, 0x2, RZ ;  /* 0x0000000295d47825 */ /* 0x000fc800078e02ff */
[----:B------:R-:W-:Y:S02]  /*14a0*/  IMAD.IADD R193, R207, 0x1, R193 ;  /* 0x00000001cfc17824 */ /* 0x000fe400078e02c1 */
[----:B------:R-:W-:Y:S01]  /*14b0*/  IMAD.MOV.U32 R189, RZ, RZ, 0x10 ;  /* 0x00000010ffbd7424 */ /* 0x000fe200078e00ff */
[----:B---3--:R-:W-:Y:S01]  /*14c0*/  SHF.R.S32.HI R16, RZ, 0x1f, R199 ;  /* 0x0000001fff107819 */ /* 0x008fe200000114c7 */
[----:B------:R-:W-:-:S04]  /*14d0*/  IMAD.WIDE.U32 R18, R199, c[0x0][0x1f0], R18 ;  /* 0x00007c00c7127a25 */ /* 0x000fc800078e0012 */
[----:B------:R-:W-:Y:S01]  /*14e0*/  IMAD R14, R16, c[0x0][0x1f0], RZ ;  /* 0x00007c00100e7a24 */ /* 0x000fe200078e02ff */
[----:B------:R-:W-:Y:S01]  /*14f0*/  IADD3 R15, P1, R208, R18, RZ ;  /* 0x00000012d00f7210 */ /* 0x000fe20007f3e0ff */
[----:B------:R-:W-:Y:S02]  /*1500*/  IMAD R16, R16, c[0x0][0x218], RZ ;  /* 0x0000860010107a24 */ /* 0x000fe400078e02ff */
[C---:B------:R-:W-:Y:S02]  /*1510*/  IMAD R17, R199.reuse, c[0x0][0x1f4], R14 ;  /* 0x00007d00c7117a24 */ /* 0x040fe400078e020e */
[----:B------:R-:W-:-:S03]  /*1520*/  IMAD.WIDE.U32 R26, R199, c[0x0][0x218], R26 ;  /* 0x00008600c71a7a25 */ /* 0x000fc600078e001a */
[----:B------:R-:W-:Y:S01]  /*1530*/  IADD3.X R18, R194, R19, R17, P1, !PT ;  /* 0x00000013c2127210 */ /* 0x000fe20000ffe411 */
[----:B------:R-:W-:Y:S01]  /*1540*/  IMAD R16, R199, c[0x0][0x21c], R16 ;  /* 0x00008700c7107a24 */ /* 0x000fe200078e0210 */
[----:B-1----:R-:W-:Y:S01]  /*1550*/  LEA R24, P1, R15, c[0x0][0x1c8], 0x1 ;  /* 0x000072000f187a11 */ /* 0x002fe200078208ff */
[----:B------:R-:W-:-:S03]  /*1560*/  IMAD.IADD R14, R3, 0x1, -R4 ;  /* 0x00000001030e7824 */ /* 0x000fc600078e0a04 */
[----:B------:R-:W-:Y:S01]  /*1570*/  LEA.HI.X R18, R15, c[0x0][0x1cc], R18, 0x1, P1 ;  /* 0x000073000f127a11 */ /* 0x000fe200008f0c12 */
[----:B------:R-:W-:Y:S01]  /*1580*/  SHFL.IDX PT, R22, R24, RZ, 0x181f ;  /* 0x00181fff18167589 */ /* 0x000fe200000e0000 */
[----:B------:R-:W-:Y:S02]  /*1590*/  IADD3 R15, P1, R206, R26, RZ ;  /* 0x0000001ace0f7210 */ /* 0x000fe40007f3e0ff */
[C---:B------:R-:W-:Y:S01]  /*15a0*/  ISETP.GE.AND P2, PT, R14.reuse, 0x1, PT ;  /* 0x000000010e00780c */ /* 0x040fe20003f46270 */
[----:B------:R-:W1:Y:S01]  /*15b0*/  SHFL.IDX PT, R23, R18, RZ, 0x181f ;  /* 0x00181fff12177589 */ /* 0x000e6200000e0000 */
[----:B------:R-:W-:Y:S02]  /*15c0*/  IADD3.X R26, R193, R27, R16, P1, !PT ;  /* 0x0000001bc11a7210 */ /* 0x000fe40000ffe410 */
[C---:B------:R-:W-:Y:S01]  /*15d0*/  LEA R16, P1, R15.reuse, c[0x0][0x1f8], 0x1 ;  /* 0x00007e000f107a11 */ /* 0x040fe200078208ff */
[----:B------:R-:W-:Y:S03]  /*15e0*/  SHFL.IDX PT, R20, R24, 0x1, 0x181f ;  /* 0x00381f0018147f89 */ /* 0x000fe600000e0000 */
[----:B------:R-:W-:Y:S01]  /*15f0*/  LEA.HI.X R15, R15, c[0x0][0x1fc], R26, 0x1, P1 ;  /* 0x00007f000f0f7a11 */ /* 0x000fe200008f0c1a */
[----:B------:R-:W2:Y:S01]  /*1600*/  SHFL.IDX PT, R21, R18, 0x1, 0x181f ;  /* 0x00381f0012157f89 */ /* 0x000ea200000e0000 */
[----:B------:R-:W-:-:S03]  /*1610*/  ISETP.GT.AND P1, PT, R14, 0x20, PT ;  /* 0x000000200e00780c */ /* 0x000fc60003f24270 */
[----:B------:R-:W3:Y:S04]  /*1620*/  SHFL.IDX PT, R17, R16, RZ, 0x181f ;  /* 0x00181fff10117589 */ /* 0x000ee800000e0000 */
[----:B------:R-:W4:Y:S04]  /*1630*/  SHFL.IDX PT, R19, R15, RZ, 0x181f ;  /* 0x00181fff0f137589 */ /* 0x000f2800000e0000 */
[----:B------:R-:W-:Y:S01]  /*1640*/  SHFL.IDX PT, R15, R15, 0x1, 0x181f ;  /* 0x00381f000f0f7f89 */ /* 0x000fe200000e0000 */
[----:B-1----:R-:W-:-:S04]  /*1650*/  @P2 IMAD.WIDE R34, R149, 0x2, R22 ;  /* 0x0000000295222825 */ /* 0x002fc800078e0216 */
[--C-:B------:R-:W-:Y:S01]  /*1660*/  @P2 IMAD.WIDE R32, R134, 0x2, R22.reuse ;  /* 0x0000000286202825 */ /* 0x100fe200078e0216 */
[----:B------:R1:W-:Y:S03]  /*1670*/  @P2 LDGSTS.E.BYPASS.LTC128B.128 [R9+0xc100], [R34.64], !P5 ;  /* 0x0c10000022092fae */ /* 0x0003e6000e901d46 */
[----:B------:R-:W-:Y:S01]  /*1680*/  @P2 IMAD.WIDE R26, R2, 0x2, R22 ;  /* 0x00000002021a2825 */ /* 0x000fe200078e0216 */
[----:B------:R1:W-:Y:S03]  /*1690*/  @P2 LDGSTS.E.BYPASS.LTC128B.128 [R9+0xe100], [R32.64], !P4 ;  /* 0x0e10000020092fae */ /* 0x0003e6000e101d46 */
[----:B--2---:R-:W-:Y:S01]  /*16a0*/  @P1 IMAD.WIDE R24, R149, 0x2, R20 ;  /* 0x0000000295181825 */ /* 0x004fe200078e0214 */
[----:B------:R2:W-:Y:S01]  /*16b0*/  @P2 LDGSTS.E.BYPASS.LTC128B.128 [R9+0x10100], [R26.64], !P6 ;  /* 0x101000001a092fae */ /* 0x0005e2000f101d46 */
[----:B---3--:R-:W-:-:S02]  /*16c0*/  IADD3 R30, P2, R17, R212, RZ ;  /* 0x000000d4111e7210 */ /* 0x008fc40007f5e0ff */
[--C-:B------:R-:W-:Y:S01]  /*16d0*/  @P1 IMAD.WIDE R22, R134, 0x2, R20.reuse ;  /* 0x0000000286161825 */ /* 0x100fe200078e0214 */
[----:B------:R3:W-:Y:S03]  /*16e0*/  @P1 LDGSTS.E.BYPASS.LTC128B.128 [R9+0xd100], [R24.64], !P5 ;  /* 0x0d10000018091fae */ /* 0x0007e6000e901d46 */
[----:B------:R-:W-:Y:S01]  /*16f0*/  @P1 IMAD.WIDE R28, R2, 0x2, R20 ;  /* 0x00000002021c1825 */ /* 0x000fe200078e0214 */
[----:B------:R2:W-:Y:S03]  /*1700*/  @P1 LDGSTS.E.BYPASS.LTC128B.128 [R9+0xf100], [R22.64], !P4 ;  /* 0x0f10000016091fae */ /* 0x0005e6000e101d46 */
[----:B----4-:R-:W-:Y:S01]  /*1710*/  IMAD.X R31, R19, 0x1, R213, P2 ;  /* 0x00000001131f7824 */ /* 0x010fe200010e06d5 */
[----:B------:R4:W-:Y:S01]  /*1720*/  @P1 LDGSTS.E.BYPASS.LTC128B.128 [R9+0x11100], [R28.64], !P6 ;  /* 0x111000001c091fae */ /* 0x0009e2000f101d46 */
[----:B------:R-:W-:-:S02]  /*1730*/  ISETP.LT.OR P1, PT, R14, 0x1, P3 ;  /* 0x000000010e00780c */ /* 0x000fc40001f21670 */
[----:B------:R-:W-:Y:S01]  /*1740*/  ISETP.GE.AND P3, PT, R13, c[0x0][0x1d4], PT ;  /* 0x000075000d007a0c */ /* 0x000fe20003f66270 */
[----:B------:R-:W4:Y:S04]  /*1750*/  SHFL.IDX PT, R21, R16, 0x1, 0x181f ;  /* 0x00381f0010157f89 */ /* 0x000f2800000e0000 */
[----:B------:R-:W0:Y:S01]  /*1760*/  LDGDEPBAR ;  /* 0x00000000000079af */ /* 0x000e220000000000 */
[----:B-1----:R-:W-:-:S05]  /*1770*/  IMAD.WIDE R32, R134, 0x2, RZ ;  /* 0x0000000286207825 */ /* 0x002fca00078e02ff */
[----:B------:R1:W-:Y:S01]  /*1780*/  LDGSTS.E.BYPASS.LTC128B.128 [R9+0x100], [R30.64], !P1 ;  /* 0x001000001e097fae */ /* 0x0003e2000c901d46 */
[----:B---3--:R-:W-:Y:S01]  /*1790*/  IMAD.WIDE R24, R2, 0x2, RZ ;  /* 0x0000000202187825 */ /* 0x008fe200078e02ff */
[----:B--2---:R-:W-:-:S05]  /*17a0*/  IADD3 R22, P1, R17, R32, RZ ;  /* 0x0000002011167210 */ /* 0x004fca0007f3e0ff */
[----:B------:R-:W-:Y:S01]  /*17b0*/  IMAD.X R23, R19, 0x1, R33, P1 ;  /* 0x0000000113177824 */ /* 0x000fe200008e0621 */
[----:B------:R-:W-:-:S05]  /*17c0*/  IADD3 R18, P1, R17, R24, RZ ;  /* 0x0000001811127210 */ /* 0x000fca0007f3e0ff */
[----:B------:R-:W-:Y:S01]  /*17d0*/  IMAD.X R19, R19, 0x1, R25, P1 ;  /* 0x0000000113137824 */ /* 0x000fe200008e0619 */
[----:B----4-:R-:W-:-:S05]  /*17e0*/  IADD3 R26, P1, R32, R21, RZ ;  /* 0x00000015201a7210 */ /* 0x010fca0007f3e0ff */
[----:B------:R-:W-:Y:S01]  /*17f0*/  IMAD.X R27, R33, 0x1, R15, P1 ;  /* 0x00000001211b7824 */ /* 0x000fe200008e060f */
[----:B------:R-:W-:-:S05]  /*1800*/  IADD3 R16, P1, R24, R21, RZ ;  /* 0x0000001518107210 */ /* 0x000fca0007f3e0ff */
[----:B------:R-:W-:Y:S01]  /*1810*/  IMAD.X R17, R25, 0x1, R15, P1 ;  /* 0x0000000119117824 */ /* 0x000fe200008e060f */
[----:B------:R-:W-:-:S13]  /*1820*/  ISETP.LT.OR P1, PT, R14, 0x1, P3 ;  /* 0x000000010e00780c */ /* 0x000fda0001f21670 */
[----:B------:R1:W-:Y:S01]  /*1830*/  LDGSTS.E.BYPASS.LTC128B.128 [R9+0x2100], [R22.64], !P1 ;  /* 0x0210000016097fae */ /* 0x0003e2000c901d46 */
[----:B------:R-:W-:-:S04]  /*1840*/  ISETP.GE.AND P1, PT, R12, c[0x0][0x1d4], PT ;  /* 0x000075000c007a0c */ /* 0x000fc80003f26270 */
[C---:B------:R-:W-:Y:S02]  /*1850*/  ISETP.LT.OR P2, PT, R14.reuse, 0x1, P1 ;  /* 0x000000010e00780c */ /* 0x040fe40000f41670 */
[----:B------:R-:W-:-:S11]  /*1860*/  ISETP.LT.OR P1, PT, R14, 0x21, P1 ;  /* 0x000000210e00780c */ /* 0x000fd60000f21670 */
[----:B------:R1:W-:Y:S01]  /*1870*/  LDGSTS.E.BYPASS.LTC128B.128 [R9+0x4100], [R18.64], !P2 ;  /* 0x0410000012097fae */ /* 0x0003e2000d101d46 */
[----:B------:R-:W-:-:S05]  /*1880*/  IADD3 R12, P2, R212, R21, RZ ;  /* 0x00000015d40c7210 */ /* 0x000fca0007f5e0ff */
[----:B------:R-:W-:Y:S01]  /*1890*/  IMAD.X R13, R213, 0x1, R15, P2 ;  /* 0x00000001d50d7824 */ /* 0x000fe200010e060f */
[----:B------:R-:W-:-:S04]  /*18a0*/  ISETP.GE.AND P2, PT, R149, c[0x0][0x1d4], PT ;  /* 0x0000750095007a0c */ /* 0x000fc80003f46270 */
[----:B------:R-:W-:-:S13]  /*18b0*/  ISETP.LT.OR P2, PT, R14, 0x21, P2 ;  /* 0x000000210e00780c */ /* 0x000fda0001741670 */
[----:B------:R1:W-:Y:S01]  /*18c0*/  LDGSTS.E.BYPASS.LTC128B.128 [R9+0x1100], [R12.64], !P2 ;  /* 0x011000000c097fae */ /* 0x0003e2000d101d46 */
[----:B------:R-:W-:Y:S02]  /*18d0*/  ISETP.LT.OR P2, PT, R14, 0x21, P3 ;  /* 0x000000210e00780c */ /* 0x000fe40001f41670 */
[----:B------:R-:W-:-:S11]  /*18e0*/  ISETP.GT.AND P3, PT, R202, 0x3f, PT ;  /* 0x0000003fca00780c */ /* 0x000fd60003f64270 */
[----:B------:R1:W-:Y:S01]  /*18f0*/  LDGSTS.E.BYPASS.LTC128B.128 [R9+0x3100], [R26.64], !P2 ;  /* 0x031000001a097fae */ /* 0x0003e2000d101d46 */
[----:B------:R-:W-:-:S03]  /*1900*/  ISETP.GT.AND P2, PT, R0, R196, PT ;  /* 0x000000c40000720c */ /* 0x000fc60003f44270 */
[----:B------:R1:W-:Y:S01]  /*1910*/  LDGSTS.E.BYPASS.LTC128B.128 [R9+0x5100], [R16.64], !P1 ;  /* 0x0510000010097fae */ /* 0x0003e2000c901d46 */
[----:B------:R-:W-:Y:S02]  /*1920*/  LOP3.LUT P1, RZ, R5, 0x2, RZ, 0xc0, !PT ;  /* 0x0000000205ff7812 */ /* 0x000fe4000782c0ff */
[----:B------:R-:W-:Y:S01]  /*1930*/  P2R R24, PR, RZ, 0x4 ;  /* 0x00000004ff187803 */ /* 0x000fe20000000000 */
[----:B------:R-:W0:Y:S01]  /*1940*/  LDGDEPBAR ;  /* 0x00000000000079af */ /* 0x000e220000000000 */
[----:B------:R-:W-:-:S05]  /*1950*/  SEL R189, R189, 0xfffffff0, !P1 ;  /* 0xfffffff0bdbd7807 */ /* 0x000fca0004800000 */
[----:B------:R-:W-:Y:S05]  /*1960*/  @!P2 BRA `(.L_x_1534) ;  /* 0x000004200000a947 */ /* 0x000fea0003800000 */
[----:B------:R-:W-:Y:S01]  /*1970*/  ISETP.NE.AND P2, PT, R197, 0x1, PT ;  /* 0x00000001c500780c */ /* 0x000fe20003f45270 */
[----:B-1----:R-:W-:Y:S02]  /*1980*/  IMAD R13, R0, 0x40, R203 ;  /* 0x00000040000d7824 */ /* 0x002fe400078e02cb */
[----:B------:R-:W-:-:S03]  /*1990*/  IMAD.MOV.U32 R199, RZ, RZ, RZ ;  /* 0x000000ffffc77224 */ /* 0x000fc600078e00ff */
[----:B------:R-:W-:-:S05]  /*19a0*/  IADD3 R200, R13, -0x40, R202 ;  /* 0xffffffc00dc87810 */ /* 0x000fca0007ffe0ca */
[----:B------:R-:W-:Y:S02]  /*19b0*/  IMAD.MOV.U32 R0, RZ, RZ, R200 ;  /* 0x000000ffff007224 */ /* 0x000fe400078e00c8 */
[----:B------:R-:W-:-:S05]  /*19c0*/  @P2 IMAD.HI.U32 R12, R200, c[0x0][0x2bc], RZ ;  /* 0x0000af00c80c2a27 */ /* 0x000fca00078e00ff */
[----:B------:R-:W-:-:S04]  /*19d0*/  @P2 SHF.R.U32.HI R0, RZ, c[0x0][0x2c0], R12 ;  /* 0x0000b000ff002a19 */ /* 0x000fc8000001160c */
[----:B------:R-:W-:-:S04]  /*19e0*/  @!P3 IADD3 R13, P1, R0, R210, RZ ;  /* 0x000000d2000db210 */ /* 0x000fc80007f3e0ff */
[----:B------:R-:W-:Y:S02]  /*19f0*/  @!P3 LEA.HI.X.SX32 R12, R0, R195, 0x1, P1 ;  /* 0x000000c3000cb211 */ /* 0x000fe400008f0eff */
[----:B------:R-:W-:-:S04]  /*1a00*/  @!P3 LEA R16, P1, R13, c[0x0][0x2a0], 0x2 ;  /* 0x0000a8000d10ba11 */ /* 0x000fc800078210ff */
[----:B------:R-:W-:-:S05]  /*1a10*/  @!P3 LEA.HI.X R17, R13, c[0x0][0x2a4], R12, 0x2, P1 ;  /* 0x0000a9000d11ba11 */ /* 0x000fca00008f140c */
[----:B------:R1:W2:Y:S01]  /*1a20*/  @!P3 LDG.E R199, [R16.64] ;  /* 0x0000000610c7b981 */ /* 0x0002a2000c1e1900 */
[----:B------:R-:W-:Y:S01]  /*1a30*/  IMAD.MOV R13, RZ, RZ, -R0 ;  /* 0x000000ffff0d7224 */ /* 0x000fe200078e0a00 */
[----:B------:R-:W-:Y:S02]  /*1a40*/  SHF.L.U64.HI R18, R149, 0x1, R144 ;  /* 0x0000000195127819 */ /* 0x000fe40000010290 */
[----:B------:R-:W-:Y:S01]  /*1a50*/  IADD3 R21, -R146, 0x10, RZ ;  /* 0x0000001092157810 */ /* 0x000fe20007ffe1ff */
[----:B------:R-:W-:-:S03]  /*1a60*/  IMAD R200, R13, c[0x0][0x2b8], R200 ;  /* 0x0000ae000dc87a24 */ /* 0x000fc600078e02c8 */
[----:B------:R-:W-:Y:S01]  /*1a70*/  LOP3.LUT R21, R21, 0xf, RZ, 0xc0, !PT ;  /* 0x0000000f15157812 */ /* 0x000fe200078ec0ff */
[----:B------:R-:W-:Y:S01]  /*1a80*/  IMAD.WIDE.U32 R14, R200, c[0x0][0x1e0], RZ ;  /* 0x00007800c80e7a25 */ /* 0x000fe200078e00ff */
[----:B------:R-:W-:-:S05]  /*1a90*/  SHF.R.S32.HI R0, RZ, 0x1f, R200 ;  /* 0x0000001fff007819 */ /* 0x000fca00000114c8 */
[----:B------:R-:W-:-:S04]  /*1aa0*/  IMAD R13, R0, c[0x0][0x1e0], RZ ;  /* 0x00007800000d7a24 */ /* 0x000fc800078e02ff */
[----:B------:R-:W-:-:S04]  /*1ab0*/  IMAD R0, R200, c[0x0][0x1e4], R13 ;  /* 0x00007900c8007a24 */ /* 0x000fc800078e020d */
[----:B------:R-:W-:Y:S01]  /*1ac0*/  IMAD.IADD R15, R15, 0x1, R0 ;  /* 0x000000010f0f7824 */ /* 0x000fe200078e0200 */
[----:B-1----:R-:W-:Y:S01]  /*1ad0*/  SEL R16, RZ, 0x10, P5 ;  /* 0x00000010ff107807 */ /* 0x002fe20002800000 */
[----:B------:R-:W-:-:S03]  /*1ae0*/  IMAD.SHL.U32 R17, R149, 0x2, RZ ;  /* 0x0000000295117824 */ /* 0x000fc600078e00ff */
[----:B------:R-:W-:-:S04]  /*1af0*/  IADD3 R28, -R16, 0x10, RZ ;  /* 0x00000010101c7810 */ /* 0x000fc80007ffe1ff */
[----:B------:R-:W-:Y:S02]  /*1b00*/  LOP3.LUT R28, R28, 0xf, RZ, 0xc0, !PT ;  /* 0x0000000f1c1c7812 */ /* 0x000fe400078ec0ff */
[----:B--2---:R-:W-:Y:S01]  /*1b10*/  SHF.R.S32.HI R0, RZ, 0x1f, R199 ;  /* 0x0000001fff007819 */ /* 0x004fe200000114c7 */
[----:B------:R-:W-:Y:S01]  /*1b20*/  IMAD.WIDE.U32 R12, R199, c[0x0][0x1f0], R14 ;  /* 0x00007c00c70c7a25 */ /* 0x000fe200078e000e */
[----:B------:R-:W-:-:S03]  /*1b30*/  SHF.L.U64.HI R15, R134, 0x1, R145 ;  /* 0x00000001860f7819 */ /* 0x000fc60000010291 */
[----:B------:R-:W-:Y:S02]  /*1b40*/  IMAD R0, R0, c[0x0][0x1f0], RZ ;  /* 0x00007c0000007a24 */ /* 0x000fe400078e02ff */
[----:B------:R-:W-:Y:S02]  /*1b50*/  IMAD.SHL.U32 R14, R134, 0x2, RZ ;  /* 0x00000002860e7824 */ /* 0x000fe400078e00ff */
[----:B------:R-:W-:Y:S01]  /*1b60*/  IMAD R19, R199, c[0x0][0x1f4], R0 ;  /* 0x00007d00c7137a24 */ /* 0x000fe200078e0200 */
[----:B------:R-:W-:Y:S02]  /*1b70*/  IADD3 R0, P1, R208, R12, RZ ;  /* 0x0000000cd0007210 */ /* 0x000fe40007f3e0ff */
[----:B------:R-:W-:Y:S02]  /*1b80*/  SHF.L.U64.HI R12, R2, 0x1, R133 ;  /* 0x00000001020c7819 */ /* 0x000fe40000010285 */
[----:B------:R-:W-:Y:S02]  /*1b90*/  IADD3.X R19, R194, R13, R19, P1, !PT ;  /* 0x0000000dc2137210 */ /* 0x000fe40000ffe413 */
[----:B------:R-:W-:-:S02]  /*1ba0*/  LEA R20, P1, R0, c[0x0][0x1c8], 0x1 ;  /* 0x0000720000147a11 */ /* 0x000fc400078208ff */
[----:B------:R-:W-:Y:S02]  /*1bb0*/  SEL R13, RZ, 0x10, P4 ;  /* 0x00000010ff0d7807 */ /* 0x000fe40002000000 */
[----:B------:R-:W-:Y:S01]  /*1bc0*/  LEA.HI.X R19, R0, c[0x0][0x1cc], R19, 0x1, P1 ;  /* 0x0000730000137a11 */ /* 0x000fe200008f0c13 */
[----:B------:R-:W1:Y:S01]  /*1bd0*/  SHFL.IDX PT, R22, R20, 0x1, 0x181f ;  /* 0x00381f0014167f89 */ /* 0x000e6200000e0000 */
[----:B------:R-:W-:Y:S01]  /*1be0*/  IADD3 R27, -R13, 0x10, RZ ;  /* 0x000000100d1b7810 */ /* 0x000fe20007ffe1ff */
[----:B------:R-:W-:Y:S02]  /*1bf0*/  IMAD.SHL.U32 R0, R2, 0x2, RZ ;  /* 0x0000000202007824 */ /* 0x000fe400078e00ff */
[----:B------:R-:W2:Y:S01]  /*1c00*/  SHFL.IDX PT, R23, R19, 0x1, 0x181f ;  /* 0x00381f0013177f89 */ /* 0x000ea200000e0000 */
[----:B------:R-:W-:-:S03]  /*1c10*/  LOP3.LUT R27, R27, 0xf, RZ, 0xc0, !PT ;  /* 0x0000000f1b1b7812 */ /* 0x000fc600078ec0ff */
[----:B------:R-:W-:Y:S01]  /*1c20*/  SHFL.IDX PT, R19, R19, RZ, 0x181f ;  /* 0x00181fff13137589 */ /* 0x000fe200000e0000 */
[----:B-1----:R-:W-:-:S04]  /*1c30*/  IADD3 R28, P2, P1, R28, R22, R17 ;  /* 0x000000161c1c7210 */ /* 0x002fc8000795e011 */
[----:B--2---:R-:W-:Y:S02]  /*1c40*/  IADD3.X R29, RZ, R23, R18, P2, P1 ;  /* 0x00000017ff1d7210 */ /* 0x004fe400017e2412 */
[----:B------:R-:W-:-:S04]  /*1c50*/  IADD3 R26, P2, P1, R27, R22, R14 ;  /* 0x000000161b1a7210 */ /* 0x000fc8000795e00e */
[-C--:B------:R-:W-:Y:S02]  /*1c60*/  IADD3.X R27, RZ, R23.reuse, R15, P2, P1 ;  /* 0x00000017ff1b7210 */ /* 0x080fe400017e240f */
[----:B------:R-:W-:Y:S02]  /*1c70*/  IADD3 R22, P2, P1, R21, R22, R0 ;  /* 0x0000001615167210 */ /* 0x000fe4000795e000 */
[----:B------:R-:W1:Y:S02]  /*1c80*/  SHFL.IDX PT, R21, R20, RZ, 0x181f ;  /* 0x00181fff14157589 */ /* 0x000e6400000e0000 */
[----:B------:R-:W-:Y:S02]  /*1c90*/  IADD3.X R23, RZ, R23, R12, P2, P1 ;  /* 0x00000017ff177210 */ /* 0x000fe400017e240c */
[----:B-1----:R-:W-:-:S05]  /*1ca0*/  IADD3 R30, P1, R21, R17, RZ ;  /* 0x00000011151e7210 */ /* 0x002fca0007f3e0ff */
[----:B------:R-:W-:Y:S01]  /*1cb0*/  IMAD.X R31, R19, 0x1, R18, P1 ;  /* 0x00000001131f7824 */ /* 0x000fe200008e0612 */
[----:B------:R-:W-:-:S04]  /*1cc0*/  IADD3 R14, P1, R21, R14, RZ ;  /* 0x0000000e150e7210 */ /* 0x000fc80007f3e0ff */
[----:B------:R1:W-:Y:S01]  /*1cd0*/  LDGSTS.E.BYPASS.LTC128B.128 [R9+0x12100], [R30.64], !P5 ;  /* 0x121000001e097fae */ /* 0x0003e2000e901d46 */
[----:B------:R-:W-:Y:S01]  /*1ce0*/  IMAD.X R15, R19, 0x1, R15, P1 ;  /* 0x00000001130f7824 */ /* 0x000fe200008e060f */
[----:B------:R-:W-:-:S04]  /*1cf0*/  IADD3 R32, P1, R21, R0, RZ ;  /* 0x0000000015207210 */ /* 0x000fc80007f3e0ff */
[----:B------:R1:W-:Y:S01]  /*1d00*/  LDGSTS.E.BYPASS.LTC128B.128 [R9+0x14100], [R14.64], !P4 ;  /* 0x141000000e097fae */ /* 0x0003e2000e101d46 */
[----:B------:R-:W-:Y:S01]  /*1d10*/  IMAD.X R33, R19, 0x1, R12, P1 ;  /* 0x0000000113217824 */ /* 0x000fe200008e060c */
[----:B------:R-:W-:-:S04]  /*1d20*/  ISETP.NE.U32.AND P1, PT, R16, RZ, PT ;  /* 0x000000ff1000720c */ /* 0x000fc80003f25070 */
[----:B------:R1:W-:Y:S09]  /*1d30*/  LDGSTS.E.BYPASS.LTC128B.128 [R9+0x16100], [R32.64], !P6 ;  /* 0x1610000020097fae */ /* 0x0003f2000f101d46 */
[----:B------:R1:W-:Y:S01]  /*1d40*/  LDGSTS.E.BYPASS.LTC128B.128.ZFILL [R9+0x13100], [R28.64], P1 ;  /* 0x131000001c097fae */ /* 0x0003e20008941d46 */
[----:B------:R-:W-:-:S13]  /*1d50*/  ISETP.NE.U32.AND P1, PT, R13, RZ, PT ;  /* 0x000000ff0d00720c */ /* 0x000fda0003f25070 */
[----:B------:R1:W-:Y:S01]  /*1d60*/  LDGSTS.E.BYPASS.LTC128B.128.ZFILL [R9+0x15100], [R26.64], P1 ;  /* 0x151000001a097fae */ /* 0x0003e20008941d46 */
[----:B------:R-:W-:-:S13]  /*1d70*/  ISETP.NE.U32.AND P1, PT, R146, RZ, PT ;  /* 0x000000ff9200720c */ /* 0x000fda0003f25070 */
[----:B------:R1:W-:Y:S02]  /*1d80*/  LDGSTS.E.BYPASS.LTC128B.128.ZFILL [R9+0x17100], [R22.64], P1 ;  /* 0x1710000016097fae */ /* 0x0003e40008941d46 */
.L_x_1534:
[----:B------:R-:W0:Y:S01]  /*1d90*/  LDGDEPBAR ;  /* 0x00000000000079af */ /* 0x000e220000000000 */
[----:B-1----:R-:W-:Y:S01]  /*1da0*/  SHF.R.S32.HI R13, RZ, 0x4, R10 ;  /* 0x00000004ff0d7819 */ /* 0x002fe2000001140a */
[----:B------:R-:W-:Y:S01]  /*1db0*/  IMAD.SHL.U32 R0, R8, 0x40, RZ ;  /* 0x0000004008007824 */ /* 0x000fe200078e00ff */
[----:B------:R-:W-:Y:S01]  /*1dc0*/  LEA.HI R96, R11, R6, RZ, 0x5 ;  /* 0x000000060b607211 */ /* 0x000fe200078f28ff */
[----:B------:R-:W-:Y:S01]  /*1dd0*/  IMAD.SHL.U32 R4, R4, 0x8, RZ ;  /* 0x0000000804047824 */ /* 0x000fe200078e00ff */
[----:B------:R-:W-:Y:S01]  /*1de0*/  LEA.HI R12, R10, R13, RZ, 0x1 ;  /* 0x0000000d0a0c7211 */ /* 0x000fe200078f08ff */
[----:B------:R-:W-:Y:S01]  /*1df0*/  IMAD.SHL.U32 R10, R5, 0x40, RZ ;  /* 0x00000040050a7824 */ /* 0x000fe200078e00ff */
[----:B------:R-:W-:Y:S01]  /*1e00*/  LOP3.LUT R15, R0, 0x1c0, RZ, 0xc0, !PT ;  /* 0x000001c0000f7812 */ /* 0x000fe200078ec0ff */
[----:B------:R-:W-:Y:S01]  /*1e10*/  IMAD.SHL.U32 R7, R7, 0x40, RZ ;  /* 0x0000004007077824 */ /* 0x000fe200078e00ff */
[----:B------:R-:W-:Y:S01]  /*1e20*/  LOP3.LUT R12, R12, 0xfffffffe, RZ, 0xc0, !PT ;  /* 0xfffffffe0c0c7812 */ /* 0x000fe200078ec0ff */
[----:B------:R-:W-:Y:S01]  /*1e30*/  IMAD.SHL.U32 R0, R96, 0x20, RZ ;  /* 0x0000002060007824 */ /* 0x000fe200078e00ff */
[----:B------:R-:W-:Y:S01]  /*1e40*/  LOP3.LUT R4, R15, 0x8, R4, 0xf8, !PT ;  /* 0x000000080f047812 */ /* 0x000fe200078ef804 */
[----:B------:R-:W-:Y:S01]  /*1e50*/  IMAD.MOV.U32 R11, RZ, RZ, 0x20 ;  /* 0x00000020ff0b7424 */ /* 0x000fe200078e00ff */
[----:B------:R-:W-:Y:S01]  /*1e60*/  SHF.R.U32.HI R15, RZ, 0x3, R15 ;  /* 0x00000003ff0f7819 */ /* 0x000fe2000001160f */
[----:B------:R-:W-:Y:S01]  /*1e70*/  IMAD.IADD R12, R13, 0x1, -R12 ;  /* 0x000000010d0c7824 */ /* 0x000fe200078e0a0c */
[----:B------:R-:W-:Y:S01]  /*1e80*/  LOP3.LUT R10, R10, 0x1c0, RZ, 0xc0, !PT ;  /* 0x000001c00a0a7812 */ /* 0x000fe200078ec0ff */
[----:B------:R-:W-:Y:S01]  /*1e90*/  IMAD.SHL.U32 R189, R189, 0x2, RZ ;  /* 0x00000002bdbd7824 */ /* 0x000fe200078e00ff */
[----:B------:R-:W-:Y:S01]  /*1ea0*/  LOP3.LUT R15, R4, R15, RZ, 0x3c, !PT ;  /* 0x0000000f040f7212 */ /* 0x000fe200078e3cff */
[----:B------:R-:W-:Y:S01]  /*1eb0*/  IMAD.SHL.U32 R13, R12, 0x8, RZ ;  /* 0x000000080c0d7824 */ /* 0x000fe200078e00ff */
[----:B------:R-:W-:-:S02]  /*1ec0*/  LOP3.LUT R7, R7, 0xfffffe00, RZ, 0xc0, !PT ;  /* 0xfffffe0007077812 */ /* 0x000fc400078ec0ff */
[----:B------:R-:W-:Y:S01]  /*1ed0*/  LOP3.LUT R0, R0, 0x7ffffc00, RZ, 0xc0, !PT ;  /* 0x7ffffc0000007812 */ /* 0x000fe200078ec0ff */
[----:B------:R-:W-:Y:S01]  /*1ee0*/  IMAD R190, R12, 0x200, R15 ;  /* 0x000002000cbe7824 */ /* 0x000fe200078e020f */
[----:B------:R-:W-:Y:S01]  /*1ef0*/  LOP3.LUT R4, R10, 0x8, R13, 0xf8, !PT ;  /* 0x000000080a047812 */ /* 0x000fe200078ef80d */
[----:B------:R-:W-:-:S04]  /*1f00*/  DEPBAR.LE SB0, 0x3 ;  /* 0x000080c00000791a */ /* 0x000fc80000000000 */
[----:B------:R-:W-:-:S04]  /*1f10*/  DEPBAR.LE SB0, 0x2 ;  /* 0x000080800000791a */ /* 0x000fc80000000000 */
[----:B------:R-:W-:Y:S01]  /*1f20*/  SHF.R.U32.HI R13, RZ, 0x3, R10 ;  /* 0x00000003ff0d7819 */ /* 0x000fe2000001160a */
[----:B------:R-:W-:Y:S01]  /*1f30*/  IMAD.SHL.U32 R190, R190, 0x2, RZ ;  /* 0x00000002bebe7824 */ /* 0x000fe200078e00ff */
[----:B------:R-:W-:Y:S01]  /*1f40*/  BAR.SYNC.DEFER_BLOCKING 0x0 ;  /* 0x0000000000007b1d */ /* 0x000fe20000010000 */
[----:B------:R-:W-:Y:S02]  /*1f50*/  ISETP.NE.AND P1, PT, R24, RZ, PT ;  /* 0x000000ff1800720c */ /* 0x000fe40003f25270 */
[----:B------:R-:W-:Y:S02]  /*1f60*/  LOP3.LUT R4, R4, R13, RZ, 0x3c, !PT ;  /* 0x0000000d04047212 */ /* 0x000fe400078e3cff */
[----:B------:R-:W-:Y:S02]  /*1f70*/  SEL R11, R11, 0xffffffe0, !P0 ;  /* 0xffffffe00b0b7807 */ /* 0x000fe40004000000 */
[----:B------:R-:W-:-:S03]  /*1f80*/  IADD3 R0, R4, R7, R0 ;  /* 0x0000000704007210 */ /* 0x000fc60007ffe000 */
[----:B------:R-:W-:Y:S01]  /*1f90*/  IMAD.IADD R98, R190, 0x1, R11 ;  /* 0x00000001be627824 */ /* 0x000fe200078e020b */
[C---:B------:R-:W-:Y:S01]  /*1fa0*/  LEA R192, R0.reuse, 0x18100, 0x1 ;  /* 0x0001810000c07811 */ /* 0x040fe200078e08ff */
[----:B------:R-:W-:-:S04]  /*1fb0*/  IMAD.SHL.U32 R48, R0, 0x2, RZ ;  /* 0x0000000200307824 */ /* 0x000fc800078e00ff */
[----:B------:R-:W-:Y:S01]  /*1fc0*/  IMAD.IADD R188, R192, 0x1, R189 ;  /* 0x00000001c0bc7824 */ /* 0x000fe200078e02bd */
[----:B------:R1:W2:Y:S04]  /*1fd0*/  LDSM.16.M88.4 R16, [R190+0xc100] ;  /* 0x00c10000be10783b */ /* 0x0002a80000000200 */
[----:B------:R1:W3:Y:S04]  /*1fe0*/  LDSM.16.M88.4 R44, [R190+0xc900] ;  /* 0x00c90000be2c783b */ /* 0x0002e80000000200 */
[----:B------:R1:W4:Y:S04]  /*1ff0*/  LDSM.16.M88.4 R60, [R190+0xd100] ;  /* 0x00d10000be3c783b */ /* 0x0003280000000200 */
[----:B------:R1:W1:Y:S04]  /*2000*/  LDSM.16.M88.4 R68, [R190+0xd900] ;  /* 0x00d90000be44783b */ /* 0x0002680000000200 */
[----:B------:R1:W1:Y:S04]  /*2010*/  LDSM.16.M88.4 R24, [R98+0xc100] ;  /* 0x00c100006218783b */ /* 0x0002680000000200 */
[----:B------:R1:W1:Y:S04]  /*2020*/  LDSM.16.M88.4 R12, [R98+0xc900] ;  /* 0x00c90000620c783b */ /* 0x0002680000000200 */
[----:B------:R1:W1:Y:S04]  /*2030*/  LDSM.16.M88.4 R28, [R98+0xd100] ;  /* 0x00d10000621c783b */ /* 0x0002680000000200 */
[----:B------:R1:W1:Y:S04]  /*2040*/  LDSM.16.M88.4 R72, [R98+0xd900] ;  /* 0x00d900006248783b */ /* 0x0002680000000200 */
[----:B------:R-:W1:Y:S04]  /*2050*/  LDSM.16.M88.4 R48, [R48+0x18100] ;  /* 0x018100003030783b */ /* 0x000e680000000200 */
[----:B------:R1:W1:Y:S01]  /*2060*/  LDSM.16.M88.4 R76, [R188] ;  /* 0x00000000bc4c783b */ /* 0x0002620000000200 */
[----:B------:R-:W-:Y:S05]  /*2070*/  @!P1 BRA `(.L_x_1535) ;  /* 0x0000034000009947 */ /* 0x000fea0003800000 */
[----:B------:R-:W-:Y:S01]  /*2080*/  SHF.R.S32.HI R0, RZ, 0x1f, R200 ;  /* 0x0000001fff007819 */ /* 0x000fe200000114c8 */
[----:B------:R-:W-:Y:S01]  /*2090*/  IMAD.WIDE.U32 R20, R200, c[0x0][0x208], RZ ;  /* 0x00008200c8147a25 */ /* 0x000fe200078e00ff */
[----:B------:R-:W-:-:S02]  /*20a0*/  SEL R22, RZ, 0x10, P5 ;  /* 0x00000010ff167807 */ /* 0x000fc40002800000 */
[C---:B------:R-:W-:Y:S01]  /*20b0*/  SHF.L.U64.HI R32, R149.reuse, 0x1, R144 ;  /* 0x0000000195207819 */ /* 0x040fe20000010290 */
[----:B------:R-:W-:Y:S01]  /*20c0*/  IMAD R11, R0, c[0x0][0x208], RZ ;  /* 0x00008200000b7a24 */ /* 0x000fe200078e02ff */
[----:B------:R-:W-:Y:S01]  /*20d0*/  SHF.R.S32.HI R0, RZ, 0x1f, R199 ;  /* 0x0000001fff007819 */ /* 0x000fe200000114c7 */
[----:B------:R-:W-:Y:S01]  /*20e0*/  IMAD.SHL.U32 R23, R149, 0x2, RZ ;  /* 0x0000000295177824 */ /* 0x000fe200078e00ff */
[----:B------:R-:W-:Y:S01]  /*20f0*/  IADD3 R40, -R22, 0x10, RZ ;  /* 0x0000001016287810 */ /* 0x000fe20007ffe1ff */
[----:B------:R-:W-:Y:S01]  /*2100*/  IMAD R10, R200, c[0x0][0x20c], R11 ;  /* 0x00008300c80a7a24 */ /* 0x000fe200078e020b */
[----:B------:R-:W-:Y:S01]  /*2110*/  SEL R11, RZ, 0x10, P4 ;  /* 0x00000010ff0b7807 */ /* 0x000fe20002000000 */
[----:B------:R-:W-:Y:S01]  /*2120*/  IMAD R0, R0, c[0x0][0x218], RZ ;  /* 0x0000860000007a24 */ /* 0x000fe200078e02ff */
[----:B------:R-:W-:Y:S01]  /*2130*/  LOP3.LUT R40, R40, 0xf, RZ, 0xc0, !PT ;  /* 0x0000000f28287812 */ /* 0x000fe200078ec0ff */
[----:B------:R-:W-:Y:S01]  /*2140*/  IMAD.IADD R21, R21, 0x1, R10 ;  /* 0x0000000115157824 */ /* 0x000fe200078e020a */
[----:B------:R-:W-:Y:S01]  /*2150*/  IADD3 R39, -R11, 0x10, RZ ;  /* 0x000000100b277810 */ /* 0x000fe20007ffe1ff */
[C---:B------:R-:W-:Y:S01]  /*2160*/  IMAD R10, R199.reuse, c[0x0][0x21c], R0 ;  /* 0x00008700c70a7a24 */ /* 0x040fe200078e0200 */
[----:B------:R-:W-:Y:S01]  /*2170*/  IADD3 R35, -R146, 0x10, RZ ;  /* 0x0000001092237810 */ /* 0x000fe20007ffe1ff */
[----:B------:R-:W-:Y:S01]  /*2180*/  IMAD.WIDE.U32 R20, R199, c[0x0][0x218], R20 ;  /* 0x00008600c7147a25 */ /* 0x000fe200078e0014 */
[----:B------:R-:W-:-:S02]  /*2190*/  LOP3.LUT R39, R39, 0xf, RZ, 0xc0, !PT ;  /* 0x0000000f27277812 */ /* 0x000fc400078ec0ff */
[----:B------:R-:W-:Y:S02]  /*21a0*/  LOP3.LUT R35, R35, 0xf, RZ, 0xc0, !PT ;  /* 0x0000000f23237812 */ /* 0x000fe400078ec0ff */
[----:B------:R-:W-:Y:S01]  /*21b0*/  IADD3 R0, P1, R206, R20, RZ ;  /* 0x00000014ce007210 */ /* 0x000fe20007f3e0ff */
[----:B------:R-:W-:-:S03]  /*21c0*/  IMAD.SHL.U32 R20, R134, 0x2, RZ ;  /* 0x0000000286147824 */ /* 0x000fc600078e00ff */
[----:B------:R-:W-:Y:S02]  /*21d0*/  IADD3.X R33, R193, R21, R10, P1, !PT ;  /* 0x00000015c1217210 */ /* 0x000fe40000ffe40a */
[----:B------:R-:W-:Y:S02]  /*21e0*/  LEA R34, P1, R0, c[0x0][0x1f8], 0x1 ;  /* 0x00007e0000227a11 */ /* 0x000fe400078208ff */
[----:B------:R-:W-:Y:S02]  /*21f0*/  SHF.L.U64.HI R21, R134, 0x1, R145 ;  /* 0x0000000186157819 */ /* 0x000fe40000010291 */
[----:B------:R-:W-:Y:S01]  /*2200*/  LEA.HI.X R33, R0, c[0x0][0x1fc], R33, 0x1, P1 ;  /* 0x00007f0000217a11 */ /* 0x000fe200008f0c21 */
[----:B------:R-:W5:Y:S01]  /*2210*/  SHFL.IDX PT, R36, R34, 0x1, 0x181f ;  /* 0x00381f0022247f89 */ /* 0x000f6200000e0000 */
[C---:B------:R-:W-:Y:S01]  /*2220*/  IMAD.SHL.U32 R0, R2.reuse, 0x2, RZ ;  /* 0x0000000202007824 */ /* 0x040fe200078e00ff */
[----:B------:R-:W-:Y:S02]  /*2230*/  SHF.L.U64.HI R10, R2, 0x1, R133 ;  /* 0x00000001020a7819 */ /* 0x000fe40000010285 */
[----:B------:R-:W4:Y:S04]  /*2240*/  SHFL.IDX PT, R37, R33, 0x1, 0x181f ;  /* 0x00381f0021257f89 */ /* 0x000f2800000e0000 */
[----:B------:R-:W-:Y:S01]  /*2250*/  SHFL.IDX PT, R33, R33, RZ, 0x181f ;  /* 0x00181fff21217589 */ /* 0x000fe200000e0000 */
[----:B-----5:R-:W-:-:S04]  /*2260*/  IADD3 R40, P2, P1, R40, R36, R23 ;  /* 0x0000002428287210 */ /* 0x020fc8000795e017 */
[----:B----4-:R-:W-:Y:S02]  /*2270*/  IADD3.X R41, RZ, R37, R32, P2, P1 ;  /* 0x00000025ff297210 */ /* 0x010fe400017e2420 */
[----:B------:R-:W-:-:S04]  /*2280*/  IADD3 R38, P2, P1, R39, R36, R20 ;  /* 0x0000002427267210 */ /* 0x000fc8000795e014 */
[-C--:B------:R-:W-:Y:S02]  /*2290*/  IADD3.X R39, RZ, R37.reuse, R21, P2, P1 ;  /* 0x00000025ff277210 */ /* 0x080fe400017e2415 */
[----:B------:R-:W-:Y:S02]  /*22a0*/  IADD3 R36, P2, P1, R35, R36, R0 ;  /* 0x0000002423247210 */ /* 0x000fe4000795e000 */
[----:B------:R-:W4:Y:S02]  /*22b0*/  SHFL.IDX PT, R35, R34, RZ, 0x181f ;  /* 0x00181fff22237589 */ /* 0x000f2400000e0000 */
[----:B------:R-:W-:Y:S02]  /*22c0*/  IADD3.X R37, RZ, R37, R10, P2, P1 ;  /* 0x00000025ff257210 */ /* 0x000fe400017e240a */
[----:B----4-:R-:W-:-:S05]  /*22d0*/  IADD3 R42, P1, R35, R23, RZ ;  /* 0x00000017232a7210 */ /* 0x010fca0007f3e0ff */
        /* <DEDUP_REMOVED lines=14> */
.L_x_1535:
[----:B------:R-:W-:Y:S01]  /*23c0*/  IMAD.MOV.U32 R0, RZ, RZ, 0x40 ;  /* 0x00000040ff007424 */ /* 0x000fe200078e00ff */
[----:B------:R-:W-:Y:S01]  /*23d0*/  LOP3.LUT P1, RZ, R5, 0x4, RZ, 0xc0, !PT ;  /* 0x0000000405ff7812 */ /* 0x000fe2000782c0ff */
[C---:B-12-4-:R-:W-:Y:S01]  /*23e0*/  HMMA.16816.F32.BF16 R20, R48.reuse, R16, RZ ;  /* 0x000000103014723c */ /* 0x056fe200000418ff */
[----:B------:R-:W-:Y:S01]  /*23f0*/  LDSM.16.M88.4 R84, [R190+0x10900] ;  /* 0x01090000be54783b */ /* 0x000fe20000000200 */
[----:B------:R-:W-:Y:S01]  /*2400*/  IMAD.IADD R184, R7, 0x1, R4 ;  /* 0x0000000107b87824 */ /* 0x000fe200078e0204 */
[----:B------:R-:W-:Y:S02]  /*2410*/  SEL R5, R0, 0xffffffc0, !P1 ;  /* 0xffffffc000057807 */ /* 0x000fe40004800000 */
[----:B------:R-:W-:Y:S01]  /*2420*/  LOP3.LUT P1, RZ, R8, 0x4, RZ, 0xc0, !PT ;  /* 0x0000000408ff7812 */ /* 0x000fe2000782c0ff */
[----:B------:R-:W0:Y:S01]  /*2430*/  LDGDEPBAR ;  /* 0x00000000000079af */ /* 0x000e220000000000 */
[----:B------:R-:W-:Y:S01]  /*2440*/  IMAD.SHL.U32 R184, R184, 0x2, RZ ;  /* 0x00000002b8b87824 */ /* 0x000fe200078e00ff */
[----:B------:R-:W-:Y:S01]  /*2450*/  HMMA.16816.F32.BF16 R16, R48, R18, RZ ;  /* 0x000000123010723c */ /* 0x000fe200000418ff */
[----:B------:R-:W-:Y:S01]  /*2460*/  SEL R187, R0, 0xffffffc0, !P1 ;  /* 0xffffffc000bb7807 */ /* 0x000fe20004800000 */
[----:B------:R-:W-:-:S02]  /*2470*/  IMAD.IADD R186, R192, 0x1, R5 ;  /* 0x00000001c0ba7824 */ /* 0x000fc400078e0205 */
[----:B------:R-:W-:Y:S02]  /*2480*/  IMAD.IADD R185, R188, 0x1, R5 ;  /* 0x00000001bcb97824 */ /* 0x000fe400078e0205 */
[----:B------:R-:W-:Y:S01]  /*2490*/  IMAD.IADD R97, R190, 0x1, R187 ;  /* 0x00000001be617824 */ /* 0x000fe200078e02bb */
[----:B------:R-:W-:Y:S01]  /*24a0*/  LDSM.16.M88.4 R52, [R186] ;  /* 0x00000000ba34783b */ /* 0x000fe20000000200 */
[C---:B---3--:R-:W-:Y:S01]  /*24b0*/  HMMA.16816.F32.BF16 R32, R48.reuse, R44, RZ ;  /* 0x0000002c3020723c */ /* 0x048fe200000418ff */
[----:B------:R-:W-:Y:S02]  /*24c0*/  IMAD.IADD R0, R187, 0x1, R98 ;  /* 0x00000001bb007824 */ /* 0x000fe400078e0262 */
[----:B------:R-:W1:Y:S01]  /*24d0*/  LDSM.16.M88.4 R36, [R97+0xc100] ;  /* 0x00c100006124783b */ /* 0x000e620000000200 */
[--C-:B------:R-:W-:Y:S02]  /*24e0*/  IMAD.IADD R135, R5, 0x1, R184.reuse ;  /* 0x0000000105877824 */ /* 0x100fe400078e02b8 */
[C---:B------:R-:W-:Y:S01]  /*24f0*/  IMAD.IADD R172, R189.reuse, 0x1, R184 ;  /* 0x00000001bdac7824 */ /* 0x040fe200078e02b8 */
[----:B------:R-:W2:Y:S01]  /*2500*/  LDSM.16.M88.4 R8, [R97+0xc900] ;  /* 0x00c900006108783b */ /* 0x000ea20000000200 */
[----:B------:R-:W-:Y:S01]  /*2510*/  HMMA.16816.F32.BF16 R44, R48, R46, RZ ;  /* 0x0000002e302c723c */ /* 0x000fe200000418ff */
[----:B------:R-:W-:-:S02]  /*2520*/  IMAD.IADD R162, R189, 0x1, R135 ;  /* 0x00000001bda27824 */ /* 0x000fc400078e0287 */
[----:B------:R-:W-:Y:S01]  /*2530*/  LDSM.16.M88.4 R40, [R97+0xd100] ;  /* 0x00d100006128783b */ /* 0x000fe20000000200 */
[----:B------:R-:W-:-:S03]  /*2540*/  IMAD.IADD R5, R5, 0x1, R172 ;  /* 0x0000000105057824 */ /* 0x000fc600078e02ac */
[----:B------:R-:W-:Y:S01]  /*2550*/  LDSM.16.M88.4 R80, [R97+0xd900] ;  /* 0x00d900006150783b */ /* 0x000fe20000000200 */
[C---:B------:R-:W-:Y:S03]  /*2560*/  HMMA.16816.F32.BF16 R20, R76.reuse, R24, R20 ;  /* 0x000000184c14723c */ /* 0x040fe60000041814 */
[----:B------:R-:W-:Y:S04]  /*2570*/  LDSM.16.M88.4 R92, [R0+0xe900] ;  /* 0x00e90000005c783b */ /* 0x000fe80000000200 */
[----:B------:R-:W-:Y:S01]  /*2580*/  LDSM.16.M88.4 R88, [R97+0xf900] ;  /* 0x00f900006158783b */ /* 0x000fe20000000200 */
[----:B------:R-:W-:Y:S03]  /*2590*/  HMMA.16816.F32.BF16 R16, R76, R26, R16 ;  /* 0x0000001a4c10723c */ /* 0x000fe60000041810 */
[----:B------:R-:W-:Y:S05]  /*25a0*/  LDSM.16.M88.4 R24, [R0+0xc100] ;  /* 0x00c100000018783b */ /* 0x000fea0000000200 */
[C---:B------:R-:W-:Y:S08]  /*25b0*/  HMMA.16816.F32.BF16 R64, R48.reuse, R60, RZ ;  /* 0x0000003c3040723c */ /* 0x040ff000000418ff */
[C---:B------:R-:W-:Y:S08]  /*25c0*/  HMMA.16816.F32.BF16 R60, R48.reuse, R62, RZ ;  /* 0x0000003e303c723c */ /* 0x040ff000000418ff */
[C---:B------:R-:W-:Y:S08]  /*25d0*/  HMMA.16816.F32.BF16 R56, R48.reuse, R68, RZ ;  /* 0x000000443038723c */ /* 0x040ff000000418ff */
[----:B------:R-:W-:Y:S01]  /*25e0*/  HMMA.16816.F32.BF16 R48, R48, R70, RZ ;  /* 0x000000463030723c */ /* 0x000fe200000418ff */
[----:B------:R-:W3:Y:S07]  /*25f0*/  LDSM.16.M88.4 R68, [R185] ;  /* 0x00000000b944783b */ /* 0x000eee0000000200 */
[C---:B------:R-:W-:Y:S08]  /*2600*/  HMMA.16816.F32.BF16 R32, R76.reuse, R12, R32 ;  /* 0x0000000c4c20723c */ /* 0x040ff00000041820 */
[----:B------:R-:W-:Y:S01]  /*2610*/  HMMA.16816.F32.BF16 R44, R76, R14, R44 ;  /* 0x0000000e4c2c723c */ /* 0x000fe2000004182c */
[----:B------:R-:W4:Y:S07]  /*2620*/  LDSM.16.M88.4 R12, [R0+0xc900] ;  /* 0x00c90000000c783b */ /* 0x000f2e0000000200 */
[C---:B-1----:R-:W-:Y:S08]  /*2630*/  HMMA.16816.F32.BF16 R20, R52.reuse, R36, R20 ;  /* 0x000000243414723c */ /* 0x042ff00000041814 */
[----:B------:R-:W-:Y:S01]  /*2640*/  HMMA.16816.F32.BF16 R16, R52, R38, R16 ;  /* 0x000000263410723c */ /* 0x000fe20000041810 */
[----:B------:R-:W-:Y:S07]  /*2650*/  LDSM.16.M88.4 R36, [R190+0xe100] ;  /* 0x00e10000be24783b */ /* 0x000fee0000000200 */
[C---:B------:R-:W-:Y:S08]  /*2660*/  HMMA.16816.F32.BF16 R64, R76.reuse, R28, R64 ;  /* 0x0000001c4c40723c */ /* 0x040ff00000041840 */
[C---:B------:R-:W-:Y:S01]  /*2670*/  HMMA.16816.F32.BF16 R60, R76.reuse, R30, R60 ;  /* 0x0000001e4c3c723c */ /* 0x040fe2000004183c */
[----:B------:R-:W-:Y:S07]  /*2680*/  LDSM.16.M88.4 R28, [R0+0xd100] ;  /* 0x00d10000001c783b */ /* 0x000fee0000000200 */
[C---:B------:R-:W-:Y:S08]  /*2690*/  HMMA.16816.F32.BF16 R56, R76.reuse, R72, R56 ;  /* 0x000000484c38723c */ /* 0x040ff00000041838 */
[----:B------:R-:W-:Y:S01]  /*26a0*/  HMMA.16816.F32.BF16 R76, R76, R74, R48 ;  /* 0x0000004a4c4c723c */ /* 0x000fe20000041830 */
[----:B------:R-:W1:Y:S04]  /*26b0*/  LDSM.16.M88.4 R48, [R192+0x4000] ;  /* 0x00400000c030783b */ /* 0x000e680000000200 */
[----:B------:R-:W-:Y:S03]  /*26c0*/  LDSM.16.M88.4 R72, [R0+0xd900] ;  /* 0x00d900000048783b */ /* 0x000fe60000000200 */
[C---:B--2---:R-:W-:Y:S08]  /*26d0*/  HMMA.16816.F32.BF16 R32, R52.reuse, R8, R32 ;  /* 0x000000083420723c */ /* 0x044ff00000041820 */
[----:B------:R-:W-:Y:S01]  /*26e0*/  HMMA.16816.F32.BF16 R44, R52, R10, R44 ;  /* 0x0000000a342c723c */ /* 0x000fe2000004182c */
[----:B------:R-:W2:Y:S07]  /*26f0*/  LDSM.16.M88.4 R8, [R190+0xe900] ;  /* 0x00e90000be08783b */ /* 0x000eae0000000200 */
[C---:B---3--:R-:W-:Y:S08]  /*2700*/  HMMA.16816.F32.BF16 R20, R68.reuse, R24, R20 ;  /* 0x000000184414723c */ /* 0x048ff00000041814 */
[----:B------:R-:W-:Y:S01]  /*2710*/  HMMA.16816.F32.BF16 R16, R68, R26, R16 ;  /* 0x0000001a4410723c */ /* 0x000fe20000041810 */
[----:B------:R-:W-:Y:S07]  /*2720*/  LDSM.16.M88.4 R24, [R98+0xe100] ;  /* 0x00e100006218783b */ /* 0x000fee0000000200 */
[C---:B------:R-:W-:Y:S08]  /*2730*/  HMMA.16816.F32.BF16 R64, R52.reuse, R40, R64 ;  /* 0x000000283440723c */ /* 0x040ff00000041840 */
[----:B------:R-:W-:Y:S01]  /*2740*/  HMMA.16816.F32.BF16 R60, R52, R42, R60 ;  /* 0x0000002a343c723c */ /* 0x000fe2000004183c */
[----:B------:R-:W-:Y:S07]  /*2750*/  LDSM.16.M88.4 R40, [R190+0xf100] ;  /* 0x00f10000be28783b */ /* 0x000fee0000000200 */
[C---:B----4-:R-:W-:Y:S08]  /*2760*/  HMMA.16816.F32.BF16 R32, R68.reuse, R12, R32 ;  /* 0x0000000c4420723c */ /* 0x050ff00000041820 */
[----:B------:R-:W-:Y:S01]  /*2770*/  HMMA.16816.F32.BF16 R44, R68, R14, R44 ;  /* 0x0000000e442c723c */ /* 0x000fe2000004182c */
[----:B------:R-:W3:Y:S07]  /*2780*/  LDSM.16.M88.4 R12, [R188+0x4000] ;  /* 0x00400000bc0c783b */ /* 0x000eee0000000200 */
[C---:B------:R-:W-:Y:S08]  /*2790*/  HMMA.16816.F32.BF16 R56, R52.reuse, R80, R56 ;  /* 0x000000503438723c */ /* 0x040ff00000041838 */
[----:B------:R-:W-:Y:S01]  /*27a0*/  HMMA.16816.F32.BF16 R76, R52, R82, R76 ;  /* 0x00000052344c723c */ /* 0x000fe2000004184c */
[----:B------:R-:W4:Y:S04]  /*27b0*/  LDSM.16.M88.4 R52, [R190+0xf900] ;  /* 0x00f90000be34783b */ /* 0x000f280000000200 */
[----:B------:R-:W-:Y:S03]  /*27c0*/  LDSM.16.M88.4 R80, [R186+0x4000] ;  /* 0x00400000ba50783b */ /* 0x000fe60000000200 */
[C---:B-1----:R-:W-:Y:S08]  /*27d0*/  HMMA.16816.F32.BF16 R20, R48.reuse, R36, R20 ;  /* 0x000000243014723c */ /* 0x042ff00000041814 */
[----:B------:R-:W-:Y:S01]  /*27e0*/  HMMA.16816.F32.BF16 R16, R48, R38, R16 ;  /* 0x000000263010723c */ /* 0x000fe20000041810 */
[----:B------:R-:W-:Y:S07]  /*27f0*/  LDSM.16.M88.4 R36, [R97+0xe100] ;  /* 0x00e100006124783b */ /* 0x000fee0000000200 */
[C---:B------:R-:W-:Y:S08]  /*2800*/  HMMA.16816.F32.BF16 R64, R68.reuse, R28, R64 ;  /* 0x0000001c4440723c */ /* 0x040ff00000041840 */
[----:B------:R-:W-:Y:S01]  /*2810*/  HMMA.16816.F32.BF16 R60, R68, R30, R60 ;  /* 0x0000001e443c723c */ /* 0x000fe2000004183c */
[----:B------:R-:W1:Y:S07]  /*2820*/  LDSM.16.M88.4 R28, [R98+0xe900] ;  /* 0x00e90000621c783b */ /* 0x000e6e0000000200 */
[C---:B--2---:R-:W-:Y:S08]  /*2830*/  HMMA.16816.F32.BF16 R32, R48.reuse, R8, R32 ;  /* 0x000000083020723c */ /* 0x044ff00000041820 */
[----:B------:R-:W-:Y:S01]  /*2840*/  HMMA.16816.F32.BF16 R44, R48, R10, R44 ;  /* 0x0000000a302c723c */ /* 0x000fe2000004182c */
[----:B------:R-:W2:Y:S07]  /*2850*/  LDSM.16.M88.4 R8, [R98+0xf100] ;  /* 0x00f100006208783b */ /* 0x000eae0000000200 */
[C---:B------:R-:W-:Y:S08]  /*2860*/  HMMA.16816.F32.BF16 R56, R68.reuse, R72, R56 ;  /* 0x000000484438723c */ /* 0x040ff00000041838 */
[----:B------:R-:W-:Y:S01]  /*2870*/  HMMA.16816.F32.BF16 R76, R68, R74, R76 ;  /* 0x0000004a444c723c */ /* 0x000fe2000004184c */
[----:B------:R-:W-:Y:S04]  /*2880*/  LDSM.16.M88.4 R72, [R185+0x4000] ;  /* 0x00400000b948783b */ /* 0x000fe80000000200 */
[----:B------:R-:W-:Y:S03]  /*2890*/  LDSM.16.M88.4 R68, [R0+0xf100] ;  /* 0x00f100000044783b */ /* 0x000fe60000000200 */
[C---:B---3--:R-:W-:Y:S08]  /*28a0*/  HMMA.16816.F32.BF16 R20, R12.reuse, R24, R20 ;  /* 0x000000180c14723c */ /* 0x048ff00000041814 */
[----:B------:R-:W-:Y:S01]  /*28b0*/  HMMA.16816.F32.BF16 R16, R12, R26, R16 ;  /* 0x0000001a0c10723c */ /* 0x000fe20000041810 */
[----:B------:R-:W-:Y:S07]  /*28c0*/  LDSM.16.M88.4 R24, [R0+0xe100] ;  /* 0x00e100000018783b */ /* 0x000fee0000000200 */
[C---:B------:R-:W-:Y:S08]  /*28d0*/  HMMA.16816.F32.BF16 R64, R48.reuse, R40, R64 ;  /* 0x000000283040723c */ /* 0x040ff00000041840 */
[C---:B------:R-:W-:Y:S01]  /*28e0*/  HMMA.16816.F32.BF16 R60, R48.reuse, R42, R60 ;  /* 0x0000002a303c723c */ /* 0x040fe2000004183c */
[----:B------:R-:W3:Y:S07]  /*28f0*/  LDSM.16.M88.4 R40, [R98+0xf900] ;  /* 0x00f900006228783b */ /* 0x000eee0000000200 */
[C---:B----4-:R-:W-:Y:S08]  /*2900*/  HMMA.16816.F32.BF16 R56, R48.reuse, R52, R56 ;  /* 0x000000343038723c */ /* 0x050ff00000041838 */
[----:B------:R-:W-:Y:S01]  /*2910*/  HMMA.16816.F32.BF16 R76, R48, R54, R76 ;  /* 0x00000036304c723c */ /* 0x000fe2000004184c */
[----:B------:R-:W-:Y:S04]  /*2920*/  LDSM.16.M88.4 R52, [R192+0x8000] ;  /* 0x00800000c034783b */ /* 0x000fe80000000200 */
[----:B------:R-:W-:Y:S03]  /*2930*/  LDSM.16.M88.4 R48, [R98+0x10100] ;  /* 0x010100006230783b */ /* 0x000fe60000000200 */
[C---:B-1----:R-:W-:Y:S08]  /*2940*/  HMMA.16816.F32.BF16 R32, R12.reuse, R28, R32 ;  /* 0x0000001c0c20723c */ /* 0x042ff00000041820 */
[----:B------:R-:W-:Y:S01]  /*2950*/  HMMA.16816.F32.BF16 R44, R12, R30, R44 ;  /* 0x0000001e0c2c723c */ /* 0x000fe2000004182c */
[----:B------:R-:W1:Y:S07]  /*2960*/  LDSM.16.M88.4 R28, [R97+0xe900] ;  /* 0x00e90000611c783b */ /* 0x000e6e0000000200 */
[C---:B------:R-:W-:Y:S08]  /*2970*/  HMMA.16816.F32.BF16 R20, R80.reuse, R36, R20 ;  /* 0x000000245014723c */ /* 0x040ff00000041814 */
[----:B------:R-:W-:Y:S01]  /*2980*/  HMMA.16816.F32.BF16 R16, R80, R38, R16 ;  /* 0x000000265010723c */ /* 0x000fe20000041810 */
[----:B------:R-:W-:Y:S07]  /*2990*/  LDSM.16.M88.4 R36, [R98+0x10900] ;  /* 0x010900006224783b */ /* 0x000fee0000000200 */
[C---:B--2---:R-:W-:Y:S08]  /*29a0*/  HMMA.16816.F32.BF16 R64, R12.reuse, R8, R64 ;  /* 0x000000080c40723c */ /* 0x044ff00000041840 */
[C---:B------:R-:W-:Y:S01]  /*29b0*/  HMMA.16816.F32.BF16 R60, R12.reuse, R10, R60 ;  /* 0x0000000a0c3c723c */ /* 0x040fe2000004183c */
[----:B------:R-:W2:Y:S07]  /*29c0*/  LDSM.16.M88.4 R8, [R190+0x10100] ;  /* 0x01010000be08783b */ /* 0x000eae0000000200 */
[C---:B---3--:R-:W-:Y:S08]  /*29d0*/  HMMA.16816.F32.BF16 R56, R12.reuse, R40, R56 ;  /* 0x000000280c38723c */ /* 0x048ff00000041838 */
[----:B------:R-:W-:Y:S01]  /*29e0*/  HMMA.16816.F32.BF16 R76, R12, R42, R76 ;  /* 0x0000002a0c4c723c */ /* 0x000fe2000004184c */
[----:B------:R-:W3:Y:S04]  /*29f0*/  LDSM.16.M88.4 R12, [R97+0xf100] ;  /* 0x00f10000610c783b */ /* 0x000ee80000000200 */
[----:B------:R-:W4:Y:S03]  /*2a00*/  LDSM.16.M88.4 R40, [R188+0x8000] ;  /* 0x00800000bc28783b */ /* 0x000f260000000200 */
[C---:B------:R-:W-:Y:S08]  /*2a10*/  HMMA.16816.F32.BF16 R20, R72.reuse, R24, R20 ;  /* 0x000000184814723c */ /* 0x040ff00000041814 */
[----:B------:R-:W-:Y:S01]  /*2a20*/  HMMA.16816.F32.BF16 R16, R72, R26, R16 ;  /* 0x0000001a4810723c */ /* 0x000fe20000041810 */
[----:B------:R-:W-:Y:S07]  /*2a30*/  LDSM.16.M88.4 R24, [R97+0x10100] ;  /* 0x010100006118783b */ /* 0x000fee0000000200 */
[C---:B-1----:R-:W-:Y:S08]  /*2a40*/  HMMA.16816.F32.BF16 R32, R80.reuse, R28, R32 ;  /* 0x0000001c5020723c */ /* 0x042ff00000041820 */
[----:B------:R-:W-:Y:S01]  /*2a50*/  HMMA.16816.F32.BF16 R44, R80, R30, R44 ;  /* 0x0000001e502c723c */ /* 0x000fe2000004182c */
[----:B------:R-:W1:Y:S07]  /*2a60*/  LDSM.16.M88.4 R28, [R186+0x8000] ;  /* 0x00800000ba1c783b */ /* 0x000e6e0000000200 */
[C---:B--2---:R-:W-:Y:S08]  /*2a70*/  HMMA.16816.F32.BF16 R20, R52.reuse, R8, R20 ;  /* 0x000000083414723c */ /* 0x044ff00000041814 */
[----:B------:R-:W-:Y:S01]  /*2a80*/  HMMA.16816.F32.BF16 R16, R52, R10, R16 ;  /* 0x0000000a3410723c */ /* 0x000fe20000041810 */
[----:B------:R-:W-:Y:S07]  /*2a90*/  LDSM.16.M88.4 R8, [R0+0x10100] ;  /* 0x010100000008783b */ /* 0x000fee0000000200 */
[C---:B---3--:R-:W-:Y:S08]  /*2aa0*/  HMMA.16816.F32.BF16 R64, R80.reuse, R12, R64 ;  /* 0x0000000c5040723c */ /* 0x048ff00000041840 */
[----:B------:R-:W-:Y:S01]  /*2ab0*/  HMMA.16816.F32.BF16 R60, R80, R14, R60 ;  /* 0x0000000e503c723c */ /* 0x000fe2000004183c */
[----:B------:R-:W-:Y:S07]  /*2ac0*/  LDSM.16.M88.4 R12, [R185+0x8000] ;  /* 0x00800000b90c783b */ /* 0x000fee0000000200 */
[C---:B------:R-:W-:Y:S08]  /*2ad0*/  HMMA.16816.F32.BF16 R32, R72.reuse, R92, R32 ;  /* 0x0000005c4820723c */ /* 0x040ff00000041820 */
[----:B------:R-:W-:Y:S08]  /*2ae0*/  HMMA.16816.F32.BF16 R44, R72, R94, R44 ;  /* 0x0000005e482c723c */ /* 0x000ff0000004182c */
[C---:B----4-:R-:W-:Y:S08]  /*2af0*/  HMMA.16816.F32.BF16 R20, R40.reuse, R48, R20 ;  /* 0x000000302814723c */ /* 0x050ff00000041814 */
[----:B------:R-:W-:Y:S01]  /*2b00*/  HMMA.16816.F32.BF16 R16, R40, R50, R16 ;  /* 0x000000322810723c */ /* 0x000fe20000041810 */
[----:B------:R-:W2:Y:S07]  /*2b10*/  LDSM.16.M88.4 R48, [R190+0x11100] ;  /* 0x01110000be30783b */ /* 0x000eae0000000200 */
[----:B------:R-:W-:Y:S08]  /*2b20*/  HMMA.16816.F32.BF16 R64, R72, R68, R64 ;  /* 0x000000444840723c */ /* 0x000ff00000041840 */
[C---:B------:R-:W-:Y:S08]  /*2b30*/  HMMA.16816.F32.BF16 R32, R52.reuse, R84, R32 ;  /* 0x000000543420723c */ /* 0x040ff00000041820 */
[----:B------:R-:W-:Y:S01]  /*2b40*/  HMMA.16816.F32.BF16 R44, R52, R86, R44 ;  /* 0x00000056342c723c */ /* 0x000fe2000004182c */
[----:B------:R-:W3:Y:S07]  /*2b50*/  LDSM.16.M88.4 R84, [R0+0xf900] ;  /* 0x00f900000054783b */ /* 0x000eee0000000200 */
[----:B------:R-:W-:Y:S01]  /*2b60*/  HMMA.16816.F32.BF16 R68, R72, R70, R60 ;  /* 0x000000464844723c */ /* 0x000fe2000004183c */
[----:B------:R-:W-:Y:S07]  /*2b70*/  LDSM.16.M88.4 R60, [R0+0x10900] ;  /* 0x01090000003c783b */ /* 0x000fee0000000200 */
[C---:B-1----:R-:W-:Y:S08]  /*2b80*/  HMMA.16816.F32.BF16 R20, R28.reuse, R24, R20 ;  /* 0x000000181c14723c */ /* 0x042ff00000041814 */
[----:B------:R-:W-:Y:S01]  /*2b90*/  HMMA.16816.F32.BF16 R16, R28, R26, R16 ;  /* 0x0000001a1c10723c */ /* 0x000fe20000041810 */
[----:B------:R-:W1:Y:S07]  /*2ba0*/  LDSM.16.M88.4 R24, [R98+0x11100] ;  /* 0x011100006218783b */ /* 0x000e6e0000000200 */
[C---:B------:R-:W-:Y:S08]  /*2bb0*/  HMMA.16816.F32.BF16 R56, R80.reuse, R88, R56 ;  /* 0x000000585038723c */ /* 0x040ff00000041838 */
[----:B------:R-:W-:Y:S01]  /*2bc0*/  HMMA.16816.F32.BF16 R80, R80, R90, R76 ;  /* 0x0000005a5050723c */ /* 0x000fe2000004184c */
[----:B------:R-:W4:Y:S07]  /*2bd0*/  LDSM.16.M88.4 R76, [R97+0x10900] ;  /* 0x01090000614c783b */ /* 0x000f2e0000000200 */
[----:B------:R-:W-:Y:S08]  /*2be0*/  HMMA.16816.F32.BF16 R32, R40, R36, R32 ;  /* 0x000000242820723c */ /* 0x000ff00000041820 */
[----:B--2---:R-:W-:Y:S08]  /*2bf0*/  HMMA.16816.F32.BF16 R64, R52, R48, R64 ;  /* 0x000000303440723c */ /* 0x004ff00000041840 */
[----:B------:R-:W-:Y:S01]  /*2c00*/  HMMA.16816.F32.BF16 R44, R40, R38, R44 ;  /* 0x00000026282c723c */ /* 0x000fe2000004182c */
[----:B------:R-:W2:Y:S07]  /*2c10*/  LDSM.16.M88.4 R36, [R190+0x11900] ;  /* 0x01190000be24783b */ /* 0x000eae0000000200 */
[----:B------:R-:W-:Y:S08]  /*2c20*/  HMMA.16816.F32.BF16 R68, R52, R50, R68 ;  /* 0x000000323444723c */ /* 0x000ff00000041844 */
[----:B---3--:R-:W-:Y:S08]  /*2c30*/  HMMA.16816.F32.BF16 R56, R72, R84, R56 ;  /* 0x000000544838723c */ /* 0x008ff00000041838 */
[----:B------:R-:W-:Y:S08]  /*2c40*/  HMMA.16816.F32.BF16 R16, R12, R10, R16 ;  /* 0x0000000a0c10723c */ /* 0x000ff00000041810 */
[C---:B-1----:R-:W-:Y:S08]  /*2c50*/  HMMA.16816.F32.BF16 R64, R40.reuse, R24, R64 ;  /* 0x000000182840723c */ /* 0x042ff00000041840 */
[----:B------:R-:W-:Y:S01]  /*2c60*/  HMMA.16816.F32.BF16 R68, R40, R26, R68 ;  /* 0x0000001a2844723c */ /* 0x000fe20000041844 */
[----:B------:R-:W1:Y:S07]  /*2c70*/  LDSM.16.M88.4 R24, [R98+0x11900] ;  /* 0x011900006218783b */ /* 0x000e6e0000000200 */
[----:B------:R-:W-:Y:S01]  /*2c80*/  HMMA.16816.F32.BF16 R80, R72, R86, R80 ;  /* 0x000000564850723c */ /* 0x000fe20000041850 */
[----:B------:R-:W-:-:S02]  /*2c90*/  FMUL.FTZ R16, R16, c[0x0][0x320] ;  /* 0x0000c80010107a20 */ /* 0x000fc40000410000 */
[----:B------:R-:W-:Y:S02]  /*2ca0*/  FMUL.FTZ R17, R17, c[0x0][0x320] ;  /* 0x0000c80011117a20 */ /* 0x000fe40000410000 */
[----:B------:R-:W-:-:S03]  /*2cb0*/  FMUL.FTZ R18, R18, c[0x0][0x320] ;  /* 0x0000c80012127a20 */ /* 0x000fc60000410000 */
[----:B------:R-:W-:Y:S01]  /*2cc0*/  HMMA.16816.F32.BF16 R20, R12, R8, R20 ;  /* 0x000000080c14723c */ /* 0x000fe20000041814 */
[----:B------:R-:W3:Y:S07]  /*2cd0*/  LDSM.16.M88.4 R8, [R97+0x11100] ;  /* 0x011100006108783b */ /* 0x000eee0000000200 */
[----:B----4-:R-:W-:Y:S01]  /*2ce0*/  HMMA.16816.F32.BF16 R32, R28, R76, R32 ;  /* 0x0000004c1c20723c */ /* 0x010fe20000041820 */
[----:B------:R-:W-:Y:S06]  /*2cf0*/  MUFU.TANH R76, R18 ;  /* 0x00000012004c7308 */ /* 0x000fec0000002400 */
[----:B------:R-:W-:Y:S01]  /*2d00*/  FMUL.FTZ R77, R19, c[0x0][0x320] ;  /* 0x0000c800134d7a20 */ /* 0x000fe20000410000 */
[C---:B--2---:R-:W-:Y:S05]  /*2d10*/  HMMA.16816.F32.BF16 R56, R52.reuse, R36, R56 ;  /* 0x000000243438723c */ /* 0x044fea0000041838 */
[----:B------:R-:W-:Y:S03]  /*2d20*/  MUFU.TANH R77, R77 ;  /* 0x0000004d004d7308 */ /* 0x000fe60000002400 */
[----:B------:R-:W-:Y:S01]  /*2d30*/  HMMA.16816.F32.BF16 R80, R52, R38, R80 ;  /* 0x000000263450723c */ /* 0x000fe20000041850 */
[----:B------:R-:W-:-:S02]  /*2d40*/  FMUL.FTZ R20, R20, c[0x0][0x320] ;  /* 0x0000c80014147a20 */ /* 0x000fc40000410000 */
[----:B------:R-:W-:Y:S02]  /*2d50*/  FMUL.FTZ R21, R21, c[0x0][0x320] ;  /* 0x0000c80015157a20 */ /* 0x000fe40000410000 */
[----:B------:R-:W-:Y:S01]  /*2d60*/  MUFU.TANH R48, R20 ;  /* 0x0000001400307308 */ /* 0x000fe20000002400 */
[----:B------:R-:W-:Y:S02]  /*2d70*/  FMUL.FTZ R50, R22, c[0x0][0x320] ;  /* 0x0000c80016327a20 */ /* 0x000fe40000410000 */
[----:B------:R-:W-:Y:S01]  /*2d80*/  HMMA.16816.F32.BF16 R32, R12, R60, R32 ;  /* 0x0000003c0c20723c */ /* 0x000fe20000041820 */
[----:B------:R-:W-:-:S04]  /*2d90*/  FMUL.FTZ R51, R23, c[0x0][0x320] ;  /* 0x0000c80017337a20 */ /* 0x000fc80000410000 */
[----:B------:R-:W-:Y:S03]  /*2da0*/  MUFU.TANH R60, R16 ;  /* 0x00000010003c7308 */ /* 0x000fe60000002400 */
[----:B------:R-:W-:Y:S05]  /*2db0*/  HMMA.16816.F32.BF16 R44, R28, R78, R44 ;  /* 0x0000004e1c2c723c */ /* 0x000fea000004182c */
[----:B------:R2:W-:Y:S03]  /*2dc0*/  MUFU.TANH R61, R17 ;  /* 0x00000011003d7308 */ /* 0x0005e60000002400 */
[C---:B-1----:R-:W-:Y:S05]  /*2dd0*/  HMMA.16816.F32.BF16 R56, R40.reuse, R24, R56 ;  /* 0x000000182838723c */ /* 0x042fea0000041838 */
[----:B------:R1:W-:Y:S02]  /*2de0*/  MUFU.TANH R49, R21 ;  /* 0x0000001500317308 */ /* 0x0003e40000002400 */
[----:B------:R-:W-:Y:S01]  /*2df0*/  LOP3.LUT R25, R96, 0xffffffe0, RZ, 0xc0, !PT ;  /* 0xffffffe060197812 */ /* 0x000fe200078ec0ff */
[----:B------:R-:W-:Y:S01]  /*2e00*/  HMMA.16816.F32.BF16 R80, R40, R26, R80 ;  /* 0x0000001a2850723c */ /* 0x000fe20000041850 */
[----:B------:R-:W-:-:S02]  /*2e10*/  FMUL.FTZ R32, R32, c[0x0][0x320] ;  /* 0x0000c80020207a20 */ /* 0x000fc40000410000 */
[----:B------:R-:W-:Y:S01]  /*2e20*/  FMUL.FTZ R34, R34, c[0x0][0x320] ;  /* 0x0000c80022227a20 */ /* 0x000fe20000410000 */
[----:B--2---:R-:W2:Y:S01]  /*2e30*/  LDSM.16.M88.4 R16, [R97+0x11900] ;  /* 0x011900006110783b */ /* 0x004ea20000000200 */
[----:B------:R-:W-:Y:S01]  /*2e40*/  IMAD.IADD R25, R6, 0x1, -R25 ;  /* 0x0000000106197824 */ /* 0x000fe200078e0a19 */
[----:B------:R-:W4:Y:S02]  /*2e50*/  MUFU.TANH R50, R50 ;  /* 0x0000003200327308 */ /* 0x000f240000002400 */
[C---:B---3--:R-:W-:Y:S01]  /*2e60*/  HMMA.16816.F32.BF16 R64, R28.reuse, R8, R64 ;  /* 0x000000081c40723c */ /* 0x048fe20000041840 */
[----:B------:R-:W-:Y:S01]  /*2e70*/  FMUL.FTZ R33, R33, c[0x0][0x320] ;  /* 0x0000c80021217a20 */ /* 0x000fe20000410000 */
[----:B------:R-:W-:Y:S01]  /*2e80*/  SHF.R.S32.HI R6, RZ, 0x1f, R25 ;  /* 0x0000001fff067819 */ /* 0x000fe20000011419 */
[----:B------:R-:W-:Y:S01]  /*2e90*/  FMUL.FTZ R35, R35, c[0x0][0x320] ;  /* 0x0000c80023237a20 */ /* 0x000fe20000410000 */
[----:B-1----:R-:W1:Y:S02]  /*2ea0*/  LDSM.16.M88.4 R20, [R0+0x11100] ;  /* 0x011100000014783b */ /* 0x002e640000000200 */
[----:B------:R-:W3:Y:S02]  /*2eb0*/  MUFU.TANH R51, R51 ;  /* 0x0000003300337308 */ /* 0x000ee40000002400 */
[----:B------:R-:W-:Y:S01]  /*2ec0*/  HMMA.16816.F32.BF16 R68, R28, R10, R68 ;  /* 0x0000000a1c44723c */ /* 0x000fe20000041844 */
[----:B------:R5:W1:Y:S01]  /*2ed0*/  LDSM.16.M88.4 R8, [R0+0x11900] ;  /* 0x011900000008783b */ /* 0x000a620000000200 */
[----:B------:R-:W-:-:S04]  /*2ee0*/  DEPBAR.LE SB0, 0x2 ;  /* 0x000080800000791a */ /* 0x000fc80000000000 */
[----:B------:R-:W-:Y:S02]  /*2ef0*/  BAR.SYNC.DEFER_BLOCKING 0x0 ;  /* 0x0000000000007b1d */ /* 0x000fe40000010000 */
[----:B------:R-:W-:Y:S04]  /*2f00*/  HMMA.16816.F32.BF16 R44, R12, R62, R44 ;  /* 0x0000003e0c2c723c */ /* 0x000fe8000004182c */
[----:B------:R-:W-:Y:S08]  /*2f10*/  MUFU.TANH R32, R32 ;  /* 0x0000002000207308 */ /* 0x000ff00000002400 */
[----:B------:R-:W1:Y:S01]  /*2f20*/  MUFU.TANH R34, R34 ;  /* 0x0000002200227308 */ /* 0x000e620000002400 */
[----:B-----5:R-:W-:-:S04]  /*2f30*/  LEA.HI R0, R6, R25, RZ, 0x2 ;  /* 0x0000001906007211 */ /* 0x020fc800078f10ff */
[----:B------:R-:W-:Y:S01]  /*2f40*/  LOP3.LUT R0, R0, 0x7ffffffc, RZ, 0xc0, !PT ;  /* 0x7ffffffc00007812 */ /* 0x000fe200078ec0ff */
[C---:B--2---:R-:W-:Y:S02]  /*2f50*/  HMMA.16816.F32.BF16 R56, R28.reuse, R16, R56 ;  /* 0x000000101c38723c */ /* 0x044fe40000041838 */
[----:B------:R-:W-:Y:S01]  /*2f60*/  MUFU.TANH R33, R33 ;  /* 0x0000002100217308 */ /* 0x000fe20000002400 */
[----:B------:R-:W-:Y:S03]  /*2f70*/  LDSM.16.MT88.4 R40, [R184+0x2100] ;  /* 0x00210000b828783b */ /* 0x000fe60000004200 */
[----:B------:R-:W-:Y:S02]  /*2f80*/  FMUL.FTZ R24, R46, c[0x0][0x320] ;  /* 0x0000c8002e187a20 */ /* 0x000fe40000410000 */
[----:B------:R-:W-:Y:S01]  /*2f90*/  IMAD.IADD R0, R25, 0x1, -R0 ;  /* 0x0000000119007824 */ /* 0x000fe200078e0a00 */
[----:B------:R-:W-:Y:S01]  /*2fa0*/  LDSM.16.MT88.4 R124, [R184+0x100] ;  /* 0x00010000b87c783b */ /* 0x000fe20000004200 */
[----:B------:R-:W-:Y:S01]  /*2fb0*/  FMUL.FTZ R47, R47, c[0x0][0x320] ;  /* 0x0000c8002f2f7a20 */ /* 0x000fe20000410000 */
[----:B------:R-:W-:Y:S01]  /*2fc0*/  HMMA.16816.F32.BF16 R80, R28, R18, R80 ;  /* 0x000000121c50723c */ /* 0x000fe20000041850 */
[----:B------:R-:W-:Y:S01]  /*2fd0*/  IMAD R3, R0, -0x2, R3 ;  /* 0xfffffffe00037824 */ /* 0x000fe200078e0203 */
[----:B------:R-:W2:Y:S01]  /*2fe0*/  MUFU.TANH R35, R35 ;  /* 0x0000002300237308 */ /* 0x000ea20000002400 */
[----:B------:R-:W-:Y:S03]  /*2ff0*/  LDSM.16.MT88.4 R116, [R172+0x100] ;  /* 0x00010000ac74783b */ /* 0x000fe60000004200 */
[----:B------:R-:W-:Y:S01]  /*3000*/  ISETP.GT.AND P1, PT, R3, RZ, PT ;  /* 0x000000ff0300720c */ /* 0x000fe20003f24270 */
[----:B------:R-:W-:Y:S01]  /*3010*/  LDSM.16.MT88.4 R108, [R135+0x100] ;  /* 0x00010000876c783b */ /* 0x000fe20000004200 */
[C---:B-1----:R-:W-:Y:S02]  /*3020*/  HMMA.16816.F32.BF16 R64, R12.reuse, R20, R64 ;  /* 0x000000140c40723c */ /* 0x042fe40000041840 */
[----:B----4-:R-:W-:Y:S01]  /*3030*/  FSEL R50, R50, -INF , P1 ;  /* 0xff80000032327808 */ /* 0x010fe20000800000 */
[----:B------:R-:W1:Y:S01]  /*3040*/  MUFU.TANH R24, R24 ;  /* 0x0000001800187308 */ /* 0x000e620000002400 */
[----:B------:R-:W-:Y:S03]  /*3050*/  LDSM.16.MT88.4 R100, [R5+0x100] ;  /* 0x000100000564783b */ /* 0x000fe60000004200 */
[----:B------:R-:W-:Y:S01]  /*3060*/  FMUL.FTZ R20, R44, c[0x0][0x320] ;  /* 0x0000c8002c147a20 */ /* 0x000fe20000410000 */
[C---:B------:R-:W-:Y:S01]  /*3070*/  HMMA.16816.F32.BF16 R68, R12.reuse, R22, R68 ;  /* 0x000000160c44723c */ /* 0x040fe20000041844 */
[----:B------:R-:W-:Y:S01]  /*3080*/  FMUL.FTZ R21, R45, c[0x0][0x320] ;  /* 0x0000c8002d157a20 */ /* 0x000fe20000410000 */
[----:B------:R-:W-:Y:S01]  /*3090*/  LDSM.16.MT88.4 R72, [R184+0x4100] ;  /* 0x00410000b848783b */ /* 0x000fe20000004200 */
[----:B------:R-:W-:Y:S03]  /*30a0*/  MUFU.TANH R22, R47 ;  /* 0x0000002f00167308 */ /* 0x000fe60000002400 */
[----:B------:R-:W-:Y:S01]  /*30b0*/  LDSM.16.MT88.4 R88, [R135+0x4100] ;  /* 0x004100008758783b */ /* 0x000fe20000004200 */
[----:B------:R-:W-:Y:S01]  /*30c0*/  FSEL R23, R48, -INF , P1 ;  /* 0xff80000030177808 */ /* 0x000fe20000800000 */
[C---:B------:R-:W-:Y:S01]  /*30d0*/  HMMA.16816.F32.BF16 R56, R12.reuse, R8, R56 ;  /* 0x000000080c38723c */ /* 0x040fe20000041838 */
[----:B------:R-:W-:Y:S01]  /*30e0*/  ISETP.GT.AND P1, PT, R3, 0x1, PT ;  /* 0x000000010300780c */ /* 0x000fe20003f24270 */
[----:B------:R-:W-:Y:S01]  /*30f0*/  LDSM.16.MT88.4 R136, [R172+0x900] ;  /* 0x00090000ac88783b */ /* 0x000fe20000004200 */
[----:B------:R-:W4:Y:S02]  /*3100*/  MUFU.TANH R20, R20 ;  /* 0x0000001400147308 */ /* 0x000f240000002400 */
[----:B---3--:R-:W-:Y:S01]  /*3110*/  FSEL R26, R51, -INF , P1 ;  /* 0xff800000331a7808 */ /* 0x008fe20000800000 */
[----:B------:R-:W-:Y:S01]  /*3120*/  LDSM.16.MT88.4 R28, [R162+0x900] ;  /* 0x00090000a21c783b */ /* 0x000fe20000004200 */
[----:B------:R-:W-:Y:S01]  /*3130*/  FSEL R49, R49, -INF , P1 ;  /* 0xff80000031317808 */ /* 0x000fe20000800000 */
[----:B------:R-:W-:Y:S01]  /*3140*/  HMMA.16816.F32.BF16 R8, R12, R10, R80 ;  /* 0x0000000a0c08723c */ /* 0x000fe20000041850 */
[----:B------:R-:W-:Y:S01]  /*3150*/  ISETP.GT.AND P1, PT, R3, 0x8, PT ;  /* 0x000000080300780c */ /* 0x000fe20003f24270 */
[----:B------:R-:W-:Y:S01]  /*3160*/  FMUL.FTZ R64, R64, c[0x0][0x320] ;  /* 0x0000c80040407a20 */ /* 0x000fe20000410000 */
[----:B------:R-:W3:Y:S01]  /*3170*/  MUFU.TANH R21, R21 ;  /* 0x0000001500157308 */ /* 0x000ee20000002400 */
[----:B------:R-:W-:Y:S01]  /*3180*/  FMUL.FTZ R66, R66, c[0x0][0x320] ;  /* 0x0000c80042427a20 */ /* 0x000fe20000410000 */
[----:B------:R-:W-:Y:S01]  /*3190*/  FSEL R76, R76, -INF , P1 ;  /* 0xff8000004c4c7808 */ /* 0x000fe20000800000 */
[----:B------:R-:W-:Y:S01]  /*31a0*/  FMUL.FTZ R65, R65, c[0x0][0x320] ;  /* 0x0000c80041417a20 */ /* 0x000fe20000410000 */
[----:B------:R-:W-:Y:S01]  /*31b0*/  FSEL R25, R60, -INF , P1 ;  /* 0xff8000003c197808 */ /* 0x000fe20000800000 */
[----:B------:R-:W-:Y:S01]  /*31c0*/  FMUL.FTZ R67, R67, c[0x0][0x320] ;  /* 0x0000c80043437a20 */ /* 0x000fe20000410000 */
[----:B------:R-:W-:Y:S01]  /*31d0*/  ISETP.GT.AND P1, PT, R3, 0x9, PT ;  /* 0x000000090300780c */ /* 0x000fe20003f24270 */
[----:B------:R-:W-:Y:S01]  /*31e0*/  FMUL.FTZ R68, R68, c[0x0][0x320] ;  /* 0x0000c80044447a20 */ /* 0x000fe20000410000 */
[----:B------:R-:W-:Y:S01]  /*31f0*/  MUFU.TANH R175, R64 ;  /* 0x0000004000af7308 */ /* 0x000fe20000002400 */
[----:B------:R-:W-:Y:S01]  /*3200*/  FMUL.FTZ R70, R70, c[0x0][0x320] ;  /* 0x0000c80046467a20 */ /* 0x000fe20000410000 */
[----:B------:R-:W-:Y:S01]  /*3210*/  FSEL R6, R77, -INF , P1 ;  /* 0xff8000004d067808 */ /* 0x000fe20000800000 */
[----:B------:R-:W-:Y:S01]  /*3220*/  FMUL.FTZ R69, R69, c[0x0][0x320] ;  /* 0x0000c80045457a20 */ /* 0x000fe20000410000 */
[----:B------:R-:W-:Y:S01]  /*3230*/  FSEL R61, R61, -INF , P1 ;  /* 0xff8000003d3d7808 */ /* 0x000fe20000800000 */
[----:B------:R-:W-:Y:S01]  /*3240*/  FMUL.FTZ R71, R71, c[0x0][0x320] ;  /* 0x0000c80047477a20 */ /* 0x000fe20000410000 */
[----:B------:R-:W-:Y:S01]  /*3250*/  ISETP.GT.AND P1, PT, R3, 0x10, PT ;  /* 0x000000100300780c */ /* 0x000fe20003f24270 */
[----:B------:R-:W-:Y:S01]  /*3260*/  FMUL.FTZ R56, R56, c[0x0][0x320] ;  /* 0x0000c80038387a20 */ /* 0x000fe20000410000 */
[----:B------:R-:W5:Y:S01]  /*3270*/  MUFU.TANH R170, R66 ;  /* 0x0000004200aa7308 */ /* 0x000f620000002400 */
[----:B------:R-:W-:Y:S01]  /*3280*/  FMNMX.FTZ R14, R23, R49, !PT ;  /* 0x00000031170e7209 */ /* 0x000fe20007810000 */
[----:B------:R-:W-:Y:S01]  /*3290*/  FMUL.FTZ R58, R58, c[0x0][0x320] ;  /* 0x0000c8003a3a7a20 */ /* 0x000fe20000410000 */
[----:B------:R-:W-:Y:S01]  /*32a0*/  FSEL R18, R34, -INF , P1 ;  /* 0xff80000022127808 */ /* 0x000fe20000800000 */
[----:B------:R-:W-:Y:S01]  /*32b0*/  FMUL.FTZ R57, R57, c[0x0][0x320] ;  /* 0x0000c80039397a20 */ /* 0x000fe20000410000 */
[----:B------:R-:W-:Y:S01]  /*32c0*/  FSEL R19, R32, -INF , P1 ;  /* 0xff80000020137808 */ /* 0x000fe20000800000 */
[----:B------:R-:W-:Y:S01]  /*32d0*/  FMUL.FTZ R141, R9, c[0x0][0x320] ;  /* 0x0000c800098d7a20 */ /* 0x000fe20000410000 */
[----:B------:R-:W-:Y:S01]  /*32e0*/  ISETP.GT.AND P1, PT, R3, 0x11, PT ;  /* 0x000000110300780c */ /* 0x000fe20003f24270 */
[----:B------:R-:W-:Y:S01]  /*32f0*/  MUFU.TANH R167, R65 ;  /* 0x0000004100a77308 */ /* 0x000fe20000002400 */
[----:B------:R-:W-:Y:S01]  /*3300*/  FMNMX.FTZ R14, R25, R14, !PT ;  /* 0x0000000e190e7209 */ /* 0x000fe20007810000 */
[----:B------:R-:W-:Y:S01]  /*3310*/  FMUL.FTZ R59, R59, c[0x0][0x320] ;  /* 0x0000c8003b3b7a20 */ /* 0x000fe20000410000 */
[----:B--2---:R-:W-:Y:S01]  /*3320*/  FSEL R16, R35, -INF , P1 ;  /* 0xff80000023107808 */ /* 0x004fe20000800000 */
[----:B------:R-:W-:Y:S01]  /*3330*/  FMUL.FTZ R143, R8, c[0x0][0x320] ;  /* 0x0000c800088f7a20 */ /* 0x000fe20000410000 */
[----:B------:R-:W-:Y:S01]  /*3340*/  FSEL R17, R33, -INF , P1 ;  /* 0xff80000021117808 */ /* 0x000fe20000800000 */
[----:B------:R-:W-:Y:S01]  /*3350*/  FMUL.FTZ R10, R10, c[0x0][0x320] ;  /* 0x0000c8000a0a7a20 */ /* 0x000fe20000410000 */
[----:B------:R-:W-:Y:S01]  /*3360*/  ISETP.GT.AND P1, PT, R3, 0x18, PT ;  /* 0x000000180300780c */ /* 0x000fe20003f24270 */
[----:B------:R2:W2:Y:S01]  /*3370*/  MUFU.TANH R182, R67 ;  /* 0x0000004300b67308 */ /* 0x0004a20000002400 */
[----:B------:R-:W-:Y:S01]  /*3380*/  FMNMX.FTZ R9, R50, R26, !PT ;  /* 0x0000001a32097209 */ /* 0x000fe20007810000 */
[----:B------:R-:W-:Y:S01]  /*3390*/  LDSM.16.MT88.4 R80, [R172+0x4100] ;  /* 0x00410000ac50783b */ /* 0x000fe20000004200 */
[----:B-1----:R-:W-:-:S02]  /*33a0*/  FSEL R12, R24, -INF , P1 ;  /* 0xff800000180c7808 */ /* 0x002fc40000800000 */
[----:B----4-:R-:W-:Y:S01]  /*33b0*/  FSEL R15, R20, -INF , P1 ;  /* 0xff800000140f7808 */ /* 0x010fe20000800000 */
[----:B------:R-:W-:Y:S01]  /*33c0*/  LDSM.16.MT88.4 R32, [R135+0x900] ;  /* 0x000900008720783b */ /* 0x000fe20000004200 */
[----:B------:R-:W-:Y:S01]  /*33d0*/  ISETP.GT.AND P1, PT, R3, 0x19, PT ;  /* 0x000000190300780c */ /* 0x000fe20003f24270 */
[----:B------:R-:W-:Y:S01]  /*33e0*/  MUFU.TANH R173, R68 ;  /* 0x0000004400ad7308 */ /* 0x000fe20000002400 */
[----:B------:R-:W-:Y:S02]  /*33f0*/  FMNMX.FTZ R14, R61, R14, !PT ;  /* 0x0000000e3d0e7209 */ /* 0x000fe40007810000 */
[----:B------:R-:W-:Y:S02]  /*3400*/  FSEL R0, R22, -INF , P1 ;  /* 0xff80000016007808 */ /* 0x000fe40000800000 */
[----:B---3--:R-:W-:Y:S02]  /*3410*/  FSEL R13, R21, -INF , P1 ;  /* 0xff800000150d7808 */ /* 0x008fe40000800000 */
[----:B------:R-:W-:Y:S01]  /*3420*/  ISETP.GT.AND P1, PT, R3, 0x20, PT ;  /* 0x000000200300780c */ /* 0x000fe20003f24270 */
[----:B------:R-:W1:Y:S01]  /*3430*/  MUFU.TANH R174, R70 ;  /* 0x0000004600ae7308 */ /* 0x000e620000002400 */
[----:B------:R-:W-:Y:S01]  /*3440*/  FMNMX.FTZ R9, R76, R9, !PT ;  /* 0x000000094c097209 */ /* 0x000fe20007810000 */
[----:B--2---:R-:W-:Y:S01]  /*3450*/  LDSM.16.MT88.4 R64, [R162+0x2100] ;  /* 0x00210000a240783b */ /* 0x004fe20000004200 */
[----:B-----5:R-:W-:-:S02]  /*3460*/  FSEL R170, R170, -INF , P1 ;  /* 0xff800000aaaa7808 */ /* 0x020fc40000800000 */
[----:B------:R-:W-:Y:S02]  /*3470*/  FSEL R175, R175, -INF , P1 ;  /* 0xff800000afaf7808 */ /* 0x000fe40000800000 */
[----:B------:R-:W-:Y:S01]  /*3480*/  ISETP.GT.AND P1, PT, R3, 0x21, PT ;  /* 0x000000210300780c */ /* 0x000fe20003f24270 */
[----:B------:R-:W2:Y:S01]  /*3490*/  MUFU.TANH R169, R69 ;  /* 0x0000004500a97308 */ /* 0x000ea20000002400 */
[----:B------:R-:W-:Y:S01]  /*34a0*/  FMNMX.FTZ R8, R19, R14, !PT ;  /* 0x0000000e13087209 */ /* 0x000fe20007810000 */
[----:B------:R-:W-:Y:S01]  /*34b0*/  FMUL.FTZ R14, R11, c[0x0][0x320] ;  /* 0x0000c8000b0e7a20 */ /* 0x000fe20000410000 */
[----:B------:R-:W-:Y:S02]  /*34c0*/  FSEL R182, R182, -INF , P1 ;  /* 0xff800000b6b67808 */ /* 0x000fe40000800000 */
[----:B------:R-:W-:Y:S02]  /*34d0*/  FSEL R167, R167, -INF , P1 ;  /* 0xff800000a7a77808 */ /* 0x000fe40000800000 */
[----:B------:R-:W-:Y:S01]  /*34e0*/  ISETP.GT.AND P1, PT, R3, 0x28, PT ;  /* 0x000000280300780c */ /* 0x000fe20003f24270 */
[----:B------:R-:W3:Y:S01]  /*34f0*/  MUFU.TANH R180, R71 ;  /* 0x0000004700b47308 */ /* 0x000ee20000002400 */
[----:B------:R-:W-:-:S02]  /*3500*/  FMNMX.FTZ R9, R6, R9, !PT ;  /* 0x0000000906097209 */ /* 0x000fc40007810000 */
[----:B-1----:R-:W-:Y:S02]  /*3510*/  FSEL R174, R174, -INF , P1 ;  /* 0xff800000aeae7808 */ /* 0x002fe40000800000 */
[----:B------:R-:W-:Y:S02]  /*3520*/  FSEL R173, R173, -INF , P1 ;  /* 0xff800000adad7808 */ /* 0x000fe40000800000 */
[----:B------:R-:W-:Y:S01]  /*3530*/  ISETP.GT.AND P1, PT, R3, 0x29, PT ;  /* 0x000000290300780c */ /* 0x000fe20003f24270 */
[----:B------:R-:W1:Y:S01]  /*3540*/  MUFU.TANH R179, R56 ;  /* 0x0000003800b37308 */ /* 0x000e620000002400 */
[----:B------:R-:W-:Y:S02]  /*3550*/  FMNMX.FTZ R8, R17, R8, !PT ;  /* 0x0000000811087209 */ /* 0x000fe40007810000 */
[----:B--2---:R-:W-:Y:S02]  /*3560*/  FSEL R169, R169, -INF , P1 ;  /* 0xff800000a9a97808 */ /* 0x004fe40000800000 */
[----:B------:R-:W-:-:S02]  /*3570*/  FMNMX.FTZ R9, R18, R9, !PT ;  /* 0x0000000912097209 */ /* 0x000fc40007810000 */
[----:B------:R-:W-:Y:S01]  /*3580*/  FMNMX.FTZ R8, R15, R8, !PT ;  /* 0x000000080f087209 */ /* 0x000fe20007810000 */
[----:B------:R-:W2:Y:S01]  /*3590*/  MUFU.TANH R176, R58 ;  /* 0x0000003a00b07308 */ /* 0x000ea20000002400 */
[----:B---3--:R-:W-:Y:S02]  /*35a0*/  FSEL R180, R180, -INF , P1 ;  /* 0xff800000b4b47808 */ /* 0x008fe40000800000 */
[----:B------:R-:W-:Y:S02]  /*35b0*/  ISETP.GT.AND P1, PT, R3, 0x30, PT ;  /* 0x000000300300780c */ /* 0x000fe40003f24270 */
[----:B------:R-:W-:Y:S02]  /*35c0*/  FMNMX.FTZ R9, R16, R9, !PT ;  /* 0x0000000910097209 */ /* 0x000fe40007810000 */
[----:B------:R-:W-:Y:S01]  /*35d0*/  FMNMX.FTZ R8, R13, R8, !PT ;  /* 0x000000080d087209 */ /* 0x000fe20007810000 */
[----:B------:R-:W3:Y:S01]  /*35e0*/  MUFU.TANH R177, R57 ;  /* 0x0000003900b17308 */ /* 0x000ee20000002400 */
[----:B-1----:R-:W-:-:S02]  /*35f0*/  FSEL R179, R179, -INF , P1 ;  /* 0xff800000b3b37808 */ /* 0x002fc40000800000 */
[----:B------:R-:W-:Y:S02]  /*3600*/  FMNMX.FTZ R9, R12, R9, !PT ;  /* 0x000000090c097209 */ /* 0x000fe40007810000 */
[----:B------:R-:W-:Y:S02]  /*3610*/  FMNMX.FTZ R8, R175, R8, !PT ;  /* 0x00000008af087209 */ /* 0x000fe40007810000 */
[----:B------:R-:W-:Y:S01]  /*3620*/  FMNMX.FTZ R9, R0, R9, !PT ;  /* 0x0000000900097209 */ /* 0x000fe20007810000 */
[----:B------:R-:W1:Y:S01]  /*3630*/  MUFU.TANH R142, R59 ;  /* 0x0000003b008e7308 */ /* 0x000e620000002400 */
[----:B--2---:R-:W-:Y:S02]  /*3640*/  FSEL R176, R176, -INF , P1 ;  /* 0xff800000b0b07808 */ /* 0x004fe40000800000 */
[----:B------:R-:W-:Y:S02]  /*3650*/  ISETP.GT.AND P1, PT, R3, 0x31, PT ;  /* 0x000000310300780c */ /* 0x000fe40003f24270 */
[----:B------:R-:W-:-:S03]  /*3660*/  FMNMX.FTZ R8, R167, R8, !PT ;  /* 0x00000008a7087209 */ /* 0x000fc60007810000 */
[----:B------:R-:W2:Y:S01]  /*3670*/  MUFU.TANH R143, R143 ;  /* 0x0000008f008f7308 */ /* 0x000ea20000002400 */
[----:B---3--:R-:W-:Y:S02]  /*3680*/  FSEL R177, R177, -INF , P1 ;  /* 0xff800000b1b17808 */ /* 0x008fe40000800000 */
[----:B------:R-:W-:-:S04]  /*3690*/  FMNMX.FTZ R8, R173, R8, !PT ;  /* 0x00000008ad087209 */ /* 0x000fc80007810000 */
[----:B------:R-:W-:Y:S01]  /*36a0*/  FMNMX.FTZ R8, R169, R8, !PT ;  /* 0x00000008a9087209 */ /* 0x000fe20007810000 */
[----:B------:R-:W3:Y:S01]  /*36b0*/  MUFU.TANH R140, R10 ;  /* 0x0000000a008c7308 */ /* 0x000ee20000002400 */
[----:B-1----:R-:W-:Y:S01]  /*36c0*/  FSEL R142, R142, -INF , P1 ;  /* 0xff8000008e8e7808 */ /* 0x002fe20000800000 */
[----:B------:R-:W-:Y:S01]  /*36d0*/  LDSM.16.MT88.4 R56, [R135+0x2100] ;  /* 0x002100008738783b */ /* 0x000fe20000004200 */
[----:B------:R-:W-:Y:S02]  /*36e0*/  ISETP.GT.AND P1, PT, R3, 0x38, PT ;  /* 0x000000380300780c */ /* 0x000fe40003f24270 */
[----:B------:R-:W-:Y:S02]  /*36f0*/  FMNMX.FTZ R8, R179, R8, !PT ;  /* 0x00000008b3087209 */ /* 0x000fe40007810000 */
[----:B--2---:R-:W-:Y:S01]  /*3700*/  FSEL R143, R143, -INF , P1 ;  /* 0xff8000008f8f7808 */ /* 0x004fe20000800000 */
[----:B------:R-:W1:Y:S01]  /*3710*/  MUFU.TANH R141, R141 ;  /* 0x0000008d008d7308 */ /* 0x000e620000002400 */
[----:B------:R-:W-:-:S04]  /*3720*/  FMNMX.FTZ R8, R177, R8, !PT ;  /* 0x00000008b1087209 */ /* 0x000fc80007810000 */
[----:B------:R-:W-:Y:S02]  /*3730*/  FMNMX.FTZ R8, R143, R8, !PT ;  /* 0x000000088f087209 */ /* 0x000fe40007810000 */
[----:B---3--:R-:W-:Y:S01]  /*3740*/  FSEL R140, R140, -INF , P1 ;  /* 0xff8000008c8c7808 */ /* 0x008fe20000800000 */
[----:B------:R-:W2:Y:S01]  /*3750*/  MUFU.TANH R168, R14 ;  /* 0x0000000e00a87308 */ /* 0x000ea20000002400 */
[----:B------:R-:W-:Y:S02]  /*3760*/  ISETP.GT.AND P1, PT, R3, 0x39, PT ;  /* 0x000000390300780c */ /* 0x000fe40003f24270 */
[----:B------:R-:W-:-:S04]  /*3770*/  FMNMX.FTZ R3, R170, R9, !PT ;  /* 0x00000009aa037209 */ /* 0x000fc80007810000 */
[----:B------:R-:W-:Y:S02]  /*3780*/  FMNMX.FTZ R3, R182, R3, !PT ;  /* 0x00000003b6037209 */ /* 0x000fe40007810000 */
[----:B-1----:R-:W-:Y:S02]  /*3790*/  FSEL R141, R141, -INF , P1 ;  /* 0xff8000008d8d7808 */ /* 0x002fe40000800000 */
[----:B------:R-:W-:Y:S02]  /*37a0*/  FMNMX.FTZ R3, R174, R3, !PT ;  /* 0x00000003ae037209 */ /* 0x000fe40007810000 */
[----:B------:R-:W-:Y:S02]  /*37b0*/  FMNMX.FTZ R11, R141, R8, !PT ;  /* 0x000000088d0b7209 */ /* 0x000fe40007810000 */
[----:B------:R-:W-:Y:S02]  /*37c0*/  FMNMX.FTZ R3, R180, R3, !PT ;  /* 0x00000003b4037209 */ /* 0x000fe40007810000 */
[----:B--2---:R-:W-:Y:S01]  /*37d0*/  FSEL R168, R168, -INF , P1 ;  /* 0xff800000a8a87808 */ /* 0x004fe20000800000 */
[----:B------:R-:W1:Y:S01]  /*37e0*/  SHFL.BFLY PT, R8, R11, 0x2, 0x1f ;  /* 0x0c401f000b087f89 */ /* 0x000e6200000e0000 */
[----:B------:R-:W-:-:S04]  /*37f0*/  FMNMX.FTZ R3, R176, R3, !PT ;  /* 0x00000003b0037209 */ /* 0x000fc80007810000 */
[----:B------:R-:W-:-:S04]  /*3800*/  FMNMX.FTZ R3, R142, R3, !PT ;  /* 0x000000038e037209 */ /* 0x000fc80007810000 */
[----:B------:R-:W-:-:S04]  /*3810*/  FMNMX.FTZ R3, R140, R3, !PT ;  /* 0x000000038c037209 */ /* 0x000fc80007810000 */
        /* <DEDUP_REMOVED lines=8> */
[----:B------:R-:W-:-:S05]  /*38a0*/  FMUL.FTZ R178, R132, c[0x0][0x2d0] ;  /* 0x0000b40084b27a20 */ /* 0x000fca0000410000 */
[----:B------:R-:W-:-:S05]  /*38b0*/  FSEL R178, R178, RZ, P1 ;  /* 0x000000ffb2b27208 */ /* 0x000fca0000800000 */
[--C-:B------:R-:W-:Y:S02]  /*38c0*/  FFMA.FTZ R161, R23, c[0x0][0x2d0], -R178.reuse ;  /* 0x0000b40017a17a23 */ /* 0x100fe400000108b2 */
[--C-:B------:R-:W-:Y:S01]  /*38d0*/  FFMA.FTZ R158, R49, c[0x0][0x2d0], -R178.reuse ;  /* 0x0000b400319e7a23 */ /* 0x100fe200000108b2 */
[----:B--2---:R-:W-:Y:S01]  /*38e0*/  FMNMX.FTZ R3, R8, R3, !PT ;  /* 0x0000000308037209 */ /* 0x004fe20007810000 */
[--C-:B------:R-:W-:Y:S01]  /*38f0*/  FFMA.FTZ R159, R25, c[0x0][0x2d0], -R178.reuse ;  /* 0x0000b400199f7a23 */ /* 0x100fe200000108b2 */
[----:B------:R-:W-:Y:S01]  /*3900*/  LDSM.16.MT88.4 R8, [R184+0x2900] ;  /* 0x00290000b808783b */ /* 0x000fe20000004200 */
[--C-:B------:R-:W-:Y:S01]  /*3910*/  FFMA.FTZ R154, R61, c[0x0][0x2d0], -R178.reuse ;  /* 0x0000b4003d9a7a23 */ /* 0x100fe200000108b2 */
[C---:B------:R-:W-:Y:S01]  /*3920*/  FSETP.NEU.FTZ.AND P1, PT, R3.reuse, -INF , PT ;  /* 0xff8000000300780b */ /* 0x040fe20003f3d000 */
[----:B------:R-:W-:Y:S01]  /*3930*/  FMUL.FTZ R171, R3, c[0x0][0x2d0] ;  /* 0x0000b40003ab7a20 */ /* 0x000fe20000410000 */
[----:B------:R-:W-:Y:S01]  /*3940*/  MUFU.EX2 R161, R161 ;  /* 0x000000a100a17308 */ /* 0x000fe20000000800 */
[--C-:B------:R-:W-:Y:S01]  /*3950*/  FFMA.FTZ R157, R19, c[0x0][0x2d0], -R178.reuse ;  /* 0x0000b400139d7a23 */ /* 0x100fe200000108b2 */
[----:B------:R-:W-:Y:S01]  /*3960*/  LDSM.16.MT88.4 R20, [R184+0x900] ;  /* 0x00090000b814783b */ /* 0x000fe20000004200 */
[--C-:B------:R-:W-:Y:S01]  /*3970*/  FFMA.FTZ R152, R17, c[0x0][0x2d0], -R178.reuse ;  /* 0x0000b40011987a23 */ /* 0x100fe200000108b2 */
[----:B------:R-:W-:Y:S01]  /*3980*/  FSEL R171, R171, RZ, P1 ;  /* 0x000000ffabab7208 */ /* 0x000fe20000800000 */
[----:B------:R-:W-:-:S02]  /*3990*/  FFMA.FTZ R153, R15, c[0x0][0x2d0], -R178 ;  /* 0x0000b4000f997a23 */ /* 0x000fc400000108b2 */
[----:B------:R-:W-:Y:S01]  /*39a0*/  FFMA.FTZ R148, R13, c[0x0][0x2d0], -R178 ;  /* 0x0000b4000d947a23 */ /* 0x000fe200000108b2 */
[----:B------:R-:W1:Y:S01]  /*39b0*/  MUFU.EX2 R158, R158 ;  /* 0x0000009e009e7308 */ /* 0x000e620000000800 */
[--C-:B------:R-:W-:Y:S02]  /*39c0*/  FFMA.FTZ R163, R50, c[0x0][0x2d0], -R171.reuse ;  /* 0x0000b40032a37a23 */ /* 0x100fe400000108ab */
[--C-:B------:R-:W-:Y:S01]  /*39d0*/  FFMA.FTZ R160, R26, c[0x0][0x2d0], -R171.reuse ;  /* 0x0000b4001aa07a23 */ /* 0x100fe200000108ab */
[----:B------:R-:W2:Y:S01]  /*39e0*/  LDSM.16.MT88.4 R48, [R172+0x2100] ;  /* 0x00210000ac30783b */ /* 0x000ea20000004200 */
[--C-:B------:R-:W-:Y:S02]  /*39f0*/  FFMA.FTZ R165, R76, c[0x0][0x2d0], -R171.reuse ;  /* 0x0000b4004ca57a23 */ /* 0x100fe400000108ab */
[--C-:B------:R-:W-:Y:S01]  /*3a00*/  FFMA.FTZ R156, R6, c[0x0][0x2d0], -R171.reuse ;  /* 0x0000b400069c7a23 */ /* 0x100fe200000108ab */
[----:B------:R-:W-:Y:S01]  /*3a10*/  MUFU.EX2 R159, R159 ;  /* 0x0000009f009f7308 */ /* 0x000fe20000000800 */
[----:B------:R-:W3:Y:S01]  /*3a20*/  LDSM.16.MT88.4 R4, [R5+0x4100] ;  /* 0x004100000504783b */ /* 0x000ee20000004200 */
[----:B------:R-:W-:-:S02]  /*3a30*/  FFMA.FTZ R155, R18, c[0x0][0x2d0], -R171 ;  /* 0x0000b400129b7a23 */ /* 0x000fc400000108ab */
[--C-:B------:R-:W-:Y:S01]  /*3a40*/  FFMA.FTZ R150, R16, c[0x0][0x2d0], -R171.reuse ;  /* 0x0000b40010967a23 */ /* 0x100fe200000108ab */
[----:B------:R-:W-:Y:S01]  /*3a50*/  LDSM.16.MT88.4 R24, [R172+0x2900] ;  /* 0x00290000ac18783b */ /* 0x000fe20000004200 */
[--C-:B------:R-:W-:Y:S02]  /*3a60*/  FFMA.FTZ R151, R12, c[0x0][0x2d0], -R171.reuse ;  /* 0x0000b4000c977a23 */ /* 0x100fe400000108ab */
[----:B------:R-:W4:Y:S01]  /*3a70*/  MUFU.EX2 R154, R154 ;  /* 0x0000009a009a7308 */ /* 0x000f220000000800 */
[----:B------:R-:W5:Y:S01]  /*3a80*/  LDSM.16.MT88.4 R16, [R135+0x2900] ;  /* 0x002900008710783b */ /* 0x000f620000004200 */
[----:B-1----:R-:W-:Y:S01]  /*3a90*/  F2FP.BF16.PACK_AB R96, R158, R161 ;  /* 0x000000a19e60723e */ /* 0x002fe200000010ff */
[----:B------:R-:W-:Y:S02]  /*3aa0*/  FFMA.FTZ R0, R0, c[0x0][0x2d0], -R171 ;  /* 0x0000b40000007a23 */ /* 0x000fe400000108ab */
[----:B------:R-:W1:Y:S01]  /*3ab0*/  LDSM.16.MT88.4 R12, [R162+0x2900] ;  /* 0x00290000a20c783b */ /* 0x000e620000004200 */
[----:B------:R-:W-:-:S02]  /*3ac0*/  FFMA.FTZ R164, R175, c[0x0][0x2d0], -R178 ;  /* 0x0000b400afa47a23 */ /* 0x000fc400000108b2 */
[----:B------:R-:W-:Y:S01]  /*3ad0*/  MUFU.EX2 R163, R163 ;  /* 0x000000a300a37308 */ /* 0x000fe20000000800 */
[--C-:B------:R-:W-:Y:S02]  /*3ae0*/  FFMA.FTZ R166, R173, c[0x0][0x2d0], -R178.reuse ;  /* 0x0000b400ada67a23 */ /* 0x100fe400000108b2 */
[--C-:B------:R-:W-:Y:S02]  /*3af0*/  FFMA.FTZ R167, R167, c[0x0][0x2d0], -R178.reuse ;  /* 0x0000b400a7a77a23 */ /* 0x100fe400000108b2 */
[----:B------:R-:W-:Y:S02]  /*3b00*/  FFMA.FTZ R169, R169, c[0x0][0x2d0], -R178 ;  /* 0x0000b400a9a97a23 */ /* 0x000fe400000108b2 */
[--C-:B------:R-:W-:Y:S01]  /*3b10*/  FFMA.FTZ R170, R170, c[0x0][0x2d0], -R171.reuse ;  /* 0x0000b400aaaa7a23 */ /* 0x100fe200000108ab */
[----:B------:R-:W2:Y:S01]  /*3b20*/  MUFU.EX2 R160, R160 ;  /* 0x000000a000a07308 */ /* 0x000ea20000000800 */
[----:B----4-:R-:W-:Y:S01]  /*3b30*/  F2FP.BF16.PACK_AB R98, R154, R159 ;  /* 0x0000009f9a62723e */ /* 0x010fe200000010ff */
[----:B------:R-:W-:-:S02]  /*3b40*/  FFMA.FTZ R173, R182, c[0x0][0x2d0], -R171 ;  /* 0x0000b400b6ad7a23 */ /* 0x000fc400000108ab */
[--C-:B------:R-:W-:Y:S02]  /*3b50*/  FFMA.FTZ R174, R174, c[0x0][0x2d0], -R171.reuse ;  /* 0x0000b400aeae7a23 */ /* 0x100fe400000108ab */
[--C-:B------:R-:W-:Y:S02]  /*3b60*/  FFMA.FTZ R175, R180, c[0x0][0x2d0], -R171.reuse ;  /* 0x0000b400b4af7a23 */ /* 0x100fe400000108ab */
[----:B------:R-:W-:Y:S01]  /*3b70*/  MUFU.EX2 R165, R165 ;  /* 0x000000a500a57308 */ /* 0x000fe20000000800 */
[--C-:B------:R-:W-:Y:S02]  /*3b80*/  FFMA.FTZ R180, R177, c[0x0][0x2d0], -R178.reuse ;  /* 0x0000b400b1b47a23 */ /* 0x100fe400000108b2 */
[--C-:B------:R-:W-:Y:S02]  /*3b90*/  FFMA.FTZ R179, R179, c[0x0][0x2d0], -R178.reuse ;  /* 0x0000b400b3b37a23 */ /* 0x100fe400000108b2 */
[--C-:B------:R-:W-:Y:S02]  /*3ba0*/  FFMA.FTZ R177, R143, c[0x0][0x2d0], -R178.reuse ;  /* 0x0000b4008fb17a23 */ /* 0x100fe400000108b2 */
[----:B------:R-:W-:Y:S01]  /*3bb0*/  FFMA.FTZ R178, R141, c[0x0][0x2d0], -R178 ;  /* 0x0000b4008db27a23 */ /* 0x000fe200000108b2 */
[----:B------:R-:W4:Y:S01]  /*3bc0*/  MUFU.EX2 R156, R156 ;  /* 0x0000009c009c7308 */ /* 0x000f220000000800 */
[----:B--2---:R-:W-:Y:S01]  /*3bd0*/  F2FP.BF16.PACK_AB R97, R160, R163 ;  /* 0x000000a3a061723e */ /* 0x004fe200000010ff */
[----:B------:R-:W-:-:S02]  /*3be0*/  FFMA.FTZ R176, R176, c[0x0][0x2d0], -R171 ;  /* 0x0000b400b0b07a23 */ /* 0x000fc400000108ab */
[--C-:B------:R-:W-:Y:S02]  /*3bf0*/  FFMA.FTZ R181, R142, c[0x0][0x2d0], -R171.reuse ;  /* 0x0000b4008eb57a23 */ /* 0x100fe400000108ab */
[--C-:B------:R-:W-:Y:S02]  /*3c00*/  FFMA.FTZ R182, R140, c[0x0][0x2d0], -R171.reuse ;  /* 0x0000b4008cb67a23 */ /* 0x100fe400000108ab */
[----:B------:R-:W-:Y:S01]  /*3c10*/  MUFU.EX2 R157, R157 ;  /* 0x0000009d009d7308 */ /* 0x000fe20000000800 */
[----:B------:R-:W-:Y:S01]  /*3c20*/  FFMA.FTZ R221, R168, c[0x0][0x2d0], -R171 ;  /* 0x0000b400a8dd7a23 */ /* 0x000fe200000108ab */
[----:B------:R-:W-:Y:S01]  /*3c30*/  LDSM.16.MT88.4 R140, [R172+0x3900] ;  /* 0x00390000ac8c783b */ /* 0x000fe20000004200 */
[----:B------:R-:W-:Y:S02]  /*3c40*/  FADD.FTZ R158, R161, R158 ;  /* 0x0000009ea19e7221 */ /* 0x000fe40000010000 */
[----:B------:R-:W-:Y:S02]  /*3c50*/  FADD.FTZ R160, R163, R160 ;  /* 0x000000a0a3a07221 */ /* 0x000fe40000010000 */
[----:B------:R-:W-:Y:S01]  /*3c60*/  FADD.FTZ R159, R159, R158 ;  /* 0x0000009e9f9f7221 */ /* 0x000fe20000010000 */
[----:B----4-:R-:W-:Y:S01]  /*3c70*/  F2FP.BF16.PACK_AB R99, R156, R165 ;  /* 0x000000a59c63723e */ /* 0x010fe200000010ff */
[----:B------:R-:W2:Y:S01]  /*3c80*/  MUFU.EX2 R152, R152 ;  /* 0x0000009800987308 */ /* 0x000ea20000000800 */
        /* <DEDUP_REMOVED lines=10> */
[----:B------:R-:W4:Y:S06]  /*3d30*/  MUFU.EX2 R150, R150 ;  /* 0x0000009600967308 */ /* 0x000f2c0000000800 */
        /* <DEDUP_REMOVED lines=11> */
[----:B------:R-:W-:Y:S06]  /*3df0*/  MUFU.EX2 R169, R169 ;  /* 0x000000a900a97308 */ /* 0x000fec0000000800 */
        /* <DEDUP_REMOVED lines=24> */
[C---:B---3--:R-:W-:Y:S07]  /*3f80*/  HMMA.16816.F32.BF16 R92, R96.reuse, R4, RZ ;  /* 0x00000004605c723c */ /* 0x048fee00000418ff */
[----:B--2---:R-:W-:Y:S01]  /*3f90*/  F2FP.BF16.PACK_AB R4, R152, R157 ;  /* 0x0000009d9804723e */ /* 0x004fe200000010ff */
[----:B------:R-:W-:Y:S01]  /*3fa0*/  HMMA.16816.F32.BF16 R96, R96, R6, RZ ;  /* 0x000000066060723c */ /* 0x000fe200000418ff */
[----:B----4-:R-:W-:Y:S01]  /*3fb0*/  F2FP.BF16.PACK_AB R5, R150, R155 ;  /* 0x0000009b9605723e */ /* 0x010fe200000010ff */
[----:B------:R-:W-:-:S02]  /*3fc0*/  FADD.FTZ R157, R157, R154 ;  /* 0x0000009a9d9d7221 */ /* 0x000fc40000010000 */
[----:B------:R-:W-:Y:S02]  /*3fd0*/  FADD.FTZ R155, R155, R156 ;  /* 0x0000009c9b9b7221 */ /* 0x000fe40000010000 */
[----:B------:R-:W-:Y:S01]  /*3fe0*/  FADD.FTZ R152, R152, R157 ;  /* 0x0000009d98987221 */ /* 0x000fe20000010000 */
[----:B------:R-:W-:Y:S01]  /*3ff0*/  F2FP.BF16.PACK_AB R6, R148, R153 ;  /* 0x000000999406723e */ /* 0x000fe200000010ff */
[----:B------:R-:W-:Y:S01]  /*4000*/  FADD.FTZ R150, R150, R155 ;  /* 0x0000009b96967221 */ /* 0x000fe20000010000 */
[----:B-1----:R-:W-:Y:S01]  /*4010*/  F2FP.BF16.PACK_AB R7, R0, R151 ;  /* 0x000000970007723e */ /* 0x002fe200000010ff */
[----:B------:R-:W-:Y:S02]  /*4020*/  FADD.FTZ R153, R153, R152 ;  /* 0x0000009899997221 */ /* 0x000fe40000010000 */
[----:B------:R-:W-:Y:S02]  /*4030*/  FADD.FTZ R151, R151, R150 ;  /* 0x0000009697977221 */ /* 0x000fe40000010000 */
[----:B------:R-:W-:-:S02]  /*4040*/  FADD.FTZ R153, R148, R153 ;  /* 0x0000009994997221 */ /* 0x000fc40000010000 */
[----:B------:R-:W-:Y:S01]  /*4050*/  HMMA.16816.F32.BF16 R36, R4, R8, R36 ;  /* 0x000000080424723c */ /* 0x000fe20000041824 */
[----:B------:R-:W-:-:S07]  /*4060*/  FADD.FTZ R151, R0, R151 ;  /* 0x0000009700977221 */ /* 0x000fce0000010000 */
[C---:B------:R-:W-:Y:S01]  /*4070*/  HMMA.16816.F32.BF16 R40, R4.reuse, R10, R40 ;  /* 0x0000000a0428723c */ /* 0x040fe20000041828 */
[----:B------:R-:W1:Y:S07]  /*4080*/  LDSM.16.MT88.4 R8, [R172+0x4900] ;  /* 0x00490000ac08783b */ /* 0x000e6e0000004200 */
[C---:B-----5:R-:W-:Y:S08]  /*4090*/  HMMA.16816.F32.BF16 R52, R4.reuse, R16, R52 ;  /* 0x000000100434723c */ /* 0x060ff00000041834 */
[C---:B------:R-:W-:Y:S01]  /*40a0*/  HMMA.16816.F32.BF16 R56, R4.reuse, R18, R56 ;  /* 0x000000120438723c */ /* 0x040fe20000041838 */
[----:B------:R-:W2:Y:S07]  /*40b0*/  LDSM.16.MT88.4 R16, [R135+0x4900] ;  /* 0x004900008710783b */ /* 0x000eae0000004200 */
[C---:B------:R-:W-:Y:S08]  /*40c0*/  HMMA.16816.F32.BF16 R128, R4.reuse, R20, R128 ;  /* 0x000000140480723c */ /* 0x040ff00000041880 */
[C---:B------:R-:W-:Y:S01]  /*40d0*/  HMMA.16816.F32.BF16 R124, R4.reuse, R22, R124 ;  /* 0x00000016047c723c */ /* 0x040fe2000004187c */
[----:B------:R-:W3:Y:S07]  /*40e0*/  LDSM.16.MT88.4 R20, [R184+0x4900] ;  /* 0x00490000b814783b */ /* 0x000eee0000004200 */
[C---:B------:R-:W-:Y:S08]  /*40f0*/  HMMA.16816.F32.BF16 R60, R4.reuse, R12, R60 ;  /* 0x0000000c043c723c */ /* 0x040ff0000004183c */
[C---:B------:R-:W-:Y:S01]  /*4100*/  HMMA.16816.F32.BF16 R64, R4.reuse, R14, R64 ;  /* 0x0000000e0440723c */ /* 0x040fe20000041840 */
[----:B------:R-:W4:Y:S07]  /*4110*/  LDSM.16.MT88.4 R12, [R162+0x4900] ;  /* 0x00490000a20c783b */ /* 0x000f2e0000004200 */
        /* <DEDUP_REMOVED lines=20> */
[----:B------:R-:W-:Y:S07]  /*4260*/  LDSM.16.MT88.4 R20, [R184+0x5100] ;  /* 0x00510000b814783b */ /* 0x000fee0000004200 */
[C---:B----4-:R-:W-:Y:S08]  /*4270*/  HMMA.16816.F32.BF16 R92, R4.reuse, R12, R92 ;  /* 0x0000000c045c723c */ /* 0x050ff0000004185c */
[----:B------:R-:W-:Y:S01]  /*4280*/  HMMA.16816.F32.BF16 R96, R4, R14, R96 ;  /* 0x0000000e0460723c */ /* 0x000fe20000041860 */
[----:B------:R-:W3:Y:S06]  /*4290*/  LDSM.16.MT88.4 R12, [R184+0x3100] ;  /* 0x00310000b80c783b */ /* 0x000eec0000004200 */
[----:B------:R-:W-:Y:S01]  /*42a0*/  F2FP.BF16.PACK_AB R4, R167, R164 ;  /* 0x000000a4a704723e */ /* 0x000fe200000010ff */
[----:B------:R-:W-:Y:S01]  /*42b0*/  FADD.FTZ R164, R164, R153 ;  /* 0x00000099a4a47221 */ /* 0x000fe20000010000 */
[----:B------:R-:W-:Y:S01]  /*42c0*/  F2FP.BF16.PACK_AB R5, R173, R170 ;  /* 0x000000aaad05723e */ /* 0x000fe200000010ff */
[----:B------:R-:W-:Y:S01]  /*42d0*/  FADD.FTZ R170, R170, R151 ;  /* 0x00000097aaaa7221 */ /* 0x000fe20000010000 */
[----:B------:R-:W-:Y:S01]  /*42e0*/  F2FP.BF16.PACK_AB R6, R169, R166 ;  /* 0x000000a6a906723e */ /* 0x000fe200000010ff */
[----:B------:R-:W-:Y:S01]  /*42f0*/  FADD.FTZ R167, R167, R164 ;  /* 0x000000a4a7a77221 */ /* 0x000fe20000010000 */
[----:B------:R-:W-:Y:S01]  /*4300*/  F2FP.BF16.PACK_AB R7, R175, R174 ;  /* 0x000000aeaf07723e */ /* 0x000fe200000010ff */
[----:B------:R-:W-:-:S02]  /*4310*/  FADD.FTZ R173, R173, R170 ;  /* 0x000000aaadad7221 */ /* 0x000fc40000010000 */
[----:B------:R-:W-:Y:S02]  /*4320*/  FADD.FTZ R166, R166, R167 ;  /* 0x000000a7a6a67221 */ /* 0x000fe40000010000 */
[----:B------:R-:W-:Y:S02]  /*4330*/  FADD.FTZ R174, R174, R173 ;  /* 0x000000adaeae7221 */ /* 0x000fe40000010000 */
[----:B-1----:R-:W-:Y:S01]  /*4340*/  HMMA.16816.F32.BF16 R128, R4, R8, R128 ;  /* 0x000000080480723c */ /* 0x002fe20000041880 */
[----:B------:R-:W-:Y:S02]  /*4350*/  FADD.FTZ R166, R169, R166 ;  /* 0x000000a6a9a67221 */ /* 0x000fe40000010000 */
[----:B------:R-:W-:-:S05]  /*4360*/  FADD.FTZ R175, R175, R174 ;  /* 0x000000aeafaf7221 */ /* 0x000fca0000010000 */
        /* <DEDUP_REMOVED lines=34> */
[----:B------:R-:W2:Y:S06]  /*4590*/  LDSM.16.MT88.4 R20, [R135+0x3900] ;  /* 0x003900008714783b */ /* 0x000eac0000004200 */
        /* <DEDUP_REMOVED lines=10> */
[----:B---3--:R-:W-:Y:S01]  /*4640*/  HMMA.16816.F32.BF16 R120, R4, R12, R120 ;  /* 0x0000000c0478723c */ /* 0x008fe20000041878 */
[----:B------:R-:W-:Y:S02]  /*4650*/  FADD.FTZ R223, R178, R177 ;  /* 0x000000b1b2df7221 */ /* 0x000fe40000010000 */
[----:B------:R-:W-:-:S05]  /*4660*/  FADD.FTZ R221, R221, R182 ;  /* 0x000000b6dddd7221 */ /* 0x000fca0000010000 */
        /* <DEDUP_REMOVED lines=8> */
[C---:B------:R-:W-:Y:S08]  /*46f0*/  HMMA.16816.F32.BF16 R44, R4.reuse, R140, R44 ;  /* 0x0000008c042c723c */ /* 0x040ff0000004182c */
[C---:B------:R-:W-:Y:S08]  /*4700*/  HMMA.16816.F32.BF16 R48, R4.reuse, R142, R48 ;  /* 0x0000008e0430723c */ /* 0x040ff00000041830 */
        /* <DEDUP_REMOVED lines=10> */
[C---:B---3--:R-:W-:Y:S08]  /*47b0*/  HMMA.16816.F32.BF16 R68, R4.reuse, R12, R68 ;  /* 0x0000000c0444723c */ /* 0x048ff00000041844 */
[C---:B------:R-:W-:Y:S08]  /*47c0*/  HMMA.16816.F32.BF16 R72, R4.reuse, R14, R72 ;  /* 0x0000000e0448723c */ /* 0x040ff00000041848 */
[C---:B-1----:R-:W-:Y:S08]  /*47d0*/  HMMA.16816.F32.BF16 R84, R4.reuse, R8, R84 ;  /* 0x000000080454723c */ /* 0x042ff00000041854 */
[C---:B------:R-:W-:Y:S08]  /*47e0*/  HMMA.16816.F32.BF16 R88, R4.reuse, R10, R88 ;  /* 0x0000000a0458723c */ /* 0x040ff00000041858 */
[C---:B--2---:R-:W-:Y:S08]  /*47f0*/  HMMA.16816.F32.BF16 R92, R4.reuse, R16, R92 ;  /* 0x00000010045c723c */ /* 0x044ff0000004185c */
[----:B------:R-:W-:Y:S07]  /*4800*/  HMMA.16816.F32.BF16 R96, R4, R18, R96 ;  /* 0x000000120460723c */ /* 0x000fee0000041860 */
[----:B------:R-:W-:-:S04]  /*4810*/  IADD3 R5, R147, -0x3, RZ ;  /* 0xfffffffd93057810 */ /* 0x000fc80007ffe0ff */
[----:B------:R-:W-:-:S13]  /*4820*/  ISETP.GE.AND P1, PT, R5, R196, PT ;  /* 0x000000c40500720c */ /* 0x000fda0003f26270 */
[----:B------:R-:W-:Y:S05]  /*4830*/  @!P1 BRA `(.L_x_1536) ;  /* 0x0000044000009947 */ /* 0x000fea0003800000 */
[----:B------:R-:W-:Y:S01]  /*4840*/  IADD3 R0, R147, -0x1, RZ ;  /* 0xffffffff93007810 */ /* 0x000fe20007ffe0ff */
[----:B------:R-:W-:Y:S01]  /*4850*/  IMAD.MOV.U32 R199, RZ, RZ, RZ ;  /* 0x000000ffffc77224 */ /* 0x000fe200078e00ff */
[----:B------:R-:W-:-:S03]  /*4860*/  ISETP.NE.AND P2, PT, R197, 0x1, PT ;  /* 0x00000001c500780c */ /* 0x000fc60003f45270 */
[----:B------:R-:W-:-:S05]  /*4870*/  IMAD R5, R0, 0x40, R203 ;  /* 0x0000004000057824 */ /* 0x000fca00078e02cb */
[----:B------:R-:W-:-:S05]  /*4880*/  IADD3 R200, R5, -0x80, R202 ;  /* 0xffffff8005c87810 */ /* 0x000fca0007ffe0ca */
[----:B------:R-:W-:-:S04]  /*4890*/  @P2 IMAD.HI.U32 R4, R200, c[0x0][0x2bc], RZ ;  /* 0x0000af00c8042a27 */ /* 0x000fc800078e00ff */
[----:B------:R-:W-:Y:S01]  /*48a0*/  IMAD.MOV.U32 R0, RZ, RZ, R200 ;  /* 0x000000ffff007224 */ /* 0x000fe200078e00c8 */
[----:B------:R-:W-:-:S04]  /*48b0*/  @P2 SHF.R.U32.HI R0, RZ, c[0x0][0x2c0], R4 ;  /* 0x0000b000ff002a19 */ /* 0x000fc80000011604 */
[----:B------:R-:W-:-:S04]  /*48c0*/  @!P3 IADD3 R5, P1, R0, R210, RZ ;  /* 0x000000d20005b210 */ /* 0x000fc80007f3e0ff */
[----:B------:R-:W-:Y:S02]  /*48d0*/  @!P3 LEA.HI.X.SX32 R4, R0, R195, 0x1, P1 ;  /* 0x000000c30004b211 */ /* 0x000fe400008f0eff */
[----:B------:R-:W-:-:S04]  /*48e0*/  @!P3 LEA R8, P1, R5, c[0x0][0x2a0], 0x2 ;  /* 0x0000a8000508ba11 */ /* 0x000fc800078210ff */
[----:B------:R-:W-:-:S05]  /*48f0*/  @!P3 LEA.HI.X R9, R5, c[0x0][0x2a4], R4, 0x2, P1 ;  /* 0x0000a9000509ba11 */ /* 0x000fca00008f1404 */
[----:B------:R1:W2:Y:S01]  /*4900*/  @!P3 LDG.E R199, [R8.64] ;  /* 0x0000000608c7b981 */ /* 0x0002a2000c1e1900 */
[----:B------:R-:W-:Y:S01]  /*4910*/  IMAD.MOV R5, RZ, RZ, -R0 ;  /* 0x000000ffff057224 */ /* 0x000fe200078e0a00 */
[----:B------:R-:W-:Y:S01]  /*4920*/  SEL R11, RZ, 0x10, P4 ;  /* 0x00000010ff0b7807 */ /* 0x000fe20002000000 */
[C---:B------:R-:W-:Y:S01]  /*4930*/  IMAD.SHL.U32 R4, R149.reuse, 0x2, RZ ;  /* 0x0000000295047824 */ /* 0x040fe200078e00ff */
[----:B------:R-:W-:Y:S01]  /*4940*/  SHF.L.U64.HI R149, R149, 0x1, R144 ;  /* 0x0000000195957819 */ /* 0x000fe20000010290 */
[----:B------:R-:W-:Y:S01]  /*4950*/  IMAD R200, R5, c[0x0][0x2b8], R200 ;  /* 0x0000ae0005c87a24 */ /* 0x000fe200078e02c8 */
[----:B------:R-:W-:Y:S01]  /*4960*/  IADD3 R16, -R11, 0x10, RZ ;  /* 0x000000100b107810 */ /* 0x000fe20007ffe1ff */
[----:B------:R-:W-:Y:S01]  /*4970*/  IMAD.SHL.U32 R12, R134, 0x2, RZ ;  /* 0x00000002860c7824 */ /* 0x000fe200078e00ff */
[----:B------:R-:W-:Y:S01]  /*4980*/  IADD3 R14, -R146, 0x10, RZ ;  /* 0x00000010920e7810 */ /* 0x000fe20007ffe1ff */
[----:B------:R-:W-:Y:S01]  /*4990*/  IMAD.WIDE.U32 R6, R200, c[0x0][0x1e0], RZ ;  /* 0x00007800c8067a25 */ /* 0x000fe200078e00ff */
[----:B------:R-:W-:-:S02]  /*49a0*/  SHF.R.S32.HI R5, RZ, 0x1f, R200 ;  /* 0x0000001fff057819 */ /* 0x000fc400000114c8 */
[----:B------:R-:W-:Y:S01]  /*49b0*/  LOP3.LUT R16, R16, 0xf, RZ, 0xc0, !PT ;  /* 0x0000000f10107812 */ /* 0x000fe200078ec0ff */
[----:B------:R-:W-:Y:S01]  /*49c0*/  IMAD.SHL.U32 R10, R2, 0x2, RZ ;  /* 0x00000002020a7824 */ /* 0x000fe200078e00ff */
[----:B------:R-:W-:Y:S01]  /*49d0*/  SHF.L.U64.HI R13, R134, 0x1, R145 ;  /* 0x00000001860d7819 */ /* 0x000fe20000010291 */
[----:B------:R-:W-:Y:S01]  /*49e0*/  IMAD R5, R5, c[0x0][0x1e0], RZ ;  /* 0x0000780005057a24 */ /* 0x000fe200078e02ff */
[----:B------:R-:W-:-:S03]  /*49f0*/  LOP3.LUT R14, R14, 0xf, RZ, 0xc0, !PT ;  /* 0x0000000f0e0e7812 */ /* 0x000fc600078ec0ff */
[----:B------:R-:W-:-:S04]  /*4a00*/  IMAD R0, R200, c[0x0][0x1e4], R5 ;  /* 0x00007900c8007a24 */ /* 0x000fc800078e0205 */
[----:B------:R-:W-:Y:S01]  /*4a10*/  IMAD.IADD R7, R7, 0x1, R0 ;  /* 0x0000000107077824 */ /* 0x000fe200078e0200 */
[----:B-1----:R-:W-:Y:S02]  /*4a20*/  SHF.L.U64.HI R9, R2, 0x1, R133 ;  /* 0x0000000102097819 */ /* 0x002fe40000010285 */
[----:B--2---:R-:W-:Y:S01]  /*4a30*/  SHF.R.S32.HI R0, RZ, 0x1f, R199 ;  /* 0x0000001fff007819 */ /* 0x004fe200000114c7 */
[----:B------:R-:W-:-:S04]  /*4a40*/  IMAD.WIDE.U32 R6, R199, c[0x0][0x1f0], R6 ;  /* 0x00007c00c7067a25 */ /* 0x000fc800078e0006 */
[----:B------:R-:W-:-:S04]  /*4a50*/  IMAD R0, R0, c[0x0][0x1f0], RZ ;  /* 0x00007c0000007a24 */ /* 0x000fc800078e02ff */
[----:B------:R-:W-:Y:S01]  /*4a60*/  IMAD R5, R199, c[0x0][0x1f4], R0 ;  /* 0x00007d00c7057a24 */ /* 0x000fe200078e0200 */
[----:B------:R-:W-:-:S04]  /*4a70*/  IADD3 R0, P1, R208, R6, RZ ;  /* 0x00000006d0007210 */ /* 0x000fc80007f3e0ff */
[----:B------:R-:W-:Y:S02]  /*4a80*/  IADD3.X R5, R194, R7, R5, P1, !PT ;  /* 0x00000007c2057210 */ /* 0x000fe40000ffe405 */
[----:B------:R-:W-:-:S04]  /*4a90*/  LEA R6, P1, R0, c[0x0][0x1c8], 0x1 ;  /* 0x0000720000067a11 */ /* 0x000fc800078208ff */
[----:B------:R-:W-:Y:S01]  /*4aa0*/  LEA.HI.X R5, R0, c[0x0][0x1cc], R5, 0x1, P1 ;  /* 0x0000730000057a11 */ /* 0x000fe200008f0c05 */
[----:B------:R-:W1:Y:S01]  /*4ab0*/  SHFL.IDX PT, R7, R6, 0x1, 0x181f ;  /* 0x00381f0006077f89 */ /* 0x000e6200000e0000 */
[----:B------:R-:W-:-:S03]  /*4ac0*/  SEL R0, RZ, 0x10, P5 ;  /* 0x00000010ff007807 */ /* 0x000fc60002800000 */
[----:B------:R-:W2:Y:S01]  /*4ad0*/  SHFL.IDX PT, R8, R5, 0x1, 0x181f ;  /* 0x00381f0005087f89 */ /* 0x000ea200000e0000 */
[----:B------:R-:W-:-:S04]  /*4ae0*/  IADD3 R18, -R0, 0x10, RZ ;  /* 0x0000001000127810 */ /* 0x000fc80007ffe1ff */
[----:B------:R-:W-:-:S04]  /*4af0*/  LOP3.LUT R18, R18, 0xf, RZ, 0xc0, !PT ;  /* 0x0000000f12127812 */ /* 0x000fc800078ec0ff */
[----:B-1----:R-:W-:-:S04]  /*4b00*/  IADD3 R18, P2, P1, R18, R7, R4 ;  /* 0x0000000712127210 */ /* 0x002fc8000795e004 */
[----:B--2---:R-:W-:Y:S02]  /*4b10*/  IADD3.X R19, RZ, R8, R149, P2, P1 ;  /* 0x00000008ff137210 */ /* 0x004fe400017e2495 */
[----:B------:R-:W-:-:S04]  /*4b20*/  IADD3 R16, P2, P1, R16, R7, R12 ;  /* 0x0000000710107210 */ /* 0x000fc8000795e00c */
[-C--:B------:R-:W-:Y:S02]  /*4b30*/  IADD3.X R17, RZ, R8.reuse, R13, P2, P1 ;  /* 0x00000008ff117210 */ /* 0x080fe400017e240d */
[----:B------:R-:W-:Y:S02]  /*4b40*/  IADD3 R14, P2, P1, R14, R7, R10 ;  /* 0x000000070e0e7210 */ /* 0x000fe4000795e00a */
[----:B------:R-:W1:Y:S02]  /*4b50*/  SHFL.IDX PT, R7, R6, RZ, 0x181f ;  /* 0x00181fff06077589 */ /* 0x000e6400000e0000 */
[----:B------:R-:W-:Y:S02]  /*4b60*/  IADD3.X R15, RZ, R8, R9, P2, P1 ;  /* 0x00000008ff0f7210 */ /* 0x000fe400017e2409 */
[----:B------:R-:W2:Y:S01]  /*4b70*/  SHFL.IDX PT, R8, R5, RZ, 0x181f ;  /* 0x00181fff05087589 */ /* 0x000ea200000e0000 */
[----:B-1----:R-:W-:-:S05]  /*4b80*/  IADD3 R20, P1, R7, R4, RZ ;  /* 0x0000000407147210 */ /* 0x002fca0007f3e0ff */
[----:B--2---:R-:W-:Y:S01]  /*4b90*/  IMAD.X R21, R8, 0x1, R149, P1 ;  /* 0x0000000108157824 */ /* 0x004fe200008e0695 */
[----:B------:R-:W-:-:S05]  /*4ba0*/  IADD3 R12, P1, R7, R12, RZ ;  /* 0x0000000c070c7210 */ /* 0x000fca0007f3e0ff */
[----:B------:R-:W-:Y:S01]  /*4bb0*/  IMAD.X R13, R8, 0x1, R13, P1 ;  /* 0x00000001080d7824 */ /* 0x000fe200008e060d */
[----:B------:R-:W-:Y:S01]  /*4bc0*/  IADD3 R22, P1, R7, R10, RZ ;  /* 0x0000000a07167210 */ /* 0x000fe20007f3e0ff */
[----:B------:R-:W-:-:S04]  /*4bd0*/  IMAD.SHL.U32 R7, R201, 0x2, RZ ;  /* 0x00000002c9077824 */ /* 0x000fc800078e00ff */
[----:B------:R-:W-:Y:S01]  /*4be0*/  IMAD.X R23, R8, 0x1, R9, P1 ;  /* 0x0000000108177824 */ /* 0x000fe200008e0609 */
[----:B------:R-:W-:Y:S01]  /*4bf0*/  ISETP.NE.U32.AND P1, PT, R0, RZ, PT ;  /* 0x000000ff0000720c */ /* 0x000fe20003f25070 */
[----:B------:R1:W-:Y:S04]  /*4c00*/  LDGSTS.E.BYPASS.LTC128B.128 [R7+0xc100], [R20.64], !P5 ;  /* 0x0c10000014077fae */ /* 0x0003e8000e901d46 */
[----:B------:R1:W-:Y:S04]  /*4c10*/  LDGSTS.E.BYPASS.LTC128B.128 [R7+0xe100], [R12.64], !P4 ;  /* 0x0e1000000c077fae */ /* 0x0003e8000e101d46 */
[----:B------:R1:W-:Y:S04]  /*4c20*/  LDGSTS.E.BYPASS.LTC128B.128 [R7+0x10100], [R22.64], !P6 ;  /* 0x1010000016077fae */ /* 0x0003e8000f101d46 */
[----:B------:R1:W-:Y:S01]  /*4c30*/  LDGSTS.E.BYPASS.LTC128B.128.ZFILL [R7+0xd100], [R18.64], P1 ;  /* 0x0d10000012077fae */ /* 0x0003e20008941d46 */
[----:B------:R-:W-:-:S13]  /*4c40*/  ISETP.NE.U32.AND P1, PT, R11, RZ, PT ;  /* 0x000000ff0b00720c */ /* 0x000fda0003f25070 */
[----:B------:R1:W-:Y:S01]  /*4c50*/  LDGSTS.E.BYPASS.LTC128B.128.ZFILL [R7+0xf100], [R16.64], P1 ;  /* 0x0f10000010077fae */ /* 0x0003e20008941d46 */
[----:B------:R-:W-:-:S13]  /*4c60*/  ISETP.NE.U32.AND P1, PT, R146, RZ, PT ;  /* 0x000000ff9200720c */ /* 0x000fda0003f25070 */
[----:B------:R1:W-:Y:S02]  /*4c70*/  LDGSTS.E.BYPASS.LTC128B.128.ZFILL [R7+0x11100], [R14.64], P1 ;  /* 0x111000000e077fae */ /* 0x0003e40008941d46 */
.L_x_1536:
[----:B------:R-:W-:Y:S01]  /*4c80*/  IADD3 R219, R147, -0x2, RZ ;  /* 0xfffffffe93db7810 */ /* 0x000fe20007ffe0ff */
[----:B------:R-:W0:Y:S03]  /*4c90*/  LDGDEPBAR ;  /* 0x00000000000079af */ /* 0x000e260000000000 */
[----:B------:R-:W-:-:S13]  /*4ca0*/  ISETP.GE.AND P1, PT, R219, R196, PT ;  /* 0x000000c4db00720c */ /* 0x000fda0003f26270 */
[----:B------:R-:W-:Y:S05]  /*4cb0*/  @!P1 BRA `(.L_x_1537) ;  /* 0x0000305000009947 */ /* 0x000fea0003800000 */
[C---:B------:R-:W-:Y:S01]  /*4cc0*/  SHF.L.U64.HI R216, R134.reuse, 0x1, R145 ;  /* 0x0000000186d87819 */ /* 0x040fe20000010291 */
[----:B------:R-:W-:Y:S01]  /*4cd0*/  IMAD.SHL.U32 R215, R134, 0x2, RZ ;  /* 0x0000000286d77824 */ /* 0x000fe200078e00ff */
[----:B------:R-:W-:Y:S01]  /*4ce0*/  MOV R134, 0x20 ;  /* 0x0000002000867802 */ /* 0x000fe20000000f00 */
[C---:B------:R-:W-:Y:S01]  /*4cf0*/  IMAD.SHL.U32 R205, R2.reuse, 0x2, RZ ;  /* 0x0000000202cd7824 */ /* 0x040fe200078e00ff */
[----:B------:R-:W-:Y:S01]  /*4d00*/  SHF.L.U64.HI R214, R2, 0x1, R133 ;  /* 0x0000000102d67819 */ /* 0x000fe20000010285 */
[----:B------:R-:W-:Y:S01]  /*4d10*/  IMAD.MOV.U32 R0, RZ, RZ, R3 ;  /* 0x000000ffff007224 */ /* 0x000fe200078e0003 */
[----:B------:R-:W-:Y:S01]  /*4d20*/  MOV R133, R132 ;  /* 0x0000008400857202 */ /* 0x000fe20000000f00 */
[----:B------:R-:W-:Y:S01]  /*4d30*/  IMAD.MOV.U32 R217, RZ, RZ, RZ ;  /* 0x000000ffffd97224 */ /* 0x000fe200078e00ff */
[----:B------:R-:W-:Y:S01]  /*4d40*/  SEL R134, R134, 0xffffffe0, !P0 ;  /* 0xffffffe086867807 */ /* 0x000fe20004000000 */
[----:B------:R-:W-:Y:S02]  /*4d50*/  UMOV UR5, 0x1 ;  /* 0x0000000100057882 */ /* 0x000fe40000000000 */
.L_x_1540:
[----:B------:R-:W-:Y:S04]  /*4d60*/  DEPBAR.LE SB0, 0x2 ;  /* 0x000080800000791a */ /* 0x000fe80000000000 */
[----:B------:R-:W-:Y:S01]  /*4d70*/  BAR.SYNC.DEFER_BLOCKING 0x0 ;  /* 0x0000000000007b1d */ /* 0x000fe20000010000 */
[----:B------:R-:W-:Y:S01]  /*4d80*/  UIMAD UR4, UR5, 0x6000, URZ ;  /* 0x00006000050478a4 */ /* 0x000fe2000f8e023f */
[----:B------:R-:W-:Y:S05]  /*4d90*/  ISETP.GE.AND P0, PT, R196, R219, PT ;  /* 0x000000dbc400720c */ /* 0x000fea0003f06270 */
[----:B------:R-:W-:Y:S05]  /*4da0*/  IADD3 R180, R190, UR4, RZ ;  /* 0x00000004beb47c10 */ /* 0x000fea000fffe0ff */
[----:B------:R-:W-:Y:S01]  /*4db0*/  IMAD.IADD R132, R134, 0x1, R180 ;  /* 0x0000000186847824 */ /* 0x000fe200078e02b4 */
[----:B------:R2:W3:Y:S04]  /*4dc0*/  LDSM.16.M88.4 R136, [R192] ;  /* 0x00000000c088783b */ /* 0x0004e80000000200 */
[----:B------:R2:W4:Y:S04]  /*4dd0*/  LDSM.16.M88.4 R140, [R190+UR4+0xc100] ;  /* 0x00c10004be8c783b */ /* 0x0005280008000200 */
[----:B-1----:R2:W1:Y:S04]  /*4de0*/  LDSM.16.M88.4 R144, [R190+UR4+0xc900] ;  /* 0x00c90004be90783b */ /* 0x0024680008000200 */
[----:B------:R2:W1:Y:S04]  /*4df0*/  LDSM.16.M88.4 R148, [R190+UR4+0xd100] ;  /* 0x00d10004be94783b */ /* 0x0004680008000200 */
[----:B------:R2:W1:Y:S04]  /*4e00*/  LDSM.16.M88.4 R152, [R190+UR4+0xd900] ;  /* 0x00d90004be98783b */ /* 0x0004680008000200 */
[----:B------:R2:W1:Y:S04]  /*4e10*/  LDSM.16.M88.4 R156, [R188] ;  /* 0x00000000bc9c783b */ /* 0x0004680000000200 */
[----:B------:R2:W1:Y:S04]  /*4e20*/  LDSM.16.M88.4 R160, [R132+0xc100] ;  /* 0x00c1000084a0783b */ /* 0x0004680000000200 */
[----:B------:R2:W1:Y:S04]  /*4e30*/  LDSM.16.M88.4 R164, [R132+0xc900] ;  /* 0x00c9000084a4783b */ /* 0x0004680000000200 */
[----:B------:R2:W1:Y:S04]  /*4e40*/  LDSM.16.M88.4 R168, [R132+0xd100] ;  /* 0x00d1000084a8783b */ /* 0x0004680000000200 */
[----:B------:R2:W1:Y:S01]  /*4e50*/  LDSM.16.M88.4 R172, [R132+0xd900] ;  /* 0x00d9000084ac783b */ /* 0x0004620000000200 */
[----:B------:R-:W-:-:S05]  /*4e60*/  @P0 BRA `(.L_x_1538) ;  /* 0x0000030000000947 */ /* 0x000fca0003800000 */
[----:B------:R-:W-:Y:S01]  /*4e70*/  SHF.R.S32.HI R3, RZ, 0x1f, R200 ;  /* 0x0000001fff037819 */ /* 0x000fe200000114c8 */
[----:B------:R-:W-:Y:S01]  /*4e80*/  IMAD.WIDE.U32 R4, R200, c[0x0][0x208], RZ ;  /* 0x00008200c8047a25 */ /* 0x000fe200078e00ff */
[----:B------:R-:W-:Y:S03]  /*4e90*/  SHF.R.S32.HI R2, RZ, 0x1f, R199 ;  /* 0x0000001fff027819 */ /* 0x000fe600000114c7 */
[----:B------:R-:W-:Y:S02]  /*4ea0*/  IMAD R3, R3, c[0x0][0x208], RZ ;  /* 0x0000820003037a24 */ /* 0x000fe400078e02ff */
[----:B------:R-:W-:Y:S02]  /*4eb0*/  IMAD R2, R2, c[0x0][0x218], RZ ;  /* 0x0000860002027a24 */ /* 0x000fe400078e02ff */
[----:B------:R-:W-:Y:S02]  /*4ec0*/  IMAD R3, R200, c[0x0][0x20c], R3 ;  /* 0x00008300c8037a24 */ /* 0x000fe400078e0203 */
[----:B------:R-:W-:Y:S02]  /*4ed0*/  IMAD R2, R199, c[0x0][0x21c], R2 ;  /* 0x00008700c7027a24 */ /* 0x000fe400078e0202 */
[----:B------:R-:W-:Y:S04]  /*4ee0*/  IMAD.IADD R5, R5, 0x1, R3 ;  /* 0x0000000105057824 */ /* 0x000fe800078e0203 */
[----:B------:R-:W-:Y:S05]  /*4ef0*/  IMAD.WIDE.U32 R4, R199, c[0x0][0x218], R4 ;  /* 0x00008600c7047a25 */ /* 0x000fea00078e0004 */
[----:B------:R-:W-:Y:S02]  /*4f00*/  IADD3 R3, P0, R206, R4, RZ ;  /* 0x00000004ce037210 */ /* 0x000fe40007f1e0ff */
[----:B------:R-:W-:Y:S02]  /*4f10*/  SEL R4, RZ, 0x10, P5 ;  /* 0x00000010ff047807 */ /* 0x000fe40002800000 */
[----:B------:R-:W-:Y:S02]  /*4f20*/  IADD3.X R2, R193, R5, R2, P0, !PT ;  /* 0x00000005c1027210 */ /* 0x000fe400007fe402 */
[C---:B-1----:R-:W-:Y:S02]  /*4f30*/  LEA R14, P0, R3.reuse, c[0x0][0x1f8], 0x1 ;  /* 0x00007e00030e7a11 */ /* 0x042fe400078008ff */
[C---:B------:R-:W-:Y:S02]  /*4f40*/  IADD3 R5, -R4.reuse, 0x10, RZ ;  /* 0x0000001004057810 */ /* 0x040fe40007ffe1ff */
[----:B------:R-:W-:Y:S01]  /*4f50*/  LEA.HI.X R10, R3, c[0x0][0x1fc], R2, 0x1, P0 ;  /* 0x00007f00030a7a11 */ /* 0x000fe200000f0c02 */
[----:B------:R-:W1:Y:S01]  /*4f60*/  SHFL.IDX PT, R7, R14, 0x1, 0x181f ;  /* 0x00381f000e077f89 */ /* 0x000e6200000e0000 */
[----:B------:R-:W-:Y:S02]  /*4f70*/  SEL R3, RZ, 0x10, P4 ;  /* 0x00000010ff037807 */ /* 0x000fe40002000000 */
[----:B------:R-:W-:Y:S01]  /*4f80*/  ISETP.NE.U32.AND P2, PT, R4, RZ, PT ;  /* 0x000000ff0400720c */ /* 0x000fe20003f45070 */
[----:B------:R-:W5:Y:S01]  /*4f90*/  SHFL.IDX PT, R9, R10, 0x1, 0x181f ;  /* 0x00381f000a097f89 */ /* 0x000f6200000e0000 */
[----:B------:R-:W-:Y:S02]  /*4fa0*/  LOP3.LUT R5, R5, 0xf, RZ, 0xc0, !PT ;  /* 0x0000000f05057812 */ /* 0x000fe400078ec0ff */
[----:B------:R-:W-:Y:S01]  /*4fb0*/  SEL R2, RZ, 0x10, P6 ;  /* 0x00000010ff027807 */ /* 0x000fe20003000000 */
[----:B------:R2:W4:Y:S01]  /*4fc0*/  SHFL.IDX PT, R8, R14, RZ, 0x181f ;  /* 0x00181fff0e087589 */ /* 0x00052200000e0000 */
[----:B------:R-:W-:Y:S03]  /*4fd0*/  IADD3 R6, -R3, 0x10, RZ ;  /* 0x0000001003067810 */ /* 0x000fe60007ffe1ff */
[----:B------:R-:W3:Y:S01]  /*4fe0*/  SHFL.IDX PT, R11, R10, RZ, 0x181f ;  /* 0x00181fff0a0b7589 */ /* 0x000ee200000e0000 */
[----:B------:R-:W-:Y:S02]  /*4ff0*/  LOP3.LUT R6, R6, 0xf, RZ, 0xc0, !PT ;  /* 0x0000000f06067812 */ /* 0x000fe400078ec0ff */
[----:B-1----:R-:W-:Y:S02]  /*5000*/  IADD3 R12, P1, P0, R5, R7, R212 ;  /* 0x00000007050c7210 */ /* 0x002fe4000783e0d4 */
[----:B------:R-:W-:Y:S02]  /*5010*/  IADD3 R5, -R2, 0x10, RZ ;  /* 0x0000001002057810 */ /* 0x000fe40007ffe1ff */
[----:B-----5:R-:W-:Y:S02]  /*5020*/  IADD3.X R13, RZ, R9, R213, P1, P0 ;  /* 0x00000009ff0d7210 */ /* 0x020fe40000fe04d5 */
[----:B--2---:R-:W-:Y:S02]  /*5030*/  IADD3 R14, P1, P0, R6, R7, R215 ;  /* 0x00000007060e7210 */ /* 0x004fe4000783e0d7 */
[----:B------:R-:W-:Y:S01]  /*5040*/  LOP3.LUT R6, R5, 0xf, RZ, 0xc0, !PT ;  /* 0x0000000f05067812 */ /* 0x000fe200078ec0ff */
[----:B------:R-:W-:Y:S01]  /*5050*/  IMAD R5, R217, 0x6000, R198 ;  /* 0x00006000d9057824 */ /* 0x000fe200078e02c6 */
[----:B------:R-:W-:Y:S02]  /*5060*/  IADD3.X R15, RZ, R9, R216, P1, P0 ;  /* 0x00000009ff0f7210 */ /* 0x000fe40000fe04d8 */
[----:B------:R-:W-:Y:S04]  /*5070*/  IADD3 R6, P1, P0, R6, R7, R205 ;  /* 0x0000000706067210 */ /* 0x000fe8000783e0cd */
[----:B------:R-:W-:Y:S02]  /*5080*/  IADD3.X R7, RZ, R9, R214, P1, P0 ;  /* 0x00000009ff077210 */ /* 0x000fe40000fe04d6 */
[----:B----4-:R-:W-:Y:S02]  /*5090*/  IADD3 R18, P1, R212, R8, RZ ;  /* 0x00000008d4127210 */ /* 0x010fe40007f3e0ff */
[C---:B------:R-:W-:Y:S03]  /*50a0*/  IADD3 R16, P0, R8.reuse, R215, RZ ;  /* 0x000000d708107210 */ /* 0x040fe60007f1e0ff */
[----:B---3--:R-:W-:Y:S01]  /*50b0*/  IMAD.X R19, R213, 0x1, R11, P1 ;  /* 0x00000001d5137824 */ /* 0x008fe200008e060b */
[----:B------:R-:W-:Y:S01]  /*50c0*/  ISETP.NE.U32.AND P1, PT, R3, RZ, PT ;  /* 0x000000ff0300720c */ /* 0x000fe20003f25070 */
[C---:B------:R-:W-:Y:S01]  /*50d0*/  IMAD.X R17, R11.reuse, 0x1, R216, P0 ;  /* 0x000000010b117824 */ /* 0x040fe200000e06d8 */
[----:B------:R-:W-:Y:S02]  /*50e0*/  IADD3 R8, P0, R8, R205, RZ ;  /* 0x000000cd08087210 */ /* 0x000fe40007f1e0ff */
[----:B------:R1:W-:Y:S03]  /*50f0*/  LDGSTS.E.BYPASS.LTC128B.128 [R5], [R18.64], !P5 ;  /* 0x0000000012057fae */ /* 0x0003e6000e901d46 */
[----:B------:R-:W-:Y:S01]  /*5100*/  IMAD.X R9, R11, 0x1, R214, P0 ;  /* 0x000000010b097824 */ /* 0x000fe200000e06d6 */
[----:B------:R1:W-:Y:S01]  /*5110*/  LDGSTS.E.BYPASS.LTC128B.128 [R5+0x2000], [R16.64], !P4 ;  /* 0x0200000010057fae */ /* 0x0003e2000e101d46 */
[----:B------:R-:W-:Y:S03]  /*5120*/  ISETP.NE.U32.AND P0, PT, R2, RZ, PT ;  /* 0x000000ff0200720c */ /* 0x000fe60003f05070 */
[----:B------:R1:W-:Y:S04]  /*5130*/  LDGSTS.E.BYPASS.LTC128B.128 [R5+0x4000], [R8.64], !P6 ;  /* 0x0400000008057fae */ /* 0x0003e8000f101d46 */
[----:B------:R1:W-:Y:S04]  /*5140*/  LDGSTS.E.BYPASS.LTC128B.128.ZFILL [R5+0x1000], [R12.64], P2 ;  /* 0x010000000c057fae */ /* 0x0003e80009141d46 */
[----:B------:R1:W-:Y:S04]  /*5150*/  LDGSTS.E.BYPASS.LTC128B.128.ZFILL [R5+0x3000], [R14.64], P1 ;  /* 0x030000000e057fae */ /* 0x0003e80008941d46 */
[----:B------:R1:W-:Y:S02]  /*5160*/  LDGSTS.E.BYPASS.LTC128B.128.ZFILL [R5+0x5000], [R6.64], P0 ;  /* 0x0500000006057fae */ /* 0x0003e40008141d46 */
.L_x_1538:
[C---:B-1-34-:R-:W-:Y:S01]  /*5170*/  HMMA.16816.F32.BF16 R4, R136.reuse, R140, RZ ;  /* 0x0000008c8804723c */ /* 0x05afe200000418ff */
[----:B------:R-:W0:Y:S02]  /*5180*/  LDGDEPBAR ;  /* 0x00000000000079af */ /* 0x000e240000000000 */
[----:B------:R-:W-:Y:S02]  /*5190*/  ISETP.GE.AND P1, PT, R217, 0x1, PT ;  /* 0x00000001d900780c */ /* 0x000fe40003f26270 */
[C---:B------:R-:W-:Y:S02]  /*51a0*/  IADD3 R191, R187.reuse, R180, RZ ;  /* 0x000000b4bbbf7210 */ /* 0x040fe40007ffe0ff */
[----:B------:R-:W-:Y:S01]  /*51b0*/  IADD3 R2, R187, R132, RZ ;  /* 0x00000084bb027210 */ /* 0x000fe20007ffe0ff */
[C---:B------:R-:W-:Y:S01]  /*51c0*/  HMMA.16816.F32.BF16 R8, R136.reuse, R142, RZ ;  /* 0x0000008e8808723c */ /* 0x040fe200000418ff */
[----:B------:R-:W-:Y:S03]  /*51d0*/  LDSM.16.M88.4 R140, [R186] ;  /* 0x00000000ba8c783b */ /* 0x000fe60000000200 */
[----:B------:R-:W-:Y:S02]  /*51e0*/  IADD3 R3, R134, R180, R187 ;  /* 0x000000b486037210 */ /* 0x000fe40007ffe0bb */
[----:B------:R-:W-:Y:S02]  /*51f0*/  IADD3 R217, R217, 0x1, RZ ;  /* 0x00000001d9d97810 */ /* 0x000fe40007ffe0ff */
[C---:B------:R-:W-:Y:S01]  /*5200*/  HMMA.16816.F32.BF16 R12, R136.reuse, R144, RZ ;  /* 0x00000090880c723c */ /* 0x040fe200000418ff */
[----:B------:R-:W-:Y:S03]  /*5210*/  LDSM.16.M88.4 R176, [R191+0xe100] ;  /* 0x00e10000bfb0783b */ /* 0x000fe60000000200 */
[----:B------:R-:W-:Y:S04]  /*5220*/  SEL R217, R217, RZ, !P1 ;  /* 0x000000ffd9d97207 */ /* 0x000fe80004800000 */
[C---:B------:R-:W-:Y:S01]  /*5230*/  HMMA.16816.F32.BF16 R16, R136.reuse, R146, RZ ;  /* 0x000000928810723c */ /* 0x040fe200000418ff */
[----:B------:R-:W1:Y:S07]  /*5240*/  LDSM.16.M88.4 R144, [R191+0xc100] ;  /* 0x00c10000bf90783b */ /* 0x000e6e0000000200 */
[C---:B------:R-:W-:Y:S01]  /*5250*/  HMMA.16816.F32.BF16 R20, R136.reuse, R148, RZ ;  /* 0x000000948814723c */ /* 0x040fe200000418ff */
[----:B------:R-:W-:Y:S07]  /*5260*/  LDSM.16.M88.4 R180, [R190+UR4+0x10100] ;  /* 0x01010004beb4783b */ /* 0x000fee0008000200 */
[C---:B------:R-:W-:Y:S01]  /*5270*/  HMMA.16816.F32.BF16 R24, R136.reuse, R150, RZ ;  /* 0x000000968818723c */ /* 0x040fe200000418ff */
[----:B------:R-:W-:Y:S07]  /*5280*/  LDSM.16.M88.4 R148, [R191+0xd100] ;  /* 0x00d10000bf94783b */ /* 0x000fee0000000200 */
[C---:B------:R-:W-:Y:S08]  /*5290*/  HMMA.16816.F32.BF16 R28, R136.reuse, R152, RZ ;  /* 0x00000098881c723c */ /* 0x040ff000000418ff */
[----:B------:R-:W-:Y:S01]  /*52a0*/  HMMA.16816.F32.BF16 R32, R136, R154, RZ ;  /* 0x0000009a8820723c */ /* 0x000fe200000418ff */
[----:B------:R-:W3:Y:S07]  /*52b0*/  LDSM.16.M88.4 R136, [R191+0xc900] ;  /* 0x00c90000bf88783b */ /* 0x000eee0000000200 */
[C---:B------:R-:W-:Y:S01]  /*52c0*/  HMMA.16816.F32.BF16 R4, R156.reuse, R160, R4 ;  /* 0x000000a09c04723c */ /* 0x040fe20000041804 */
[----:B------:R-:W4:Y:S07]  /*52d0*/  LDSM.16.M88.4 R152, [R191+0xd900] ;  /* 0x00d90000bf98783b */ /* 0x000f2e0000000200 */
[C---:B------:R-:W-:Y:S01]  /*52e0*/  HMMA.16816.F32.BF16 R8, R156.reuse, R162, R8 ;  /* 0x000000a29c08723c */ /* 0x040fe20000041808 */
[----:B------:R-:W-:Y:S07]  /*52f0*/  LDSM.16.M88.4 R160, [R185] ;  /* 0x00000000b9a0783b */ /* 0x000fee0000000200 */
[C---:B------:R-:W-:Y:S08]  /*5300*/  HMMA.16816.F32.BF16 R12, R156.reuse, R164, R12 ;  /* 0x000000a49c0c723c */ /* 0x040ff0000004180c */
[C---:B------:R-:W-:Y:S01]  /*5310*/  HMMA.16816.F32.BF16 R16, R156.reuse, R166, R16 ;  /* 0x000000a69c10723c */ /* 0x040fe20000041810 */
[----:B------:R-:W5:Y:S07]  /*5320*/  LDSM.16.M88.4 R164, [R2+0xc100] ;  /* 0x00c1000002a4783b */ /* 0x000f6e0000000200 */
[C---:B------:R-:W-:Y:S08]  /*5330*/  HMMA.16816.F32.BF16 R20, R156.reuse, R168, R20 ;  /* 0x000000a89c14723c */ /* 0x040ff00000041814 */
[C---:B------:R-:W-:Y:S01]  /*5340*/  HMMA.16816.F32.BF16 R24, R156.reuse, R170, R24 ;  /* 0x000000aa9c18723c */ /* 0x040fe20000041818 */
[----:B------:R-:W-:Y:S07]  /*5350*/  LDSM.16.M88.4 R168, [R132+0xe100] ;  /* 0x00e1000084a8783b */ /* 0x000fee0000000200 */
[C---:B------:R-:W-:Y:S08]  /*5360*/  HMMA.16816.F32.BF16 R28, R156.reuse, R172, R28 ;  /* 0x000000ac9c1c723c */ /* 0x040ff0000004181c */
[----:B------:R-:W-:Y:S01]  /*5370*/  HMMA.16816.F32.BF16 R32, R156, R174, R32 ;  /* 0x000000ae9c20723c */ /* 0x000fe20000041820 */
[----:B------:R-:W2:Y:S07]  /*5380*/  LDSM.16.M88.4 R156, [R2+0xc900] ;  /* 0x00c90000029c783b */ /* 0x000eae0000000200 */
[C---:B-1----:R-:W-:Y:S01]  /*5390*/  HMMA.16816.F32.BF16 R4, R140.reuse, R144, R4 ;  /* 0x000000908c04723c */ /* 0x042fe20000041804 */
[----:B------:R-:W-:Y:S07]  /*53a0*/  LDSM.16.M88.4 R172, [R132+0xe900] ;  /* 0x00e9000084ac783b */ /* 0x000fee0000000200 */
[C---:B------:R-:W-:Y:S01]  /*53b0*/  HMMA.16816.F32.BF16 R8, R140.reuse, R146, R8 ;  /* 0x000000928c08723c */ /* 0x040fe20000041808 */
[----:B------:R-:W1:Y:S07]  /*53c0*/  LDSM.16.M88.4 R144, [R2+0xd100] ;  /* 0x00d100000290783b */ /* 0x000e6e0000000200 */
[C---:B---3--:R-:W-:Y:S08]  /*53d0*/  HMMA.16816.F32.BF16 R12, R140.reuse, R136, R12 ;  /* 0x000000888c0c723c */ /* 0x048ff0000004180c */
[C---:B------:R-:W-:Y:S01]  /*53e0*/  HMMA.16816.F32.BF16 R16, R140.reuse, R138, R16 ;  /* 0x0000008a8c10723c */ /* 0x040fe20000041810 */
[----:B------:R-:W3:Y:S07]  /*53f0*/  LDSM.16.M88.4 R136, [R2+0xd900] ;  /* 0x00d900000288783b */ /* 0x000eee0000000200 */
[C---:B------:R-:W-:Y:S08]  /*5400*/  HMMA.16816.F32.BF16 R20, R140.reuse, R148, R20 ;  /* 0x000000948c14723c */ /* 0x040ff00000041814 */
[C---:B------:R-:W-:Y:S01]  /*5410*/  HMMA.16816.F32.BF16 R24, R140.reuse, R150, R24 ;  /* 0x000000968c18723c */ /* 0x040fe20000041818 */
[----:B------:R-:W-:Y:S07]  /*5420*/  LDSM.16.M88.4 R148, [R190+UR4+0xe100] ;  /* 0x00e10004be94783b */ /* 0x000fee0008000200 */
[C---:B----4-:R-:W-:Y:S08]  /*5430*/  HMMA.16816.F32.BF16 R28, R140.reuse, R152, R28 ;  /* 0x000000988c1c723c */ /* 0x050ff0000004181c */
[----:B------:R-:W-:Y:S01]  /*5440*/  HMMA.16816.F32.BF16 R32, R140, R154, R32 ;  /* 0x0000009a8c20723c */ /* 0x000fe20000041820 */
[----:B------:R-:W4:Y:S07]  /*5450*/  LDSM.16.M88.4 R140, [R192+0x4000] ;  /* 0x00400000c08c783b */ /* 0x000f2e0000000200 */
[C---:B-----5:R-:W-:Y:S01]  /*5460*/  HMMA.16816.F32.BF16 R4, R160.reuse, R164, R4 ;  /* 0x000000a4a004723c */ /* 0x060fe20000041804 */
[----:B------:R-:W5:Y:S07]  /*5470*/  LDSM.16.M88.4 R152, [R190+UR4+0xe900] ;  /* 0x00e90004be98783b */ /* 0x000f6e0008000200 */
[C---:B------:R-:W-:Y:S01]  /*5480*/  HMMA.16816.F32.BF16 R8, R160.reuse, R166, R8 ;  /* 0x000000a6a008723c */ /* 0x040fe20000041808 */
[----:B------:R-:W-:Y:S07]  /*5490*/  LDSM.16.M88.4 R164, [R190+UR4+0xf900] ;  /* 0x00f90004bea4783b */ /* 0x000fee0008000200 */
[C---:B--2---:R-:W-:Y:S08]  /*54a0*/  HMMA.16816.F32.BF16 R12, R160.reuse, R156, R12 ;  /* 0x0000009ca00c723c */ /* 0x044ff0000004180c */
[C---:B------:R-:W-:Y:S01]  /*54b0*/  HMMA.16816.F32.BF16 R16, R160.reuse, R158, R16 ;  /* 0x0000009ea010723c */ /* 0x040fe20000041810 */
[----:B------:R-:W2:Y:S07]  /*54c0*/  LDSM.16.M88.4 R156, [R190+UR4+0xf100] ;  /* 0x00f10004be9c783b */ /* 0x000eae0008000200 */
[C---:B-1----:R-:W-:Y:S08]  /*54d0*/  HMMA.16816.F32.BF16 R20, R160.reuse, R144, R20 ;  /* 0x00000090a014723c */ /* 0x042ff00000041814 */
[C---:B------:R-:W-:Y:S01]  /*54e0*/  HMMA.16816.F32.BF16 R24, R160.reuse, R146, R24 ;  /* 0x00000092a018723c */ /* 0x040fe20000041818 */
[----:B------:R-:W1:Y:S07]  /*54f0*/  LDSM.16.M88.4 R144, [R188+0x4000] ;  /* 0x00400000bc90783b */ /* 0x000e6e0000000200 */
[C---:B---3--:R-:W-:Y:S08]  /*5500*/  HMMA.16816.F32.BF16 R28, R160.reuse, R136, R28 ;  /* 0x00000088a01c723c */ /* 0x048ff0000004181c */
[----:B------:R-:W-:Y:S01]  /*5510*/  HMMA.16816.F32.BF16 R32, R160, R138, R32 ;  /* 0x0000008aa020723c */ /* 0x000fe20000041820 */
[----:B------:R-:W3:Y:S07]  /*5520*/  LDSM.16.M88.4 R136, [R132+0xf100] ;  /* 0x00f100008488783b */ /* 0x000eee0000000200 */
[C---:B----4-:R-:W-:Y:S01]  /*5530*/  HMMA.16816.F32.BF16 R4, R140.reuse, R148, R4 ;  /* 0x000000948c04723c */ /* 0x050fe20000041804 */
[----:B------:R-:W-:Y:S07]  /*5540*/  LDSM.16.M88.4 R160, [R186+0x4000] ;  /* 0x00400000baa0783b */ /* 0x000fee0000000200 */
[C---:B------:R-:W-:Y:S01]  /*5550*/  HMMA.16816.F32.BF16 R8, R140.reuse, R150, R8 ;  /* 0x000000968c08723c */ /* 0x040fe20000041808 */
[----:B------:R-:W4:Y:S07]  /*5560*/  LDSM.16.M88.4 R148, [R132+0xf900] ;  /* 0x00f900008494783b */ /* 0x000f2e0000000200 */
[C---:B-----5:R-:W-:Y:S08]  /*5570*/  HMMA.16816.F32.BF16 R12, R140.reuse, R152, R12 ;  /* 0x000000988c0c723c */ /* 0x060ff0000004180c */
[C---:B------:R-:W-:Y:S01]  /*5580*/  HMMA.16816.F32.BF16 R16, R140.reuse, R154, R16 ;  /* 0x0000009a8c10723c */ /* 0x040fe20000041810 */
[----:B------:R-:W-:Y:S07]  /*5590*/  LDSM.16.M88.4 R152, [R191+0xf100] ;  /* 0x00f10000bf98783b */ /* 0x000fee0000000200 */
[C---:B--2---:R-:W-:Y:S08]  /*55a0*/  HMMA.16816.F32.BF16 R20, R140.reuse, R156, R20 ;  /* 0x0000009c8c14723c */ /* 0x044ff00000041814 */
        /* <DEDUP_REMOVED lines=9> */
[C---:B------:R-:W-:Y:S08]  /*5640*/  HMMA.16816.F32.BF16 R12, R144.reuse, R172, R12 ;  /* 0x000000ac900c723c */ /* 0x040ff0000004180c */
[C---:B------:R-:W-:Y:S01]  /*5650*/  HMMA.16816.F32.BF16 R16, R144.reuse, R174, R16 ;  /* 0x000000ae9010723c */ /* 0x040fe20000041810 */
[----:B------:R-:W-:Y:S07]  /*5660*/  LDSM.16.M88.4 R172, [R192+0x8000] ;  /* 0x00800000c0ac783b */ /* 0x000fee0000000200 */
[C---:B---3--:R-:W-:Y:S08]  /*5670*/  HMMA.16816.F32.BF16 R20, R144.reuse, R136, R20 ;  /* 0x000000889014723c */ /* 0x048ff00000041814 */
[C---:B------:R-:W-:Y:S01]  /*5680*/  HMMA.16816.F32.BF16 R24, R144.reuse, R138, R24 ;  /* 0x0000008a9018723c */ /* 0x040fe20000041818 */
[----:B------:R-:W3:Y:S07]  /*5690*/  LDSM.16.M88.4 R136, [R3+0xe900] ;  /* 0x00e900000388783b */ /* 0x000eee0000000200 */
[C---:B----4-:R-:W-:Y:S08]  /*56a0*/  HMMA.16816.F32.BF16 R28, R144.reuse, R148, R28 ;  /* 0x00000094901c723c */ /* 0x050ff0000004181c */
[----:B------:R-:W-:Y:S01]  /*56b0*/  HMMA.16816.F32.BF16 R32, R144, R150, R32 ;  /* 0x000000969020723c */ /* 0x000fe20000041820 */
[----:B------:R-:W4:Y:S07]  /*56c0*/  LDSM.16.M88.4 R144, [R3+0xf100] ;  /* 0x00f100000390783b */ /* 0x000f2e0000000200 */
[C---:B------:R-:W-:Y:S01]  /*56d0*/  HMMA.16816.F32.BF16 R4, R160.reuse, R176, R4 ;  /* 0x000000b0a004723c */ /* 0x040fe20000041804 */
[----:B------:R-:W5:Y:S07]  /*56e0*/  LDSM.16.M88.4 R148, [R3+0xf900] ;  /* 0x00f900000394783b */ /* 0x000f6e0000000200 */
[C---:B------:R-:W-:Y:S01]  /*56f0*/  HMMA.16816.F32.BF16 R8, R160.reuse, R178, R8 ;  /* 0x000000b2a008723c */ /* 0x040fe20000041808 */
[----:B------:R-:W-:Y:S07]  /*5700*/  LDSM.16.M88.4 R176, [R132+0x10100] ;  /* 0x0101000084b0783b */ /* 0x000fee0000000200 */
[C---:B--2---:R-:W-:Y:S08]  /*5710*/  HMMA.16816.F32.BF16 R12, R160.reuse, R140, R12 ;  /* 0x0000008ca00c723c */ /* 0x044ff0000004180c */
[C---:B------:R-:W-:Y:S01]  /*5720*/  HMMA.16816.F32.BF16 R16, R160.reuse, R142, R16 ;  /* 0x0000008ea010723c */ /* 0x040fe20000041810 */
[----:B------:R-:W2:Y:S07]  /*5730*/  LDSM.16.M88.4 R140, [R190+UR4+0x10900] ;  /* 0x01090004be8c783b */ /* 0x000eae0008000200 */
[C---:B------:R-:W-:Y:S08]  /*5740*/  HMMA.16816.F32.BF16 R20, R160.reuse, R152, R20 ;  /* 0x00000098a014723c */ /* 0x040ff00000041814 */
[C---:B------:R-:W-:Y:S01]  /*5750*/  HMMA.16816.F32.BF16 R24, R160.reuse, R154, R24 ;  /* 0x0000009aa018723c */ /* 0x040fe20000041818 */
[----:B------:R-:W2:Y:S07]  /*5760*/  LDSM.16.M88.4 R152, [R190+UR4+0x11100] ;  /* 0x01110004be98783b */ /* 0x000eae0008000200 */
[C---:B------:R-:W-:Y:S08]  /*5770*/  HMMA.16816.F32.BF16 R28, R160.reuse, R156, R28 ;  /* 0x0000009ca01c723c */ /* 0x040ff0000004181c */
[----:B------:R-:W-:Y:S01]  /*5780*/  HMMA.16816.F32.BF16 R32, R160, R158, R32 ;  /* 0x0000009ea020723c */ /* 0x000fe20000041820 */
[----:B------:R-:W2:Y:S07]  /*5790*/  LDSM.16.M88.4 R156, [R190+UR4+0x11900] ;  /* 0x01190004be9c783b */ /* 0x000eae0008000200 */
[C---:B-1----:R-:W-:Y:S01]  /*57a0*/  HMMA.16816.F32.BF16 R4, R164.reuse, R168, R4 ;  /* 0x000000a8a404723c */ /* 0x042fe20000041804 */
[----:B------:R-:W1:Y:S07]  /*57b0*/  LDSM.16.M88.4 R160, [R188+0x8000] ;  /* 0x00800000bca0783b */ /* 0x000e6e0000000200 */
[C---:B------:R-:W-:Y:S01]  /*57c0*/  HMMA.16816.F32.BF16 R8, R164.reuse, R170, R8 ;  /* 0x000000aaa408723c */ /* 0x040fe20000041808 */
[----:B------:R-:W-:Y:S07]  /*57d0*/  LDSM.16.M88.4 R168, [R191+0x10100] ;  /* 0x01010000bfa8783b */ /* 0x000fee0000000200 */
[C---:B---3--:R-:W-:Y:S08]  /*57e0*/  HMMA.16816.F32.BF16 R12, R164.reuse, R136, R12 ;  /* 0x00000088a40c723c */ /* 0x048ff0000004180c */
[C---:B------:R-:W-:Y:S01]  /*57f0*/  HMMA.16816.F32.BF16 R16, R164.reuse, R138, R16 ;  /* 0x0000008aa410723c */ /* 0x040fe20000041810 */
[----:B------:R-:W3:Y:S07]  /*5800*/  LDSM.16.M88.4 R136, [R132+0x10900] ;  /* 0x010900008488783b */ /* 0x000eee0000000200 */
        /* <DEDUP_REMOVED lines=10> */
[C---:B--2---:R-:W-:Y:S08]  /*58b0*/  HMMA.16816.F32.BF16 R12, R172.reuse, R140, R12 ;  /* 0x0000008cac0c723c */ /* 0x044ff0000004180c */
[C---:B------:R-:W-:Y:S01]  /*58c0*/  HMMA.16816.F32.BF16 R16, R172.reuse, R142, R16 ;  /* 0x0000008eac10723c */ /* 0x040fe20000041810 */
[----:B------:R-:W2:Y:S07]  /*58d0*/  LDSM.16.M88.4 R140, [R191+0x10900] ;  /* 0x01090000bf8c783b */ /* 0x000eae0000000200 */
[C---:B------:R-:W-:Y:S08]  /*58e0*/  HMMA.16816.F32.BF16 R20, R172.reuse, R152, R20 ;  /* 0x00000098ac14723c */ /* 0x040ff00000041814 */
[C---:B------:R-:W-:Y:S01]  /*58f0*/  HMMA.16816.F32.BF16 R24, R172.reuse, R154, R24 ;  /* 0x0000009aac18723c */ /* 0x040fe20000041818 */
[----:B------:R-:W2:Y:S07]  /*5900*/  LDSM.16.M88.4 R152, [R191+0x11100] ;  /* 0x01110000bf98783b */ /* 0x000eae0000000200 */
[C---:B------:R-:W-:Y:S08]  /*5910*/  HMMA.16816.F32.BF16 R28, R172.reuse, R156, R28 ;  /* 0x0000009cac1c723c */ /* 0x040ff0000004181c */
[----:B------:R-:W-:Y:S01]  /*5920*/  HMMA.16816.F32.BF16 R32, R172, R158, R32 ;  /* 0x0000009eac20723c */ /* 0x000fe20000041820 */
[----:B------:R-:W2:Y:S07]  /*5930*/  LDSM.16.M88.4 R156, [R191+0x11900] ;  /* 0x01190000bf9c783b */ /* 0x000eae0000000200 */
[C---:B-1----:R-:W-:Y:S01]  /*5940*/  HMMA.16816.F32.BF16 R4, R160.reuse, R176, R4 ;  /* 0x000000b0a004723c */ /* 0x042fe20000041804 */
[----:B------:R-:W1:Y:S07]  /*5950*/  LDSM.16.M88.4 R172, [R185+0x8000] ;  /* 0x00800000b9ac783b */ /* 0x000e6e0000000200 */
[C---:B------:R-:W-:Y:S08]  /*5960*/  HMMA.16816.F32.BF16 R8, R160.reuse, R178, R8 ;  /* 0x000000b2a008723c */ /* 0x040ff00000041808 */
[C---:B---3--:R-:W-:Y:S08]  /*5970*/  HMMA.16816.F32.BF16 R12, R160.reuse, R136, R12 ;  /* 0x00000088a00c723c */ /* 0x048ff0000004180c */
[C---:B------:R-:W-:Y:S01]  /*5980*/  HMMA.16816.F32.BF16 R16, R160.reuse, R138, R16 ;  /* 0x0000008aa010723c */ /* 0x040fe20000041810 */
[----:B------:R-:W3:Y:S07]  /*5990*/  LDSM.16.M88.4 R136, [R3+0x10900] ;  /* 0x010900000388783b */ /* 0x000eee0000000200 */
[C---:B----4-:R-:W-:Y:S08]  /*59a0*/  HMMA.16816.F32.BF16 R20, R160.reuse, R144, R20 ;  /* 0x00000090a014723c */ /* 0x050ff00000041814 */
[C---:B------:R-:W-:Y:S08]  /*59b0*/  HMMA.16816.F32.BF16 R24, R160.reuse, R146, R24 ;  /* 0x00000092a018723c */ /* 0x040ff00000041818 */
[C---:B-----5:R-:W-:Y:S08]  /*59c0*/  HMMA.16816.F32.BF16 R28, R160.reuse, R148, R28 ;  /* 0x00000094a01c723c */ /* 0x060ff0000004181c */
[----:B------:R-:W-:Y:S08]  /*59d0*/  HMMA.16816.F32.BF16 R32, R160, R150, R32 ;  /* 0x00000096a020723c */ /* 0x000ff00000041820 */
[C---:B------:R-:W-:Y:S08]  /*59e0*/  HMMA.16816.F32.BF16 R4, R164.reuse, R168, R4 ;  /* 0x000000a8a404723c */ /* 0x040ff00000041804 */
[C---:B------:R-:W-:Y:S08]  /*59f0*/  HMMA.16816.F32.BF16 R8, R164.reuse, R170, R8 ;  /* 0x000000aaa408723c */ /* 0x040ff00000041808 */
[C---:B--2---:R-:W-:Y:S08]  /*5a00*/  HMMA.16816.F32.BF16 R12, R164.reuse, R140, R12 ;  /* 0x0000008ca40c723c */ /* 0x044ff0000004180c */
[C---:B------:R-:W-:Y:S01]  /*5a10*/  HMMA.16816.F32.BF16 R16, R164.reuse, R142, R16 ;  /* 0x0000008ea410723c */ /* 0x040fe20000041810 */
[----:B------:R-:W2:Y:S07]  /*5a20*/  LDSM.16.M88.4 R140, [R3+0x11100] ;  /* 0x01110000038c783b */ /* 0x000eae0000000200 */
        /* <DEDUP_REMOVED lines=8> */
[----:B------:R-:W1:Y:S01]  /*5ab0*/  LDSM.16.M88.4 R136, [R3+0x11900] ;  /* 0x011900000388783b */ /* 0x000e620000000200 */
[----:B------:R-:W-:Y:S04]  /*5ac0*/  DEPBAR.LE SB0, 0x2 ;  /* 0x000080800000791a */ /* 0x000fe80000000000 */
[----:B------:R-:W-:Y:S02]  /*5ad0*/  FMUL.FTZ R170, R4, c[0x0][0x320] ;  /* 0x0000c80004aa7a20 */ /* 0x000fe40000410000 */
[C---:B--2---:R-:W-:Y:S04]  /*5ae0*/  HMMA.16816.F32.BF16 R20, R172.reuse, R140, R20 ;  /* 0x0000008cac14723c */ /* 0x044fe80000041814 */
[----:B------:R-:W2:Y:S01]  /*5af0*/  MUFU.TANH R170, R170 ;  /* 0x000000aa00aa7308 */ /* 0x000ea20000002400 */
[----:B------:R-:W-:Y:S01]  /*5b00*/  FMUL.FTZ R155, R5, c[0x0][0x320] ;  /* 0x0000c800059b7a20 */ /* 0x000fe20000410000 */
[----:B------:R-:W-:Y:S01]  /*5b10*/  BAR.SYNC.DEFER_BLOCKING 0x0 ;  /* 0x0000000000007b1d */ /* 0x000fe20000010000 */
[----:B------:R-:W-:Y:S01]  /*5b20*/  FMUL.FTZ R169, R6, c[0x0][0x320] ;  /* 0x0000c80006a97a20 */ /* 0x000fe20000410000 */
[C---:B------:R-:W-:Y:S04]  /*5b30*/  HMMA.16816.F32.BF16 R24, R172.reuse, R142, R24 ;  /* 0x0000008eac18723c */ /* 0x040fe80000041818 */
[----:B------:R-:W-:Y:S02]  /*5b40*/  FMUL.FTZ R171, R8, c[0x0][0x320] ;  /* 0x0000c80008ab7a20 */ /* 0x000fe40000410000 */
[----:B------:R-:W-:Y:S02]  /*5b50*/  FMUL.FTZ R168, R7, c[0x0][0x320] ;  /* 0x0000c80007a87a20 */ /* 0x000fe40000410000 */
[----:B------:R-:W-:Y:S04]  /*5b60*/  FMUL.FTZ R229, R9, c[0x0][0x320] ;  /* 0x0000c80009e57a20 */ /* 0x000fe80000410000 */
[----:B------:R-:W-:Y:S02]  /*5b70*/  FMUL.FTZ R228, R10, c[0x0][0x320] ;  /* 0x0000c8000ae47a20 */ /* 0x000fe40000410000 */
[----:B------:R-:W-:Y:S02]  /*5b80*/  FMUL.FTZ R178, R11, c[0x0][0x320] ;  /* 0x0000c8000bb27a20 */ /* 0x000fe40000410000 */
[----:B------:R-:W-:Y:S02]  /*5b90*/  FMUL.FTZ R177, R12, c[0x0][0x320] ;  /* 0x0000c8000cb17a20 */ /* 0x000fe40000410000 */
[----:B------:R-:W-:Y:S02]  /*5ba0*/  FMUL.FTZ R179, R13, c[0x0][0x320] ;  /* 0x0000c8000db37a20 */ /* 0x000fe40000410000 */
[----:B------:R-:W-:Y:S01]  /*5bb0*/  FMUL.FTZ R218, R14, c[0x0][0x320] ;  /* 0x0000c8000eda7a20 */ /* 0x000fe20000410000 */
[----:B--2---:R-:W-:Y:S01]  /*5bc0*/  FMNMX.FTZ R2, R170, R133, !PT ;  /* 0x00000085aa027209 */ /* 0x004fe20007810000 */
[----:B------:R-:W2:Y:S01]  /*5bd0*/  MUFU.TANH R155, R155 ;  /* 0x0000009b009b7308 */ /* 0x000ea20000002400 */
[----:B------:R-:W-:Y:S01]  /*5be0*/  LDSM.16.MT88.4 R140, [R135+UR4+0x2900] ;  /* 0x00290004878c783b */ /* 0x000fe20008004200 */
[----:B------:R-:W-:Y:S01]  /*5bf0*/  FMUL.FTZ R182, R15, c[0x0][0x320] ;  /* 0x0000c8000fb67a20 */ /* 0x000fe20000410000 */
[C---:B-1----:R-:W-:Y:S03]  /*5c00*/  HMMA.16816.F32.BF16 R28, R172.reuse, R136, R28 ;  /* 0x00000088ac1c723c */ /* 0x042fe6000004181c */
[----:B------:R-:W-:Y:S02]  /*5c10*/  FMUL.FTZ R181, R16, c[0x0][0x320] ;  /* 0x0000c80010b57a20 */ /* 0x000fe40000410000 */
[----:B------:R-:W-:Y:S01]  /*5c20*/  FMUL.FTZ R183, R17, c[0x0][0x320] ;  /* 0x0000c80011b77a20 */ /* 0x000fe20000410000 */
[----:B------:R-:W-:Y:S01]  /*5c30*/  LDSM.16.MT88.4 R144, [R184+UR4+0x3900] ;  /* 0x00390004b890783b */ /* 0x000fe20008004200 */
[----:B------:R-:W1:Y:S01]  /*5c40*/  MUFU.TANH R169, R169 ;  /* 0x000000a900a97308 */ /* 0x000e620000002400 */
[----:B------:R-:W-:Y:S04]  /*5c50*/  HMMA.16816.F32.BF16 R32, R172, R138, R32 ;  /* 0x0000008aac20723c */ /* 0x000fe80000041820 */
[----:B------:R-:W-:Y:S01]  /*5c60*/  FMUL.FTZ R226, R18, c[0x0][0x320] ;  /* 0x0000c80012e27a20 */ /* 0x000fe20000410000 */
[----:B------:R-:W-:Y:S01]  /*5c70*/  IADD3 R136, R184, UR4, RZ ;  /* 0x00000004b8887c10 */ /* 0x000fe2000fffe0ff */
[----:B------:R-:W-:Y:S02]  /*5c80*/  FMUL.FTZ R220, R19, c[0x0][0x320] ;  /* 0x0000c80013dc7a20 */ /* 0x000fe40000410000 */
[----:B------:R-:W-:Y:S01]  /*5c90*/  FMUL.FTZ R227, R20, c[0x0][0x320] ;  /* 0x0000c80014e37a20 */ /* 0x000fe20000410000 */
[----:B------:R-:W3:Y:S03]  /*5ca0*/  MUFU.TANH R168, R168 ;  /* 0x000000a800a87308 */ /* 0x000ee60000002400 */
[----:B------:R-:W-:Y:S01]  /*5cb0*/  FMUL.FTZ R225, R21, c[0x0][0x320] ;  /* 0x0000c80015e17a20 */ /* 0x000fe20000410000 */
[----:B--2---:R-:W-:Y:S01]  /*5cc0*/  FMNMX.FTZ R2, R155, R2, !PT ;  /* 0x000000029b027209 */ /* 0x004fe20007810000 */
[----:B------:R-:W-:Y:S02]  /*5cd0*/  FMUL.FTZ R224, R22, c[0x0][0x320] ;  /* 0x0000c80016e07a20 */ /* 0x000fe40000410000 */
[----:B------:R-:W-:Y:S02]  /*5ce0*/  FMUL.FTZ R222, R23, c[0x0][0x320] ;  /* 0x0000c80017de7a20 */ /* 0x000fe40000410000 */
[----:B------:R-:W-:Y:S01]  /*5cf0*/  FMUL.FTZ R167, R24, c[0x0][0x320] ;  /* 0x0000c80018a77a20 */ /* 0x000fe20000410000 */
[----:B------:R-:W2:Y:S01]  /*5d00*/  MUFU.TANH R171, R171 ;  /* 0x000000ab00ab7308 */ /* 0x000ea20000002400 */
[----:B------:R-:W-:Y:S02]  /*5d10*/  FMUL.FTZ R165, R25, c[0x0][0x320] ;  /* 0x0000c80019a57a20 */ /* 0x000fe40000410000 */
[----:B------:R-:W-:Y:S01]  /*5d20*/  FMUL.FTZ R166, R26, c[0x0][0x320] ;  /* 0x0000c8001aa67a20 */ /* 0x000fe20000410000 */
[----:B-1----:R-:W-:Y:S01]  /*5d30*/  FMNMX.FTZ R3, R169, R0, !PT ;  /* 0x00000000a9037209 */ /* 0x002fe20007810000 */
[----:B------:R-:W-:Y:S02]  /*5d40*/  FMUL.FTZ R164, R27, c[0x0][0x320] ;  /* 0x0000c8001ba47a20 */ /* 0x000fe40000410000 */
[----:B------:R-:W-:Y:S02]  /*5d50*/  FMUL.FTZ R163, R28, c[0x0][0x320] ;  /* 0x0000c8001ca37a20 */ /* 0x000fe40000410000 */
[----:B------:R-:W-:Y:S01]  /*5d60*/  FMUL.FTZ R161, R29, c[0x0][0x320] ;  /* 0x0000c8001da17a20 */ /* 0x000fe20000410000 */
[----:B------:R-:W1:Y:S01]  /*5d70*/  MUFU.TANH R229, R229 ;  /* 0x000000e500e57308 */ /* 0x000e620000002400 */
[----:B------:R-:W-:Y:S02]  /*5d80*/  FMUL.FTZ R162, R30, c[0x0][0x320] ;  /* 0x0000c8001ea27a20 */ /* 0x000fe40000410000 */
[----:B------:R-:W-:Y:S01]  /*5d90*/  FMUL.FTZ R160, R31, c[0x0][0x320] ;  /* 0x0000c8001fa07a20 */ /* 0x000fe20000410000 */
[----:B---3--:R-:W-:Y:S01]  /*5da0*/  FMNMX.FTZ R3, R168, R3, !PT ;  /* 0x00000003a8037209 */ /* 0x008fe20007810000 */
[----:B------:R-:W-:Y:S02]  /*5db0*/  FMUL.FTZ R32, R32, c[0x0][0x320] ;  /* 0x0000c80020207a20 */ /* 0x000fe40000410000 */
[----:B------:R-:W-:Y:S02]  /*5dc0*/  FMUL.FTZ R33, R33, c[0x0][0x320] ;  /* 0x0000c80021217a20 */ /* 0x000fe40000410000 */
[----:B------:R-:W-:Y:S01]  /*5dd0*/  FMUL.FTZ R34, R34, c[0x0][0x320] ;  /* 0x0000c80022227a20 */ /* 0x000fe20000410000 */
[----:B------:R-:W3:Y:S01]  /*5de0*/  MUFU.TANH R228, R228 ;  /* 0x000000e400e47308 */ /* 0x000ee20000002400 */
[----:B------:R-:W-:Y:S01]  /*5df0*/  FMUL.FTZ R154, R35, c[0x0][0x320] ;  /* 0x0000c800239a7a20 */ /* 0x000fe20000410000 */
[----:B--2---:R-:W-:Y:S08]  /*5e00*/  FMNMX.FTZ R2, R171, R2, !PT ;  /* 0x00000002ab027209 */ /* 0x004ff00007810000 */
[----:B------:R-:W2:Y:S01]  /*5e10*/  MUFU.TANH R178, R178 ;  /* 0x000000b200b27308 */ /* 0x000ea20000002400 */
[----:B-1----:R-:W-:Y:S09]  /*5e20*/  FMNMX.FTZ R2, R229, R2, !PT ;  /* 0x00000002e5027209 */ /* 0x002ff20007810000 */
[----:B------:R-:W1:Y:S01]  /*5e30*/  MUFU.TANH R177, R177 ;  /* 0x000000b100b17308 */ /* 0x000e620000002400 */
[----:B---3--:R-:W-:Y:S09]  /*5e40*/  FMNMX.FTZ R3, R228, R3, !PT ;  /* 0x00000003e4037209 */ /* 0x008ff20007810000 */
[----:B------:R-:W3:Y:S01]  /*5e50*/  MUFU.TANH R179, R179 ;  /* 0x000000b300b37308 */ /* 0x000ee20000002400 */
[----:B--2---:R-:W-:Y:S09]  /*5e60*/  FMNMX.FTZ R3, R178, R3, !PT ;  /* 0x00000003b2037209 */ /* 0x004ff20007810000 */
        /* <DEDUP_REMOVED lines=43> */
[----:B-1----:R-:W-:Y:S05]  /*6120*/  FMNMX.FTZ R35, R157, R2, !PT ;  /* 0x000000029d237209 */ /* 0x002fea0007810000 */
[----:B------:R-:W1:Y:S01]  /*6130*/  SHFL.BFLY PT, R2, R35, 0x2, 0x1f ;  /* 0x0c401f0023027f89 */ /* 0x000e6200000e0000 */
[----:B---3--:R-:W-:Y:S04]  /*6140*/  FMNMX.FTZ R3, R156, R3, !PT ;  /* 0x000000039c037209 */ /* 0x008fe80007810000 */
[----:B--2---:R-:W-:Y:S05]  /*6150*/  FMNMX.FTZ R34, R154, R3, !PT ;  /* 0x000000039a227209 */ /* 0x004fea0007810000 */
[----:B------:R-:W2:Y:S01]  /*6160*/  SHFL.BFLY PT, R3, R34, 0x2, 0x1f ;  /* 0x0c401f0022037f89 */ /* 0x000ea200000e0000 */
[----:B-1----:R-:W-:Y:S07]  /*6170*/  FMNMX.FTZ R33, R35, R2, !PT ;  /* 0x0000000223217209 */ /* 0x002fee0007810000 */
[----:B------:R-:W1:Y:S01]  /*6180*/  SHFL.BFLY PT, R132, R33, 0x1, 0x1f ;  /* 0x0c201f0021847f89 */ /* 0x000e6200000e0000 */
[----:B--2---:R-:W-:Y:S07]  /*6190*/  FMNMX.FTZ R32, R34, R3, !PT ;  /* 0x0000000322207209 */ /* 0x004fee0007810000 */
[----:B------:R-:W2:Y:S01]  /*61a0*/  SHFL.BFLY PT, R3, R32, 0x1, 0x1f ;  /* 0x0c201f0020037f89 */ /* 0x000ea200000e0000 */
[----:B-1----:R-:W-:Y:S05]  /*61b0*/  FMNMX.FTZ R132, R33, R132, !PT ;  /* 0x0000008421847209 */ /* 0x002fea0007810000 */
[C---:B------:R-:W-:Y:S01]  /*61c0*/  FADD.FTZ R4, -R132.reuse, R133 ;  /* 0x0000008584047221 */ /* 0x040fe20000010100 */
[----:B------:R-:W-:Y:S01]  /*61d0*/  IADD3 R133, R189, R136, RZ ;  /* 0x00000088bd857210 */ /* 0x000fe20007ffe0ff */
[----:B------:R-:W-:Y:S02]  /*61e0*/  FMUL.FTZ R158, R132, c[0x0][0x2d0] ;  /* 0x0000b400849e7a20 */ /* 0x000fe40000410000 */
[----:B------:R-:W-:Y:S02]  /*61f0*/  FMUL.FTZ R2, R4, c[0x0][0x2d0] ;  /* 0x0000b40004027a20 */ /* 0x000fe40000410000 */
[--C-:B------:R-:W-:Y:S01]  /*6200*/  FFMA.FTZ R175, R155, c[0x0][0x2d0], -R158.reuse ;  /* 0x0000b4009baf7a23 */ /* 0x100fe2000001089e */
[----:B------:R-:W-:Y:S01]  /*6210*/  LDSM.16.MT88.4 R136, [R133+0x100] ;  /* 0x000100008588783b */ /* 0x000fe20000004200 */
[--C-:B------:R-:W-:Y:S02]  /*6220*/  FFMA.FTZ R176, R170, c[0x0][0x2d0], -R158.reuse ;  /* 0x0000b400aab07a23 */ /* 0x100fe4000001089e */
[--C-:B------:R-:W-:Y:S01]  /*6230*/  FFMA.FTZ R174, R171, c[0x0][0x2d0], -R158.reuse ;  /* 0x0000b400abae7a23 */ /* 0x100fe2000001089e */
[----:B------:R-:W1:Y:S01]  /*6240*/  MUFU.EX2 R2, R2 ;  /* 0x0000000200027308 */ /* 0x000e620000000800 */
[--C-:B------:R-:W-:Y:S02]  /*6250*/  FFMA.FTZ R173, R229, c[0x0][0x2d0], -R158.reuse ;  /* 0x0000b400e5ad7a23 */ /* 0x100fe4000001089e */
[--C-:B------:R-:W-:Y:S01]  /*6260*/  FFMA.FTZ R229, R165, c[0x0][0x2d0], -R158.reuse ;  /* 0x0000b400a5e57a23 */ /* 0x100fe2000001089e */
[----:B--2---:R-:W-:Y:S01]  /*6270*/  FMNMX.FTZ R3, R32, R3, !PT ;  /* 0x0000000320037209 */ /* 0x004fe20007810000 */
[----:B------:R-:W-:Y:S01]  /*6280*/  LDSM.16.MT88.4 R148, [R133+0x3900] ;  /* 0x003900008594783b */ /* 0x000fe20000004200 */
[--C-:B------:R-:W-:Y:S02]  /*6290*/  FFMA.FTZ R230, R163, c[0x0][0x2d0], -R158.reuse ;  /* 0x0000b400a3e67a23 */ /* 0x100fe4000001089e */
[----:B------:R-:W-:Y:S02]  /*62a0*/  FFMA.FTZ R233, R161, c[0x0][0x2d0], -R158 ;  /* 0x0000b400a1e97a23 */ /* 0x000fe4000001089e */
[C---:B------:R-:W-:Y:S01]  /*62b0*/  FMUL.FTZ R155, R3.reuse, c[0x0][0x2d0] ;  /* 0x0000b400039b7a20 */ /* 0x040fe20000410000 */
[----:B------:R-:W-:Y:S01]  /*62c0*/  MUFU.EX2 R176, R176 ;  /* 0x000000b000b07308 */ /* 0x000fe20000000800 */
[----:B------:R-:W-:Y:S01]  /*62d0*/  FADD.FTZ R4, -R3, R0 ;  /* 0x0000000003047221 */ /* 0x000fe20000010100 */
[----:B------:R-:W2:Y:S01]  /*62e0*/  LDSM.16.MT88.4 R32, [R184+UR4+0x100] ;  /* 0x00010004b820783b */ /* 0x000ea20008004200 */
[--C-:B------:R-:W-:Y:S02]  /*62f0*/  FFMA.FTZ R172, R169, c[0x0][0x2d0], -R155.reuse ;  /* 0x0000b400a9ac7a23 */ /* 0x100fe4000001089b */
[--C-:B------:R-:W-:Y:S02]  /*6300*/  FFMA.FTZ R171, R168, c[0x0][0x2d0], -R155.reuse ;  /* 0x0000b400a8ab7a23 */ /* 0x100fe4000001089b */
[--C-:B------:R-:W-:Y:S02]  /*6310*/  FFMA.FTZ R170, R228, c[0x0][0x2d0], -R155.reuse ;  /* 0x0000b400e4aa7a23 */ /* 0x100fe4000001089b */
[--C-:B------:R-:W-:Y:S01]  /*6320*/  FFMA.FTZ R169, R178, c[0x0][0x2d0], -R155.reuse ;  /* 0x0000b400b2a97a23 */ /* 0x100fe2000001089b */
[----:B------:R-:W3:Y:S01]  /*6330*/  MUFU.EX2 R175, R175 ;  /* 0x000000af00af7308 */ /* 0x000ee20000000800 */
[----:B------:R-:W-:Y:S02]  /*6340*/  FMUL.FTZ R0, R4, c[0x0][0x2d0] ;  /* 0x0000b40004007a20 */ /* 0x000fe40000410000 */
[C---:B-1----:R-:W-:Y:S02]  /*6350*/  FMUL.FTZ R4, R2.reuse, R128 ;  /* 0x0000008002047220 */ /* 0x042fe40000410000 */
        /* <DEDUP_REMOVED lines=15> */
[----:B------:R-:W-:Y:S01]  /*6450*/  FMUL.FTZ R29, R2, R105 ;  /* 0x00000069021d7220 */ /* 0x000fe20000410000 */
[----:B------:R-:W3:Y:S01]  /*6460*/  MUFU.EX2 R173, R173 ;  /* 0x000000ad00ad7308 */ /* 0x000ee20000000800 */
[--C-:B------:R-:W-:Y:S02]  /*6470*/  FFMA.FTZ R228, R166, c[0x0][0x2d0], -R155.reuse ;  /* 0x0000b400a6e47a23 */ /* 0x100fe4000001089b */
[--C-:B------:R-:W-:Y:S02]  /*6480*/  FFMA.FTZ R231, R164, c[0x0][0x2d0], -R155.reuse ;  /* 0x0000b400a4e77a23 */ /* 0x100fe4000001089b */
[C---:B-1----:R-:W-:Y:S02]  /*6490*/  FMUL.FTZ R6, R0.reuse, R130 ;  /* 0x0000008200067220 */ /* 0x042fe40000410000 */
[C---:B------:R-:W-:Y:S02]  /*64a0*/  FMUL.FTZ R7, R0.reuse, R131 ;  /* 0x0000008300077220 */ /* 0x040fe40000410000 */
[C---:B------:R-:W-:Y:S01]  /*64b0*/  FMUL.FTZ R10, R0.reuse, R126 ;  /* 0x0000007e000a7220 */ /* 0x040fe20000410000 */
[----:B------:R-:W-:Y:S01]  /*64c0*/  MUFU.EX2 R172, R172 ;  /* 0x000000ac00ac7308 */ /* 0x000fe20000000800 */
[C---:B------:R-:W-:Y:S02]  /*64d0*/  FMUL.FTZ R11, R0.reuse, R127 ;  /* 0x0000007f000b7220 */ /* 0x040fe40000410000 */
[----:B------:R-:W1:Y:S01]  /*64e0*/  LDSM.16.MT88.4 R124, [R135+UR4+0x100] ;  /* 0x00010004877c783b */ /* 0x000e620008004200 */
[C---:B------:R-:W-:Y:S02]  /*64f0*/  FMUL.FTZ R14, R0.reuse, R122 ;  /* 0x0000007a000e7220 */ /* 0x040fe40000410000 */
[C---:B------:R-:W-:Y:S02]  /*6500*/  FMUL.FTZ R15, R0.reuse, R123 ;  /* 0x0000007b000f7220 */ /* 0x040fe40000410000 */
[C---:B------:R-:W-:Y:S02]  /*6510*/  FMUL.FTZ R18, R0.reuse, R118 ;  /* 0x0000007600127220 */ /* 0x040fe40000410000 */
[----:B------:R-:W4:Y:S01]  /*6520*/  MUFU.EX2 R171, R171 ;  /* 0x000000ab00ab7308 */ /* 0x000f220000000800 */
[C---:B------:R-:W-:Y:S02]  /*6530*/  FMUL.FTZ R19, R0.reuse, R119 ;  /* 0x0000007700137220 */ /* 0x040fe40000410000 */
[----:B------:R-:W-:Y:S01]  /*6540*/  LDSM.16.MT88.4 R116, [R135+UR4+0x900] ;  /* 0x000900048774783b */ /* 0x000fe20008004200 */
[----:B---3--:R-:W-:Y:S01]  /*6550*/  F2FP.BF16.PACK_AB R130, R173, R174 ;  /* 0x000000aead82723e */ /* 0x008fe200000010ff */
[C---:B------:R-:W-:Y:S02]  /*6560*/  FMUL.FTZ R22, R0.reuse, R114 ;  /* 0x0000007200167220 */ /* 0x040fe40000410000 */
[C---:B------:R-:W-:Y:S02]  /*6570*/  FMUL.FTZ R23, R0.reuse, R115 ;  /* 0x0000007300177220 */ /* 0x040fe40000410000 */
[C---:B------:R-:W-:Y:S01]  /*6580*/  FMUL.FTZ R26, R0.reuse, R110 ;  /* 0x0000006e001a7220 */ /* 0x040fe20000410000 */
[----:B------:R-:W-:Y:S01]  /*6590*/  MUFU.EX2 R170, R170 ;  /* 0x000000aa00aa7308 */ /* 0x000fe20000000800 */
[----:B------:R-:W-:Y:S01]  /*65a0*/  LDSM.16.MT88.4 R112, [R184+UR4+0x2100] ;  /* 0x00210004b870783b */ /* 0x000fe20008004200 */
[C---:B------:R-:W-:Y:S02]  /*65b0*/  FMUL.FTZ R27, R0.reuse, R111 ;  /* 0x0000006f001b7220 */ /* 0x040fe40000410000 */
[C---:B------:R-:W-:Y:S02]  /*65c0*/  FMUL.FTZ R30, R0.reuse, R106 ;  /* 0x0000006a001e7220 */ /* 0x040fe40000410000 */
[----:B------:R-:W-:Y:S02]  /*65d0*/  FMUL.FTZ R31, R0, R107 ;  /* 0x0000006b001f7220 */ /* 0x000fe40000410000 */
[--C-:B------:R-:W-:Y:S01]  /*65e0*/  FFMA.FTZ R232, R162, c[0x0][0x2d0], -R155.reuse ;  /* 0x0000b400a2e87a23 */ /* 0x100fe2000001089b */
[----:B------:R-:W-:Y:S01]  /*65f0*/  LDSM.16.MT88.4 R104, [R133+0x2100] ;  /* 0x002100008568783b */ /* 0x000fe20000004200 */
[----:B------:R-:W3:Y:S01]  /*6600*/  MUFU.EX2 R169, R169 ;  /* 0x000000a900a97308 */ /* 0x000ee20000000800 */
[--C-:B------:R-:W-:Y:S02]  /*6610*/  FFMA.FTZ R235, R160, c[0x0][0x2d0], -R155.reuse ;  /* 0x0000b400a0eb7a23 */ /* 0x100fe4000001089b */
[--C-:B------:R-:W-:Y:S01]  /*6620*/  FFMA.FTZ R234, R159, c[0x0][0x2d0], -R158.reuse ;  /* 0x0000b4009fea7a23 */ /* 0x100fe2000001089e */
[----:B----4-:R-:W-:Y:S01]  /*6630*/  F2FP.BF16.PACK_AB R129, R171, R172 ;  /* 0x000000acab81723e */ /* 0x010fe200000010ff */
[--C-:B------:R-:W-:Y:S02]  /*6640*/  FFMA.FTZ R236, R156, c[0x0][0x2d0], -R155.reuse ;  /* 0x0000b4009cec7a23 */ /* 0x100fe4000001089b */
[----:B------:R-:W-:Y:S01]  /*6650*/  LDSM.16.MT88.4 R160, [R184+UR4+0x5900] ;  /* 0x00590004b8a0783b */ /* 0x000fe20008004200 */
        /* <DEDUP_REMOVED lines=10> */
[----:B---3--:R-:W-:Y:S01]  /*6700*/  F2FP.BF16.PACK_AB R131, R169, R170 ;  /* 0x000000aaa983723e */ /* 0x008fe200000010ff */
[C---:B------:R-:W-:Y:S02]  /*6710*/  FMUL.FTZ R44, R2.reuse, R44 ;  /* 0x0000002c022c7220 */ /* 0x040fe40000410000 */
[----:B------:R-:W-:Y:S02]  /*6720*/  FMUL.FTZ R45, R2, R45 ;  /* 0x0000002d022d7220 */ /* 0x000fe40000410000 */
[C---:B------:R-:W-:Y:S02]  /*6730*/  FMUL.FTZ R46, R0.reuse, R46 ;  /* 0x0000002e002e7220 */ /* 0x040fe40000410000 */
[C---:B--2---:R-:W-:Y:S01]  /*6740*/  HMMA.16816.F32.BF16 R4, R128.reuse, R32, R4 ;  /* 0x000000208004723c */ /* 0x044fe20000041804 */
[----:B------:R-:W-:Y:S04]  /*6750*/  MUFU.EX2 R231, R231 ;  /* 0x000000e700e77308 */ /* 0x000fe80000000800 */
[----:B------:R-:W-:Y:S02]  /*6760*/  FMUL.FTZ R47, R0, R47 ;  /* 0x0000002f002f7220 */ /* 0x000fe40000410000 */
[----:B------:R-:W-:Y:S01]  /*6770*/  IADD3 R32, R135, UR4, RZ ;  /* 0x0000000487207c10 */ /* 0x000fe2000fffe0ff */
[C---:B------:R-:W-:Y:S03]  /*6780*/  HMMA.16816.F32.BF16 R8, R128.reuse, R34, R8 ;  /* 0x000000228008723c */ /* 0x040fe60000041808 */
[----:B------:R-:W-:Y:S01]  /*6790*/  MUFU.EX2 R230, R230 ;  /* 0x000000e600e67308 */ /* 0x000fe20000000800 */
[----:B------:R-:W-:Y:S01]  /*67a0*/  IADD3 R168, R189, R32, RZ ;  /* 0x00000020bda87210 */ /* 0x000fe20007ffe0ff */
[C---:B------:R-:W-:Y:S02]  /*67b0*/  FMUL.FTZ R32, R2.reuse, R100 ;  /* 0x0000006402207220 */ /* 0x040fe40000410000 */
[----:B------:R-:W-:Y:S01]  /*67c0*/  FMUL.FTZ R33, R2, R101 ;  /* 0x0000006502217220 */ /* 0x000fe20000410000 */
[C---:B------:R-:W-:Y:S01]  /*67d0*/  HMMA.16816.F32.BF16 R12, R128.reuse, R136, R12 ;  /* 0x00000088800c723c */ /* 0x040fe2000004180c */
[----:B------:R-:W2:Y:S03]  /*67e0*/  LDSM.16.MT88.4 R120, [R168+0x100] ;  /* 0x00010000a878783b */ /* 0x000ea60000004200 */
[C---:B------:R-:W-:Y:S01]  /*67f0*/  FMUL.FTZ R34, R0.reuse, R102 ;  /* 0x0000006600227220 */ /* 0x040fe20000410000 */
[----:B------:R-:W-:Y:S01]  /*6800*/  MUFU.EX2 R233, R233 ;  /* 0x000000e900e97308 */ /* 0x000fe20000000800 */
[----:B------:R-:W-:Y:S02]  /*6810*/  FMUL.FTZ R35, R0, R103 ;  /* 0x0000006700237220 */ /* 0x000fe40000410000 */
[C---:B------:R-:W-:Y:S01]  /*6820*/  HMMA.16816.F32.BF16 R16, R128.reuse, R138, R16 ;  /* 0x0000008a8010723c */ /* 0x040fe20000041810 */
[----:B------:R-:W3:Y:S03]  /*6830*/  LDSM.16.MT88.4 R100, [R135+UR4+0x2100] ;  /* 0x002100048764783b */ /* 0x000ee60008004200 */
[C---:B------:R-:W-:Y:S02]  /*6840*/  FMUL.FTZ R48, R2.reuse, R48 ;  /* 0x0000003002307220 */ /* 0x040fe40000410000 */
[----:B------:R-:W-:Y:S01]  /*6850*/  FMUL.FTZ R49, R2, R49 ;  /* 0x0000003102317220 */ /* 0x000fe20000410000 */
[----:B------:R-:W-:Y:S01]  /*6860*/  MUFU.EX2 R232, R232 ;  /* 0x000000e800e87308 */ /* 0x000fe20000000800 */
[C---:B-1----:R-:W-:Y:S01]  /*6870*/  HMMA.16816.F32.BF16 R20, R128.reuse, R124, R20 ;  /* 0x0000007c8014723c */ /* 0x042fe20000041814 */
[----:B------:R-:W1:Y:S03]  /*6880*/  LDSM.16.MT88.4 R108, [R168+0x2100] ;  /* 0x00210000a86c783b */ /* 0x000e660000004200 */
[C---:B------:R-:W-:Y:S02]  /*6890*/  FMUL.FTZ R50, R0.reuse, R50 ;  /* 0x0000003200327220 */ /* 0x040fe40000410000 */
[----:B------:R-:W-:Y:S02]  /*68a0*/  FMUL.FTZ R51, R0, R51 ;  /* 0x0000003300337220 */ /* 0x000fe40000410000 */
[C---:B------:R-:W-:Y:S01]  /*68b0*/  HMMA.16816.F32.BF16 R24, R128.reuse, R126, R24 ;  /* 0x0000007e8018723c */ /* 0x040fe20000041818 */
[----:B------:R-:W-:Y:S01]  /*68c0*/  LDSM.16.MT88.4 R124, [R184+UR4+0x2900] ;  /* 0x00290004b87c783b */ /* 0x000fe20008004200 */
[----:B------:R-:W-:Y:S02]  /*68d0*/  MUFU.EX2 R235, R235 ;  /* 0x000000eb00eb7308 */ /* 0x000fe40000000800 */
[C---:B------:R-:W-:Y:S02]  /*68e0*/  FMUL.FTZ R52, R2.reuse, R52 ;  /* 0x0000003402347220 */ /* 0x040fe40000410000 */
[----:B------:R-:W-:Y:S02]  /*68f0*/  FMUL.FTZ R53, R2, R53 ;  /* 0x0000003502357220 */ /* 0x000fe40000410000 */
[C---:B------:R-:W-:Y:S01]  /*6900*/  FMUL.FTZ R54, R0.reuse, R54 ;  /* 0x0000003600367220 */ /* 0x040fe20000410000 */
[----:B------:R-:W-:Y:S03]  /*6910*/  LDSM.16.MT88.4 R136, [R133+0x2900] ;  /* 0x002900008588783b */ /* 0x000fe60000004200 */
[----:B------:R-:W-:Y:S01]  /*6920*/  FMUL.FTZ R55, R0, R55 ;  /* 0x0000003700377220 */ /* 0x000fe20000410000 */
[----:B------:R-:W-:Y:S01]  /*6930*/  MUFU.EX2 R234, R234 ;  /* 0x000000ea00ea7308 */ /* 0x000fe20000000800 */
[C---:B------:R-:W-:Y:S02]  /*6940*/  FMUL.FTZ R56, R2.reuse, R56 ;  /* 0x0000003802387220 */ /* 0x040fe40000410000 */
[----:B------:R-:W-:Y:S01]  /*6950*/  FMUL.FTZ R57, R2, R57 ;  /* 0x0000003902397220 */ /* 0x000fe20000410000 */
[C---:B--2---:R-:W-:Y:S03]  /*6960*/  HMMA.16816.F32.BF16 R28, R128.reuse, R120, R28 ;  /* 0x00000078801c723c */ /* 0x044fe6000004181c */
[C---:B------:R-:W-:Y:S02]  /*6970*/  FMUL.FTZ R58, R0.reuse, R58 ;  /* 0x0000003a003a7220 */ /* 0x040fe40000410000 */
[----:B------:R-:W-:Y:S01]  /*6980*/  FMUL.FTZ R59, R0, R59 ;  /* 0x0000003b003b7220 */ /* 0x000fe20000410000 */
[----:B------:R-:W-:Y:S01]  /*6990*/  MUFU.EX2 R236, R236 ;  /* 0x000000ec00ec7308 */ /* 0x000fe20000000800 */
[C---:B------:R-:W-:Y:S01]  /*69a0*/  FMUL.FTZ R60, R2.reuse, R60 ;  /* 0x0000003c023c7220 */ /* 0x040fe20000410000 */
[C---:B------:R-:W-:Y:S01]  /*69b0*/  HMMA.16816.F32.BF16 R32, R128.reuse, R122, R32 ;  /* 0x0000007a8020723c */ /* 0x040fe20000041820 */
[----:B------:R-:W-:Y:S03]  /*69c0*/  LDSM.16.MT88.4 R120, [R168+0x900] ;  /* 0x00090000a878783b */ /* 0x000fe60000004200 */
[----:B------:R-:W-:Y:S02]  /*69d0*/  FMUL.FTZ R61, R2, R61 ;  /* 0x0000003d023d7220 */ /* 0x000fe40000410000 */
[C---:B------:R-:W-:Y:S02]  /*69e0*/  FMUL.FTZ R62, R0.reuse, R62 ;  /* 0x0000003e003e7220 */ /* 0x040fe40000410000 */
[C---:B------:R-:W-:Y:S04]  /*69f0*/  HMMA.16816.F32.BF16 R36, R128.reuse, R112, R36 ;  /* 0x000000708024723c */ /* 0x040fe80000041824 */
[----:B------:R-:W-:Y:S02]  /*6a00*/  FMUL.FTZ R63, R0, R63 ;  /* 0x0000003f003f7220 */ /* 0x000fe40000410000 */
[C---:B------:R-:W-:Y:S02]  /*6a10*/  FMUL.FTZ R64, R2.reuse, R64 ;  /* 0x0000004002407220 */ /* 0x040fe40000410000 */
[C---:B------:R-:W-:Y:S01]  /*6a20*/  HMMA.16816.F32.BF16 R40, R128.reuse, R114, R40 ;  /* 0x000000728028723c */ /* 0x040fe20000041828 */
[----:B------:R-:W-:Y:S03]  /*6a30*/  LDSM.16.MT88.4 R112, [R184+UR4+0x900] ;  /* 0x00090004b870783b */ /* 0x000fe60008004200 */
[----:B------:R-:W-:Y:S02]  /*6a40*/  FMUL.FTZ R65, R2, R65 ;  /* 0x0000004102417220 */ /* 0x000fe40000410000 */
[C---:B------:R-:W-:Y:S02]  /*6a50*/  FMUL.FTZ R66, R0.reuse, R66 ;  /* 0x0000004200427220 */ /* 0x040fe40000410000 */
[C---:B------:R-:W-:Y:S04]  /*6a60*/  HMMA.16816.F32.BF16 R44, R128.reuse, R104, R44 ;  /* 0x00000068802c723c */ /* 0x040fe8000004182c */
[----:B------:R-:W-:Y:S02]  /*6a70*/  FMUL.FTZ R67, R0, R67 ;  /* 0x0000004300437220 */ /* 0x000fe40000410000 */
[C---:B------:R-:W-:Y:S02]  /*6a80*/  FMUL.FTZ R68, R2.reuse, R68 ;  /* 0x0000004402447220 */ /* 0x040fe40000410000 */
[C---:B------:R-:W-:Y:S01]  /*6a90*/  HMMA.16816.F32.BF16 R48, R128.reuse, R106, R48 ;  /* 0x0000006a8030723c */ /* 0x040fe20000041830 */
[----:B------:R-:W2:Y:S03]  /*6aa0*/  LDSM.16.MT88.4 R104, [R184+UR4+0x4100] ;  /* 0x00410004b868783b */ /* 0x000ea60008004200 */
[----:B------:R-:W-:Y:S02]  /*6ab0*/  FMUL.FTZ R69, R2, R69 ;  /* 0x0000004502457220 */ /* 0x000fe40000410000 */
[C---:B------:R-:W-:Y:S02]  /*6ac0*/  FMUL.FTZ R70, R0.reuse, R70 ;  /* 0x0000004600467220 */ /* 0x040fe40000410000 */
[C---:B---3--:R-:W-:Y:S04]  /*6ad0*/  HMMA.16816.F32.BF16 R52, R128.reuse, R100, R52 ;  /* 0x000000648034723c */ /* 0x048fe80000041834 */
[----:B------:R-:W-:Y:S02]  /*6ae0*/  FMUL.FTZ R71, R0, R71 ;  /* 0x0000004700477220 */ /* 0x000fe40000410000 */
[C---:B------:R-:W-:Y:S02]  /*6af0*/  FMUL.FTZ R72, R2.reuse, R72 ;  /* 0x0000004802487220 */ /* 0x040fe40000410000 */
[C---:B------:R-:W-:Y:S01]  /*6b00*/  HMMA.16816.F32.BF16 R56, R128.reuse, R102, R56 ;  /* 0x000000668038723c */ /* 0x040fe20000041838 */
[----:B------:R-:W3:Y:S03]  /*6b10*/  LDSM.16.MT88.4 R100, [R133+0x4100] ;  /* 0x004100008564783b */ /* 0x000ee60000004200 */
[----:B------:R-:W-:Y:S02]  /*6b20*/  FMUL.FTZ R73, R2, R73 ;  /* 0x0000004902497220 */ /* 0x000fe40000410000 */
[C---:B------:R-:W-:Y:S02]  /*6b30*/  FMUL.FTZ R74, R0.reuse, R74 ;  /* 0x0000004a004a7220 */ /* 0x040fe40000410000 */
[C---:B-1----:R-:W-:Y:S04]  /*6b40*/  HMMA.16816.F32.BF16 R60, R128.reuse, R108, R60 ;  /* 0x0000006c803c723c */ /* 0x042fe8000004183c */
[----:B------:R-:W-:Y:S02]  /*6b50*/  FMUL.FTZ R75, R0, R75 ;  /* 0x0000004b004b7220 */ /* 0x000fe40000410000 */
[C---:B------:R-:W-:Y:S02]  /*6b60*/  FMUL.FTZ R84, R2.reuse, R84 ;  /* 0x0000005402547220 */ /* 0x040fe40000410000 */
[C---:B------:R-:W-:Y:S01]  /*6b70*/  HMMA.16816.F32.BF16 R64, R128.reuse, R110, R64 ;  /* 0x0000006e8040723c */ /* 0x040fe20000041840 */
[----:B------:R-:W1:Y:S03]  /*6b80*/  LDSM.16.MT88.4 R108, [R135+UR4+0x4100] ;  /* 0x00410004876c783b */ /* 0x000e660008004200 */
[----:B------:R-:W-:Y:S02]  /*6b90*/  FMUL.FTZ R85, R2, R85 ;  /* 0x0000005502557220 */ /* 0x000fe40000410000 */
[C---:B------:R-:W-:Y:S02]  /*6ba0*/  FMUL.FTZ R86, R0.reuse, R86 ;  /* 0x0000005600567220 */ /* 0x040fe40000410000 */
[----:B------:R-:W-:Y:S01]  /*6bb0*/  FMUL.FTZ R87, R0, R87 ;  /* 0x0000005700577220 */ /* 0x000fe20000410000 */
[C---:B--2---:R-:W-:Y:S03]  /*6bc0*/  HMMA.16816.F32.BF16 R68, R128.reuse, R104, R68 ;  /* 0x000000688044723c */ /* 0x044fe60000041844 */
[--C-:B------:R-:W-:Y:S02]  /*6bd0*/  FFMA.FTZ R177, R177, c[0x0][0x2d0], -R158.reuse ;  /* 0x0000b400b1b17a23 */ /* 0x100fe4000001089e */
[--C-:B------:R-:W-:Y:S02]  /*6be0*/  FFMA.FTZ R178, R179, c[0x0][0x2d0], -R158.reuse ;  /* 0x0000b400b3b27a23 */ /* 0x100fe4000001089e */
[--C-:B------:R-:W-:Y:S01]  /*6bf0*/  FFMA.FTZ R179, R218, c[0x0][0x2d0], -R155.reuse ;  /* 0x0000b400dab37a23 */ /* 0x100fe2000001089b */
[C---:B------:R-:W-:Y:S01]  /*6c00*/  HMMA.16816.F32.BF16 R72, R128.reuse, R106, R72 ;  /* 0x0000006a8048723c */ /* 0x040fe20000041848 */
[----:B------:R-:W2:Y:S01]  /*6c10*/  LDSM.16.MT88.4 R104, [R168+0x4100] ;  /* 0x00410000a868783b */ /* 0x000ea20000004200 */
[----:B------:R-:W-:Y:S02]  /*6c20*/  MUFU.EX2 R177, R177 ;  /* 0x000000b100b17308 */ /* 0x000fe40000000800 */
[C---:B------:R-:W-:Y:S02]  /*6c30*/  FMUL.FTZ R76, R2.reuse, R76 ;  /* 0x0000004c024c7220 */ /* 0x040fe40000410000 */
[----:B------:R-:W-:Y:S02]  /*6c40*/  FMUL.FTZ R77, R2, R77 ;  /* 0x0000004d024d7220 */ /* 0x000fe40000410000 */
[C---:B------:R-:W-:Y:S04]  /*6c50*/  FMUL.FTZ R78, R0.reuse, R78 ;  /* 0x0000004e004e7220 */ /* 0x040fe80000410000 */
[----:B------:R-:W-:Y:S01]  /*6c60*/  FMUL.FTZ R79, R0, R79 ;  /* 0x0000004f004f7220 */ /* 0x000fe20000410000 */
[----:B------:R-:W4:Y:S01]  /*6c70*/  MUFU.EX2 R178, R178 ;  /* 0x000000b200b27308 */ /* 0x000f220000000800 */
[--C-:B------:R-:W-:Y:S02]  /*6c80*/  FFMA.FTZ R182, R182, c[0x0][0x2d0], -R155.reuse ;  /* 0x0000b400b6b67a23 */ /* 0x100fe4000001089b */
[--C-:B------:R-:W-:Y:S02]  /*6c90*/  FFMA.FTZ R181, R181, c[0x0][0x2d0], -R158.reuse ;  /* 0x0000b400b5b57a23 */ /* 0x100fe4000001089e */
[--C-:B------:R-:W-:Y:S01]  /*6ca0*/  FFMA.FTZ R218, R183, c[0x0][0x2d0], -R158.reuse ;  /* 0x0000b400b7da7a23 */ /* 0x100fe2000001089e */
[C---:B---3--:R-:W-:Y:S03]  /*6cb0*/  HMMA.16816.F32.BF16 R76, R128.reuse, R100, R76 ;  /* 0x00000064804c723c */ /* 0x048fe6000004184c */
[C---:B------:R-:W-:Y:S01]  /*6cc0*/  FMUL.FTZ R80, R2.reuse, R80 ;  /* 0x0000005002507220 */ /* 0x040fe20000410000 */
[----:B------:R-:W-:Y:S01]  /*6cd0*/  MUFU.EX2 R179, R179 ;  /* 0x000000b300b37308 */ /* 0x000fe20000000800 */
[----:B------:R-:W-:Y:S02]  /*6ce0*/  FMUL.FTZ R81, R2, R81 ;  /* 0x0000005102517220 */ /* 0x000fe40000410000 */
[C---:B------:R-:W-:Y:S02]  /*6cf0*/  FMUL.FTZ R82, R0.reuse, R82 ;  /* 0x0000005200527220 */ /* 0x040fe40000410000 */
[----:B------:R-:W-:Y:S03]  /*6d00*/  FMUL.FTZ R83, R0, R83 ;  /* 0x0000005300537220 */ /* 0x000fe60000410000 */
[--C-:B------:R-:W-:Y:S02]  /*6d10*/  FFMA.FTZ R183, R226, c[0x0][0x2d0], -R155.reuse ;  /* 0x0000b400e2b77a23 */ /* 0x100fe4000001089b */
[--C-:B------:R-:W-:Y:S01]  /*6d20*/  FFMA.FTZ R220, R220, c[0x0][0x2d0], -R155.reuse ;  /* 0x0000b400dcdc7a23 */ /* 0x100fe2000001089b */
[----:B------:R-:W3:Y:S01]  /*6d30*/  MUFU.EX2 R182, R182 ;  /* 0x000000b600b67308 */ /* 0x000ee20000000800 */
[C---:B------:R-:W-:Y:S03]  /*6d40*/  HMMA.16816.F32.BF16 R80, R128.reuse, R102, R80 ;  /* 0x000000668050723c */ /* 0x040fe60000041850 */
[----:B------:R-:W-:Y:S01]  /*6d50*/  FMUL.FTZ R88, R2, R88 ;  /* 0x0000005802587220 */ /* 0x000fe20000410000 */
[----:B----4-:R-:W-:Y:S01]  /*6d60*/  F2FP.BF16.PACK_AB R100, R178, R177 ;  /* 0x000000b1b264723e */ /* 0x010fe200000010ff */
[----:B------:R-:W-:Y:S02]  /*6d70*/  FMUL.FTZ R89, R2, R89 ;  /* 0x0000005902597220 */ /* 0x000fe40000410000 */
[C---:B------:R-:W-:Y:S01]  /*6d80*/  FMUL.FTZ R90, R0.reuse, R90 ;  /* 0x0000005a005a7220 */ /* 0x040fe20000410000 */
[C---:B-1----:R-:W-:Y:S01]  /*6d90*/  HMMA.16816.F32.BF16 R84, R128.reuse, R108, R84 ;  /* 0x0000006c8054723c */ /* 0x042fe20000041854 */
[----:B------:R-:W-:Y:S03]  /*6da0*/  MUFU.EX2 R181, R181 ;  /* 0x000000b500b57308 */ /* 0x000fe60000000800 */
[----:B------:R-:W-:Y:S02]  /*6db0*/  FMUL.FTZ R91, R0, R91 ;  /* 0x0000005b005b7220 */ /* 0x000fe40000410000 */
[C---:B------:R-:W-:Y:S02]  /*6dc0*/  FMUL.FTZ R92, R2.reuse, R92 ;  /* 0x0000005c025c7220 */ /* 0x040fe40000410000 */
[----:B------:R-:W-:Y:S03]  /*6dd0*/  FMUL.FTZ R93, R2, R93 ;  /* 0x0000005d025d7220 */ /* 0x000fe60000410000 */
[C---:B------:R-:W-:Y:S01]  /*6de0*/  HMMA.16816.F32.BF16 R88, R128.reuse, R110, R88 ;  /* 0x0000006e8058723c */ /* 0x040fe20000041858 */
[----:B------:R-:W1:Y:S01]  /*6df0*/  MUFU.EX2 R218, R218 ;  /* 0x000000da00da7308 */ /* 0x000e620000000800 */
[----:B------:R-:W4:Y:S01]  /*6e00*/  LDSM.16.MT88.4 R108, [R133+0x900] ;  /* 0x00090000856c783b */ /* 0x000f220000004200 */
[----:B------:R-:W-:Y:S01]  /*6e10*/  FMUL.FTZ R94, R0, R94 ;  /* 0x0000005e005e7220 */ /* 0x000fe20000410000 */
[----:B---3--:R-:W-:Y:S01]  /*6e20*/  F2FP.BF16.PACK_AB R101, R182, R179 ;  /* 0x000000b3b665723e */ /* 0x008fe200000010ff */
[----:B------:R-:W-:Y:S02]  /*6e30*/  FMUL.FTZ R95, R0, R95 ;  /* 0x0000005f005f7220 */ /* 0x000fe40000410000 */
[C---:B------:R-:W-:Y:S02]  /*6e40*/  FMUL.FTZ R96, R2.reuse, R96 ;  /* 0x0000006002607220 */ /* 0x040fe40000410000 */
[----:B------:R-:W-:Y:S02]  /*6e50*/  FMUL.FTZ R97, R2, R97 ;  /* 0x0000006102617220 */ /* 0x000fe40000410000 */
[----:B------:R-:W-:Y:S01]  /*6e60*/  MUFU.EX2 R183, R183 ;  /* 0x000000b700b77308 */ /* 0x000fe20000000800 */
[C---:B--2---:R-:W-:Y:S03]  /*6e70*/  HMMA.16816.F32.BF16 R92, R128.reuse, R104, R92 ;  /* 0x00000068805c723c */ /* 0x044fe6000004185c */
[C---:B------:R-:W-:Y:S02]  /*6e80*/  FMUL.FTZ R98, R0.reuse, R98 ;  /* 0x0000006200627220 */ /* 0x040fe40000410000 */
[----:B------:R-:W-:Y:S02]  /*6e90*/  FMUL.FTZ R99, R0, R99 ;  /* 0x0000006300637220 */ /* 0x000fe40000410000 */
[--C-:B------:R-:W-:Y:S02]  /*6ea0*/  FFMA.FTZ R226, R227, c[0x0][0x2d0], -R158.reuse ;  /* 0x0000b400e3e27a23 */ /* 0x100fe4000001089e */
[----:B------:R-:W2:Y:S03]  /*6eb0*/  MUFU.EX2 R220, R220 ;  /* 0x000000dc00dc7308 */ /* 0x000ea60000000800 */
[----:B------:R-:W-:Y:S01]  /*6ec0*/  HMMA.16816.F32.BF16 R96, R128, R106, R96 ;  /* 0x0000006a8060723c */ /* 0x000fe20000041860 */
[----:B------:R-:W3:Y:S02]  /*6ed0*/  LDSM.16.MT88.4 R104, [R168+0x2900] ;  /* 0x00290000a868783b */ /* 0x000ee40000004200 */
[----:B-1----:R-:W-:Y:S01]  /*6ee0*/  F2FP.BF16.PACK_AB R102, R218, R181 ;  /* 0x000000b5da66723e */ /* 0x002fe200000010ff */
[--C-:B------:R-:W-:Y:S02]  /*6ef0*/  FFMA.FTZ R225, R225, c[0x0][0x2d0], -R158.reuse ;  /* 0x0000b400e1e17a23 */ /* 0x100fe4000001089e */
[--C-:B------:R-:W-:Y:S01]  /*6f00*/  FFMA.FTZ R224, R224, c[0x0][0x2d0], -R155.reuse ;  /* 0x0000b400e0e07a23 */ /* 0x100fe2000001089b */
[----:B------:R-:W-:Y:S01]  /*6f10*/  MUFU.EX2 R226, R226 ;  /* 0x000000e200e27308 */ /* 0x000fe20000000800 */
[--C-:B------:R-:W-:Y:S04]  /*6f20*/  FFMA.FTZ R227, R222, c[0x0][0x2d0], -R155.reuse ;  /* 0x0000b400dee37a23 */ /* 0x100fe8000001089b */
[--C-:B------:R-:W-:Y:S02]  /*6f30*/  FFMA.FTZ R222, R167, c[0x0][0x2d0], -R158.reuse ;  /* 0x0000b400a7de7a23 */ /* 0x100fe4000001089e */
[----:B------:R-:W-:Y:S01]  /*6f40*/  LDSM.16.MT88.4 R164, [R133+0x5900] ;  /* 0x0059000085a4783b */ /* 0x000fe20000004200 */
[----:B------:R-:W-:Y:S02]  /*6f50*/  FFMA.FTZ R158, R157, c[0x0][0x2d0], -R158 ;  /* 0x0000b4009d9e7a23 */ /* 0x000fe4000001089e */
[----:B------:R-:W-:Y:S01]  /*6f60*/  FFMA.FTZ R155, R154, c[0x0][0x2d0], -R155 ;  /* 0x0000b4009a9b7a23 */ /* 0x000fe2000001089b */
[----:B------:R-:W-:Y:S01]  /*6f70*/  MUFU.EX2 R225, R225 ;  /* 0x000000e100e17308 */ /* 0x000fe20000000800 */
[----:B------:R-:W-:Y:S01]  /*6f80*/  FFMA.FTZ R176, R2, R223, R176 ;  /* 0x000000df02b07223 */ /* 0x000fe200000100b0 */
[----:B--2---:R-:W-:Y:S01]  /*6f90*/  F2FP.BF16.PACK_AB R103, R220, R183 ;  /* 0x000000b7dc67723e */ /* 0x004fe200000010ff */
[----:B------:R-:W-:Y:S02]  /*6fa0*/  FFMA.FTZ R172, R0, R221, R172 ;  /* 0x000000dd00ac7223 */ /* 0x000fe400000100ac */
[----:B------:R-:W-:Y:S02]  /*6fb0*/  FADD.FTZ R175, R175, R176 ;  /* 0x000000b0afaf7221 */ /* 0x000fe40000010000 */
[----:B------:R-:W-:Y:S02]  /*6fc0*/  FADD.FTZ R171, R171, R172 ;  /* 0x000000acabab7221 */ /* 0x000fe40000010000 */
[C---:B------:R-:W-:Y:S01]  /*6fd0*/  HMMA.16816.F32.BF16 R4, R100.reuse, R112, R4 ;  /* 0x000000706404723c */ /* 0x040fe20000041804 */
[----:B------:R1:W2:Y:S04]  /*6fe0*/  MUFU.EX2 R237, R158 ;  /* 0x0000009e00ed7308 */ /* 0x0002a80000000800 */
[----:B------:R-:W-:Y:S02]  /*6ff0*/  FADD.FTZ R0, R174, R175 ;  /* 0x000000afae007221 */ /* 0x000fe40000010000 */
[----:B------:R-:W-:Y:S01]  /*7000*/  FADD.FTZ R2, R170, R171 ;  /* 0x000000abaa027221 */ /* 0x000fe20000010000 */
[C---:B------:R-:W-:Y:S01]  /*7010*/  HMMA.16816.F32.BF16 R8, R100.reuse, R114, R8 ;  /* 0x000000726408723c */ /* 0x040fe20000041808 */
[----:B------:R-:W-:Y:S02]  /*7020*/  LDSM.16.MT88.4 R112, [R133+0x4900] ;  /* 0x004900008570783b */ /* 0x000fe40000004200 */
[----:B------:R5:W2:Y:S01]  /*7030*/  MUFU.EX2 R239, R155 ;  /* 0x0000009b00ef7308 */ /* 0x000aa20000000800 */
[----:B------:R-:W-:Y:S02]  /*7040*/  FADD.FTZ R0, R173, R0 ;  /* 0x00000000ad007221 */ /* 0x000fe40000010000 */
[----:B------:R-:W-:Y:S02]  /*7050*/  FADD.FTZ R2, R169, R2 ;  /* 0x00000002a9027221 */ /* 0x000fe40000010000 */
[C---:B----4-:R-:W-:Y:S04]  /*7060*/  HMMA.16816.F32.BF16 R12, R100.reuse, R108, R12 ;  /* 0x0000006c640c723c */ /* 0x050fe8000004180c */
[----:B------:R-:W-:Y:S01]  /*7070*/  FADD.FTZ R177, R177, R0 ;  /* 0x00000000b1b17221 */ /* 0x000fe20000010000 */
[----:B------:R-:W-:Y:S01]  /*7080*/  MUFU.EX2 R224, R224 ;  /* 0x000000e000e07308 */ /* 0x000fe20000000800 */
[----:B------:R-:W-:Y:S02]  /*7090*/  FADD.FTZ R179, R179, R2 ;  /* 0x00000002b3b37221 */ /* 0x000fe40000010000 */
[C---:B------:R-:W-:Y:S01]  /*70a0*/  HMMA.16816.F32.BF16 R16, R100.reuse, R110, R16 ;  /* 0x0000006e6410723c */ /* 0x040fe20000041810 */
[----:B------:R-:W4:Y:S03]  /*70b0*/  LDSM.16.MT88.4 R108, [R184+UR4+0x4900] ;  /* 0x00490004b86c783b */ /* 0x000f260008004200 */
[----:B------:R-:W-:Y:S02]  /*70c0*/  FADD.FTZ R178, R178, R177 ;  /* 0x000000b1b2b27221 */ /* 0x000fe40000010000 */
[----:B------:R-:W-:Y:S01]  /*70d0*/  FADD.FTZ R182, R182, R179 ;  /* 0x000000b3b6b67221 */ /* 0x000fe20000010000 */
[----:B------:R-:W2:Y:S01]  /*70e0*/  MUFU.EX2 R227, R227 ;  /* 0x000000e300e37308 */ /* 0x000ea20000000800 */
[C---:B------:R-:W-:Y:S01]  /*70f0*/  HMMA.16816.F32.BF16 R20, R100.reuse, R116, R20 ;  /* 0x000000746414723c */ /* 0x040fe20000041814 */
[----:B-1----:R-:W-:Y:S07]  /*7100*/  LDSM.16.MT88.4 R156, [R168+0x3900] ;  /* 0x00390000a89c783b */ /* 0x002fee0000004200 */
[C---:B------:R-:W-:Y:S01]  /*7110*/  HMMA.16816.F32.BF16 R24, R100.reuse, R118, R24 ;  /* 0x000000766418723c */ /* 0x040fe20000041818 */
[----:B------:R-:W-:Y:S01]  /*7120*/  LDSM.16.MT88.4 R116, [R168+0x4900] ;  /* 0x00490000a874783b */ /* 0x000fe20000004200 */
[----:B------:R-:W1:Y:S06]  /*7130*/  MUFU.EX2 R222, R222 ;  /* 0x000000de00de7308 */ /* 0x000e6c0000000800 */
[C---:B------:R-:W-:Y:S01]  /*7140*/  HMMA.16816.F32.BF16 R28, R100.reuse, R120, R28 ;  /* 0x00000078641c723c */ /* 0x040fe2000004181c */
[----:B-----5:R-:W-:Y:S07]  /*7150*/  LDSM.16.MT88.4 R152, [R135+UR4+0x3900] ;  /* 0x003900048798783b */ /* 0x020fee0008004200 */
[C---:B------:R-:W-:Y:S01]  /*7160*/  HMMA.16816.F32.BF16 R32, R100.reuse, R122, R32 ;  /* 0x0000007a6420723c */ /* 0x040fe20000041820 */
[----:B------:R-:W-:Y:S07]  /*7170*/  LDSM.16.MT88.4 R120, [R133+0x1100] ;  /* 0x001100008578783b */ /* 0x000fee0000004200 */
[C---:B------:R-:W-:Y:S08]  /*7180*/  HMMA.16816.F32.BF16 R36, R100.reuse, R124, R36 ;  /* 0x0000007c6424723c */ /* 0x040ff00000041824 */
[C---:B------:R-:W-:Y:S01]  /*7190*/  HMMA.16816.F32.BF16 R40, R100.reuse, R126, R40 ;  /* 0x0000007e6428723c */ /* 0x040fe20000041828 */
[----:B------:R-:W-:Y:S07]  /*71a0*/  LDSM.16.MT88.4 R124, [R168+0x1100] ;  /* 0x00110000a87c783b */ /* 0x000fee0000004200 */
[C---:B------:R-:W-:Y:S07]  /*71b0*/  HMMA.16816.F32.BF16 R44, R100.reuse, R136, R44 ;  /* 0x00000088642c723c */ /* 0x040fee000004182c */
[----:B------:R-:W-:Y:S01]  /*71c0*/  F2FP.BF16.PACK_AB R136, R233, R230 ;  /* 0x000000e6e988723e */ /* 0x000fe200000010ff */
[C---:B------:R-:W-:Y:S04]  /*71d0*/  HMMA.16816.F32.BF16 R48, R100.reuse, R138, R48 ;  /* 0x0000008a6430723c */ /* 0x040fe80000041830 */
[----:B------:R-:W-:Y:S03]  /*71e0*/  F2FP.BF16.PACK_AB R137, R235, R232 ;  /* 0x000000e8eb89723e */ /* 0x000fe600000010ff */
[----:B--2---:R-:W-:Y:S01]  /*71f0*/  F2FP.BF16.PACK_AB R138, R237, R234 ;  /* 0x000000eaed8a723e */ /* 0x004fe200000010ff */
[C---:B------:R-:W-:Y:S04]  /*7200*/  HMMA.16816.F32.BF16 R52, R100.reuse, R140, R52 ;  /* 0x0000008c6434723c */ /* 0x040fe80000041834 */
[----:B------:R-:W-:Y:S04]  /*7210*/  F2FP.BF16.PACK_AB R139, R239, R236 ;  /* 0x000000ecef8b723e */ /* 0x000fe800000010ff */
[C---:B------:R-:W-:Y:S01]  /*7220*/  HMMA.16816.F32.BF16 R56, R100.reuse, R142, R56 ;  /* 0x0000008e6438723c */ /* 0x040fe20000041838 */
[----:B------:R-:W-:Y:S07]  /*7230*/  LDSM.16.MT88.4 R140, [R168+0x1900] ;  /* 0x00190000a88c783b */ /* 0x000fee0000004200 */
[C---:B---3--:R-:W-:Y:S08]  /*7240*/  HMMA.16816.F32.BF16 R60, R100.reuse, R104, R60 ;  /* 0x00000068643c723c */ /* 0x048ff0000004183c */
[C---:B------:R-:W-:Y:S01]  /*7250*/  HMMA.16816.F32.BF16 R64, R100.reuse, R106, R64 ;  /* 0x0000006a6440723c */ /* 0x040fe20000041840 */
[----:B------:R-:W2:Y:S07]  /*7260*/  LDSM.16.MT88.4 R104, [R135+UR4+0x4900] ;  /* 0x004900048768783b */ /* 0x000eae0008004200 */
[C---:B----4-:R-:W-:Y:S08]  /*7270*/  HMMA.16816.F32.BF16 R68, R100.reuse, R108, R68 ;  /* 0x0000006c6444723c */ /* 0x050ff00000041844 */
[C---:B------:R-:W-:Y:S01]  /*7280*/  HMMA.16816.F32.BF16 R72, R100.reuse, R110, R72 ;  /* 0x0000006e6448723c */ /* 0x040fe20000041848 */
[----:B------:R-:W3:Y:S07]  /*7290*/  LDSM.16.MT88.4 R108, [R184+UR4+0x1100] ;  /* 0x00110004b86c783b */ /* 0x000eee0008004200 */
[C---:B------:R-:W-:Y:S08]  /*72a0*/  HMMA.16816.F32.BF16 R76, R100.reuse, R112, R76 ;  /* 0x00000070644c723c */ /* 0x040ff0000004184c */
[C---:B------:R-:W-:Y:S01]  /*72b0*/  HMMA.16816.F32.BF16 R80, R100.reuse, R114, R80 ;  /* 0x000000726450723c */ /* 0x040fe20000041850 */
[----:B------:R-:W4:Y:S07]  /*72c0*/  LDSM.16.MT88.4 R112, [R135+UR4+0x1100] ;  /* 0x001100048770783b */ /* 0x000f2e0008004200 */
[C---:B--2---:R-:W-:Y:S08]  /*72d0*/  HMMA.16816.F32.BF16 R84, R100.reuse, R104, R84 ;  /* 0x000000686454723c */ /* 0x044ff00000041854 */
[C---:B------:R-:W-:Y:S01]  /*72e0*/  HMMA.16816.F32.BF16 R88, R100.reuse, R106, R88 ;  /* 0x0000006a6458723c */ /* 0x040fe20000041858 */
[----:B------:R-:W2:Y:S07]  /*72f0*/  LDSM.16.MT88.4 R104, [R184+UR4+0x3100] ;  /* 0x00310004b868783b */ /* 0x000eae0008004200 */
[C---:B------:R-:W-:Y:S08]  /*7300*/  HMMA.16816.F32.BF16 R92, R100.reuse, R116, R92 ;  /* 0x00000074645c723c */ /* 0x040ff0000004185c */
[----:B------:R-:W-:Y:S01]  /*7310*/  HMMA.16816.F32.BF16 R96, R100, R118, R96 ;  /* 0x000000766460723c */ /* 0x000fe20000041860 */
[----:B------:R-:W5:Y:S06]  /*7320*/  LDSM.16.MT88.4 R116, [R133+0x3100] ;  /* 0x003100008574783b */ /* 0x000f6c0000004200 */
[----:B------:R-:W-:Y:S02]  /*7330*/  F2FP.BF16.PACK_AB R100, R225, R226 ;  /* 0x000000e2e164723e */ /* 0x000fe400000010ff */
[----:B------:R-:W-:Y:S03]  /*7340*/  F2FP.BF16.PACK_AB R101, R227, R224 ;  /* 0x000000e0e365723e */ /* 0x000fe600000010ff */
[----:B-1----:R-:W-:Y:S02]  /*7350*/  F2FP.BF16.PACK_AB R102, R229, R222 ;  /* 0x000000dee566723e */ /* 0x002fe400000010ff */
[----:B------:R-:W-:Y:S07]  /*7360*/  F2FP.BF16.PACK_AB R103, R231, R228 ;  /* 0x000000e4e767723e */ /* 0x000fee00000010ff */
[C---:B---3--:R-:W-:Y:S08]  /*7370*/  HMMA.16816.F32.BF16 R4, R100.reuse, R108, R4 ;  /* 0x0000006c6404723c */ /* 0x048ff00000041804 */
[C---:B------:R-:W-:Y:S01]  /*7380*/  HMMA.16816.F32.BF16 R8, R100.reuse, R110, R8 ;  /* 0x0000006e6408723c */ /* 0x040fe20000041808 */
[----:B------:R-:W1:Y:S07]  /*7390*/  LDSM.16.MT88.4 R108, [R135+UR4+0x3100] ;  /* 0x00310004876c783b */ /* 0x000e6e0008004200 */
[C---:B------:R-:W-:Y:S08]  /*73a0*/  HMMA.16816.F32.BF16 R12, R100.reuse, R120, R12 ;  /* 0x00000078640c723c */ /* 0x040ff0000004180c */
[C---:B------:R-:W-:Y:S08]  /*73b0*/  HMMA.16816.F32.BF16 R16, R100.reuse, R122, R16 ;  /* 0x0000007a6410723c */ /* 0x040ff00000041810 */
[C---:B----4-:R-:W-:Y:S08]  /*73c0*/  HMMA.16816.F32.BF16 R20, R100.reuse, R112, R20 ;  /* 0x000000706414723c */ /* 0x050ff00000041814 */
[C---:B------:R-:W-:Y:S01]  /*73d0*/  HMMA.16816.F32.BF16 R24, R100.reuse, R114, R24 ;  /* 0x000000726418723c */ /* 0x040fe20000041818 */
[----:B------:R-:W3:Y:S07]  /*73e0*/  LDSM.16.MT88.4 R112, [R168+0x3100] ;  /* 0x00310000a870783b */ /* 0x000eee0000004200 */
[C---:B------:R-:W-:Y:S08]  /*73f0*/  HMMA.16816.F32.BF16 R28, R100.reuse, R124, R28 ;  /* 0x0000007c641c723c */ /* 0x040ff0000004181c */
[C---:B------:R-:W-:Y:S01]  /*7400*/  HMMA.16816.F32.BF16 R32, R100.reuse, R126, R32 ;  /* 0x0000007e6420723c */ /* 0x040fe20000041820 */
[----:B------:R-:W-:Y:S07]  /*7410*/  LDSM.16.MT88.4 R124, [R184+UR4+0x1900] ;  /* 0x00190004b87c783b */ /* 0x000fee0008004200 */
[C---:B--2---:R-:W-:Y:S08]  /*7420*/  HMMA.16816.F32.BF16 R36, R100.reuse, R104, R36 ;  /* 0x000000686424723c */ /* 0x044ff00000041824 */
[C---:B------:R-:W-:Y:S01]  /*7430*/  HMMA.16816.F32.BF16 R40, R100.reuse, R106, R40 ;  /* 0x0000006a6428723c */ /* 0x040fe20000041828 */
[----:B------:R-:W2:Y:S07]  /*7440*/  LDSM.16.MT88.4 R104, [R184+UR4+0x5100] ;  /* 0x00510004b868783b */ /* 0x000eae0008004200 */
[C---:B-----5:R-:W-:Y:S08]  /*7450*/  HMMA.16816.F32.BF16 R44, R100.reuse, R116, R44 ;  /* 0x00000074642c723c */ /* 0x060ff0000004182c */
[C---:B------:R-:W-:Y:S01]  /*7460*/  HMMA.16816.F32.BF16 R48, R100.reuse, R118, R48 ;  /* 0x000000766430723c */ /* 0x040fe20000041830 */
[----:B------:R-:W4:Y:S07]  /*7470*/  LDSM.16.MT88.4 R116, [R133+0x5100] ;  /* 0x005100008574783b */ /* 0x000f2e0000004200 */
[C---:B-1----:R-:W-:Y:S08]  /*7480*/  HMMA.16816.F32.BF16 R52, R100.reuse, R108, R52 ;  /* 0x0000006c6434723c */ /* 0x042ff00000041834 */
[C---:B------:R-:W-:Y:S01]  /*7490*/  HMMA.16816.F32.BF16 R56, R100.reuse, R110, R56 ;  /* 0x0000006e6438723c */ /* 0x040fe20000041838 */
[----:B------:R-:W1:Y:S07]  /*74a0*/  LDSM.16.MT88.4 R108, [R135+UR4+0x5100] ;  /* 0x00510004876c783b */ /* 0x000e6e0008004200 */
[C---:B---3--:R-:W-:Y:S08]  /*74b0*/  HMMA.16816.F32.BF16 R60, R100.reuse, R112, R60 ;  /* 0x00000070643c723c */ /* 0x048ff0000004183c */
[C---:B------:R-:W-:Y:S01]  /*74c0*/  HMMA.16816.F32.BF16 R64, R100.reuse, R114, R64 ;  /* 0x000000726440723c */ /* 0x040fe20000041840 */
[----:B------:R-:W3:Y:S07]  /*74d0*/  LDSM.16.MT88.4 R112, [R168+0x5100] ;  /* 0x00510000a870783b */ /* 0x000eee0000004200 */
[C---:B--2---:R-:W-:Y:S08]  /*74e0*/  HMMA.16816.F32.BF16 R68, R100.reuse, R104, R68 ;  /* 0x000000686444723c */ /* 0x044ff00000041844 */
[C---:B------:R-:W-:Y:S01]  /*74f0*/  HMMA.16816.F32.BF16 R72, R100.reuse, R106, R72 ;  /* 0x0000006a6448723c */ /* 0x040fe20000041848 */
[----:B------:R-:W-:Y:S07]  /*7500*/  LDSM.16.MT88.4 R104, [R135+UR4+0x1900] ;  /* 0x001900048768783b */ /* 0x000fee0008004200 */
[C---:B----4-:R-:W-:Y:S08]  /*7510*/  HMMA.16816.F32.BF16 R76, R100.reuse, R116, R76 ;  /* 0x00000074644c723c */ /* 0x050ff0000004184c */
[C---:B------:R-:W-:Y:S01]  /*7520*/  HMMA.16816.F32.BF16 R80, R100.reuse, R118, R80 ;  /* 0x000000766450723c */ /* 0x040fe20000041850 */
[----:B------:R2:W4:Y:S07]  /*7530*/  LDSM.16.MT88.4 R116, [R133+0x1900] ;  /* 0x001900008574783b */ /* 0x00052e0000004200 */
[C---:B-1----:R-:W-:Y:S08]  /*7540*/  HMMA.16816.F32.BF16 R84, R100.reuse, R108, R84 ;  /* 0x0000006c6454723c */ /* 0x042ff00000041854 */
[C---:B------:R-:W-:Y:S08]  /*7550*/  HMMA.16816.F32.BF16 R88, R100.reuse, R110, R88 ;  /* 0x0000006e6458723c */ /* 0x040ff00000041858 */
[C---:B---3--:R-:W-:Y:S04]  /*7560*/  HMMA.16816.F32.BF16 R92, R100.reuse, R112, R92 ;  /* 0x00000070645c723c */ /* 0x048fe8000004185c */
[----:B--2---:R-:W-:Y:S04]  /*7570*/  FADD.FTZ R133, R183, R182 ;  /* 0x000000b6b7857221 */ /* 0x004fe80000010000 */
[----:B------:R-:W-:Y:S04]  /*7580*/  HMMA.16816.F32.BF16 R96, R100, R114, R96 ;  /* 0x000000726460723c */ /* 0x000fe80000041860 */
[----:B------:R-:W-:Y:S04]  /*7590*/  FADD.FTZ R133, R220, R133 ;  /* 0x00000085dc857221 */ /* 0x000fe80000010000 */
[C---:B------:R-:W-:Y:S05]  /*75a0*/  HMMA.16816.F32.BF16 R128, R136.reuse, R124, R4 ;  /* 0x0000007c8880723c */ /* 0x040fea0000041804 */
[----:B------:R-:W-:Y:S03]  /*75b0*/  FADD.FTZ R224, R224, R133 ;  /* 0x00000085e0e07221 */ /* 0x000fe60000010000 */
[C---:B------:R-:W-:Y:S04]  /*75c0*/  HMMA.16816.F32.BF16 R124, R136.reuse, R126, R8 ;  /* 0x0000007e887c723c */ /* 0x040fe80000041808 */
[----:B------:R-:W-:Y:S04]  /*75d0*/  FADD.FTZ R227, R227, R224 ;  /* 0x000000e0e3e37221 */ /* 0x000fe80000010000 */
[C---:B----4-:R-:W-:Y:S04]  /*75e0*/  HMMA.16816.F32.BF16 R120, R136.reuse, R116, R12 ;  /* 0x000000748878723c */ /* 0x050fe8000004180c */
[----:B------:R-:W-:Y:S04]  /*75f0*/  FADD.FTZ R228, R228, R227 ;  /* 0x000000e3e4e47221 */ /* 0x000fe80000010000 */
[C---:B------:R-:W-:Y:S04]  /*7600*/  HMMA.16816.F32.BF16 R116, R136.reuse, R118, R16 ;  /* 0x000000768874723c */ /* 0x040fe80000041810 */
[----:B------:R-:W-:Y:S04]  /*7610*/  FADD.FTZ R231, R231, R228 ;  /* 0x000000e4e7e77221 */ /* 0x000fe80000010000 */
[C---:B------:R-:W-:Y:S04]  /*7620*/  HMMA.16816.F32.BF16 R112, R136.reuse, R104, R20 ;  /* 0x000000688870723c */ /* 0x040fe80000041814 */
[----:B------:R-:W-:Y:S04]  /*7630*/  FADD.FTZ R232, R232, R231 ;  /* 0x000000e7e8e87221 */ /* 0x000fe80000010000 */
[C---:B------:R-:W-:Y:S04]  /*7640*/  HMMA.16816.F32.BF16 R108, R136.reuse, R106, R24 ;  /* 0x0000006a886c723c */ /* 0x040fe80000041818 */
[----:B------:R-:W-:Y:S04]  /*7650*/  FADD.FTZ R235, R235, R232 ;  /* 0x000000e8ebeb7221 */ /* 0x000fe80000010000 */
[C---:B------:R-:W-:Y:S04]  /*7660*/  HMMA.16816.F32.BF16 R104, R136.reuse, R140, R28 ;  /* 0x0000008c8868723c */ /* 0x040fe8000004181c */
[----:B------:R-:W-:Y:S04]  /*7670*/  FADD.FTZ R236, R236, R235 ;  /* 0x000000ebecec7221 */ /* 0x000fe80000010000 */
[C---:B------:R-:W-:Y:S01]  /*7680*/  HMMA.16816.F32.BF16 R100, R136.reuse, R142, R32 ;  /* 0x0000008e8864723c */ /* 0x040fe20000041820 */
[----:B------:R-:W1:Y:S03]  /*7690*/  LDSM.16.MT88.4 R32, [R135+UR4+0x5900] ;  /* 0x005900048720783b */ /* 0x000e660008004200 */
[----:B------:R-:W-:Y:S04]  /*76a0*/  FADD.FTZ R221, R239, R236 ;  /* 0x000000ecefdd7221 */ /* 0x000fe80000010000 */
        /* <DEDUP_REMOVED lines=13> */
[C---:B-1----:R-:W-:Y:S07]  /*7780*/  HMMA.16816.F32.BF16 R84, R136.reuse, R32, R84 ;  /* 0x000000208854723c */ /* 0x042fee0000041854 */
[----:B------:R-:W-:Y:S01]  /*7790*/  FADD.FTZ R33, R181, R178 ;  /* 0x000000b2b5217221 */ /* 0x000fe20000010000 */
[C---:B------:R-:W-:Y:S04]  /*77a0*/  HMMA.16816.F32.BF16 R88, R136.reuse, R34, R88 ;  /* 0x000000228858723c */ /* 0x040fe80000041858 */
[----:B------:R-:W-:Y:S04]  /*77b0*/  FADD.FTZ R33, R218, R33 ;  /* 0x00000021da217221 */ /* 0x000fe80000010000 */
[C---:B--2---:R-:W-:Y:S04]  /*77c0*/  HMMA.16816.F32.BF16 R92, R136.reuse, R140, R92 ;  /* 0x0000008c885c723c */ /* 0x044fe8000004185c */
[----:B------:R-:W-:Y:S01]  /*77d0*/  FADD.FTZ R226, R226, R33 ;  /* 0x00000021e2e27221 */ /* 0x000fe20000010000 */
[----:B------:R-:W-:Y:S03]  /*77e0*/  IADD3 R33, R219, -0x2, RZ ;  /* 0xfffffffedb217810 */ /* 0x000fe60007ffe0ff */
[----:B------:R-:W-:Y:S01]  /*77f0*/  FADD.FTZ R225, R225, R226 ;  /* 0x000000e2e1e17221 */ /* 0x000fe20000010000 */
[----:B------:R-:W-:Y:S03]  /*7800*/  HMMA.16816.F32.BF16 R96, R136, R142, R96 ;  /* 0x0000008e8860723c */ /* 0x000fe60000041860 */
[----:B------:R-:W-:Y:S01]  /*7810*/  FADD.FTZ R222, R222, R225 ;  /* 0x000000e1dede7221 */ /* 0x000fe20000010000 */
[----:B------:R-:W-:Y:S03]  /*7820*/  ISETP.GE.AND P0, PT, R33, R196, PT ;  /* 0x000000c42100720c */ /* 0x000fe60003f06270 */
[----:B------:R-:W-:Y:S05]  /*7830*/  FADD.FTZ R229, R229, R222 ;  /* 0x000000dee5e57221 */ /* 0x000fea0000010000 */
[----:B------:R-:W-:Y:S04]  /*7840*/  FADD.FTZ R230, R230, R229 ;  /* 0x000000e5e6e67221 */ /* 0x000fe80000010000 */
[----:B------:R-:W-:Y:S04]  /*7850*/  FADD.FTZ R233, R233, R230 ;  /* 0x000000e6e9e97221 */ /* 0x000fe80000010000 */
[----:B------:R-:W-:Y:S04]  /*7860*/  FADD.FTZ R234, R234, R233 ;  /* 0x000000e9eaea7221 */ /* 0x000fe80000010000 */
[----:B------:R-:W-:Y:S01]  /*7870*/  FADD.FTZ R223, R237, R234 ;  /* 0x000000eaeddf7221 */ /* 0x000fe20000010000 */
[----:B------:R-:W-:-:S05]  /*7880*/  @!P0 BRA `(.L_x_1539) ;  /* 0x000003f000008947 */ /* 0x000fca0003800000 */
[----:B------:R-:W-:Y:S01]  /*7890*/  ISETP.NE.AND P2, PT, R197, 0x1, PT ;  /* 0x00000001c500780c */ /* 0x000fe20003f45270 */
[----:B------:R-:W-:Y:S01]  /*78a0*/  IMAD R5, R219, 0x40, R203 ;  /* 0x00000040db057824 */ /* 0x000fe200078e02cb */
[----:B------:R-:W-:Y:S01]  /*78b0*/  SEL R4, RZ, 0x10, P5 ;  /* 0x00000010ff047807 */ /* 0x000fe20002800000 */
[----:B------:R-:W-:Y:S03]  /*78c0*/  IMAD.MOV.U32 R199, RZ, RZ, RZ ;  /* 0x000000ffffc77224 */ /* 0x000fe600078e00ff */
[----:B------:R-:W-:Y:S05]  /*78d0*/  IADD3 R200, R5, -0x80, R202 ;  /* 0xffffff8005c87810 */ /* 0x000fea0007ffe0ca */
[----:B------:R-:W-:Y:S02]  /*78e0*/  IMAD.MOV.U32 R0, RZ, RZ, R200 ;  /* 0x000000ffff007224 */ /* 0x000fe400078e00c8 */
[----:B------:R-:W-:Y:S05]  /*78f0*/  @P2 IMAD.HI.U32 R2, R200, c[0x0][0x2bc], RZ ;  /* 0x0000af00c8022a27 */ /* 0x000fea00078e00ff */
[----:B------:R-:W-:Y:S02]  /*7900*/  @P2 SHF.R.U32.HI R0, RZ, c[0x0][0x2c0], R2 ;  /* 0x0000b000ff002a19 */ /* 0x000fe40000011602 */
[----:B------:R-:W-:Y:S02]  /*7910*/  ISETP.NE.U32.AND P2, PT, R4, RZ, PT ;  /* 0x000000ff0400720c */ /* 0x000fe40003f45070 */
[C---:B------:R-:W-:Y:S04]  /*7920*/  @!P3 IADD3 R5, P0, R0.reuse, R210, RZ ;  /* 0x000000d20005b210 */ /* 0x040fe80007f1e0ff */
[----:B------:R-:W-:Y:S02]  /*7930*/  @!P3 LEA.HI.X.SX32 R2, R0, R195, 0x1, P0 ;  /* 0x000000c30002b211 */ /* 0x000fe400000f0eff */
[C---:B------:R-:W-:Y:S04]  /*7940*/  @!P3 LEA R10, P0, R5.reuse, c[0x0][0x2a0], 0x2 ;  /* 0x0000a800050aba11 */ /* 0x040fe800078010ff */
[----:B------:R-:W-:Y:S01]  /*7950*/  @!P3 LEA.HI.X R11, R5, c[0x0][0x2a4], R2, 0x2, P0 ;  /* 0x0000a900050bba11 */ /* 0x000fe200000f1402 */
[----:B------:R-:W-:Y:S01]  /*7960*/  IMAD.MOV R5, RZ, RZ, -R0 ;  /* 0x000000ffff057224 */ /* 0x000fe200078e0a00 */
[----:B------:R-:W-:Y:S03]  /*7970*/  SEL R2, RZ, 0x10, P4 ;  /* 0x00000010ff027807 */ /* 0x000fe60002000000 */
[----:B------:R-:W2:Y:S01]  /*7980*/  @!P3 LDG.E R199, [R10.64] ;  /* 0x000000060ac7b981 */ /* 0x000ea2000c1e1900 */
[----:B------:R-:W-:Y:S01]  /*7990*/  IADD3 R6, -R2, 0x10, RZ ;  /* 0x0000001002067810 */ /* 0x000fe20007ffe1ff */
[----:B------:R-:W-:Y:S03]  /*79a0*/  IMAD R200, R5, c[0x0][0x2b8], R200 ;  /* 0x0000ae0005c87a24 */ /* 0x000fe600078e02c8 */
[----:B------:R-:W-:Y:S01]  /*79b0*/  LOP3.LUT R6, R6, 0xf, RZ, 0xc0, !PT ;  /* 0x0000000f06067812 */ /* 0x000fe200078ec0ff */
[----:B------:R-:W-:Y:S01]  /*79c0*/  IMAD.WIDE.U32 R8, R200, c[0x0][0x1e0], RZ ;  /* 0x00007800c8087a25 */ /* 0x000fe200078e00ff */
[----:B------:R-:W-:Y:S05]  /*79d0*/  SHF.R.S32.HI R0, RZ, 0x1f, R200 ;  /* 0x0000001fff007819 */ /* 0x000fea00000114c8 */
        /* <DEDUP_REMOVED lines=11> */
[----:B------:R-:W1:Y:S01]  /*7a90*/  SHFL.IDX PT, R7, R14, 0x1, 0x181f ;  /* 0x00381f000e077f89 */ /* 0x000e6200000e0000 */
[----:B------:R-:W-:Y:S02]  /*7aa0*/  SEL R0, RZ, 0x10, P6 ;  /* 0x00000010ff007807 */ /* 0x000fe40003000000 */
[----:B------:R-:W-:Y:S01]  /*7ab0*/  IADD3 R5, -R4, 0x10, RZ ;  /* 0x0000001004057810 */ /* 0x000fe20007ffe1ff */
[----:B------:R-:W2:Y:S03]  /*7ac0*/  SHFL.IDX PT, R9, R10, 0x1, 0x181f ;  /* 0x00381f000a097f89 */ /* 0x000ea600000e0000 */
[----:B------:R-:W-:Y:S01]  /*7ad0*/  LOP3.LUT R5, R5, 0xf, RZ, 0xc0, !PT ;  /* 0x0000000f05057812 */ /* 0x000fe200078ec0ff */
[----:B------:R3:W4:Y:S04]  /*7ae0*/  SHFL.IDX PT, R8, R14, RZ, 0x181f ;  /* 0x00181fff0e087589 */ /* 0x00072800000e0000 */
[----:B------:R-:W5:Y:S01]  /*7af0*/  SHFL.IDX PT, R11, R10, RZ, 0x181f ;  /* 0x00181fff0a0b7589 */ /* 0x000f6200000e0000 */
[----:B-1----:R-:W-:Y:S02]  /*7b00*/  IADD3 R12, P1, P0, R5, R7, R212 ;  /* 0x00000007050c7210 */ /* 0x002fe4000783e0d4 */
[----:B------:R-:W-:Y:S02]  /*7b10*/  IADD3 R5, -R0, 0x10, RZ ;  /* 0x0000001000057810 */ /* 0x000fe40007ffe1ff */
[----:B--2---:R-:W-:Y:S02]  /*7b20*/  IADD3.X R13, RZ, R9, R213, P1, P0 ;  /* 0x00000009ff0d7210 */ /* 0x004fe40000fe04d5 */
[----:B---3--:R-:W-:Y:S02]  /*7b30*/  IADD3 R14, P1, P0, R6, R7, R215 ;  /* 0x00000007060e7210 */ /* 0x008fe4000783e0d7 */
[----:B------:R-:W-:Y:S01]  /*7b40*/  LOP3.LUT R6, R5, 0xf, RZ, 0xc0, !PT ;  /* 0x0000000f05067812 */ /* 0x000fe200078ec0ff */
[----:B------:R-:W-:Y:S01]  /*7b50*/  IMAD R5, R217, 0x3000, R201 ;  /* 0x00003000d9057824 */ /* 0x000fe200078e02c9 */
[----:B------:R-:W-:Y:S02]  /*7b60*/  IADD3.X R15, RZ, R9, R216, P1, P0 ;  /* 0x00000009ff0f7210 */ /* 0x000fe40000fe04d8 */
[----:B------:R-:W-:Y:S01]  /*7b70*/  IADD3 R16, P1, P0, R6, R7, R205 ;  /* 0x0000000706107210 */ /* 0x000fe2000783e0cd */
[----:B------:R-:W-:Y:S03]  /*7b80*/  IMAD.SHL.U32 R7, R5, 0x2, RZ ;  /* 0x0000000205077824 */ /* 0x000fe600078e00ff */
[----:B------:R-:W-:Y:S02]  /*7b90*/  IADD3.X R17, RZ, R9, R214, P1, P0 ;  /* 0x00000009ff117210 */ /* 0x000fe40000fe04d6 */
[----:B----4-:R-:W-:Y:S02]  /*7ba0*/  IADD3 R20, P1, R212, R8, RZ ;  /* 0x00000008d4147210 */ /* 0x010fe40007f3e0ff */
[----:B------:R-:W-:Y:S03]  /*7bb0*/  IADD3 R18, P0, R8, R215, RZ ;  /* 0x000000d708127210 */ /* 0x000fe60007f1e0ff */
[----:B-----5:R-:W-:Y:S01]  /*7bc0*/  IMAD.X R21, R213, 0x1, R11, P1 ;  /* 0x00000001d5157824 */ /* 0x020fe200008e060b */
[----:B------:R-:W-:Y:S01]  /*7bd0*/  ISETP.NE.U32.AND P1, PT, R2, RZ, PT ;  /* 0x000000ff0200720c */ /* 0x000fe20003f25070 */
[C---:B------:R-:W-:Y:S01]  /*7be0*/  IMAD.X R19, R11.reuse, 0x1, R216, P0 ;  /* 0x000000010b137824 */ /* 0x040fe200000e06d8 */
[----:B------:R-:W-:Y:S02]  /*7bf0*/  IADD3 R8, P0, R8, R205, RZ ;  /* 0x000000cd08087210 */ /* 0x000fe40007f1e0ff */
[----:B------:R1:W-:Y:S03]  /*7c00*/  LDGSTS.E.BYPASS.LTC128B.128 [R7+0xc100], [R20.64], !P5 ;  /* 0x0c10000014077fae */ /* 0x0003e6000e901d46 */
[----:B------:R-:W-:Y:S01]  /*7c10*/  IMAD.X R9, R11, 0x1, R214, P0 ;  /* 0x000000010b097824 */ /* 0x000fe200000e06d6 */
[----:B------:R1:W-:Y:S01]  /*7c20*/  LDGSTS.E.BYPASS.LTC128B.128 [R7+0xe100], [R18.64], !P4 ;  /* 0x0e10000012077fae */ /* 0x0003e2000e101d46 */
[----:B------:R-:W-:Y:S03]  /*7c30*/  ISETP.NE.U32.AND P0, PT, R0, RZ, PT ;  /* 0x000000ff0000720c */ /* 0x000fe60003f05070 */
[----:B------:R1:W-:Y:S04]  /*7c40*/  LDGSTS.E.BYPASS.LTC128B.128 [R7+0x10100], [R8.64], !P6 ;  /* 0x1010000008077fae */ /* 0x0003e8000f101d46 */
[----:B------:R1:W-:Y:S04]  /*7c50*/  LDGSTS.E.BYPASS.LTC128B.128.ZFILL [R7+0xd100], [R12.64], P2 ;  /* 0x0d1000000c077fae */ /* 0x0003e80009141d46 */
[----:B------:R1:W-:Y:S04]  /*7c60*/  LDGSTS.E.BYPASS.LTC128B.128.ZFILL [R7+0xf100], [R14.64], P1 ;  /* 0x0f1000000e077fae */ /* 0x0003e80008941d46 */
[----:B------:R1:W-:Y:S02]  /*7c70*/  LDGSTS.E.BYPASS.LTC128B.128.ZFILL [R7+0x11100], [R16.64], P0 ;  /* 0x1110000010077fae */ /* 0x0003e40008141d46 */
.L_x_1539:
[----:B------:R-:W-:Y:S01]  /*7c80*/  UIADD3 UR4, UR5, 0x1, URZ ;  /* 0x0000000105047890 */ /* 0x000fe2000fffe03f */
[----:B------:R-:W0:Y:S01]  /*7c90*/  LDGDEPBAR ;  /* 0x00000000000079af */ /* 0x000e220000000000 */
[----:B------:R-:W-:Y:S01]  /*7ca0*/  UISETP.GE.AND UP0, UPT, UR5, 0x1, UPT ;  /* 0x000000010500788c */ /* 0x000fe2000bf06270 */
[----:B------:R-:W-:Y:S01]  /*7cb0*/  ISETP.GE.AND P0, PT, R196, R219, PT ;  /* 0x000000dbc400720c */ /* 0x000fe20003f06270 */
[----:B------:R-:W-:Y:S01]  /*7cc0*/  IMAD.MOV.U32 R0, RZ, RZ, R3 ;  /* 0x000000ffff007224 */ /* 0x000fe200078e0003 */
[----:B------:R-:W-:Y:S01]  /*7cd0*/  IADD3 R219, R219, -0x1, RZ ;  /* 0xffffffffdbdb7810 */ /* 0x000fe20007ffe0ff */
[----:B------:R-:W-:Y:S01]  /*7ce0*/  USEL UR5, UR4, URZ, !UP0 ;  /* 0x0000003f04057287 */ /* 0x000fe2000c000000 */
[----:B------:R-:W-:Y:S09]  /*7cf0*/  IMAD.MOV.U32 R133, RZ, RZ, R132 ;  /* 0x000000ffff857224 */ /* 0x000ff200078e0084 */
[----:B------:R-:W-:-:S05]  /*7d00*/  @!P0 BRA `(.L_x_1540) ;  /* 0xffffd05000008947 */ /* 0x000fca000383ffff */
.L_x_1537:
[----:B------:R-:W2:Y:S01]  /*7d10*/  SHFL.BFLY PT, R6, R223, 0x2, 0x1f ;  /* 0x0c401f00df067f89 */ /* 0x000ea200000e0000 */
[----:B------:R-:W-:-:S03]  /*7d20*/  PLOP3.LUT P2, PT, PT, PT, PT, 0x8, 0x0 ;  /* 0x000000000000781c */ /* 0x000fc60003f4e170 */
[----:B------:R-:W3:Y:S01]  /*7d30*/  SHFL.BFLY PT, R0, R221, 0x2, 0x1f ;  /* 0x0c401f00dd007f89 */ /* 0x000ee200000e0000 */
[----:B--2---:R-:W-:Y:S02]  /*7d40*/  FADD.FTZ R6, R6, R223 ;  /* 0x000000df06067221 */ /* 0x004fe40000010000 */
[----:B-1-3--:R-:W-:-:S03]  /*7d50*/  FADD.FTZ R7, R0, R221 ;  /* 0x000000dd00077221 */ /* 0x00afc60000010000 */
        /* <DEDUP_REMOVED lines=118> */
.L_x_1527:
[----:B------:R-:W-:Y:S05]  /*84c0*/  @P2 BRA `(.L_x_1541) ;  /* 0x000018f000002947 */ /* 0x000fea0003800000 */
[----:B-1----:R-:W1:Y:S01]  /*84d0*/  S2R R9, SR_TID.X ;  /* 0x0000000000097919 */ /* 0x002e620000002100 */
[----:B------:R-:W-:Y:S01]  /*84e0*/  SHF.R.S32.HI R11, RZ, 0x1f, R204 ;  /* 0x0000001fff0b7819 */ /* 0x000fe200000114cc */
[----:B------:R-:W-:Y:S01]  /*84f0*/  IMAD.WIDE.U32 R14, R204, c[0x0][0x4d0], RZ ;  /* 0x00013400cc0e7a25 */ /* 0x000fe200078e00ff */
[----:B------:R-:W-:Y:S01]  /*8500*/  MOV R12, c[0x0][0x4e8] ;  /* 0x00013a00000c7a02 */ /* 0x000fe20000000f00 */
[----:B------:R-:W2:Y:S01]  /*8510*/  S2R R3, SR_CTAID.Y ;  /* 0x0000000000037919 */ /* 0x000ea20000002600 */
[----:B------:R-:W-:Y:S01]  /*8520*/  BSSY B0, `(.L_x_1542) ;  /* 0x00000f6000007945 */ /* 0x000fe20003800000 */
[----:B------:R-:W-:-:S02]  /*8530*/  IMAD R13, R11, c[0x0][0x4d0], RZ ;  /* 0x000134000b0d7a24 */ /* 0x000fc400078e02ff */
[----:B------:R-:W-:Y:S01]  /*8540*/  BAR.SYNC.DEFER_BLOCKING 0x1, 0x100 ;  /* 0x0044000000007b1d */ /* 0x000fe20000010000 */
[----:B------:R-:W-:Y:S01]  /*8550*/  IMAD.MOV R6, RZ, RZ, -R204 ;  /* 0x000000ffff067224 */ /* 0x000fe200078e0acc */
[----:B------:R-:W-:Y:S01]  /*8560*/  ISETP.NE.AND P1, PT, R12, 0x1, PT ;  /* 0x000000010c00780c */ /* 0x000fe20003f25270 */
[----:B------:R-:W-:Y:S02]  /*8570*/  IMAD R13, R204, c[0x0][0x4d4], R13 ;  /* 0x00013500cc0d7a24 */ /* 0x000fe400078e020d */
[----:B------:R-:W-:Y:S01]  /*8580*/  IMAD R11, R11, c[0x0][0x438], RZ ;  /* 0x00010e000b0b7a24 */ /* 0x000fe200078e02ff */
[----:B------:R-:W3:Y:S01]  /*8590*/  S2R R7, SR_CTAID.Z ;  /* 0x0000000000077919 */ /* 0x000ee20000002700 */
[----:B------:R-:W-:-:S03]  /*85a0*/  IMAD.IADD R15, R15, 0x1, R13 ;  /* 0x000000010f0f7824 */ /* 0x000fc600078e020d */
[----:B------:R-:W4:Y:S01]  /*85b0*/  S2R R0, SR_CTAID.X ;  /* 0x0000000000007919 */ /* 0x000f220000002500 */
[----:B-1----:R-:W-:-:S04]  /*85c0*/  SHF.R.S32.HI R8, RZ, 0x1f, R9 ;  /* 0x0000001fff087819 */ /* 0x002fc80000011409 */
[-C--:B------:R-:W-:Y:S01]  /*85d0*/  LEA.HI R4, R8, R9.reuse, RZ, 0x5 ;  /* 0x0000000908047211 */ /* 0x080fe200078f28ff */
[----:B--2---:R-:W-:Y:S01]  /*85e0*/  IMAD R6, R6, c[0x0][0x550], R3 ;  /* 0x0001540006067a24 */ /* 0x004fe200078e0203 */
[-C--:B------:R-:W-:Y:S02]  /*85f0*/  LEA.HI R8, R8, R9.reuse, RZ, 0x2 ;  /* 0x0000000908087211 */ /* 0x080fe400078f10ff */
[--C-:B------:R-:W-:Y:S02]  /*8600*/  SHF.R.S32.HI R13, RZ, 0x5, R4.reuse ;  /* 0x00000005ff0d7819 */ /* 0x100fe40000011404 */
[----:B------:R-:W-:Y:S02]  /*8610*/  SHF.R.S32.HI R10, RZ, 0x1f, R4 ;  /* 0x0000001fff0a7819 */ /* 0x000fe40000011404 */
[----:B------:R-:W-:Y:S02]  /*8620*/  LOP3.LUT R4, R4, 0xffffffe0, RZ, 0xc0, !PT ;  /* 0xffffffe004047812 */ /* 0x000fe400078ec0ff */
[----:B------:R-:W-:Y:S01]  /*8630*/  LOP3.LUT R8, R8, 0xfffffffc, RZ, 0xc0, !PT ;  /* 0xfffffffc08087812 */ /* 0x000fe200078ec0ff */
[----:B---3--:R-:W-:Y:S01]  /*8640*/  IMAD.WIDE.U32 R14, R7, c[0x0][0x4d8], R14 ;  /* 0x00013600070e7a25 */ /* 0x008fe200078e000e */
[----:B------:R-:W-:-:S02]  /*8650*/  IADD3 R4, -R4, R9, RZ ;  /* 0x0000000904047210 */ /* 0x000fc40007ffe1ff */
[----:B------:R-:W-:Y:S01]  /*8660*/  LEA.HI R10, R10, R13, RZ, 0x3 ;  /* 0x0000000d0a0a7211 */ /* 0x000fe200078f18ff */
[----:B------:R-:W-:Y:S01]  /*8670*/  IMAD.IADD R9, R9, 0x1, -R8 ;  /* 0x0000000109097824 */ /* 0x000fe200078e0a08 */
[----:B------:R-:W-:Y:S01]  /*8680*/  SHF.R.S32.HI R3, RZ, 0x1f, R4 ;  /* 0x0000001fff037819 */ /* 0x000fe20000011404 */
[----:B------:R-:W-:Y:S01]  /*8690*/  IMAD R8, R204, c[0x0][0x43c], R11 ;  /* 0x00010f00cc087a24 */ /* 0x000fe200078e020b */
[----:B------:R-:W-:Y:S01]  /*86a0*/  LOP3.LUT R10, R10, 0xffffff8, RZ, 0xc0, !PT ;  /* 0x0ffffff80a0a7812 */ /* 0x000fe200078ec0ff */
[----:B------:R-:W-:Y:S01]  /*86b0*/  IMAD.WIDE.U32 R204, R204, c[0x0][0x438], RZ ;  /* 0x00010e00cccc7a25 */ /* 0x000fe200078e00ff */
[----:B------:R-:W-:Y:S02]  /*86c0*/  LEA.HI R3, R3, R4, RZ, 0x2 ;  /* 0x0000000403037211 */ /* 0x000fe400078f10ff */
[----:B------:R-:W-:Y:S01]  /*86d0*/  LEA.HI R16, R9, R9, RZ, 0x1 ;  /* 0x0000000909107211 */ /* 0x000fe200078f08ff */
[----:B------:R-:W-:Y:S01]  /*86e0*/  IMAD.IADD R10, R13, 0x1, -R10 ;  /* 0x000000010d0a7824 */ /* 0x000fe200078e0a0a */
[----:B------:R-:W-:Y:S01]  /*86f0*/  SHF.R.S32.HI R13, RZ, 0x2, R3 ;  /* 0x00000002ff0d7819 */ /* 0x000fe20000011403 */
[----:B------:R-:W-:Y:S01]  /*8700*/  IMAD.IADD R205, R205, 0x1, R8 ;  /* 0x00000001cdcd7824 */ /* 0x000fe200078e0208 */
[----:B------:R-:W-:-:S02]  /*8710*/  LOP3.LUT R16, R16, 0x1ffffffe, RZ, 0xc0, !PT ;  /* 0x1ffffffe10107812 */ /* 0x000fc400078ec0ff */
[----:B------:R-:W-:Y:S01]  /*8720*/  SHF.R.S32.HI R11, RZ, 0x1f, R7 ;  /* 0x0000001fff0b7819 */ /* 0x000fe20000011407 */
[----:B------:R-:W-:Y:S01]  /*8730*/  IMAD R13, R10, 0x10, R13 ;  /* 0x000000100a0d7824 */ /* 0x000fe200078e020d */
[----:B------:R-:W-:Y:S01]  /*8740*/  IADD3 R16, R9, -R16, RZ ;  /* 0x8000001009107210 */ /* 0x000fe20007ffe0ff */
[----:B------:R-:W-:Y:S01]  /*8750*/  IMAD.WIDE.U32 R204, R7, c[0x0][0x440], R204 ;  /* 0x0001100007cc7a25 */ /* 0x000fe200078e00cc */
[----:B------:R-:W-:Y:S02]  /*8760*/  LOP3.LUT R3, R3, 0x7ffffffc, RZ, 0xc0, !PT ;  /* 0x7ffffffc03037812 */ /* 0x000fe400078ec0ff */
[----:B------:R-:W-:Y:S01]  /*8770*/  LEA R9, R16, R13, 0x3 ;  /* 0x0000000d10097211 */ /* 0x000fe200078e18ff */
[C---:B------:R-:W-:Y:S02]  /*8780*/  IMAD R8, R11.reuse, c[0x0][0x4d8], RZ ;  /* 0x000136000b087a24 */ /* 0x040fe400078e02ff */
[----:B------:R-:W-:Y:S02]  /*8790*/  IMAD R10, R11, c[0x0][0x440], RZ ;  /* 0x000110000b0a7a24 */ /* 0x000fe400078e02ff */
[----:B------:R-:W-:-:S02]  /*87a0*/  IMAD R8, R7, c[0x0][0x4dc], R8 ;  /* 0x0001370007087a24 */ /* 0x000fc400078e0208 */
[C---:B----4-:R-:W-:Y:S01]  /*87b0*/  IMAD R9, R0.reuse, 0x80, R9 ;  /* 0x0000008000097824 */ /* 0x050fe200078e0209 */
[----:B------:R-:W-:Y:S01]  /*87c0*/  LEA R0, R0, R13, 0x7 ;  /* 0x0000000d00007211 */ /* 0x000fe200078e38ff */
[----:B------:R-:W-:Y:S01]  /*87d0*/  IMAD R10, R7, c[0x0][0x444], R10 ;  /* 0x00011100070a7a24 */ /* 0x000fe200078e020a */
[----:B------:R-:W-:Y:S01]  /*87e0*/  IADD3 R15, R15, R8, RZ ;  /* 0x000000080f0f7210 */ /* 0x000fe20007ffe0ff */
[----:B------:R-:W-:Y:S01]  /*87f0*/  @P1 IMAD.HI.U32 R8, R9, c[0x0][0x4ec], RZ ;  /* 0x00013b0009081a27 */ /* 0x000fe200078e00ff */
[----:B------:R-:W-:-:S03]  /*8800*/  SHF.R.S32.HI R7, RZ, 0x1f, R6 ;  /* 0x0000001fff077819 */ /* 0x000fc60000011406 */
[----:B------:R-:W-:Y:S01]  /*8810*/  IMAD.IADD R205, R205, 0x1, R10 ;  /* 0x00000001cdcd7824 */ /* 0x000fe200078e020a */
[----:B------:R-:W-:Y:S01]  /*8820*/  MOV R10, R9 ;  /* 0x00000009000a7202 */ /* 0x000fe20000000f00 */
[C---:B------:R-:W-:Y:S01]  /*8830*/  IMAD R11, R7.reuse, c[0x0][0x4e0], RZ ;  /* 0x00013800070b7a24 */ /* 0x040fe200078e02ff */
[----:B------:R-:W-:Y:S01]  /*8840*/  @P1 SHF.R.U32.HI R10, RZ, c[0x0][0x4f0], R8 ;  /* 0x00013c00ff0a1a19 */ /* 0x000fe20000011608 */
[----:B------:R-:W-:Y:S02]  /*8850*/  IMAD R7, R7, c[0x0][0x448], RZ ;  /* 0x0001120007077a24 */ /* 0x000fe400078e02ff */
[C---:B------:R-:W-:Y:S02]  /*8860*/  IMAD R11, R6.reuse, c[0x0][0x4e4], R11 ;  /* 0x00013900060b7a24 */ /* 0x040fe400078e020b */
[----:B------:R-:W-:Y:S02]  /*8870*/  IMAD.MOV R8, RZ, RZ, -R10 ;  /* 0x000000ffff087224 */ /* 0x000fe400078e0a0a */
[----:B------:R-:W-:-:S02]  /*8880*/  IMAD R7, R6, c[0x0][0x44c], R7 ;  /* 0x0001130006077a24 */ /* 0x000fc400078e0207 */
[----:B------:R-:W-:-:S04]  /*8890*/  IMAD.WIDE.U32 R204, R6, c[0x0][0x448], R204 ;  /* 0x0001120006cc7a25 */ /* 0x000fc800078e00cc */
[----:B------:R-:W-:Y:S01]  /*88a0*/  IMAD.WIDE.U32 R16, R6, c[0x0][0x4e0], R14 ;  /* 0x0001380006107a25 */ /* 0x000fe200078e000e */
[----:B------:R-:W-:-:S03]  /*88b0*/  MOV R14, R9 ;  /* 0x00000009000e7202 */ /* 0x000fc60000000f00 */
[----:B------:R-:W-:-:S04]  /*88c0*/  @P1 IMAD.HI.U32 R6, R9, c[0x0][0x4ec], RZ ;  /* 0x00013b0009061a27 */ /* 0x000fc800078e00ff */
[----:B------:R-:W-:Y:S01]  /*88d0*/  IMAD R8, R8, c[0x0][0x4e8], R9 ;  /* 0x00013a0008087a24 */ /* 0x000fe200078e0209 */
[----:B------:R-:W-:Y:S01]  /*88e0*/  @P1 SHF.R.U32.HI R14, RZ, c[0x0][0x4f0], R6 ;  /* 0x00013c00ff0e1a19 */ /* 0x000fe20000011606 */
[----:B------:R-:W-:Y:S01]  /*88f0*/  IMAD.IADD R205, R205, 0x1, R7 ;  /* 0x00000001cdcd7824 */ /* 0x000fe200078e0207 */
[----:B------:R-:W-:Y:S01]  /*8900*/  SHF.R.S32.HI R7, RZ, 0x1f, R10 ;  /* 0x0000001fff077819 */ /* 0x000fe2000001140a */
[----:B------:R-:W-:Y:S01]  /*8910*/  IMAD R13, R12, c[0x0][0x388], RZ ;  /* 0x0000e2000c0d7a24 */ /* 0x000fe200078e02ff */
[----:B------:R-:W-:Y:S01]  /*8920*/  IADD3 R10, P0, R10, R16, RZ ;  /* 0x000000100a0a7210 */ /* 0x000fe20007f1e0ff */
[----:B------:R-:W-:Y:S01]  /*8930*/  IMAD.WIDE.U32 R204, R14, c[0x0][0x430], R204 ;  /* 0x00010c000ecc7a25 */ /* 0x000fe200078e00cc */
[----:B------:R-:W-:Y:S02]  /*8940*/  SHF.R.S32.HI R6, RZ, 0x1f, R8 ;  /* 0x0000001fff067819 */ /* 0x000fe40000011408 */
[----:B------:R-:W-:Y:S01]  /*8950*/  IADD3.X R11, R7, R17, R11, P0, !PT ;  /* 0x00000011070b7210 */ /* 0x000fe200007fe40b */
[----:B------:R-:W-:Y:S01]  /*8960*/  IMAD.IADD R3, R4, 0x1, -R3 ;  /* 0x0000000104037824 */ /* 0x000fe200078e0a03 */
[----:B------:R-:W-:Y:S01]  /*8970*/  IADD3 R16, -R14, RZ, RZ ;  /* 0x000000ff0e107210 */ /* 0x000fe20007ffe1ff */
[----:B------:R-:W-:Y:S01]  /*8980*/  IMAD R7, R6, c[0x0][0x4c8], RZ ;  /* 0x0001320006077a24 */ /* 0x000fe200078e02ff */
[----:B------:R-:W-:Y:S01]  /*8990*/  SHF.R.S32.HI R6, RZ, 0x1f, R14 ;  /* 0x0000001fff067819 */ /* 0x000fe2000001140e */
[----:B------:R-:W-:-:S04]  /*89a0*/  IMAD.WIDE.U32 R10, R8, c[0x0][0x4c8], R10 ;  /* 0x00013200080a7a25 */ /* 0x000fc800078e000a */
[----:B------:R-:W-:Y:S02]  /*89b0*/  IMAD R7, R8, c[0x0][0x4cc], R7 ;  /* 0x0001330008077a24 */ /* 0x000fe400078e0207 */
[----:B------:R-:W-:Y:S02]  /*89c0*/  IMAD R16, R16, c[0x0][0x4e8], R9 ;  /* 0x00013a0010107a24 */ /* 0x000fe400078e0209 */
[----:B------:R-:W-:Y:S01]  /*89d0*/  IMAD R9, R6, c[0x0][0x430], RZ ;  /* 0x00010c0006097a24 */ /* 0x000fe200078e02ff */
[----:B------:R-:W-:Y:S01]  /*89e0*/  LEA R6, P0, R10, c[0x0][0x4a8], 0x2 ;  /* 0x00012a000a067a11 */ /* 0x000fe200078010ff */
[----:B------:R-:W-:Y:S01]  /*89f0*/  IMAD.IADD R7, R11, 0x1, R7 ;  /* 0x000000010b077824 */ /* 0x000fe200078e0207 */
[----:B------:R-:W-:Y:S01]  /*8a00*/  SHF.R.S32.HI R8, RZ, 0x1f, R16 ;  /* 0x0000001fff087819 */ /* 0x000fe20000011410 */
[----:B------:R-:W-:Y:S02]  /*8a10*/  IMAD R9, R14, c[0x0][0x434], R9 ;  /* 0x00010d000e097a24 */ /* 0x000fe400078e0209 */
[----:B------:R-:W-:Y:S01]  /*8a20*/  SHFL.IDX PT, R14, R6, 0x1, 0x1c1f ;  /* 0x003c1f00060e7f89 */ /* 0x000fe200000e0000 */
[----:B------:R-:W-:Y:S01]  /*8a30*/  LEA.HI.X R7, R10, c[0x0][0x4ac], R7, 0x2, P0 ;  /* 0x00012b000a077a11 */ /* 0x000fe200000f1407 */
[----:B------:R-:W-:Y:S01]  /*8a40*/  IMAD.IADD R205, R205, 0x1, R9 ;  /* 0x00000001cdcd7824 */ /* 0x000fe200078e0209 */
[----:B------:R-:W-:Y:S01]  /*8a50*/  LOP3.LUT P0, RZ, R4, 0x3, RZ, 0xc0, !PT ;  /* 0x0000000304ff7812 */ /* 0x000fe2000780c0ff */
[----:B------:R-:W-:Y:S01]  /*8a60*/  SHFL.IDX PT, R10, R6, RZ, 0x1c1f ;  /* 0x001c1fff060a7589 */ /* 0x000fe200000e0000 */
[----:B------:R-:W-:Y:S01]  /*8a70*/  IMAD R9, R8, c[0x0][0x428], RZ ;  /* 0x00010a0008097a24 */ /* 0x000fe200078e02ff */
[----:B------:R-:W-:-:S02]  /*8a80*/  IADD3 R8, R0, 0x8, RZ ;  /* 0x0000000800087810 */ /* 0x000fc40007ffe0ff */
[----:B------:R-:W1:Y:S01]  /*8a90*/  SHFL.IDX PT, R11, R7, RZ, 0x1c1f ;  /* 0x001c1fff070b7589 */ /* 0x000e6200000e0000 */
[-C--:B------:R-:W-:Y:S01]  /*8aa0*/  ISETP.GE.OR P2, PT, R0, R13.reuse, P0 ;  /* 0x0000000d0000720c */ /* 0x080fe20000746670 */
[----:B------:R-:W-:Y:S01]  /*8ab0*/  IMAD R9, R16, c[0x0][0x42c], R9 ;  /* 0x00010b0010097a24 */ /* 0x000fe200078e0209 */
[----:B------:R-:W-:Y:S01]  /*8ac0*/  ISETP.GE.OR P0, PT, R8, R13, P0 ;  /* 0x0000000d0800720c */ /* 0x000fe20000706670 */
[----:B------:R-:W2:Y:S01]  /*8ad0*/  SHFL.IDX PT, R15, R7, 0x1, 0x1c1f ;  /* 0x003c1f00070f7f89 */ /* 0x000ea200000e0000 */
[----:B------:R-:W-:-:S05]  /*8ae0*/  IMAD.WIDE.U32 R16, R16, c[0x0][0x428], R204 ;  /* 0x00010a0010107a25 */ /* 0x000fca00078e00cc */
[----:B------:R-:W-:Y:S02]  /*8af0*/  IADD3 R12, R17, R9, RZ ;  /* 0x00000009110c7210 */ /* 0x000fe40007ffe0ff */
[----:B------:R-:W-:-:S04]  /*8b00*/  LEA R9, P1, R16, c[0x0][0x400], 0x2 ;  /* 0x0001000010097a11 */ /* 0x000fc800078210ff */
[----:B------:R-:W-:Y:S01]  /*8b10*/  LEA.HI.X R12, R16, c[0x0][0x404], R12, 0x2, P1 ;  /* 0x00010100100c7a11 */ /* 0x000fe200008f140c */
[----:B------:R3:W4:Y:S01]  /*8b20*/  SHFL.IDX PT, R6, R9, RZ, 0x1c1f ;  /* 0x001c1fff09067589 */ /* 0x00072200000e0000 */
[----:B------:R-:W-:-:S03]  /*8b30*/  ISETP.GE.AND P1, PT, R8, R13, PT ;  /* 0x0000000d0800720c */ /* 0x000fc60003f26270 */
[----:B------:R3:W3:Y:S01]  /*8b40*/  SHFL.IDX PT, R7, R12, RZ, 0x1c1f ;  /* 0x001c1fff0c077589 */ /* 0x0006e200000e0000 */
[----:B------:R-:W-:-:S03]  /*8b50*/  P2R R8, PR, RZ, 0x2 ;  /* 0x00000002ff087803 */ /* 0x000fc60000000000 */
[----:B-1----:R1:W-:Y:S04]  /*8b60*/  @!P2 ST.E [R10.64], R2 ;  /* 0x000000020a00a985 */ /* 0x0023e8000c101906 */
[----:B--2---:R1:W-:Y:S01]  /*8b70*/  @!P0 ST.E [R14.64], R5 ;  /* 0x000000050e008985 */ /* 0x0043e2000c101906 */
[----:B------:R-:W-:Y:S02]  /*8b80*/  ISETP.GE.AND P0, PT, R0, R13, PT ;  /* 0x0000000d0000720c */ /* 0x000fe40003f06270 */
[----:B------:R-:W-:-:S11]  /*8b90*/  SHF.L.U32 R13, R3, 0x1, RZ ;  /* 0x00000001030d7819 */ /* 0x000fd600000006ff */
[----:B------:R-:W-:Y:S05]  /*8ba0*/  @P0 BRA `(.L_x_1543) ;  /* 0x000008d000000947 */ /* 0x000fea0003800000 */
[C---:B-1--4-:R-:W-:Y:S02]  /*8bb0*/  IADD3 R5, R13.reuse, 0x8, RZ ;  /* 0x000000080d057810 */ /* 0x052fe40007ffe0ff */
[C---:B------:R-:W-:Y:S02]  /*8bc0*/  IADD3 R4, R13.reuse, 0x10, RZ ;  /* 0x000000100d047810 */ /* 0x040fe40007ffe0ff */
[----:B------:R-:W-:Y:S02]  /*8bd0*/  IADD3 R3, R13, 0x18, RZ ;  /* 0x000000180d037810 */ /* 0x000fe40007ffe0ff */
[----:B------:R-:W-:Y:S02]  /*8be0*/  ISETP.GE.AND P3, PT, R5, c[0x0][0x3c8], PT ;  /* 0x0000f20005007a0c */ /* 0x000fe40003f66270 */
[----:B------:R-:W-:Y:S02]  /*8bf0*/  IADD3 R2, R13, 0x20, RZ ;  /* 0x000000200d027810 */ /* 0x000fe40007ffe0ff */
[----:B------:R-:W-:-:S02]  /*8c00*/  ISETP.GE.AND P2, PT, R4, c[0x0][0x3c8], PT ;  /* 0x0000f20004007a0c */ /* 0x000fc40003f46270 */
[----:B------:R-:W-:Y:S02]  /*8c10*/  ISETP.GE.AND P4, PT, R13, c[0x0][0x3c8], PT ;  /* 0x0000f2000d007a0c */ /* 0x000fe40003f86270 */
[----:B------:R-:W-:Y:S02]  /*8c20*/  ISETP.GE.AND P1, PT, R3, c[0x0][0x3c8], PT ;  /* 0x0000f20003007a0c */ /* 0x000fe40003f26270 */
[----:B------:R-:W-:Y:S02]  /*8c30*/  ISETP.GE.AND P0, PT, R2, c[0x0][0x3c8], PT ;  /* 0x0000f20002007a0c */ /* 0x000fe40003f06270 */
[----:B------:R-:W-:Y:S02]  /*8c40*/  IADD3 R0, R13, 0x28, RZ ;  /* 0x000000280d007810 */ /* 0x000fe40007ffe0ff */
[----:B------:R-:W-:Y:S02]  /*8c50*/  @!P3 LEA.HI R5, R5, R5, RZ, 0x1 ;  /* 0x000000050505b211 */ /* 0x000fe400078f08ff */
[----:B------:R-:W-:-:S02]  /*8c60*/  ISETP.GE.AND P5, PT, R0, c[0x0][0x3c8], PT ;  /* 0x0000f20000007a0c */ /* 0x000fc40003fa6270 */
[----:B------:R-:W-:Y:S01]  /*8c70*/  @!P2 LEA.HI R4, R4, R4, RZ, 0x1 ;  /* 0x000000040404a211 */ /* 0x000fe200078f08ff */
[--C-:B---3--:R-:W-:Y:S01]  /*8c80*/  @!P4 IMAD.WIDE R10, R13, 0x4, R6.reuse ;  /* 0x000000040d0ac825 */ /* 0x108fe200078e0206 */
[----:B------:R-:W-:Y:S02]  /*8c90*/  @!P3 LOP3.LUT R5, R5, 0xfffffffe, RZ, 0xc0, !PT ;  /* 0xfffffffe0505b812 */ /* 0x000fe400078ec0ff */
[----:B------:R-:W-:Y:S02]  /*8ca0*/  @!P1 LEA.HI R3, R3, R3, RZ, 0x1 ;  /* 0x0000000303039211 */ /* 0x000fe400078f08ff */
[----:B------:R-:W-:Y:S01]  /*8cb0*/  @!P0 LEA.HI R2, R2, R2, RZ, 0x1 ;  /* 0x0000000202028211 */ /* 0x000fe200078f08ff */
[----:B------:R1:W-:Y:S01]  /*8cc0*/  @!P4 ST.E.64 [R10.64], R128 ;  /* 0x000000800a00c985 */ /* 0x0003e2000c101b06 */
[----:B------:R-:W-:Y:S01]  /*8cd0*/  @!P2 LOP3.LUT R15, R4, 0xfffffffe, RZ, 0xc0, !PT ;  /* 0xfffffffe040fa812 */ /* 0x000fe200078ec0ff */
[----:B------:R-:W-:Y:S01]  /*8ce0*/  @!P3 IMAD.WIDE R4, R5, 0x4, R6 ;  /* 0x000000040504b825 */ /* 0x000fe200078e0206 */
[----:B------:R-:W-:-:S02]  /*8cf0*/  IADD3 R14, R13, 0x30, RZ ;  /* 0x000000300d0e7810 */ /* 0x000fc40007ffe0ff */
[----:B------:R-:W-:Y:S02]  /*8d00*/  @!P1 LOP3.LUT R3, R3, 0xfffffffe, RZ, 0xc0, !PT ;  /* 0xfffffffe03039812 */ /* 0x000fe400078ec0ff */
[----:B------:R-:W-:Y:S01]  /*8d10*/  @!P0 LOP3.LUT R17, R2, 0xfffffffe, RZ, 0xc0, !PT ;  /* 0xfffffffe02118812 */ /* 0x000fe200078ec0ff */
[----:B------:R2:W-:Y:S01]  /*8d20*/  @!P3 ST.E.64 [R4.64], R124 ;  /* 0x0000007c0400b985 */ /* 0x0005e2000c101b06 */
[----:B------:R-:W-:Y:S01]  /*8d30*/  ISETP.GE.AND P4, PT, R14, c[0x0][0x3c8], PT ;  /* 0x0000f2000e007a0c */ /* 0x000fe20003f86270 */
[--C-:B------:R-:W-:Y:S01]  /*8d40*/  @!P1 IMAD.WIDE R2, R3, 0x4, R6.reuse ;  /* 0x0000000403029825 */ /* 0x100fe200078e0206 */
[----:B------:R-:W-:Y:S02]  /*8d50*/  @!P5 LEA.HI R0, R0, R0, RZ, 0x1 ;  /* 0x000000000000d211 */ /* 0x000fe400078f08ff */
[----:B------:R-:W-:Y:S01]  /*8d60*/  IADD3 R19, R13, 0x40, RZ ;  /* 0x000000400d137810 */ /* 0x000fe20007ffe0ff */
[----:B------:R-:W-:Y:S01]  /*8d70*/  @!P0 IMAD.WIDE R16, R17, 0x4, R6 ;  /* 0x0000000411108825 */ /* 0x000fe200078e0206 */
[----:B------:R-:W-:-:S02]  /*8d80*/  IADD3 R20, R13, 0x38, RZ ;  /* 0x000000380d147810 */ /* 0x000fc40007ffe0ff */
[----:B------:R-:W-:Y:S02]  /*8d90*/  IADD3 R18, R13, 0x48, RZ ;  /* 0x000000480d127810 */ /* 0x000fe40007ffe0ff */
[----:B------:R-:W-:-:S03]  /*8da0*/  ISETP.GE.AND P3, PT, R20, c[0x0][0x3c8], PT ;  /* 0x0000f20014007a0c */ /* 0x000fc60003f66270 */
[----:B------:R-:W-:Y:S01]  /*8db0*/  @!P4 LEA.HI R14, R14, R14, RZ, 0x1 ;  /* 0x0000000e0e0ec211 */ /* 0x000fe200078f08ff */
[----:B-1----:R-:W-:Y:S01]  /*8dc0*/  @!P2 IMAD.WIDE R10, R15, 0x4, R6 ;  /* 0x000000040f0aa825 */ /* 0x002fe200078e0206 */
[----:B------:R-:W-:-:S08]  /*8dd0*/  IADD3 R15, R13, 0x50, RZ ;  /* 0x000000500d0f7810 */ /* 0x000fd00007ffe0ff */
[----:B------:R-:W-:Y:S01]  /*8de0*/  @!P3 LEA.HI R20, R20, R20, RZ, 0x1 ;  /* 0x000000141414b211 */ /* 0x000fe200078f08ff */
[----:B------:R1:W-:Y:S01]  /*8df0*/  @!P2 ST.E.64 [R10.64], R120 ;  /* 0x000000780a00a985 */ /* 0x0003e2000c101b06 */
[----:B------:R-:W-:Y:S02]  /*8e00*/  ISETP.GE.AND P2, PT, R19, c[0x0][0x3c8], PT ;  /* 0x0000f20013007a0c */ /* 0x000fe40003f46270 */
[----:B--2---:R-:W-:Y:S01]  /*8e10*/  @!P5 LOP3.LUT R5, R0, 0xfffffffe, RZ, 0xc0, !PT ;  /* 0xfffffffe0005d812 */ /* 0x004fe200078ec0ff */
[----:B------:R2:W-:Y:S01]  /*8e20*/  @!P1 ST.E.64 [R2.64], R116 ;  /* 0x0000007402009985 */ /* 0x0005e2000c101b06 */
[----:B------:R-:W-:Y:S02]  /*8e30*/  ISETP.GE.AND P1, PT, R18, c[0x0][0x3c8], PT ;  /* 0x0000f20012007a0c */ /* 0x000fe40003f26270 */
[----:B------:R-:W-:Y:S01]  /*8e40*/  IADD3 R0, R13, 0x58, RZ ;  /* 0x000000580d007810 */ /* 0x000fe20007ffe0ff */
[----:B------:R3:W-:Y:S01]  /*8e50*/  @!P0 ST.E.64 [R16.64], R112 ;  /* 0x0000007010008985 */ /* 0x0007e2000c101b06 */
[----:B------:R-:W-:Y:S01]  /*8e60*/  ISETP.GE.AND P0, PT, R15, c[0x0][0x3c8], PT ;  /* 0x0000f2000f007a0c */ /* 0x000fe20003f06270 */
[----:B------:R-:W-:-:S04]  /*8e70*/  @!P5 IMAD.WIDE R4, R5, 0x4, R6 ;  /* 0x000000040504d825 */ /* 0x000fc800078e0206 */
[----:B------:R-:W-:Y:S01]  /*8e80*/  @!P2 LEA.HI R19, R19, R19, RZ, 0x1 ;  /* 0x000000131313a211 */ /* 0x000fe200078f08ff */
[----:B------:R4:W-:Y:S01]  /*8e90*/  @!P5 ST.E.64 [R4.64], R108 ;  /* 0x0000006c0400d985 */ /* 0x0009e2000c101b06 */
[----:B------:R-:W-:Y:S02]  /*8ea0*/  ISETP.GE.AND P5, PT, R0, c[0x0][0x3c8], PT ;  /* 0x0000f20000007a0c */ /* 0x000fe40003fa6270 */
[----:B------:R-:W-:Y:S02]  /*8eb0*/  @!P1 LEA.HI R18, R18, R18, RZ, 0x1 ;  /* 0x0000001212129211 */ /* 0x000fe400078f08ff */
[----:B------:R-:W-:Y:S02]  /*8ec0*/  @!P2 LOP3.LUT R19, R19, 0xfffffffe, RZ, 0xc0, !PT ;  /* 0xfffffffe1313a812 */ /* 0x000fe400078ec0ff */
[----:B------:R-:W-:-:S04]  /*8ed0*/  @!P0 LEA.HI R15, R15, R15, RZ, 0x1 ;  /* 0x0000000f0f0f8211 */ /* 0x000fc800078f08ff */
[----:B------:R-:W-:Y:S02]  /*8ee0*/  @!P0 LOP3.LUT R15, R15, 0xfffffffe, RZ, 0xc0, !PT ;  /* 0xfffffffe0f0f8812 */ /* 0x000fe400078ec0ff */
[----:B-1----:R-:W-:Y:S02]  /*8ef0*/  IADD3 R10, R13, 0x60, RZ ;  /* 0x000000600d0a7810 */ /* 0x002fe40007ffe0ff */
[----:B------:R-:W-:Y:S02]  /*8f00*/  @!P3 LOP3.LUT R11, R20, 0xfffffffe, RZ, 0xc0, !PT ;  /* 0xfffffffe140bb812 */ /* 0x000fe400078ec0ff */
[----:B--2---:R-:W-:Y:S01]  /*8f10*/  @!P4 LOP3.LUT R3, R14, 0xfffffffe, RZ, 0xc0, !PT ;  /* 0xfffffffe0e03c812 */ /* 0x004fe200078ec0ff */
[--C-:B------:R-:W-:Y:S01]  /*8f20*/  @!P0 IMAD.WIDE R14, R15, 0x4, R6.reuse ;  /* 0x000000040f0e8825 */ /* 0x100fe200078e0206 */
[----:B------:R-:W-:Y:S02]  /*8f30*/  ISETP.GE.AND P6, PT, R10, c[0x0][0x3c8], PT ;  /* 0x0000f2000a007a0c */ /* 0x000fe40003fc6270 */
[----:B---3--:R-:W-:Y:S01]  /*8f40*/  @!P1 LOP3.LUT R17, R18, 0xfffffffe, RZ, 0xc0, !PT ;  /* 0xfffffffe12119812 */ /* 0x008fe200078ec0ff */
[----:B------:R-:W-:Y:S01]  /*8f50*/  @!P4 IMAD.WIDE R2, R3, 0x4, R6 ;  /* 0x000000040302c825 */ /* 0x000fe200078e0206 */
[----:B------:R-:W-:-:S02]  /*8f60*/  @!P5 LEA.HI R0, R0, R0, RZ, 0x1 ;  /* 0x000000000000d211 */ /* 0x000fc400078f08ff */
[----:B------:R-:W-:Y:S01]  /*8f70*/  IADD3 R18, R13, 0x70, RZ ;  /* 0x000000700d127810 */ /* 0x000fe20007ffe0ff */
[--C-:B------:R-:W-:Y:S01]  /*8f80*/  @!P1 IMAD.WIDE R16, R17, 0x4, R6.reuse ;  /* 0x0000000411109825 */ /* 0x100fe200078e0206 */
[----:B------:R1:W-:Y:S01]  /*8f90*/  @!P4 ST.E.64 [R2.64], R104 ;  /* 0x000000680200c985 */ /* 0x0003e2000c101b06 */
[----:B------:R-:W-:Y:S02]  /*8fa0*/  @!P5 LOP3.LUT R21, R0, 0xfffffffe, RZ, 0xc0, !PT ;  /* 0xfffffffe0015d812 */ /* 0x000fe400078ec0ff */
[----:B----4-:R-:W-:Y:S01]  /*8fb0*/  @!P2 IMAD.WIDE R4, R19, 0x4, R6 ;  /* 0x000000041304a825 */ /* 0x010fe200078e0206 */
[C---:B------:R-:W-:Y:S02]  /*8fc0*/  IADD3 R19, R13.reuse, 0x68, RZ ;  /* 0x000000680d137810 */ /* 0x040fe40007ffe0ff */
[----:B------:R-:W-:Y:S02]  /*8fd0*/  IADD3 R20, R13, 0x80, RZ ;  /* 0x000000800d147810 */ /* 0x000fe40007ffe0ff */
[----:B------:R-:W-:-:S02]  /*8fe0*/  ISETP.GE.AND P4, PT, R19, c[0x0][0x3c8], PT ;  /* 0x0000f20013007a0c */ /* 0x000fc40003f86270 */
[----:B------:R-:W-:Y:S02]  /*8ff0*/  IADD3 R0, R13, 0x88, RZ ;  /* 0x000000880d007810 */ /* 0x000fe40007ffe0ff */
[----:B------:R-:W-:-:S09]  /*9000*/  @!P6 LEA.HI R10, R10, R10, RZ, 0x1 ;  /* 0x0000000a0a0ae211 */ /* 0x000fd200078f08ff */
[----:B------:R-:W-:-:S04]  /*9010*/  @!P4 LEA.HI R19, R19, R19, RZ, 0x1 ;  /* 0x000000131313c211 */ /* 0x000fc800078f08ff */
[----:B------:R-:W-:Y:S01]  /*9020*/  @!P4 LOP3.LUT R19, R19, 0xfffffffe, RZ, 0xc0, !PT ;  /* 0xfffffffe1313c812 */ /* 0x000fe200078ec0ff */
        /* <DEDUP_REMOVED lines=15> */
[----:B-1----:R-:W-:Y:S01]  /*9120*/  @!P6 LOP3.LUT R3, R10, 0xfffffffe, RZ, 0xc0, !PT ;  /* 0xfffffffe0a03e812 */ /* 0x002fe200078ec0ff */
[----:B------:R-:W-:-:S04]  /*9130*/  @!P2 IMAD.WIDE R10, R11, 0x4, R6 ;  /* 0x000000040b0aa825 */ /* 0x000fc800078e0206 */
[----:B--2---:R-:W-:-:S04]  /*9140*/  @!P5 IMAD.WIDE R4, R21, 0x4, R6 ;  /* 0x000000041504d825 */ /* 0x004fc800078e0206 */
[--C-:B------:R-:W-:Y:S01]  /*9150*/  @!P6 IMAD.WIDE R2, R3, 0x4, R6.reuse ;  /* 0x000000040302e825 */ /* 0x100fe200078e0206 */
[----:B------:R1:W-:Y:S01]  /*9160*/  @!P5 ST.E.64 [R4.64], R48 ;  /* 0x000000300400d985 */ /* 0x0003e2000c101b06 */
[----:B---3--:R-:W-:Y:S02]  /*9170*/  @!P3 LOP3.LUT R15, R18, 0xfffffffe, RZ, 0xc0, !PT ;  /* 0xfffffffe120fb812 */ /* 0x008fe400078ec0ff */
[--C-:B------:R-:W-:Y:S01]  /*9180*/  @!P4 IMAD.WIDE R16, R19, 0x4, R6.reuse ;  /* 0x000000041310c825 */ /* 0x100fe200078e0206 */
[----:B------:R2:W-:Y:S01]  /*9190*/  @!P6 ST.E.64 [R2.64], R52 ;  /* 0x000000340200e985 */ /* 0x0005e2000c101b06 */
[----:B------:R-:W-:Y:S02]  /*91a0*/  IADD3 R18, R13, 0x98, RZ ;  /* 0x000000980d127810 */ /* 0x000fe40007ffe0ff */
[----:B------:R-:W-:Y:S01]  /*91b0*/  @!P3 IMAD.WIDE R14, R15, 0x4, R6 ;  /* 0x000000040f0eb825 */ /* 0x000fe200078e0206 */
[----:B------:R3:W-:Y:S01]  /*91c0*/  @!P4 ST.E.64 [R16.64], R56 ;  /* 0x000000381000c985 */ /* 0x0007e2000c101b06 */
[----:B------:R-:W-:-:S02]  /*91d0*/  IADD3 R19, R13, 0xa8, RZ ;  /* 0x000000a80d137810 */ /* 0x000fc40007ffe0ff */
[----:B------:R-:W-:Y:S01]  /*91e0*/  ISETP.GE.AND P4, PT, R18, c[0x0][0x3c8], PT ;  /* 0x0000f20012007a0c */ /* 0x000fe20003f86270 */
[----:B------:R-:W-:Y:S04]  /*91f0*/  @!P3 ST.E.64 [R14.64], R60 ;  /* 0x0000003c0e00b985 */ /* 0x000fe8000c101b06 */
[----:B------:R4:W-:Y:S01]  /*9200*/  @!P2 ST.E.64 [R10.64], R64 ;  /* 0x000000400a00a985 */ /* 0x0009e2000c101b06 */
[----:B------:R-:W-:-:S07]  /*9210*/  ISETP.GE.AND P2, PT, R19, c[0x0][0x3c8], PT ;  /* 0x0000f20013007a0c */ /* 0x000fce0003f46270 */
[----:B------:R-:W-:Y:S02]  /*9220*/  @!P4 LEA.HI R18, R18, R18, RZ, 0x1 ;  /* 0x000000121212c211 */ /* 0x000fe400078f08ff */
[----:B-1----:R-:W-:Y:S02]  /*9230*/  @!P1 LOP3.LUT R5, R20, 0xfffffffe, RZ, 0xc0, !PT ;  /* 0xfffffffe14059812 */ /* 0x002fe400078ec0ff */
[----:B------:R-:W-:Y:S02]  /*9240*/  IADD3 R20, R13, 0xa0, RZ ;  /* 0x000000a00d147810 */ /* 0x000fe40007ffe0ff */
[----:B--2---:R-:W-:Y:S01]  /*9250*/  @!P0 LOP3.LUT R3, R0, 0xfffffffe, RZ, 0xc0, !PT ;  /* 0xfffffffe00038812 */ /* 0x004fe200078ec0ff */
[--C-:B------:R-:W-:Y:S01]  /*9260*/  @!P1 IMAD.WIDE R4, R5, 0x4, R6.reuse ;  /* 0x0000000405049825 */ /* 0x100fe200078e0206 */
[C---:B------:R-:W-:Y:S02]  /*9270*/  IADD3 R0, R13.reuse, 0x90, RZ ;  /* 0x000000900d007810 */ /* 0x040fe40007ffe0ff */
[----:B---3--:R-:W-:Y:S01]  /*9280*/  IADD3 R17, R13, 0xb0, RZ ;  /* 0x000000b00d117810 */ /* 0x008fe20007ffe0ff */
[----:B------:R-:W-:Y:S01]  /*9290*/  @!P0 IMAD.WIDE R2, R3, 0x4, R6 ;  /* 0x0000000403028825 */ /* 0x000fe200078e0206 */
[----:B------:R-:W-:Y:S01]  /*92a0*/  ISETP.GE.AND P5, PT, R0, c[0x0][0x3c8], PT ;  /* 0x0000f20000007a0c */ /* 0x000fe20003fa6270 */
[----:B------:R1:W-:Y:S01]  /*92b0*/  @!P1 ST.E.64 [R4.64], R68 ;  /* 0x0000004404009985 */ /* 0x0003e2000c101b06 */
[----:B------:R-:W-:-:S02]  /*92c0*/  IADD3 R16, R13, 0xb8, RZ ;  /* 0x000000b80d107810 */ /* 0x000fc40007ffe0ff */
[----:B------:R-:W-:Y:S01]  /*92d0*/  ISETP.GE.AND P3, PT, R20, c[0x0][0x3c8], PT ;  /* 0x0000f20014007a0c */ /* 0x000fe20003f66270 */
[----:B------:R2:W-:Y:S01]  /*92e0*/  @!P0 ST.E.64 [R2.64], R72 ;  /* 0x0000004802008985 */ /* 0x0005e2000c101b06 */
[----:B------:R-:W-:Y:S02]  /*92f0*/  ISETP.GE.AND P1, PT, R17, c[0x0][0x3c8], PT ;  /* 0x0000f20011007a0c */ /* 0x000fe40003f26270 */
[----:B------:R-:W-:Y:S02]  /*9300*/  ISETP.GE.AND P0, PT, R16, c[0x0][0x3c8], PT ;  /* 0x0000f20010007a0c */ /* 0x000fe40003f06270 */
[----:B------:R-:W-:-:S03]  /*9310*/  @!P2 LEA.HI R19, R19, R19, RZ, 0x1 ;  /* 0x000000131313a211 */ /* 0x000fc600078f08ff */
[----:B------:R-:W-:Y:S02]  /*9320*/  @!P5 LEA.HI R0, R0, R0, RZ, 0x1 ;  /* 0x000000000000d211 */ /* 0x000fe400078f08ff */
[----:B------:R-:W-:Y:S02]  /*9330*/  @!P2 LOP3.LUT R19, R19, 0xfffffffe, RZ, 0xc0, !PT ;  /* 0xfffffffe1313a812 */ /* 0x000fe400078ec0ff */
[----:B------:R-:W-:Y:S02]  /*9340*/  @!P3 LEA.HI R20, R20, R20, RZ, 0x1 ;  /* 0x000000141414b211 */ /* 0x000fe400078f08ff */
[----:B------:R-:W-:Y:S02]  /*9350*/  @!P1 LEA.HI R17, R17, R17, RZ, 0x1 ;  /* 0x0000001111119211 */ /* 0x000fe400078f08ff */
[----:B------:R-:W-:Y:S02]  /*9360*/  @!P0 LEA.HI R16, R16, R16, RZ, 0x1 ;  /* 0x0000001010108211 */ /* 0x000fe400078f08ff */
[----:B----4-:R-:W-:-:S02]  /*9370*/  @!P3 LOP3.LUT R11, R20, 0xfffffffe, RZ, 0xc0, !PT ;  /* 0xfffffffe140bb812 */ /* 0x010fc400078ec0ff */
[----:B------:R-:W-:Y:S02]  /*9380*/  @!P1 LOP3.LUT R17, R17, 0xfffffffe, RZ, 0xc0, !PT ;  /* 0xfffffffe11119812 */ /* 0x000fe400078ec0ff */
[----:B------:R-:W-:Y:S01]  /*9390*/  @!P0 LOP3.LUT R15, R16, 0xfffffffe, RZ, 0xc0, !PT ;  /* 0xfffffffe100f8812 */ /* 0x000fe200078ec0ff */
[----:B------:R-:W-:Y:S01]  /*93a0*/  @!P3 IMAD.WIDE R10, R11, 0x4, R6 ;  /* 0x000000040b0ab825 */ /* 0x000fe200078e0206 */
[----:B-1----:R-:W-:-:S03]  /*93b0*/  @!P4 LOP3.LUT R5, R18, 0xfffffffe, RZ, 0xc0, !PT ;  /* 0xfffffffe1205c812 */ /* 0x002fc600078ec0ff */
[----:B------:R-:W-:Y:S01]  /*93c0*/  @!P2 IMAD.WIDE R18, R19, 0x4, R6 ;  /* 0x000000041312a825 */ /* 0x000fe200078e0206 */
[----:B--2---:R-:W-:-:S03]  /*93d0*/  @!P5 LOP3.LUT R3, R0, 0xfffffffe, RZ, 0xc0, !PT ;  /* 0xfffffffe0003d812 */ /* 0x004fc600078ec0ff */
[----:B------:R-:W-:-:S04]  /*93e0*/  @!P4 IMAD.WIDE R4, R5, 0x4, R6 ;  /* 0x000000040504c825 */ /* 0x000fc800078e0206 */
[----:B------:R-:W-:-:S04]  /*93f0*/  @!P5 IMAD.WIDE R2, R3, 0x4, R6 ;  /* 0x000000040302d825 */ /* 0x000fc800078e0206 */
[--C-:B------:R-:W-:Y:S01]  /*9400*/  @!P1 IMAD.WIDE R16, R17, 0x4, R6.reuse ;  /* 0x0000000411109825 */ /* 0x100fe200078e0206 */
[----:B------:R1:W-:Y:S03]  /*9410*/  @!P5 ST.E.64 [R2.64], R76 ;  /* 0x0000004c0200d985 */ /* 0x0003e6000c101b06 */
[----:B------:R-:W-:Y:S01]  /*9420*/  @!P0 IMAD.WIDE R6, R15, 0x4, R6 ;  /* 0x000000040f068825 */ /* 0x000fe200078e0206 */
[----:B------:R1:W-:Y:S04]  /*9430*/  @!P4 ST.E.64 [R4.64], R80 ;  /* 0x000000500400c985 */ /* 0x0003e8000c101b06 */
[----:B------:R1:W-:Y:S04]  /*9440*/  @!P3 ST.E.64 [R10.64], R84 ;  /* 0x000000540a00b985 */ /* 0x0003e8000c101b06 */
[----:B------:R1:W-:Y:S04]  /*9450*/  @!P2 ST.E.64 [R18.64], R88 ;  /* 0x000000581200a985 */ /* 0x0003e8000c101b06 */
[----:B------:R1:W-:Y:S04]  /*9460*/  @!P1 ST.E.64 [R16.64], R92 ;  /* 0x0000005c10009985 */ /* 0x0003e8000c101b06 */
[----:B------:R1:W-:Y:S02]  /*9470*/  @!P0 ST.E.64 [R6.64], R96 ;  /* 0x0000006006008985 */ /* 0x0003e4000c101b06 */
.L_x_1543:
[----:B----4-:R-:W-:Y:S05]  /*9480*/  BSYNC B0 ;  /* 0x0000000000007941 */ /* 0x010fea0003800000 */
.L_x_1542:
[----:B------:R-:W-:Y:S01]  /*9490*/  ISETP.NE.AND P0, PT, R8, RZ, PT ;  /* 0x000000ff0800720c */ /* 0x000fe20003f05270 */
[----:B-1----:R1:W2:Y:S04]  /*94a0*/  SHFL.IDX PT, R5, R12, 0x1, 0x1c1f ;  /* 0x003c1f000c057f89 */ /* 0x0022a800000e0000 */
[----:B------:R1:W4:Y:S08]  /*94b0*/  SHFL.IDX PT, R4, R9, 0x1, 0x1c1f ;  /* 0x003c1f0009047f89 */ /* 0x00033000000e0000 */
        /* <DEDUP_REMOVED lines=8> */
[C---:B-1-3--:R-:W-:Y:S01]  /*9540*/  IADD3 R9, R13.reuse, 0x20, RZ ;  /* 0x000000200d097810 */ /* 0x04afe20007ffe0ff */
[C---:B--2-4-:R-:W-:Y:S01]  /*9550*/  @!P1 IMAD.WIDE R10, R13.reuse, 0x4, R4 ;  /* 0x000000040d0a9825 */ /* 0x054fe200078e0204 */
        /* <DEDUP_REMOVED lines=134> */
.L_x_1541:
[----:B------:R-:W2:Y:S02]  /*9dc0*/  S2R R7, SR_TID.X ;  /* 0x0000000000077919 */ /* 0x000ea40000002100 */
[----:B--2---:R-:W-:-:S13]  /*9dd0*/  ISETP.GT.AND P0, PT, R7, 0x7f, PT ;  /* 0x0000007f0700780c */ /* 0x004fda0003f04270 */
[----:B------:R-:W-:Y:S05]  /*9de0*/  @P0 EXIT ;  /* 0x000000000000094d */ /* 0x000fea0003800000 */
[----:B------:R-:W2:Y:S01]  /*9df0*/  S2R R4, SR_CTAID.X ;  /* 0x0000000000047919 */ /* 0x000ea20000002500 */
[----:B------:R-:W-:-:S05]  /*9e00*/  MOV R3, c[0x0][0x4e8] ;  /* 0x00013a0000037a02 */ /* 0x000fca0000000f00 */
[----:B------:R-:W-:Y:S01]  /*9e10*/  IMAD R5, R3, c[0x0][0x388], RZ ;  /* 0x0000e20003057a24 */ /* 0x000fe200078e02ff */
[----:B--2---:R-:W-:-:S04]  /*9e20*/  LEA R4, R4, R7, 0x7 ;  /* 0x0000000704047211 */ /* 0x004fc800078e38ff */
[----:B------:R-:W-:-:S13]  /*9e30*/  ISETP.GE.AND P0, PT, R4, R5, PT ;  /* 0x000000050400720c */ /* 0x000fda0003f06270 */
[----:B------:R-:W-:Y:S05]  /*9e40*/  @P0 EXIT ;  /* 0x000000000000094d */ /* 0x000fea0003800000 */
[----:B------:R-:W2:Y:S01]  /*9e50*/  S2R R2, SR_CTAID.Z ;  /* 0x0000000000027919 */ /* 0x000ea20000002700 */
[----:B------:R-:W-:Y:S01]  /*9e60*/  ISETP.NE.AND P0, PT, R3, 0x1, PT ;  /* 0x000000010300780c */ /* 0x000fe20003f05270 */
[C---:B-1----:R-:W-:Y:S01]  /*9e70*/  IMAD.WIDE.U32 R8, R204.reuse, c[0x0][0x4d0], RZ ;  /* 0x00013400cc087a25 */ /* 0x042fe200078e00ff */
[----:B------:R-:W-:Y:S01]  /*9e80*/  SHF.R.S32.HI R3, RZ, 0x1f, R204 ;  /* 0x0000001fff037819 */ /* 0x000fe200000114cc */
[----:B------:R-:W1:Y:S01]  /*9e90*/  S2R R0, SR_CTAID.Y ;  /* 0x0000000000007919 */ /* 0x000e620000002600 */
[----:B------:R-:W-:Y:S02]  /*9ea0*/  IADD3 R5, -R204, RZ, RZ ;  /* 0x000000ffcc057210 */ /* 0x000fe40007ffe1ff */
[----:B------:R-:W-:Y:S01]  /*9eb0*/  MOV R10, R4 ;  /* 0x00000004000a7202 */ /* 0x000fe20000000f00 */
[----:B------:R-:W-:-:S04]  /*9ec0*/  IMAD R3, R3, c[0x0][0x4d0], RZ ;  /* 0x0001340003037a24 */ /* 0x000fc800078e02ff */
[----:B------:R-:W-:Y:S02]  /*9ed0*/  IMAD R3, R204, c[0x0][0x4d4], R3 ;  /* 0x00013500cc037a24 */ /* 0x000fe400078e0203 */
[----:B------:R-:W-:-:S03]  /*9ee0*/  @P0 IMAD.HI.U32 R7, R4, c[0x0][0x4ec], RZ ;  /* 0x00013b0004070a27 */ /* 0x000fc600078e00ff */
[----:B------:R-:W-:Y:S02]  /*9ef0*/  IADD3 R9, R9, R3, RZ ;  /* 0x0000000309097210 */ /* 0x000fe40007ffe0ff */
[----:B------:R-:W-:Y:S02]  /*9f00*/  @P0 SHF.R.U32.HI R10, RZ, c[0x0][0x4f0], R7 ;  /* 0x00013c00ff0a0a19 */ /* 0x000fe40000011607 */
[----:B--2---:R-:W-:Y:S01]  /*9f10*/  SHF.R.S32.HI R6, RZ, 0x1f, R2 ;  /* 0x0000001fff067819 */ /* 0x004fe20000011402 */
[----:B------:R-:W-:-:S04]  /*9f20*/  IMAD.WIDE.U32 R8, R2, c[0x0][0x4d8], R8 ;  /* 0x0001360002087a25 */ /* 0x000fc800078e0008 */
[----:B------:R-:W-:Y:S02]  /*9f30*/  IMAD R3, R6, c[0x0][0x4d8], RZ ;  /* 0x0001360006037a24 */ /* 0x000fe400078e02ff */
[----:B-1----:R-:W-:Y:S01]  /*9f40*/  IMAD R0, R5, c[0x0][0x550], R0 ;  /* 0x0001540005007a24 */ /* 0x002fe200078e0200 */
[----:B------:R-:W-:Y:S01]  /*9f50*/  IADD3 R5, -R10, RZ, RZ ;  /* 0x000000ff0a057210 */ /* 0x000fe20007ffe1ff */
[----:B------:R-:W-:-:S03]  /*9f60*/  IMAD R3, R2, c[0x0][0x4dc], R3 ;  /* 0x0001370002037a24 */ /* 0x000fc600078e0203 */
[----:B------:R-:W-:Y:S01]  /*9f70*/  SHF.R.S32.HI R2, RZ, 0x1f, R0 ;  /* 0x0000001fff027819 */ /* 0x000fe20000011400 */
[----:B------:R-:W-:Y:S01]  /*9f80*/  IMAD R5, R5, c[0x0][0x4e8], R4 ;  /* 0x00013a0005057a24 */ /* 0x000fe200078e0204 */
[----:B------:R-:W-:-:S03]  /*9f90*/  IADD3 R9, R3, R9, RZ ;  /* 0x0000000903097210 */ /* 0x000fc60007ffe0ff */
[----:B------:R-:W-:Y:S01]  /*9fa0*/  IMAD R3, R2, c[0x0][0x4e0], RZ ;  /* 0x0001380002037a24 */ /* 0x000fe200078e02ff */
[----:B------:R-:W-:Y:S01]  /*9fb0*/  SHF.R.S32.HI R2, RZ, 0x1f, R5 ;  /* 0x0000001fff027819 */ /* 0x000fe20000011405 */
[----:B------:R-:W-:-:S04]  /*9fc0*/  IMAD.WIDE.U32 R8, R0, c[0x0][0x4e0], R8 ;  /* 0x0001380000087a25 */ /* 0x000fc800078e0008 */
[----:B------:R-:W-:Y:S01]  /*9fd0*/  IMAD R3, R0, c[0x0][0x4e4], R3 ;  /* 0x0001390000037a24 */ /* 0x000fe200078e0203 */
[----:B------:R-:W-:Y:S01]  /*9fe0*/  SHF.R.S32.HI R0, RZ, 0x1f, R10 ;  /* 0x0000001fff007819 */ /* 0x000fe2000001140a */
[----:B------:R-:W-:Y:S01]  /*9ff0*/  IMAD R2, R2, c[0x0][0x4c8], RZ ;  /* 0x0001320002027a24 */ /* 0x000fe200078e02ff */
[----:B------:R-:W-:-:S03]  /*a000*/  IADD3 R10, P0, R10, R8, RZ ;  /* 0x000000080a0a7210 */ /* 0x000fc60007f1e0ff */
[----:B------:R-:W-:Y:S01]  /*a010*/  IMAD R2, R5, c[0x0][0x4cc], R2 ;  /* 0x0001330005027a24 */ /* 0x000fe200078e0202 */
[----:B------:R-:W-:-:S05]  /*a020*/  IADD3.X R11, R0, R9, R3, P0, !PT ;  /* 0x00000009000b7210 */ /* 0x000fca00007fe403 */
[----:B------:R-:W-:Y:S01]  /*a030*/  IMAD.WIDE.U32 R10, R5, c[0x0][0x4c8], R10 ;  /* 0x00013200050a7a25 */ /* 0x000fe200078e000a */
[----:B------:R-:W-:-:S04]  /*a040*/  MOV R5, 0xff800000 ;  /* 0xff80000000057802 */ /* 0x000fc80000000f00 */
[----:B------:R-:W-:Y:S02]  /*a050*/  IADD3 R3, R11, R2, RZ ;  /* 0x000000020b037210 */ /* 0x000fe40007ffe0ff */
[----:B------:R-:W-:-:S04]  /*a060*/  LEA R2, P0, R10, c[0x0][0x4a8], 0x2 ;  /* 0x00012a000a027a11 */ /* 0x000fc800078010ff */
[----:B------:R-:W-:-:S05]  /*a070*/  LEA.HI.X R3, R10, c[0x0][0x4ac], R3, 0x2, P0 ;  /* 0x00012b000a037a11 */ /* 0x000fca00000f1403 */
[----:B------:R-:W-:Y:S01]  /*a080*/  STG.E [R2.64], R5 ;  /* 0x0000000502007986 */ /* 0x000fe2000c101906 */
[----:B------:R-:W-:Y:S05]  /*a090*/  EXIT ;  /* 0x000000000000794d */ /* 0x000fea0003800000 */
.L_x_1544:
        /* <DEDUP_REMOVED lines=14> */
.L_x_3141:


//--------------------- .text._ZN7cutlass13device_kernelIN5flash19enable_sm80_to_sm89INS1_16FlashAttnFwdSm80INS1_25CollectiveMainloopFwdSm80ILi8ELi2ELb0EN4cute5tupleIJNS5_1CILi128EEENS7_ILi64EEENS7_ILi192EEEEEELi192ENS_10bfloat16_tEfNS_4arch4Sm80ELb0ELb0ELb1ELb1ELb1ELb0ELb1ELb1EEENS1_21CollectiveEpilogueFwdINS6_IJS8_SA_S9_EEENS6_IJNS7_ILi1EEESI_SI_EEESC_SE_Li256ELb1ELb1ELb1ELb0EEENS1_36VarlenDynamicPersistentTileSchedulerILi128ELi64ELi256ELi256ELb1ELb1ELb0ELb0ELb1ELb1EEEEEEEEEvNT_6ParamsE --------------------------
	.section	.text._ZN7cutlass13device_kernelIN5flash19enable_sm80_to_sm89INS1_16FlashAttnFwdSm80INS1_25CollectiveMainloopFwdSm80ILi8ELi2ELb0EN4cute5tupleIJNS5_1CILi128EEENS7_ILi64EEENS7_ILi192EEEEEELi192ENS_10bfloat16_tEfNS_4arch4Sm80ELb0ELb0ELb1ELb1ELb1ELb0ELb1ELb1EEENS1_21CollectiveEpilogueFwdINS6_IJS8_SA_S9_EEENS6_IJNS7_ILi1EEESI_SI_EEESC_SE_Li256ELb1ELb1ELb1ELb0EEENS1_36VarlenDynamicPersistentTileSchedulerILi128ELi64ELi256ELi256ELb1ELb1ELb0ELb0ELb1ELb1EEEEEEEEEvNT_6ParamsE,"ax",@progbits
	.sectioninfo	@"SHI_REGISTERS=255"
	.align	128
.text._ZN7cutlass13device_kernelIN5flash19enable_sm80_to_sm89INS1_16FlashAttnFwdSm80INS1_25CollectiveMainloopFwdSm80ILi8ELi2ELb0EN4cute5tupleIJNS5_1CILi128EEENS7_ILi64EEENS7_ILi192EEEEEELi192ENS_10bfloat16_tEfNS_4arch4Sm80ELb0ELb0ELb1ELb1ELb1ELb0ELb1ELb1EEENS1_21CollectiveEpilogueFwdINS6_IJS8_SA_S9_EEENS6_IJNS7_ILi1EEESI_SI_EEESC_SE_Li256ELb1ELb1ELb1ELb0EEENS1_36VarlenDynamicPersistentTileSchedulerILi128ELi64ELi256ELi256ELb1ELb1ELb0ELb0ELb1ELb1EEEEEEEEEvNT_6ParamsE:
        .type           _ZN7cutlass13device_kernelIN5flash19enable_sm80_to_sm89INS1_16FlashAttnFwdSm80INS1_25CollectiveMainloopFwdSm80ILi8ELi2ELb0EN4cute5tupleIJNS5_1CILi128EEENS7_ILi64EEENS7_ILi192EEEEEELi192ENS_10bfloat16_tEfNS_4arch4Sm80ELb0ELb0ELb1ELb1ELb1ELb0ELb1ELb1EEENS1_21CollectiveEpilogueFwdINS6_IJS8_SA_S9_EEENS6_IJNS7_ILi1EEESI_SI_EEESC_SE_Li256ELb1ELb1ELb1ELb0EEENS1_36VarlenDynamicPersistentTileSchedulerILi128ELi64ELi256ELi256ELb1ELb1ELb0ELb0ELb1ELb1EEEEEEEEEvNT_6ParamsE,@function
        .size           _ZN7cutlass13device_kernelIN5flash19enable_sm80_to_sm89INS1_16FlashAttnFwdSm80INS1_25CollectiveMainloopFwdSm80ILi8ELi2ELb0EN4cute5tupleIJNS5_1CILi128EEENS7_ILi64EEENS7_ILi192EEEEEELi192ENS_10bfloat16_tEfNS_4arch4Sm80ELb0ELb0ELb1ELb1ELb1ELb0ELb1ELb1EEENS1_21CollectiveEpilogueFwdINS6_IJS8_SA_S9_EEENS6_IJNS7_ILi1EEESI_SI_EEESC_SE_Li256ELb1ELb1ELb1ELb0EEENS1_36VarlenDynamicPersistentTileSchedulerILi128ELi64ELi256ELi256ELb1ELb1ELb0ELb0ELb1ELb1EEEEEEEEEvNT_6ParamsE,(.L_x_3142 - _ZN7cutlass13device_kernelIN5flash19enable_sm80_to_sm89INS1_16FlashAttnFwdSm80INS1_25CollectiveMainloopFwdSm80ILi8ELi2ELb0EN4cute5tupleIJNS5_1CILi128EEENS7_ILi64EEENS7_ILi192EEEEEELi192ENS_10bfloat16_tEfNS_4arch4Sm80ELb0ELb0ELb1ELb1ELb1ELb0ELb1ELb1EEENS1_21CollectiveEpilogueFwdINS6_IJS8_SA_S9_EEENS6_IJNS7_ILi1EEESI_SI_EEESC_SE_Li256ELb1ELb1ELb1ELb0EEENS1_36VarlenDynamicPersistentTileSchedulerILi128ELi64ELi256ELi256ELb1ELb1ELb0ELb0ELb1ELb1EEEEEEEEEvNT_6ParamsE)
        .other          _ZN7cutlass13device_kernelIN5flash19enable_sm80_to_sm89INS1_16FlashAttnFwdSm80INS1_25CollectiveMainloopFwdSm80ILi8ELi2ELb0EN4cute5tupleIJNS5_1CILi128EEENS7_ILi64EEENS7_ILi192EEEEEELi192ENS_10bfloat16_tEfNS_4arch4Sm80ELb0ELb0ELb1ELb1ELb1ELb0ELb1ELb1EEENS1_21CollectiveEpilogueFwdINS6_IJS8_SA_S9_EEENS6_IJNS7_ILi1EEESI_SI_EEESC_SE_Li256ELb1ELb1ELb1ELb0EEENS1_36VarlenDynamicPersistentTileSchedulerILi128ELi64ELi256ELi256ELb1ELb1ELb0ELb0ELb1ELb1EEEEEEEEEvNT_6ParamsE,@"STO_CUDA_ENTRY STV_DEFAULT"
_ZN7cutlass13device_kernelIN5flash19enable_sm80_to_sm89INS1_16FlashAttnFwdSm80INS1_25CollectiveMainloopFwdSm80ILi8ELi2ELb0EN4cute5tupleIJNS5_1CILi128EEENS7_ILi64EEENS7_ILi192EEEEEELi192ENS_10bfloat16_tEfNS_4arch4Sm80ELb0ELb0ELb1ELb1ELb1ELb0ELb1ELb1EEENS1_21CollectiveEpilogueFwdINS6_IJS8_SA_S9_EEENS6_IJNS7_ILi1EEESI_SI_EEESC_SE_Li256ELb1ELb1ELb1ELb0EEENS1_36VarlenDynamicPersistentTileSchedulerILi128ELi64ELi256ELi256ELb1ELb1ELb0ELb0ELb1ELb1EEEEEEEEEvNT_6ParamsE:
        /* <DEDUP_REMOVED lines=52> */
.L_x_1550:
        /* <DEDUP_REMOVED lines=17> */
.L_x_1659:
        /* <DEDUP_REMOVED lines=16> */
.L_x_1660:
[----:B---3--:R-:W-:-:S05]  /*0550*/  IMAD R0, R0, c[0x0][0x538], RZ ;  /* 0x00014e0000007a24 */ /* 0x008fca00078e02ff */
[----:B------:R-:W-:-:S04]  /*0560*/  IADD3 R6, R0, R6, RZ ;  /* 0x0000000600067210 */ /* 0x000fc80007ffe0ff */
[----:B------:R-:W-:-:S13]  /*0570*/  ISETP.GT.AND P0, PT, R6, UR4, PT ;  /* 0x0000000406007c0c */ /* 0x000fda000bf04270 */
[----:B-12---:R-:W-:Y:S05]  /*0580*/  @!P0 BRA `(.L_x_1550) ;  /* 0xfffffdb000008947 */ /* 0x006fea000383ffff */
.L_x_1546:
[----:B--2---:R-:W-:-:S05]  /*0590*/  IADD3 R200, -R0, R6, RZ ;  /* 0x0000000600c87210 */ /* 0x004fca0007ffe1ff */
[----:B------:R-:W-:-:S05]  /*05a0*/  IMAD R0, R4, c[0x0][0x538], R200 ;  /* 0x00014e0004007a24 */ /* 0x000fca00078e02c8 */
[----:B------:R-:W-:Y:S01]  /*05b0*/  ISETP.GT.AND P0, PT, R0, UR4, PT ;  /* 0x0000000400007c0c */ /* 0x000fe2000bf04270 */
[----:B------:R-:W-:-:S12]  /*05c0*/  BRA.DIV ~URZ, `(.L_x_1551) ;  /* 0x0000d9127f007947 */ /* 0x000fd8000b800000 */
[----:B------:R-:W-:-:S04]  /*05d0*/  VOTE.ANY R0, PT, !P0 ;  /* 0x0000000000007806 */ /* 0x000fc800040e0100 */
.L_x_1661:
[----:B------:R1:W2:Y:S01]  /*05e0*/  POPC R203, R0 ;  /* 0x0000000000cb7309 */ /* 0x0002a20000000000 */
[----:B------:R-:W-:Y:S05]  /*05f0*/  BRA.DIV ~URZ, `(.L_x_1552) ;  /* 0x0000d9227f007947 */ /* 0x000fea000b800000 */
[----:B--2---:R2:W3:Y:S01]  /*0600*/  SHFL.IDX PT, R11, R8, R203, 0x1f ;  /* 0x00001fcb080b7589 */ /* 0x0044e200000e0000 */
[----:B------:R-:W-:-:S03]  /*0610*/  MOV R5, RZ ;  /* 0x000000ff00057202 */ /* 0x000fc60000000f00 */
[----:B------:R2:W4:Y:S04]  /*0620*/  SHFL.IDX PT, R10, R7, R203, 0x1f ;  /* 0x00001fcb070a7589 */ /* 0x00052800000e0000 */
.L_x_1662:
[----:B------:R-:W-:Y:S01]  /*0630*/  ISETP.NE.AND P0, PT, R0, RZ, PT ;  /* 0x000000ff0000720c */ /* 0x000fe20003f05270 */
[----:B------:R-:W-:-:S12]  /*0640*/  BSSY B0, `(.L_x_1553) ;  /* 0x0000005000007945 */ /* 0x000fd80003800000 */
[----:B------:R-:W-:Y:S05]  /*0650*/  @!P0 BRA `(.L_x_1554) ;  /* 0x0000003000008947 */ /* 0x000fea0003800000 */
[----:B------:R-:W-:Y:S01]  /*0660*/  IADD3 R30, R203, -0x1, RZ ;  /* 0xffffffffcb1e7810 */ /* 0x000fe20007ffe0ff */
[----:B------:R-:W-:Y:S05]  /*0670*/  BRA.DIV ~URZ, `(.L_x_1555) ;  /* 0x0000d9827f007947 */ /* 0x000fea000b800000 */
[----:B------:R1:W2:Y:S02]  /*0680*/  SHFL.IDX PT, R5, R4, R30, 0x1f ;  /* 0x00001f1e04057589 */ /* 0x0002a400000e0000 */
.L_x_1554:
[----:B------:R-:W-:Y:S05]  /*0690*/  BSYNC B0 ;  /* 0x0000000000007941 */ /* 0x000fea0003800000 */
.L_x_1553:
[-C--:B-1-3--:R-:W-:Y:S01]  /*06a0*/  IABS R4, R11.reuse ;  /* 0x0000000b00047213 */ /* 0x08afe20000000000 */
[----:B--2---:R-:W-:Y:S01]  /*06b0*/  IMAD R200, R5, c[0x0][0x538], R200 ;  /* 0x00014e0005c87a24 */ /* 0x004fe200078e02c8 */
[----:B----4-:R-:W-:Y:S01]  /*06c0*/  IABS R0, R10 ;  /* 0x0000000a00007213 */ /* 0x010fe20000000000 */
[----:B------:R-:W-:Y:S01]  /*06d0*/  IMAD.IADD R203, R203, 0x1, R9 ;  /* 0x00000001cbcb7824 */ /* 0x000fe200078e0209 */
[----:B------:R-:W1:Y:S02]  /*06e0*/  I2F.RP R2, R4 ;  /* 0x0000000400027306 */ /* 0x000e640000209400 */
[----:B------:R-:W-:Y:S01]  /*06f0*/  IADD3 R201, -R200, UR4, RZ ;  /* 0x00000004c8c97c10 */ /* 0x000fe2000fffe1ff */
[----:B------:R-:W-:Y:S01]  /*0700*/  IMAD.MOV.U32 R6, RZ, RZ, R0 ;  /* 0x000000ffff067224 */ /* 0x000fe200078e0000 */
[----:B------:R-:W-:Y:S02]  /*0710*/  IABS R0, R11 ;  /* 0x0000000b00007213 */ /* 0x000fe40000000000 */
[----:B------:R-:W-:-:S02]  /*0720*/  IABS R7, R201 ;  /* 0x000000c900077213 */ /* 0x000fc40000000000 */
[----:B------:R-:W-:Y:S08]  /*0730*/  I2F.RP R8, R6 ;  /* 0x0000000600087306 */ /* 0x000ff00000209400 */
[----:B-1----:R-:W1:Y:S02]  /*0740*/  MUFU.RCP R2, R2 ;  /* 0x0000000200027308 */ /* 0x002e640000001000 */
[----:B-1----:R-:W-:-:S06]  /*0750*/  IADD3 R2, R2, 0xffffffe, RZ ;  /* 0x0ffffffe02027810 */ /* 0x002fcc0007ffe0ff */
[----:B------:R-:W1:Y:S02]  /*0760*/  F2I.FTZ.U32.TRUNC.NTZ R3, R2 ;  /* 0x0000000200037305 */ /* 0x000e64000021f000 */
[----:B-1----:R-:W-:-:S04]  /*0770*/  IMAD.MOV R2, RZ, RZ, -R3 ;  /* 0x000000ffff027224 */ /* 0x002fc800078e0a03 */
[----:B------:R-:W-:Y:S02]  /*0780*/  IMAD R5, R2, R4, RZ ;  /* 0x0000000402057224 */ /* 0x000fe400078e02ff */
[----:B------:R-:W-:-:S04]  /*0790*/  IMAD.MOV.U32 R2, RZ, RZ, RZ ;  /* 0x000000ffff027224 */ /* 0x000fc800078e00ff */
[----:B------:R-:W-:-:S04]  /*07a0*/  IMAD.HI.U32 R5, R3, R5, R2 ;  /* 0x0000000503057227 */ /* 0x000fc800078e0002 */
[----:B------:R-:W-:Y:S01]  /*07b0*/  IMAD.MOV R2, RZ, RZ, -R0 ;  /* 0x000000ffff027224 */ /* 0x000fe200078e0a00 */
[----:B------:R-:W-:-:S03]  /*07c0*/  MOV R0, R7 ;  /* 0x0000000700007202 */ /* 0x000fc60000000f00 */
[----:B------:R-:W-:Y:S02]  /*07d0*/  IMAD.MOV.U32 R3, RZ, RZ, R2 ;  /* 0x000000ffff037224 */ /* 0x000fe400078e0002 */
        /* <DEDUP_REMOVED lines=45> */
.L_x_1547:
[----:B--2---:R-:W-:Y:S01]  /*0ab0*/  IMAD.MOV.U32 R201, RZ, RZ, RZ ;  /* 0x000000ffffc97224 */ /* 0x004fe200078e00ff */
[----:B------:R-:W-:Y:S01]  /*0ac0*/  MOV R202, RZ ;  /* 0x000000ff00ca7202 */ /* 0x000fe20000000f00 */
[----:B------:R-:W-:Y:S01]  /*0ad0*/  IMAD.U32 R200, RZ, RZ, UR4 ;  /* 0x00000004ffc87e24 */ /* 0x000fe2000f8e00ff */
[----:B------:R-:W-:Y:S02]  /*0ae0*/  MOV R203, c[0x0][0x53c] ;  /* 0x00014f0000cb7a02 */ /* 0x000fe40000000f00 */
.L_x_1556:
[----:B------:R-:W-:Y:S01]  /*0af0*/  ISETP.NE.AND P0, PT, R12, RZ, PT ;  /* 0x000000ff0c00720c */ /* 0x000fe20003f05270 */
[----:B------:R-:W-:-:S12]  /*0b00*/  WARPSYNC 0xffffffff ;  /* 0xffffffff00007948 */ /* 0x000fd80003800000 */
[----:B------:R1:W-:Y:S04]  /*0b10*/  @!P0 STS.128 [0x24100], R200 ;  /* 0x024100c8ff008388 */ /* 0x0003e80000000c00 */
[----:B------:R-:W-:Y:S06]  /*0b20*/  BAR.ARV 0x5, 0x100 ;  /* 0x0144000000007b1d */ /* 0x000fec0000002000 */
.L_x_1545:
[----:B-12---:R-:W-:-:S13]  /*0b30*/  ISETP.GE.AND P0, PT, R203, c[0x0][0x53c], PT ;  /* 0x00014f00cb007a0c */ /* 0x006fda0003f06270 */
[----:B------:R-:W-:Y:S05]  /*0b40*/  @P0 EXIT ;  /* 0x000000000000094d */ /* 0x000fea0003800000 */
[----:B------:R-:W-:Y:S01]  /*0b50*/  SHF.R.S32.HI R9, RZ, 0x1f, R172 ;  /* 0x0000001fff097819 */ /* 0x000fe200000114ac */
[----:B------:R-:W-:Y:S02]  /*0b60*/  ULDC UR5, c[0x0][0x2ac] ;  /* 0x0000ab0000057ab9 */ /* 0x000fe40000000800 */
[----:B------:R-:W-:Y:S01]  /*0b70*/  ULDC UR4, c[0x0][0x1d0] ;  /* 0x0000740000047ab9 */ /* 0x000fe20000000800 */
[CC--:B------:R-:W-:Y:S01]  /*0b80*/  LEA.HI R2, R9.reuse, R172.reuse, RZ, 0x4 ;  /* 0x000000ac09027211 */ /* 0x0c0fe200078f20ff */
[----:B------:R-:W-:Y:S01]  /*0b90*/  UIMAD UR5, UR5, UR4, URZ ;  /* 0x00000004050572a4 */ /* 0x000fe2000f8e023f */
[----:B------:R-:W-:Y:S02]  /*0ba0*/  LEA.HI R13, R9, R172, RZ, 0x2 ;  /* 0x000000ac090d7211 */ /* 0x000fe400078f10ff */
[----:B------:R-:W-:Y:S02]  /*0bb0*/  SHF.R.S32.HI R3, RZ, 0x4, R2 ;  /* 0x00000004ff037819 */ /* 0x000fe40000011402 */
[----:B------:R-:W-:-:S02]  /*0bc0*/  SHF.R.S32.HI R7, RZ, 0x2, R13 ;  /* 0x00000002ff077819 */ /* 0x000fc4000001140d */
[C---:B------:R-:W-:Y:S02]  /*0bd0*/  LEA.HI R0, R2.reuse, R3, RZ, 0x1 ;  /* 0x0000000302007211 */ /* 0x040fe400078f08ff */
[----:B------:R-:W-:Y:S02]  /*0be0*/  LOP3.LUT R2, R2, 0xfffffff0, RZ, 0xc0, !PT ;  /* 0xfffffff002027812 */ /* 0x000fe400078ec0ff */
[----:B------:R-:W-:Y:S02]  /*0bf0*/  LOP3.LUT R0, R0, 0xfffffffe, RZ, 0xc0, !PT ;  /* 0xfffffffe00007812 */ /* 0x000fe400078ec0ff */
[CC--:B------:R-:W-:Y:S01]  /*0c00*/  LEA.HI R8, R9.reuse, R172.reuse, RZ, 0x3 ;  /* 0x000000ac09087211 */ /* 0x0c0fe200078f18ff */
[----:B------:R-:W-:Y:S01]  /*0c10*/  IMAD.IADD R2, R172, 0x1, -R2 ;  /* 0x00000001ac027824 */ /* 0x000fe200078e0a02 */
[----:B------:R-:W-:Y:S01]  /*0c20*/  LEA.HI R6, R9, R172, RZ, 0x5 ;  /* 0x000000ac09067211 */ /* 0x000fe200078f28ff */
[----:B------:R-:W-:Y:S01]  /*0c30*/  IMAD.IADD R14, R3, 0x1, -R0 ;  /* 0x00000001030e7824 */ /* 0x000fe200078e0a00 */
[----:B------:R-:W-:-:S02]  /*0c40*/  SHF.R.S32.HI R3, RZ, 0x1f, R13 ;  /* 0x0000001fff037819 */ /* 0x000fc4000001140d */
[----:B------:R-:W-:Y:S02]  /*0c50*/  SHF.R.S32.HI R206, RZ, 0x3, R8 ;  /* 0x00000003ffce7819 */ /* 0x000fe40000011408 */
[----:B------:R-:W-:Y:S02]  /*0c60*/  LEA.HI R3, R3, R7, RZ, 0x3 ;  /* 0x0000000703037211 */ /* 0x000fe400078f18ff */
[----:B------:R-:W-:Y:S01]  /*0c70*/  SHF.R.S32.HI R10, RZ, 0x1f, R2 ;  /* 0x0000001fff0a7819 */ /* 0x000fe20000011402 */
[----:B------:R-:W-:Y:S01]  /*0c80*/  IMAD.SHL.U32 R4, R206, 0x40, RZ ;  /* 0x00000040ce047824 */ /* 0x000fe200078e00ff */
[----:B------:R-:W-:Y:S02]  /*0c90*/  LOP3.LUT R0, R8, 0xfffffff8, RZ, 0xc0, !PT ;  /* 0xfffffff808007812 */ /* 0x000fe400078ec0ff */
[----:B------:R-:W-:Y:S02]  /*0ca0*/  LOP3.LUT R3, R3, 0xfffffff8, RZ, 0xc0, !PT ;  /* 0xfffffff803037812 */ /* 0x000fe400078ec0ff */
[----:B------:R-:W-:Y:S01]  /*0cb0*/  LEA.HI R10, R10, R2, RZ, 0x3 ;  /* 0x000000020a0a7211 */ /* 0x000fe200078f18ff */
[----:B------:R-:W-:Y:S01]  /*0cc0*/  IMAD.IADD R162, R172, 0x1, -R0 ;  /* 0x00000001aca27824 */ /* 0x000fe200078e0a00 */
[----:B------:R-:W-:Y:S01]  /*0cd0*/  LOP3.LUT R0, R4, 0x1c0, RZ, 0xc0, !PT ;  /* 0x000001c004007812 */ /* 0x000fe200078ec0ff */
[----:B------:R-:W-:Y:S01]  /*0ce0*/  IMAD.IADD R7, R7, 0x1, -R3 ;  /* 0x0000000107077824 */ /* 0x000fe200078e0a03 */
[----:B------:R-:W-:Y:S01]  /*0cf0*/  LOP3.LUT R3, R10, 0xfffffff8, RZ, 0xc0, !PT ;  /* 0xfffffff80a037812 */ /* 0x000fe200078ec0ff */
[C---:B------:R-:W-:Y:S01]  /*0d00*/  IMAD.SHL.U32 R177, R162.reuse, 0x8, RZ ;  /* 0x00000008a2b17824 */ /* 0x040fe200078e00ff */
[----:B------:R-:W-:Y:S01]  /*0d10*/  SHF.R.U32.HI R4, RZ, 0x3, R0 ;  /* 0x00000003ff047819 */ /* 0x000fe20000011600 */
[----:B------:R-:W-:Y:S01]  /*0d20*/  IMAD R189, R162, 0x20, R206 ;  /* 0x00000020a2bd7824 */ /* 0x000fe200078e02ce */
[----:B------:R-:W-:Y:S01]  /*0d30*/  LOP3.LUT R5, R7, 0x1, RZ, 0xc0, !PT ;  /* 0x0000000107057812 */ /* 0x000fe200078ec0ff */
[----:B------:R-:W-:Y:S01]  /*0d40*/  IMAD.IADD R2, R2, 0x1, -R3 ;  /* 0x0000000102027824 */ /* 0x000fe200078e0a03 */
[----:B------:R-:W-:-:S02]  /*0d50*/  LOP3.LUT R3, R6, 0xffffffe0, RZ, 0xc0, !PT ;  /* 0xffffffe006037812 */ /* 0x000fc400078ec0ff */
[----:B------:R-:W-:Y:S02]  /*0d60*/  LOP3.LUT R0, R0, 0x38, R177, 0xf8, !PT ;  /* 0x0000003800007812 */ /* 0x000fe400078ef8b1 */
[----:B------:R-:W-:Y:S01]  /*0d70*/  ISETP.NE.U32.AND P3, PT, R5, 0x1, PT ;  /* 0x000000010500780c */ /* 0x000fe20003f65070 */
[----:B------:R-:W-:Y:S01]  /*0d80*/  IMAD.IADD R16, R172, 0x1, -R3 ;  /* 0x00000001ac107824 */ /* 0x000fe200078e0a03 */
[----:B------:R-:W-:Y:S01]  /*0d90*/  LOP3.LUT R11, R0, R4, RZ, 0x3c, !PT ;  /* 0x00000004000b7212 */ /* 0x000fe200078e3cff */
[----:B------:R-:W-:Y:S01]  /*0da0*/  IMAD.SHL.U32 R3, R162, 0x40, RZ ;  /* 0x00000040a2037824 */ /* 0x000fe200078e00ff */
[--C-:B------:R-:W-:Y:S02]  /*0db0*/  SHF.R.S32.HI R0, RZ, 0x5, R6.reuse ;  /* 0x00000005ff007819 */ /* 0x100fe40000011406 */
[----:B------:R-:W-:Y:S02]  /*0dc0*/  SHF.R.S32.HI R4, RZ, 0x1f, R6 ;  /* 0x0000001fff047819 */ /* 0x000fe40000011406 */
[----:B------:R-:W-:-:S02]  /*0dd0*/  LOP3.LUT R3, R3, 0x1c0, RZ, 0xc0, !PT ;  /* 0x000001c003037812 */ /* 0x000fc400078ec0ff */
[----:B------:R-:W-:Y:S02]  /*0de0*/  LEA.HI R4, R4, R0, RZ, 0x3 ;  /* 0x0000000004047211 */ /* 0x000fe400078f18ff */
[----:B------:R-:W-:Y:S02]  /*0df0*/  SHF.R.S32.HI R12, RZ, 0x1f, R16 ;  /* 0x0000001fff0c7819 */ /* 0x000fe40000011410 */
[----:B------:R-:W-:Y:S02]  /*0e00*/  LOP3.LUT R4, R4, 0xffffff8, RZ, 0xc0, !PT ;  /* 0x0ffffff804047812 */ /* 0x000fe400078ec0ff */
[----:B------:R-:W-:Y:S02]  /*0e10*/  LOP3.LUT R8, R3, 0x8, R8, 0xf8, !PT ;  /* 0x0000000803087812 */ /* 0x000fe400078ef808 */
[----:B------:R-:W-:Y:S01]  /*0e20*/  SHF.R.U32.HI R6, RZ, 0x3, R3 ;  /* 0x00000003ff067819 */ /* 0x000fe20000011603 */
[----:B------:R-:W-:Y:S01]  /*0e30*/  IMAD.IADD R5, R0, 0x1, -R4 ;  /* 0x0000000100057824 */ /* 0x000fe200078e0a04 */
[----:B------:R-:W-:-:S02]  /*0e40*/  LEA.HI R12, R12, R16, RZ, 0x2 ;  /* 0x000000100c0c7211 */ /* 0x000fc400078f10ff */
[----:B------:R-:W-:Y:S02]  /*0e50*/  LOP3.LUT R3, R13, 0xfffffffc, RZ, 0xc0, !PT ;  /* 0xfffffffc0d037812 */ /* 0x000fe400078ec0ff */
[----:B------:R-:W-:Y:S02]  /*0e60*/  SHF.R.S32.HI R4, RZ, 0x2, R12 ;  /* 0x00000002ff047819 */ /* 0x000fe4000001140c */
[----:B------:R-:W-:Y:S01]  /*0e70*/  LOP3.LUT R13, R8, R6, RZ, 0x3c, !PT ;  /* 0x00000006080d7212 */ /* 0x000fe200078e3cff */
[----:B------:R-:W-:Y:S01]  /*0e80*/  IMAD.IADD R3, R172, 0x1, -R3 ;  /* 0x00000001ac037824 */ /* 0x000fe200078e0a03 */
[----:B------:R-:W-:Y:S01]  /*0e90*/  LOP3.LUT P0, RZ, R2, 0x2, RZ, 0xc0, !PT ;  /* 0x0000000202ff7812 */ /* 0x000fe2000780c0ff */
[----:B------:R-:W-:Y:S01]  /*0ea0*/  IMAD.SHL.U32 R8, R0, 0x400, RZ ;  /* 0x0000040000087824 */ /* 0x000fe200078e00ff */
[C---:B------:R-:W-:Y:S01]  /*0eb0*/  LOP3.LUT P4, RZ, R2.reuse, 0x4, RZ, 0xc0, !PT ;  /* 0x0000000402ff7812 */ /* 0x040fe2000788c0ff */
[----:B------:R-:W-:Y:S01]  /*0ec0*/  IMAD.SHL.U32 R0, R2, 0x40, RZ ;  /* 0x0000004002007824 */ /* 0x000fe200078e00ff */
[----:B------:R-:W-:Y:S01]  /*0ed0*/  LEA.HI R9, R9, R172, RZ, 0x6 ;  /* 0x000000ac09097211 */ /* 0x000fe200078f30ff */
[----:B------:R-:W-:Y:S01]  /*0ee0*/  IMAD R15, R5, 0x10, R4 ;  /* 0x00000010050f7824 */ /* 0x000fe200078e0204 */
[----:B------:R-:W-:Y:S01]  /*0ef0*/  LEA.HI R4, R3, R3, RZ, 0x1 ;  /* 0x0000000303047211 */ /* 0x000fe200078f08ff */
[----:B------:R-:W-:Y:S01]  /*0f00*/  IMAD.SHL.U32 R5, R7, 0x40, RZ ;  /* 0x0000004007057824 */ /* 0x000fe200078e00ff */
[----:B------:R-:W-:Y:S01]  /*0f10*/  LOP3.LUT R0, R0, 0x1c0, RZ, 0xc0, !PT ;  /* 0x000001c000007812 */ /* 0x000fe200078ec0ff */
[----:B------:R-:W-:Y:S01]  /*0f20*/  IMAD.SHL.U32 R6, R14, 0x8, RZ ;  /* 0x000000080e067824 */ /* 0x000fe200078e00ff */
[----:B------:R-:W-:Y:S01]  /*0f30*/  LOP3.LUT R2, R4, 0x1ffffffe, RZ, 0xc0, !PT ;  /* 0x1ffffffe04027812 */ /* 0x000fe200078ec0ff */
[----:B------:R-:W-:Y:S01]  /*0f40*/  IMAD.SHL.U32 R9, R9, 0x8, RZ ;  /* 0x0000000809097824 */ /* 0x000fe200078e00ff */
[----:B------:R-:W-:Y:S01]  /*0f50*/  R2P PR, R7, 0x6 ;  /* 0x0000000607007804 */ /* 0x000fe20000000000 */
[----:B------:R-:W-:Y:S01]  /*0f60*/  IMAD.SHL.U32 R7, R10, 0x40, RZ ;  /* 0x000000400a077824 */ /* 0x000fe200078e00ff */
[----:B------:R-:W-:Y:S01]  /*0f70*/  LOP3.LUT R4, R5, 0x1c0, RZ, 0xc0, !PT ;  /* 0x000001c005047812 */ /* 0x000fe200078ec0ff */
[C---:B------:R-:W-:Y:S01]  /*0f80*/  IMAD.IADD R10, R3.reuse, 0x1, -R2 ;  /* 0x00000001030a7824 */ /* 0x040fe200078e0a02 */
[----:B------:R-:W-:Y:S01]  /*0f90*/  LOP3.LUT R6, R0, 0x8, R6, 0xf8, !PT ;  /* 0x0000000800067812 */ /* 0x000fe200078ef806 */
[----:B------:R-:W-:Y:S01]  /*0fa0*/  IMAD R5, R3, 0x2, R8 ;  /* 0x0000000203057824 */ /* 0x000fe200078e0208 */
[----:B------:R-:W-:Y:S01]  /*0fb0*/  SHF.R.U32.HI R0, RZ, 0x3, R0 ;  /* 0x00000003ff007819 */ /* 0x000fe20000011600 */
[----:B------:R-:W-:Y:S01]  /*0fc0*/  STL [R1+0x8], R15 ;  /* 0x0000080f01007387 */ /* 0x000fe20000100800 */
[----:B------:R-:W-:-:S02]  /*0fd0*/  LEA.HI R2, R4, R4, RZ, 0x1d ;  /* 0x0000000404027211 */ /* 0x000fc400078fe8ff */
[----:B------:R-:W-:Y:S01]  /*0fe0*/  LOP3.LUT R3, R6, R0, RZ, 0x3c, !PT ;  /* 0x0000000006037212 */ /* 0x000fe200078e3cff */
[----:B------:R-:W-:Y:S01]  /*0ff0*/  IMAD R0, R14, 0x200, R13 ;  /* 0x000002000e007824 */ /* 0x000fe200078e020d */
[----:B------:R-:W-:Y:S02]  /*1000*/  LOP3.LUT R4, R7, 0xfffffe00, RZ, 0xc0, !PT ;  /* 0xfffffe0007047812 */ /* 0x000fe400078ec0ff */
[----:B------:R-:W-:Y:S01]  /*1010*/  LOP3.LUT R11, R11, 0x7ffffe00, R9, 0xf8, !PT ;  /* 0x7ffffe000b0b7812 */ /* 0x000fe200078ef809 */
[----:B------:R-:W-:Y:S01]  /*1020*/  IMAD.IADD R9, R5, 0x1, R2 ;  /* 0x0000000105097824 */ /* 0x000fe200078e0202 */
[CC--:B------:R-:W-:Y:S01]  /*1030*/  IADD3 R2, R3.reuse, R4.reuse, R8 ;  /* 0x0000000403027210 */ /* 0x0c0fe20007ffe008 */
[----:B------:R-:W-:Y:S01]  /*1040*/  IMAD.MOV.U32 R8, RZ, RZ, 0x40 ;  /* 0x00000040ff087424 */ /* 0x000fe200078e00ff */
[----:B------:R-:W-:Y:S01]  /*1050*/  LOP3.LUT R3, R3, R4, RZ, 0xfc, !PT ;  /* 0x0000000403037212 */ /* 0x000fe200078efcff */
[----:B------:R-:W-:Y:S01]  /*1060*/  IMAD.MOV.U32 R4, RZ, RZ, 0x20 ;  /* 0x00000020ff047424 */ /* 0x000fe200078e00ff */
[----:B------:R-:W-:Y:S01]  /*1070*/  LOP3.LUT R5, R12, 0x7ffffffc, RZ, 0xc0, !PT ;  /* 0x7ffffffc0c057812 */ /* 0x000fe200078ec0ff */
[----:B------:R-:W-:Y:S01]  /*1080*/  IMAD.SHL.U32 R188, R11, 0x2, RZ ;  /* 0x000000020bbc7824 */ /* 0x000fe200078e00ff */
[----:B------:R-:W-:-:S02]  /*1090*/  LEA R163, R2, 0x18100, 0x1 ;  /* 0x0001810002a37811 */ /* 0x000fc400078e08ff */
[----:B------:R-:W-:Y:S02]  /*10a0*/  SEL R168, R4, 0xffffffe0, !P0 ;  /* 0xffffffe004a87807 */ /* 0x000fe40004000000 */
[----:B------:R-:W-:Y:S02]  /*10b0*/  LEA R170, R3, 0x100, 0x1 ;  /* 0x0000010003aa7811 */ /* 0x000fe400078e08ff */
[----:B------:R-:W-:Y:S01]  /*10c0*/  SHF.R.S32.HI R7, RZ, 0x1f, R177 ;  /* 0x0000001fff077819 */ /* 0x000fe200000114b1 */
[----:B------:R-:W-:Y:S01]  /*10d0*/  IMAD.IADD R7, R16, 0x1, -R5 ;  /* 0x0000000110077824 */ /* 0x000fe200078e0a05 */
[----:B------:R-:W-:Y:S01]  /*10e0*/  LEA R169, R0, 0xc100, 0x1 ;  /* 0x0000c10000a97811 */ /* 0x000fe200078e08ff */
[----:B------:R-:W-:Y:S01]  /*10f0*/  IMAD.IADD R164, R163, 0x1, R168 ;  /* 0x00000001a3a47824 */ /* 0x000fe200078e02a8 */
[----:B------:R-:W-:Y:S01]  /*1100*/  SEL R0, R8, 0xffffffc0, !P4 ;  /* 0xffffffc008007807 */ /* 0x000fe20006000000 */
[--C-:B------:R-:W-:Y:S01]  /*1110*/  IMAD.IADD R208, R168, 0x1, R170.reuse ;  /* 0x00000001a8d07824 */ /* 0x100fe200078e02aa */
[----:B------:R-:W-:Y:S01]  /*1120*/  IADD3 R185, R177, 0x40, RZ ;  /* 0x00000040b1b97810 */ /* 0x000fe20007ffe0ff */
[----:B------:R-:W-:Y:S01]  /*1130*/  IMAD.SHL.U32 R220, R7, 0x2, RZ ;  /* 0x0000000207dc7824 */ /* 0x000fe200078e00ff */
[----:B------:R-:W-:Y:S01]  /*1140*/  LEA R221, R9, 0x80, 0x1 ;  /* 0x0000008009dd7811 */ /* 0x000fe200078e08ff */
[----:B------:R-:W-:Y:S01]  /*1150*/  IMAD R7, R10, 0x8, R15 ;  /* 0x000000080a077824 */ /* 0x000fe200078e020f */
[----:B------:R-:W-:Y:S01]  /*1160*/  SHF.R.S32.HI R6, RZ, 0x1f, R185 ;  /* 0x0000001fff067819 */ /* 0x000fe200000114b9 */
[----:B------:R-:W-:Y:S01]  /*1170*/  IMAD.IADD R171, R0, 0x1, R170 ;  /* 0x0000000100ab7824 */ /* 0x000fe200078e02aa */
[----:B------:R-:W-:Y:S01]  /*1180*/  IADD3 R246, R220, 0x10, RZ ;  /* 0x00000010dcf67810 */ /* 0x000fe20007ffe0ff */
[--C-:B------:R-:W-:Y:S01]  /*1190*/  IMAD.IADD R166, R163, 0x1, R0.reuse ;  /* 0x00000001a3a67824 */ /* 0x100fe200078e0200 */
[----:B------:R1:W-:Y:S01]  /*11a0*/  STL [R1+0xc], R7 ;  /* 0x00000c0701007387 */ /* 0x0003e20000100800 */
[----:B------:R-:W-:Y:S01]  /*11b0*/  IMAD.IADD R165, R164, 0x1, R0 ;  /* 0x00000001a4a57824 */ /* 0x000fe200078e0200 */
[----:B------:R-:W-:Y:S01]  /*11c0*/  IADD3 R247, R220, 0x8, RZ ;  /* 0x00000008dcf77810 */ /* 0x000fe20007ffe0ff */
[----:B------:R-:W-:Y:S01]  /*11d0*/  IMAD.IADD R0, R0, 0x1, R208 ;  /* 0x0000000100007824 */ /* 0x000fe200078e02d0 */
[----:B------:R-:W-:Y:S01]  /*11e0*/  IADD3 R243, R220, 0x28, RZ ;  /* 0x00000028dcf37810 */ /* 0x000fe20007ffe0ff */
[----:B------:R-:W-:Y:S01]  /*11f0*/  IMAD.IADD R211, R168, 0x1, R171 ;  /* 0x00000001a8d37824 */ /* 0x000fe200078e02ab */
[----:B------:R-:W-:-:S02]  /*1200*/  IADD3 R244, R220, 0x20, RZ ;  /* 0x00000020dcf47810 */ /* 0x000fc40007ffe0ff */
[----:B------:R2:W-:Y:S01]  /*1210*/  STL [R1], R0 ;  /* 0x0000000001007387 */ /* 0x0005e20000100800 */
[----:B------:R-:W-:Y:S02]  /*1220*/  IADD3 R240, R220, 0x40, RZ ;  /* 0x00000040dcf07810 */ /* 0x000fe40007ffe0ff */
[C---:B------:R-:W-:Y:S02]  /*1230*/  IADD3 R222, R221.reuse, -0x10, RZ ;  /* 0xfffffff0ddde7810 */ /* 0x040fe40007ffe0ff */
[----:B------:R-:W-:Y:S02]  /*1240*/  SEL R6, R4, 0xffffffe0, !P1 ;  /* 0xffffffe004067807 */ /* 0x000fe40004800000 */
[C---:B------:R-:W-:Y:S02]  /*1250*/  IADD3 R245, R220.reuse, 0x18, RZ ;  /* 0x00000018dcf57810 */ /* 0x040fe40007ffe0ff */
[C---:B------:R-:W-:Y:S01]  /*1260*/  IADD3 R241, R220.reuse, 0x38, RZ ;  /* 0x00000038dcf17810 */ /* 0x040fe20007ffe0ff */
[----:B------:R-:W-:Y:S01]  /*1270*/  IMAD.IADD R224, R221, 0x1, R6 ;  /* 0x00000001dde07824 */ /* 0x000fe200078e0206 */
[----:B------:R-:W-:-:S02]  /*1280*/  IADD3 R237, R220, 0x58, RZ ;  /* 0x00000058dced7810 */ /* 0x000fc40007ffe0ff */
[----:B------:R-:W-:Y:S02]  /*1290*/  @P3 IADD3 R222, R221, 0x10, RZ ;  /* 0x00000010ddde3810 */ /* 0x000fe40007ffe0ff */
[C---:B------:R-:W-:Y:S02]  /*12a0*/  IADD3 R242, R220.reuse, 0x30, RZ ;  /* 0x00000030dcf27810 */ /* 0x040fe40007ffe0ff */
[----:B------:R-:W-:Y:S01]  /*12b0*/  IADD3 R238, R220, 0x50, RZ ;  /* 0x00000050dcee7810 */ /* 0x000fe20007ffe0ff */
[----:B------:R-:W-:Y:S01]  /*12c0*/  IMAD.IADD R223, R6, 0x1, R222 ;  /* 0x0000000106df7824 */ /* 0x000fe200078e02de */
[C---:B------:R-:W-:Y:S02]  /*12d0*/  IADD3 R234, R220.reuse, 0x70, RZ ;  /* 0x00000070dcea7810 */ /* 0x040fe40007ffe0ff */
[----:B------:R-:W-:Y:S02]  /*12e0*/  SHF.R.S32.HI R4, RZ, 0x1f, R246 ;  /* 0x0000001fff047819 */ /* 0x000fe400000114f6 */
[----:B------:R-:W-:-:S02]  /*12f0*/  IADD3 R239, R220, 0x48, RZ ;  /* 0x00000048dcef7810 */ /* 0x000fc40007ffe0ff */
[C---:B------:R-:W-:Y:S02]  /*1300*/  IADD3 R235, R220.reuse, 0x68, RZ ;  /* 0x00000068dceb7810 */ /* 0x040fe40007ffe0ff */
[----:B------:R-:W-:Y:S02]  /*1310*/  IADD3 R231, R220, 0x88, RZ ;  /* 0x00000088dce77810 */ /* 0x000fe40007ffe0ff */
[----:B-1----:R-:W-:Y:S02]  /*1320*/  SHF.R.S32.HI R7, RZ, 0x1f, R247 ;  /* 0x0000001fff077819 */ /* 0x002fe400000114f7 */
[----:B------:R-:W-:Y:S02]  /*1330*/  SHF.R.S32.HI R4, RZ, 0x1f, R243 ;  /* 0x0000001fff047819 */ /* 0x000fe400000114f3 */
[----:B------:R-:W-:Y:S02]  /*1340*/  SEL R5, R8, 0xffffffc0, !P2 ;  /* 0xffffffc008057807 */ /* 0x000fe40005000000 */
[----:B------:R-:W-:-:S02]  /*1350*/  IADD3 R236, R220, 0x60, RZ ;  /* 0x00000060dcec7810 */ /* 0x000fc40007ffe0ff */
[C---:B------:R-:W-:Y:S01]  /*1360*/  IADD3 R232, R220.reuse, 0x80, RZ ;  /* 0x00000080dce87810 */ /* 0x040fe20007ffe0ff */
[--C-:B------:R-:W-:Y:S01]  /*1370*/  IMAD.IADD R251, R221, 0x1, R5.reuse ;  /* 0x00000001ddfb7824 */ /* 0x100fe200078e0205 */
[----:B------:R-:W-:Y:S01]  /*1380*/  IADD3 R228, R220, 0xa0, RZ ;  /* 0x000000a0dce47810 */ /* 0x000fe20007ffe0ff */
[--C-:B------:R-:W-:Y:S01]  /*1390*/  IMAD.IADD R250, R224, 0x1, R5.reuse ;  /* 0x00000001e0fa7824 */ /* 0x100fe200078e0205 */
        /* <DEDUP_REMOVED lines=9> */
[----:B------:R-:W-:Y:S02]  /*1430*/  SHF.R.S32.HI R4, RZ, 0x1f, R237 ;  /* 0x0000001fff047819 */ /* 0x000fe400000114ed */
[----:B------:R-:W-:Y:S02]  /*1440*/  IADD3 R186, R177, 0x80, RZ ;  /* 0x00000080b1ba7810 */ /* 0x000fe40007ffe0ff */
[----:B------:R-:W-:-:S02]  /*1450*/  IADD3 R230, R220, 0x90, RZ ;  /* 0x00000090dce67810 */ /* 0x000fc40007ffe0ff */
[C---:B------:R-:W-:Y:S02]  /*1460*/  IADD3 R227, R220.reuse, 0xa8, RZ ;  /* 0x000000a8dce37810 */ /* 0x040fe40007ffe0ff */
[----:B------:R-:W-:Y:S02]  /*1470*/  IADD3 R225, R220, 0xb8, RZ ;  /* 0x000000b8dce17810 */ /* 0x000fe40007ffe0ff */
        /* <DEDUP_REMOVED lines=13> */
[C---:B------:R-:W-:Y:S02]  /*1550*/  IADD3 R205, R188.reuse, 0xc100, RZ ;  /* 0x0000c100bccd7810 */ /* 0x040fe40007ffe0ff */
[----:B------:R-:W-:Y:S02]  /*1560*/  IADD3 R204, R188, 0x100, RZ ;  /* 0x00000100bccc7810 */ /* 0x000fe40007ffe0ff */
[----:B------:R-:W-:-:S02]  /*1570*/  SHF.R.S32.HI R8, RZ, 0x1f, R230 ;  /* 0x0000001fff087819 */ /* 0x000fc400000114e6 */
[----:B------:R-:W-:Y:S02]  /*1580*/  SHF.R.S32.HI R7, RZ, 0x1f, R227 ;  /* 0x0000001fff077819 */ /* 0x000fe400000114e3 */
[----:B--2---:R-:W-:Y:S02]  /*1590*/  SHF.R.S32.HI R4, RZ, 0x1f, R225 ;  /* 0x0000001fff047819 */ /* 0x004fe400000114e1 */
.L_x_1658:
        /* <DEDUP_REMOVED lines=30> */
.L_x_1557:
[----:B------:R-:W-:-:S04]  /*1780*/  ISETP.NE.U32.AND P0, PT, RZ, c[0x0][0x368], PT ;  /* 0x0000da00ff007a0c */ /* 0x000fc80003f05070 */
[----:B------:R-:W-:-:S13]  /*1790*/  ISETP.NE.AND.EX P0, PT, RZ, c[0x0][0x36c], PT, P0 ;  /* 0x0000db00ff007a0c */ /* 0x000fda0003f05300 */
[----:B------:R-:W-:Y:S05]  /*17a0*/  @!P0 BRA `(.L_x_1558) ;  /* 0x0000004000008947 */ /* 0x000fea0003800000 */
[----:B-1----:R-:W-:-:S04]  /*17b0*/  IADD3 R2, P0, R209, c[0x0][0x368], RZ ;  /* 0x0000da00d1027a10 */ /* 0x002fc80007f1e0ff */
[----:B------:R-:W-:-:S05]  /*17c0*/  IADD3.X R3, R210, c[0x0][0x36c], RZ, P0, !PT ;  /* 0x0000db00d2037a10 */ /* 0x000fca00007fe4ff */
[----:B------:R1:W5:Y:S01]  /*17d0*/  LDG.E R0, [R2.64] ;  /* 0x0000000602007981 */ /* 0x000362000c1e1900 */
[----:B------:R-:W-:Y:S05]  /*17e0*/  BRA `(.L_x_1559) ;  /* 0x0000008000007947 */ /* 0x000fea0003800000 */
.L_x_1558:
        /* <DEDUP_REMOVED lines=8> */
.L_x_1559:
        /* <DEDUP_REMOVED lines=45> */
.L_x_1561:
[----:B------:R-:W-:Y:S05]  /*1b40*/  BSYNC B0 ;  /* 0x0000000000007941 */ /* 0x000fea0003800000 */
.L_x_1560:
        /* <DEDUP_REMOVED lines=66> */
[----:B------:R-:W-:Y:S02]  /*1f70*/  ISETP.NE.AND P0, PT, R4, 0x1, PT ;  /* 0x000000010400780c */ /* 0x000fe40003f05270 */
        /* <DEDUP_REMOVED lines=34> */
.L_x_1663:
[----:B------:R-:W-:Y:S05]  /*21a0*/  BRA.DIV ~URZ, `(.L_x_1564) ;  /* 0x0000bf227f007947 */ /* 0x000fea000b800000 */
[----:B------:R3:W4:Y:S02]  /*21b0*/  SHFL.IDX PT, R0, R12, RZ, 0x181f ;  /* 0x00181fff0c007589 */ /* 0x00072400000e0000 */
.L_x_1664:
        /* <DEDUP_REMOVED lines=20> */
.L_x_1566:
[----:B------:R-:W-:Y:S05]  /*2300*/  BSYNC B0 ;  /* 0x0000000000007941 */ /* 0x000fea0003800000 */
.L_x_1565:
[----:B------:R-:W-:Y:S05]  /*2310*/  BRA.DIV ~URZ, `(.L_x_1567) ;  /* 0x0000be227f007947 */ /* 0x000fea000b800000 */
[----:B--2---:R2:W1:Y:S04]  /*2320*/  SHFL.IDX PT, R4, R5, 0x1, 0x181f ;  /* 0x00381f0005047f89 */ /* 0x00446800000e0000 */
[----:B----4-:R2:W4:Y:S02]  /*2330*/  SHFL.IDX PT, R0, R12, 0x1, 0x181f ;  /* 0x00381f000c007f89 */ /* 0x01052400000e0000 */
.L_x_1665:
        /* <DEDUP_REMOVED lines=19> */
.L_x_1569:
[----:B------:R-:W-:Y:S05]  /*2470*/  BSYNC B0 ;  /* 0x0000000000007941 */ /* 0x000fea0003800000 */
.L_x_1568:
[----:B------:R-:W-:Y:S05]  /*2480*/  BRA.DIV ~URZ, `(.L_x_1570) ;  /* 0x0000bd827f007947 */ /* 0x000fea000b800000 */
[----:B-1----:R1:W2:Y:S02]  /*2490*/  SHFL.IDX PT, R4, R5, 0x2, 0x181f ;  /* 0x00581f0005047f89 */ /* 0x0022a400000e0000 */
.L_x_1666:
[----:B------:R-:W-:Y:S05]  /*24a0*/  BRA.DIV ~URZ, `(.L_x_1571) ;  /* 0x0000bdd27f007947 */ /* 0x000fea000b800000 */
[----:B----4-:R4:W1:Y:S02]  /*24b0*/  SHFL.IDX PT, R0, R12, 0x2, 0x181f ;  /* 0x00581f000c007f89 */ /* 0x01086400000e0000 */
.L_x_1667:
        /* <DEDUP_REMOVED lines=19> */
.L_x_1573:
[----:B------:R-:W-:Y:S05]  /*25f0*/  BSYNC B0 ;  /* 0x0000000000007941 */ /* 0x000fea0003800000 */
.L_x_1572:
[----:B------:R-:W-:Y:S05]  /*2600*/  BRA.DIV ~URZ, `(.L_x_1574) ;  /* 0x0000bce27f007947 */ /* 0x000fea000b800000 */
[----:B--2---:R2:W3:Y:S04]  /*2610*/  SHFL.IDX PT, R4, R5, 0x3, 0x181f ;  /* 0x00781f0005047f89 */ /* 0x0044e800000e0000 */
[----:B-1----:R2:W1:Y:S02]  /*2620*/  SHFL.IDX PT, R0, R12, 0x3, 0x181f ;  /* 0x00781f000c007f89 */ /* 0x00246400000e0000 */
.L_x_1668:
[----:B------:R-:W-:Y:S01]  /*2630*/  IADD3 R2, R10, 0x60, RZ ;  /* 0x000000600a027810 */ /* 0x000fe20007ffe0ff */
[----:B-----5:R-:W-:Y:S01]  /*2640*/  IMAD.WIDE.U32 R194, R14, c[0x0][0x2b0], RZ ;  /* 0x0000ac000ec27a25 */ /* 0x020fe200078e00ff */
[----:B------:R-:W-:-:S02]  /*2650*/  SHF.R.S32.HI R19, RZ, 0x1f, R177 ;  /* 0x0000001fff137819 */ /* 0x000fc400000114b1 */
[----:B------:R-:W-:Y:S02]  /*2660*/  ISETP.GE.AND P0, PT, R2, R11, PT ;  /* 0x0000000b0200720c */ /* 0x000fe40003f06270 */
[----:B------:R-:W-:Y:S02]  /*2670*/  SHF.R.S32.HI R23, RZ, 0x1f, R185 ;  /* 0x0000001fff177819 */ /* 0x000fe400000114b9 */
[----:B------:R-:W-:-:S09]  /*2680*/  SHF.R.S32.HI R22, RZ, 0x1f, R186 ;  /* 0x0000001fff167819 */ /* 0x000fd200000114ba */
[-C--:B-1----:R-:W-:Y:S02]  /*2690*/  @!P0 LEA R8, P3, R177, R0.reuse, 0x1 ;  /* 0x00000000b1088211 */ /* 0x082fe400078608ff */
[-C--:B------:R-:W-:Y:S02]  /*26a0*/  @!P0 LEA R6, P2, R185, R0.reuse, 0x1 ;  /* 0x00000000b9068211 */ /* 0x080fe400078408ff */
[----:B------:R-:W-:Y:S02]  /*26b0*/  @!P0 LEA R2, P1, R186, R0, 0x1 ;  /* 0x00000000ba028211 */ /* 0x000fe400078208ff */
[----:B------:R-:W-:Y:S02]  /*26c0*/  SHF.R.S32.HI R0, RZ, 0x1f, R14 ;  /* 0x0000001fff007819 */ /* 0x000fe4000001140e */
[-C--:B---3--:R-:W-:Y:S02]  /*26d0*/  @!P0 LEA.HI.X R9, R177, R4.reuse, R19, 0x1, P3 ;  /* 0x00000004b1098211 */ /* 0x088fe400018f0c13 */
[-C--:B------:R-:W-:Y:S01]  /*26e0*/  @!P0 LEA.HI.X R7, R185, R4.reuse, R23, 0x1, P2 ;  /* 0x00000004b9078211 */ /* 0x080fe200010f0c17 */
[----:B------:R-:W-:Y:S01]  /*26f0*/  IMAD R0, R0, c[0x0][0x2b0], RZ ;  /* 0x0000ac0000007a24 */ /* 0x000fe200078e02ff */
[C---:B------:R-:W-:Y:S01]  /*2700*/  @!P0 LEA.HI.X R3, R186.reuse, R4, R22, 0x1, P1 ;  /* 0x00000004ba038211 */ /* 0x040fe200008f0c16 */
[----:B------:R-:W-:Y:S01]  /*2710*/  @!PT LDS RZ, [RZ] ;  /* 0x00000000fffff984 */ /* 0x000fe20000000800 */
[----:B------:R-:W-:Y:S01]  /*2720*/  @!PT LDS RZ, [RZ] ;  /* 0x00000000fffff984 */ /* 0x000fe20000000800 */
[----:B------:R-:W-:Y:S01]  /*2730*/  @!PT LDS RZ, [RZ] ;  /* 0x00000000fffff984 */ /* 0x000fe20000000800 */
[----:B------:R1:W-:Y:S01]  /*2740*/  @!P0 LDGSTS.E.BYPASS.LTC128B.128 [R188+0x1b100], [R8.64], !P6 ;  /* 0x1b10000008bc8fae */ /* 0x0003e2000f101d46 */
[----:B------:R-:W-:Y:S01]  /*2750*/  ISETP.GE.AND P6, PT, R186, c[0x0][0x1d4], PT ;  /* 0x00007500ba007a0c */ /* 0x000fe20003fc6270 */
[----:B------:R-:W-:-:S02]  /*2760*/  IMAD R0, R14, c[0x0][0x2b4], R0 ;  /* 0x0000ad000e007a24 */ /* 0x000fc400078e0200 */
[----:B------:R1:W-:Y:S01]  /*2770*/  @!P0 LDGSTS.E.BYPASS.LTC128B.128 [R188+0x1f100], [R6.64], !P5 ;  /* 0x1f10000006bc8fae */ /* 0x0003e2000e901d46 */
[----:B------:R-:W-:Y:S01]  /*2780*/  ISETP.GE.AND P5, PT, R177, c[0x0][0x1d4], PT ;  /* 0x00007500b1007a0c */ /* 0x000fe20003fa6270 */
[----:B------:R-:W-:Y:S01]  /*2790*/  IMAD.IADD R198, R195, 0x1, R0 ;  /* 0x00000001c3c67824 */ /* 0x000fe200078e0200 */
[----:B------:R-:W-:Y:S01]  /*27a0*/  SEL R252, RZ, 0x10, P6 ;  /* 0x00000010fffc7807 */ /* 0x000fe20003000000 */
[----:B------:R1:W-:Y:S01]  /*27b0*/  @!P0 LDGSTS.E.BYPASS.LTC128B.128 [R188+0x23100], [R2.64], !P4 ;  /* 0x2310000002bc8fae */ /* 0x0003e2000e101d46 */
[----:B------:R-:W-:-:S03]  /*27c0*/  ISETP.GE.AND P4, PT, R185, c[0x0][0x1d4], PT ;  /* 0x00007500b9007a0c */ /* 0x000fc60003f86270 */
[----:B------:R-:W0:Y:S01]  /*27d0*/  LDGDEPBAR ;  /* 0x00000000000079af */ /* 0x000e220000000000 */
[----:B------:R-:W-:Y:S03]  /*27e0*/  WARPSYNC 0xffffffff ;  /* 0xffffffff00007948 */ /* 0x000fe60003800000 */
[----:B------:R-:W-:Y:S01]  /*27f0*/  IMAD.MOV.U32 R21, RZ, RZ, c[0x0][0x2b8] ;  /* 0x0000ae00ff157624 */ /* 0x000fe200078e00ff */
[----:B------:R-:W-:Y:S01]  /*2800*/  BAR.SYNC.DEFER_BLOCKING 0x0 ;  /* 0x0000000000007b1d */ /* 0x000fe20000010000 */
[----:B-1----:R-:W-:Y:S02]  /*2810*/  IMAD R2, R18, 0x40, R189 ;  /* 0x0000004012027824 */ /* 0x002fe400078e02bd */
        /* <DEDUP_REMOVED lines=9> */
[----:B--2---:R-:W-:Y:S02]  /*28b0*/  @!P0 LEA.HI.X.SX32 R5, R0, R198, 0x1, P1 ;  /* 0x000000c600058211 */ /* 0x004fe400008f0eff */
[----:B------:R-:W-:-:S04]  /*28c0*/  @!P0 LEA R4, P1, R3, c[0x0][0x2a0], 0x2 ;  /* 0x0000a80003048a11 */ /* 0x000fc800078210ff */
[----:B------:R-:W-:-:S05]  /*28d0*/  @!P0 LEA.HI.X R5, R3, c[0x0][0x2a4], R5, 0x2, P1 ;  /* 0x0000a90003058a11 */ /* 0x000fca00008f1405 */
[----:B------:R1:W2:Y:S01]  /*28e0*/  @!P0 LDG.E R173, [R4.64] ;  /* 0x0000000604ad8981 */ /* 0x0002a2000c1e1900 */
[----:B------:R-:W-:Y:S01]  /*28f0*/  IMAD.MOV R0, RZ, RZ, -R0 ;  /* 0x000000ffff007224 */ /* 0x000fe200078e0a00 */
[----:B------:R-:W-:Y:S01]  /*2900*/  BSSY B0, `(.L_x_1575) ;  /* 0x00000a6000007945 */ /* 0x000fe20003800000 */
[----:B------:R-:W-:-:S04]  /*2910*/  IMAD.WIDE.U32 R190, R13, c[0x0][0x1e8], RZ ;  /* 0x00007a000dbe7a25 */ /* 0x000fc800078e00ff */
[----:B------:R-:W-:Y:S02]  /*2920*/  IMAD R174, R0, c[0x0][0x2b8], R2 ;  /* 0x0000ae0000ae7a24 */ /* 0x000fe400078e0202 */
[----:B------:R-:W-:Y:S02]  /*2930*/  IMAD R193, R13, c[0x0][0x1ec], R191 ;  /* 0x00007b000dc17a24 */ /* 0x000fe400078e02bf */
[----:B------:R-:W-:-:S04]  /*2940*/  IMAD.WIDE.U32 R2, R174, c[0x0][0x1e0], RZ ;  /* 0x00007800ae027a25 */ /* 0x000fc800078e00ff */
[----:B------:R-:W-:Y:S01]  /*2950*/  IMAD R104, R18, -0x40, R16 ;  /* 0xffffffc012687824 */ /* 0x000fe200078e0210 */
[----:B------:R-:W-:Y:S01]  /*2960*/  SHF.L.U64.HI R16, R177, 0x1, R19 ;  /* 0x00000001b1107819 */ /* 0x000fe20000010213 */
[----:B------:R-:W-:-:S04]  /*2970*/  IMAD.WIDE.U32 R196, R13, c[0x0][0x210], RZ ;  /* 0x000084000dc47a25 */ /* 0x000fc800078e00ff */
[----:B------:R-:W-:Y:S02]  /*2980*/  IMAD.IADD R14, R104, 0x1, -R206 ;  /* 0x00000001680e7824 */ /* 0x000fe400078e0ace */
[----:B------:R-:W-:Y:S01]  /*2990*/  IMAD R199, R13, c[0x0][0x214], R197 ;  /* 0x000085000dc77a24 */ /* 0x000fe200078e02c5 */
[----:B-1----:R-:W-:Y:S01]  /*29a0*/  SHF.R.S32.HI R5, RZ, 0x1f, R174 ;  /* 0x0000001fff057819 */ /* 0x002fe200000114ae */
[----:B------:R-:W-:Y:S01]  /*29b0*/  IMAD.SHL.U32 R20, R177, 0x2, RZ ;  /* 0x00000002b1147824 */ /* 0x000fe200078e00ff */
[----:B------:R-:W-:-:S03]  /*29c0*/  ISETP.GE.AND P1, PT, R14, 0x1, PT ;  /* 0x000000010e00780c */ /* 0x000fc60003f26270 */
[C---:B------:R-:W-:Y:S02]  /*29d0*/  IMAD R0, R5.reuse, c[0x0][0x1e0], RZ ;  /* 0x0000780005007a24 */ /* 0x040fe400078e02ff */
[----:B------:R-:W-:Y:S02]  /*29e0*/  IMAD R5, R5, c[0x0][0x208], RZ ;  /* 0x0000820005057a24 */ /* 0x000fe400078e02ff */
[C---:B------:R-:W-:Y:S02]  /*29f0*/  IMAD R0, R174.reuse, c[0x0][0x1e4], R0 ;  /* 0x00007900ae007a24 */ /* 0x040fe400078e0200 */
[----:B------:R-:W-:Y:S02]  /*2a00*/  IMAD R5, R174, c[0x0][0x20c], R5 ;  /* 0x00008300ae057a24 */ /* 0x000fe400078e0205 */
[----:B------:R-:W-:Y:S01]  /*2a10*/  IMAD.IADD R3, R3, 0x1, R0 ;  /* 0x0000000103037824 */ /* 0x000fe200078e0200 */
[----:B--2---:R-:W-:-:S03]  /*2a20*/  SHF.R.S32.HI R6, RZ, 0x1f, R173 ;  /* 0x0000001fff067819 */ /* 0x004fc600000114ad */
[----:B------:R-:W-:-:S04]  /*2a30*/  IMAD.WIDE.U32 R2, R173, c[0x0][0x1f0], R2 ;  /* 0x00007c00ad027a25 */ /* 0x000fc800078e0002 */
[----:B------:R-:W-:-:S04]  /*2a40*/  IMAD R0, R6, c[0x0][0x1f0], RZ ;  /* 0x00007c0006007a24 */ /* 0x000fc800078e02ff */
[----:B------:R-:W-:Y:S01]  /*2a50*/  IMAD R4, R173, c[0x0][0x1f4], R0 ;  /* 0x00007d00ad047a24 */ /* 0x000fe200078e0200 */
[----:B------:R-:W-:-:S04]  /*2a60*/  IADD3 R0, P0, R2, R190, RZ ;  /* 0x000000be02007210 */ /* 0x000fc80007f1e0ff */
[----:B------:R-:W-:Y:S02]  /*2a70*/  IADD3.X R2, R193, R3, R4, P0, !PT ;  /* 0x00000003c1027210 */ /* 0x000fe400007fe404 */
[----:B------:R-:W-:-:S04]  /*2a80*/  LEA R4, P0, R0, c[0x0][0x1c8], 0x1 ;  /* 0x0000720000047a11 */ /* 0x000fc800078008ff */
[----:B------:R-:W-:Y:S01]  /*2a90*/  LEA.HI.X R7, R0, c[0x0][0x1cc], R2, 0x1, P0 ;  /* 0x0000730000077a11 */ /* 0x000fe200000f0c02 */
[----:B------:R-:W-:Y:S01]  /*2aa0*/  IMAD.WIDE.U32 R2, R174, c[0x0][0x208], RZ ;  /* 0x00008200ae027a25 */ /* 0x000fe200078e00ff */
[----:B------:R-:W1:Y:S03]  /*2ab0*/  SHFL.IDX PT, R0, R4, RZ, 0x181f ;  /* 0x00181fff04007589 */ /* 0x000e6600000e0000 */
[----:B------:R-:W-:Y:S01]  /*2ac0*/  IMAD.IADD R3, R3, 0x1, R5 ;  /* 0x0000000103037824 */ /* 0x000fe200078e0205 */
[----:B------:R-:W2:Y:S01]  /*2ad0*/  SHFL.IDX PT, R9, R7, RZ, 0x181f ;  /* 0x00181fff07097589 */ /* 0x000ea200000e0000 */
[----:B------:R-:W-:Y:S02]  /*2ae0*/  IMAD R5, R6, c[0x0][0x218], RZ ;  /* 0x0000860006057a24 */ /* 0x000fe400078e02ff */
[C---:B------:R-:W-:Y:S01]  /*2af0*/  IMAD.WIDE.U32 R2, R173.reuse, c[0x0][0x218], R2 ;  /* 0x00008600ad027a25 */ /* 0x040fe200078e0002 */
[----:B----4-:R3:W4:Y:S03]  /*2b00*/  SHFL.IDX PT, R12, R4, 0x1, 0x181f ;  /* 0x00381f00040c7f89 */ /* 0x01072600000e0000 */
[----:B------:R-:W-:Y:S01]  /*2b10*/  IMAD R10, R173, c[0x0][0x21c], R5 ;  /* 0x00008700ad0a7a24 */ /* 0x000fe200078e0205 */
[----:B------:R2:W5:Y:S01]  /*2b20*/  SHFL.IDX PT, R13, R7, 0x1, 0x181f ;  /* 0x00381f00070d7f89 */ /* 0x00056200000e0000 */
[----:B-1----:R-:W-:-:S02]  /*2b30*/  @P1 LEA R6, P0, R177, R0, 0x1 ;  /* 0x00000000b1061211 */ /* 0x002fc400078008ff */
[-C--:B---3--:R-:W-:Y:S02]  /*2b40*/  @P1 LEA R4, P2, R185, R0.reuse, 0x1 ;  /* 0x00000000b9041211 */ /* 0x088fe400078408ff */
[-C--:B--2---:R-:W-:Y:S02]  /*2b50*/  @P1 LEA.HI.X R7, R177, R9.reuse, R19, 0x1, P0 ;  /* 0x00000009b1071211 */ /* 0x084fe400000f0c13 */
[----:B------:R-:W-:Y:S02]  /*2b60*/  @P1 LEA R8, P0, R186, R0, 0x1 ;  /* 0x00000000ba081211 */ /* 0x000fe400078008ff */
[-C--:B------:R-:W-:Y:S01]  /*2b70*/  @P1 LEA.HI.X R5, R185, R9.reuse, R23, 0x1, P2 ;  /* 0x00000009b9051211 */ /* 0x080fe200010f0c17 */
[----:B------:R1:W-:Y:S01]  /*2b80*/  @P1 LDGSTS.E.BYPASS.LTC128B.128 [R188+0xc100], [R6.64], !P5 ;  /* 0x0c10000006bc1fae */ /* 0x0003e2000e901d46 */
[----:B------:R-:W-:Y:S02]  /*2b90*/  IADD3 R0, P2, R2, R196, RZ ;  /* 0x000000c402007210 */ /* 0x000fe40007f5e0ff */
[----:B------:R-:W-:Y:S01]  /*2ba0*/  @P1 LEA.HI.X R9, R186, R9, R22, 0x1, P0 ;  /* 0x00000009ba091211 */ /* 0x000fe200000f0c16 */
[----:B------:R2:W-:Y:S01]  /*2bb0*/  @P1 LDGSTS.E.BYPASS.LTC128B.128 [R188+0xe100], [R4.64], !P4 ;  /* 0x0e10000004bc1fae */ /* 0x0005e2000e101d46 */
[----:B------:R-:W-:-:S02]  /*2bc0*/  IADD3.X R2, R199, R3, R10, P2, !PT ;  /* 0x00000003c7027210 */ /* 0x000fc400017fe40a */
[----:B------:R-:W-:Y:S01]  /*2bd0*/  LEA R15, P2, R0, c[0x0][0x1f8], 0x1 ;  /* 0x00007e00000f7a11 */ /* 0x000fe200078408ff */
[----:B------:R3:W-:Y:S01]  /*2be0*/  @P1 LDGSTS.E.BYPASS.LTC128B.128 [R188+0x10100], [R8.64], !P6 ;  /* 0x1010000008bc1fae */ /* 0x0007e2000f101d46 */
[----:B------:R-:W-:Y:S02]  /*2bf0*/  ISETP.GE.AND P0, PT, R14, 0x21, PT ;  /* 0x000000210e00780c */ /* 0x000fe40003f06270 */
[----:B------:R-:W-:Y:S01]  /*2c00*/  LEA.HI.X R17, R0, c[0x0][0x1fc], R2, 0x1, P2 ;  /* 0x00007f0000117a11 */ /* 0x000fe200010f0c02 */
[----:B------:R-:W3:Y:S04]  /*2c10*/  SHFL.IDX PT, R10, R15, RZ, 0x181f ;  /* 0x00181fff0f0a7589 */ /* 0x000ee800000e0000 */
[----:B------:R-:W3:Y:S04]  /*2c20*/  SHFL.IDX PT, R11, R17, RZ, 0x181f ;  /* 0x00181fff110b7589 */ /* 0x000ee800000e0000 */
[----:B------:R3:W3:Y:S02]  /*2c30*/  SHFL.IDX PT, R0, R15, 0x1, 0x181f ;  /* 0x00381f000f007f89 */ /* 0x0006e400000e0000 */
[----:B----4-:R-:W-:-:S04]  /*2c40*/  @P0 LEA R2, P1, R186, R12, 0x1 ;  /* 0x0000000cba020211 */ /* 0x010fc800078208ff */
[-C--:B-----5:R-:W-:Y:S02]  /*2c50*/  @P0 LEA.HI.X R3, R186, R13.reuse, R22, 0x1, P1 ;  /* 0x0000000dba030211 */ /* 0x0a0fe400008f0c16 */
[-C--:B-1----:R-:W-:Y:S02]  /*2c60*/  @P0 LEA R6, P3, R177, R12.reuse, 0x1 ;  /* 0x0000000cb1060211 */ /* 0x082fe400078608ff */
[----:B--2---:R-:W-:Y:S02]  /*2c70*/  @P0 LEA R4, P2, R185, R12, 0x1 ;  /* 0x0000000cb9040211 */ /* 0x004fe400078408ff */
[-C--:B------:R-:W-:Y:S01]  /*2c80*/  @P0 LEA.HI.X R7, R177, R13.reuse, R19, 0x1, P3 ;  /* 0x0000000db1070211 */ /* 0x080fe200018f0c13 */
[C---:B------:R-:W-:Y:S01]  /*2c90*/  IMAD.SHL.U32 R19, R185.reuse, 0x2, RZ ;  /* 0x00000002b9137824 */ /* 0x040fe200078e00ff */
[C-C-:B------:R-:W-:Y:S02]  /*2ca0*/  @P0 LEA.HI.X R5, R185.reuse, R13, R23.reuse, 0x1, P2 ;  /* 0x0000000db9050211 */ /* 0x140fe400010f0c17 */
[----:B------:R-:W-:Y:S01]  /*2cb0*/  SHF.L.U64.HI R13, R185, 0x1, R23 ;  /* 0x00000001b90d7819 */ /* 0x000fe20000010217 */
[----:B------:R1:W-:Y:S01]  /*2cc0*/  @P0 LDGSTS.E.BYPASS.LTC128B.128 [R188+0xd100], [R6.64], !P5 ;  /* 0x0d10000006bc0fae */ /* 0x0003e2000e901d46 */
[----:B------:R-:W-:-:S02]  /*2cd0*/  ISETP.GE.AND P3, PT, R177, c[0x0][0x1d4], PT ;  /* 0x00007500b1007a0c */ /* 0x000fc40003f66270 */
[----:B------:R-:W-:Y:S01]  /*2ce0*/  ISETP.GE.AND P2, PT, R185, c[0x0][0x1d4], PT ;  /* 0x00007500b9007a0c */ /* 0x000fe20003f46270 */
[----:B------:R2:W-:Y:S01]  /*2cf0*/  @P0 LDGSTS.E.BYPASS.LTC128B.128 [R188+0xf100], [R4.64], !P4 ;  /* 0x0f10000004bc0fae */ /* 0x0005e2000e101d46 */
[----:B------:R-:W-:Y:S02]  /*2d00*/  ISETP.LT.OR P1, PT, R14, 0x1, P3 ;  /* 0x000000010e00780c */ /* 0x000fe40001f21670 */
[----:B---3--:R-:W-:Y:S01]  /*2d10*/  SHF.L.U64.HI R15, R186, 0x1, R22 ;  /* 0x00000001ba0f7819 */ /* 0x008fe20000010216 */
[----:B------:R3:W-:Y:S04]  /*2d20*/  @P0 LDGSTS.E.BYPASS.LTC128B.128 [R188+0x11100], [R2.64], !P6 ;  /* 0x1110000002bc0fae */ /* 0x0007e8000f101d46 */
[----:B------:R-:W0:Y:S04]  /*2d30*/  LDGDEPBAR ;  /* 0x00000000000079af */ /* 0x000e280000000000 */
[----:B-1----:R1:W4:Y:S01]  /*2d40*/  SHFL.IDX PT, R6, R17, 0x1, 0x181f ;  /* 0x00381f0011067f89 */ /* 0x00232200000e0000 */
[----:B--2---:R-:W-:-:S05]  /*2d50*/  IADD3 R4, P0, R10, R20, RZ ;  /* 0x000000140a047210 */ /* 0x004fca0007f1e0ff */
[----:B------:R-:W-:Y:S01]  /*2d60*/  IMAD.X R5, R11, 0x1, R16, P0 ;  /* 0x000000010b057824 */ /* 0x000fe200000e0610 */
[----:B---3--:R-:W-:-:S04]  /*2d70*/  IADD3 R2, P0, R10, R19, RZ ;  /* 0x000000130a027210 */ /* 0x008fc80007f1e0ff */
[----:B------:R2:W-:Y:S01]  /*2d80*/  LDGSTS.E.BYPASS.LTC128B.128 [R188+0x100], [R4.64], !P1 ;  /* 0x0010000004bc7fae */ /* 0x0005e2000c901d46 */
[----:B------:R-:W-:Y:S01]  /*2d90*/  IMAD.X R3, R11, 0x1, R13, P0 ;  /* 0x000000010b037824 */ /* 0x000fe200000e060d */
[----:B------:R-:W-:Y:S02]  /*2da0*/  ISETP.LT.OR P0, PT, R14, 0x1, P2 ;  /* 0x000000010e00780c */ /* 0x000fe40001701670 */
[----:B------:R-:W-:Y:S02]  /*2db0*/  ISETP.GE.AND P1, PT, R186, c[0x0][0x1d4], PT ;  /* 0x00007500ba007a0c */ /* 0x000fe40003f26270 */
[----:B------:R-:W-:Y:S01]  /*2dc0*/  ISETP.LT.OR P2, PT, R14, 0x21, P2 ;  /* 0x000000210e00780c */ /* 0x000fe20001741670 */
[----:B-1----:R-:W-:-:S08]  /*2dd0*/  IMAD.SHL.U32 R17, R186, 0x2, RZ ;  /* 0x00000002ba117824 */ /* 0x002fd000078e00ff */
[----:B------:R1:W-:Y:S01]  /*2de0*/  LDGSTS.E.BYPASS.LTC128B.128 [R188+0x2100], [R2.64], !P0 ;  /* 0x0210000002bc7fae */ /* 0x0003e2000c101d46 */
[----:B--2---:R-:W-:-:S05]  /*2df0*/  IADD3 R4, P0, R10, R17, RZ ;  /* 0x000000110a047210 */ /* 0x004fca0007f1e0ff */
[----:B------:R-:W-:Y:S01]  /*2e00*/  IMAD.X R5, R11, 0x1, R15, P0 ;  /* 0x000000010b057824 */ /* 0x000fe200000e060f */
[----:B-1----:R-:W-:-:S05]  /*2e10*/  IADD3 R2, P0, R0, R20, RZ ;  /* 0x0000001400027210 */ /* 0x002fca0007f1e0ff */
[----:B----4-:R-:W-:Y:S01]  /*2e20*/  IMAD.X R3, R6, 0x1, R16, P0 ;  /* 0x0000000106037824 */ /* 0x010fe200000e0610 */
[C---:B------:R-:W-:Y:S02]  /*2e30*/  ISETP.LT.OR P0, PT, R14.reuse, 0x1, P1 ;  /* 0x000000010e00780c */ /* 0x040fe40000f01670 */
[----:B------:R-:W-:-:S11]  /*2e40*/  ISETP.LT.OR P1, PT, R14, 0x21, P1 ;  /* 0x000000210e00780c */ /* 0x000fd60000f21670 */
[----:B------:R1:W-:Y:S01]  /*2e50*/  LDGSTS.E.BYPASS.LTC128B.128 [R188+0x4100], [R4.64], !P0 ;  /* 0x0410000004bc7fae */ /* 0x0003e2000c101d46 */
[----:B------:R-:W-:Y:S02]  /*2e60*/  ISETP.LT.OR P0, PT, R14, 0x21, P3 ;  /* 0x000000210e00780c */ /* 0x000fe40001f01670 */
[----:B------:R-:W-:-:S11]  /*2e70*/  ISETP.GT.AND P3, PT, R189, 0x3f, PT ;  /* 0x0000003fbd00780c */ /* 0x000fd60003f64270 */
[----:B------:R2:W-:Y:S01]  /*2e80*/  LDGSTS.E.BYPASS.LTC128B.128 [R188+0x1100], [R2.64], !P0 ;  /* 0x0110000002bc7fae */ /* 0x0005e2000c101d46 */
[----:B-1----:R-:W-:-:S05]  /*2e90*/  IADD3 R4, P0, R0, R19, RZ ;  /* 0x0000001300047210 */ /* 0x002fca0007f1e0ff */
[----:B------:R-:W-:-:S05]  /*2ea0*/  IMAD.X R5, R6, 0x1, R13, P0 ;  /* 0x0000000106057824 */ /* 0x000fca00000e060d */
[----:B------:R1:W-:Y:S01]  /*2eb0*/  LDGSTS.E.BYPASS.LTC128B.128 [R188+0x3100], [R4.64], !P2 ;  /* 0x0310000004bc7fae */ /* 0x0003e2000d101d46 */
[----:B------:R-:W-:Y:S02]  /*2ec0*/  ISETP.GT.AND P2, PT, R18, R187, PT ;  /* 0x000000bb1200720c */ /* 0x000fe40003f44270 */
[----:B--2---:R-:W-:-:S05]  /*2ed0*/  IADD3 R2, P0, R0, R17, RZ ;  /* 0x0000001100027210 */ /* 0x004fca0007f1e0ff */
[----:B------:R-:W-:-:S05]  /*2ee0*/  IMAD.X R3, R6, 0x1, R15, P0 ;  /* 0x0000000106037824 */ /* 0x000fca00000e060f */
[----:B------:R1:W-:Y:S04]  /*2ef0*/  LDGSTS.E.BYPASS.LTC128B.128 [R188+0x5100], [R2.64], !P1 ;  /* 0x0510000002bc7fae */ /* 0x0003e8000c901d46 */
[----:B------:R-:W0:Y:S01]  /*2f00*/  LDGDEPBAR ;  /* 0x00000000000079af */ /* 0x000e220000000000 */
        /* <DEDUP_REMOVED lines=28> */
[----:B------:R-:W-:Y:S06]  /*30d0*/  BRA.DIV ~URZ, `(.L_x_1577) ;  /* 0x0000b2e27f007947 */ /* 0x000fec000b800000 */
[----:B------:R1:W2:Y:S02]  /*30e0*/  SHFL.IDX PT, R4, R5, RZ, 0x181f ;  /* 0x00181fff05047589 */ /* 0x0002a400000e0000 */
.L_x_1669:
[----:B------:R-:W-:Y:S05]  /*30f0*/  BRA.DIV ~URZ, `(.L_x_1578) ;  /* 0x0000b3327f007947 */ /* 0x000fea000b800000 */
[----:B------:R-:W3:Y:S01]  /*3100*/  SHFL.IDX PT, R0, R10, RZ, 0x181f ;  /* 0x00181fff0a007589 */ /* 0x000ee200000e0000 */
[----:B------:R-:W-:Y:S02]  /*3110*/  SEL R12, RZ, 0x10, P5 ;  /* 0x00000010ff0c7807 */ /* 0x000fe40002800000 */
[----:B------:R-:W-:Y:S02]  /*3120*/  SEL R11, RZ, 0x10, P4 ;  /* 0x00000010ff0b7807 */ /* 0x000fe40002000000 */
[----:B---3--:R-:W-:-:S05]  /*3130*/  IADD3 R8, P0, R0, R20, RZ ;  /* 0x0000001400087210 */ /* 0x008fca0007f1e0ff */
[----:B--2---:R-:W-:Y:S01]  /*3140*/  IMAD.X R9, R4, 0x1, R16, P0 ;  /* 0x0000000104097824 */ /* 0x004fe200000e0610 */
[----:B------:R-:W-:-:S04]  /*3150*/  IADD3 R6, P0, R0, R19, RZ ;  /* 0x0000001300067210 */ /* 0x000fc80007f1e0ff */
[----:B------:R-:W-:Y:S01]  /*3160*/  @!PT LDS RZ, [RZ] ;  /* 0x00000000fffff984 */ /* 0x000fe20000000800 */
[----:B------:R-:W-:Y:S01]  /*3170*/  @!PT LDS RZ, [RZ] ;  /* 0x00000000fffff984 */ /* 0x000fe20000000800 */
[----:B------:R2:W-:Y:S01]  /*3180*/  LDGSTS.E.BYPASS.LTC128B.128 [R188+0x12100], [R8.64], !P5 ;  /* 0x1210000008bc7fae */ /* 0x0005e2000e901d46 */
[----:B------:R-:W-:Y:S01]  /*3190*/  IMAD.X R7, R4, 0x1, R13, P0 ;  /* 0x0000000104077824 */ /* 0x000fe200000e060d */
[----:B------:R-:W-:Y:S02]  /*31a0*/  IADD3 R2, P0, R0, R17, RZ ;  /* 0x0000001100027210 */ /* 0x000fe40007f1e0ff */
[----:B------:R3:W4:Y:S03]  /*31b0*/  SHFL.IDX PT, R0, R10, 0x1, 0x181f ;  /* 0x00381f000a007f89 */ /* 0x00072600000e0000 */
[----:B------:R-:W-:Y:S01]  /*31c0*/  IMAD.X R3, R4, 0x1, R15, P0 ;  /* 0x0000000104037824 */ /* 0x000fe200000e060f */
[----:B------:R3:W-:Y:S04]  /*31d0*/  LDGSTS.E.BYPASS.LTC128B.128 [R188+0x14100], [R6.64], !P4 ;  /* 0x1410000006bc7fae */ /* 0x0007e8000e101d46 */
[----:B------:R3:W-:Y:S04]  /*31e0*/  LDGSTS.E.BYPASS.LTC128B.128 [R188+0x16100], [R2.64], !P6 ;  /* 0x1610000002bc7fae */ /* 0x0007e8000f101d46 */
[----:B--2---:R3:W2:Y:S01]  /*31f0*/  SHFL.IDX PT, R8, R5, 0x1, 0x181f ;  /* 0x00381f0005087f89 */ /* 0x0046a200000e0000 */
[----:B------:R-:W-:-:S03]  /*3200*/  IMAD.MOV.U32 R9, RZ, RZ, R252 ;  /* 0x000000ffff097224 */ /* 0x000fc600078e00fc */
.L_x_1670:
[----:B---34-:R-:W-:-:S04]  /*3210*/  IADD3 R2, -R11, 0x10, RZ ;  /* 0x000000100b027810 */ /* 0x018fc80007ffe1ff */
[----:B------:R-:W-:-:S04]  /*3220*/  LOP3.LUT R2, R2, 0xf, RZ, 0xc0, !PT ;  /* 0x0000000f02027812 */ /* 0x000fc800078ec0ff */
[----:B------:R-:W-:Y:S02]  /*3230*/  IADD3 R4, P1, P0, R2, R0, R19 ;  /* 0x0000000002047210 */ /* 0x000fe4000783e013 */
[----:B------:R-:W-:Y:S02]  /*3240*/  IADD3 R2, -R12, 0x10, RZ ;  /* 0x000000100c027810 */ /* 0x000fe40007ffe1ff */
[----:B-12---:R-:W-:Y:S02]  /*3250*/  IADD3.X R5, RZ, R8, R13, P1, P0 ;  /* 0x00000008ff057210 */ /* 0x006fe40000fe040d */
[----:B------:R-:W-:-:S04]  /*3260*/  LOP3.LUT R2, R2, 0xf, RZ, 0xc0, !PT ;  /* 0x0000000f02027812 */ /* 0x000fc800078ec0ff */
[----:B------:R-:W-:Y:S02]  /*3270*/  IADD3 R6, P1, P0, R2, R0, R20 ;  /* 0x0000000002067210 */ /* 0x000fe4000783e014 */
[----:B------:R-:W-:Y:S02]  /*3280*/  IADD3 R2, -R9, 0x10, RZ ;  /* 0x0000001009027810 */ /* 0x000fe40007ffe1ff */
[----:B------:R-:W-:Y:S02]  /*3290*/  IADD3.X R7, RZ, R8, R16, P1, P0 ;  /* 0x00000008ff077210 */ /* 0x000fe40000fe0410 */
[----:B------:R-:W-:-:S04]  /*32a0*/  LOP3.LUT R2, R2, 0xf, RZ, 0xc0, !PT ;  /* 0x0000000f02027812 */ /* 0x000fc800078ec0ff */
[----:B------:R-:W-:-:S04]  /*32b0*/  IADD3 R2, P1, P0, R2, R0, R17 ;  /* 0x0000000002027210 */ /* 0x000fc8000783e011 */
[----:B------:R-:W-:Y:S02]  /*32c0*/  IADD3.X R3, RZ, R8, R15, P1, P0 ;  /* 0x00000008ff037210 */ /* 0x000fe40000fe040f */
[----:B------:R-:W-:-:S13]  /*32d0*/  ISETP.NE.U32.AND P0, PT, R12, RZ, PT ;  /* 0x000000ff0c00720c */ /* 0x000fda0003f05070 */
[----:B------:R-:W-:Y:S01]  /*32e0*/  @!PT LDS RZ, [RZ] ;  /* 0x00000000fffff984 */ /* 0x000fe20000000800 */
[----:B------:R-:W-:Y:S01]  /*32f0*/  @!PT LDS RZ, [RZ] ;  /* 0x00000000fffff984 */ /* 0x000fe20000000800 */
[----:B------:R-:W-:Y:S01]  /*3300*/  @!PT LDS RZ, [RZ] ;  /* 0x00000000fffff984 */ /* 0x000fe20000000800 */
[----:B------:R1:W-:Y:S01]  /*3310*/  LDGSTS.E.BYPASS.LTC128B.128.ZFILL [R188+0x13100], [R6.64], P0 ;  /* 0x1310000006bc7fae */ /* 0x0003e20008141d46 */
[----:B------:R-:W-:-:S13]  /*3320*/  ISETP.NE.U32.AND P0, PT, R11, RZ, PT ;  /* 0x000000ff0b00720c */ /* 0x000fda0003f05070 */
[----:B------:R1:W-:Y:S01]  /*3330*/  LDGSTS.E.BYPASS.LTC128B.128.ZFILL [R188+0x15100], [R4.64], P0 ;  /* 0x1510000004bc7fae */ /* 0x0003e20008141d46 */
[----:B------:R-:W-:-:S13]  /*3340*/  ISETP.NE.U32.AND P0, PT, R9, RZ, PT ;  /* 0x000000ff0900720c */ /* 0x000fda0003f05070 */
[----:B------:R1:W-:Y:S02]  /*3350*/  LDGSTS.E.BYPASS.LTC128B.128.ZFILL [R188+0x17100], [R2.64], P0 ;  /* 0x1710000002bc7fae */ /* 0x0003e40008141d46 */
.L_x_1576:
[----:B------:R-:W-:Y:S05]  /*3360*/  BSYNC B0 ;  /* 0x0000000000007941 */ /* 0x000fea0003800000 */
.L_x_1575:
[----:B------:R-:W0:Y:S01]  /*3370*/  LDGDEPBAR ;  /* 0x00000000000079af */ /* 0x000e220000000000 */
[----:B------:R-:W-:Y:S01]  /*3380*/  IMAD.MOV.U32 R0, RZ, RZ, 0x20 ;  /* 0x00000020ff007424 */ /* 0x000fe200078e00ff */
[----:B------:R-:W-:-:S04]  /*3390*/  LOP3.LUT P0, RZ, R162, 0x2, RZ, 0xc0, !PT ;  /* 0x00000002a2ff7812 */ /* 0x000fc8000780c0ff */
[----:B------:R-:W-:-:S05]  /*33a0*/  SEL R167, R0, 0xffffffe0, !P0 ;  /* 0xffffffe000a77807 */ /* 0x000fca0004000000 */
[----:B------:R-:W-:Y:S01]  /*33b0*/  IMAD.IADD R24, R169, 0x1, R167 ;  /* 0x00000001a9187824 */ /* 0x000fe200078e02a7 */
[----:B------:R-:W-:-:S04]  /*33c0*/  DEPBAR.LE SB0, 0x3 ;  /* 0x000080c00000791a */ /* 0x000fc80000000000 */
[----:B------:R-:W-:-:S04]  /*33d0*/  DEPBAR.LE SB0, 0x2 ;  /* 0x000080800000791a */ /* 0x000fc80000000000 */
[----:B------:R-:W-:Y:S01]  /*33e0*/  WARPSYNC 0xffffffff ;  /* 0xffffffff00007948 */ /* 0x000fe20003800000 */
[----:B------:R-:W-:Y:S06]  /*33f0*/  BAR.SYNC.DEFER_BLOCKING 0x0 ;  /* 0x0000000000007b1d */ /* 0x000fec0000010000 */
[----:B------:R-:W-:Y:S01]  /*3400*/  BSSY B0, `(.L_x_1579) ;  /* 0x000004a000007945 */ /* 0x000fe20003800000 */
[----:B------:R2:W3:Y:S04]  /*3410*/  LDSM.16.M88.4 R8, [R163] ;  /* 0x00000000a308783b */ /* 0x0004e80000000200 */
[----:B------:R2:W4:Y:S04]  /*3420*/  LDSM.16.M88.4 R32, [R169] ;  /* 0x00000000a920783b */ /* 0x0005280000000200 */
[----:B------:R2:W1:Y:S04]  /*3430*/  LDSM.16.M88.4 R36, [R169+0x800] ;  /* 0x00080000a924783b */ /* 0x0004680000000200 */
[----:B------:R2:W1:Y:S04]  /*3440*/  LDSM.16.M88.4 R40, [R169+0x1000] ;  /* 0x00100000a928783b */ /* 0x0004680000000200 */
[----:B------:R2:W1:Y:S04]  /*3450*/  LDSM.16.M88.4 R56, [R169+0x1800] ;  /* 0x00180000a938783b */ /* 0x0004680000000200 */
[----:B-1----:R2:W1:Y:S04]  /*3460*/  LDSM.16.M88.4 R4, [R164] ;  /* 0x00000000a404783b */ /* 0x0024680000000200 */
[----:B------:R2:W1:Y:S04]  /*3470*/  LDSM.16.M88.4 R60, [R24] ;  /* 0x00000000183c783b */ /* 0x0004680000000200 */
[----:B------:R2:W1:Y:S04]  /*3480*/  LDSM.16.M88.4 R76, [R24+0x800] ;  /* 0x00080000184c783b */ /* 0x0004680000000200 */
[----:B------:R2:W1:Y:S04]  /*3490*/  LDSM.16.M88.4 R80, [R24+0x1000] ;  /* 0x001000001850783b */ /* 0x0004680000000200 */
[----:B------:R2:W1:Y:S01]  /*34a0*/  LDSM.16.M88.4 R88, [R24+0x1800] ;  /* 0x001800001858783b */ /* 0x0004620000000200 */
[----:B------:R-:W-:Y:S05]  /*34b0*/  @!P2 BRA `(.L_x_1580) ;  /* 0x000003e00000a947 */ /* 0x000fea0003800000 */
[----:B------:R-:W-:Y:S01]  /*34c0*/  SHF.R.S32.HI R0, RZ, 0x1f, R174 ;  /* 0x0000001fff007819 */ /* 0x000fe200000114ae */
[----:B------:R-:W-:Y:S01]  /*34d0*/  IMAD.WIDE.U32 R2, R174, c[0x0][0x208], RZ ;  /* 0x00008200ae027a25 */ /* 0x000fe200078e00ff */
[----:B------:R-:W-:-:S02]  /*34e0*/  SHF.R.S32.HI R12, RZ, 0x1f, R173 ;  /* 0x0000001fff0c7819 */ /* 0x000fc400000114ad */
[----:B------:R-:W-:Y:S01]  /*34f0*/  SHF.R.S32.HI R13, RZ, 0x1f, R186 ;  /* 0x0000001fff0d7819 */ /* 0x000fe200000114ba */
[----:B------:R-:W-:Y:S01]  /*3500*/  IMAD R0, R0, c[0x0][0x208], RZ ;  /* 0x0000820000007a24 */ /* 0x000fe200078e02ff */
[----:B------:R-:W-:Y:S01]  /*3510*/  SHF.R.S32.HI R15, RZ, 0x1f, R185 ;  /* 0x0000001fff0f7819 */ /* 0x000fe200000114b9 */
[----:B------:R-:W-:Y:S01]  /*3520*/  IMAD.SHL.U32 R27, R186, 0x2, RZ ;  /* 0x00000002ba1b7824 */ /* 0x000fe200078e00ff */
[----:B------:R-:W-:Y:S01]  /*3530*/  SHF.R.S32.HI R14, RZ, 0x1f, R177 ;  /* 0x0000001fff0e7819 */ /* 0x000fe200000114b1 */
[----:B------:R-:W-:Y:S01]  /*3540*/  IMAD R0, R174, c[0x0][0x20c], R0 ;  /* 0x00008300ae007a24 */ /* 0x000fe200078e0200 */
[----:B------:R-:W-:Y:S01]  /*3550*/  SHF.L.U64.HI R23, R186, 0x1, R13 ;  /* 0x00000001ba177819 */ /* 0x000fe2000001020d */
[C---:B------:R-:W-:Y:S01]  /*3560*/  IMAD.SHL.U32 R26, R185.reuse, 0x2, RZ ;  /* 0x00000002b91a7824 */ /* 0x040fe200078e00ff */
[----:B------:R-:W-:Y:S01]  /*3570*/  SHF.L.U64.HI R22, R185, 0x1, R15 ;  /* 0x00000001b9167819 */ /* 0x000fe2000001020f */
[----:B------:R-:W-:Y:S01]  /*3580*/  IMAD.IADD R3, R3, 0x1, R0 ;  /* 0x0000000103037824 */ /* 0x000fe200078e0200 */
[----:B------:R-:W-:Y:S01]  /*3590*/  SHF.L.U64.HI R21, R177, 0x1, R14 ;  /* 0x00000001b1157819 */ /* 0x000fe2000001020e */
[----:B------:R-:W-:-:S02]  /*35a0*/  IMAD R0, R12, c[0x0][0x218], RZ ;  /* 0x000086000c007a24 */ /* 0x000fc400078e02ff */
[----:B------:R-:W-:-:S04]  /*35b0*/  IMAD.WIDE.U32 R2, R173, c[0x0][0x218], R2 ;  /* 0x00008600ad027a25 */ /* 0x000fc800078e0002 */
[----:B------:R-:W-:Y:S01]  /*35c0*/  IMAD R12, R173, c[0x0][0x21c], R0 ;  /* 0x00008700ad0c7a24 */ /* 0x000fe200078e0200 */
[----:B------:R-:W-:Y:S01]  /*35d0*/  IADD3 R0, P0, R196, R2, RZ ;  /* 0x00000002c4007210 */ /* 0x000fe20007f1e0ff */
[----:B------:R-:W-:-:S03]  /*35e0*/  IMAD.SHL.U32 R25, R177, 0x2, RZ ;  /* 0x00000002b1197824 */ /* 0x000fc600078e00ff */
[----:B------:R-:W-:Y:S02]  /*35f0*/  IADD3.X R2, R199, R3, R12, P0, !PT ;  /* 0x00000003c7027210 */ /* 0x000fe400007fe40c */
[----:B------:R-:W-:-:S04]  /*3600*/  LEA R20, P0, R0, c[0x0][0x1f8], 0x1 ;  /* 0x00007e0000147a11 */ /* 0x000fc800078008ff */
[----:B------:R-:W-:Y:S01]  /*3610*/  LEA.HI.X R13, R0, c[0x0][0x1fc], R2, 0x1, P0 ;  /* 0x00007f00000d7a11 */ /* 0x000fe200000f0c02 */
[----:B------:R-:W-:Y:S06]  /*3620*/  BRA.DIV ~URZ, `(.L_x_1581) ;  /* 0x0000b0127f007947 */ /* 0x000fec000b800000 */
[----:B------:R2:W4:Y:S02]  /*3630*/  SHFL.IDX PT, R12, R13, RZ, 0x181f ;  /* 0x00181fff0d0c7589 */ /* 0x00052400000e0000 */
.L_x_1671:
[----:B------:R-:W-:Y:S05]  /*3640*/  BRA.DIV ~URZ, `(.L_x_1582) ;  /* 0x0000b0627f007947 */ /* 0x000fea000b800000 */
[----:B------:R-:W5:Y:S01]  /*3650*/  SHFL.IDX PT, R0, R20, RZ, 0x181f ;  /* 0x00181fff14007589 */ /* 0x000f6200000e0000 */
[----:B------:R-:W-:Y:S02]  /*3660*/  SEL R19, RZ, 0x10, P5 ;  /* 0x00000010ff137807 */ /* 0x000fe40002800000 */
[----:B------:R-:W-:Y:S02]  /*3670*/  SEL R18, RZ, 0x10, P4 ;  /* 0x00000010ff127807 */ /* 0x000fe40002000000 */
[C---:B-----5:R-:W-:Y:S02]  /*3680*/  IADD3 R16, P0, R0.reuse, R25, RZ ;  /* 0x0000001900107210 */ /* 0x060fe40007f1e0ff */
[----:B------:R-:W-:-:S03]  /*3690*/  IADD3 R14, P1, R0, R26, RZ ;  /* 0x0000001a000e7210 */ /* 0x000fc60007f3e0ff */
[----:B----4-:R-:W-:Y:S01]  /*36a0*/  IMAD.X R17, R12, 0x1, R21, P0 ;  /* 0x000000010c117824 */ /* 0x010fe200000e0615 */
[----:B------:R-:W-:Y:S01]  /*36b0*/  IADD3 R2, P0, R0, R27, RZ ;  /* 0x0000001b00027210 */ /* 0x000fe20007f1e0ff */
[C---:B------:R-:W-:Y:S01]  /*36c0*/  IMAD.X R15, R12.reuse, 0x1, R22, P1 ;  /* 0x000000010c0f7824 */ /* 0x040fe200008e0616 */
[----:B------:R4:W2:Y:S03]  /*36d0*/  SHFL.IDX PT, R0, R20, 0x1, 0x181f ;  /* 0x00381f0014007f89 */ /* 0x0008a600000e0000 */
[----:B------:R-:W-:Y:S01]  /*36e0*/  IMAD.X R3, R12, 0x1, R23, P0 ;  /* 0x000000010c037824 */ /* 0x000fe200000e0617 */
[----:B------:R-:W-:Y:S01]  /*36f0*/  @!PT LDS RZ, [RZ] ;  /* 0x00000000fffff984 */ /* 0x000fe20000000800 */
[----:B------:R5:W-:Y:S04]  /*3700*/  LDGSTS.E.BYPASS.LTC128B.128 [R188+0x6100], [R16.64], !P5 ;  /* 0x0610000010bc7fae */ /* 0x000be8000e901d46 */
[----:B------:R4:W-:Y:S04]  /*3710*/  LDGSTS.E.BYPASS.LTC128B.128 [R188+0x8100], [R14.64], !P4 ;  /* 0x081000000ebc7fae */ /* 0x0009e8000e101d46 */
[----:B------:R4:W-:Y:S04]  /*3720*/  LDGSTS.E.BYPASS.LTC128B.128 [R188+0xa100], [R2.64], !P6 ;  /* 0x0a10000002bc7fae */ /* 0x0009e8000f101d46 */
[----:B-----5:R4:W3:Y:S01]  /*3730*/  SHFL.IDX PT, R16, R13, 0x1, 0x181f ;  /* 0x00381f000d107f89 */ /* 0x0208e200000e0000 */
[----:B------:R-:W-:-:S03]  /*3740*/  IMAD.MOV.U32 R17, RZ, RZ, R252 ;  /* 0x000000ffff117224 */ /* 0x000fc600078e00fc */
.L_x_1672:
[----:B--2-4-:R-:W-:Y:S02]  /*3750*/  IADD3 R2, -R19, 0x10, RZ ;  /* 0x0000001013027810 */ /* 0x014fe40007ffe1ff */
[----:B------:R-:W-:-:S02]  /*3760*/  IADD3 R3, -R18, 0x10, RZ ;  /* 0x0000001012037810 */ /* 0x000fc40007ffe1ff */
[----:B------:R-:W-:-:S04]  /*3770*/  LOP3.LUT R2, R2, 0xf, RZ, 0xc0, !PT ;  /* 0x0000000f02027812 */ /* 0x000fc800078ec0ff */
[----:B------:R-:W-:Y:S02]  /*3780*/  IADD3 R14, P1, P0, R2, R0, R25 ;  /* 0x00000000020e7210 */ /* 0x000fe4000783e019 */
[----:B------:R-:W-:Y:S02]  /*3790*/  LOP3.LUT R2, R3, 0xf, RZ, 0xc0, !PT ;  /* 0x0000000f03027812 */ /* 0x000fe400078ec0ff */
[----:B------:R-:W-:Y:S02]  /*37a0*/  IADD3 R3, -R17, 0x10, RZ ;  /* 0x0000001011037810 */ /* 0x000fe40007ffe1ff */
[----:B---3--:R-:W-:Y:S02]  /*37b0*/  IADD3.X R15, RZ, R16, R21, P1, P0 ;  /* 0x00000010ff0f7210 */ /* 0x008fe40000fe0415 */
[----:B------:R-:W-:Y:S02]  /*37c0*/  IADD3 R12, P1, P0, R2, R0, R26 ;  /* 0x00000000020c7210 */ /* 0x000fe4000783e01a */
[----:B------:R-:W-:-:S02]  /*37d0*/  LOP3.LUT R2, R3, 0xf, RZ, 0xc0, !PT ;  /* 0x0000000f03027812 */ /* 0x000fc400078ec0ff */
[----:B------:R-:W-:Y:S02]  /*37e0*/  IADD3.X R13, RZ, R16, R22, P1, P0 ;  /* 0x00000010ff0d7210 */ /* 0x000fe40000fe0416 */
[----:B------:R-:W-:-:S04]  /*37f0*/  IADD3 R2, P1, P0, R2, R0, R27 ;  /* 0x0000000002027210 */ /* 0x000fc8000783e01b */
[----:B------:R-:W-:Y:S02]  /*3800*/  IADD3.X R3, RZ, R16, R23, P1, P0 ;  /* 0x00000010ff037210 */ /* 0x000fe40000fe0417 */
[----:B------:R-:W-:Y:S02]  /*3810*/  ISETP.NE.U32.AND P0, PT, R19, RZ, PT ;  /* 0x000000ff1300720c */ /* 0x000fe40003f05070 */
[----:B------:R-:W-:-:S11]  /*3820*/  ISETP.NE.U32.AND P1, PT, R18, RZ, PT ;  /* 0x000000ff1200720c */ /* 0x000fd60003f25070 */
[----:B------:R-:W-:Y:S01]  /*3830*/  @!PT LDS RZ, [RZ] ;  /* 0x00000000fffff984 */ /* 0x000fe20000000800 */
[----:B------:R-:W-:Y:S01]  /*3840*/  @!PT LDS RZ, [RZ] ;  /* 0x00000000fffff984 */ /* 0x000fe20000000800 */
[----:B------:R-:W-:Y:S01]  /*3850*/  @!PT LDS RZ, [RZ] ;  /* 0x00000000fffff984 */ /* 0x000fe20000000800 */
[----:B------:R2:W-:Y:S01]  /*3860*/  LDGSTS.E.BYPASS.LTC128B.128.ZFILL [R188+0x7100], [R14.64], P0 ;  /* 0x071000000ebc7fae */ /* 0x0005e20008141d46 */
[----:B------:R-:W-:-:S03]  /*3870*/  ISETP.NE.U32.AND P0, PT, R17, RZ, PT ;  /* 0x000000ff1100720c */ /* 0x000fc60003f05070 */
[----:B------:R2:W-:Y:S10]  /*3880*/  LDGSTS.E.BYPASS.LTC128B.128.ZFILL [R188+0x9100], [R12.64], P1 ;  /* 0x091000000cbc7fae */ /* 0x0005f40008941d46 */
[----:B------:R2:W-:Y:S02]  /*3890*/  LDGSTS.E.BYPASS.LTC128B.128.ZFILL [R188+0xb100], [R2.64], P0 ;  /* 0x0b10000002bc7fae */ /* 0x0005e40008141d46 */
.L_x_1580:
[----:B------:R-:W-:Y:S05]  /*38a0*/  BSYNC B0 ;  /* 0x0000000000007941 */ /* 0x000fea0003800000 */
.L_x_1579:
[----:B--2---:R-:W-:Y:S01]  /*38b0*/  IMAD.MOV.U32 R2, RZ, RZ, 0x40 ;  /* 0x00000040ff027424 */ /* 0x004fe200078e00ff */
[----:B------:R-:W-:Y:S01]  /*38c0*/  LOP3.LUT P0, RZ, R162, 0x4, RZ, 0xc0, !PT ;  /* 0x00000004a2ff7812 */ /* 0x000fe2000780c0ff */
[----:B------:R-:W0:Y:S01]  /*38d0*/  LDGDEPBAR ;  /* 0x00000000000079af */ /* 0x000e220000000000 */
[----:B------:R-:W-:Y:S02]  /*38e0*/  WARPSYNC 0xffffffff ;  /* 0xffffffff00007948 */ /* 0x000fe40003800000 */
[----:B------:R-:W-:-:S04]  /*38f0*/  SEL R2, R2, 0xffffffc0, !P0 ;  /* 0xffffffc002027807 */ /* 0x000fc80004000000 */
[----:B------:R-:W-:Y:S01]  /*3900*/  IADD3 R0, R2, R169, R167 ;  /* 0x000000a902007210 */ /* 0x000fe20007ffe0a7 */
[----:B------:R-:W-:Y:S02]  /*3910*/  IMAD.IADD R2, R169, 0x1, R2 ;  /* 0x00000001a9027824 */ /* 0x000fe400078e0202 */
[C---:B---34-:R-:W-:Y:S01]  /*3920*/  HMMA.16816.F32.BF16 R12, R8.reuse, R32, RZ ;  /* 0x00000020080c723c */ /* 0x058fe200000418ff */
[----:B------:R-:W-:Y:S04]  /*3930*/  LDSM.16.M88.4 R20, [R166] ;  /* 0x00000000a614783b */ /* 0x000fe80000000200 */
[----:B------:R-:W2:Y:S03]  /*3940*/  LDSM.16.M88.4 R64, [R2] ;  /* 0x000000000240783b */ /* 0x000ea60000000200 */
[C---:B------:R-:W-:Y:S01]  /*3950*/  HMMA.16816.F32.BF16 R32, R8.reuse, R34, RZ ;  /* 0x000000220820723c */ /* 0x040fe200000418ff */
[----:B------:R-:W3:Y:S04]  /*3960*/  LDSM.16.M88.4 R72, [R2+0x1000] ;  /* 0x001000000248783b */ /* 0x000ee80000000200 */
[----:B------:R-:W4:Y:S03]  /*3970*/  LDSM.16.M88.4 R68, [R2+0x800] ;  /* 0x000800000244783b */ /* 0x000f260000000200 */
[----:B------:R-:W-:Y:S01]  /*3980*/  HMMA.16816.F32.BF16 R28, R8, R36, RZ ;  /* 0x00000024081c723c */ /* 0x000fe200000418ff */
[----:B------:R-:W5:Y:S04]  /*3990*/  LDSM.16.M88.4 R84, [R2+0x1800] ;  /* 0x001800000254783b */ /* 0x000f680000000200 */
[----:B------:R-:W-:Y:S03]  /*39a0*/  LDSM.16.M88.4 R16, [R165] ;  /* 0x00000000a510783b */ /* 0x000fe60000000200 */
[----:B-1----:R-:W-:Y:S01]  /*39b0*/  HMMA.16816.F32.BF16 R48, R4, R60, R12 ;  /* 0x0000003c0430723c */ /* 0x002fe2000004180c */
[----:B------:R-:W1:Y:S04]  /*39c0*/  LDSM.16.M88.4 R92, [R0] ;  /* 0x00000000005c783b */ /* 0x000e680000000200 */
[----:B------:R-:W-:Y:S03]  /*39d0*/  LDSM.16.M88.4 R100, [R169+0x2000] ;  /* 0x00200000a964783b */ /* 0x000fe60000000200 */
[C---:B------:R-:W-:Y:S01]  /*39e0*/  HMMA.16816.F32.BF16 R12, R8.reuse, R38, RZ ;  /* 0x00000026080c723c */ /* 0x040fe200000418ff */
[----:B------:R-:W-:Y:S07]  /*39f0*/  LDSM.16.M88.4 R96, [R24+0x2000] ;  /* 0x002000001860783b */ /* 0x000fee0000000200 */
[C---:B------:R-:W-:Y:S08]  /*3a00*/  HMMA.16816.F32.BF16 R36, R8.reuse, R40, RZ ;  /* 0x000000280824723c */ /* 0x040ff000000418ff */
[C---:B------:R-:W-:Y:S08]  /*3a10*/  HMMA.16816.F32.BF16 R40, R8.reuse, R42, RZ ;  /* 0x0000002a0828723c */ /* 0x040ff000000418ff */
[C---:B------:R-:W-:Y:S08]  /*3a20*/  HMMA.16816.F32.BF16 R44, R8.reuse, R56, RZ ;  /* 0x00000038082c723c */ /* 0x040ff000000418ff */
[----:B------:R-:W-:Y:S08]  /*3a30*/  HMMA.16816.F32.BF16 R56, R8, R58, RZ ;  /* 0x0000003a0838723c */ /* 0x000ff000000418ff */
[C---:B------:R-:W-:Y:S08]  /*3a40*/  HMMA.16816.F32.BF16 R60, R4.reuse, R62, R32 ;  /* 0x0000003e043c723c */ /* 0x040ff00000041820 */
[C---:B------:R-:W-:Y:S08]  /*3a50*/  HMMA.16816.F32.BF16 R52, R4.reuse, R76, R28 ;  /* 0x0000004c0434723c */ /* 0x040ff0000004181c */
[C---:B------:R-:W-:Y:S08]  /*3a60*/  HMMA.16816.F32.BF16 R28, R4.reuse, R80, R36 ;  /* 0x00000050041c723c */ /* 0x040ff00000041824 */
[C---:B------:R-:W-:Y:S01]  /*3a70*/  HMMA.16816.F32.BF16 R8, R4.reuse, R82, R40 ;  /* 0x000000520408723c */ /* 0x040fe20000041828 */
[----:B------:R-:W-:Y:S07]  /*3a80*/  LDSM.16.M88.4 R80, [R0+0x800] ;  /* 0x000800000050783b */ /* 0x000fee0000000200 */
[C---:B------:R-:W-:Y:S01]  /*3a90*/  HMMA.16816.F32.BF16 R32, R4.reuse, R78, R12 ;  /* 0x0000004e0420723c */ /* 0x040fe2000004180c */
[----:B------:R-:W1:Y:S04]  /*3aa0*/  LDSM.16.M88.4 R76, [R0+0x1000] ;  /* 0x00100000004c783b */ /* 0x000e680000000200 */
[----:B------:R-:W-:Y:S03]  /*3ab0*/  LDSM.16.M88.4 R12, [R163+0x4000] ;  /* 0x00400000a30c783b */ /* 0x000fe60000000200 */
[----:B------:R-:W-:Y:S08]  /*3ac0*/  HMMA.16816.F32.BF16 R36, R4, R88, R44 ;  /* 0x000000580424723c */ /* 0x000ff0000004182c */
[----:B--2---:R-:W-:Y:S08]  /*3ad0*/  HMMA.16816.F32.BF16 R44, R20, R64, R48 ;  /* 0x00000040142c723c */ /* 0x004ff00000041830 */
[----:B------:R-:W-:Y:S01]  /*3ae0*/  HMMA.16816.F32.BF16 R48, R4, R90, R56 ;  /* 0x0000005a0430723c */ /* 0x000fe20000041838 */
[----:B------:R-:W2:Y:S07]  /*3af0*/  LDSM.16.M88.4 R88, [R0+0x1800] ;  /* 0x001800000058783b */ /* 0x000eae0000000200 */
[C---:B------:R-:W-:Y:S01]  /*3b00*/  HMMA.16816.F32.BF16 R60, R20.reuse, R66, R60 ;  /* 0x00000042143c723c */ /* 0x040fe2000004183c */
[----:B------:R-:W-:Y:S07]  /*3b10*/  LDSM.16.M88.4 R64, [R169+0x3000] ;  /* 0x00300000a940783b */ /* 0x000fee0000000200 */
[C---:B---3--:R-:W-:Y:S08]  /*3b20*/  HMMA.16816.F32.BF16 R40, R20.reuse, R72, R28 ;  /* 0x000000481428723c */ /* 0x048ff0000004181c */
[C---:B----4-:R-:W-:Y:S08]  /*3b30*/  HMMA.16816.F32.BF16 R56, R20.reuse, R68, R52 ;  /* 0x000000441438723c */ /* 0x050ff00000041834 */
[C---:B------:R-:W-:Y:S01]  /*3b40*/  HMMA.16816.F32.BF16 R28, R20.reuse, R74, R8 ;  /* 0x0000004a141c723c */ /* 0x040fe20000041808 */
[----:B------:R-:W-:Y:S04]  /*3b50*/  LDSM.16.M88.4 R8, [R164+0x4000] ;  /* 0x00400000a408783b */ /* 0x000fe80000000200 */
[----:B------:R-:W-:Y:S03]  /*3b60*/  LDSM.16.M88.4 R72, [R24+0x3000] ;  /* 0x003000001848783b */ /* 0x000fe60000000200 */
[C---:B------:R-:W-:Y:S01]  /*3b70*/  HMMA.16816.F32.BF16 R52, R20.reuse, R70, R32 ;  /* 0x000000461434723c */ /* 0x040fe20000041820 */
[----:B------:R-:W-:Y:S07]  /*3b80*/  LDSM.16.M88.4 R68, [R169+0x2800] ;  /* 0x00280000a944783b */ /* 0x000fee0000000200 */
[----:B-----5:R-:W-:Y:S08]  /*3b90*/  HMMA.16816.F32.BF16 R4, R20, R84, R36 ;  /* 0x000000541404723c */ /* 0x020ff00000041824 */
[----:B-1----:R-:W-:Y:S08]  /*3ba0*/  HMMA.16816.F32.BF16 R32, R16, R92, R44 ;  /* 0x0000005c1020723c */ /* 0x002ff0000004182c */
[----:B------:R-:W-:Y:S01]  /*3bb0*/  HMMA.16816.F32.BF16 R36, R20, R86, R48 ;  /* 0x000000561424723c */ /* 0x000fe20000041830 */
[----:B------:R-:W1:Y:S07]  /*3bc0*/  LDSM.16.M88.4 R84, [R169+0x3800] ;  /* 0x00380000a954783b */ /* 0x000e6e0000000200 */
[C---:B------:R-:W-:Y:S01]  /*3bd0*/  HMMA.16816.F32.BF16 R60, R16.reuse, R94, R60 ;  /* 0x0000005e103c723c */ /* 0x040fe2000004183c */
[----:B------:R-:W-:Y:S07]  /*3be0*/  LDSM.16.M88.4 R92, [R2+0x2000] ;  /* 0x00200000025c783b */ /* 0x000fee0000000200 */
[C---:B------:R-:W-:Y:S08]  /*3bf0*/  HMMA.16816.F32.BF16 R44, R16.reuse, R76, R40 ;  /* 0x0000004c102c723c */ /* 0x040ff00000041828 */
[C---:B------:R-:W-:Y:S01]  /*3c00*/  HMMA.16816.F32.BF16 R40, R16.reuse, R78, R28 ;  /* 0x0000004e1028723c */ /* 0x040fe2000004181c */
[----:B------:R-:W-:Y:S07]  /*3c10*/  LDSM.16.M88.4 R76, [R24+0x2800] ;  /* 0x00280000184c783b */ /* 0x000fee0000000200 */
[C---:B--2---:R-:W-:Y:S01]  /*3c20*/  HMMA.16816.F32.BF16 R28, R16.reuse, R88, R4 ;  /* 0x00000058101c723c */ /* 0x044fe20000041804 */
[----:B------:R-:W-:Y:S07]  /*3c30*/  LDSM.16.M88.4 R4, [R166+0x4000] ;  /* 0x00400000a604783b */ /* 0x000fee0000000200 */
[----:B------:R-:W-:Y:S08]  /*3c40*/  HMMA.16816.F32.BF16 R56, R16, R80, R56 ;  /* 0x000000501038723c */ /* 0x000ff00000041838 */
[----:B------:R-:W-:Y:S08]  /*3c50*/  HMMA.16816.F32.BF16 R20, R12, R100, R32 ;  /* 0x000000640c14723c */ /* 0x000ff00000041820 */
[C---:B------:R-:W-:Y:S01]  /*3c60*/  HMMA.16816.F32.BF16 R48, R16.reuse, R82, R52 ;  /* 0x000000521030723c */ /* 0x040fe20000041834 */
[----:B------:R-:W2:Y:S07]  /*3c70*/  LDSM.16.M88.4 R80, [R24+0x3800] ;  /* 0x003800001850783b */ /* 0x000eae0000000200 */
[----:B------:R-:W-:Y:S01]  /*3c80*/  HMMA.16816.F32.BF16 R16, R16, R90, R36 ;  /* 0x0000005a1010723c */ /* 0x000fe20000041824 */
[----:B------:R-:W-:Y:S07]  /*3c90*/  LDSM.16.M88.4 R88, [R0+0x2000] ;  /* 0x002000000058783b */ /* 0x000fee0000000200 */
[C---:B------:R-:W-:Y:S08]  /*3ca0*/  HMMA.16816.F32.BF16 R60, R12.reuse, R102, R60 ;  /* 0x000000660c3c723c */ /* 0x040ff0000004183c */
[C---:B-1----:R-:W-:Y:S08]  /*3cb0*/  HMMA.16816.F32.BF16 R32, R12.reuse, R84, R28 ;  /* 0x000000540c20723c */ /* 0x042ff0000004181c */
[----:B------:R-:W-:Y:S08]  /*3cc0*/  HMMA.16816.F32.BF16 R52, R12, R68, R56 ;  /* 0x000000440c34723c */ /* 0x000ff00000041838 */
[----:B------:R-:W-:Y:S01]  /*3cd0*/  HMMA.16816.F32.BF16 R28, R8, R96, R20 ;  /* 0x00000060081c723c */ /* 0x000fe20000041814 */
[----:B------:R-:W-:Y:S07]  /*3ce0*/  LDSM.16.M88.4 R20, [R165+0x4000] ;  /* 0x00400000a514783b */ /* 0x000fee0000000200 */
[C---:B------:R-:W-:Y:S01]  /*3cf0*/  HMMA.16816.F32.BF16 R48, R12.reuse, R70, R48 ;  /* 0x000000460c30723c */ /* 0x040fe20000041830 */
[----:B------:R-:W1:Y:S07]  /*3d00*/  LDSM.16.M88.4 R68, [R2+0x2800] ;  /* 0x002800000244783b */ /* 0x000e6e0000000200 */
[C---:B------:R-:W-:Y:S08]  /*3d10*/  HMMA.16816.F32.BF16 R44, R12.reuse, R64, R44 ;  /* 0x000000400c2c723c */ /* 0x040ff0000004182c */
[C---:B------:R-:W-:Y:S01]  /*3d20*/  HMMA.16816.F32.BF16 R36, R12.reuse, R66, R40 ;  /* 0x000000420c24723c */ /* 0x040fe20000041828 */
[----:B------:R-:W3:Y:S07]  /*3d30*/  LDSM.16.M88.4 R64, [R2+0x3000] ;  /* 0x003000000240783b */ /* 0x000eee0000000200 */
[----:B------:R-:W-:Y:S01]  /*3d40*/  HMMA.16816.F32.BF16 R12, R12, R86, R16 ;  /* 0x000000560c0c723c */ /* 0x000fe20000041810 */
[----:B------:R-:W4:Y:S04]  /*3d50*/  LDSM.16.M88.4 R84, [R2+0x3800] ;  /* 0x003800000254783b */ /* 0x000f280000000200 */
[----:B------:R-:W-:Y:S03]  /*3d60*/  LDSM.16.M88.4 R16, [R163+0x8000] ;  /* 0x00800000a310783b */ /* 0x000fe60000000200 */
[C---:B------:R-:W-:Y:S08]  /*3d70*/  HMMA.16816.F32.BF16 R60, R8.reuse, R98, R60 ;  /* 0x00000062083c723c */ /* 0x040ff0000004183c */
[C---:B--2---:R-:W-:Y:S08]  /*3d80*/  HMMA.16816.F32.BF16 R40, R8.reuse, R80, R32 ;  /* 0x000000500828723c */ /* 0x044ff00000041820 */
[----:B------:R-:W-:Y:S08]  /*3d90*/  HMMA.16816.F32.BF16 R56, R8, R76, R52 ;  /* 0x0000004c0838723c */ /* 0x000ff00000041834 */
[----:B------:R-:W-:Y:S08]  /*3da0*/  HMMA.16816.F32.BF16 R32, R4, R92, R28 ;  /* 0x0000005c0420723c */ /* 0x000ff0000004181c */
[C---:B------:R-:W-:Y:S01]  /*3db0*/  HMMA.16816.F32.BF16 R52, R8.reuse, R78, R48 ;  /* 0x0000004e0834723c */ /* 0x040fe20000041830 */
[----:B------:R-:W-:Y:S07]  /*3dc0*/  LDSM.16.M88.4 R76, [R0+0x2800] ;  /* 0x00280000004c783b */ /* 0x000fee0000000200 */
[C---:B------:R-:W-:Y:S08]  /*3dd0*/  HMMA.16816.F32.BF16 R48, R8.reuse, R72, R44 ;  /* 0x000000480830723c */ /* 0x040ff0000004182c */
[C---:B------:R-:W-:Y:S01]  /*3de0*/  HMMA.16816.F32.BF16 R44, R8.reuse, R74, R36 ;  /* 0x0000004a082c723c */ /* 0x040fe20000041824 */
[----:B------:R-:W-:Y:S07]  /*3df0*/  LDSM.16.M88.4 R72, [R0+0x3800] ;  /* 0x003800000048783b */ /* 0x000fee0000000200 */
[----:B------:R-:W-:Y:S01]  /*3e00*/  HMMA.16816.F32.BF16 R8, R8, R82, R12 ;  /* 0x000000520808723c */ /* 0x000fe2000004180c */
[----:B------:R-:W2:Y:S04]  /*3e10*/  LDSM.16.M88.4 R80, [R169+0x4000] ;  /* 0x00400000a950783b */ /* 0x000ea80000000200 */
[----:B------:R-:W-:Y:S03]  /*3e20*/  LDSM.16.M88.4 R12, [R164+0x8000] ;  /* 0x00800000a40c783b */ /* 0x000fe60000000200 */
[C---:B------:R-:W-:Y:S01]  /*3e30*/  HMMA.16816.F32.BF16 R28, R4.reuse, R94, R60 ;  /* 0x0000005e041c723c */ /* 0x040fe2000004183c */
[----:B------:R-:W-:Y:S07]  /*3e40*/  LDSM.16.M88.4 R60, [R2+0x4000] ;  /* 0x00400000023c783b */ /* 0x000fee0000000200 */
[----:B-1----:R-:W-:Y:S08]  /*3e50*/  HMMA.16816.F32.BF16 R36, R4, R68, R56 ;  /* 0x000000440424723c */ /* 0x002ff00000041838 */
[----:B------:R-:W-:Y:S08]  /*3e60*/  HMMA.16816.F32.BF16 R32, R20, R88, R32 ;  /* 0x000000581420723c */ /* 0x000ff00000041820 */
[C---:B------:R-:W-:Y:S01]  /*3e70*/  HMMA.16816.F32.BF16 R56, R4.reuse, R70, R52 ;  /* 0x000000460438723c */ /* 0x040fe20000041834 */
[----:B------:R-:W-:Y:S07]  /*3e80*/  LDSM.16.M88.4 R52, [R169+0x4800] ;  /* 0x00480000a934783b */ /* 0x000fee0000000200 */
[C---:B---3--:R-:W-:Y:S08]  /*3e90*/  HMMA.16816.F32.BF16 R68, R4.reuse, R64, R48 ;  /* 0x000000400444723c */ /* 0x048ff00000041830 */
[C---:B------:R-:W-:Y:S01]  /*3ea0*/  HMMA.16816.F32.BF16 R48, R4.reuse, R66, R44 ;  /* 0x000000420430723c */ /* 0x040fe2000004182c */
[----:B------:R-:W-:Y:S07]  /*3eb0*/  LDSM.16.M88.4 R44, [R24+0x4000] ;  /* 0x00400000182c783b */ /* 0x000fee0000000200 */
[----:B----4-:R-:W-:Y:S01]  /*3ec0*/  HMMA.16816.F32.BF16 R64, R4, R84, R40 ;  /* 0x000000540440723c */ /* 0x010fe20000041828 */
[----:B------:R-:W1:Y:S07]  /*3ed0*/  LDSM.16.M88.4 R40, [R0+0x3000] ;  /* 0x003000000028783b */ /* 0x000e6e0000000200 */
[----:B------:R-:W-:Y:S08]  /*3ee0*/  HMMA.16816.F32.BF16 R28, R20, R90, R28 ;  /* 0x0000005a141c723c */ /* 0x000ff0000004181c */
[----:B------:R-:W-:Y:S01]  /*3ef0*/  HMMA.16816.F32.BF16 R84, R4, R86, R8 ;  /* 0x000000560454723c */ /* 0x000fe20000041808 */
[----:B------:R-:W3:Y:S07]  /*3f00*/  LDSM.16.M88.4 R8, [R166+0x8000] ;  /* 0x00800000a608783b */ /* 0x000eee0000000200 */
[----:B--2---:R-:W-:Y:S08]  /*3f10*/  HMMA.16816.F32.BF16 R4, R16, R80, R32 ;  /* 0x000000501004723c */ /* 0x004ff00000041820 */
[----:B------:R-:W-:Y:S08]  /*3f20*/  HMMA.16816.F32.BF16 R36, R20, R76, R36 ;  /* 0x0000004c1424723c */ /* 0x000ff00000041824 */
[----:B------:R-:W-:Y:S01]  /*3f30*/  HMMA.16816.F32.BF16 R32, R16, R82, R28 ;  /* 0x000000521020723c */ /* 0x000fe2000004181c */
[----:B------:R-:W-:Y:S07]  /*3f40*/  LDSM.16.M88.4 R80, [R169+0x5800] ;  /* 0x00580000a950783b */ /* 0x000fee0000000200 */
[----:B-1----:R-:W-:Y:S01]  /*3f50*/  HMMA.16816.F32.BF16 R92, R20, R40, R68 ;  /* 0x00000028145c723c */ /* 0x002fe20000041844 */
[----:B------:R-:W1:Y:S07]  /*3f60*/  LDSM.16.M88.4 R68, [R24+0x4800] ;  /* 0x004800001844783b */ /* 0x000e6e0000000200 */
[----:B------:R-:W-:Y:S01]  /*3f70*/  HMMA.16816.F32.BF16 R28, R12, R44, R4 ;  /* 0x0000002c0c1c723c */ /* 0x000fe20000041804 */
[----:B------:R-:W-:Y:S07]  /*3f80*/  LDSM.16.M88.4 R4, [R165+0x8000] ;  /* 0x00800000a504783b */ /* 0x000fee0000000200 */
[C---:B------:R-:W-:Y:S01]  /*3f90*/  HMMA.16816.F32.BF16 R96, R20.reuse, R72, R64 ;  /* 0x000000481460723c */ /* 0x040fe20000041840 */
[----:B------:R-:W2:Y:S07]  /*3fa0*/  LDSM.16.M88.4 R64, [R0+0x4000] ;  /* 0x004000000040783b */ /* 0x000eae0000000200 */
[----:B------:R-:W-:Y:S01]  /*3fb0*/  HMMA.16816.F32.BF16 R56, R20, R78, R56 ;  /* 0x0000004e1438723c */ /* 0x000fe20000041838 */
[----:B------:R-:W-:Y:S07]  /*3fc0*/  LDSM.16.M88.4 R76, [R24+0x5000] ;  /* 0x00500000184c783b */ /* 0x000fee0000000200 */
[----:B------:R-:W-:Y:S08]  /*3fd0*/  HMMA.16816.F32.BF16 R36, R16, R52, R36 ;  /* 0x000000341024723c */ /* 0x000ff00000041824 */
[----:B------:R-:W-:Y:S01]  /*3fe0*/  HMMA.16816.F32.BF16 R88, R20, R42, R48 ;  /* 0x0000002a1458723c */ /* 0x000fe20000041830 */
[----:B------:R-:W4:Y:S07]  /*3ff0*/  LDSM.16.M88.4 R48, [R169+0x5000] ;  /* 0x00500000a930783b */ /* 0x000f2e0000000200 */
[----:B------:R-:W-:Y:S08]  /*4000*/  HMMA.16816.F32.BF16 R32, R12, R46, R32 ;  /* 0x0000002e0c20723c */ /* 0x000ff00000041820 */
[----:B---3--:R-:W-:Y:S08]  /*4010*/  HMMA.16816.F32.BF16 R28, R8, R60, R28 ;  /* 0x0000003c081c723c */ /* 0x008ff0000004181c */
[----:B------:R-:W-:Y:S01]  /*4020*/  HMMA.16816.F32.BF16 R44, R16, R54, R56 ;  /* 0x00000036102c723c */ /* 0x000fe20000041838 */
[----:B------:R-:W3:Y:S07]  /*4030*/  LDSM.16.M88.4 R56, [R2+0x4800] ;  /* 0x004800000238783b */ /* 0x000eee0000000200 */
[----:B-1----:R-:W-:Y:S08]  /*4040*/  HMMA.16816.F32.BF16 R40, R12, R68, R36 ;  /* 0x000000440c28723c */ /* 0x002ff00000041824 */
[----:B------:R-:W-:Y:S08]  /*4050*/  HMMA.16816.F32.BF16 R36, R8, R62, R32 ;  /* 0x0000003e0824723c */ /* 0x000ff00000041820 */
[----:B--2---:R-:W-:Y:S08]  /*4060*/  HMMA.16816.F32.BF16 R52, R4, R64, R28 ;  /* 0x000000400434723c */ /* 0x004ff0000004181c */
[----:B----4-:R-:W-:Y:S08]  /*4070*/  HMMA.16816.F32.BF16 R32, R16, R48, R92 ;  /* 0x000000301020723c */ /* 0x010ff0000004185c */
[----:B------:R-:W-:Y:S01]  /*4080*/  HMMA.16816.F32.BF16 R60, R20, R74, R84 ;  /* 0x0000004a143c723c */ /* 0x000fe20000041854 */
[----:B------:R-:W1:Y:S07]  /*4090*/  LDSM.16.M88.4 R84, [R0+0x4800] ;  /* 0x004800000054783b */ /* 0x000e6e0000000200 */
[----:B------:R-:W-:Y:S01]  /*40a0*/  HMMA.16816.F32.BF16 R28, R12, R70, R44 ;  /* 0x000000460c1c723c */ /* 0x000fe2000004182c */
[----:B------:R-:W-:Y:S01]  /*40b0*/  FMUL.FTZ R3, R52, c[0x0][0x320] ;  /* 0x0000c80034037a20 */ /* 0x000fe20000410000 */
[----:B------:R-:W-:Y:S06]  /*40c0*/  LDSM.16.M88.4 R44, [R2+0x5800] ;  /* 0x00580000022c783b */ /* 0x000fec0000000200 */
[----:B------:R-:W-:Y:S01]  /*40d0*/  HMMA.16816.F32.BF16 R36, R4, R66, R36 ;  /* 0x000000420424723c */ /* 0x000fe20000041824 */
[----:B------:R-:W2:Y:S07]  /*40e0*/  LDSM.16.M88.4 R64, [R2+0x5000] ;  /* 0x005000000240783b */ /* 0x000eae0000000200 */
[----:B------:R-:W-:Y:S01]  /*40f0*/  HMMA.16816.F32.BF16 R72, R16, R50, R88 ;  /* 0x000000321048723c */ /* 0x000fe20000041858 */
[----:B------:R4:W-:Y:S01]  /*4100*/  MUFU.TANH R88, R3 ;  /* 0x0000000300587308 */ /* 0x0009e20000002400 */
[----:B------:R2:W5:Y:S06]  /*4110*/  LDSM.16.M88.4 R48, [R24+0x5800] ;  /* 0x005800001830783b */ /* 0x00056c0000000200 */
[----:B---3--:R-:W-:Y:S08]  /*4120*/  HMMA.16816.F32.BF16 R20, R8, R56, R40 ;  /* 0x000000380814723c */ /* 0x008ff00000041828 */
[----:B------:R-:W-:Y:S01]  /*4130*/  HMMA.16816.F32.BF16 R68, R16, R80, R96 ;  /* 0x000000501044723c */ /* 0x000fe20000041860 */
[----:B----4-:R-:W-:-:S04]  /*4140*/  FMUL.FTZ R3, R53, c[0x0][0x320] ;  /* 0x0000c80035037a20 */ /* 0x010fc80000410000 */
[----:B------:R3:W-:Y:S03]  /*4150*/  MUFU.TANH R81, R3 ;  /* 0x0000000300517308 */ /* 0x0007e60000002400 */
[----:B------:R-:W-:Y:S08]  /*4160*/  HMMA.16816.F32.BF16 R32, R12, R76, R32 ;  /* 0x0000004c0c20723c */ /* 0x000ff00000041820 */
[----:B------:R-:W-:Y:S01]  /*4170*/  HMMA.16816.F32.BF16 R28, R8, R58, R28 ;  /* 0x0000003a081c723c */ /* 0x000fe2000004181c */
[----:B---3--:R-:W-:-:S07]  /*4180*/  FMUL.FTZ R3, R54, c[0x0][0x320] ;  /* 0x0000c80036037a20 */ /* 0x008fce0000410000 */
[----:B-1----:R-:W-:Y:S01]  /*4190*/  HMMA.16816.F32.BF16 R40, R4, R84, R20 ;  /* 0x000000540428723c */ /* 0x002fe20000041814 */
[----:B------:R1:W3:Y:S07]  /*41a0*/  MUFU.TANH R80, R3 ;  /* 0x0000000300507308 */ /* 0x0002ee0000002400 */
[----:B------:R-:W-:Y:S08]  /*41b0*/  HMMA.16816.F32.BF16 R16, R16, R82, R60 ;  /* 0x000000521010723c */ /* 0x000ff0000004183c */
[----:B------:R-:W-:Y:S01]  /*41c0*/  HMMA.16816.F32.BF16 R20, R12, R78, R72 ;  /* 0x0000004e0c14723c */ /* 0x000fe20000041848 */
[----:B-1----:R-:W-:-:S02]  /*41d0*/  FMUL.FTZ R3, R55, c[0x0][0x320] ;  /* 0x0000c80037037a20 */ /* 0x002fc40000410000 */
[----:B------:R-:W1:Y:S02]  /*41e0*/  LDSM.16.M88.4 R52, [R0+0x5000] ;  /* 0x005000000034783b */ /* 0x000e640000000200 */
[----:B------:R4:W1:Y:S03]  /*41f0*/  MUFU.TANH R77, R3 ;  /* 0x00000003004d7308 */ /* 0x0008660000002400 */
[----:B--2---:R-:W-:Y:S01]  /*4200*/  HMMA.16816.F32.BF16 R24, R8, R64, R32 ;  /* 0x000000400818723c */ /* 0x004fe20000041820 */
[----:B------:R-:W-:-:S04]  /*4210*/  FMUL.FTZ R2, R40, c[0x0][0x320] ;  /* 0x0000c80028027a20 */ /* 0x000fc80000410000 */
[----:B------:R2:W-:Y:S03]  /*4220*/  MUFU.TANH R56, R2 ;  /* 0x0000000200387308 */ /* 0x0005e60000002400 */
[----:B-----5:R-:W-:Y:S01]  /*4230*/  HMMA.16816.F32.BF16 R32, R12, R48, R68 ;  /* 0x000000300c20723c */ /* 0x020fe20000041844 */
[----:B----4-:R-:W-:-:S07]  /*4240*/  FMUL.FTZ R3, R36, c[0x0][0x320] ;  /* 0x0000c80024037a20 */ /* 0x010fce0000410000 */
[----:B------:R-:W-:Y:S01]  /*4250*/  HMMA.16816.F32.BF16 R12, R12, R50, R16 ;  /* 0x000000320c0c723c */ /* 0x000fe20000041810 */
[----:B------:R4:W5:Y:S01]  /*4260*/  MUFU.TANH R76, R3 ;  /* 0x00000003004c7308 */ /* 0x0009620000002400 */
[----:B--2---:R-:W-:-:S06]  /*4270*/  FMUL.FTZ R2, R41, c[0x0][0x320] ;  /* 0x0000c80029027a20 */ /* 0x004fcc0000410000 */
[C---:B------:R-:W-:Y:S01]  /*4280*/  HMMA.16816.F32.BF16 R16, R8.reuse, R66, R20 ;  /* 0x000000420810723c */ /* 0x040fe20000041814 */
[----:B------:R2:W-:Y:S07]  /*4290*/  MUFU.TANH R49, R2 ;  /* 0x0000000200317308 */ /* 0x0005ee0000002400 */
[----:B------:R-:W-:Y:S01]  /*42a0*/  HMMA.16816.F32.BF16 R20, R8, R44, R32 ;  /* 0x0000002c0814723c */ /* 0x000fe20000041820 */
[----:B----4-:R-:W-:-:S04]  /*42b0*/  FMUL.FTZ R3, R37, c[0x0][0x320] ;  /* 0x0000c80025037a20 */ /* 0x010fc80000410000 */
[----:B------:R4:W-:Y:S03]  /*42c0*/  MUFU.TANH R59, R3 ;  /* 0x00000003003b7308 */ /* 0x0009e60000002400 */
[----:B-1----:R-:W-:Y:S01]  /*42d0*/  HMMA.16816.F32.BF16 R24, R4, R52, R24 ;  /* 0x000000340418723c */ /* 0x002fe20000041818 */
[----:B--2---:R-:W-:-:S04]  /*42e0*/  FMUL.FTZ R2, R42, c[0x0][0x320] ;  /* 0x0000c8002a027a20 */ /* 0x004fc80000410000 */
[----:B------:R1:W-:Y:S03]  /*42f0*/  MUFU.TANH R48, R2 ;  /* 0x0000000200307308 */ /* 0x0003e60000002400 */
[----:B------:R-:W-:Y:S01]  /*4300*/  HMMA.16816.F32.BF16 R8, R8, R46, R12 ;  /* 0x0000002e0808723c */ /* 0x000fe2000004180c */
[----:B----4-:R-:W-:-:S07]  /*4310*/  FMUL.FTZ R3, R38, c[0x0][0x320] ;  /* 0x0000c80026037a20 */ /* 0x010fce0000410000 */
[----:B------:R-:W-:Y:S01]  /*4320*/  HMMA.16816.F32.BF16 R12, R4, R54, R16 ;  /* 0x00000036040c723c */ /* 0x000fe20000041810 */
[----:B------:R2:W4:Y:S01]  /*4330*/  MUFU.TANH R58, R3 ;  /* 0x00000003003a7308 */ /* 0x0005220000002400 */
[----:B-1----:R-:W-:-:S07]  /*4340*/  FMUL.FTZ R2, R43, c[0x0][0x320] ;  /* 0x0000c8002b027a20 */ /* 0x002fce0000410000 */
[----:B------:R1:W-:Y:S01]  /*4350*/  MUFU.TANH R40, R2 ;  /* 0x0000000200287308 */ /* 0x0003e20000002400 */
[----:B--2---:R-:W-:Y:S02]  /*4360*/  FMUL.FTZ R3, R39, c[0x0][0x320] ;  /* 0x0000c80027037a20 */ /* 0x004fe40000410000 */
[----:B------:R-:W-:Y:S01]  /*4370*/  HMMA.16816.F32.BF16 R36, R4, R86, R28 ;  /* 0x000000560424723c */ /* 0x000fe2000004181c */
[----:B------:R2:W3:Y:S04]  /*4380*/  LDSM.16.M88.4 R28, [R0+0x5800] ;  /* 0x00580000001c783b */ /* 0x0004e80000000200 */
[----:B------:R-:W2:Y:S07]  /*4390*/  MUFU.TANH R57, R3 ;  /* 0x0000000300397308 */ /* 0x000eae0000002400 */
[----:B-1----:R-:W-:Y:S11]  /*43a0*/  FMUL.FTZ R2, R15, c[0x0][0x320] ;  /* 0x0000c8000f027a20 */ /* 0x002ff60000410000 */
[----:B------:R-:W-:Y:S01]  /*43b0*/  @!UPT UIADD3 URZ, URZ, URZ, URZ ;  /* 0x0000003f3f3ff290 */ /* 0x000fe2000fffe03f */
[----:B--2---:R-:W-:-:S04]  /*43c0*/  FMUL.FTZ R0, R36, c[0x0][0x320] ;  /* 0x0000c80024007a20 */ /* 0x004fc80000410000 */
[----:B------:R1:W2:Y:S01]  /*43d0*/  MUFU.TANH R42, R0 ;  /* 0x00000000002a7308 */ /* 0x0002a20000002400 */
[----:B---3--:R-:W-:Y:S01]  /*43e0*/  HMMA.16816.F32.BF16 R16, R4, R28, R20 ;  /* 0x0000001c0410723c */ /* 0x008fe20000041814 */
[----:B-1----:R-:W-:-:S06]  /*43f0*/  FMUL.FTZ R0, R37, c[0x0][0x320] ;  /* 0x0000c80025007a20 */ /* 0x002fcc0000410000 */
[----:B------:R1:W-:Y:S01]  /*4400*/  MUFU.TANH R41, R0 ;  /* 0x0000000000297308 */ /* 0x0003e20000002400 */
[----:B------:R-:W-:Y:S01]  /*4410*/  HMMA.16816.F32.BF16 R4, R4, R30, R8 ;  /* 0x0000001e0404723c */ /* 0x000fe20000041808 */
[----:B-1----:R-:W-:Y:S11]  /*4420*/  FMUL.FTZ R0, R38, c[0x0][0x320] ;  /* 0x0000c80026007a20 */ /* 0x002ff60000410000 */
[----:B------:R-:W-:Y:S04]  /*4430*/  @!UPT UIADD3 URZ, URZ, URZ, URZ ;  /* 0x0000003f3f3ff290 */ /* 0x000fe8000fffe03f */
[----:B------:R-:W-:Y:S01]  /*4440*/  FMUL.FTZ R8, R16, c[0x0][0x320] ;  /* 0x0000c80010087a20 */ /* 0x000fe20000410000 */
[----:B------:R1:W3:Y:S01]  /*4450*/  MUFU.TANH R37, R0 ;  /* 0x0000000000257308 */ /* 0x0002e20000002400 */
[----:B------:R-:W-:Y:S02]  /*4460*/  FMUL.FTZ R3, R18, c[0x0][0x320] ;  /* 0x0000c80012037a20 */ /* 0x000fe40000410000 */
[----:B------:R-:W-:-:S04]  /*4470*/  FMUL.FTZ R9, R17, c[0x0][0x320] ;  /* 0x0000c80011097a20 */ /* 0x000fc80000410000 */
[----:B------:R-:W-:Y:S02]  /*4480*/  FMUL.FTZ R5, R5, c[0x0][0x320] ;  /* 0x0000c80005057a20 */ /* 0x000fe40000410000 */
[----:B------:R-:W-:Y:S01]  /*4490*/  FMUL.FTZ R4, R4, c[0x0][0x320] ;  /* 0x0000c80004047a20 */ /* 0x000fe20000410000 */
[----:B------:R-:W-:Y:S01]  /*44a0*/  MUFU.TANH R28, R9 ;  /* 0x00000009001c7308 */ /* 0x000fe20000002400 */
[----:B-1----:R-:W-:-:S07]  /*44b0*/  FMUL.FTZ R0, R39, c[0x0][0x320] ;  /* 0x0000c80027007a20 */ /* 0x002fce0000410000 */
[----:B------:R-:W-:Y:S08]  /*44c0*/  MUFU.TANH R16, R4 ;  /* 0x0000000400107308 */ /* 0x000ff00000002400 */
[----:B------:R1:W1:Y:S02]  /*44d0*/  MUFU.TANH R36, R0 ;  /* 0x0000000000247308 */ /* 0x0002640000002400 */
[----:B-1----:R-:W-:-:S06]  /*44e0*/  FMUL.FTZ R0, R24, c[0x0][0x320] ;  /* 0x0000c80018007a20 */ /* 0x002fcc0000410000 */
[----:B------:R-:W-:Y:S08]  /*44f0*/  MUFU.TANH R24, R8 ;  /* 0x0000000800187308 */ /* 0x000ff00000002400 */
[----:B------:R1:W1:Y:S02]  /*4500*/  MUFU.TANH R34, R0 ;  /* 0x0000000000227308 */ /* 0x0002640000002400 */
[----:B-1----:R-:W-:-:S06]  /*4510*/  FMUL.FTZ R0, R25, c[0x0][0x320] ;  /* 0x0000c80019007a20 */ /* 0x002fcc0000410000 */
[----:B------:R1:W-:Y:S02]  /*4520*/  MUFU.TANH R35, R0 ;  /* 0x0000000000237308 */ /* 0x0003e40000002400 */
[----:B-1----:R-:W-:Y:S02]  /*4530*/  FMUL.FTZ R0, R26, c[0x0][0x320] ;  /* 0x0000c8001a007a20 */ /* 0x002fe40000410000 */
[----:B------:R-:W-:-:S04]  /*4540*/  FMUL.FTZ R26, R7, c[0x0][0x320] ;  /* 0x0000c800071a7a20 */ /* 0x000fc80000410000 */
[----:B------:R1:W1:Y:S08]  /*4550*/  MUFU.TANH R33, R0 ;  /* 0x0000000000217308 */ /* 0x0002700000002400 */
[----:B------:R-:W-:Y:S01]  /*4560*/  MUFU.TANH R4, R26 ;  /* 0x0000001a00047308 */ /* 0x000fe20000002400 */
[----:B-1----:R-:W-:-:S07]  /*4570*/  FMUL.FTZ R0, R27, c[0x0][0x320] ;  /* 0x0000c8001b007a20 */ /* 0x002fce0000410000 */
[----:B------:R1:W-:Y:S08]  /*4580*/  MUFU.TANH R27, R2 ;  /* 0x00000002001b7308 */ /* 0x0003f00000002400 */
[----:B------:R2:W2:Y:S01]  /*4590*/  MUFU.TANH R32, R0 ;  /* 0x0000000000207308 */ /* 0x0004a20000002400 */
[----:B-1----:R-:W-:-:S07]  /*45a0*/  FMUL.FTZ R2, R19, c[0x0][0x320] ;  /* 0x0000c80013027a20 */ /* 0x002fce0000410000 */
[----:B------:R-:W-:Y:S01]  /*45b0*/  MUFU.TANH R15, R2 ;  /* 0x00000002000f7308 */ /* 0x000fe20000002400 */
[----:B--2---:R-:W-:-:S07]  /*45c0*/  FMUL.FTZ R0, R12, c[0x0][0x320] ;  /* 0x0000c8000c007a20 */ /* 0x004fce0000410000 */
[----:B------:R1:W2:Y:S08]  /*45d0*/  MUFU.TANH R29, R0 ;  /* 0x00000000001d7308 */ /* 0x0002b00000002400 */
[----:B------:R-:W-:Y:S01]  /*45e0*/  MUFU.TANH R12, R5 ;  /* 0x00000005000c7308 */ /* 0x000fe20000002400 */
[----:B-1----:R-:W-:Y:S02]  /*45f0*/  FMUL.FTZ R0, R13, c[0x0][0x320] ;  /* 0x0000c8000d007a20 */ /* 0x002fe40000410000 */
[----:B------:R-:W-:-:S05]  /*4600*/  FMUL.FTZ R13, R6, c[0x0][0x320] ;  /* 0x0000c800060d7a20 */ /* 0x000fca0000410000 */
[----:B------:R1:W-:Y:S08]  /*4610*/  MUFU.TANH R30, R0 ;  /* 0x00000000001e7308 */ /* 0x0003f00000002400 */
[----:B------:R-:W-:Y:S01]  /*4620*/  MUFU.TANH R5, R13 ;  /* 0x0000000d00057308 */ /* 0x000fe20000002400 */
[----:B-1----:R-:W-:-:S07]  /*4630*/  FMUL.FTZ R0, R14, c[0x0][0x320] ;  /* 0x0000c8000e007a20 */ /* 0x002fce0000410000 */
[----:B------:R-:W-:Y:S08]  /*4640*/  MUFU.TANH R14, R3 ;  /* 0x00000003000e7308 */ /* 0x000ff00000002400 */
[----:B------:R1:W1:Y:S02]  /*4650*/  MUFU.TANH R25, R0 ;  /* 0x0000000000197308 */ /* 0x0002640000002400 */
[----:B-1----:R-:W-:-:S05]  /*4660*/  IMAD.IADD R0, R104, 0x1, -R220 ;  /* 0x0000000168007824 */ /* 0x002fca00078e0adc */
[C---:B------:R-:W-:Y:S02]  /*4670*/  ISETP.GT.AND P0, PT, R0.reuse, RZ, PT ;  /* 0x000000ff0000720c */ /* 0x040fe40003f04270 */
[----:B------:R-:W-:Y:S02]  /*4680*/  ISETP.GT.AND P1, PT, R0, 0x1, PT ;  /* 0x000000010000780c */ /* 0x000fe40003f24270 */
[----:B------:R-:W-:Y:S02]  /*4690*/  FSEL R10, R80, -INF , P0 ;  /* 0xff800000500a7808 */ /* 0x000fe40000000000 */
[----:B------:R-:W-:Y:S02]  /*46a0*/  FSEL R6, R88, -INF , P0 ;  /* 0xff80000058067808 */ /* 0x000fe40000000000 */
[----:B------:R-:W-:Y:S02]  /*46b0*/  ISETP.GT.AND P0, PT, R0, 0x8, PT ;  /* 0x000000080000780c */ /* 0x000fe40003f04270 */
[----:B------:R-:W-:-:S02]  /*46c0*/  FSEL R7, R81, -INF , P1 ;  /* 0xff80000051077808 */ /* 0x000fc40000800000 */
[----:B------:R-:W-:Y:S02]  /*46d0*/  FSEL R11, R77, -INF , P1 ;  /* 0xff8000004d0b7808 */ /* 0x000fe40000800000 */
[----:B------:R-:W-:Y:S02]  /*46e0*/  ISETP.GT.AND P1, PT, R0, 0x9, PT ;  /* 0x000000090000780c */ /* 0x000fe40003f24270 */
[----:B-----5:R-:W-:Y:S02]  /*46f0*/  FSEL R8, R76, -INF , P0 ;  /* 0xff8000004c087808 */ /* 0x020fe40000000000 */
[----:B------:R-:W-:Y:S02]  /*4700*/  FMNMX.FTZ R2, R6, R7, !PT ;  /* 0x0000000706027209 */ /* 0x000fe40007810000 */
[----:B----4-:R-:W-:Y:S02]  /*4710*/  FSEL R17, R58, -INF , P0 ;  /* 0xff8000003a117808 */ /* 0x010fe40000000000 */
        /* <DEDUP_REMOVED lines=19> */
[----:B---3--:R-:W-:Y:S02]  /*4850*/  FSEL R48, R37, -INF , P0 ;  /* 0xff80000025307808 */ /* 0x008fe40000000000 */
        /* <DEDUP_REMOVED lines=17> */
[----:B--2---:R-:W-:Y:S02]  /*4970*/  FSEL R69, R29, -INF , P0 ;  /* 0xff8000001d457808 */ /* 0x004fe40000000000 */
        /* <DEDUP_REMOVED lines=14> */
[----:B------:R-:W-:Y:S02]  /*4a60*/  ISETP.GT.AND P0, PT, R0, 0x39, PT ;  /* 0x000000390000780c */ /* 0x000fe40003f04270 */
[----:B------:R-:W-:Y:S02]  /*4a70*/  FMNMX.FTZ R0, R68, R2, !PT ;  /* 0x0000000244007209 */ /* 0x000fe40007810000 */
[----:B------:R-:W-:-:S02]  /*4a80*/  FSEL R152, R15, -INF , P2 ;  /* 0xff8000000f987808 */ /* 0x000fc40001000000 */
[----:B------:R-:W-:Y:S02]  /*4a90*/  FSEL R66, R28, -INF , P2 ;  /* 0xff8000001c427808 */ /* 0x000fe40001000000 */
        /* <DEDUP_REMOVED lines=9> */
[----:B------:R-:W-:Y:S02]  /*4b30*/  FMNMX.FTZ R0, R64, R0, !PT ;  /* 0x0000000040007209 */ /* 0x000fe40007810000 */
[----:B------:R-:W-:Y:S01]  /*4b40*/  FMNMX.FTZ R5, R102, R2, !PT ;  /* 0x0000000266057209 */ /* 0x000fe20007810000 */
[----:B------:R-:W-:Y:S05]  /*4b50*/  @!PT BRA `(.L_x_1583) ;  /* 0x00009d600000f947 */ /* 0x000fea0003800000 */
[----:B------:R1:W2:Y:S02]  /*4b60*/  SHFL.BFLY PT, R2, R0, 0x2, 0x1f ;  /* 0x0c401f0000027f89 */ /* 0x0002a400000e0000 */
.L_x_1673:
[----:B------:R-:W3:Y:S01]  /*4b70*/  LDL R158, [R1] ;  /* 0x00000000019e7983 */ /* 0x000ee20000100800 */
[----:B-12---:R-:W-:Y:S01]  /*4b80*/  FMNMX.FTZ R0, R0, R2, !PT ;  /* 0x0000000200007209 */ /* 0x006fe20007810000 */
[----:B------:R-:W-:-:S04]  /*4b90*/  DEPBAR.LE SB0, 0x2 ;  /* 0x000080800000791a */ /* 0x000fc80000000000 */
[----:B------:R-:W1:Y:S01]  /*4ba0*/  SHFL.BFLY PT, R4, R5, 0x2, 0x1f ;  /* 0x0c401f0005047f89 */ /* 0x000e6200000e0000 */
[----:B------:R-:W-:Y:S03]  /*4bb0*/  BSSY B0, `(.L_x_1584) ;  /* 0x0000161000007945 */ /* 0x000fe60003800000 */
[----:B------:R-:W2:Y:S04]  /*4bc0*/  SHFL.BFLY PT, R3, R0, 0x1, 0x1f ;  /* 0x0c201f0000037f89 */ /* 0x000ea800000e0000 */
[----:B------:R-:W-:Y:S01]  /*4bd0*/  BAR.SYNC.DEFER_BLOCKING 0x0 ;  /* 0x0000000000007b1d */ /* 0x000fe20000010000 */
[----:B-1----:R-:W-:Y:S02]  /*4be0*/  FMNMX.FTZ R2, R5, R4, !PT ;  /* 0x0000000405027209 */ /* 0x002fe40007810000 */
[----:B--2---:R-:W-:-:S03]  /*4bf0*/  FMNMX.FTZ R101, R0, R3, !PT ;  /* 0x0000000300657209 */ /* 0x004fc60007810000 */
[----:B------:R-:W1:Y:S01]  /*4c00*/  SHFL.BFLY PT, R4, R2, 0x1, 0x1f ;  /* 0x0c201f0002047f89 */ /* 0x000e6200000e0000 */
[C---:B------:R-:W-:Y:S01]  /*4c10*/  FSETP.NEU.FTZ.AND P0, PT, R101.reuse, -INF , PT ;  /* 0xff8000006500780b */ /* 0x040fe20003f1d000 */
[----:B------:R-:W-:Y:S02]  /*4c20*/  FMUL.FTZ R0, R101, c[0x0][0x2d0] ;  /* 0x0000b40065007a20 */ /* 0x000fe40000410000 */
[----:B------:R-:W-:Y:S03]  /*4c30*/  LDSM.16.MT88.4 R12, [R170] ;  /* 0x00000000aa0c783b */ /* 0x000fe60000004200 */
[----:B------:R-:W-:Y:S01]  /*4c40*/  FSEL R0, R0, RZ, P0 ;  /* 0x000000ff00007208 */ /* 0x000fe20000000000 */
[----:B------:R-:W-:Y:S04]  /*4c50*/  LDSM.16.MT88.4 R36, [R171] ;  /* 0x00000000ab24783b */ /* 0x000fe80000004200 */
[----:B------:R-:W-:Y:S01]  /*4c60*/  FFMA.FTZ R3, R6, c[0x0][0x2d0], -R0 ;  /* 0x0000b40006037a23 */ /* 0x000fe20000010800 */
[----:B------:R-:W-:Y:S03]  /*4c70*/  LDSM.16.MT88.4 R28, [R208+0x800] ;  /* 0x00080000d01c783b */ /* 0x000fe60000004200 */
[----:B------:R2:W-:Y:S01]  /*4c80*/  MUFU.EX2 R156, R3 ;  /* 0x00000003009c7308 */ /* 0x0005e20000000800 */
[----:B------:R-:W-:Y:S04]  /*4c90*/  LDSM.16.MT88.4 R32, [R170+0x800] ;  /* 0x00080000aa20783b */ /* 0x000fe80000004200 */
[----:B------:R-:W-:Y:S01]  /*4ca0*/  LDSM.16.MT88.4 R60, [R170+0x2000] ;  /* 0x00200000aa3c783b */ /* 0x000fe20000004200 */
[----:B-1----:R-:W-:-:S03]  /*4cb0*/  FMNMX.FTZ R100, R2, R4, !PT ;  /* 0x0000000402647209 */ /* 0x002fc60007810000 */
[----:B------:R-:W-:Y:S01]  /*4cc0*/  LDSM.16.MT88.4 R56, [R211+0x2000] ;  /* 0x00200000d338783b */ /* 0x000fe20000004200 */
[C---:B------:R-:W-:Y:S01]  /*4cd0*/  FSETP.NEU.FTZ.AND P0, PT, R100.reuse, -INF , PT ;  /* 0xff8000006400780b */ /* 0x040fe20003f1d000 */
[----:B------:R-:W-:Y:S02]  /*4ce0*/  FMUL.FTZ R2, R100, c[0x0][0x2d0] ;  /* 0x0000b40064027a20 */ /* 0x000fe40000410000 */
[----:B--2---:R-:W-:-:S03]  /*4cf0*/  FFMA.FTZ R3, R7, c[0x0][0x2d0], -R0 ;  /* 0x0000b40007037a23 */ /* 0x004fc60000010800 */
[----:B------:R-:W-:Y:S01]  /*4d00*/  FSEL R2, R2, RZ, P0 ;  /* 0x000000ff02027208 */ /* 0x000fe20000000000 */
[----:B------:R-:W1:Y:S01]  /*4d10*/  LDSM.16.MT88.4 R4, [R208] ;  /* 0x00000000d004783b */ /* 0x000e620000004200 */
[----:B------:R2:W4:Y:S02]  /*4d20*/  MUFU.EX2 R150, R3 ;  /* 0x0000000300967308 */ /* 0x0005240000000800 */
[----:B--2---:R-:W-:Y:S01]  /*4d30*/  FFMA.FTZ R3, R8, c[0x0][0x2d0], -R0 ;  /* 0x0000b40008037a23 */ /* 0x004fe20000010800 */
[----:B----4-:R-:W-:-:S05]  /*4d40*/  F2FP.BF16.PACK_AB R8, R150, R156 ;  /* 0x0000009c9608723e */ /* 0x010fca00000010ff */
[----:B------:R2:W-:Y:S02]  /*4d50*/  MUFU.EX2 R149, R3 ;  /* 0x0000000300957308 */ /* 0x0005e40000000800 */
[----:B--2---:R-:W-:-:S06]  /*4d60*/  FFMA.FTZ R3, R9, c[0x0][0x2d0], -R0 ;  /* 0x0000b40009037a23 */ /* 0x004fcc0000010800 */
        /* <DEDUP_REMOVED lines=23> */
[----:B------:R-:W-:Y:S01]  /*4ee0*/  LDSM.16.MT88.4 R36, [R208+0x2800] ;  /* 0x00280000d024783b */ /* 0x000fe20000004200 */
[----:B------:R1:W-:Y:S02]  /*4ef0*/  MUFU.EX2 R213, R3 ;  /* 0x0000000300d57308 */ /* 0x0003e40000000800 */
[----:B-1----:R-:W-:-:S06]  /*4f00*/  FFMA.FTZ R3, R22, c[0x0][0x2d0], -R0 ;  /* 0x0000b40016037a23 */ /* 0x002fcc0000010800 */
[----:B------:R1:W2:Y:S02]  /*4f10*/  MUFU.EX2 R217, R3 ;  /* 0x0000000300d97308 */ /* 0x0002a40000000800 */
[--C-:B-1----:R-:W-:Y:S02]  /*4f20*/  FFMA.FTZ R3, R23, c[0x0][0x2d0], -R2.reuse ;  /* 0x0000b40017037a23 */ /* 0x102fe40000010802 */
[----:B------:R-:W-:Y:S04]  /*4f30*/  HMMA.16816.F32.BF16 R20, R8, R6, RZ ;  /* 0x000000060814723c */ /* 0x000fe800000418ff */
[----:B------:R1:W-:Y:S03]  /*4f40*/  MUFU.EX2 R180, R3 ;  /* 0x0000000300b47308 */ /* 0x0003e60000000800 */
[----:B--2---:R-:W-:Y:S01]  /*4f50*/  F2FP.BF16.PACK_AB R6, R217, R213 ;  /* 0x000000d5d906723e */ /* 0x004fe200000010ff */
[----:B-1----:R-:W-:-:S02]  /*4f60*/  FFMA.FTZ R3, R40, c[0x0][0x2d0], -R2 ;  /* 0x0000b40028037a23 */ /* 0x002fc40000010802 */
[----:B------:R-:W1:Y:S02]  /*4f70*/  LDSM.16.MT88.4 R40, [R171+0x800] ;  /* 0x00080000ab28783b */ /* 0x000e640000004200 */
[----:B------:R2:W4:Y:S02]  /*4f80*/  MUFU.EX2 R212, R3 ;  /* 0x0000000300d47308 */ /* 0x0005240000000800 */
[----:B--2---:R-:W-:Y:S01]  /*4f90*/  FFMA.FTZ R3, R48, c[0x0][0x2d0], -R2 ;  /* 0x0000b40030037a23 */ /* 0x004fe20000010802 */
[----:B----4-:R-:W-:-:S05]  /*4fa0*/  F2FP.BF16.PACK_AB R5, R212, R180 ;  /* 0x000000b4d405723e */ /* 0x010fca00000010ff */
[----:B------:R2:W-:Y:S02]  /*4fb0*/  MUFU.EX2 R181, R3 ;  /* 0x0000000300b57308 */ /* 0x0005e40000000800 */
[----:B--2---:R-:W-:Y:S02]  /*4fc0*/  FFMA.FTZ R3, R49, c[0x0][0x2d0], -R2 ;  /* 0x0000b40031037a23 */ /* 0x004fe40000010802 */
[----:B---3--:R-:W2:Y:S04]  /*4fd0*/  LDSM.16.MT88.4 R48, [R158] ;  /* 0x000000009e30783b */ /* 0x008ea80000004200 */
[----:B------:R-:W3:Y:S02]  /*4fe0*/  MUFU.EX2 R216, R3 ;  /* 0x0000000300d87308 */ /* 0x000ee40000000800 */
[----:B---3--:R-:W-:Y:S01]  /*4ff0*/  F2FP.BF16.PACK_AB R7, R216, R181 ;  /* 0x000000b5d807723e */ /* 0x008fe200000010ff */
[----:B------:R-:W-:-:S05]  /*5000*/  FFMA.FTZ R3, R74, c[0x0][0x2d0], -R0 ;  /* 0x0000b4004a037a23 */ /* 0x000fca0000010800 */
[----:B------:R3:W-:Y:S01]  /*5010*/  MUFU.EX2 R161, R3 ;  /* 0x0000000300a17308 */ /* 0x0007e20000000800 */
[C---:B------:R-:W-:Y:S01]  /*5020*/  HMMA.16816.F32.BF16 R144, R4.reuse, R28, R24 ;  /* 0x0000001c0490723c */ /* 0x040fe20000041818 */
[----:B------:R-:W4:Y:S07]  /*5030*/  LDSM.16.MT88.4 R24, [R211+0x800] ;  /* 0x00080000d318783b */ /* 0x000f2e0000004200 */
[----:B------:R-:W-:Y:S01]  /*5040*/  HMMA.16816.F32.BF16 R116, R4, R30, R20 ;  /* 0x0000001e0474723c */ /* 0x000fe20000041814 */
[----:B------:R-:W5:Y:S01]  /*5050*/  LDSM.16.MT88.4 R20, [R208+0x2000] ;  /* 0x00200000d014783b */ /* 0x000f620000004200 */
[----:B---3--:R-:W-:-:S06]  /*5060*/  FFMA.FTZ R3, R71, c[0x0][0x2d0], -R0 ;  /* 0x0000b40047037a23 */ /* 0x008fcc0000010800 */
[C---:B------:R-:W-:Y:S01]  /*5070*/  HMMA.16816.F32.BF16 R132, R4.reuse, R32, R52 ;  /* 0x000000200484723c */ /* 0x040fe20000041834 */
[----:B------:R-:W-:Y:S01]  /*5080*/  LDSM.16.MT88.4 R52, [R171+0x2000] ;  /* 0x00200000ab34783b */ /* 0x000fe20000004200 */
[----:B------:R3:W-:Y:S06]  /*5090*/  MUFU.EX2 R176, R3 ;  /* 0x0000000300b07308 */ /* 0x0007ec0000000800 */
[C---:B-1----:R-:W-:Y:S08]  /*50a0*/  HMMA.16816.F32.BF16 R140, R4.reuse, R40, R16 ;  /* 0x00000028048c723c */ /* 0x042ff00000041810 */
[----:B------:R-:W-:Y:S01]  /*50b0*/  HMMA.16816.F32.BF16 R136, R4, R42, R12 ;  /* 0x0000002a0488723c */ /* 0x000fe2000004180c */
[----:B------:R-:W1:Y:S01]  /*50c0*/  LDSM.16.MT88.4 R40, [R170+0x2800] ;  /* 0x00280000aa28783b */ /* 0x000e620000004200 */
[----:B---3--:R-:W-:-:S04]  /*50d0*/  FFMA.FTZ R3, R69, c[0x0][0x2d0], -R0 ;  /* 0x0000b40045037a23 */ /* 0x008fc80000010800 */
[----:B------:R3:W-:Y:S02]  /*50e0*/  MUFU.EX2 R175, R3 ;  /* 0x0000000300af7308 */ /* 0x0007e40000000800 */
[----:B--2---:R-:W-:Y:S08]  /*50f0*/  HMMA.16816.F32.BF16 R16, R8, R48, RZ ;  /* 0x000000300810723c */ /* 0x004ff000000418ff */
[----:B------:R-:W-:Y:S01]  /*5100*/  HMMA.16816.F32.BF16 R124, R4, R34, R44 ;  /* 0x00000022047c723c */ /* 0x000fe2000004182c */
[----:B------:R-:W-:Y:S01]  /*5110*/  LDSM.16.MT88.4 R44, [R211+0x2800] ;  /* 0x00280000d32c783b */ /* 0x000fe20000004200 */
[----:B---3--:R-:W-:-:S06]  /*5120*/  FFMA.FTZ R3, R67, c[0x0][0x2d0], -R0 ;  /* 0x0000b40043037a23 */ /* 0x008fcc0000010800 */
[C---:B------:R-:W-:Y:S01]  /*5130*/  HMMA.16816.F32.BF16 R12, R8.reuse, R50, RZ ;  /* 0x00000032080c723c */ /* 0x040fe200000418ff */
[----:B------:R-:W2:Y:S01]  /*5140*/  LDSM.16.MT88.4 R48, [R171+0x2800] ;  /* 0x00280000ab30783b */ /* 0x000ea20000004200 */
[----:B------:R3:W1:Y:S06]  /*5150*/  MUFU.EX2 R178, R3 ;  /* 0x0000000300b27308 */ /* 0x00066c0000000800 */
[----:B------:R-:W-:Y:S08]  /*5160*/  HMMA.16816.F32.BF16 R32, R8, R60, RZ ;  /* 0x0000003c0820723c */ /* 0x000ff000000418ff */
[----:B----4-:R-:W-:Y:S01]  /*5170*/  HMMA.16816.F32.BF16 R108, R4, R24, R16 ;  /* 0x00000018046c723c */ /* 0x010fe20000041810 */
[----:B---3--:R-:W-:-:S04]  /*5180*/  FFMA.FTZ R3, R75, c[0x0][0x2d0], -R2 ;  /* 0x0000b4004b037a23 */ /* 0x008fc80000010802 */
[----:B------:R3:W-:Y:S03]  /*5190*/  MUFU.EX2 R159, R3 ;  /* 0x00000003009f7308 */ /* 0x0007e60000000800 */
[C---:B------:R-:W-:Y:S01]  /*51a0*/  HMMA.16816.F32.BF16 R28, R8.reuse, R62, RZ ;  /* 0x0000003e081c723c */ /* 0x040fe200000418ff */
[----:B------:R-:W4:Y:S07]  /*51b0*/  LDSM.16.MT88.4 R60, [R170+0x4000] ;  /* 0x00400000aa3c783b */ /* 0x000f2e0000004200 */
[----:B-----5:R-:W-:Y:S01]  /*51c0*/  HMMA.16816.F32.BF16 R16, R8, R20, RZ ;  /* 0x000000140810723c */ /* 0x020fe200000418ff */
[----:B---3--:R-:W-:-:S07]  /*51d0*/  FFMA.FTZ R3, R73, c[0x0][0x2d0], -R2 ;  /* 0x0000b40049037a23 */ /* 0x008fce0000010802 */
[C---:B------:R-:W-:Y:S08]  /*51e0*/  HMMA.16816.F32.BF16 R128, R4.reuse, R26, R12 ;  /* 0x0000001a0480723c */ /* 0x040ff0000004180c */
[----:B-1----:R-:W-:Y:S01]  /*51f0*/  HMMA.16816.F32.BF16 R120, R4, R40, R32 ;  /* 0x000000280478723c */ /* 0x002fe20000041820 */
[----:B------:R-:W1:Y:S07]  /*5200*/  LDSM.16.MT88.4 R32, [R208+0x4000] ;  /* 0x00400000d020783b */ /* 0x000e6e0000004200 */
[C---:B------:R-:W-:Y:S08]  /*5210*/  HMMA.16816.F32.BF16 R24, R8.reuse, R54, RZ ;  /* 0x000000360818723c */ /* 0x040ff000000418ff */
[----:B------:R-:W-:Y:S08]  /*5220*/  HMMA.16816.F32.BF16 R12, R8, R22, RZ ;  /* 0x00000016080c723c */ /* 0x000ff000000418ff */
[C---:B------:R-:W-:Y:S01]  /*5230*/  HMMA.16816.F32.BF16 R104, R4.reuse, R42, R28 ;  /* 0x0000002a0468723c */ /* 0x040fe2000004181c */
[----:B------:R-:W3:Y:S07]  /*5240*/  LDSM.16.MT88.4 R40, [R170+0x4800] ;  /* 0x00480000aa28783b */ /* 0x000eee0000004200 */
[----:B------:R-:W-:Y:S08]  /*5250*/  HMMA.16816.F32.BF16 R112, R4, R36, R16 ;  /* 0x000000240470723c */ /* 0x000ff00000041810 */
[C---:B------:R-:W-:Y:S08]  /*5260*/  HMMA.16816.F32.BF16 R16, R8.reuse, R58, RZ ;  /* 0x0000003a0810723c */ /* 0x040ff000000418ff */
[----:B------:R-:W-:Y:S08]  /*5270*/  HMMA.16816.F32.BF16 R28, R8, R52, RZ ;  /* 0x00000034081c723c */ /* 0x000ff000000418ff */
[C---:B--2---:R-:W-:Y:S01]  /*5280*/  HMMA.16816.F32.BF16 R88, R4.reuse, R50, R24 ;  /* 0x000000320458723c */ /* 0x044fe20000041818 */
[----:B------:R-:W2:Y:S07]  /*5290*/  LDSM.16.MT88.4 R24, [R208+0x4800] ;  /* 0x00480000d018783b */ /* 0x000eae0000004200 */
[----:B------:R-:W-:Y:S08]  /*52a0*/  HMMA.16816.F32.BF16 R96, R4, R38, R12 ;  /* 0x000000260460723c */ /* 0x000ff0000004180c */
[----:B----4-:R-:W-:Y:S08]  /*52b0*/  HMMA.16816.F32.BF16 R12, R8, R60, RZ ;  /* 0x0000003c080c723c */ /* 0x010ff000000418ff */
[C---:B------:R-:W-:Y:S08]  /*52c0*/  HMMA.16816.F32.BF16 R80, R4.reuse, R46, R16 ;  /* 0x0000002e0450723c */ /* 0x040ff00000041810 */
[----:B------:R-:W-:Y:S01]  /*52d0*/  HMMA.16816.F32.BF16 R92, R4, R48, R28 ;  /* 0x00000030045c723c */ /* 0x000fe2000004181c */
[----:B------:R-:W4:Y:S07]  /*52e0*/  LDSM.16.MT88.4 R28, [R171+0x4000] ;  /* 0x00400000ab1c783b */ /* 0x000f2e0000004200 */
[C---:B-1----:R-:W-:Y:S08]  /*52f0*/  HMMA.16816.F32.BF16 R16, R8.reuse, R32, RZ ;  /* 0x000000200810723c */ /* 0x042ff000000418ff */
[----:B------:R-:W-:Y:S08]  /*5300*/  HMMA.16816.F32.BF16 R20, R8, R56, RZ ;  /* 0x000000380814723c */ /* 0x000ff000000418ff */
[----:B---3--:R-:W-:Y:S08]  /*5310*/  HMMA.16816.F32.BF16 R76, R4, R40, R12 ;  /* 0x00000028044c723c */ /* 0x008ff0000004180c */
[----:B------:R-:W-:Y:S08]  /*5320*/  HMMA.16816.F32.BF16 R12, R8, R34, RZ ;  /* 0x00000022080c723c */ /* 0x000ff000000418ff */
[C---:B--2---:R-:W-:Y:S01]  /*5330*/  HMMA.16816.F32.BF16 R48, R4.reuse, R24, R16 ;  /* 0x000000180430723c */ /* 0x044fe20000041810 */
[----:B------:R-:W1:Y:S07]  /*5340*/  LDSM.16.MT88.4 R16, [R171+0x4800] ;  /* 0x00480000ab10783b */ /* 0x000e6e0000004200 */
[----:B------:R-:W-:Y:S08]  /*5350*/  HMMA.16816.F32.BF16 R84, R4, R44, R20 ;  /* 0x0000002c0454723c */ /* 0x000ff00000041814 */
[----:B------:R-:W-:Y:S08]  /*5360*/  HMMA.16816.F32.BF16 R20, R8, R62, RZ ;  /* 0x0000003e0814723c */ /* 0x000ff000000418ff */
[----:B------:R-:W-:Y:S08]  /*5370*/  HMMA.16816.F32.BF16 R44, R4, R26, R12 ;  /* 0x0000001a042c723c */ /* 0x000ff0000004180c */
[----:B----4-:R-:W-:Y:S08]  /*5380*/  HMMA.16816.F32.BF16 R12, R8, R28, RZ ;  /* 0x0000001c080c723c */ /* 0x010ff000000418ff */
[C---:B------:R-:W-:Y:S11]  /*5390*/  HMMA.16816.F32.BF16 R60, R4.reuse, R42, R20 ;  /* 0x0000002a043c723c */ /* 0x040ff60000041814 */
[----:B------:R-:W-:Y:S05]  /*53a0*/  @!UPT UIADD3 URZ, URZ, URZ, URZ ;  /* 0x0000003f3f3ff290 */ /* 0x000fea000fffe03f */
[----:B-1----:R-:W-:Y:S08]  /*53b0*/  HMMA.16816.F32.BF16 R40, R4, R16, R12 ;  /* 0x000000100428723c */ /* 0x002ff0000004180c */
[----:B------:R-:W-:Y:S11]  /*53c0*/  HMMA.16816.F32.BF16 R12, R8, R30, RZ ;  /* 0x0000001e080c723c */ /* 0x000ff600000418ff */
[----:B------:R-:W-:Y:S11]  /*53d0*/  @!UPT UIADD3 URZ, URZ, URZ, URZ ;  /* 0x0000003f3f3ff290 */ /* 0x000ff6000fffe03f */
[----:B------:R-:W-:Y:S02]  /*53e0*/  @!UPT UIADD3 URZ, URZ, URZ, URZ ;  /* 0x0000003f3f3ff290 */ /* 0x000fe4000fffe03f */
[----:B------:R-:W-:Y:S01]  /*53f0*/  HMMA.16816.F32.BF16 R32, R4, R18, R12 ;  /* 0x000000120420723c */ /* 0x000fe2000004180c */
[----:B------:R1:W2:Y:S02]  /*5400*/  LDSM.16.MT88.4 R12, [R158+0x4000] ;  /* 0x004000009e0c783b */ /* 0x0002a40000004200 */
[----:B-1----:R1:W3:Y:S02]  /*5410*/  MUFU.EX2 R158, R3 ;  /* 0x00000003009e7308 */ /* 0x0022e40000000800 */
[----:B-1----:R-:W-:-:S03]  /*5420*/  FFMA.FTZ R3, R72, c[0x0][0x2d0], -R2 ;  /* 0x0000b40048037a23 */ /* 0x002fc60000010802 */
[C---:B--2---:R-:W-:Y:S08]  /*5430*/  HMMA.16816.F32.BF16 R16, R8.reuse, R12, RZ ;  /* 0x0000000c0810723c */ /* 0x044ff000000418ff */
[----:B------:R-:W-:Y:S01]  /*5440*/  HMMA.16816.F32.BF16 R8, R8, R14, RZ ;  /* 0x0000000e0808723c */ /* 0x000fe200000418ff */
[----:B------:R-:W1:Y:S11]  /*5450*/  LDSM.16.MT88.4 R12, [R211+0x4800] ;  /* 0x00480000d30c783b */ /* 0x000e760000004200 */
[----:B------:R-:W-:Y:S04]  /*5460*/  @!UPT UIADD3 URZ, URZ, URZ, URZ ;  /* 0x0000003f3f3ff290 */ /* 0x000fe8000fffe03f */
[C---:B-1----:R-:W-:Y:S07]  /*5470*/  HMMA.16816.F32.BF16 R20, R4.reuse, R12, R16 ;  /* 0x0000000c0414723c */ /* 0x042fee0000041810 */
[--C-:B------:R-:W-:Y:S01]  /*5480*/  FFMA.FTZ R13, R66, c[0x0][0x2d0], -R0.reuse ;  /* 0x0000b400420d7a23 */ /* 0x100fe20000010800 */
[----:B------:R-:W-:Y:S01]  /*5490*/  HMMA.16816.F32.BF16 R16, R4, R14, R8 ;  /* 0x0000000e0410723c */ /* 0x000fe20000041808 */
[----:B------:R-:W1:Y:S01]  /*54a0*/  LDSM.16.MT88.4 R8, [R170+0x1000] ;  /* 0x00100000aa08783b */ /* 0x000e620000004200 */
[----:B------:R-:W-:-:S03]  /*54b0*/  FFMA.FTZ R12, R65, c[0x0][0x2d0], -R0 ;  /* 0x0000b400410c7a23 */ /* 0x000fc60000010800 */
[----:B------:R-:W-:Y:S02]  /*54c0*/  MUFU.EX2 R13, R13 ;  /* 0x0000000d000d7308 */ /* 0x000fe40000000800 */
[----:B------:R-:W-:Y:S01]  /*54d0*/  FADD.FTZ R4, R156, R150 ;  /* 0x000000969c047221 */ /* 0x000fe20000010000 */
[----:B------:R-:W-:Y:S01]  /*54e0*/  F2FP.BF16.PACK_AB R6, R178, R175 ;  /* 0x000000afb206723e */ /* 0x000fe200000010ff */
[----:B------:R-:W-:Y:S01]  /*54f0*/  FFMA.FTZ R14, R68, c[0x0][0x2d0], -R0 ;  /* 0x0000b400440e7a23 */ /* 0x000fe20000010800 */
[----:B---3--:R-:W-:Y:S01]  /*5500*/  F2FP.BF16.PACK_AB R5, R158, R159 ;  /* 0x0000009f9e05723e */ /* 0x008fe200000010ff */
[----:B------:R-:W-:Y:S02]  /*5510*/  FADD.FTZ R4, R149, R4 ;  /* 0x0000000495047221 */ /* 0x000fe40000010000 */
[----:B------:R2:W-:Y:S01]  /*5520*/  MUFU.EX2 R156, R3 ;  /* 0x00000003009c7308 */ /* 0x0005e20000000800 */
[----:B------:R-:W-:Y:S02]  /*5530*/  FFMA.FTZ R0, R64, c[0x0][0x2d0], -R0 ;  /* 0x0000b40040007a23 */ /* 0x000fe40000010800 */
[----:B------:R-:W-:Y:S01]  /*5540*/  FADD.FTZ R15, R157, R4 ;  /* 0x000000049d0f7221 */ /* 0x000fe20000010000 */
[----:B------:R-:W-:-:S04]  /*5550*/  F2FP.BF16.PACK_AB R4, R176, R161 ;  /* 0x000000a1b004723e */ /* 0x000fc800000010ff */
[----:B------:R3:W-:Y:S01]  /*5560*/  MUFU.EX2 R179, R0 ;  /* 0x0000000000b37308 */ /* 0x0007e20000000800 */
[----:B--2---:R-:W-:-:S07]  /*5570*/  FFMA.FTZ R3, R70, c[0x0][0x2d0], -R2 ;  /* 0x0000b40046037a23 */ /* 0x004fce0000010802 */
[----:B------:R-:W-:Y:S01]  /*5580*/  MUFU.EX2 R14, R14 ;  /* 0x0000000e000e7308 */ /* 0x000fe20000000800 */
[----:B---3--:R-:W-:-:S07]  /*5590*/  FFMA.FTZ R0, R153, c[0x0][0x2d0], -R2 ;  /* 0x0000b40099007a23 */ /* 0x008fce0000010802 */
[----:B------:R-:W2:Y:S08]  /*55a0*/  MUFU.EX2 R160, R3 ;  /* 0x0000000300a07308 */ /* 0x000eb00000000800 */
[----:B------:R-:W3:Y:S01]  /*55b0*/  MUFU.EX2 R12, R12 ;  /* 0x0000000c000c7308 */ /* 0x000ee20000000800 */
[----:B--2---:R-:W-:Y:S01]  /*55c0*/  F2FP.BF16.PACK_AB R7, R160, R156 ;  /* 0x0000009ca007723e */ /* 0x004fe200000010ff */
[----:B------:R-:W-:-:S04]  /*55d0*/  FADD.FTZ R3, R151, R148 ;  /* 0x0000009497037221 */ /* 0x000fc80000010000 */
[----:B------:R-:W-:Y:S02]  /*55e0*/  FADD.FTZ R3, R155, R3 ;  /* 0x000000039b037221 */ /* 0x000fe40000010000 */
        /* <DEDUP_REMOVED lines=18> */
[C---:B-1----:R-:W-:Y:S01]  /*5710*/  HMMA.16816.F32.BF16 R68, R4.reuse, R8, R112 ;  /* 0x000000080444723c */ /* 0x042fe20000041870 */
[----:B------:R-:W-:Y:S07]  /*5720*/  LDSM.16.MT88.4 R112, [R171+0x1800] ;  /* 0x00180000ab70783b */ /* 0x000fee0000004200 */
[----:B------:R-:W-:Y:S01]  /*5730*/  HMMA.16816.F32.BF16 R72, R4, R10, R96 ;  /* 0x0000000a0448723c */ /* 0x000fe20000041860 */
[----:B------:R-:W1:Y:S06]  /*5740*/  LDSM.16.MT88.4 R8, [R171+0x3000] ;  /* 0x00300000ab08783b */ /* 0x000e6c0000004200 */
[----:B------:R-:W-:-:S02]  /*5750*/  F2FP.BF16.PACK_AB R96, R13, R14 ;  /* 0x0000000e0d60723e */ /* 0x000fc400000010ff */
[----:B---3--:R-:W-:Y:S01]  /*5760*/  F2FP.BF16.PACK_AB R98, R179, R12 ;  /* 0x0000000cb362723e */ /* 0x008fe200000010ff */
        /* <DEDUP_REMOVED lines=13> */
[C---:B-1----:R-:W-:Y:S01]  /*5840*/  HMMA.16816.F32.BF16 R92, R4.reuse, R8, R40 ;  /* 0x00000008045c723c */ /* 0x042fe20000041828 */
[----:B------:R-:W-:Y:S07]  /*5850*/  LDSM.16.MT88.4 R40, [R170+0x3800] ;  /* 0x00380000aa28783b */ /* 0x000fee0000004200 */
[C---:B------:R-:W-:Y:S01]  /*5860*/  HMMA.16816.F32.BF16 R32, R4.reuse, R10, R32 ;  /* 0x0000000a0420723c */ /* 0x040fe20000041820 */
[----:B------:R-:W1:Y:S07]  /*5870*/  LDSM.16.MT88.4 R8, [R211+0x5000] ;  /* 0x00500000d308783b */ /* 0x000e6e0000004200 */
[C---:B-1----:R-:W-:Y:S01]  /*5880*/  HMMA.16816.F32.BF16 R20, R4.reuse, R8, R20 ;  /* 0x000000080414723c */ /* 0x042fe20000041814 */
[----:B------:R1:W-:Y:S07]  /*5890*/  MUFU.EX2 R9, R0 ;  /* 0x0000000000097308 */ /* 0x0003ee0000000800 */
[----:B------:R-:W-:Y:S07]  /*58a0*/  HMMA.16816.F32.BF16 R16, R4, R10, R16 ;  /* 0x0000000a0410723c */ /* 0x000fee0000041810 */
[----:B------:R-:W-:-:S02]  /*58b0*/  FADD.FTZ R4, R182, R3 ;  /* 0x00000003b6047221 */ /* 0x000fc40000010000 */
[--C-:B-1----:R-:W-:Y:S02]  /*58c0*/  FFMA.FTZ R0, R152, c[0x0][0x2d0], -R2.reuse ;  /* 0x0000b40098007a23 */ /* 0x102fe40000010802 */
[--C-:B------:R-:W-:Y:S02]  /*58d0*/  FFMA.FTZ R3, R103, c[0x0][0x2d0], -R2.reuse ;  /* 0x0000b40067037a23 */ /* 0x100fe40000010802 */
[----:B------:R-:W-:Y:S01]  /*58e0*/  FFMA.FTZ R2, R102, c[0x0][0x2d0], -R2 ;  /* 0x0000b40066027a23 */ /* 0x000fe20000010802 */
[----:B------:R-:W1:Y:S01]  /*58f0*/  MUFU.EX2 R10, R0 ;  /* 0x00000000000a7308 */ /* 0x000e620000000800 */
[----:B------:R-:W-:-:S07]  /*5900*/  FADD.FTZ R4, R180, R4 ;  /* 0x00000004b4047221 */ /* 0x000fce0000010000 */
[----:B------:R-:W-:Y:S08]  /*5910*/  MUFU.EX2 R8, R3 ;  /* 0x0000000300087308 */ /* 0x000ff00000000800 */
[----:B------:R-:W2:Y:S01]  /*5920*/  MUFU.EX2 R184, R2 ;  /* 0x0000000200b87308 */ /* 0x000ea20000000800 */
[----:B-1----:R-:W-:Y:S01]  /*5930*/  F2FP.BF16.PACK_AB R97, R10, R9 ;  /* 0x000000090a61723e */ /* 0x002fe200000010ff */
[----:B------:R-:W-:Y:S01]  /*5940*/  FADD.FTZ R0, R183, R15 ;  /* 0x0000000fb7007221 */ /* 0x000fe20000010000 */
[----:B--2---:R-:W-:-:S03]  /*5950*/  F2FP.BF16.PACK_AB R99, R184, R8 ;  /* 0x00000008b863723e */ /* 0x004fc600000010ff */
[----:B------:R-:W-:Y:S02]  /*5960*/  FADD.FTZ R2, R214, R0 ;  /* 0x00000000d6027221 */ /* 0x000fe40000010000 */
[----:B------:R-:W-:Y:S02]  /*5970*/  FADD.FTZ R0, R212, R4 ;  /* 0x00000004d4007221 */ /* 0x000fe40000010000 */
[----:B------:R-:W-:Y:S01]  /*5980*/  LDSM.16.MT88.4 R4, [R211+0x5800] ;  /* 0x00580000d304783b */ /* 0x000fe20000004200 */
        /* <DEDUP_REMOVED lines=9> */
[----:B------:R-:W-:Y:S02]  /*5a20*/  FADD.FTZ R0, R158, R0 ;  /* 0x000000009e007221 */ /* 0x000fe40000010000 */
[----:B------:R-:W-:Y:S01]  /*5a30*/  FADD.FTZ R3, R175, R2 ;  /* 0x00000002af037221 */ /* 0x000fe20000010000 */
[----:B------:R-:W-:Y:S01]  /*5a40*/  HMMA.16816.F32.BF16 R36, R96, R40, R56 ;  /* 0x000000286024723c */ /* 0x000fe20000041838 */
[----:B------:R-:W-:Y:S01]  /*5a50*/  LDSM.16.MT88.4 R56, [R171+0x3800] ;  /* 0x00380000ab38783b */ /* 0x000fe20000004200 */
[----:B------:R-:W-:-:S02]  /*5a60*/  FADD.FTZ R2, R156, R0 ;  /* 0x000000009c027221 */ /* 0x000fc40000010000 */
[----:B------:R-:W-:Y:S01]  /*5a70*/  FADD.FTZ R0, R178, R3 ;  /* 0x00000003b2007221 */ /* 0x000fe20000010000 */
[----:B------:R-:W-:Y:S01]  /*5a80*/  IADD3 R3, R154, -0x3, RZ ;  /* 0xfffffffd9a037810 */ /* 0x000fe20007ffe0ff */
[----:B------:R-:W-:Y:S02]  /*5a90*/  FADD.FTZ R2, R160, R2 ;  /* 0x00000002a0027221 */ /* 0x000fe40000010000 */
[----:B------:R-:W-:Y:S01]  /*5aa0*/  HMMA.16816.F32.BF16 R44, R96, R48, R68 ;  /* 0x00000030602c723c */ /* 0x000fe20000041844 */
[----:B------:R-:W-:Y:S01]  /*5ab0*/  ISETP.GE.AND P0, PT, R3, R187, PT ;  /* 0x000000bb0300720c */ /* 0x000fe20003f06270 */
[----:B------:R-:W-:Y:S02]  /*5ac0*/  FADD.FTZ R0, R14, R0 ;  /* 0x000000000e007221 */ /* 0x000fe40000010000 */
[----:B------:R-:W-:Y:S02]  /*5ad0*/  FADD.FTZ R2, R9, R2 ;  /* 0x0000000209027221 */ /* 0x000fe40000010000 */
[----:B------:R-:W-:-:S02]  /*5ae0*/  FADD.FTZ R0, R13, R0 ;  /* 0x000000000d007221 */ /* 0x000fc40000010000 */
[C---:B------:R-:W-:Y:S01]  /*5af0*/  HMMA.16816.F32.BF16 R40, R96.reuse, R42, R64 ;  /* 0x0000002a6028723c */ /* 0x040fe20000041840 */
[----:B------:R-:W1:Y:S01]  /*5b00*/  LDSM.16.MT88.4 R64, [R211+0x3800] ;  /* 0x00380000d340783b */ /* 0x000e620000004200 */
[----:B------:R-:W-:Y:S02]  /*5b10*/  FADD.FTZ R2, R10, R2 ;  /* 0x000000020a027221 */ /* 0x000fe40000010000 */
[----:B------:R-:W-:Y:S02]  /*5b20*/  FADD.FTZ R0, R12, R0 ;  /* 0x000000000c007221 */ /* 0x000fe40000010000 */
[----:B------:R-:W-:Y:S02]  /*5b30*/  FADD.FTZ R2, R8, R2 ;  /* 0x0000000208027221 */ /* 0x000fe40000010000 */
[----:B------:R-:W-:Y:S01]  /*5b40*/  HMMA.16816.F32.BF16 R48, R96, R50, R72 ;  /* 0x000000326030723c */ /* 0x000fe20000041848 */
[----:B------:R-:W2:Y:S01]  /*5b50*/  LDSM.16.MT88.4 R72, [R170+0x5800] ;  /* 0x00580000aa48783b */ /* 0x000ea20000004200 */
[----:B------:R-:W-:-:S02]  /*5b60*/  FADD.FTZ R179, R179, R0 ;  /* 0x00000000b3b37221 */ /* 0x000fc40000010000 */
[----:B------:R-:W-:-:S04]  /*5b70*/  FADD.FTZ R184, R184, R2 ;  /* 0x00000002b8b87221 */ /* 0x000fc80000010000 */
[C---:B------:R-:W-:Y:S08]  /*5b80*/  HMMA.16816.F32.BF16 R108, R96.reuse, R104, R108 ;  /* 0x00000068606c723c */ /* 0x040ff0000004186c */
[C---:B------:R-:W-:Y:S08]  /*5b90*/  HMMA.16816.F32.BF16 R104, R96.reuse, R106, R52 ;  /* 0x0000006a6068723c */ /* 0x040ff00000041834 */
        /* <DEDUP_REMOVED lines=8> */
[C---:B------:R-:W-:Y:S08]  /*5c20*/  HMMA.16816.F32.BF16 R52, R96.reuse, R56, R148 ;  /* 0x000000386034723c */ /* 0x040ff00000041894 */
[C---:B------:R-:W-:Y:S08]  /*5c30*/  HMMA.16816.F32.BF16 R128, R96.reuse, R130, R24 ;  /* 0x000000826080723c */ /* 0x040ff00000041818 */
[C---:B-1----:R-:W-:Y:S08]  /*5c40*/  HMMA.16816.F32.BF16 R84, R96.reuse, R88, R92 ;  /* 0x000000586054723c */ /* 0x042ff0000004185c */
[C---:B--2---:R-:W-:Y:S08]  /*5c50*/  HMMA.16816.F32.BF16 R76, R96.reuse, R80, R144 ;  /* 0x00000050604c723c */ /* 0x044ff00000041890 */
[C---:B------:R-:W-:Y:S08]  /*5c60*/  HMMA.16816.F32.BF16 R120, R96.reuse, R122, R28 ;  /* 0x0000007a6078723c */ /* 0x040ff0000004181c */
[C---:B------:R-:W-:Y:S08]  /*5c70*/  HMMA.16816.F32.BF16 R56, R96.reuse, R58, R140 ;  /* 0x0000003a6038723c */ /* 0x040ff0000004188c */
[C---:B------:R-:W-:Y:S08]  /*5c80*/  HMMA.16816.F32.BF16 R80, R96.reuse, R82, R136 ;  /* 0x000000526050723c */ /* 0x040ff00000041888 */
[C---:B------:R-:W-:Y:S08]  /*5c90*/  HMMA.16816.F32.BF16 R88, R96.reuse, R90, R32 ;  /* 0x0000005a6058723c */ /* 0x040ff00000041820 */
[C---:B------:R-:W-:Y:S08]  /*5ca0*/  HMMA.16816.F32.BF16 R92, R96.reuse, R4, R20 ;  /* 0x00000004605c723c */ /* 0x040ff00000041814 */
[----:B------:R-:W-:Y:S01]  /*5cb0*/  HMMA.16816.F32.BF16 R96, R96, R6, R16 ;  /* 0x000000066060723c */ /* 0x000fe20000041810 */
[----:B------:R-:W-:Y:S07]  /*5cc0*/  @!UPT UIADD3 URZ, URZ, URZ, URZ ;  /* 0x0000003f3f3ff290 */ /* 0x000fee000fffe03f */
[----:B------:R-:W-:Y:S11]  /*5cd0*/  @!P0 BRA `(.L_x_1585) ;  /* 0x000004e000008947 */ /* 0x000ff60003800000 */
[----:B------:R-:W-:Y:S01]  /*5ce0*/  IMAD.MOV.U32 R157, RZ, RZ, c[0x0][0x2b8] ;  /* 0x0000ae00ff9d7624 */ /* 0x000fe200078e00ff */
[----:B------:R-:W-:Y:S01]  /*5cf0*/  IADD3 R0, R154, -0x1, RZ ;  /* 0xffffffff9a007810 */ /* 0x000fe20007ffe0ff */
[----:B------:R-:W-:-:S03]  /*5d00*/  IMAD.MOV.U32 R173, RZ, RZ, RZ ;  /* 0x000000ffffad7224 */ /* 0x000fc600078e00ff */
[----:B------:R-:W-:Y:S01]  /*5d10*/  ISETP.NE.AND P1, PT, R157, 0x1, PT ;  /* 0x000000019d00780c */ /* 0x000fe20003f25270 */
[----:B------:R-:W-:-:S05]  /*5d20*/  IMAD R0, R0, 0x40, R192 ;  /* 0x0000004000007824 */ /* 0x000fca00078e02c0 */
        /* <DEDUP_REMOVED lines=9> */
[----:B------:R-:W-:Y:S01]  /*5dc0*/  IMAD.MOV R0, RZ, RZ, -R0 ;  /* 0x000000ffff007224 */ /* 0x000fe200078e0a00 */
[----:B------:R-:W-:Y:S01]  /*5dd0*/  SHF.R.S32.HI R157, RZ, 0x1f, R186 ;  /* 0x0000001fff9d7819 */ /* 0x000fe200000114ba */
[----:B------:R-:W-:Y:S01]  /*5de0*/  IMAD.SHL.U32 R18, R186, 0x2, RZ ;  /* 0x00000002ba127824 */ /* 0x000fe200078e00ff */
[----:B------:R-:W-:Y:S01]  /*5df0*/  SHF.R.S32.HI R7, RZ, 0x1f, R185 ;  /* 0x0000001fff077819 */ /* 0x000fe200000114b9 */
[----:B------:R-:W-:Y:S01]  /*5e00*/  IMAD R174, R0, c[0x0][0x2b8], R2 ;  /* 0x0000ae0000ae7a24 */ /* 0x000fe200078e0202 */
[----:B------:R-:W-:Y:S01]  /*5e10*/  SHF.R.S32.HI R6, RZ, 0x1f, R177 ;  /* 0x0000001fff067819 */ /* 0x000fe200000114b1 */
[----:B------:R-:W-:Y:S01]  /*5e20*/  IMAD.SHL.U32 R17, R185, 0x2, RZ ;  /* 0x00000002b9117824 */ /* 0x000fe200078e00ff */
[----:B------:R-:W-:Y:S01]  /*5e30*/  SHF.L.U64.HI R15, R186, 0x1, R157 ;  /* 0x00000001ba0f7819 */ /* 0x000fe2000001029d */
[----:B------:R-:W-:Y:S01]  /*5e40*/  IMAD.WIDE.U32 R2, R174, c[0x0][0x1e0], RZ ;  /* 0x00007800ae027a25 */ /* 0x000fe200078e00ff */
[----:B------:R-:W-:-:S02]  /*5e50*/  SHF.R.S32.HI R0, RZ, 0x1f, R174 ;  /* 0x0000001fff007819 */ /* 0x000fc400000114ae */
[----:B------:R-:W-:Y:S01]  /*5e60*/  SHF.L.U64.HI R14, R185, 0x1, R7 ;  /* 0x00000001b90e7819 */ /* 0x000fe20000010207 */
[C---:B------:R-:W-:Y:S01]  /*5e70*/  IMAD.SHL.U32 R16, R177.reuse, 0x2, RZ ;  /* 0x00000002b1107824 */ /* 0x040fe200078e00ff */
[----:B------:R-:W-:Y:S01]  /*5e80*/  SHF.L.U64.HI R13, R177, 0x1, R6 ;  /* 0x00000001b10d7819 */ /* 0x000fe20000010206 */
        /* <DEDUP_REMOVED lines=13> */
.L_x_1674:
[----:B------:R-:W-:Y:S05]  /*5f60*/  BRA.DIV ~URZ, `(.L_x_1587) ;  /* 0x00008a227f007947 */ /* 0x000fea000b800000 */
[----:B------:R-:W3:Y:S01]  /*5f70*/  SHFL.IDX PT, R0, R12, RZ, 0x181f ;  /* 0x00181fff0c007589 */ /* 0x000ee200000e0000 */
[----:B------:R-:W-:Y:S01]  /*5f80*/  IMAD.MOV.U32 R5, RZ, RZ, R252 ;  /* 0x000000ffff057224 */ /* 0x000fe200078e00fc */
[----:B------:R-:W-:Y:S02]  /*5f90*/  SEL R11, RZ, 0x10, P5 ;  /* 0x00000010ff0b7807 */ /* 0x000fe40002800000 */
[C---:B---3--:R-:W-:Y:S02]  /*5fa0*/  IADD3 R2, P0, R0.reuse, R16, RZ ;  /* 0x0000001000027210 */ /* 0x048fe40007f1e0ff */
[----:B------:R-:W-:-:S03]  /*5fb0*/  IADD3 R8, P1, R0, R17, RZ ;  /* 0x0000001100087210 */ /* 0x000fc60007f3e0ff */
[----:B--2---:R-:W-:Y:S01]  /*5fc0*/  IMAD.X R3, R4, 0x1, R13, P0 ;  /* 0x0000000104037824 */ /* 0x004fe200000e060d */
[----:B------:R-:W-:Y:S01]  /*5fd0*/  IADD3 R6, P0, R0, R18, RZ ;  /* 0x0000001200067210 */ /* 0x000fe20007f1e0ff */
[C---:B------:R-:W-:Y:S01]  /*5fe0*/  IMAD.X R9, R4.reuse, 0x1, R14, P1 ;  /* 0x0000000104097824 */ /* 0x040fe200008e060e */
[----:B------:R-:W2:Y:S03]  /*5ff0*/  SHFL.IDX PT, R0, R12, 0x1, 0x181f ;  /* 0x00381f000c007f89 */ /* 0x000ea600000e0000 */
[----:B------:R-:W-:Y:S01]  /*6000*/  IMAD.X R7, R4, 0x1, R15, P0 ;  /* 0x0000000104077824 */ /* 0x000fe200000e060f */
[----:B------:R-:W-:Y:S01]  /*6010*/  @!PT LDS RZ, [RZ] ;  /* 0x00000000fffff984 */ /* 0x000fe20000000800 */
[----:B------:R3:W-:Y:S04]  /*6020*/  LDGSTS.E.BYPASS.LTC128B.128 [R188+0xc100], [R2.64], !P5 ;  /* 0x0c10000002bc7fae */ /* 0x0007e8000e901d46 */
[----:B------:R3:W-:Y:S04]  /*6030*/  LDGSTS.E.BYPASS.LTC128B.128 [R188+0xe100], [R8.64], !P4 ;  /* 0x0e10000008bc7fae */ /* 0x0007e8000e101d46 */
[----:B------:R3:W-:Y:S04]  /*6040*/  LDGSTS.E.BYPASS.LTC128B.128 [R188+0x10100], [R6.64], !P6 ;  /* 0x1010000006bc7fae */ /* 0x0007e8000f101d46 */
[----:B------:R4:W1:Y:S02]  /*6050*/  SHFL.IDX PT, R4, R10, 0x1, 0x181f ;  /* 0x00381f000a047f89 */ /* 0x00086400000e0000 */
[----:B-1--4-:R-:W-:-:S02]  /*6060*/  SEL R10, RZ, 0x10, P4 ;  /* 0x00000010ff0a7807 */ /* 0x012fc40002000000 */
.L_x_1675:
[----:B--23--:R-:W-:Y:S02]  /*6070*/  IADD3 R2, -R11, 0x10, RZ ;  /* 0x000000100b027810 */ /* 0x00cfe40007ffe1ff */
[----:B------:R-:W-:-:S02]  /*6080*/  IADD3 R3, -R10, 0x10, RZ ;  /* 0x000000100a037810 */ /* 0x000fc40007ffe1ff */
[----:B------:R-:W-:-:S04]  /*6090*/  LOP3.LUT R2, R2, 0xf, RZ, 0xc0, !PT ;  /* 0x0000000f02027812 */ /* 0x000fc800078ec0ff */
[----:B------:R-:W-:Y:S02]  /*60a0*/  IADD3 R8, P1, P0, R2, R0, R16 ;  /* 0x0000000002087210 */ /* 0x000fe4000783e010 */
[----:B------:R-:W-:Y:S02]  /*60b0*/  LOP3.LUT R2, R3, 0xf, RZ, 0xc0, !PT ;  /* 0x0000000f03027812 */ /* 0x000fe400078ec0ff */
[----:B------:R-:W-:Y:S02]  /*60c0*/  IADD3 R3, -R5, 0x10, RZ ;  /* 0x0000001005037810 */ /* 0x000fe40007ffe1ff */
[----:B------:R-:W-:Y:S02]  /*60d0*/  IADD3.X R9, RZ, R4, R13, P1, P0 ;  /* 0x00000004ff097210 */ /* 0x000fe40000fe040d */
        /* <DEDUP_REMOVED lines=14> */
.L_x_1585:
[----:B------:R-:W-:Y:S05]  /*61c0*/  BSYNC B0 ;  /* 0x0000000000007941 */ /* 0x000fea0003800000 */
.L_x_1584:
[----:B------:R-:W-:Y:S01]  /*61d0*/  IADD3 R0, R154, -0x2, RZ ;  /* 0xfffffffe9a007810 */ /* 0x000fe20007ffe0ff */
[----:B------:R-:W0:Y:S03]  /*61e0*/  LDGDEPBAR ;  /* 0x00000000000079af */ /* 0x000e260000000000 */
[----:B------:R-:W-:-:S13]  /*61f0*/  ISETP.GE.AND P0, PT, R0, R187, PT ;  /* 0x000000bb0000720c */ /* 0x000fda0003f06270 */
[----:B------:R-:W-:Y:S05]  /*6200*/  @!P0 BRA `(.L_x_1588) ;  /* 0x000032d000008947 */ /* 0x000fea0003800000 */
[----:B------:R-:W-:Y:S01]  /*6210*/  MOV R175, R0 ;  /* 0x0000000000af7202 */ /* 0x000fe20000000f00 */
[----:B------:R-:W-:Y:S01]  /*6220*/  IMAD.MOV.U32 R0, RZ, RZ, R101 ;  /* 0x000000ffff007224 */ /* 0x000fe200078e0065 */
[----:B------:R-:W-:Y:S01]  /*6230*/  MOV R102, R100 ;  /* 0x0000006400667202 */ /* 0x000fe20000000f00 */
[----:B------:R-:W-:Y:S01]  /*6240*/  IMAD.MOV.U32 R161, RZ, RZ, 0x1 ;  /* 0x00000001ffa17424 */ /* 0x000fe200078e00ff */
[----:B------:R-:W-:Y:S02]  /*6250*/  MOV R176, RZ ;  /* 0x000000ff00b07202 */ /* 0x000fe40000000f00 */
.L_x_1598:
[----:B------:R-:W-:Y:S04]  /*6260*/  DEPBAR.LE SB0, 0x2 ;  /* 0x000080800000791a */ /* 0x000fe80000000000 */
[----:B------:R-:W-:Y:S01]  /*6270*/  WARPSYNC 0xffffffff ;  /* 0xffffffff00007948 */ /* 0x000fe20003800000 */
[----:B------:R-:W-:Y:S01]  /*6280*/  BAR.SYNC.DEFER_BLOCKING 0x0 ;  /* 0x0000000000007b1d */ /* 0x000fe20000010000 */
[----:B------:R-:W-:Y:S01]  /*6290*/  IMAD R160, R161, 0x6000, RZ ;  /* 0x00006000a1a07824 */ /* 0x000fe200078e02ff */
[----:B------:R-:W-:Y:S04]  /*62a0*/  ISETP.GE.AND P0, PT, R187, R175, PT ;  /* 0x000000afbb00720c */ /* 0x000fe80003f06270 */
[----:B------:R-:W-:Y:S04]  /*62b0*/  IADD3 R100, R169, R160, RZ ;  /* 0x000000a0a9647210 */ /* 0x000fe80007ffe0ff */
[----:B------:R-:W-:Y:S01]  /*62c0*/  IADD3 R103, R167, R100, RZ ;  /* 0x00000064a7677210 */ /* 0x000fe20007ffe0ff */
[----:B------:R2:W3:Y:S01]  /*62d0*/  LDSM.16.M88.4 R32, [R163] ;  /* 0x00000000a320783b */ /* 0x0004e20000000200 */
[----:B------:R-:W-:Y:S03]  /*62e0*/  BSSY B0, `(.L_x_1589) ;  /* 0x000004b000007945 */ /* 0x000fe60003800000 */
[----:B-1----:R2:W1:Y:S04]  /*62f0*/  LDSM.16.M88.4 R8, [R100] ;  /* 0x000000006408783b */ /* 0x0024680000000200 */
        /* <DEDUP_REMOVED lines=9> */
[----:B------:R-:W-:Y:S01]  /*6390*/  IMAD.SHL.U32 R29, R186, 0x2, RZ ;  /* 0x00000002ba1d7824 */ /* 0x000fe200078e00ff */
[----:B------:R-:W-:Y:S01]  /*63a0*/  SHF.R.S32.HI R2, RZ, 0x1f, R174 ;  /* 0x0000001fff027819 */ /* 0x000fe200000114ae */
[----:B------:R-:W-:Y:S01]  /*63b0*/  IMAD.SHL.U32 R28, R185, 0x2, RZ ;  /* 0x00000002b91c7824 */ /* 0x000fe200078e00ff */
[----:B------:R-:W-:Y:S01]  /*63c0*/  SHF.R.S32.HI R5, RZ, 0x1f, R173 ;  /* 0x0000001fff057819 */ /* 0x000fe200000114ad */
[----:B------:R-:W-:Y:S01]  /*63d0*/  IMAD.SHL.U32 R23, R177, 0x2, RZ ;  /* 0x00000002b1177824 */ /* 0x000fe200078e00ff */
[----:B------:R-:W-:Y:S01]  /*63e0*/  SHF.R.S32.HI R6, RZ, 0x1f, R186 ;  /* 0x0000001fff067819 */ /* 0x000fe200000114ba */
[----:B------:R-:W-:Y:S01]  /*63f0*/  IMAD R4, R2, c[0x0][0x208], RZ ;  /* 0x0000820002047a24 */ /* 0x000fe200078e02ff */
[----:B------:R-:W-:Y:S01]  /*6400*/  SHF.R.S32.HI R7, RZ, 0x1f, R185 ;  /* 0x0000001fff077819 */ /* 0x000fe200000114b9 */
[----:B------:R-:W-:Y:S01]  /*6410*/  IMAD.WIDE.U32 R2, R174, c[0x0][0x208], RZ ;  /* 0x00008200ae027a25 */ /* 0x000fe200078e00ff */
[----:B------:R-:W-:Y:S02]  /*6420*/  SHF.L.U64.HI R22, R186, 0x1, R6 ;  /* 0x00000001ba167819 */ /* 0x000fe40000010206 */
[----:B------:R-:W-:Y:S01]  /*6430*/  SHF.R.S32.HI R6, RZ, 0x1f, R177 ;  /* 0x0000001fff067819 */ /* 0x000fe200000114b1 */
[----:B------:R-:W-:Y:S01]  /*6440*/  IMAD R4, R174, c[0x0][0x20c], R4 ;  /* 0x00008300ae047a24 */ /* 0x000fe200078e0204 */
[----:B------:R-:W-:Y:S02]  /*6450*/  SHF.L.U64.HI R21, R185, 0x1, R7 ;  /* 0x00000001b9157819 */ /* 0x000fe40000010207 */
[----:B------:R-:W-:Y:S01]  /*6460*/  SHF.L.U64.HI R20, R177, 0x1, R6 ;  /* 0x00000001b1147819 */ /* 0x000fe20000010206 */
[----:B------:R-:W-:Y:S02]  /*6470*/  IMAD.IADD R3, R3, 0x1, R4 ;  /* 0x0000000103037824 */ /* 0x000fe400078e0204 */
[----:B------:R-:W-:Y:S02]  /*6480*/  IMAD R4, R5, c[0x0][0x218], RZ ;  /* 0x0000860005047a24 */ /* 0x000fe400078e02ff */
[C---:B------:R-:W-:Y:S04]  /*6490*/  IMAD.WIDE.U32 R2, R173.reuse, c[0x0][0x218], R2 ;  /* 0x00008600ad027a25 */ /* 0x040fe800078e0002 */
[----:B------:R-:W-:Y:S01]  /*64a0*/  IMAD R4, R173, c[0x0][0x21c], R4 ;  /* 0x00008700ad047a24 */ /* 0x000fe200078e0204 */
[----:B------:R-:W-:Y:S04]  /*64b0*/  IADD3 R2, P0, R196, R2, RZ ;  /* 0x00000002c4027210 */ /* 0x000fe80007f1e0ff */
[----:B------:R-:W-:Y:S02]  /*64c0*/  IADD3.X R3, R199, R3, R4, P0, !PT ;  /* 0x00000003c7037210 */ /* 0x000fe400007fe404 */
[C---:B------:R-:W-:Y:S04]  /*64d0*/  LEA R13, P0, R2.reuse, c[0x0][0x1f8], 0x1 ;  /* 0x00007e00020d7a11 */ /* 0x040fe800078008ff */
[----:B------:R-:W-:Y:S01]  /*64e0*/  LEA.HI.X R12, R2, c[0x0][0x1fc], R3, 0x1, P0 ;  /* 0x00007f00020c7a11 */ /* 0x000fe200000f0c03 */
[----:B------:R-:W-:-:S06]  /*64f0*/  BRA.DIV ~URZ, `(.L_x_1591) ;  /* 0x000086a27f007947 */ /* 0x000fcc000b800000 */
[----:B------:R2:W4:Y:S02]  /*6500*/  SHFL.IDX PT, R5, R12, RZ, 0x181f ;  /* 0x00181fff0c057589 */ /* 0x00052400000e0000 */
.L_x_1676:
[----:B------:R-:W-:-:S05]  /*6510*/  BRA.DIV ~URZ, `(.L_x_1592) ;  /* 0x000086f27f007947 */ /* 0x000fca000b800000 */
[----:B------:R-:W5:Y:S01]  /*6520*/  SHFL.IDX PT, R2, R13, RZ, 0x181f ;  /* 0x00181fff0d027589 */ /* 0x000f6200000e0000 */
[----:B------:R-:W-:Y:S01]  /*6530*/  IMAD R4, R176, 0x6000, R204 ;  /* 0x00006000b0047824 */ /* 0x000fe200078e02cc */
[----:B------:R-:W-:Y:S02]  /*6540*/  SEL R15, RZ, 0x10, P4 ;  /* 0x00000010ff0f7807 */ /* 0x000fe40002000000 */
[----:B------:R-:W-:Y:S02]  /*6550*/  SEL R14, RZ, 0x10, P6 ;  /* 0x00000010ff0e7807 */ /* 0x000fe40003000000 */
[C---:B-----5:R-:W-:Y:S05]  /*6560*/  IADD3 R6, P0, R2.reuse, R23, RZ ;  /* 0x0000001702067210 */ /* 0x060fea0007f1e0ff */
[C---:B----4-:R-:W-:Y:S05]  /*6570*/  IMAD.X R7, R5.reuse, 0x1, R20, P0 ;  /* 0x0000000105077824 */ /* 0x050fea00000e0614 */
[----:B------:R-:W-:Y:S01]  /*6580*/  @!PT LDS RZ, [RZ] ;  /* 0x00000000fffff984 */ /* 0x000fe20000000800 */
[----:B------:R-:W-:Y:S01]  /*6590*/  @!PT LDS RZ, [RZ] ;  /* 0x00000000fffff984 */ /* 0x000fe20000000800 */
[----:B------:R4:W-:Y:S02]  /*65a0*/  LDGSTS.E.BYPASS.LTC128B.128 [R4], [R6.64], !P5 ;  /* 0x0000000006047fae */ /* 0x0009e4000e901d46 */
[C---:B----4-:R-:W-:Y:S05]  /*65b0*/  IADD3 R6, P0, R2.reuse, R28, RZ ;  /* 0x0000001c02067210 */ /* 0x050fea0007f1e0ff */
[C---:B------:R-:W-:Y:S01]  /*65c0*/  IMAD.X R7, R5.reuse, 0x1, R21, P0 ;  /* 0x0000000105077824 */ /* 0x040fe200000e0615 */
[----:B------:R-:W-:Y:S04]  /*65d0*/  IADD3 R2, P0, R2, R29, RZ ;  /* 0x0000001d02027210 */ /* 0x000fe80007f1e0ff */
[----:B------:R4:W-:Y:S01]  /*65e0*/  LDGSTS.E.BYPASS.LTC128B.128 [R4+0x2000], [R6.64], !P4 ;  /* 0x0200000006047fae */ /* 0x0009e2000e101d46 */
[----:B------:R-:W-:Y:S03]  /*65f0*/  IMAD.X R3, R5, 0x1, R22, P0 ;  /* 0x0000000105037824 */ /* 0x000fe600000e0616 */
[----:B------:R2:W3:Y:S04]  /*6600*/  SHFL.IDX PT, R5, R12, 0x1, 0x181f ;  /* 0x00381f000c057f89 */ /* 0x0004e800000e0000 */
[----:B------:R5:W-:Y:S01]  /*6610*/  LDGSTS.E.BYPASS.LTC128B.128 [R4+0x4000], [R2.64], !P6 ;  /* 0x0400000002047fae */ /* 0x000be2000f101d46 */
[----:B----4-:R-:W-:Y:S03]  /*6620*/  SEL R6, RZ, 0x10, P5 ;  /* 0x00000010ff067807 */ /* 0x010fe60002800000 */
[----:B-----5:R2:W4:Y:S04]  /*6630*/  SHFL.IDX PT, R2, R13, 0x1, 0x181f ;  /* 0x00381f000d027f89 */ /* 0x02052800000e0000 */
.L_x_1677:
[C---:B---3--:R-:W-:Y:S02]  /*6640*/  IADD3 R3, -R6.reuse, 0x10, RZ ;  /* 0x0000001006037810 */ /* 0x048fe40007ffe1ff */
[----:B------:R-:W-:Y:S02]  /*6650*/  ISETP.NE.U32.AND P2, PT, R6, RZ, PT ;  /* 0x000000ff0600720c */ /* 0x000fe40003f45070 */
[----:B------:R-:W-:Y:S04]  /*6660*/  LOP3.LUT R3, R3, 0xf, RZ, 0xc0, !PT ;  /* 0x0000000f03037812 */ /* 0x000fe800078ec0ff */
[-C--:B--2-4-:R-:W-:Y:S02]  /*6670*/  IADD3 R12, P1, P0, R3, R2.reuse, R23 ;  /* 0x00000002030c7210 */ /* 0x094fe4000783e017 */
[----:B------:R-:W-:Y:S02]  /*6680*/  IADD3 R3, -R15, 0x10, RZ ;  /* 0x000000100f037810 */ /* 0x000fe40007ffe1ff */
[-C--:B------:R-:W-:Y:S02]  /*6690*/  IADD3.X R13, RZ, R5.reuse, R20, P1, P0 ;  /* 0x00000005ff0d7210 */ /* 0x080fe40000fe0414 */
[----:B------:R-:W-:Y:S03]  /*66a0*/  LOP3.LUT R3, R3, 0xf, RZ, 0xc0, !PT ;  /* 0x0000000f03037812 */ /* 0x000fe600078ec0ff */
[----:B------:R-:W-:Y:S01]  /*66b0*/  @!PT LDS RZ, [RZ] ;  /* 0x00000000fffff984 */ /* 0x000fe20000000800 */
[----:B------:R-:W-:Y:S01]  /*66c0*/  @!PT LDS RZ, [RZ] ;  /* 0x00000000fffff984 */ /* 0x000fe20000000800 */
[----:B------:R-:W-:Y:S01]  /*66d0*/  @!PT LDS RZ, [RZ] ;  /* 0x00000000fffff984 */ /* 0x000fe20000000800 */
[----:B------:R2:W-:Y:S01]  /*66e0*/  LDGSTS.E.BYPASS.LTC128B.128.ZFILL [R4+0x1000], [R12.64], P2 ;  /* 0x010000000c047fae */ /* 0x0005e20009141d46 */
[-C--:B------:R-:W-:Y:S02]  /*66f0*/  IADD3 R6, P1, P0, R3, R2.reuse, R28 ;  /* 0x0000000203067210 */ /* 0x080fe4000783e01c */
[C---:B------:R-:W-:Y:S02]  /*6700*/  IADD3 R3, -R14.reuse, 0x10, RZ ;  /* 0x000000100e037810 */ /* 0x040fe40007ffe1ff */
[-C--:B------:R-:W-:Y:S02]  /*6710*/  IADD3.X R7, RZ, R5.reuse, R21, P1, P0 ;  /* 0x00000005ff077210 */ /* 0x080fe40000fe0415 */
[----:B------:R-:W-:Y:S04]  /*6720*/  LOP3.LUT R3, R3, 0xf, RZ, 0xc0, !PT ;  /* 0x0000000f03037812 */ /* 0x000fe800078ec0ff */
[----:B------:R-:W-:Y:S04]  /*6730*/  IADD3 R2, P1, P0, R3, R2, R29 ;  /* 0x0000000203027210 */ /* 0x000fe8000783e01d */
[----:B------:R-:W-:Y:S02]  /*6740*/  IADD3.X R3, RZ, R5, R22, P1, P0 ;  /* 0x00000005ff037210 */ /* 0x000fe40000fe0416 */
[----:B------:R-:W-:Y:S02]  /*6750*/  ISETP.NE.U32.AND P1, PT, R15, RZ, PT ;  /* 0x000000ff0f00720c */ /* 0x000fe40003f25070 */
[----:B------:R-:W-:Y:S11]  /*6760*/  ISETP.NE.U32.AND P0, PT, R14, RZ, PT ;  /* 0x000000ff0e00720c */ /* 0x000ff60003f05070 */
[----:B------:R2:W-:Y:S04]  /*6770*/  LDGSTS.E.BYPASS.LTC128B.128.ZFILL [R4+0x3000], [R6.64], P1 ;  /* 0x0300000006047fae */ /* 0x0005e80008941d46 */
[----:B------:R2:W-:Y:S02]  /*6780*/  LDGSTS.E.BYPASS.LTC128B.128.ZFILL [R4+0x5000], [R2.64], P0 ;  /* 0x0500000002047fae */ /* 0x0005e40008141d46 */
.L_x_1590:
[----:B------:R-:W-:Y:S05]  /*6790*/  BSYNC B0 ;  /* 0x0000000000007941 */ /* 0x000fea0003800000 */
.L_x_1589:
[----:B------:R-:W0:Y:S01]  /*67a0*/  LDGDEPBAR ;  /* 0x00000000000079af */ /* 0x000e220000000000 */
[----:B------:R-:W-:Y:S01]  /*67b0*/  WARPSYNC 0xffffffff ;  /* 0xffffffff00007948 */ /* 0x000fe20003800000 */
[C---:B-123--:R-:W-:Y:S01]  /*67c0*/  HMMA.16816.F32.BF16 R4, R32.reuse, R8, RZ ;  /* 0x000000082004723c */ /* 0x04efe200000418ff */
[----:B------:R-:W-:Y:S02]  /*67d0*/  IMAD.MOV.U32 R2, RZ, RZ, 0x40 ;  /* 0x00000040ff027424 */ /* 0x000fe400078e00ff */
[----:B------:R-:W-:Y:S01]  /*67e0*/  LOP3.LUT P0, RZ, R162, 0x4, RZ, 0xc0, !PT ;  /* 0x00000004a2ff7812 */ /* 0x000fe2000780c0ff */
[C-C-:B------:R-:W-:Y:S03]  /*67f0*/  IMAD.IADD R3, R167.reuse, 0x1, R100.reuse ;  /* 0x00000001a7037824 */ /* 0x140fe600078e0264 */
[----:B------:R-:W-:Y:S01]  /*6800*/  SEL R2, R2, 0xffffffc0, !P0 ;  /* 0xffffffc002027807 */ /* 0x000fe20004000000 */
[C---:B------:R-:W-:Y:S01]  /*6810*/  HMMA.16816.F32.BF16 R8, R32.reuse, R10, RZ ;  /* 0x0000000a2008723c */ /* 0x040fe200000418ff */
[----:B------:R-:W-:Y:S03]  /*6820*/  ISETP.GE.AND P0, PT, R176, 0x1, PT ;  /* 0x00000001b000780c */ /* 0x000fe60003f06270 */
[C---:B------:R-:W-:Y:S04]  /*6830*/  IMAD.IADD R101, R2.reuse, 0x1, R100 ;  /* 0x0000000102657824 */ /* 0x040fe800078e0264 */
        /* <DEDUP_REMOVED lines=12> */
[----:B------:R-:W-:Y:S07]  /*6900*/  LDSM.16.M88.4 R148, [R101+0x1000] ;  /* 0x001000006594783b */ /* 0x000fee0000000200 */
[C---:B------:R-:W-:Y:S08]  /*6910*/  HMMA.16816.F32.BF16 R20, R140.reuse, R152, R20 ;  /* 0x000000988c14723c */ /* 0x040ff00000041814 */
[C---:B------:R-:W-:Y:S01]  /*6920*/  HMMA.16816.F32.BF16 R24, R140.reuse, R154, R24 ;  /* 0x0000009a8c18723c */ /* 0x040fe20000041818 */
[----:B------:R-:W-:Y:S07]  /*6930*/  LDSM.16.M88.4 R152, [R3+0x5800] ;  /* 0x005800000398783b */ /* 0x000fee0000000200 */
[C---:B------:R-:W-:Y:S07]  /*6940*/  HMMA.16816.F32.BF16 R28, R140.reuse, R156, R28 ;  /* 0x0000009c8c1c723c */ /* 0x040fee000004181c */
[----:B------:R-:W-:Y:S01]  /*6950*/  IMAD.IADD R156, R2, 0x1, R103 ;  /* 0x00000001029c7824 */ /* 0x000fe200078e0267 */
[----:B------:R-:W-:Y:S01]  /*6960*/  HMMA.16816.F32.BF16 R32, R140, R158, R32 ;  /* 0x0000009e8c20723c */ /* 0x000fe20000041820 */
[----:B------:R-:W2:Y:S03]  /*6970*/  LDSM.16.M88.4 R140, [R101+0x800] ;  /* 0x00080000658c783b */ /* 0x000ea60000000200 */
[----:B------:R-:W-:Y:S04]  /*6980*/  IADD3 R2, R167, R100, R2 ;  /* 0x00000064a7027210 */ /* 0x000fe80007ffe002 */
[C---:B-1----:R-:W-:Y:S08]  /*6990*/  HMMA.16816.F32.BF16 R4, R136.reuse, R144, R4 ;  /* 0x000000908804723c */ /* 0x042ff00000041804 */
[C---:B------:R-:W-:Y:S01]  /*69a0*/  HMMA.16816.F32.BF16 R8, R136.reuse, R146, R8 ;  /* 0x000000928808723c */ /* 0x040fe20000041808 */
[----:B------:R-:W1:Y:S07]  /*69b0*/  LDSM.16.M88.4 R144, [R101+0x1800] ;  /* 0x001800006590783b */ /* 0x000e6e0000000200 */
[C---:B--2---:R-:W-:Y:S08]  /*69c0*/  HMMA.16816.F32.BF16 R12, R136.reuse, R140, R12 ;  /* 0x0000008c880c723c */ /* 0x044ff0000004180c */
[C---:B------:R-:W-:Y:S01]  /*69d0*/  HMMA.16816.F32.BF16 R16, R136.reuse, R142, R16 ;  /* 0x0000008e8810723c */ /* 0x040fe20000041810 */
[----:B------:R-:W-:Y:S07]  /*69e0*/  LDSM.16.M88.4 R140, [R165] ;  /* 0x00000000a58c783b */ /* 0x000fee0000000200 */
[C---:B------:R-:W-:Y:S08]  /*69f0*/  HMMA.16816.F32.BF16 R20, R136.reuse, R148, R20 ;  /* 0x000000948814723c */ /* 0x040ff00000041814 */
[C---:B------:R-:W-:Y:S01]  /*6a00*/  HMMA.16816.F32.BF16 R24, R136.reuse, R150, R24 ;  /* 0x000000968818723c */ /* 0x040fe20000041818 */
[----:B------:R-:W2:Y:S07]  /*6a10*/  LDSM.16.M88.4 R148, [R156] ;  /* 0x000000009c94783b */ /* 0x000eae0000000200 */
[C---:B-1----:R-:W-:Y:S08]  /*6a20*/  HMMA.16816.F32.BF16 R28, R136.reuse, R144, R28 ;  /* 0x00000090881c723c */ /* 0x042ff0000004181c */
[----:B------:R-:W-:Y:S01]  /*6a30*/  HMMA.16816.F32.BF16 R32, R136, R146, R32 ;  /* 0x000000928820723c */ /* 0x000fe20000041820 */
[----:B------:R-:W1:Y:S08]  /*6a40*/  LDSM.16.M88.4 R136, [R156+0x800] ;  /* 0x000800009c88783b */ /* 0x000e700000000200 */
[----:B------:R-:W3:Y:S01]  /*6a50*/  LDSM.16.M88.4 R144, [R156+0x1000] ;  /* 0x001000009c90783b */ /* 0x000ee20000000200 */
[C---:B--2---:R-:W-:Y:S08]  /*6a60*/  HMMA.16816.F32.BF16 R4, R140.reuse, R148, R4 ;  /* 0x000000948c04723c */ /* 0x044ff00000041804 */
[C---:B------:R-:W-:Y:S01]  /*6a70*/  HMMA.16816.F32.BF16 R8, R140.reuse, R150, R8 ;  /* 0x000000968c08723c */ /* 0x040fe20000041808 */
[----:B------:R-:W-:Y:S07]  /*6a80*/  LDSM.16.M88.4 R148, [R163+0x4000] ;  /* 0x00400000a394783b */ /* 0x000fee0000000200 */
[C---:B-1----:R-:W-:Y:S08]  /*6a90*/  HMMA.16816.F32.BF16 R12, R140.reuse, R136, R12 ;  /* 0x000000888c0c723c */ /* 0x042ff0000004180c */
[C---:B------:R-:W-:Y:S01]  /*6aa0*/  HMMA.16816.F32.BF16 R16, R140.reuse, R138, R16 ;  /* 0x0000008a8c10723c */ /* 0x040fe20000041810 */
[----:B------:R-:W1:Y:S07]  /*6ab0*/  LDSM.16.M88.4 R136, [R156+0x1800] ;  /* 0x001800009c88783b */ /* 0x000e6e0000000200 */
[C---:B---3--:R-:W-:Y:S08]  /*6ac0*/  HMMA.16816.F32.BF16 R20, R140.reuse, R144, R20 ;  /* 0x000000908c14723c */ /* 0x048ff00000041814 */
[C---:B------:R-:W-:Y:S01]  /*6ad0*/  HMMA.16816.F32.BF16 R24, R140.reuse, R146, R24 ;  /* 0x000000928c18723c */ /* 0x040fe20000041818 */
[----:B------:R-:W2:Y:S07]  /*6ae0*/  LDSM.16.M88.4 R144, [R100+0x2000] ;  /* 0x002000006490783b */ /* 0x000eae0000000200 */
[C---:B-1----:R-:W-:Y:S08]  /*6af0*/  HMMA.16816.F32.BF16 R28, R140.reuse, R136, R28 ;  /* 0x000000888c1c723c */ /* 0x042ff0000004181c */
[----:B------:R-:W-:Y:S01]  /*6b00*/  HMMA.16816.F32.BF16 R32, R140, R138, R32 ;  /* 0x0000008a8c20723c */ /* 0x000fe20000041820 */
[----:B------:R-:W1:Y:S07]  /*6b10*/  LDSM.16.M88.4 R136, [R100+0x2800] ;  /* 0x002800006488783b */ /* 0x000e6e0000000200 */
[C---:B--2---:R-:W-:Y:S01]  /*6b20*/  HMMA.16816.F32.BF16 R4, R148.reuse, R144, R4 ;  /* 0x000000909404723c */ /* 0x044fe20000041804 */
[----:B------:R-:W2:Y:S07]  /*6b30*/  LDSM.16.M88.4 R140, [R100+0x3000] ;  /* 0x00300000648c783b */ /* 0x000eae0000000200 */
[C---:B------:R-:W-:Y:S01]  /*6b40*/  HMMA.16816.F32.BF16 R8, R148.reuse, R146, R8 ;  /* 0x000000929408723c */ /* 0x040fe20000041808 */
[----:B------:R-:W3:Y:S07]  /*6b50*/  LDSM.16.M88.4 R144, [R100+0x3800] ;  /* 0x003800006490783b */ /* 0x000eee0000000200 */
[C---:B-1----:R-:W-:Y:S08]  /*6b60*/  HMMA.16816.F32.BF16 R12, R148.reuse, R136, R12 ;  /* 0x00000088940c723c */ /* 0x042ff0000004180c */
        /* <DEDUP_REMOVED lines=12> */
[C---:B--2---:R-:W-:Y:S08]  /*6c30*/  HMMA.16816.F32.BF16 R12, R136.reuse, R144, R12 ;  /* 0x00000090880c723c */ /* 0x044ff0000004180c */
[C---:B------:R-:W-:Y:S01]  /*6c40*/  HMMA.16816.F32.BF16 R16, R136.reuse, R146, R16 ;  /* 0x000000928810723c */ /* 0x040fe20000041810 */
[----:B------:R-:W-:Y:S07]  /*6c50*/  LDSM.16.M88.4 R144, [R101+0x2000] ;  /* 0x002000006590783b */ /* 0x000fee0000000200 */
[C---:B-1----:R-:W-:Y:S08]  /*6c60*/  HMMA.16816.F32.BF16 R20, R136.reuse, R140, R20 ;  /* 0x0000008c8814723c */ /* 0x042ff00000041814 */
[C---:B------:R-:W-:Y:S01]  /*6c70*/  HMMA.16816.F32.BF16 R24, R136.reuse, R142, R24 ;  /* 0x0000008e8818723c */ /* 0x040fe20000041818 */
[----:B------:R-:W1:Y:S07]  /*6c80*/  LDSM.16.M88.4 R140, [R166+0x4000] ;  /* 0x00400000a68c783b */ /* 0x000e6e0000000200 */
[C---:B------:R-:W-:Y:S08]  /*6c90*/  HMMA.16816.F32.BF16 R28, R136.reuse, R148, R28 ;  /* 0x00000094881c723c */ /* 0x040ff0000004181c */
        /* <DEDUP_REMOVED lines=28> */
[----:B------:R-:W3:Y:S01]  /*6e60*/  LDSM.16.M88.4 R148, [R100+0x5000] ;  /* 0x005000006494783b */ /* 0x000ee20000000200 */
[C---:B-1----:R-:W-:Y:S08]  /*6e70*/  HMMA.16816.F32.BF16 R4, R140.reuse, R144, R4 ;  /* 0x000000908c04723c */ /* 0x042ff00000041804 */
[C---:B------:R-:W-:Y:S01]  /*6e80*/  HMMA.16816.F32.BF16 R8, R140.reuse, R146, R8 ;  /* 0x000000928c08723c */ /* 0x040fe20000041808 */
[----:B------:R-:W1:Y:S07]  /*6e90*/  LDSM.16.M88.4 R144, [R100+0x5800] ;  /* 0x005800006490783b */ /* 0x000e6e0000000200 */
[C---:B--2---:R-:W-:Y:S08]  /*6ea0*/  HMMA.16816.F32.BF16 R12, R140.reuse, R136, R12 ;  /* 0x000000888c0c723c */ /* 0x044ff0000004180c */
[C---:B------:R-:W-:Y:S01]  /*6eb0*/  HMMA.16816.F32.BF16 R16, R140.reuse, R138, R16 ;  /* 0x0000008a8c10723c */ /* 0x040fe20000041810 */
[----:B------:R-:W-:Y:S07]  /*6ec0*/  LDSM.16.M88.4 R136, [R164+0x8000] ;  /* 0x00800000a488783b */ /* 0x000fee0000000200 */
[C---:B---3--:R-:W-:Y:S08]  /*6ed0*/  HMMA.16816.F32.BF16 R20, R140.reuse, R148, R20 ;  /* 0x000000948c14723c */ /* 0x048ff00000041814 */
[C---:B------:R-:W-:Y:S01]  /*6ee0*/  HMMA.16816.F32.BF16 R24, R140.reuse, R150, R24 ;  /* 0x000000968c18723c */ /* 0x040fe20000041818 */
[----:B------:R-:W2:Y:S07]  /*6ef0*/  LDSM.16.M88.4 R148, [R103+0x4000] ;  /* 0x004000006794783b */ /* 0x000eae0000000200 */
        /* <DEDUP_REMOVED lines=9> */
[----:B------:R-:W-:Y:S07]  /*6f90*/  LDSM.16.M88.4 R140, [R166+0x8000] ;  /* 0x00800000a68c783b */ /* 0x000fee0000000200 */
[C---:B---3--:R-:W-:Y:S08]  /*6fa0*/  HMMA.16816.F32.BF16 R20, R136.reuse, R144, R20 ;  /* 0x000000908814723c */ /* 0x048ff00000041814 */
        /* <DEDUP_REMOVED lines=13> */
[C---:B------:R-:W-:Y:S01]  /*7080*/  HMMA.16816.F32.BF16 R24, R140.reuse, R138, R24 ;  /* 0x0000008a8c18723c */ /* 0x040fe20000041818 */
[----:B------:R-:W2:Y:S07]  /*7090*/  LDSM.16.M88.4 R136, [R2+0x4800] ;  /* 0x004800000288783b */ /* 0x000eae0000000200 */
[C---:B-1----:R-:W-:Y:S08]  /*70a0*/  HMMA.16816.F32.BF16 R28, R140.reuse, R144, R28 ;  /* 0x000000908c1c723c */ /* 0x042ff0000004181c */
[----:B------:R-:W-:Y:S08]  /*70b0*/  HMMA.16816.F32.BF16 R32, R140, R146, R32 ;  /* 0x000000928c20723c */ /* 0x000ff00000041820 */
[C---:B---3--:R-:W-:Y:S08]  /*70c0*/  HMMA.16816.F32.BF16 R4, R148.reuse, R152, R4 ;  /* 0x000000989404723c */ /* 0x048ff00000041804 */
[C---:B------:R-:W-:Y:S08]  /*70d0*/  HMMA.16816.F32.BF16 R8, R148.reuse, R154, R8 ;  /* 0x0000009a9408723c */ /* 0x040ff00000041808 */
[C---:B--2---:R-:W-:Y:S08]  /*70e0*/  HMMA.16816.F32.BF16 R12, R148.reuse, R136, R12 ;  /* 0x00000088940c723c */ /* 0x044ff0000004180c */
[----:B------:R-:W-:Y:S01]  /*70f0*/  FMUL.FTZ R3, R4, c[0x0][0x320] ;  /* 0x0000c80004037a20 */ /* 0x000fe20000410000 */
[C---:B------:R-:W-:Y:S03]  /*7100*/  HMMA.16816.F32.BF16 R16, R148.reuse, R138, R16 ;  /* 0x0000008a9410723c */ /* 0x040fe60000041810 */
[----:B------:R1:W-:Y:S04]  /*7110*/  MUFU.TANH R143, R3 ;  /* 0x00000003008f7308 */ /* 0x0003e80000002400 */
[----:B------:R-:W-:Y:S02]  /*7120*/  FMUL.FTZ R9, R9, c[0x0][0x320] ;  /* 0x0000c80009097a20 */ /* 0x000fe40000410000 */
[----:B------:R-:W-:Y:S04]  /*7130*/  FMUL.FTZ R11, R11, c[0x0][0x320] ;  /* 0x0000c8000b0b7a20 */ /* 0x000fe80000410000 */
[----:B------:R-:W-:Y:S10]  /*7140*/  MUFU.TANH R142, R9 ;  /* 0x00000009008e7308 */ /* 0x000ff40000002400 */
[----:B------:R-:W-:Y:S01]  /*7150*/  MUFU.TANH R152, R11 ;  /* 0x0000000b00987308 */ /* 0x000fe20000002400 */
[----:B-1----:R-:W-:Y:S09]  /*7160*/  FMUL.FTZ R3, R6, c[0x0][0x320] ;  /* 0x0000c80006037a20 */ /* 0x002ff20000410000 */
[----:B------:R1:W2:Y:S02]  /*7170*/  MUFU.TANH R154, R3 ;  /* 0x00000003009a7308 */ /* 0x0002a40000002400 */
[----:B-1----:R-:W-:Y:S08]  /*7180*/  FMUL.FTZ R3, R5, c[0x0][0x320] ;  /* 0x0000c80005037a20 */ /* 0x002ff00000410000 */
[----:B------:R1:W-:Y:S02]  /*7190*/  MUFU.TANH R147, R3 ;  /* 0x0000000300937308 */ /* 0x0003e40000002400 */
[----:B-1----:R-:W-:Y:S02]  /*71a0*/  FMUL.FTZ R3, R7, c[0x0][0x320] ;  /* 0x0000c80007037a20 */ /* 0x002fe40000410000 */
[----:B------:R-:W1:Y:S06]  /*71b0*/  LDSM.16.M88.4 R4, [R2+0x5000] ;  /* 0x005000000204783b */ /* 0x000e6c0000000200 */
[----:B------:R3:W4:Y:S02]  /*71c0*/  MUFU.TANH R155, R3 ;  /* 0x00000003009b7308 */ /* 0x0007240000002400 */
[----:B---3--:R-:W-:Y:S08]  /*71d0*/  FMUL.FTZ R3, R8, c[0x0][0x320] ;  /* 0x0000c80008037a20 */ /* 0x008ff00000410000 */
[----:B------:R3:W-:Y:S01]  /*71e0*/  MUFU.TANH R146, R3 ;  /* 0x0000000300927308 */ /* 0x0007e20000002400 */
[C---:B-1----:R-:W-:Y:S07]  /*71f0*/  HMMA.16816.F32.BF16 R20, R148.reuse, R4, R20 ;  /* 0x000000049414723c */ /* 0x042fee0000041814 */
[----:B------:R-:W-:Y:S01]  /*7200*/  FMUL.FTZ R4, R17, c[0x0][0x320] ;  /* 0x0000c80011047a20 */ /* 0x000fe20000410000 */
[C---:B------:R-:W-:Y:S03]  /*7210*/  HMMA.16816.F32.BF16 R24, R148.reuse, R6, R24 ;  /* 0x000000069418723c */ /* 0x040fe60000041818 */
[----:B------:R-:W-:Y:S01]  /*7220*/  MUFU.TANH R100, R4 ;  /* 0x0000000400647308 */ /* 0x000fe20000002400 */
[----:B---3--:R-:W-:Y:S02]  /*7230*/  FMUL.FTZ R3, R10, c[0x0][0x320] ;  /* 0x0000c8000a037a20 */ /* 0x008fe40000410000 */
[----:B------:R1:W3:Y:S07]  /*7240*/  LDSM.16.M88.4 R8, [R2+0x5800] ;  /* 0x005800000208783b */ /* 0x0002ee0000000200 */
[----:B------:R5:W2:Y:S01]  /*7250*/  MUFU.TANH R153, R3 ;  /* 0x0000000300997308 */ /* 0x000aa20000002400 */
[----:B-1----:R-:W-:Y:S09]  /*7260*/  FMUL.FTZ R2, R18, c[0x0][0x320] ;  /* 0x0000c80012027a20 */ /* 0x002ff20000410000 */
[----:B------:R1:W-:Y:S01]  /*7270*/  MUFU.TANH R141, R2 ;  /* 0x00000002008d7308 */ /* 0x0003e20000002400 */
[----:B-----5:R-:W-:Y:S09]  /*7280*/  FMUL.FTZ R3, R12, c[0x0][0x320] ;  /* 0x0000c8000c037a20 */ /* 0x020ff20000410000 */
[----:B------:R5:W-:Y:S01]  /*7290*/  MUFU.TANH R139, R3 ;  /* 0x00000003008b7308 */ /* 0x000be20000002400 */
[C---:B---3--:R-:W-:Y:S08]  /*72a0*/  HMMA.16816.F32.BF16 R28, R148.reuse, R8, R28 ;  /* 0x00000008941c723c */ /* 0x048ff0000004181c */
[----:B------:R-:W-:Y:S04]  /*72b0*/  HMMA.16816.F32.BF16 R32, R148, R10, R32 ;  /* 0x0000000a9420723c */ /* 0x000fe80000041820 */
[----:B-1----:R-:W-:Y:S04]  /*72c0*/  FMUL.FTZ R2, R19, c[0x0][0x320] ;  /* 0x0000c80013027a20 */ /* 0x002fe80000410000 */
[----:B------:R1:W-:Y:S01]  /*72d0*/  MUFU.TANH R140, R2 ;  /* 0x00000002008c7308 */ /* 0x0003e20000002400 */
[----:B-----5:R-:W-:Y:S07]  /*72e0*/  FMUL.FTZ R3, R14, c[0x0][0x320] ;  /* 0x0000c8000e037a20 */ /* 0x020fee0000410000 */
[----:B------:R-:W-:Y:S02]  /*72f0*/  FMUL.FTZ R4, R31, c[0x0][0x320] ;  /* 0x0000c8001f047a20 */ /* 0x000fe40000410000 */
[----:B------:R3:W5:Y:S06]  /*7300*/  MUFU.TANH R145, R3 ;  /* 0x0000000300917308 */ /* 0x00076c0000002400 */
[----:B------:R-:W-:Y:S02]  /*7310*/  FMUL.FTZ R7, R32, c[0x0][0x320] ;  /* 0x0000c80020077a20 */ /* 0x000fe40000410000 */
[----:B------:R-:W-:Y:S02]  /*7320*/  FMUL.FTZ R6, R33, c[0x0][0x320] ;  /* 0x0000c80021067a20 */ /* 0x000fe40000410000 */
[----:B------:R2:W-:Y:S01]  /*7330*/  MUFU.TANH R12, R4 ;  /* 0x00000004000c7308 */ /* 0x0005e20000002400 */
[----:B-1----:R-:W-:Y:S09]  /*7340*/  FMUL.FTZ R2, R22, c[0x0][0x320] ;  /* 0x0000c80016027a20 */ /* 0x002ff20000410000 */
[----:B------:R1:W-:Y:S01]  /*7350*/  MUFU.TANH R137, R2 ;  /* 0x0000000200897308 */ /* 0x0003e20000002400 */
[----:B---3--:R-:W-:Y:S09]  /*7360*/  FMUL.FTZ R3, R13, c[0x0][0x320] ;  /* 0x0000c8000d037a20 */ /* 0x008ff20000410000 */
[----:B------:R3:W-:Y:S01]  /*7370*/  MUFU.TANH R138, R3 ;  /* 0x00000003008a7308 */ /* 0x0007e20000002400 */
[----:B--2---:R-:W-:Y:S09]  /*7380*/  FMUL.FTZ R4, R34, c[0x0][0x320] ;  /* 0x0000c80022047a20 */ /* 0x004ff20000410000 */
[----:B------:R2:W-:Y:S01]  /*7390*/  MUFU.TANH R11, R4 ;  /* 0x00000004000b7308 */ /* 0x0005e20000002400 */
[----:B-1----:R-:W-:Y:S09]  /*73a0*/  FMUL.FTZ R2, R21, c[0x0][0x320] ;  /* 0x0000c80015027a20 */ /* 0x002ff20000410000 */
[----:B------:R1:W-:Y:S01]  /*73b0*/  MUFU.TANH R17, R2 ;  /* 0x0000000200117308 */ /* 0x0003e20000002400 */
[----:B---3--:R-:W-:Y:S09]  /*73c0*/  FMUL.FTZ R3, R15, c[0x0][0x320] ;  /* 0x0000c8000f037a20 */ /* 0x008ff20000410000 */
[----:B------:R3:W3:Y:S01]  /*73d0*/  MUFU.TANH R144, R3 ;  /* 0x0000000300907308 */ /* 0x0006e20000002400 */
[----:B--2---:R-:W-:Y:S09]  /*73e0*/  FMUL.FTZ R4, R35, c[0x0][0x320] ;  /* 0x0000c80023047a20 */ /* 0x004ff20000410000 */
[----:B------:R-:W-:Y:S01]  /*73f0*/  MUFU.TANH R7, R7 ;  /* 0x0000000700077308 */ /* 0x000fe20000002400 */
[----:B-1----:R-:W-:Y:S09]  /*7400*/  FMUL.FTZ R2, R23, c[0x0][0x320] ;  /* 0x0000c80017027a20 */ /* 0x002ff20000410000 */
[----:B------:R1:W2:Y:S01]  /*7410*/  MUFU.TANH R103, R2 ;  /* 0x0000000200677308 */ /* 0x0002a20000002400 */
[----:B---3--:R-:W-:Y:S09]  /*7420*/  FMUL.FTZ R3, R16, c[0x0][0x320] ;  /* 0x0000c80010037a20 */ /* 0x008ff20000410000 */
[----:B------:R3:W-:Y:S10]  /*7430*/  MUFU.TANH R136, R3 ;  /* 0x0000000300887308 */ /* 0x0007f40000002400 */
[----:B------:R2:W-:Y:S01]  /*7440*/  MUFU.TANH R9, R4 ;  /* 0x0000000400097308 */ /* 0x0005e20000002400 */
[----:B-1----:R-:W-:Y:S09]  /*7450*/  FMUL.FTZ R2, R24, c[0x0][0x320] ;  /* 0x0000c80018027a20 */ /* 0x002ff20000410000 */
[----:B------:R1:W-:Y:S01]  /*7460*/  MUFU.TANH R15, R2 ;  /* 0x00000002000f7308 */ /* 0x0003e20000002400 */
[----:B---3--:R-:W-:Y:S09]  /*7470*/  FMUL.FTZ R3, R20, c[0x0][0x320] ;  /* 0x0000c80014037a20 */ /* 0x008ff20000410000 */
[----:B------:R3:W-:Y:S01]  /*7480*/  MUFU.TANH R19, R3 ;  /* 0x0000000300137308 */ /* 0x0007e20000002400 */
[----:B--2---:R-:W-:Y:S04]  /*7490*/  IADD3 R4, R176, 0x1, RZ ;  /* 0x00000001b0047810 */ /* 0x004fe80007ffe0ff */
[----:B------:R-:W-:Y:S05]  /*74a0*/  SEL R176, R4, RZ, !P0 ;  /* 0x000000ff04b07207 */ /* 0x000fea0004000000 */
[----:B------:R-:W-:Y:S01]  /*74b0*/  MUFU.TANH R6, R6 ;  /* 0x0000000600067308 */ /* 0x000fe20000002400 */
[----:B-1----:R-:W-:Y:S09]  /*74c0*/  FMUL.FTZ R2, R26, c[0x0][0x320] ;  /* 0x0000c8001a027a20 */ /* 0x002ff20000410000 */
[----:B------:R1:W2:Y:S01]  /*74d0*/  MUFU.TANH R20, R2 ;  /* 0x0000000200147308 */ /* 0x0002a20000002400 */
[----:B---3--:R-:W-:Y:S09]  /*74e0*/  FMUL.FTZ R3, R25, c[0x0][0x320] ;  /* 0x0000c80019037a20 */ /* 0x008ff20000410000 */
[----:B------:R3:W-:Y:S01]  /*74f0*/  MUFU.TANH R14, R3 ;  /* 0x00000003000e7308 */ /* 0x0007e20000002400 */
[----:B-1----:R-:W-:Y:S09]  /*7500*/  FMUL.FTZ R2, R27, c[0x0][0x320] ;  /* 0x0000c8001b027a20 */ /* 0x002ff20000410000 */
[----:B------:R1:W1:Y:S01]  /*7510*/  MUFU.TANH R18, R2 ;  /* 0x0000000200127308 */ /* 0x0002620000002400 */
[----:B---3--:R-:W-:Y:S04]  /*7520*/  FMNMX.FTZ R3, R154, R102, !PT ;  /* 0x000000669a037209 */ /* 0x008fe80007810000 */
[----:B----4-:R-:W-:Y:S04]  /*7530*/  FMNMX.FTZ R3, R155, R3, !PT ;  /* 0x000000039b037209 */ /* 0x010fe80007810000 */
[----:B------:R-:W-:Y:S04]  /*7540*/  FMNMX.FTZ R3, R153, R3, !PT ;  /* 0x0000000399037209 */ /* 0x000fe80007810000 */
[----:B------:R-:W-:Y:S04]  /*7550*/  FMNMX.FTZ R3, R152, R3, !PT ;  /* 0x0000000398037209 */ /* 0x000fe80007810000 */
[----:B-----5:R-:W-:Y:S01]  /*7560*/  FMNMX.FTZ R3, R145, R3, !PT ;  /* 0x0000000391037209 */ /* 0x020fe20007810000 */
[----:B-1----:R-:W-:Y:S03]  /*7570*/  FMUL.FTZ R2, R28, c[0x0][0x320] ;  /* 0x0000c8001c027a20 */ /* 0x002fe60000410000 */
[----:B------:R-:W-:Y:S01]  /*7580*/  FMNMX.FTZ R3, R144, R3, !PT ;  /* 0x0000000390037209 */ /* 0x000fe20007810000 */
[----:B------:R1:W-:Y:S03]  /*7590*/  MUFU.TANH R10, R2 ;  /* 0x00000002000a7308 */ /* 0x0003e60000002400 */
[----:B------:R-:W-:Y:S04]  /*75a0*/  FMNMX.FTZ R3, R141, R3, !PT ;  /* 0x000000038d037209 */ /* 0x000fe80007810000 */
[----:B------:R-:W-:Y:S04]  /*75b0*/  FMNMX.FTZ R3, R140, R3, !PT ;  /* 0x000000038c037209 */ /* 0x000fe80007810000 */
[----:B------:R-:W-:Y:S04]  /*75c0*/  FMNMX.FTZ R3, R137, R3, !PT ;  /* 0x0000000389037209 */ /* 0x000fe80007810000 */
[----:B------:R-:W-:Y:S04]  /*75d0*/  FMNMX.FTZ R3, R103, R3, !PT ;  /* 0x0000000367037209 */ /* 0x000fe80007810000 */
[----:B--2---:R-:W-:Y:S04]  /*75e0*/  FMNMX.FTZ R3, R20, R3, !PT ;  /* 0x0000000314037209 */ /* 0x004fe80007810000 */
[----:B------:R-:W-:Y:S01]  /*75f0*/  FMNMX.FTZ R3, R18, R3, !PT ;  /* 0x0000000312037209 */ /* 0x000fe20007810000 */
[----:B-1----:R-:W-:Y:S04]  /*7600*/  FMUL.FTZ R2, R30, c[0x0][0x320] ;  /* 0x0000c8001e027a20 */ /* 0x002fe80000410000 */
[----:B------:R-:W1:Y:S02]  /*7610*/  MUFU.TANH R13, R2 ;  /* 0x00000002000d7308 */ /* 0x000e640000002400 */
[----:B-1----:R-:W-:Y:S01]  /*7620*/  FMNMX.FTZ R3, R13, R3, !PT ;  /* 0x000000030d037209 */ /* 0x002fe20007810000 */
[----:B------:R-:W-:Y:S03]  /*7630*/  FMUL.FTZ R2, R29, c[0x0][0x320] ;  /* 0x0000c8001d027a20 */ /* 0x000fe60000410000 */
[----:B------:R-:W-:Y:S04]  /*7640*/  FMNMX.FTZ R3, R12, R3, !PT ;  /* 0x000000030c037209 */ /* 0x000fe80007810000 */
[----:B------:R1:W2:Y:S01]  /*7650*/  MUFU.TANH R8, R2 ;  /* 0x0000000200087308 */ /* 0x0002a20000002400 */
[----:B------:R-:W-:Y:S04]  /*7660*/  FMNMX.FTZ R3, R11, R3, !PT ;  /* 0x000000030b037209 */ /* 0x000fe80007810000 */
[----:B------:R-:W-:Y:S02]  /*7670*/  FMNMX.FTZ R5, R9, R3, !PT ;  /* 0x0000000309057209 */ /* 0x000fe40007810000 */
[----:B-1----:R-:W-:Y:S04]  /*7680*/  FMNMX.FTZ R2, R143, R0, !PT ;  /* 0x000000008f027209 */ /* 0x002fe80007810000 */
        /* <DEDUP_REMOVED lines=12> */
[----:B--2---:R-:W-:Y:S04]  /*7750*/  FMNMX.FTZ R2, R8, R2, !PT ;  /* 0x0000000208027209 */ /* 0x004fe80007810000 */
[----:B------:R-:W-:Y:S04]  /*7760*/  FMNMX.FTZ R2, R7, R2, !PT ;  /* 0x0000000207027209 */ /* 0x000fe80007810000 */
[----:B------:R-:W-:Y:S01]  /*7770*/  FMNMX.FTZ R4, R6, R2, !PT ;  /* 0x0000000206047209 */ /* 0x000fe20007810000 */
[----:B------:R-:W-:-:S05]  /*7780*/  BRA.DIV ~URZ, `(.L_x_1593) ;  /* 0x000076a27f007947 */ /* 0x000fca000b800000 */
[----:B------:R1:W2:Y:S02]  /*7790*/  SHFL.BFLY PT, R2, R4, 0x2, 0x1f ;  /* 0x0c401f0004027f89 */ /* 0x0002a400000e0000 */
.L_x_1678:
[----:B--2---:R-:W-:Y:S01]  /*77a0*/  FMNMX.FTZ R2, R4, R2, !PT ;  /* 0x0000000204027209 */ /* 0x004fe20007810000 */
[----:B------:R-:W-:Y:S04]  /*77b0*/  DEPBAR.LE SB0, 0x2 ;  /* 0x000080800000791a */ /* 0x000fe80000000000 */
[----:B------:R-:W2:Y:S01]  /*77c0*/  SHFL.BFLY PT, R3, R2, 0x1, 0x1f ;  /* 0x0c201f0002037f89 */ /* 0x000ea200000e0000 */
[----:B------:R-:W-:Y:S07]  /*77d0*/  BSSY B0, `(.L_x_1594) ;  /* 0x00001c6000007945 */ /* 0x000fee0003800000 */
[----:B------:R-:W-:Y:S01]  /*77e0*/  BAR.SYNC.DEFER_BLOCKING 0x0 ;  /* 0x0000000000007b1d */ /* 0x000fe20000010000 */
[----:B--2---:R-:W-:Y:S05]  /*77f0*/  FMNMX.FTZ R101, R2, R3, !PT ;  /* 0x0000000302657209 */ /* 0x004fea0007810000 */
[C---:B------:R-:W-:Y:S02]  /*7800*/  FMUL.FTZ R3, R101.reuse, c[0x0][0x2d0] ;  /* 0x0000b40065037a20 */ /* 0x040fe40000410000 */
[----:B------:R-:W-:Y:S02]  /*7810*/  FADD.FTZ R0, -R101, R0 ;  /* 0x0000000065007221 */ /* 0x000fe40000010100 */
[--C-:B------:R-:W-:Y:S02]  /*7820*/  FFMA.FTZ R16, R143, c[0x0][0x2d0], -R3.reuse ;  /* 0x0000b4008f107a23 */ /* 0x100fe40000010803 */
[----:B------:R-:W-:Y:S02]  /*7830*/  FMUL.FTZ R0, R0, c[0x0][0x2d0] ;  /* 0x0000b40000007a20 */ /* 0x000fe40000410000 */
[--C-:B------:R-:W-:Y:S02]  /*7840*/  FFMA.FTZ R182, R7, c[0x0][0x2d0], -R3.reuse ;  /* 0x0000b40007b67a23 */ /* 0x100fe40000010803 */
[--C-:B-1----:R-:W-:Y:S01]  /*7850*/  FFMA.FTZ R4, R147, c[0x0][0x2d0], -R3.reuse ;  /* 0x0000b40093047a23 */ /* 0x102fe20000010803 */
        /* <DEDUP_REMOVED lines=15> */
[----:B------:R-:W-:Y:S02]  /*7950*/  FFMA.FTZ R181, R6, c[0x0][0x2d0], -R3 ;  /* 0x0000b40006b57a23 */ /* 0x000fe40000010803 */
[C---:B-1----:R-:W-:Y:S02]  /*7960*/  FMUL.FTZ R32, R2.reuse, R104 ;  /* 0x0000006802207220 */ /* 0x042fe40000410000 */
[C---:B------:R-:W-:Y:S01]  /*7970*/  FMUL.FTZ R33, R2.reuse, R105 ;  /* 0x0000006902217220 */ /* 0x040fe20000410000 */
[----:B------:R-:W1:Y:S01]  /*7980*/  MUFU.EX2 R3, R4 ;  /* 0x0000000400037308 */ /* 0x000e620000000800 */
[C---:B------:R-:W-:Y:S02]  /*7990*/  FMUL.FTZ R17, R2.reuse, R121 ;  /* 0x0000007902117220 */ /* 0x040fe40000410000 */
[C---:B------:R-:W-:Y:S02]  /*79a0*/  FMUL.FTZ R25, R2.reuse, R113 ;  /* 0x0000007102197220 */ /* 0x040fe40000410000 */
[C---:B--2---:R-:W-:Y:S02]  /*79b0*/  FFMA.FTZ R0, R2.reuse, R179, R7 ;  /* 0x000000b302007223 */ /* 0x044fe40000010007 */
[C---:B------:R-:W-:Y:S02]  /*79c0*/  FMUL.FTZ R16, R2.reuse, R120 ;  /* 0x0000007802107220 */ /* 0x040fe40000410000 */
[C---:B------:R-:W-:Y:S01]  /*79d0*/  FMUL.FTZ R28, R2.reuse, R108 ;  /* 0x0000006c021c7220 */ /* 0x040fe20000410000 */
[----:B------:R-:W-:Y:S01]  /*79e0*/  MUFU.EX2 R14, R23 ;  /* 0x00000017000e7308 */ /* 0x000fe20000000800 */
[C---:B------:R-:W-:Y:S02]  /*79f0*/  FMUL.FTZ R29, R2.reuse, R109 ;  /* 0x0000006d021d7220 */ /* 0x040fe40000410000 */
[C---:B------:R-:W-:Y:S02]  /*7a00*/  FMUL.FTZ R36, R2.reuse, R36 ;  /* 0x0000002402247220 */ /* 0x040fe40000410000 */
[C---:B---3--:R-:W-:Y:S02]  /*7a10*/  FMUL.FTZ R24, R2.reuse, R112 ;  /* 0x0000007002187220 */ /* 0x048fe40000410000 */
[C---:B------:R-:W-:Y:S02]  /*7a20*/  FMUL.FTZ R37, R2.reuse, R37 ;  /* 0x0000002502257220 */ /* 0x040fe40000410000 */
[C---:B------:R-:W-:Y:S01]  /*7a30*/  FMUL.FTZ R40, R2.reuse, R40 ;  /* 0x0000002802287220 */ /* 0x040fe20000410000 */
[----:B------:R-:W2:Y:S01]  /*7a40*/  MUFU.EX2 R8, R22 ;  /* 0x0000001600087308 */ /* 0x000ea20000000800 */
[C---:B------:R-:W-:Y:S02]  /*7a50*/  FMUL.FTZ R41, R2.reuse, R41 ;  /* 0x0000002902297220 */ /* 0x040fe40000410000 */
[C---:B------:R-:W-:Y:S01]  /*7a60*/  FMUL.FTZ R44, R2.reuse, R44 ;  /* 0x0000002c022c7220 */ /* 0x040fe20000410000 */
[C---:B-1----:R-:W-:Y:S01]  /*7a70*/  F2FP.BF16.PACK_AB R136, R3.reuse, R7 ;  /* 0x000000070388723e */ /* 0x042fe200000010ff */
[----:B------:R-:W-:Y:S02]  /*7a80*/  FADD.FTZ R6, R3, R0 ;  /* 0x0000000003067221 */ /* 0x000fe40000010000 */
[----:B------:R-:W1:Y:S01]  /*7a90*/  SHFL.BFLY PT, R0, R5, 0x2, 0x1f ;  /* 0x0c401f0005007f89 */ /* 0x000e6200000e0000 */
[C---:B------:R-:W-:Y:S02]  /*7aa0*/  FMUL.FTZ R45, R2.reuse, R45 ;  /* 0x0000002d022d7220 */ /* 0x040fe40000410000 */
[----:B------:R3:W4:Y:S01]  /*7ab0*/  MUFU.EX2 R22, R21 ;  /* 0x0000001500167308 */ /* 0x0007220000000800 */
        /* <DEDUP_REMOVED lines=8> */
[----:B--2---:R-:W-:Y:S01]  /*7b40*/  F2FP.BF16.PACK_AB R138, R8, R14 ;  /* 0x0000000e088a723e */ /* 0x004fe200000010ff */
[C---:B------:R-:W-:Y:S02]  /*7b50*/  FMUL.FTZ R61, R2.reuse, R61 ;  /* 0x0000003d023d7220 */ /* 0x040fe40000410000 */
[C---:B------:R-:W-:Y:S02]  /*7b60*/  FMUL.FTZ R64, R2.reuse, R64 ;  /* 0x0000004002407220 */ /* 0x040fe40000410000 */
[C---:B------:R-:W-:Y:S01]  /*7b70*/  FMUL.FTZ R65, R2.reuse, R65 ;  /* 0x0000004102417220 */ /* 0x040fe20000410000 */
[----:B------:R-:W-:Y:S01]  /*7b80*/  MUFU.EX2 R113, R159 ;  /* 0x0000009f00717308 */ /* 0x000fe20000000800 */
[----:B-1----:R-:W-:Y:S01]  /*7b90*/  FMNMX.FTZ R0, R5, R0, !PT ;  /* 0x0000000005007209 */ /* 0x002fe20007810000 */
[C---:B------:R-:W-:Y:S02]  /*7ba0*/  FMUL.FTZ R68, R2.reuse, R68 ;  /* 0x0000004402447220 */ /* 0x040fe40000410000 */
[C---:B---3--:R-:W-:Y:S01]  /*7bb0*/  FMUL.FTZ R21, R2.reuse, R117 ;  /* 0x0000007502157220 */ /* 0x048fe20000410000 */
[----:B----4-:R-:W-:Y:S01]  /*7bc0*/  F2FP.BF16.PACK_AB R108, R19, R22 ;  /* 0x00000016136c723e */ /* 0x010fe200000010ff */
[----:B------:R-:W1:Y:S01]  /*7bd0*/  SHFL.BFLY PT, R3, R0, 0x1, 0x1f ;  /* 0x0c201f0000037f89 */ /* 0x000e6200000e0000 */
        /* <DEDUP_REMOVED lines=13> */
[----:B------:R-:W-:Y:S01]  /*7cb0*/  FMUL.FTZ R92, R2, R92 ;  /* 0x0000005c025c7220 */ /* 0x000fe20000410000 */
[----:B-1----:R-:W-:Y:S01]  /*7cc0*/  FMNMX.FTZ R100, R0, R3, !PT ;  /* 0x0000000300647209 */ /* 0x002fe20007810000 */
[C---:B------:R-:W-:Y:S02]  /*7cd0*/  FMUL.FTZ R93, R2.reuse, R93 ;  /* 0x0000005d025d7220 */ /* 0x040fe40000410000 */
[----:B------:R-:W-:Y:S02]  /*7ce0*/  FMUL.FTZ R96, R2, R96 ;  /* 0x0000006002607220 */ /* 0x000fe40000410000 */
[C---:B------:R-:W-:Y:S02]  /*7cf0*/  FMUL.FTZ R3, R100.reuse, c[0x0][0x2d0] ;  /* 0x0000b40064037a20 */ /* 0x040fe40000410000 */
[----:B------:R-:W-:Y:S02]  /*7d00*/  FADD.FTZ R0, -R100, R102 ;  /* 0x0000006664007221 */ /* 0x000fe40000010100 */
[--C-:B------:R-:W-:Y:S02]  /*7d10*/  FFMA.FTZ R4, R154, c[0x0][0x2d0], -R3.reuse ;  /* 0x0000b4009a047a23 */ /* 0x100fe40000010803 */
[--C-:B------:R-:W-:Y:S02]  /*7d20*/  FFMA.FTZ R5, R155, c[0x0][0x2d0], -R3.reuse ;  /* 0x0000b4009b057a23 */ /* 0x100fe40000010803 */
[--C-:B------:R-:W-:Y:S01]  /*7d30*/  FFMA.FTZ R179, R11, c[0x0][0x2d0], -R3.reuse ;  /* 0x0000b4000bb37a23 */ /* 0x100fe20000010803 */
[----:B------:R1:W-:Y:S01]  /*7d40*/  MUFU.EX2 R15, R4 ;  /* 0x00000004000f7308 */ /* 0x0003e20000000800 */
[----:B------:R-:W-:Y:S02]  /*7d50*/  FMUL.FTZ R0, R0, c[0x0][0x2d0] ;  /* 0x0000b40000007a20 */ /* 0x000fe40000410000 */
        /* <DEDUP_REMOVED lines=14> */
[----:B------:R-:W-:Y:S02]  /*7e40*/  FFMA.FTZ R155, R12, c[0x0][0x2d0], -R3 ;  /* 0x0000b4000c9b7a23 */ /* 0x000fe40000010803 */
[----:B------:R-:W-:Y:S01]  /*7e50*/  FADD.FTZ R3, R14, R6 ;  /* 0x000000060e037221 */ /* 0x000fe20000010000 */
[----:B------:R-:W-:Y:S01]  /*7e60*/  MUFU.EX2 R121, R145 ;  /* 0x0000009100797308 */ /* 0x000fe20000000800 */
[C---:B------:R-:W-:Y:S02]  /*7e70*/  FMUL.FTZ R9, R2.reuse, R129 ;  /* 0x0000008102097220 */ /* 0x040fe40000410000 */
[C---:B-1----:R-:W-:Y:S01]  /*7e80*/  FMUL.FTZ R4, R2.reuse, R132 ;  /* 0x0000008402047220 */ /* 0x042fe20000410000 */
[C---:B--2---:R-:W-:Y:S01]  /*7e90*/  F2FP.BF16.PACK_AB R137, R11.reuse, R15 ;  /* 0x0000000f0b89723e */ /* 0x044fe200000010ff */
[C---:B------:R-:W-:Y:S02]  /*7ea0*/  FMUL.FTZ R5, R2.reuse, R133 ;  /* 0x0000008502057220 */ /* 0x040fe40000410000 */
[C---:B------:R-:W-:Y:S02]  /*7eb0*/  FMUL.FTZ R12, R2.reuse, R124 ;  /* 0x0000007c020c7220 */ /* 0x040fe40000410000 */
[C---:B------:R-:W-:Y:S01]  /*7ec0*/  FMUL.FTZ R13, R2.reuse, R125 ;  /* 0x0000007d020d7220 */ /* 0x040fe20000410000 */
[----:B------:R-:W-:Y:S01]  /*7ed0*/  MUFU.EX2 R124, R146 ;  /* 0x00000092007c7308 */ /* 0x000fe20000000800 */
[C---:B------:R-:W-:Y:S02]  /*7ee0*/  FMUL.FTZ R20, R2.reuse, R116 ;  /* 0x0000007402147220 */ /* 0x040fe40000410000 */
[----:B------:R-:W-:Y:S02]  /*7ef0*/  FMUL.FTZ R97, R2, R97 ;  /* 0x0000006102617220 */ /* 0x000fe40000410000 */
[----:B------:R-:W-:Y:S02]  /*7f00*/  FADD.FTZ R3, R8, R3 ;  /* 0x0000000308037221 */ /* 0x000fe40000010000 */
[----:B------:R-:W-:Y:S01]  /*7f10*/  FMUL.FTZ R8, R2, R128 ;  /* 0x0000008002087220 */ /* 0x000fe20000410000 */
[----:B------:R-:W-:Y:S01]  /*7f20*/  IADD3 R2, R170, R160, RZ ;  /* 0x000000a0aa027210 */ /* 0x000fe20007ffe0ff */
[C---:B---3--:R-:W-:Y:S01]  /*7f30*/  FMUL.FTZ R34, R0.reuse, R106 ;  /* 0x0000006a00227220 */ /* 0x048fe20000410000 */
[----:B------:R1:W-:Y:S01]  /*7f40*/  MUFU.EX2 R128, R10 ;  /* 0x0000000a00807308 */ /* 0x0003e20000000800 */
[----:B------:R-:W-:Y:S01]  /*7f50*/  FMUL.FTZ R35, R0, R107 ;  /* 0x0000006b00237220 */ /* 0x000fe20000410000 */
[----:B------:R-:W-:Y:S01]  /*7f60*/  IADD3 R102, R168, R2, RZ ;  /* 0x00000002a8667210 */ /* 0x000fe20007ffe0ff */
[----:B------:R-:W2:Y:S01]  /*7f70*/  LDSM.16.MT88.4 R140, [R2] ;  /* 0x00000000028c783b */ /* 0x000ea20000004200 */
[C---:B------:R-:W-:Y:S02]  /*7f80*/  FFMA.FTZ R6, R0.reuse, R184, R15 ;  /* 0x000000b800067223 */ /* 0x040fe4000001000f */
[C---:B------:R-:W-:Y:S02]  /*7f90*/  FMUL.FTZ R14, R0.reuse, R126 ;  /* 0x0000007e000e7220 */ /* 0x040fe40000410000 */
[----:B------:R-:W-:Y:S02]  /*7fa0*/  FADD.FTZ R120, R11, R6 ;  /* 0x000000060b787221 */ /* 0x000fe40000010000 */
[----:B------:R-:W3:Y:S01]  /*7fb0*/  MUFU.EX2 R125, R7 ;  /* 0x00000007007d7308 */ /* 0x000ee20000000800 */
[----:B------:R-:W4:Y:S01]  /*7fc0*/  LDSM.16.MT88.4 R104, [R102] ;  /* 0x000000006668783b */ /* 0x000f220000004200 */
[C---:B------:R-:W-:Y:S02]  /*7fd0*/  FMUL.FTZ R6, R0.reuse, R134 ;  /* 0x0000008600067220 */ /* 0x040fe40000410000 */
[C---:B------:R-:W-:Y:S02]  /*7fe0*/  FMUL.FTZ R11, R0.reuse, R131 ;  /* 0x00000083000b7220 */ /* 0x040fe40000410000 */
[----:B------:R-:W-:Y:S02]  /*7ff0*/  FMUL.FTZ R15, R0, R127 ;  /* 0x0000007f000f7220 */ /* 0x000fe40000410000 */
[----:B------:R-:W-:Y:S02]  /*8000*/  FADD.FTZ R3, R22, R3 ;  /* 0x0000000316037221 */ /* 0x000fe40000010000 */
[C---:B------:R-:W-:Y:S01]  /*8010*/  FMUL.FTZ R18, R0.reuse, R122 ;  /* 0x0000007a00127220 */ /* 0x040fe20000410000 */
[----:B------:R-:W-:Y:S01]  /*8020*/  MUFU.EX2 R116, R156 ;  /* 0x0000009c00747308 */ /* 0x000fe20000000800 */
[----:B------:R-:W-:Y:S02]  /*8030*/  FADD.FTZ R103, R19, R3 ;  /* 0x0000000313677221 */ /* 0x000fe40000010000 */
[C---:B-1----:R-:W-:Y:S02]  /*8040*/  FMUL.FTZ R10, R0.reuse, R130 ;  /* 0x00000082000a7220 */ /* 0x042fe40000410000 */
[C---:B------:R-:W-:Y:S02]  /*8050*/  FMUL.FTZ R19, R0.reuse, R123 ;  /* 0x0000007b00137220 */ /* 0x040fe40000410000 */
[C---:B------:R-:W-:Y:S02]  /*8060*/  FMUL.FTZ R26, R0.reuse, R114 ;  /* 0x00000072001a7220 */ /* 0x040fe40000410000 */
[C---:B------:R-:W-:Y:S01]  /*8070*/  FMUL.FTZ R27, R0.reuse, R115 ;  /* 0x00000073001b7220 */ /* 0x040fe20000410000 */
[----:B------:R-:W-:Y:S01]  /*8080*/  MUFU.EX2 R122, R144 ;  /* 0x00000090007a7308 */ /* 0x000fe20000000800 */
[----:B------:R-:W-:Y:S01]  /*8090*/  FMUL.FTZ R22, R0, R118 ;  /* 0x0000007600167220 */ /* 0x000fe20000410000 */
[----:B---3--:R-:W-:Y:S01]  /*80a0*/  F2FP.BF16.PACK_AB R139, R128, R125 ;  /* 0x0000007d808b723e */ /* 0x008fe200000010ff */
[C---:B------:R-:W-:Y:S02]  /*80b0*/  FMUL.FTZ R7, R0.reuse, R135 ;  /* 0x0000008700077220 */ /* 0x040fe40000410000 */
[----:B------:R-:W-:Y:S02]  /*80c0*/  FADD.FTZ R120, R125, R120 ;  /* 0x000000787d787221 */ /* 0x000fe40000010000 */
[C---:B------:R-:W-:Y:S02]  /*80d0*/  FMUL.FTZ R23, R0.reuse, R119 ;  /* 0x0000007700177220 */ /* 0x040fe40000410000 */
[C---:B------:R-:W-:Y:S01]  /*80e0*/  FMUL.FTZ R30, R0.reuse, R110 ;  /* 0x0000006e001e7220 */ /* 0x040fe20000410000 */
[----:B------:R-:W-:Y:S01]  /*80f0*/  MUFU.EX2 R146, R151 ;  /* 0x0000009700927308 */ /* 0x000fe20000000800 */
[C---:B--2---:R-:W-:Y:S05]  /*8100*/  HMMA.16816.F32.BF16 R4, R136.reuse, R140, R4 ;  /* 0x0000008c8804723c */ /* 0x044fea0000041804 */
[C---:B------:R-:W-:Y:S02]  /*8110*/  FMUL.FTZ R31, R0.reuse, R111 ;  /* 0x0000006f001f7220 */ /* 0x040fe40000410000 */
[C---:B------:R-:W-:Y:S01]  /*8120*/  FMUL.FTZ R38, R0.reuse, R38 ;  /* 0x0000002600267220 */ /* 0x040fe20000410000 */
[C---:B------:R-:W-:Y:S01]  /*8130*/  HMMA.16816.F32.BF16 R8, R136.reuse, R142, R8 ;  /* 0x0000008e8808723c */ /* 0x040fe20000041808 */
[----:B------:R-:W-:Y:S03]  /*8140*/  MUFU.EX2 R110, R148 ;  /* 0x00000094006e7308 */ /* 0x000fe60000000800 */
[C---:B------:R-:W-:Y:S02]  /*8150*/  FMUL.FTZ R39, R0.reuse, R39 ;  /* 0x0000002700277220 */ /* 0x040fe40000410000 */
[C---:B------:R-:W-:Y:S02]  /*8160*/  FMUL.FTZ R42, R0.reuse, R42 ;  /* 0x0000002a002a7220 */ /* 0x040fe40000410000 */
[C---:B----4-:R-:W-:Y:S03]  /*8170*/  HMMA.16816.F32.BF16 R12, R136.reuse, R104, R12 ;  /* 0x00000068880c723c */ /* 0x050fe6000004180c */
[----:B------:R-:W1:Y:S01]  /*8180*/  MUFU.EX2 R148, R147 ;  /* 0x0000009300947308 */ /* 0x000e620000000800 */
[C---:B------:R-:W-:Y:S02]  /*8190*/  FMUL.FTZ R43, R0.reuse, R43 ;  /* 0x0000002b002b7220 */ /* 0x040fe40000410000 */
[C---:B------:R-:W-:Y:S02]  /*81a0*/  FMUL.FTZ R46, R0.reuse, R46 ;  /* 0x0000002e002e7220 */ /* 0x040fe40000410000 */
[C---:B------:R-:W-:Y:S04]  /*81b0*/  HMMA.16816.F32.BF16 R16, R136.reuse, R106, R16 ;  /* 0x0000006a8810723c */ /* 0x040fe80000041810 */
[C---:B------:R-:W-:Y:S01]  /*81c0*/  FMUL.FTZ R47, R0.reuse, R47 ;  /* 0x0000002f002f7220 */ /* 0x040fe20000410000 */
[----:B------:R-:W-:Y:S01]  /*81d0*/  MUFU.EX2 R147, R150 ;  /* 0x0000009600937308 */ /* 0x000fe20000000800 */
[C---:B------:R-:W-:Y:S02]  /*81e0*/  FMUL.FTZ R50, R0.reuse, R50 ;  /* 0x0000003200327220 */ /* 0x040fe40000410000 */
[C---:B------:R-:W-:Y:S04]  /*81f0*/  FMUL.FTZ R51, R0.reuse, R51 ;  /* 0x0000003300337220 */ /* 0x040fe80000410000 */
        /* <DEDUP_REMOVED lines=30> */
[----:B------:R-:W-:Y:S01]  /*83e0*/  IADD3 R0, R171, R160, RZ ;  /* 0x000000a0ab007210 */ /* 0x000fe20007ffe0ff */
[----:B------:R-:W-:Y:S03]  /*83f0*/  FADD.FTZ R103, R109, R103 ;  /* 0x000000676d677221 */ /* 0x000fe60000010000 */
[----:B------:R-:W-:Y:S01]  /*8400*/  IADD3 R3, R168, R0, RZ ;  /* 0x00000000a8037210 */ /* 0x000fe20007ffe0ff */
[----:B------:R-:W2:Y:S01]  /*8410*/  LDSM.16.MT88.4 R104, [R0] ;  /* 0x000000000068783b */ /* 0x000ea20000004200 */
[C---:B------:R-:W-:Y:S01]  /*8420*/  FADD.FTZ R103, R110.reuse, R103 ;  /* 0x000000676e677221 */ /* 0x040fe20000010000 */
[----:B------:R-:W-:Y:S01]  /*8430*/  F2FP.BF16.PACK_AB R110, R110, R109 ;  /* 0x0000006d6e6e723e */ /* 0x000fe200000010ff */
[----:B------:R-:W-:Y:S01]  /*8440*/  MUFU.EX2 R143, R154 ;  /* 0x0000009a008f7308 */ /* 0x000fe20000000800 */
[----:B------:R-:W-:Y:S01]  /*8450*/  F2FP.BF16.PACK_AB R109, R122, R121 ;  /* 0x000000797a6d723e */ /* 0x000fe200000010ff */
[----:B------:R-:W-:Y:S04]  /*8460*/  FADD.FTZ R103, R113, R103 ;  /* 0x0000006771677221 */ /* 0x000fe80000010000 */
[----:B------:R-:W-:Y:S04]  /*8470*/  FADD.FTZ R103, R112, R103 ;  /* 0x0000006770677221 */ /* 0x000fe80000010000 */
[----:B------:R-:W-:Y:S01]  /*8480*/  FADD.FTZ R103, R117, R103 ;  /* 0x0000006775677221 */ /* 0x000fe20000010000 */
[----:B------:R-:W3:Y:S03]  /*8490*/  MUFU.EX2 R142, R155 ;  /* 0x0000009b008e7308 */ /* 0x000ee60000000800 */
[----:B------:R-:W-:Y:S04]  /*84a0*/  FADD.FTZ R103, R116, R103 ;  /* 0x0000006774677221 */ /* 0x000fe80000010000 */
[----:B-1----:R-:W-:Y:S03]  /*84b0*/  FADD.FTZ R103, R119, R103 ;  /* 0x0000006777677221 */ /* 0x002fe60000010000 */
[----:B------:R-:W1:Y:S01]  /*84c0*/  MUFU.EX2 R140, R183 ;  /* 0x000000b7008c7308 */ /* 0x000e620000000800 */
[C---:B--2---:R-:W-:Y:S08]  /*84d0*/  HMMA.16816.F32.BF16 R20, R136.reuse, R104, R20 ;  /* 0x000000688814723c */ /* 0x044ff00000041814 */
        /* <DEDUP_REMOVED lines=27> */
[----:B------:R-:W-:Y:S01]  /*8690*/  HMMA.16816.F32.BF16 R96, R136, R106, R96 ;  /* 0x0000006a8860723c */ /* 0x000fe20000041860 */
[----:B------:R-:W2:Y:S06]  /*86a0*/  LDSM.16.MT88.4 R104, [R2+0x800] ;  /* 0x000800000268783b */ /* 0x000eac0000004200 */
[----:B---3--:R-:W-:Y:S02]  /*86b0*/  F2FP.BF16.PACK_AB R137, R142, R143 ;  /* 0x0000008f8e89723e */ /* 0x008fe400000010ff */
[----:B-1----:R-:W-:Y:S01]  /*86c0*/  F2FP.BF16.PACK_AB R139, R140, R141 ;  /* 0x0000008d8c8b723e */ /* 0x002fe200000010ff */
        /* <DEDUP_REMOVED lines=36> */
[----:B------:R-:W1:Y:S03]  /*8910*/  LDSM.16.MT88.4 R108, [R2+0x1000] ;  /* 0x00100000026c783b */ /* 0x000e660000004200 */
[----:B------:R-:W-:Y:S03]  /*8920*/  F2FP.BF16.PACK_AB R105, R147, R146 ;  /* 0x000000929369723e */ /* 0x000fe600000010ff */
[----:B------:R-:W-:Y:S02]  /*8930*/  F2FP.BF16.PACK_AB R106, R116, R117 ;  /* 0x00000075746a723e */ /* 0x000fe400000010ff */
[----:B------:R-:W2:Y:S01]  /*8940*/  LDSM.16.MT88.4 R112, [R102+0x1000] ;  /* 0x001000006670783b */ /* 0x000ea20000004200 */
[----:B------:R-:W3:Y:S02]  /*8950*/  MUFU.EX2 R116, R180 ;  /* 0x000000b400747308 */ /* 0x000ee40000000800 */
[----:B------:R-:W-:Y:S08]  /*8960*/  F2FP.BF16.PACK_AB R107, R145, R144 ;  /* 0x00000090916b723e */ /* 0x000ff000000010ff */
[----:B------:R-:W4:Y:S01]  /*8970*/  MUFU.EX2 R117, R181 ;  /* 0x000000b500757308 */ /* 0x000f220000000800 */
[C---:B---3--:R-:W-:Y:S01]  /*8980*/  FADD.FTZ R103, R116.reuse, R103 ;  /* 0x0000006774677221 */ /* 0x048fe20000010000 */
[----:B------:R-:W-:Y:S03]  /*8990*/  F2FP.BF16.PACK_AB R136, R116, R119 ;  /* 0x000000777488723e */ /* 0x000fe600000010ff */
[----:B------:R-:W-:Y:S01]  /*89a0*/  FADD.FTZ R103, R118, R103 ;  /* 0x0000006776677221 */ /* 0x000fe20000010000 */
[C---:B-1----:R-:W-:Y:S05]  /*89b0*/  HMMA.16816.F32.BF16 R4, R104.reuse, R108, R4 ;  /* 0x0000006c6804723c */ /* 0x042fea0000041804 */
[C---:B----4-:R-:W-:Y:S01]  /*89c0*/  FADD.FTZ R179, R117.reuse, R103 ;  /* 0x0000006775b37221 */ /* 0x050fe20000010000 */
[----:B------:R-:W-:Y:S02]  /*89d0*/  F2FP.BF16.PACK_AB R138, R117, R118 ;  /* 0x00000076758a723e */ /* 0x000fe400000010ff */
        /* <DEDUP_REMOVED lines=29> */
[C---:B-1----:R-:W-:Y:S07]  /*8bb0*/  HMMA.16816.F32.BF16 R84, R104.reuse, R108, R84 ;  /* 0x0000006c6854723c */ /* 0x042fee0000041854 */
[----:B------:R-:W-:Y:S01]  /*8bc0*/  FADD.FTZ R108, R128, R120 ;  /* 0x00000078806c7221 */ /* 0x000fe20000010000 */
[C---:B------:R-:W-:Y:S01]  /*8bd0*/  HMMA.16816.F32.BF16 R88, R104.reuse, R110, R88 ;  /* 0x0000006e6858723c */ /* 0x040fe20000041858 */
[----:B------:R-:W1:Y:S03]  /*8be0*/  LDSM.16.MT88.4 R128, [R2+0x1800] ;  /* 0x001800000280783b */ /* 0x000e660000004200 */
[----:B------:R-:W-:Y:S04]  /*8bf0*/  FADD.FTZ R108, R121, R108 ;  /* 0x0000006c796c7221 */ /* 0x000fe80000010000 */
[C---:B--2---:R-:W-:Y:S04]  /*8c00*/  HMMA.16816.F32.BF16 R92, R104.reuse, R112, R92 ;  /* 0x00000070685c723c */ /* 0x044fe8000004185c */
[----:B------:R-:W-:Y:S02]  /*8c10*/  FADD.FTZ R108, R122, R108 ;  /* 0x0000006c7a6c7221 */ /* 0x000fe40000010000 */
[----:B------:R-:W2:Y:S02]  /*8c20*/  LDSM.16.MT88.4 R120, [R102+0x1800] ;  /* 0x001800006678783b */ /* 0x000ea40000004200 */
[----:B------:R-:W-:Y:S04]  /*8c30*/  HMMA.16816.F32.BF16 R96, R104, R114, R96 ;  /* 0x000000726860723c */ /* 0x000fe80000041860 */
[----:B------:R-:W-:Y:S02]  /*8c40*/  FADD.FTZ R103, R124, R108 ;  /* 0x0000006c7c677221 */ /* 0x000fe40000010000 */
[----:B------:R-:W3:Y:S08]  /*8c50*/  LDSM.16.MT88.4 R108, [R0+0x1800] ;  /* 0x00180000006c783b */ /* 0x000ef00000004200 */
[----:B------:R-:W4:Y:S01]  /*8c60*/  LDSM.16.MT88.4 R104, [R3+0x1800] ;  /* 0x001800000368783b */ /* 0x000f220000004200 */
[C---:B-1----:R-:W-:Y:S07]  /*8c70*/  HMMA.16816.F32.BF16 R132, R136.reuse, R128, R4 ;  /* 0x000000808884723c */ /* 0x042fee0000041804 */
[----:B------:R-:W1:Y:S01]  /*8c80*/  LDSM.16.MT88.4 R4, [R2+0x3800] ;  /* 0x003800000204783b */ /* 0x000e620000004200 */
[C---:B------:R-:W-:Y:S07]  /*8c90*/  HMMA.16816.F32.BF16 R128, R136.reuse, R130, R8 ;  /* 0x000000828880723c */ /* 0x040fee0000041808 */
[----:B------:R-:W5:Y:S01]  /*8ca0*/  LDSM.16.MT88.4 R8, [R102+0x3800] ;  /* 0x003800006608783b */ /* 0x000f620000004200 */
[C---:B--2---:R-:W-:Y:S07]  /*8cb0*/  HMMA.16816.F32.BF16 R124, R136.reuse, R120, R12 ;  /* 0x00000078887c723c */ /* 0x044fee000004180c */
[----:B------:R-:W2:Y:S01]  /*8cc0*/  LDSM.16.MT88.4 R12, [R0+0x3800] ;  /* 0x00380000000c783b */ /* 0x000ea20000004200 */
[C---:B------:R-:W-:Y:S07]  /*8cd0*/  HMMA.16816.F32.BF16 R120, R136.reuse, R122, R16 ;  /* 0x0000007a8878723c */ /* 0x040fee0000041810 */
[----:B------:R-:W-:Y:S01]  /*8ce0*/  LDSM.16.MT88.4 R16, [R102+0x5800] ;  /* 0x005800006610783b */ /* 0x000fe20000004200 */
[C---:B---3--:R-:W-:Y:S07]  /*8cf0*/  HMMA.16816.F32.BF16 R116, R136.reuse, R108, R20 ;  /* 0x0000006c8874723c */ /* 0x048fee0000041814 */
[----:B------:R3:W-:Y:S01]  /*8d00*/  LDSM.16.MT88.4 R20, [R0+0x5800] ;  /* 0x005800000014783b */ /* 0x0007e20000004200 */
[C---:B------:R-:W-:Y:S08]  /*8d10*/  HMMA.16816.F32.BF16 R112, R136.reuse, R110, R24 ;  /* 0x0000006e8870723c */ /* 0x040ff00000041818 */
[C---:B----4-:R-:W-:Y:S08]  /*8d20*/  HMMA.16816.F32.BF16 R108, R136.reuse, R104, R28 ;  /* 0x00000068886c723c */ /* 0x050ff0000004181c */
[C---:B------:R-:W-:Y:S04]  /*8d30*/  HMMA.16816.F32.BF16 R104, R136.reuse, R106, R32 ;  /* 0x0000006a8868723c */ /* 0x040fe80000041820 */
[----:B---3--:R-:W-:Y:S04]  /*8d40*/  FADD.FTZ R0, R148, R103 ;  /* 0x0000006794007221 */ /* 0x008fe80000010000 */
[C---:B-1----:R-:W-:Y:S04]  /*8d50*/  HMMA.16816.F32.BF16 R36, R136.reuse, R4, R36 ;  /* 0x000000048824723c */ /* 0x042fe80000041824 */
[----:B------:R-:W-:Y:S04]  /*8d60*/  FADD.FTZ R0, R146, R0 ;  /* 0x0000000092007221 */ /* 0x000fe80000010000 */
[C---:B------:R-:W-:Y:S01]  /*8d70*/  HMMA.16816.F32.BF16 R40, R136.reuse, R6, R40 ;  /* 0x000000068828723c */ /* 0x040fe20000041828 */
[----:B------:R-:W1:Y:S03]  /*8d80*/  LDSM.16.MT88.4 R4, [R3+0x3800] ;  /* 0x003800000304783b */ /* 0x000e660000004200 */
[----:B------:R-:W-:Y:S04]  /*8d90*/  FADD.FTZ R0, R147, R0 ;  /* 0x0000000093007221 */ /* 0x000fe80000010000 */
[C---:B-----5:R-:W-:Y:S04]  /*8da0*/  HMMA.16816.F32.BF16 R44, R136.reuse, R8, R44 ;  /* 0x00000008882c723c */ /* 0x060fe8000004182c */
[----:B------:R-:W-:Y:S04]  /*8db0*/  FADD.FTZ R0, R144, R0 ;  /* 0x0000000090007221 */ /* 0x000fe80000010000 */
[C---:B------:R-:W-:Y:S01]  /*8dc0*/  HMMA.16816.F32.BF16 R48, R136.reuse, R10, R48 ;  /* 0x0000000a8830723c */ /* 0x040fe20000041830 */
[----:B------:R3:W4:Y:S03]  /*8dd0*/  LDSM.16.MT88.4 R8, [R2+0x5800] ;  /* 0x005800000208783b */ /* 0x0007260000004200 */
[----:B------:R-:W-:Y:S04]  /*8de0*/  FADD.FTZ R0, R145, R0 ;  /* 0x0000000091007221 */ /* 0x000fe80000010000 */
[C---:B--2---:R-:W-:Y:S04]  /*8df0*/  HMMA.16816.F32.BF16 R52, R136.reuse, R12, R52 ;  /* 0x0000000c8834723c */ /* 0x044fe80000041834 */
[----:B------:R-:W-:Y:S04]  /*8e00*/  FADD.FTZ R0, R143, R0 ;  /* 0x000000008f007221 */ /* 0x000fe80000010000 */
[C---:B------:R-:W-:Y:S01]  /*8e10*/  HMMA.16816.F32.BF16 R56, R136.reuse, R14, R56 ;  /* 0x0000000e8838723c */ /* 0x040fe20000041838 */
[----:B------:R-:W2:Y:S03]  /*8e20*/  LDSM.16.MT88.4 R12, [R3+0x5800] ;  /* 0x00580000030c783b */ /* 0x000ea60000004200 */
[----:B------:R-:W-:Y:S01]  /*8e30*/  FADD.FTZ R0, R142, R0 ;  /* 0x000000008e007221 */ /* 0x000fe20000010000 */
[----:B---3--:R-:W-:Y:S03]  /*8e40*/  IADD3 R2, R175, -0x2, RZ ;  /* 0xfffffffeaf027810 */ /* 0x008fe60007ffe0ff */
[C---:B-1----:R-:W-:Y:S03]  /*8e50*/  HMMA.16816.F32.BF16 R60, R136.reuse, R4, R60 ;  /* 0x00000004883c723c */ /* 0x042fe6000004183c */
[----:B------:R-:W-:Y:S01]  /*8e60*/  ISETP.GE.AND P0, PT, R2, R187, PT ;  /* 0x000000bb0200720c */ /* 0x000fe20003f06270 */
[----:B------:R-:W-:Y:S04]  /*8e70*/  FADD.FTZ R0, R141, R0 ;  /* 0x000000008d007221 */ /* 0x000fe80000010000 */
[C---:B------:R-:W-:Y:S04]  /*8e80*/  HMMA.16816.F32.BF16 R64, R136.reuse, R6, R64 ;  /* 0x000000068840723c */ /* 0x040fe80000041840 */
[----:B------:R-:W-:Y:S04]  /*8e90*/  FADD.FTZ R184, R140, R0 ;  /* 0x000000008cb87221 */ /* 0x000fe80000010000 */
[C---:B----4-:R-:W-:Y:S08]  /*8ea0*/  HMMA.16816.F32.BF16 R68, R136.reuse, R8, R68 ;  /* 0x000000088844723c */ /* 0x050ff00000041844 */
[C---:B------:R-:W-:Y:S08]  /*8eb0*/  HMMA.16816.F32.BF16 R72, R136.reuse, R10, R72 ;  /* 0x0000000a8848723c */ /* 0x040ff00000041848 */
[C---:B------:R-:W-:Y:S08]  /*8ec0*/  HMMA.16816.F32.BF16 R76, R136.reuse, R16, R76 ;  /* 0x00000010884c723c */ /* 0x040ff0000004184c */
[C---:B------:R-:W-:Y:S08]  /*8ed0*/  HMMA.16816.F32.BF16 R80, R136.reuse, R18, R80 ;  /* 0x000000128850723c */ /* 0x040ff00000041850 */
[C---:B------:R-:W-:Y:S08]  /*8ee0*/  HMMA.16816.F32.BF16 R84, R136.reuse, R20, R84 ;  /* 0x000000148854723c */ /* 0x040ff00000041854 */
[C---:B------:R-:W-:Y:S08]  /*8ef0*/  HMMA.16816.F32.BF16 R88, R136.reuse, R22, R88 ;  /* 0x000000168858723c */ /* 0x040ff00000041858 */
[C---:B--2---:R-:W-:Y:S08]  /*8f00*/  HMMA.16816.F32.BF16 R92, R136.reuse, R12, R92 ;  /* 0x0000000c885c723c */ /* 0x044ff0000004185c */
[----:B------:R-:W-:Y:S01]  /*8f10*/  HMMA.16816.F32.BF16 R96, R136, R14, R96 ;  /* 0x0000000e8860723c */ /* 0x000fe20000041860 */
[----:B------:R-:W-:Y:S07]  /*8f20*/  @!UPT UIADD3 URZ, URZ, URZ, URZ ;  /* 0x0000003f3f3ff290 */ /* 0x000fee000fffe03f */
[----:B------:R-:W-:-:S11]  /*8f30*/  @!P0 BRA `(.L_x_1595) ;  /* 0x000004f000008947 */ /* 0x000fd60003800000 */
[----:B------:R-:W-:Y:S01]  /*8f40*/  IMAD.MOV.U32 R212, RZ, RZ, c[0x0][0x2b8] ;  /* 0x0000ae00ffd47624 */ /* 0x000fe200078e00ff */
[----:B------:R-:W-:Y:S01]  /*8f50*/  SHF.R.S32.HI R7, RZ, 0x1f, R185 ;  /* 0x0000001fff077819 */ /* 0x000fe200000114b9 */
[----:B------:R-:W-:Y:S01]  /*8f60*/  IMAD R2, R175, 0x40, R192 ;  /* 0x00000040af027824 */ /* 0x000fe200078e02c0 */
[----:B------:R-:W-:Y:S01]  /*8f70*/  SHF.R.S32.HI R6, RZ, 0x1f, R177 ;  /* 0x0000001fff067819 */ /* 0x000fe200000114b1 */
[----:B------:R-:W-:Y:S01]  /*8f80*/  IMAD.MOV.U32 R173, RZ, RZ, RZ ;  /* 0x000000ffffad7224 */ /* 0x000fe200078e00ff */
[----:B------:R-:W-:Y:S01]  /*8f90*/  ISETP.NE.AND P1, PT, R212, 0x1, PT ;  /* 0x00000001d400780c */ /* 0x000fe20003f25270 */
[----:B------:R-:W-:Y:S01]  /*8fa0*/  IMAD.SHL.U32 R18, R186, 0x2, RZ ;  /* 0x00000002ba127824 */ /* 0x000fe200078e00ff */
[----:B------:R-:W-:Y:S01]  /*8fb0*/  IADD3 R2, R2, -0x80, R189 ;  /* 0xffffff8002027810 */ /* 0x000fe20007ffe0bd */
[----:B------:R-:W-:Y:S01]  /*8fc0*/  IMAD.SHL.U32 R17, R185, 0x2, RZ ;  /* 0x00000002b9117824 */ /* 0x000fe200078e00ff */
[----:B------:R-:W-:Y:S01]  /*8fd0*/  SHF.R.S32.HI R212, RZ, 0x1f, R186 ;  /* 0x0000001fffd47819 */ /* 0x000fe200000114ba */
[----:B------:R-:W-:Y:S01]  /*8fe0*/  IMAD.SHL.U32 R16, R177, 0x2, RZ ;  /* 0x00000002b1107824 */ /* 0x000fe200078e00ff */
[----:B------:R-:W-:Y:S01]  /*8ff0*/  SHF.L.U64.HI R14, R185, 0x1, R7 ;  /* 0x00000001b90e7819 */ /* 0x000fe20000010207 */
[----:B------:R-:W-:Y:S01]  /*9000*/  IMAD.MOV.U32 R0, RZ, RZ, R2 ;  /* 0x000000ffff007224 */ /* 0x000fe200078e0002 */
[----:B------:R-:W-:Y:S02]  /*9010*/  SHF.L.U64.HI R15, R186, 0x1, R212 ;  /* 0x00000001ba0f7819 */ /* 0x000fe400000102d4 */
[----:B------:R-:W-:Y:S03]  /*9020*/  SHF.L.U64.HI R13, R177, 0x1, R6 ;  /* 0x00000001b10d7819 */ /* 0x000fe60000010206 */
        /* <DEDUP_REMOVED lines=24> */
.L_x_1679:
[----:B------:R-:W-:-:S05]  /*91b0*/  BRA.DIV ~URZ, `(.L_x_1597) ;  /* 0x00005d327f007947 */ /* 0x000fca000b800000 */
[----:B------:R-:W3:Y:S01]  /*91c0*/  SHFL.IDX PT, R0, R12, RZ, 0x181f ;  /* 0x00181fff0c007589 */ /* 0x000ee200000e0000 */
[----:B------:R-:W-:Y:S02]  /*91d0*/  SEL R11, RZ, 0x10, P5 ;  /* 0x00000010ff0b7807 */ /* 0x000fe40002800000 */
[----:B------:R-:W-:Y:S02]  /*91e0*/  SEL R10, RZ, 0x10, P4 ;  /* 0x00000010ff0a7807 */ /* 0x000fe40002000000 */
[C---:B---3--:R-:W-:Y:S02]  /*91f0*/  IADD3 R2, P0, R0.reuse, R16, RZ ;  /* 0x0000001000027210 */ /* 0x048fe40007f1e0ff */
[----:B------:R-:W-:Y:S03]  /*9200*/  IADD3 R8, P1, R0, R17, RZ ;  /* 0x0000001100087210 */ /* 0x000fe60007f3e0ff */
[----:B--2---:R-:W-:Y:S01]  /*9210*/  IMAD.X R3, R4, 0x1, R13, P0 ;  /* 0x0000000104037824 */ /* 0x004fe200000e060d */
[----:B------:R-:W-:Y:S01]  /*9220*/  IADD3 R6, P0, R0, R18, RZ ;  /* 0x0000001200067210 */ /* 0x000fe20007f1e0ff */
[----:B------:R-:W-:Y:S02]  /*9230*/  IMAD R0, R176, 0x6000, R205 ;  /* 0x00006000b0007824 */ /* 0x000fe400078e02cd */
[C---:B------:R-:W-:Y:S02]  /*9240*/  IMAD.X R9, R4.reuse, 0x1, R14, P1 ;  /* 0x0000000104097824 */ /* 0x040fe400008e060e */
[----:B------:R-:W-:Y:S01]  /*9250*/  IMAD.X R7, R4, 0x1, R15, P0 ;  /* 0x0000000104077824 */ /* 0x000fe200000e060f */
[----:B------:R-:W-:Y:S01]  /*9260*/  @!PT LDS RZ, [RZ] ;  /* 0x00000000fffff984 */ /* 0x000fe20000000800 */
[----:B------:R-:W-:Y:S01]  /*9270*/  @!PT LDS RZ, [RZ] ;  /* 0x00000000fffff984 */ /* 0x000fe20000000800 */
[----:B------:R2:W-:Y:S04]  /*9280*/  LDGSTS.E.BYPASS.LTC128B.128 [R0], [R2.64], !P5 ;  /* 0x0000000002007fae */ /* 0x0005e8000e901d46 */
[----:B------:R3:W-:Y:S04]  /*9290*/  LDGSTS.E.BYPASS.LTC128B.128 [R0+0x2000], [R8.64], !P4 ;  /* 0x0200000008007fae */ /* 0x0007e8000e101d46 */
[----:B------:R4:W1:Y:S04]  /*92a0*/  SHFL.IDX PT, R4, R5, 0x1, 0x181f ;  /* 0x00381f0005047f89 */ /* 0x00086800000e0000 */
[----:B------:R3:W-:Y:S04]  /*92b0*/  LDGSTS.E.BYPASS.LTC128B.128 [R0+0x4000], [R6.64], !P6 ;  /* 0x0400000006007fae */ /* 0x0007e8000f101d46 */
[----:B--2---:R3:W2:Y:S01]  /*92c0*/  SHFL.IDX PT, R2, R12, 0x1, 0x181f ;  /* 0x00381f000c027f89 */ /* 0x0046a200000e0000 */
[----:B-1--4-:R-:W-:Y:S03]  /*92d0*/  SEL R5, RZ, 0x10, P6 ;  /* 0x00000010ff057807 */ /* 0x012fe60003000000 */
.L_x_1680:
[----:B------:R-:W-:Y:S02]  /*92e0*/  IADD3 R3, -R11, 0x10, RZ ;  /* 0x000000100b037810 */ /* 0x000fe40007ffe1ff */
[----:B---3--:R-:W-:Y:S02]  /*92f0*/  IADD3 R6, -R10, 0x10, RZ ;  /* 0x000000100a067810 */ /* 0x008fe40007ffe1ff */
[----:B------:R-:W-:Y:S02]  /*9300*/  LOP3.LUT R3, R3, 0xf, RZ, 0xc0, !PT ;  /* 0x0000000f03037812 */ /* 0x000fe400078ec0ff */
[----:B------:R-:W-:Y:S02]  /*9310*/  IADD3 R7, -R5, 0x10, RZ ;  /* 0x0000001005077810 */ /* 0x000fe40007ffe1ff */
[----:B--2---:R-:W-:Y:S02]  /*9320*/  IADD3 R8, P1, P0, R3, R2, R16 ;  /* 0x0000000203087210 */ /* 0x004fe4000783e010 */
[----:B------:R-:W-:Y:S02]  /*9330*/  LOP3.LUT R3, R6, 0xf, RZ, 0xc0, !PT ;  /* 0x0000000f06037812 */ /* 0x000fe400078ec0ff */
[----:B------:R-:W-:Y:S02]  /*9340*/  IADD3.X R9, RZ, R4, R13, P1, P0 ;  /* 0x00000004ff097210 */ /* 0x000fe40000fe040d */
[----:B------:R-:W-:Y:S02]  /*9350*/  IADD3 R6, P1, P0, R3, R2, R17 ;  /* 0x0000000203067210 */ /* 0x000fe4000783e011 */
[----:B------:R-:W-:Y:S02]  /*9360*/  LOP3.LUT R3, R7, 0xf, RZ, 0xc0, !PT ;  /* 0x0000000f07037812 */ /* 0x000fe400078ec0ff */
[----:B------:R-:W-:Y:S02]  /*9370*/  IADD3.X R7, RZ, R4, R14, P1, P0 ;  /* 0x00000004ff077210 */ /* 0x000fe40000fe040e */
[----:B------:R-:W-:Y:S04]  /*9380*/  IADD3 R2, P1, P0, R3, R2, R18 ;  /* 0x0000000203027210 */ /* 0x000fe8000783e012 */
[----:B------:R-:W-:Y:S02]  /*9390*/  IADD3.X R3, RZ, R4, R15, P1, P0 ;  /* 0x00000004ff037210 */ /* 0x000fe40000fe040f */
[----:B------:R-:W-:Y:S02]  /*93a0*/  ISETP.NE.U32.AND P0, PT, R11, RZ, PT ;  /* 0x000000ff0b00720c */ /* 0x000fe40003f05070 */
[----:B------:R-:W-:Y:S11]  /*93b0*/  ISETP.NE.U32.AND P1, PT, R10, RZ, PT ;  /* 0x000000ff0a00720c */ /* 0x000ff60003f25070 */
[----:B------:R-:W-:Y:S01]  /*93c0*/  @!PT LDS RZ, [RZ] ;  /* 0x00000000fffff984 */ /* 0x000fe20000000800 */
[----:B------:R-:W-:Y:S01]  /*93d0*/  @!PT LDS RZ, [RZ] ;  /* 0x00000000fffff984 */ /* 0x000fe20000000800 */
[----:B------:R-:W-:Y:S01]  /*93e0*/  @!PT LDS RZ, [RZ] ;  /* 0x00000000fffff984 */ /* 0x000fe20000000800 */
[----:B------:R1:W-:Y:S01]  /*93f0*/  LDGSTS.E.BYPASS.LTC128B.128.ZFILL [R0+0x1000], [R8.64], P0 ;  /* 0x0100000008007fae */ /* 0x0003e20008141d46 */
[----:B------:R-:W-:Y:S03]  /*9400*/  ISETP.NE.U32.AND P0, PT, R5, RZ, PT ;  /* 0x000000ff0500720c */ /* 0x000fe60003f05070 */
[----:B------:R1:W-:Y:S10]  /*9410*/  LDGSTS.E.BYPASS.LTC128B.128.ZFILL [R0+0x3000], [R6.64], P1 ;  /* 0x0300000006007fae */ /* 0x0003f40008941d46 */
[----:B------:R1:W-:Y:S02]  /*9420*/  LDGSTS.E.BYPASS.LTC128B.128.ZFILL [R0+0x5000], [R2.64], P0 ;  /* 0x0500000002007fae */ /* 0x0003e40008141d46 */
.L_x_1595:
[----:B------:R-:W-:Y:S05]  /*9430*/  BSYNC B0 ;  /* 0x0000000000007941 */ /* 0x000fea0003800000 */
.L_x_1594:
[----:B------:R-:W-:Y:S01]  /*9440*/  ISETP.GE.AND P0, PT, R187, R175, PT ;  /* 0x000000afbb00720c */ /* 0x000fe20003f06270 */
[----:B------:R-:W0:Y:S01]  /*9450*/  LDGDEPBAR ;  /* 0x00000000000079af */ /* 0x000e220000000000 */
[----:B-1----:R-:W-:Y:S01]  /*9460*/  IADD3 R3, R175, -0x1, RZ ;  /* 0xffffffffaf037810 */ /* 0x002fe20007ffe0ff */
[----:B------:R-:W-:Y:S01]  /*9470*/  IMAD.MOV.U32 R102, RZ, RZ, R100 ;  /* 0x000000ffff667224 */ /* 0x000fe200078e0064 */
[C---:B------:R-:W-:Y:S01]  /*9480*/  ISETP.GE.AND P1, PT, R161.reuse, 0x1, PT ;  /* 0x00000001a100780c */ /* 0x040fe20003f26270 */
[----:B------:R-:W-:Y:S01]  /*9490*/  IMAD.MOV.U32 R0, RZ, RZ, R101 ;  /* 0x000000ffff007224 */ /* 0x000fe200078e0065 */
[----:B------:R-:W-:Y:S01]  /*94a0*/  IADD3 R2, R161, 0x1, RZ ;  /* 0x00000001a1027810 */ /* 0x000fe20007ffe0ff */
[----:B------:R-:W-:Y:S03]  /*94b0*/  IMAD.MOV.U32 R175, RZ, RZ, R3 ;  /* 0x000000ffffaf7224 */ /* 0x000fe600078e0003 */
[----:B------:R-:W-:Y:S03]  /*94c0*/  SEL R161, R2, RZ, !P1 ;  /* 0x000000ff02a17207 */ /* 0x000fe60004800000 */
[----:B------:R-:W-:-:S05]  /*94d0*/  @!P0 BRA `(.L_x_1598) ;  /* 0xffffcd8000008947 */ /* 0x000fca000383ffff */
.L_x_1588:
[----:B------:R-:W-:Y:S05]  /*94e0*/  BRA.DIV ~URZ, `(.L_x_1599) ;  /* 0x00005c227f007947 */ /* 0x000fea000b800000 */
[----:B------:R2:W3:Y:S02]  /*94f0*/  SHFL.BFLY PT, R0, R179, 0x2, 0x1f ;  /* 0x0c401f00b3007f89 */ /* 0x0004e400000e0000 */
.L_x_1681:
[----:B---3--:R-:W-:Y:S01]  /*9500*/  FADD.FTZ R0, R0, R179 ;  /* 0x000000b300007221 */ /* 0x008fe20000010000 */
[----:B------:R-:W-:Y:S05]  /*9510*/  BRA.DIV ~URZ, `(.L_x_1600) ;  /* 0x00005c527f007947 */ /* 0x000fea000b800000 */
[----:B-1----:R-:W1:Y:S04]  /*9520*/  SHFL.BFLY PT, R2, R184, 0x2, 0x1f ;  /* 0x0c401f00b8027f89 */ /* 0x002e6800000e0000 */
[----:B------:R-:W3:Y:S01]  /*9530*/  SHFL.BFLY PT, R5, R0, 0x1, 0x1f ;  /* 0x0c201f0000057f89 */ /* 0x000ee200000e0000 */
[----:B-1----:R-:W-:-:S02]  /*9540*/  FADD.FTZ R4, R2, R184 ;  /* 0x000000b802047221 */ /* 0x002fc40000010000 */
[----:B---3--:R-:W-:-:S03]  /*9550*/  FADD.FTZ R0, R0, R5 ;  /* 0x0000000500007221 */ /* 0x008fc60000010000 */
[----:B------:R1:W3:Y:S04]  /*9560*/  SHFL.BFLY PT, R3, R4, 0x1, 0x1f ;  /* 0x0c201f0004037f89 */ /* 0x0002e800000e0000 */
.L_x_1682:
[----:B------:R-:W-:Y:S01]  /*9570*/  FSETP.NE.FTZ.AND P1, PT, R0, RZ, PT ;  /* 0x000000ff0000720b */ /* 0x000fe20003f35000 */
[----:B---3--:R-:W-:Y:S01]  /*9580*/  FADD.FTZ R3, R3, R4 ;  /* 0x0000000403037221 */ /* 0x008fe20000010000 */
[----:B------:R-:W-:Y:S02]  /*9590*/  MOV R2, RZ ;  /* 0x000000ff00027202 */ /* 0x000fe40000000f00 */
[----:B------:R-:W-:Y:S02]  /*95a0*/  MOV R23, 0xff800000 ;  /* 0xff80000000177802 */ /* 0x000fe40000000f00 */
[----:B------:R-:W-:Y:S02]  /*95b0*/  FSETP.NE.FTZ.AND P0, PT, R3, RZ, PT ;  /* 0x000000ff0300720b */ /* 0x000fe40003f15000 */
[----:B------:R-:W-:-:S05]  /*95c0*/  MOV R22, 0xff800000 ;  /* 0xff80000000167802 */ /* 0x000fca0000000f00 */
[----:B------:R-:W3:Y:S01]  /*95d0*/  @P1 MUFU.RCP R2, R0 ;  /* 0x0000000000021308 */ /* 0x000ee20000001000 */
[----:B-1----:R-:W-:-:S05]  /*95e0*/  @P1 MOV R4, 0x3f317218 ;  /* 0x3f31721800041802 */ /* 0x002fca0000000f00 */
[----:B------:R-:W-:Y:S02]  /*95f0*/  @P1 FMUL.FTZ R4, R4, c[0x0][0x2d0] ;  /* 0x0000b40004041a20 */ /* 0x000fe40000410000 */
[----:B------:R1:W4:Y:S01]  /*9600*/  @P1 MUFU.LG2 R5, R0 ;  /* 0x0000000000051308 */ /* 0x0003220000000c00 */
[C---:B---3--:R-:W-:Y:S02]  /*9610*/  FMUL.FTZ R102, R2.reuse, R112 ;  /* 0x0000007002667220 */ /* 0x048fe40000410000 */
[C---:B------:R-:W-:Y:S02]  /*9620*/  FMUL.FTZ R103, R2.reuse, R113 ;  /* 0x0000007102677220 */ /* 0x040fe40000410000 */
[C---:B------:R-:W-:Y:S02]  /*9630*/  FMUL.FTZ R112, R2.reuse, R68 ;  /* 0x0000004402707220 */ /* 0x040fe40000410000 */
[C---:B------:R-:W-:Y:S01]  /*9640*/  FMUL.FTZ R113, R2.reuse, R69 ;  /* 0x0000004502717220 */ /* 0x040fe20000410000 */
[----:B-1----:R-:W-:Y:S01]  /*9650*/  MOV R0, RZ ;  /* 0x000000ff00007202 */ /* 0x002fe20000000f00 */
[----:B------:R-:W-:-:S02]  /*9660*/  FMUL.FTZ R68, R2, R72 ;  /* 0x0000004802447220 */ /* 0x000fc40000410000 */
[C---:B------:R-:W-:Y:S02]  /*9670*/  FMUL.FTZ R69, R2.reuse, R73 ;  /* 0x0000004902457220 */ /* 0x040fe40000410000 */
[C---:B------:R-:W-:Y:S01]  /*9680*/  FMUL.FTZ R72, R2.reuse, R76 ;  /* 0x0000004c02487220 */ /* 0x040fe20000410000 */
[----:B------:R-:W1:Y:S01]  /*9690*/  @P0 MUFU.RCP R0, R3 ;  /* 0x0000000300000308 */ /* 0x000e620000001000 */
        /* <DEDUP_REMOVED lines=41> */
[----:B------:R3:W5:Y:S01]  /*9930*/  @P0 MUFU.LG2 R2, R3 ;  /* 0x0000000300020308 */ /* 0x0007620000000c00 */
[----:B----4-:R-:W-:Y:S02]  /*9940*/  @P1 FMUL.FTZ R5, R5, 0.69314718246459960938 ;  /* 0x3f31721805051820 */ /* 0x010fe40000410000 */
[----:B-1----:R-:W-:Y:S02]  /*9950*/  FMUL.FTZ R124, R0, R38 ;  /* 0x00000026007c7220 */ /* 0x002fe40000410000 */
[----:B------:R-:W-:Y:S01]  /*9960*/  @P1 FFMA.FTZ R23, R4, R101, R5 ;  /* 0x0000006504171223 */ /* 0x000fe20000010005 */
[----:B------:R-:W-:Y:S01]  /*9970*/  MOV R4, 0x1 ;  /* 0x0000000100047802 */ /* 0x000fe20000000f00 */
[C---:B------:R-:W-:Y:S02]  /*9980*/  FMUL.FTZ R125, R0.reuse, R39 ;  /* 0x00000027007d7220 */ /* 0x040fe40000410000 */
[----:B------:R-:W-:-:S02]  /*9990*/  FMUL.FTZ R84, R0, R130 ;  /* 0x0000008200547220 */ /* 0x000fc40000410000 */
[C---:B------:R-:W-:Y:S02]  /*99a0*/  FMUL.FTZ R85, R0.reuse, R131 ;  /* 0x0000008300557220 */ /* 0x040fe40000410000 */
[C---:B------:R-:W-:Y:S02]  /*99b0*/  FMUL.FTZ R38, R0.reuse, R46 ;  /* 0x0000002e00267220 */ /* 0x040fe40000410000 */
[----:B------:R-:W-:Y:S01]  /*99c0*/  FMUL.FTZ R39, R0, R47 ;  /* 0x0000002f00277220 */ /* 0x000fe20000410000 */
[----:B---3--:R-:W-:Y:S01]  /*99d0*/  @P0 MOV R3, 0x3f317218 ;  /* 0x3f31721800030802 */ /* 0x008fe20000000f00 */
[----:B-----5:R-:W-:Y:S02]  /*99e0*/  @P0 FMUL.FTZ R2, R2, 0.69314718246459960938 ;  /* 0x3f31721802020820 */ /* 0x020fe40000410000 */
        /* <DEDUP_REMOVED lines=43> */
[----:B------:R-:W-:Y:S01]  /*9ca0*/  PRMT R0, R4, 0x7610, R0 ;  /* 0x0000761004007816 */ /* 0x000fe20000000000 */
[----:B------:R-:W-:-:S02]  /*9cb0*/  @P0 FFMA.FTZ R22, R3, R100, R2 ;  /* 0x0000006403160223 */ /* 0x000fc40000010002 */
.L_x_1562:
[----:B------:R-:W-:Y:S01]  /*9cc0*/  LOP3.LUT P0, RZ, R172, 0xff, RZ, 0xc0, !PT ;  /* 0x000000ffacff7812 */ /* 0x000fe2000780c0ff */
[----:B------:R-:W-:-:S12]  /*9cd0*/  BSSY B0, `(.L_x_1601) ;  /* 0x000000f000007945 */ /* 0x000fd80003800000 */
        /* <DEDUP_REMOVED lines=14> */
.L_x_1602:
[----:B------:R-:W-:Y:S05]  /*9dc0*/  BSYNC B0 ;  /* 0x0000000000007941 */ /* 0x000fea0003800000 */
.L_x_1601:
[----:B------:R-:W-:Y:S01]  /*9dd0*/  PRMT R0, R0, 0x9910, RZ ;  /* 0x0000991000007816 */ /* 0x000fe200000000ff */
[----:B------:R-:W-:Y:S01]  /*9de0*/  BSSY B1, `(.L_x_1603) ;  /* 0x0000336000017945 */ /* 0x000fe20003800000 */
[----:B------:R-:W-:Y:S02]  /*9df0*/  IMAD.MOV.U32 R82, RZ, RZ, R200 ;  /* 0x000000ffff527224 */ /* 0x000fe400078e00c8 */
[----:B------:R-:W-:-:S13]  /*9e00*/  ISETP.NE.AND P0, PT, R0, RZ, PT ;  /* 0x000000ff0000720c */ /* 0x000fda0003f05270 */
[----:B------:R-:W-:Y:S05]  /*9e10*/  @!P0 BRA `(.L_x_1604) ;  /* 0x000026b000008947 */ /* 0x000fea0003800000 */
[----:B------:R-:W-:Y:S01]  /*9e20*/  WARPSYNC 0xffffffff ;  /* 0xffffffff00007948 */ /* 0x000fe20003800000 */
[----:B------:R-:W-:Y:S01]  /*9e30*/  BAR.SYNC.DEFER_BLOCKING 0x1, 0x100 ;  /* 0x0044000000007b1d */ /* 0x000fe20000010000 */
[----:B------:R-:W-:Y:S01]  /*9e40*/  F2FP.BF16.PACK_AB R0, R133, R132 ;  /* 0x000000848500723e */ /* 0x000fe200000010ff */
[----:B------:R-:W-:Y:S01]  /*9e50*/  IMAD.MOV.U32 R14, RZ, RZ, c[0x0][0x388] ;  /* 0x0000e200ff0e7624 */ /* 0x000fe200078e00ff */
        /* <DEDUP_REMOVED lines=10> */
[----:B-1----:R-:W-:-:S02]  /*9f00*/  F2FP.BF16.PACK_AB R0, R85, R84 ;  /* 0x000000545500723e */ /* 0x002fc400000010ff */
[----:B---3--:R-:W-:-:S03]  /*9f10*/  F2FP.BF16.PACK_AB R2, R29, R28 ;  /* 0x0000001c1d02723e */ /* 0x008fc600000010ff */
[----:B------:R1:W-:Y:S01]  /*9f20*/  STS [R222+0x400], R0 ;  /* 0x00040000de007388 */ /* 0x0003e20000000800 */
[----:B----4-:R-:W-:-:S03]  /*9f30*/  F2FP.BF16.PACK_AB R3, R127, R126 ;  /* 0x0000007e7f03723e */ /* 0x010fc600000010ff */
[----:B------:R3:W-:Y:S04]  /*9f40*/  STS [R224], R2 ;  /* 0x00000002e0007388 */ /* 0x0007e80000000800 */
[----:B------:R4:W-:Y:S01]  /*9f50*/  STS [R224+0x400], R3 ;  /* 0x00040003e0007388 */ /* 0x0009e20000000800 */
[----:B-1----:R-:W-:Y:S02]  /*9f60*/  F2FP.BF16.PACK_AB R0, R33, R32 ;  /* 0x000000202100723e */ /* 0x002fe400000010ff */
[----:B---3--:R-:W-:-:S03]  /*9f70*/  F2FP.BF16.PACK_AB R2, R123, R122 ;  /* 0x0000007a7b02723e */ /* 0x008fc600000010ff */
[----:B------:R1:W-:Y:S01]  /*9f80*/  STS [R223], R0 ;  /* 0x00000000df007388 */ /* 0x0003e20000000800 */
[----:B----4-:R-:W-:-:S03]  /*9f90*/  F2FP.BF16.PACK_AB R3, R35, R34 ;  /* 0x000000222303723e */ /* 0x010fc600000010ff */
[----:B------:R3:W-:Y:S04]  /*9fa0*/  STS [R223+0x400], R2 ;  /* 0x00040002df007388 */ /* 0x0007e80000000800 */
[----:B------:R4:W-:Y:S01]  /*9fb0*/  STS [R251], R3 ;  /* 0x00000003fb007388 */ /* 0x0009e20000000800 */
[----:B-1----:R-:W-:Y:S02]  /*9fc0*/  F2FP.BF16.PACK_AB R0, R89, R88 ;  /* 0x000000585900723e */ /* 0x002fe400000010ff */
        /* <DEDUP_REMOVED lines=15> */
[----:B------:R3:W-:Y:S04]  /*a0c0*/  STS [R221+0x4000], R2 ;  /* 0x00400002dd007388 */ /* 0x0007e80000000800 */
[----:B------:R4:W-:Y:S01]  /*a0d0*/  STS [R221+0x4400], R3 ;  /* 0x00440003dd007388 */ /* 0x0009e20000000800 */
        /* <DEDUP_REMOVED lines=23> */
[----:B------:R4:W-:Y:S04]  /*a250*/  STS [R250+0x4400], R4 ;  /* 0x00440004fa007388 */ /* 0x0009e80000000800 */
[----:B------:R2:W-:Y:S01]  /*a260*/  STS [R248+0x4000], R2 ;  /* 0x00400002f8007388 */ /* 0x0005e20000000800 */
[----:B-1----:R-:W-:Y:S02]  /*a270*/  F2FP.BF16.PACK_AB R0, R67, R66 ;  /* 0x000000424300723e */ /* 0x002fe400000010ff */
[----:B---3--:R-:W-:-:S03]  /*a280*/  F2FP.BF16.PACK_AB R3, R51, R50 ;  /* 0x000000323303723e */ /* 0x008fc600000010ff */
[----:B------:R1:W-:Y:S01]  /*a290*/  STS [R248+0x4400], R0 ;  /* 0x00440000f8007388 */ /* 0x0003e20000000800 */
[----:B----4-:R-:W-:-:S03]  /*a2a0*/  F2FP.BF16.PACK_AB R4, R113, R112 ;  /* 0x000000707104723e */ /* 0x010fc600000010ff */
[----:B------:R3:W-:Y:S01]  /*a2b0*/  STS [R221+0x8400], R3 ;  /* 0x00840003dd007388 */ /* 0x0007e20000000800 */
[----:B--2---:R-:W-:-:S03]  /*a2c0*/  F2FP.BF16.PACK_AB R2, R69, R68 ;  /* 0x000000444502723e */ /* 0x004fc600000010ff */
[----:B------:R2:W-:Y:S04]  /*a2d0*/  STS [R221+0x8000], R4 ;  /* 0x00800004dd007388 */ /* 0x0005e80000000800 */
[----:B------:R4:W-:Y:S01]  /*a2e0*/  STS [R222+0x8000], R2 ;  /* 0x00800002de007388 */ /* 0x0009e20000000800 */
[----:B-1----:R-:W-:Y:S02]  /*a2f0*/  F2FP.BF16.PACK_AB R0, R59, R58 ;  /* 0x0000003a3b00723e */ /* 0x002fe400000010ff */
[----:B---3--:R-:W-:-:S03]  /*a300*/  F2FP.BF16.PACK_AB R3, R63, R62 ;  /* 0x0000003e3f03723e */ /* 0x008fc600000010ff */
[----:B------:R1:W-:Y:S01]  /*a310*/  STS [R222+0x8400], R0 ;  /* 0x00840000de007388 */ /* 0x0003e20000000800 */
[----:B--2---:R-:W-:-:S03]  /*a320*/  F2FP.BF16.PACK_AB R4, R73, R72 ;  /* 0x000000484904723e */ /* 0x004fc600000010ff */
        /* <DEDUP_REMOVED lines=9> */
[----:B------:R2:W-:Y:S01]  /*a3c0*/  STS [R251+0x8400], R4 ;  /* 0x00840004fb007388 */ /* 0x0005e20000000800 */
[----:B-1----:R-:W-:-:S05]  /*a3d0*/  F2FP.BF16.PACK_AB R0, R121, R120 ;  /* 0x000000787900723e */ /* 0x002fca00000010ff */
[----:B------:R1:W-:Y:S01]  /*a3e0*/  STS [R251+0x8000], R0 ;  /* 0x00800000fb007388 */ /* 0x0003e20000000800 */
[----:B--2---:R-:W-:-:S03]  /*a3f0*/  @P2 IADD3 R4, P0, R209, c[0x0][0x508], RZ ;  /* 0x00014200d1042a10 */ /* 0x004fc60007f1e0ff */
[----:B------:R2:W-:Y:S01]  /*a400*/  STS [R249+0x8000], R3 ;  /* 0x00800003f9007388 */ /* 0x0005e20000000800 */
[----:B------:R-:W-:-:S03]  /*a410*/  @P2 IADD3.X R5, R210, c[0x0][0x50c], RZ, P0, !PT ;  /* 0x00014300d2052a10 */ /* 0x000fc600007fe4ff */
[----:B------:R3:W-:Y:S01]  /*a420*/  STS [R249+0x8400], R2 ;  /* 0x00840002f9007388 */ /* 0x0007e20000000800 */
[----:B-1----:R-:W-:Y:S02]  /*a430*/  F2FP.BF16.PACK_AB R0, R81, R80 ;  /* 0x000000505100723e */ /* 0x002fe400000010ff */
[----:B--2---:R-:W-:-:S03]  /*a440*/  F2FP.BF16.PACK_AB R3, R43, R42 ;  /* 0x0000002a2b03723e */ /* 0x004fc600000010ff */
[----:B------:R1:W-:Y:S01]  /*a450*/  STS [R250+0x8000], R0 ;  /* 0x00800000fa007388 */ /* 0x0003e20000000800 */
[----:B---3--:R-:W-:-:S05]  /*a460*/  F2FP.BF16.PACK_AB R2, R55, R54 ;  /* 0x000000363702723e */ /* 0x008fca00000010ff */
        /* <DEDUP_REMOVED lines=17> */
.L_x_1605:
[----:B--2---:R-:W2:Y:S01]  /*a580*/  LDL R3, [R1+0xc] ;  /* 0x00000c0001037983 */ /* 0x004ea20000100800 */
[----:B------:R-:W-:Y:S01]  /*a590*/  IMAD.MOV.U32 R2, RZ, RZ, 0x368 ;  /* 0x00000368ff027424 */ /* 0x000fe200078e00ff */
[----:B------:R-:W-:-:S02]  /*a5a0*/  ISETP.GT.AND P2, PT, R5, 0x1, PT ;  /* 0x000000010500780c */ /* 0x000fc40003f44270 */
[----:B------:R-:W3:Y:S01]  /*a5b0*/  LDL R31, [R1+0x8] ;  /* 0x00000800011f7983 */ /* 0x000ee20000100800 */
[----:B------:R-:W-:Y:S02]  /*a5c0*/  ISETP.NE.U32.AND P0, PT, RZ, c[0x0][0x500], PT ;  /* 0x00014000ff007a0c */ /* 0x000fe40003f05070 */
[----:B------:R-:W-:Y:S02]  /*a5d0*/  SEL R2, R2, 0x328, P2 ;  /* 0x0000032802027807 */ /* 0x000fe40001000000 */
[----:B------:R-:W-:Y:S02]  /*a5e0*/  ISETP.NE.AND.EX P0, PT, RZ, c[0x0][0x504], PT, P0 ;  /* 0x00014100ff007a0c */ /* 0x000fe40003f05300 */
[----:B------:R1:W4:Y:S02]  /*a5f0*/  LDC.64 R4, c[0x0][R2+0x170] ;  /* 0x00005c0002047b82 */ /* 0x0003240000000a00 */
[----:B------:R-:W-:-:S06]  /*a600*/  SEL R8, R207, RZ, !P0 ;  /* 0x000000ffcf087207 */ /* 0x000fcc0004000000 */
[----:B------:R1:W4:Y:S08]  /*a610*/  LDC.64 R16, c[0x0][R2+0x168] ;  /* 0x00005a0002107b82 */ /* 0x0003300000000a00 */
[----:B------:R1:W2:Y:S08]  /*a620*/  LDC.64 R18, c[0x0][R2+0x178] ;  /* 0x00005e0002127b82 */ /* 0x0002b00000000a00 */
[----:B------:R1:W2:Y:S01]  /*a630*/  LDC.64 R20, c[0x0][R2+0x160] ;  /* 0x0000580002147b82 */ /* 0x0002a20000000a00 */
[----:B------:R-:W-:Y:S01]  /*a640*/  LOP3.LUT R9, R202, 0xffff, RZ, 0xc0, !PT ;  /* 0x0000ffffca097812 */ /* 0x000fe200078ec0ff */
[----:B-1----:R-:W-:-:S05]  /*a650*/  IMAD.MOV.U32 R2, RZ, RZ, c[0x0][0x4e8] ;  /* 0x00013a00ff027624 */ /* 0x002fca00078e00ff */
[----:B------:R-:W-:Y:S01]  /*a660*/  ISETP.NE.AND P3, PT, R2, 0x1, PT ;  /* 0x000000010200780c */ /* 0x000fe20003f65270 */
[----:B----4-:R-:W-:Y:S02]  /*a670*/  IMAD R2, R5, R8, RZ ;  /* 0x0000000805027224 */ /* 0x010fe400078e02ff */
[----:B------:R-:W-:-:S04]  /*a680*/  IMAD.WIDE.U32 R6, R16, R9, RZ ;  /* 0x0000000910067225 */ /* 0x000fc800078e00ff */
        /* <DEDUP_REMOVED lines=53> */
[----:B------:R-:W-:Y:S01]  /*a9e0*/  IMAD R11, R11, c[0x0][0x3a0], RZ ;  /* 0x0000e8000b0b7a24 */ /* 0x000fe200078e02ff */
[----:B-1----:R-:W-:Y:S01]  /*a9f0*/  LEA R4, R201, R189, 0x7 ;  /* 0x000000bdc9047211 */ /* 0x002fe200078e38ff */
[C---:B------:R-:W-:Y:S01]  /*aa00*/  IMAD.WIDE.U32 R2, R0.reuse, c[0x0][0x3a0], RZ ;  /* 0x0000e80000027a25 */ /* 0x040fe200078e00ff */
[----:B------:R-:W-:Y:S01]  /*aa10*/  SHF.R.S32.HI R5, RZ, 0x1f, R8 ;  /* 0x0000001fff057819 */ /* 0x000fe20000011408 */
[----:B------:R1:W2:Y:S02]  /*aa20*/  LDS.128 R24, [R188+0x80] ;  /* 0x00008000bc187984 */ /* 0x0002a40000000c00 */
[----:B------:R-:W-:-:S02]  /*aa30*/  IMAD R0, R0, c[0x0][0x3a4], R11 ;  /* 0x0000e90000007a24 */ /* 0x000fc400078e020b */
[----:B------:R-:W-:Y:S01]  /*aa40*/  @P3 IMAD.HI.U32 R6, R4, c[0x0][0x4ec], RZ ;  /* 0x00013b0004063a27 */ /* 0x000fe200078e00ff */
[----:B------:R1:W3:Y:S02]  /*aa50*/  LDS.128 R40, [R188+0x1080] ;  /* 0x00108000bc287984 */ /* 0x0002e40000000c00 */
[----:B------:R-:W-:Y:S01]  /*aa60*/  IADD3 R3, R3, R0, RZ ;  /* 0x0000000003037210 */ /* 0x000fe20007ffe0ff */
[----:B------:R-:W-:Y:S01]  /*aa70*/  IMAD R5, R5, c[0x0][0x3f0], RZ ;  /* 0x0000fc0005057a24 */ /* 0x000fe200078e02ff */
[----:B------:R1:W4:Y:S01]  /*aa80*/  LDS.128 R52, [R188+0x2080] ;  /* 0x00208000bc347984 */ /* 0x0003220000000c00 */
[----:B------:R-:W-:Y:S02]  /*aa90*/  MOV R0, R4 ;  /* 0x0000000400007202 */ /* 0x000fe40000000f00 */
[----:B------:R-:W-:Y:S01]  /*aaa0*/  IMAD.WIDE.U32 R2, R9, c[0x0][0x3e8], R2 ;  /* 0x0000fa0009027a25 */ /* 0x000fe200078e0002 */
[----:B------:R1:W1:Y:S01]  /*aab0*/  LDS.128 R60, [R188+0x3080] ;  /* 0x00308000bc3c7984 */ /* 0x0002620000000c00 */
[----:B------:R-:W-:-:S02]  /*aac0*/  @P3 SHF.R.U32.HI R0, RZ, c[0x0][0x4f0], R6 ;  /* 0x00013c00ff003a19 */ /* 0x000fc40000011606 */
[----:B------:R-:W-:Y:S01]  /*aad0*/  IMAD R3, R9, c[0x0][0x3ec], R3 ;  /* 0x0000fb0009037a24 */ /* 0x000fe200078e0203 */
[----:B------:R1:W1:Y:S01]  /*aae0*/  LDS.128 R20, [R188+0x4080] ;  /* 0x00408000bc147984 */ /* 0x0002620000000c00 */
[C---:B------:R-:W-:Y:S01]  /*aaf0*/  IMAD R7, R8.reuse, c[0x0][0x3f4], R5 ;  /* 0x0000fd0008077a24 */ /* 0x040fe200078e0205 */
[----:B------:R-:W-:Y:S01]  /*ab00*/  SHF.R.S32.HI R6, RZ, 0x1f, R0 ;  /* 0x0000001fff067819 */ /* 0x000fe20000011400 */
[----:B------:R-:W-:Y:S01]  /*ab10*/  IMAD.WIDE.U32 R2, R8, c[0x0][0x3f0], R2 ;  /* 0x0000fc0008027a25 */ /* 0x000fe200078e0002 */
[----:B------:R1:W1:Y:S01]  /*ab20*/  LDS.128 R36, [R188+0x5080] ;  /* 0x00508000bc247984 */ /* 0x0002620000000c00 */
[----:B------:R-:W-:Y:S02]  /*ab30*/  IADD3 R5, -R0, RZ, RZ ;  /* 0x000000ff00057210 */ /* 0x000fe40007ffe1ff */
[----:B------:R-:W-:Y:S01]  /*ab40*/  IMAD R6, R6, c[0x0][0x3e0], RZ ;  /* 0x0000f80006067a24 */ /* 0x000fe200078e02ff */
[----:B------:R1:W1:Y:S01]  /*ab50*/  LDS.128 R48, [R188+0x6080] ;  /* 0x00608000bc307984 */ /* 0x0002620000000c00 */
[----:B------:R-:W-:Y:S01]  /*ab60*/  IADD3 R3, R3, R7, RZ ;  /* 0x0000000703037210 */ /* 0x000fe20007ffe0ff */
[----:B------:R-:W-:-:S02]  /*ab70*/  IMAD R4, R5, c[0x0][0x4e8], R4 ;  /* 0x00013a0005047a24 */ /* 0x000fc400078e0204 */
        /* <DEDUP_REMOVED lines=17> */
.L_x_1683:
[----:B------:R-:W-:Y:S05]  /*ac90*/  BRA.DIV ~URZ, `(.L_x_1608) ;  /* 0x000046327f007947 */ /* 0x000fea000b800000 */
[----:B------:R4:W2:Y:S02]  /*aca0*/  SHFL.IDX PT, R0, R11, RZ, 0x181f ;  /* 0x00181fff0b007589 */ /* 0x0008a400000e0000 */
.L_x_1684:
        /* <DEDUP_REMOVED lines=19> */
.L_x_1610:
[----:B------:R-:W-:Y:S05]  /*ade0*/  BSYNC B0 ;  /* 0x0000000000007941 */ /* 0x000fea0003800000 */
.L_x_1609:
[----:B------:R-:W-:Y:S05]  /*adf0*/  BRA.DIV ~URZ, `(.L_x_1611) ;  /* 0x000045427f007947 */ /* 0x000fea000b800000 */
[----:B---3--:R3:W4:Y:S04]  /*ae00*/  SHFL.IDX PT, R4, R5, 0x1, 0x181f ;  /* 0x00381f0005047f89 */ /* 0x00872800000e0000 */
[----:B--2---:R3:W2:Y:S02]  /*ae10*/  SHFL.IDX PT, R0, R11, 0x1, 0x181f ;  /* 0x00381f000b007f89 */ /* 0x0046a400000e0000 */
.L_x_1685:
        /* <DEDUP_REMOVED lines=19> */
.L_x_1613:
[----:B------:R-:W-:Y:S05]  /*af50*/  BSYNC B0 ;  /* 0x0000000000007941 */ /* 0x000fea0003800000 */
.L_x_1612:
[----:B------:R-:W-:Y:S05]  /*af60*/  BRA.DIV ~URZ, `(.L_x_1614) ;  /* 0x000044a27f007947 */ /* 0x000fea000b800000 */
[----:B----4-:R4:W3:Y:S02]  /*af70*/  SHFL.IDX PT, R4, R5, 0x2, 0x181f ;  /* 0x00581f0005047f89 */ /* 0x0108e400000e0000 */
.L_x_1686:
[----:B------:R-:W-:Y:S05]  /*af80*/  BRA.DIV ~URZ, `(.L_x_1615) ;  /* 0x000044f27f007947 */ /* 0x000fea000b800000 */
[----:B--2---:R2:W4:Y:S02]  /*af90*/  SHFL.IDX PT, R0, R11, 0x2, 0x181f ;  /* 0x00581f000b007f89 */ /* 0x00452400000e0000 */
.L_x_1687:
        /* <DEDUP_REMOVED lines=19> */
.L_x_1617:
[----:B------:R-:W-:Y:S05]  /*b0d0*/  BSYNC B0 ;  /* 0x0000000000007941 */ /* 0x000fea0003800000 */
.L_x_1616:
[----:B------:R-:W-:Y:S05]  /*b0e0*/  BRA.DIV ~URZ, `(.L_x_1618) ;  /* 0x000044027f007947 */ /* 0x000fea000b800000 */
[----:B---3--:R3:W2:Y:S04]  /*b0f0*/  SHFL.IDX PT, R6, R5, 0x3, 0x181f ;  /* 0x00781f0005067f89 */ /* 0x0086a800000e0000 */
[----:B----4-:R3:W4:Y:S02]  /*b100*/  SHFL.IDX PT, R0, R11, 0x3, 0x181f ;  /* 0x00781f000b007f89 */ /* 0x01072400000e0000 */
.L_x_1688:
        /* <DEDUP_REMOVED lines=9> */
[-C--:B--23--:R-:W-:Y:S02]  /*b1a0*/  @!P1 LEA.HI.X R5, R177, R6.reuse, R8, 0x1, P3 ;  /* 0x00000006b1059211 */ /* 0x08cfe400018f0c08 */
        /* <DEDUP_REMOVED lines=10> */
.L_x_1606:
        /* <DEDUP_REMOVED lines=32> */
.L_x_1689:
[----:B------:R-:W-:Y:S05]  /*b450*/  BRA.DIV ~URZ, `(.L_x_1621) ;  /* 0x000041d27f007947 */ /* 0x000fea000b800000 */
[----:B------:R3:W4:Y:S02]  /*b460*/  SHFL.IDX PT, R0, R12, RZ, 0x1c1f ;  /* 0x001c1fff0c007589 */ /* 0x00072400000e0000 */
.L_x_1690:
[----:B------:R-:W-:Y:S01]  /*b470*/  BSSY B0, `(.L_x_1622) ;  /* 0x000007a000007945 */ /* 0x000fe20003800000 */
[----:B------:R-:W-:Y:S05]  /*b480*/  @P0 BRA `(.L_x_1623) ;  /* 0x0000078000000947 */ /* 0x000fea0003800000 */
[----:B------:R-:W-:Y:S02]  /*b490*/  ISETP.GE.AND P1, PT, R220, c[0x0][0x3c8], PT ;  /* 0x0000f200dc007a0c */ /* 0x000fe40003f26270 */
[----:B------:R-:W-:Y:S02]  /*b4a0*/  ISETP.GE.AND P0, PT, R247, c[0x0][0x3c8], PT ;  /* 0x0000f200f7007a0c */ /* 0x000fe40003f06270 */
[----:B------:R-:W-:Y:S02]  /*b4b0*/  ISETP.GE.AND P3, PT, R246, c[0x0][0x3c8], PT ;  /* 0x0000f200f6007a0c */ /* 0x000fe40003f66270 */
[----:B------:R-:W-:Y:S02]  /*b4c0*/  ISETP.GE.AND P4, PT, R245, c[0x0][0x3c8], PT ;  /* 0x0000f200f5007a0c */ /* 0x000fe40003f86270 */
[----:B------:R-:W-:-:S02]  /*b4d0*/  SHF.R.S32.HI R8, RZ, 0x1f, R247 ;  /* 0x0000001fff087819 */ /* 0x000fc400000114f7 */
[----:B------:R-:W-:Y:S02]  /*b4e0*/  SHF.R.S32.HI R9, RZ, 0x1f, R246 ;  /* 0x0000001fff097819 */ /* 0x000fe400000114f6 */
[----:B------:R-:W-:Y:S01]  /*b4f0*/  ISETP.GE.AND P6, PT, R230, c[0x0][0x3c8], PT ;  /* 0x0000f200e6007a0c */ /* 0x000fe20003fc6270 */
[----:B----4-:R-:W-:Y:S01]  /*b500*/  @!P1 IMAD.MOV.U32 R6, RZ, RZ, R0 ;  /* 0x000000ffff069224 */ /* 0x010fe200078e0000 */
[----:B------:R-:W-:Y:S01]  /*b510*/  SHF.R.S32.HI R10, RZ, 0x1f, R232 ;  /* 0x0000001fff0a7819 */ /* 0x000fe200000114e8 */
[----:B--2---:R-:W-:Y:S01]  /*b520*/  @!P1 IMAD.MOV.U32 R7, RZ, RZ, R4 ;  /* 0x000000ffff079224 */ /* 0x004fe200078e0004 */
[C---:B------:R-:W-:Y:S02]  /*b530*/  @!P0 LEA R2, P2, R247.reuse, R0, 0x2 ;  /* 0x00000000f7028211 */ /* 0x040fe400078410ff */
[----:B------:R-:W-:Y:S01]  /*b540*/  SHF.R.S32.HI R11, RZ, 0x1f, R231 ;  /* 0x0000001fff0b7819 */ /* 0x000fe200000114e7 */
[----:B------:R-:W-:Y:S01]  /*b550*/  @!P1 IMAD.WIDE R6, R220, 0x4, R6 ;  /* 0x00000004dc069825 */ /* 0x000fe200078e0206 */
[----:B------:R-:W-:-:S02]  /*b560*/  @!P0 LEA.HI.X R3, R247, R4, R8, 0x2, P2 ;  /* 0x00000004f7038211 */ /* 0x000fc400010f1408 */
[----:B------:R-:W-:Y:S02]  /*b570*/  ISETP.GE.AND P2, PT, R244, c[0x0][0x3c8], PT ;  /* 0x0000f200f4007a0c */ /* 0x000fe40003f46270 */
[----:B------:R2:W-:Y:S01]  /*b580*/  @!P1 ST.E.64 [R6.64], R132 ;  /* 0x0000008406009985 */ /* 0x0005e2000c101b06 */
[----:B------:R-:W-:Y:S02]  /*b590*/  ISETP.GE.AND P1, PT, R243, c[0x0][0x3c8], PT ;  /* 0x0000f200f3007a0c */ /* 0x000fe40003f26270 */
[----:B------:R-:W-:Y:S01]  /*b5a0*/  SHF.R.S32.HI R8, RZ, 0x1f, R245 ;  /* 0x0000001fff087819 */ /* 0x000fe200000114f5 */
[----:B------:R4:W-:Y:S01]  /*b5b0*/  @!P0 ST.E.64 [R2.64], R26 ;  /* 0x0000001a02008985 */ /* 0x0009e2000c101b06 */
[----:B------:R-:W-:Y:S02]  /*b5c0*/  SHF.R.S32.HI R14, RZ, 0x1f, R228 ;  /* 0x0000001fff0e7819 */ /* 0x000fe400000114e4 */
[----:B------:R-:W-:Y:S02]  /*b5d0*/  SHF.R.S32.HI R16, RZ, 0x1f, R227 ;  /* 0x0000001fff107819 */ /* 0x000fe400000114e3 */
[----:B------:R-:W-:-:S02]  /*b5e0*/  SHF.R.S32.HI R15, RZ, 0x1f, R226 ;  /* 0x0000001fff0f7819 */ /* 0x000fc400000114e2 */
        /* <DEDUP_REMOVED lines=64> */
[----:B------:R-:W-:Y:S01]  /*b9f0*/  @!P2 LEA R8, P0, R232, R0, 0x2 ;  /* 0x00000000e808a211 */ /* 0x000fe200078010ff */
[----:B------:R2:W-:Y:S01]  /*ba00*/  @!P3 ST.E.64 [R6.64], R60 ;  /* 0x0000003c0600b985 */ /* 0x0005e2000c101b06 */
[----:B------:R-:W-:-:S02]  /*ba10*/  ISETP.GE.AND P5, PT, R229, c[0x0][0x3c8], PT ;  /* 0x0000f200e5007a0c */ /* 0x000fc40003fa6270 */
[----:B------:R-:W-:Y:S01]  /*ba20*/  @!P2 LEA.HI.X R9, R232, R4, R10, 0x2, P0 ;  /* 0x00000004e809a211 */ /* 0x000fe200000f140a */
[----:B------:R4:W-:Y:S01]  /*ba30*/  @!P4 ST.E.64 [R2.64], R64 ;  /* 0x000000400200c985 */ /* 0x0009e2000c101b06 */
[----:B------:R-:W-:Y:S02]  /*ba40*/  SHF.R.S32.HI R10, RZ, 0x1f, R230 ;  /* 0x0000001fff0a7819 */ /* 0x000fe400000114e6 */
[----:B------:R-:W-:Y:S01]  /*ba50*/  ISETP.GE.AND P4, PT, R228, c[0x0][0x3c8], PT ;  /* 0x0000f200e4007a0c */ /* 0x000fe20003f86270 */
[----:B------:R-:W-:Y:S01]  /*ba60*/  @!P2 ST.E.64 [R8.64], R112 ;  /* 0x000000700800a985 */ /* 0x000fe2000c101b06 */
[----:B------:R-:W-:Y:S02]  /*ba70*/  ISETP.GE.AND P2, PT, R227, c[0x0][0x3c8], PT ;  /* 0x0000f200e3007a0c */ /* 0x000fe40003f46270 */
[-C--:B--2---:R-:W-:Y:S02]  /*ba80*/  @!P6 LEA R6, P0, R230, R0.reuse, 0x2 ;  /* 0x00000000e606e211 */ /* 0x084fe400078010ff */
[----:B----4-:R-:W-:-:S02]  /*ba90*/  @!P1 LEA R2, P3, R231, R0, 0x2 ;  /* 0x00000000e7029211 */ /* 0x010fc400078610ff */
[-C--:B------:R-:W-:Y:S02]  /*baa0*/  @!P6 LEA.HI.X R7, R230, R4.reuse, R10, 0x2, P0 ;  /* 0x00000004e607e211 */ /* 0x080fe400000f140a */
[----:B------:R-:W-:Y:S02]  /*bab0*/  @!P1 LEA.HI.X R3, R231, R4, R11, 0x2, P3 ;  /* 0x00000004e7039211 */ /* 0x000fe400018f140b */
[----:B------:R-:W-:Y:S02]  /*bac0*/  ISETP.GE.AND P0, PT, R225, c[0x0][0x3c8], PT ;  /* 0x0000f200e1007a0c */ /* 0x000fe40003f06270 */
[----:B------:R-:W-:Y:S01]  /*bad0*/  SHF.R.S32.HI R10, RZ, 0x1f, R229 ;  /* 0x0000001fff0a7819 */ /* 0x000fe200000114e5 */
        /* <DEDUP_REMOVED lines=19> */
.L_x_1623:
[----:B------:R-:W-:Y:S05]  /*bc10*/  BSYNC B0 ;  /* 0x0000000000007941 */ /* 0x000fea0003800000 */
.L_x_1622:
[----:B------:R-:W-:Y:S05]  /*bc20*/  BRA.DIV ~URZ, `(.L_x_1624) ;  /* 0x00003a727f007947 */ /* 0x000fea000b800000 */
[----:B--2---:R2:W1:Y:S04]  /*bc30*/  SHFL.IDX PT, R4, R5, 0x1, 0x1c1f ;  /* 0x003c1f0005047f89 */ /* 0x00446800000e0000 */
[----:B----4-:R2:W4:Y:S02]  /*bc40*/  SHFL.IDX PT, R0, R12, 0x1, 0x1c1f ;  /* 0x003c1f000c007f89 */ /* 0x01052400000e0000 */
.L_x_1691:
[----:B------:R-:W-:-:S13]  /*bc50*/  ISETP.NE.AND P0, PT, R13, RZ, PT ;  /* 0x000000ff0d00720c */ /* 0x000fda0003f05270 */
[----:B------:R-:W-:Y:S05]  /*bc60*/  @P0 BRA `(.L_x_1619) ;  /* 0x000014d000000947 */ /* 0x000fea0003800000 */
[----:B------:R-:W-:Y:S02]  /*bc70*/  ISETP.GE.AND P4, PT, R220, c[0x0][0x3c8], PT ;  /* 0x0000f200dc007a0c */ /* 0x000fe40003f86270 */
[----:B------:R-:W-:Y:S02]  /*bc80*/  ISETP.GE.AND P1, PT, R245, c[0x0][0x3c8], PT ;  /* 0x0000f200f5007a0c */ /* 0x000fe40003f26270 */
[----:B------:R-:W-:Y:S02]  /*bc90*/  ISETP.GE.AND P3, PT, R247, c[0x0][0x3c8], PT ;  /* 0x0000f200f7007a0c */ /* 0x000fe40003f66270 */
[----:B------:R-:W-:Y:S02]  /*bca0*/  ISETP.GE.AND P2, PT, R246, c[0x0][0x3c8], PT ;  /* 0x0000f200f6007a0c */ /* 0x000fe40003f46270 */
[----:B-12---:R-:W-:Y:S02]  /*bcb0*/  SHF.R.S32.HI R5, RZ, 0x1f, R247 ;  /* 0x0000001fff057819 */ /* 0x006fe400000114f7 */
[----:B------:R-:W-:-:S02]  /*bcc0*/  ISETP.GE.AND P0, PT, R244, c[0x0][0x3c8], PT ;  /* 0x0000f200f4007a0c */ /* 0x000fc40003f06270 */
[----:B------:R-:W-:Y:S01]  /*bcd0*/  SHF.R.S32.HI R10, RZ, 0x1f, R245 ;  /* 0x0000001fff0a7819 */ /* 0x000fe200000114f5 */
[----:B----4-:R-:W-:Y:S01]  /*bce0*/  @!P4 IMAD.MOV.U32 R6, RZ, RZ, R0 ;  /* 0x000000ffff06c224 */ /* 0x010fe200078e0000 */
[----:B------:R-:W-:Y:S01]  /*bcf0*/  SHF.R.S32.HI R13, RZ, 0x1f, R228 ;  /* 0x0000001fff0d7819 */ /* 0x000fe200000114e4 */
[----:B------:R-:W-:Y:S01]  /*bd00*/  @!P4 IMAD.MOV.U32 R7, RZ, RZ, R4 ;  /* 0x000000ffff07c224 */ /* 0x000fe200078e0004 */
[----:B---3--:R-:W-:Y:S02]  /*bd10*/  SHF.R.S32.HI R12, RZ, 0x1f, R227 ;  /* 0x0000001fff0c7819 */ /* 0x008fe400000114e3 */
[----:B------:R-:W-:Y:S01]  /*bd20*/  @!P3 LEA R2, P5, R247, R0, 0x2 ;  /* 0x00000000f702b211 */ /* 0x000fe200078a10ff */
[----:B------:R-:W-:-:S03]  /*bd30*/  @!P4 IMAD.WIDE R6, R220, 0x4, R6 ;  /* 0x00000004dc06c825 */ /* 0x000fc600078e0206 */
[----:B------:R-:W-:Y:S02]  /*bd40*/  @!P3 LEA.HI.X R3, R247, R4, R5, 0x2, P5 ;  /* 0x00000004f703b211 */ /* 0x000fe400028f1405 */
[----:B------:R1:W-:Y:S01]  /*bd50*/  @!P4 ST.E.64 [R6.64], R92 ;  /* 0x0000005c0600c985 */ /* 0x0003e2000c101b06 */
[----:B------:R-:W-:Y:S02]  /*bd60*/  SHF.R.S32.HI R5, RZ, 0x1f, R246 ;  /* 0x0000001fff057819 */ /* 0x000fe400000114f6 */
[----:B------:R-:W-:Y:S01]  /*bd70*/  ISETP.GE.AND P5, PT, R243, c[0x0][0x3c8], PT ;  /* 0x0000f200f3007a0c */ /* 0x000fe20003fa6270 */
[----:B------:R2:W-:Y:S01]  /*bd80*/  @!P3 ST.E.64 [R2.64], R84 ;  /* 0x000000540200b985 */ /* 0x0005e2000c101b06 */
[----:B------:R-:W-:Y:S02]  /*bd90*/  @!P2 LEA R8, P3, R246, R0, 0x2 ;  /* 0x00000000f608a211 */ /* 0x000fe400078610ff */
[----:B------:R-:W-:Y:S02]  /*bda0*/  ISETP.GE.AND P4, PT, R242, c[0x0][0x3c8], PT ;  /* 0x0000f200f2007a0c */ /* 0x000fe40003f86270 */
[----:B------:R-:W-:-:S02]  /*bdb0*/  @!P2 LEA.HI.X R9, R246, R4, R5, 0x2, P3 ;  /* 0x00000004f609a211 */ /* 0x000fc400018f1405 */
[----:B------:R-:W-:-:S03]  /*bdc0*/  SHF.R.S32.HI R5, RZ, 0x1f, R244 ;  /* 0x0000001fff057819 */ /* 0x000fc600000114f4 */
        /* <DEDUP_REMOVED lines=94> */
[C---:B------:R-:W-:Y:S02]  /*c3b0*/  @!P1 LEA R6, P5, R227.reuse, R0, 0x2 ;  /* 0x00000000e3069211 */ /* 0x040fe400078a10ff */
        /* <DEDUP_REMOVED lines=17> */
.L_x_1604:
        /* <DEDUP_REMOVED lines=17> */
[----:B-1-3--:R-:W4:Y:S02]  /*c5e0*/  LDG.E R2, [R2.64+0x4] ;  /* 0x0000040602027981 */ /* 0x00af24000c1e1900 */
[----:B----45:R-:W-:Y:S02]  /*c5f0*/  IADD3 R20, -R0, R2, RZ ;  /* 0x0000000200147210 */ /* 0x030fe40007ffe1ff */
.L_x_1625:
[----:B------:R-:W-:Y:S01]  /*c600*/  ISETP.GT.AND P0, PT, R172, 0x7f, PT ;  /* 0x0000007fac00780c */ /* 0x000fe20003f04270 */
[----:B------:R-:W-:Y:S01]  /*c610*/  BSSY B0, `(.L_x_1626) ;  /* 0x0000035000007945 */ /* 0x000fe20003800000 */
[----:B------:R-:W-:Y:S02]  /*c620*/  LOP3.LUT R14, R202, 0xffff, RZ, 0xc0, !PT ;  /* 0x0000ffffca0e7812 */ /* 0x000fe400078ec0ff */
[----:B------:R-:W-:-:S02]  /*c630*/  SEL R15, R207, RZ, !P3 ;  /* 0x000000ffcf0f7207 */ /* 0x000fc40005800000 */
[----:B------:R-:W-:Y:S02]  /*c640*/  SEL R21, R218, RZ, !P3 ;  /* 0x000000ffda157207 */ /* 0x000fe40005800000 */
[----:B-----5:R-:W-:-:S05]  /*c650*/  SHF.R.S32.HI R18, RZ, 0x1f, R8 ;  /* 0x0000001fff127819 */ /* 0x020fca0000011408 */
        /* <DEDUP_REMOVED lines=8> */
[----:B------:R3:W4:Y:S08]  /*c6e0*/  LDC.64 R6, c[0x0][R0+0x170] ;  /* 0x00005c0000067b82 */ /* 0x0007300000000a00 */
[----:B-1----:R3:W1:Y:S08]  /*c6f0*/  LDC.64 R4, c[0x0][R0+0x168] ;  /* 0x00005a0000047b82 */ /* 0x0026700000000a00 */
[----:B------:R3:W5:Y:S08]  /*c700*/  LDC.64 R12, c[0x0][R0+0x178] ;  /* 0x00005e00000c7b82 */ /* 0x0007700000000a00 */
[----:B------:R3:W2:Y:S02]  /*c710*/  LDC.64 R10, c[0x0][R0+0x160] ;  /* 0x00005800000a7b82 */ /* 0x0006a40000000a00 */
[----:B---3--:R-:W-:-:S02]  /*c720*/  IMAD.MOV.U32 R0, RZ, RZ, c[0x0][0x4e8] ;  /* 0x00013a00ff007624 */ /* 0x008fc400078e00ff */
[-C--:B----4-:R-:W-:Y:S02]  /*c730*/  IMAD R7, R7, R15.reuse, RZ ;  /* 0x0000000f07077224 */ /* 0x090fe400078e02ff */
[----:B------:R-:W-:Y:S01]  /*c740*/  IMAD.WIDE.U32 R2, R6, R15, RZ ;  /* 0x0000000f06027225 */ /* 0x000fe200078e00ff */
[----:B------:R-:W-:Y:S02]  /*c750*/  ISETP.NE.AND P0, PT, R0, 0x1, PT ;  /* 0x000000010000780c */ /* 0x000fe40003f05270 */
[----:B------:R-:W-:Y:S01]  /*c760*/  MOV R0, R9 ;  /* 0x0000000900007202 */ /* 0x000fe20000000f00 */
[----:B------:R-:W-:Y:S01]  /*c770*/  IMAD R7, R6, R21, R7 ;  /* 0x0000001506077224 */ /* 0x000fe200078e0207 */
[----:B------:R-:W-:Y:S01]  /*c780*/  SEL R6, R219, RZ, P2 ;  /* 0x000000ffdb067207 */ /* 0x000fe20001000000 */
[-C--:B-1----:R-:W-:Y:S02]  /*c790*/  IMAD R16, R5, R14.reuse, RZ ;  /* 0x0000000e05107224 */ /* 0x082fe400078e02ff */
        /* <DEDUP_REMOVED lines=15> */
[----:B--2---:R-:W-:Y:S01]  /*c890*/  IMAD R0, R11, R2, RZ ;  /* 0x000000020b007224 */ /* 0x004fe200078e02ff */
        /* <DEDUP_REMOVED lines=12> */
.L_x_1627:
[----:B------:R-:W-:Y:S05]  /*c960*/  BSYNC B0 ;  /* 0x0000000000007941 */ /* 0x000fea0003800000 */
.L_x_1626:
[----:B------:R-:W-:-:S13]  /*c970*/  ISETP.GT.AND P0, PT, R19, 0x1, PT ;  /* 0x000000011300780c */ /* 0x000fda0003f04270 */
[----:B------:R-:W-:Y:S05]  /*c980*/  @P0 BRA `(.L_x_1619) ;  /* 0x000007b000000947 */ /* 0x000fea0003800000 */
[----:B-1----:R-:W-:Y:S01]  /*c990*/  MOV R2, c[0x0][0x4e8] ;  /* 0x00013a0000027a02 */ /* 0x002fe20000000f00 */
[----:B------:R-:W-:Y:S01]  /*c9a0*/  IMAD R0, R18, c[0x0][0x3a0], RZ ;  /* 0x0000e80012007a24 */ /* 0x000fe200078e02ff */
[----:B------:R-:W-:Y:S01]  /*c9b0*/  LEA R4, R201, R189, 0x7 ;  /* 0x000000bdc9047211 */ /* 0x000fe200078e38ff */
[----:B------:R-:W-:Y:S01]  /*c9c0*/  IMAD R5, R21, c[0x0][0x3f0], RZ ;  /* 0x0000fc0015057a24 */ /* 0x000fe200078e02ff */
[----:B------:R-:W-:Y:S01]  /*c9d0*/  ISETP.NE.AND P0, PT, R2, 0x1, PT ;  /* 0x000000010200780c */ /* 0x000fe20003f05270 */
[----:B------:R-:W-:-:S04]  /*c9e0*/  IMAD.WIDE.U32 R2, R8, c[0x0][0x3a0], RZ ;  /* 0x0000e80008027a25 */ /* 0x000fc800078e00ff */
[----:B------:R-:W-:Y:S01]  /*c9f0*/  IMAD R8, R8, c[0x0][0x3a4], R0 ;  /* 0x0000e90008087a24 */ /* 0x000fe200078e0200 */
[----:B------:R-:W-:Y:S01]  /*ca00*/  MOV R0, R4 ;  /* 0x0000000400007202 */ /* 0x000fe20000000f00 */
[----:B------:R-:W-:-:S03]  /*ca10*/  IMAD R7, R15, c[0x0][0x3f4], R5 ;  /* 0x0000fd000f077a24 */ /* 0x000fc600078e0205 */
[----:B------:R-:W-:-:S03]  /*ca20*/  IADD3 R3, R3, R8, RZ ;  /* 0x0000000803037210 */ /* 0x000fc60007ffe0ff */
        /* <DEDUP_REMOVED lines=22> */
.L_x_1692:
[----:B------:R-:W-:Y:S05]  /*cb90*/  BRA.DIV ~URZ, `(.L_x_1629) ;  /* 0x00002c427f007947 */ /* 0x000fea000b800000 */
[----:B------:R4:W1:Y:S02]  /*cba0*/  SHFL.IDX PT, R0, R12, RZ, 0x181f ;  /* 0x00181fff0c007589 */ /* 0x00086400000e0000 */
.L_x_1693:
        /* <DEDUP_REMOVED lines=14> */
[-C--:B---3--:R-:W-:Y:S02]  /*cc90*/  @!P2 LEA.HI.X R9, R177, R4.reuse, R15, 0x1, P5 ;  /* 0x00000004b109a211 */ /* 0x088fe400028f0c0f */
[-C--:B------:R-:W-:Y:S02]  /*cca0*/  @!P1 LEA.HI.X R7, R185, R4.reuse, R14, 0x1, P4 ;  /* 0x00000004b9079211 */ /* 0x080fe400020f0c0e */
[----:B------:R-:W-:Y:S01]  /*ccb0*/  @!P0 LEA.HI.X R3, R186, R4, R13, 0x1, P3 ;  /* 0x00000004ba038211 */ /* 0x000fe200018f0c0d */
[----:B------:R1:W-:Y:S04]  /*ccc0*/  @!P2 ST.E.128 [R8.64], RZ ;  /* 0x000000ff0800a985 */ /* 0x0003e8000c101d06 */
[----:B------:R1:W-:Y:S04]  /*ccd0*/  @!P1 ST.E.128 [R6.64], RZ ;  /* 0x000000ff06009985 */ /* 0x0003e8000c101d06 */
[----:B------:R1:W-:Y:S02]  /*cce0*/  @!P0 ST.E.128 [R2.64], RZ ;  /* 0x000000ff02008985 */ /* 0x0003e4000c101d06 */
.L_x_1631:
[----:B------:R-:W-:Y:S05]  /*ccf0*/  BSYNC B0 ;  /* 0x0000000000007941 */ /* 0x000fea0003800000 */
.L_x_1630:
[----:B------:R-:W-:Y:S05]  /*cd00*/  BRA.DIV ~URZ, `(.L_x_1632) ;  /* 0x00002b427f007947 */ /* 0x000fea000b800000 */
[----:B---3--:R3:W2:Y:S04]  /*cd10*/  SHFL.IDX PT, R4, R5, 0x1, 0x181f ;  /* 0x00381f0005047f89 */ /* 0x0086a800000e0000 */
[----:B-1----:R3:W1:Y:S02]  /*cd20*/  SHFL.IDX PT, R0, R12, 0x1, 0x181f ;  /* 0x00381f000c007f89 */ /* 0x00266400000e0000 */
.L_x_1694:
        /* <DEDUP_REMOVED lines=19> */
.L_x_1634:
[----:B------:R-:W-:Y:S05]  /*ce60*/  BSYNC B0 ;  /* 0x0000000000007941 */ /* 0x000fea0003800000 */
.L_x_1633:
[----:B------:R-:W-:Y:S05]  /*ce70*/  BRA.DIV ~URZ, `(.L_x_1635) ;  /* 0x00002aa27f007947 */ /* 0x000fea000b800000 */
[----:B--2---:R2:W3:Y:S02]  /*ce80*/  SHFL.IDX PT, R4, R5, 0x2, 0x181f ;  /* 0x00581f0005047f89 */ /* 0x0044e400000e0000 */
.L_x_1695:
[----:B------:R-:W-:Y:S05]  /*ce90*/  BRA.DIV ~URZ, `(.L_x_1636) ;  /* 0x00002af27f007947 */ /* 0x000fea000b800000 */
[----:B-1----:R1:W2:Y:S02]  /*cea0*/  SHFL.IDX PT, R0, R12, 0x2, 0x181f ;  /* 0x00581f000c007f89 */ /* 0x0022a400000e0000 */
.L_x_1696:
        /* <DEDUP_REMOVED lines=19> */
.L_x_1638:
[----:B------:R-:W-:Y:S05]  /*cfe0*/  BSYNC B0 ;  /* 0x0000000000007941 */ /* 0x000fea0003800000 */
.L_x_1637:
[----:B------:R-:W-:Y:S05]  /*cff0*/  BRA.DIV ~URZ, `(.L_x_1639) ;  /* 0x00002a027f007947 */ /* 0x000fea000b800000 */
[----:B---3--:R3:W1:Y:S04]  /*d000*/  SHFL.IDX PT, R4, R5, 0x3, 0x181f ;  /* 0x00781f0005047f89 */ /* 0x00866800000e0000 */
[----:B--2---:R3:W2:Y:S02]  /*d010*/  SHFL.IDX PT, R0, R12, 0x3, 0x181f ;  /* 0x00781f000c007f89 */ /* 0x0046a400000e0000 */
.L_x_1697:
[----:B------:R-:W-:-:S04]  /*d020*/  IADD3 R2, R10, 0x60, RZ ;  /* 0x000000600a027810 */ /* 0x000fc80007ffe0ff */
[----:B------:R-:W-:-:S13]  /*d030*/  ISETP.GE.AND P0, PT, R2, R11, PT ;  /* 0x0000000b0200720c */ /* 0x000fda0003f06270 */
[----:B------:R-:W-:Y:S05]  /*d040*/  @P0 BRA `(.L_x_1619) ;  /* 0x000000f000000947 */ /* 0x000fea0003800000 */
[----:B------:R-:W-:Y:S02]  /*d050*/  ISETP.GE.AND P2, PT, R177, c[0x0][0x3c8], PT ;  /* 0x0000f200b1007a0c */ /* 0x000fe40003f46270 */
[----:B------:R-:W-:Y:S02]  /*d060*/  ISETP.GE.AND P1, PT, R185, c[0x0][0x3c8], PT ;  /* 0x0000f200b9007a0c */ /* 0x000fe40003f26270 */
[----:B------:R-:W-:Y:S02]  /*d070*/  ISETP.GE.AND P0, PT, R186, c[0x0][0x3c8], PT ;  /* 0x0000f200ba007a0c */ /* 0x000fe40003f06270 */
[----:B------:R-:W-:Y:S02]  /*d080*/  SHF.R.S32.HI R13, RZ, 0x1f, R177 ;  /* 0x0000001fff0d7819 */ /* 0x000fe400000114b1 */
[----:B-1-34-:R-:W-:Y:S02]  /*d090*/  SHF.R.S32.HI R12, RZ, 0x1f, R185 ;  /* 0x0000001fff0c7819 */ /* 0x01afe400000114b9 */
[----:B------:R-:W-:-:S03]  /*d0a0*/  SHF.R.S32.HI R5, RZ, 0x1f, R186 ;  /* 0x0000001fff057819 */ /* 0x000fc600000114ba */
[-C--:B--2---:R-:W-:Y:S02]  /*d0b0*/  @!P2 LEA R8, P5, R177, R0.reuse, 0x1 ;  /* 0x00000000b108a211 */ /* 0x084fe400078a08ff */
        /* <DEDUP_REMOVED lines=8> */
.L_x_1619:
[----:B------:R-:W-:Y:S05]  /*d140*/  BSYNC B1 ;  /* 0x0000000000017941 */ /* 0x000fea0003800000 */
.L_x_1603:
[----:B-12-4-:R-:W2:Y:S02]  /*d150*/  LDL R0, [R1+0x4] ;  /* 0x0000040001007983 */ /* 0x016ea40000100800 */
[----:B--2---:R-:W-:-:S13]  /*d160*/  ISETP.NE.AND P0, PT, R0, RZ, PT ;  /* 0x000000ff0000720c */ /* 0x004fda0003f05270 */
[----:B------:R-:W-:Y:S01]  /*d170*/  @P0 WARPSYNC 0xffffffff ;  /* 0xffffffff00000948 */ /* 0x000fe20003800000 */
[----:B------:R-:W-:Y:S06]  /*d180*/  @P0 BAR.SYNC.DEFER_BLOCKING 0x5, 0x100 ;  /* 0x0144000000000b1d */ /* 0x000fec0000010000 */
[----:B------:R-:W1:Y:S04]  /*d190*/  @P0 LDS.128 R200, [0x24100] ;  /* 0x02410000ffc80984 */ /* 0x000e680000000c00 */
[----:B------:R-:W-:Y:S06]  /*d1a0*/  @P0 BAR.ARV 0x4, 0x100 ;  /* 0x0104000000000b1d */ /* 0x000fec0000002000 */
[----:B------:R-:W-:Y:S05]  /*d1b0*/  @P0 BRA `(.L_x_1640) ;  /* 0x00000ac000000947 */ /* 0x000fea0003800000 */
[----:B------:R-:W-:Y:S01]  /*d1c0*/  LOP3.LUT R13, R172, 0x1f, RZ, 0xc0, !PT ;  /* 0x0000001fac0d7812 */ /* 0x000fe200078ec0ff */
[----:B------:R-:W-:-:S03]  /*d1d0*/  IMAD.MOV.U32 R7, RZ, RZ, RZ ;  /* 0x000000ffff077224 */ /* 0x000fc600078e00ff */
[----:B------:R-:W-:Y:S01]  /*d1e0*/  ISETP.NE.AND P6, PT, R13, 0x1f, PT ;  /* 0x0000001f0d00780c */ /* 0x000fe20003fc5270 */
[----:B------:R-:W-:Y:S10]  /*d1f0*/  BRA.DIV ~URZ, `(.L_x_1641) ;  /* 0x000028d27f007947 */ /* 0x000ff4000b800000 */
[----:B------:R2:W4:Y:S02]  /*d200*/  SHFL.IDX PT, R9, R82, RZ, 0x1f ;  /* 0x00001fff52097589 */ /* 0x00052400000e0000 */
.L_x_1698:
[----:B------:R-:W-:Y:S05]  /*d210*/  BRA.DIV ~URZ, `(.L_x_1642) ;  /* 0x000029227f007947 */ /* 0x000fea000b800000 */
[----:B------:R2:W3:Y:S02]  /*d220*/  SHFL.IDX PT, R8, R82, 0x1, 0x1f ;  /* 0x00201f0052087f89 */ /* 0x0004e400000e0000 */
.L_x_1699:
[----:B-1----:R-:W-:Y:S02]  /*d230*/  IMAD.IADD R0, R203, 0x1, R13 ;  /* 0x00000001cb007824 */ /* 0x002fe400078e020d */
[----:B------:R-:W-:-:S03]  /*d240*/  IMAD.MOV.U32 R6, RZ, RZ, RZ ;  /* 0x000000ffff067224 */ /* 0x000fc600078e00ff */
[----:B------:R-:W-:-:S13]  /*d250*/  ISETP.GE.OR P0, PT, R0, c[0x0][0x53c], !P6 ;  /* 0x00014f0000007a0c */ /* 0x000fda0007706670 */
[----:B------:R-:W-:Y:S01]  /*d260*/  @!P0 IMAD.MOV.U32 R2, RZ, RZ, 0x4 ;  /* 0x00000004ff028424 */ /* 0x000fe200078e00ff */
[----:B------:R-:W-:-:S03]  /*d270*/  @!P0 MOV R3, 0x4 ;  /* 0x0000000400038802 */ /* 0x000fc60000000f00 */
[----:B---3--:R-:W-:-:S04]  /*d280*/  @!P0 IMAD.WIDE R4, R0, R2, c[0x0][0x580] ;  /* 0x0001600000048625 */ /* 0x008fc800078e0202 */
[----:B------:R-:W-:Y:S01]  /*d290*/  @!P0 IMAD.WIDE R2, R0, R3, c[0x0][0x578] ;  /* 0x00015e0000028625 */ /* 0x000fe200078e0203 */
[----:B------:R-:W3:Y:S04]  /*d2a0*/  @!P0 LDG.E R6, [R4.64] ;  /* 0x0000000604068981 */ /* 0x000ee8000c1e1900 */
[----:B------:R-:W3:Y:S01]  /*d2b0*/  @!P0 LDG.E R7, [R2.64] ;  /* 0x0000000602078981 */ /* 0x000ee2000c1e1900 */
[C---:B------:R-:W-:Y:S02]  /*d2c0*/  ISETP.GE.U32.AND P4, PT, R13.reuse, 0x10, PT ;  /* 0x000000100d00780c */ /* 0x040fe40003f86070 */
[C---:B------:R-:W-:Y:S02]  /*d2d0*/  ISETP.GE.U32.AND P3, PT, R13.reuse, 0x8, PT ;  /* 0x000000080d00780c */ /* 0x040fe40003f66070 */
[----:B------:R-:W-:-:S02]  /*d2e0*/  ISETP.GE.U32.AND P2, PT, R13, 0x4, PT ;  /* 0x000000040d00780c */ /* 0x000fc40003f46070 */
[C---:B------:R-:W-:Y:S02]  /*d2f0*/  ISETP.GE.U32.AND P1, PT, R13.reuse, 0x2, PT ;  /* 0x000000020d00780c */ /* 0x040fe40003f26070 */
[----:B------:R-:W-:Y:S02]  /*d300*/  ISETP.NE.AND P5, PT, R13, RZ, PT ;  /* 0x000000ff0d00720c */ /* 0x000fe40003fa5270 */
[----:B------:R-:W-:Y:S01]  /*d310*/  MOV R10, RZ ;  /* 0x000000ff000a7202 */ /* 0x000fe20000000f00 */
[----:B---3--:R-:W-:Y:S01]  /*d320*/  IMAD R0, R7, R6, RZ ;  /* 0x0000000607007224 */ /* 0x008fe200078e02ff */
[----:B------:R-:W-:Y:S07]  /*d330*/  BRA.DIV ~URZ, `(.L_x_1643) ;  /* 0x000028727f007947 */ /* 0x000fee000b800000 */
[----:B------:R1:W3:Y:S02]  /*d340*/  SHFL.UP PT, R4, R0, 0x1, RZ ;  /* 0x0420000000047989 */ /* 0x0002e400000e00ff */
.L_x_1700:
        /* <DEDUP_REMOVED lines=16> */
.L_x_1701:
[----:B---3--:R-:W-:Y:S01]  /*d450*/  IMAD R0, R0, c[0x0][0x538], RZ ;  /* 0x00014e0000007a24 */ /* 0x008fe200078e02ff */
[----:B------:R-:W-:Y:S04]  /*d460*/  BSSY B1, `(.L_x_1645) ;  /* 0x000007c000017945 */ /* 0x000fe80003800000 */
[----:B------:R-:W-:-:S04]  /*d470*/  IADD3 R8, R0, R8, RZ ;  /* 0x0000000800087210 */ /* 0x000fc80007ffe0ff */
[----:B----4-:R-:W-:-:S13]  /*d480*/  ISETP.GT.AND P0, PT, R8, R9, PT ;  /* 0x000000090800720c */ /* 0x010fda0003f04270 */
[----:B------:R-:W-:Y:S05]  /*d490*/  @P0 BRA `(.L_x_1646) ;  /* 0x0000024000000947 */ /* 0x000fea0003800000 */
.L_x_1650:
        /* <DEDUP_REMOVED lines=11> */
[----:B------:R-:W3:Y:S04]  /*d550*/  @!P0 LDG.E R6, [R4.64] ;  /* 0x0000000604068981 */ /* 0x000ee8000c1e1900 */
[----:B------:R-:W3:Y:S02]  /*d560*/  @!P0 LDG.E R7, [R2.64] ;  /* 0x0000000602078981 */ /* 0x000ee4000c1e1900 */
[----:B---3--:R-:W-:Y:S01]  /*d570*/  IMAD R0, R7, R6, RZ ;  /* 0x0000000607007224 */ /* 0x008fe200078e02ff */
[----:B------:R-:W-:Y:S05]  /*d580*/  BRA.DIV ~URZ, `(.L_x_1648) ;  /* 0x000028127f007947 */ /* 0x000fea000b800000 */
[----:B------:R1:W3:Y:S02]  /*d590*/  SHFL.UP PT, R2, R0, 0x1, RZ ;  /* 0x0420000000027989 */ /* 0x0002e400000e00ff */
.L_x_1702:
        /* <DEDUP_REMOVED lines=16> */
.L_x_1703:
[----:B---3--:R-:W-:-:S05]  /*d6a0*/  IMAD R0, R0, c[0x0][0x538], RZ ;  /* 0x00014e0000007a24 */ /* 0x008fca00078e02ff */
[----:B------:R-:W-:-:S04]  /*d6b0*/  IADD3 R8, R0, R8, RZ ;  /* 0x0000000800087210 */ /* 0x000fc80007ffe0ff */
[----:B------:R-:W-:-:S13]  /*d6c0*/  ISETP.GT.AND P0, PT, R8, R9, PT ;  /* 0x000000090800720c */ /* 0x000fda0003f04270 */
[----:B-12---:R-:W-:Y:S05]  /*d6d0*/  @!P0 BRA `(.L_x_1650) ;  /* 0xfffffdc000008947 */ /* 0x006fea000383ffff */
.L_x_1646:
[----:B------:R-:W-:-:S05]  /*d6e0*/  IADD3 R8, -R0, R8, RZ ;  /* 0x0000000800087210 */ /* 0x000fca0007ffe1ff */
[----:B------:R-:W-:-:S05]  /*d6f0*/  IMAD R0, R4, c[0x0][0x538], R8 ;  /* 0x00014e0004007a24 */ /* 0x000fca00078e0208 */
[----:B------:R-:W-:Y:S01]  /*d700*/  ISETP.GT.AND P0, PT, R0, R9, PT ;  /* 0x000000090000720c */ /* 0x000fe20003f04270 */
[----:B------:R-:W-:-:S12]  /*d710*/  BRA.DIV ~URZ, `(.L_x_1651) ;  /* 0x000028827f007947 */ /* 0x000fd8000b800000 */
[----:B------:R-:W-:-:S04]  /*d720*/  VOTE.ANY R0, PT, !P0 ;  /* 0x0000000000007806 */ /* 0x000fc800040e0100 */
.L_x_1704:
[----:B------:R3:W4:Y:S01]  /*d730*/  POPC R11, R0 ;  /* 0x00000000000b7309 */ /* 0x0007220000000000 */
[----:B------:R-:W-:Y:S05]  /*d740*/  BRA.DIV ~URZ, `(.L_x_1652) ;  /* 0x000028927f007947 */ /* 0x000fea000b800000 */
[----:B----4-:R4:W1:Y:S04]  /*d750*/  SHFL.IDX PT, R6, R6, R11, 0x1f ;  /* 0x00001f0b06067589 */ /* 0x01086800000e0000 */
[----:B------:R4:W2:Y:S02]  /*d760*/  SHFL.IDX PT, R7, R7, R11, 0x1f ;  /* 0x00001f0b07077589 */ /* 0x0008a400000e0000 */
.L_x_1705:
[----:B------:R-:W-:Y:S01]  /*d770*/  ISETP.NE.AND P0, PT, R0, RZ, PT ;  /* 0x000000ff0000720c */ /* 0x000fe20003f05270 */
[----:B------:R-:W-:-:S12]  /*d780*/  BSSY B0, `(.L_x_1653) ;  /* 0x0000005000007945 */ /* 0x000fd80003800000 */
[----:B------:R-:W-:Y:S05]  /*d790*/  @!P0 BRA `(.L_x_1654) ;  /* 0x0000003000008947 */ /* 0x000fea0003800000 */
[----:B---3--:R-:W-:Y:S01]  /*d7a0*/  IADD3 R0, R11, -0x1, RZ ;  /* 0xffffffff0b007810 */ /* 0x008fe20007ffe0ff */
[----:B------:R-:W-:Y:S05]  /*d7b0*/  BRA.DIV ~URZ, `(.L_x_1655) ;  /* 0x000028f27f007947 */ /* 0x000fea000b800000 */
[----:B------:R3:W4:Y:S02]  /*d7c0*/  SHFL.IDX PT, R10, R4, R0, 0x1f ;  /* 0x00001f00040a7589 */ /* 0x00072400000e0000 */
.L_x_1654:
[----:B------:R-:W-:Y:S05]  /*d7d0*/  BSYNC B0 ;  /* 0x0000000000007941 */ /* 0x000fea0003800000 */
.L_x_1653:
[-C--:B-1-3--:R-:W-:Y:S01]  /*d7e0*/  IABS R4, R6.reuse ;  /* 0x0000000600047213 */ /* 0x08afe20000000000 */
[----:B----4-:R-:W-:Y:S01]  /*d7f0*/  IMAD R200, R10, c[0x0][0x538], R8 ;  /* 0x00014e000ac87a24 */ /* 0x010fe200078e0208 */
[----:B--2---:R-:W-:Y:S01]  /*d800*/  IABS R0, R7 ;  /* 0x0000000700007213 */ /* 0x004fe20000000000 */
        /* <DEDUP_REMOVED lines=61> */
.L_x_1647:
[----:B------:R-:W-:Y:S01]  /*dbe0*/  IMAD.MOV.U32 R200, RZ, RZ, R9 ;  /* 0x000000ffffc87224 */ /* 0x000fe200078e0009 */
[----:B------:R-:W-:Y:S01]  /*dbf0*/  MOV R202, RZ ;  /* 0x000000ff00ca7202 */ /* 0x000fe20000000f00 */
[----:B------:R-:W-:Y:S01]  /*dc00*/  IMAD.MOV.U32 R201, RZ, RZ, RZ ;  /* 0x000000ffffc97224 */ /* 0x000fe200078e00ff */
[----:B------:R-:W-:Y:S02]  /*dc10*/  MOV R203, c[0x0][0x53c] ;  /* 0x00014f0000cb7a02 */ /* 0x000fe40000000f00 */
.L_x_1656:
[----:B------:R-:W-:Y:S05]  /*dc20*/  BSYNC B1 ;  /* 0x0000000000017941 */ /* 0x000fea0003800000 */
.L_x_1645:
[----:B------:R-:W-:Y:S01]  /*dc30*/  WARPSYNC 0xffffffff ;  /* 0xffffffff00007948 */ /* 0x000fe20003800000 */
[----:B------:R-:W-:Y:S01]  /*dc40*/  BAR.SYNC.DEFER_BLOCKING 0x4, 0x100 ;  /* 0x0104000000007b1d */ /* 0x000fe20000010000 */
[----:B------:R-:W-:-:S13]  /*dc50*/  ISETP.NE.AND P0, PT, R13, RZ, PT ;  /* 0x000000ff0d00720c */ /* 0x000fda0003f05270 */
[----:B------:R3:W-:Y:S04]  /*dc60*/  @!P0 STS.128 [0x24100], R200 ;  /* 0x024100c8ff008388 */ /* 0x0007e80000000c00 */
[----:B------:R-:W-:Y:S06]  /*dc70*/  BAR.ARV 0x5, 0x100 ;  /* 0x0144000000007b1d */ /* 0x000fec0000002000 */
.L_x_1640:
[----:B-1----:R-:W-:-:S13]  /*dc80*/  ISETP.GE.AND P0, PT, R203, c[0x0][0x53c], PT ;  /* 0x00014f00cb007a0c */ /* 0x002fda0003f06270 */
[----:B--23--:R-:W-:Y:S01]  /*dc90*/  @P0 CALL.REL.NOINC `(.L_x_1657) ;  /* 0x0000001000000944 */ /* 0x00cfe20003c00000 */
[----:B------:R-:W-:Y:S05]  /*dca0*/  BRA `(.L_x_1658) ;  /* 0xffff38f000007947 */ /* 0x000fea000383ffff */
.L_x_1657:
[----:B------:R-:W-:Y:S05]  /*dcb0*/  EXIT ;  /* 0x000000000000794d */ /* 0x000fea0003800000 */
.L_x_1548:
[----:B------:R-:W-:Y:S01]  /*dcc0*/  IMAD.MOV.U32 R0, RZ, RZ, R5 ;  /* 0x000000ffff007224 */ /* 0x000fe200078e0005 */
[----:B------:R-:W-:Y:S02]  /*dcd0*/  MOV R2, 0x1 ;  /* 0x0000000100027802 */ /* 0x000fe40000000f00 */
[----:B------:R-:W-:Y:S02]  /*dce0*/  MOV R3, 0xdd00 ;  /* 0x0000dd0000037802 */ /* 0x000fe40000000f00 */
[----:B--2---:R-:W-:Y:S05]  /*dcf0*/  CALL.REL.NOINC `($__internal_28_$__cuda_sm70_shflsync_up_p) ;  /* 0x000024d000007944 */ /* 0x004fea0003c00000 */
[----:B------:R-:W-:Y:S01]  /*dd00*/  MOV R0, R4 ;  /* 0x0000000400007202 */ /* 0x000fe20000000f00 */
[----:B------:R-:W-:Y:S05]  /*dd10*/  BRA `(.L_x_1659) ;  /* 0xffff273000007947 */ /* 0x000fea000383ffff */
.L_x_1549:
[----:B------:R-:W-:Y:S01]  /*dd20*/  IMAD.MOV.U32 R0, RZ, RZ, R5 ;  /* 0x000000ffff007224 */ /* 0x000fe200078e0005 */
[----:B------:R-:W-:Y:S02]  /*dd30*/  MOV R2, 0x2 ;  /* 0x0000000200027802 */ /* 0x000fe40000000f00 */
[----:B------:R-:W-:Y:S02]  /*dd40*/  MOV R3, 0xdd60 ;  /* 0x0000dd6000037802 */ /* 0x000fe40000000f00 */
[----:B--2---:R-:W-:Y:S05]  /*dd50*/  CALL.REL.NOINC `($__internal_28_$__cuda_sm70_shflsync_up_p) ;  /* 0x0000247000007944 */ /* 0x004fea0003c00000 */
[----:B------:R-:W-:Y:S01]  /*dd60*/  SEL R0, R4, RZ, P4 ;  /* 0x000000ff04007207 */ /* 0x000fe20002000000 */
[----:B------:R-:W-:Y:S01]  /*dd70*/  IMAD.MOV.U32 R2, RZ, RZ, 0x4 ;  /* 0x00000004ff027424 */ /* 0x000fe200078e00ff */
[----:B------:R-:W-:-:S03]  /*dd80*/  MOV R3, 0xddb0 ;  /* 0x0000ddb000037802 */ /* 0x000fc60000000f00 */
[----:B------:R-:W-:Y:S02]  /*dd90*/  IMAD.IADD R0, R5, 0x1, R0 ;  /* 0x0000000105007824 */ /* 0x000fe400078e0200 */
[----:B------:R-:W-:Y:S05]  /*dda0*/  CALL.REL.NOINC `($__internal_28_$__cuda_sm70_shflsync_up_p) ;  /* 0x0000242000007944 */ /* 0x000fea0003c00000 */
        /* <DEDUP_REMOVED lines=12> */
[----:B------:R-:W-:Y:S02]  /*de70*/  MOV R3, 0x1f ;  /* 0x0000001f00037802 */ /* 0x000fe40000000f00 */
[----:B------:R-:W-:Y:S01]  /*de80*/  MOV R2, 0xdec0 ;  /* 0x0000dec000027802 */ /* 0x000fe20000000f00 */
[----:B------:R-:W-:-:S04]  /*de90*/  IMAD.IADD R4, R0, 0x1, R4 ;  /* 0x0000000100047824 */ /* 0x000fc800078e0204 */
[----:B------:R-:W-:Y:S02]  /*dea0*/  IMAD.MOV.U32 R31, RZ, RZ, R4 ;  /* 0x000000ffff1f7224 */ /* 0x000fe400078e0004 */
[----:B------:R-:W-:Y:S05]  /*deb0*/  CALL.REL.NOINC `($__internal_27_$__cuda_sm70_shflsync_idx_p) ;  /* 0x000022c000007944 */ /* 0x000fea0003c00000 */
[----:B------:R-:W-:Y:S01]  /*dec0*/  MOV R0, R30 ;  /* 0x0000001e00007202 */ /* 0x000fe20000000f00 */
[----:B------:R-:W-:Y:S05]  /*ded0*/  BRA `(.L_x_1660) ;  /* 0xffff267000007947 */ /* 0x000fea000383ffff */
.L_x_1551:
[----:B------:R-:W-:Y:S02]  /*dee0*/  SEL R0, RZ, 0x1, P0 ;  /* 0x00000001ff007807 */ /* 0x000fe40000000000 */
[----:B------:R-:W-:Y:S02]  /*def0*/  MOV R2, 0xdf10 ;  /* 0x0000df1000027802 */ /* 0x000fe40000000f00 */
[----:B------:R-:W-:Y:S05]  /*df00*/  CALL.REL.NOINC `($__internal_29_$__cuda_sm70_votesync_ballot) ;  /* 0x0000233000007944 */ /* 0x000fea0003c00000 */
[----:B------:R-:W-:Y:S05]  /*df10*/  BRA `(.L_x_1661) ;  /* 0xffff26c000007947 */ /* 0x000fea000383ffff */
.L_x_1552:
[----:B------:R-:W-:Y:S01]  /*df20*/  IMAD.MOV.U32 R31, RZ, RZ, R8 ;  /* 0x000000ffff1f7224 */ /* 0x000fe200078e0008 */
[----:B--2---:R-:W-:Y:S01]  /*df30*/  MOV R30, R203 ;  /* 0x000000cb001e7202 */ /* 0x004fe20000000f00 */
[----:B------:R-:W-:Y:S01]  /*df40*/  IMAD.MOV.U32 R3, RZ, RZ, 0x1f ;  /* 0x0000001fff037424 */ /* 0x000fe200078e00ff */
[----:B------:R-:W-:Y:S02]  /*df50*/  MOV R2, 0xdf70 ;  /* 0x0000df7000027802 */ /* 0x000fe40000000f00 */
[----:B-1----:R-:W-:Y:S05]  /*df60*/  CALL.REL.NOINC `($__internal_27_$__cuda_sm70_shflsync_idx_p) ;  /* 0x0000221000007944 */ /* 0x002fea0003c00000 */
[----:B------:R-:W-:Y:S01]  /*df70*/  IMAD.MOV.U32 R11, RZ, RZ, R30 ;  /* 0x000000ffff0b7224 */ /* 0x000fe200078e001e */
[----:B------:R-:W-:Y:S01]  /*df80*/  MOV R31, R7 ;  /* 0x00000007001f7202 */ /* 0x000fe20000000f00 */
[----:B------:R-:W-:Y:S01]  /*df90*/  IMAD.MOV.U32 R5, RZ, RZ, RZ ;  /* 0x000000ffff057224 */ /* 0x000fe200078e00ff */
[----:B------:R-:W-:Y:S01]  /*dfa0*/  MOV R30, R203 ;  /* 0x000000cb001e7202 */ /* 0x000fe20000000f00 */
[----:B------:R-:W-:Y:S01]  /*dfb0*/  IMAD.MOV.U32 R3, RZ, RZ, 0x1f ;  /* 0x0000001fff037424 */ /* 0x000fe200078e00ff */
[----:B------:R-:W-:-:S02]  /*dfc0*/  MOV R2, 0xdfe0 ;  /* 0x0000dfe000027802 */ /* 0x000fc40000000f00 */
[----:B------:R-:W-:Y:S05]  /*dfd0*/  CALL.REL.NOINC `($__internal_27_$__cuda_sm70_shflsync_idx_p) ;  /* 0x000021a000007944 */ /* 0x000fea0003c00000 */
[----:B------:R-:W-:Y:S01]  /*dfe0*/  MOV R10, R30 ;  /* 0x0000001e000a7202 */ /* 0x000fe20000000f00 */
[----:B------:R-:W-:Y:S05]  /*dff0*/  BRA `(.L_x_1662) ;  /* 0xffff263000007947 */ /* 0x000fea000383ffff */
.L_x_1555:
[----:B------:R-:W-:Y:S01]  /*e000*/  IMAD.MOV.U32 R31, RZ, RZ, R4 ;  /* 0x000000ffff1f7224 */ /* 0x000fe200078e0004 */
[----:B------:R-:W-:-:S02]  /*e010*/  MOV R3, 0x1f ;  /* 0x0000001f00037802 */ /* 0x000fc40000000f00 */
[----:B------:R-:W-:Y:S02]  /*e020*/  MOV R2, 0xe040 ;  /* 0x0000e04000027802 */ /* 0x000fe40000000f00 */
[----:B-1234-:R-:W-:Y:S05]  /*e030*/  CALL.REL.NOINC `($__internal_27_$__cuda_sm70_shflsync_idx_p) ;  /* 0x0000214000007944 */ /* 0x01efea0003c00000 */
[----:B------:R-:W-:Y:S01]  /*e040*/  MOV R5, R30 ;  /* 0x0000001e00057202 */ /* 0x000fe20000000f00 */
[----:B------:R-:W-:Y:S05]  /*e050*/  BRA `(.L_x_1554) ;  /* 0xffff263000007947 */ /* 0x000fea000383ffff */
.L_x_1563:
[----:B------:R-:W-:Y:S01]  /*e060*/  IMAD.MOV.U32 R31, RZ, RZ, R5 ;  /* 0x000000ffff1f7224 */ /* 0x000fe200078e0005 */
[----:B------:R-:W-:Y:S01]  /*e070*/  MOV R30, RZ ;  /* 0x000000ff001e7202 */ /* 0x000fe20000000f00 */
[----:B------:R-:W-:Y:S01]  /*e080*/  IMAD.MOV.U32 R3, RZ, RZ, 0x181f ;  /* 0x0000181fff037424 */ /* 0x000fe200078e00ff */
[----:B------:R-:W-:Y:S02]  /*e090*/  MOV R2, 0xe0b0 ;  /* 0x0000e0b000027802 */ /* 0x000fe40000000f00 */
[----:B-----5:R-:W-:Y:S05]  /*e0a0*/  CALL.REL.NOINC `($__internal_27_$__cuda_sm70_shflsync_idx_p) ;  /* 0x000020d000007944 */ /* 0x020fea0003c00000 */
[----:B------:R-:W-:Y:S01]  /*e0b0*/  MOV R4, R30 ;  /* 0x0000001e00047202 */ /* 0x000fe20000000f00 */
[----:B------:R-:W-:Y:S05]  /*e0c0*/  BRA `(.L_x_1663) ;  /* 0xffff40d000007947 */ /* 0x000fea000383ffff */
.L_x_1564:
[----:B------:R-:W-:Y:S01]  /*e0d0*/  IMAD.MOV.U32 R31, RZ, RZ, R12 ;  /* 0x000000ffff1f7224 */ /* 0x000fe200078e000c */
[----:B------:R-:W-:Y:S01]  /*e0e0*/  MOV R30, RZ ;  /* 0x000000ff001e7202 */ /* 0x000fe20000000f00 */
[----:B------:R-:W-:Y:S01]  /*e0f0*/  IMAD.MOV.U32 R3, RZ, RZ, 0x181f ;  /* 0x0000181fff037424 */ /* 0x000fe200078e00ff */
[----:B------:R-:W-:Y:S02]  /*e100*/  MOV R2, 0xe120 ;  /* 0x0000e12000027802 */ /* 0x000fe40000000f00 */
[----:B-12--5:R-:W-:Y:S05]  /*e110*/  CALL.REL.NOINC `($__internal_27_$__cuda_sm70_shflsync_idx_p) ;  /* 0x0000206000007944 */ /* 0x026fea0003c00000 */
[----:B------:R-:W-:Y:S01]  /*e120*/  MOV R0, R30 ;  /* 0x0000001e00007202 */ /* 0x000fe20000000f00 */
[----:B------:R-:W-:Y:S05]  /*e130*/  BRA `(.L_x_1664) ;  /* 0xffff408000007947 */ /* 0x000fea000383ffff */
.L_x_1567:
[----:B------:R-:W-:Y:S01]  /*e140*/  IMAD.MOV.U32 R31, RZ, RZ, R5 ;  /* 0x000000ffff1f7224 */ /* 0x000fe200078e0005 */
[----:B------:R-:W-:Y:S01]  /*e150*/  MOV R30, 0x1 ;  /* 0x00000001001e7802 */ /* 0x000fe20000000f00 */
[----:B--2---:R-:W-:Y:S01]  /*e160*/  IMAD.MOV.U32 R3, RZ, RZ, 0x181f ;  /* 0x0000181fff037424 */ /* 0x004fe200078e00ff */
[----:B------:R-:W-:-:S02]  /*e170*/  MOV R2, 0xe190 ;  /* 0x0000e19000027802 */ /* 0x000fc40000000f00 */
[----:B-1-345:R-:W-:Y:S05]  /*e180*/  CALL.REL.NOINC `($__internal_27_$__cuda_sm70_shflsync_idx_p) ;  /* 0x00001ff000007944 */ /* 0x03afea0003c00000 */
[----:B------:R-:W-:Y:S01]  /*e190*/  IMAD.MOV.U32 R4, RZ, RZ, R30 ;  /* 0x000000ffff047224 */ /* 0x000fe200078e001e */
[----:B------:R-:W-:Y:S01]  /*e1a0*/  MOV R30, 0x1 ;  /* 0x00000001001e7802 */ /* 0x000fe20000000f00 */
[----:B------:R-:W-:Y:S01]  /*e1b0*/  IMAD.MOV.U32 R31, RZ, RZ, R12 ;  /* 0x000000ffff1f7224 */ /* 0x000fe200078e000c */
[----:B------:R-:W-:-:S02]  /*e1c0*/  MOV R3, 0x181f ;  /* 0x0000181f00037802 */ /* 0x000fc40000000f00 */
[----:B------:R-:W-:Y:S02]  /*e1d0*/  MOV R2, 0xe1f0 ;  /* 0x0000e1f000027802 */ /* 0x000fe40000000f00 */
[----:B------:R-:W-:Y:S05]  /*e1e0*/  CALL.REL.NOINC `($__internal_27_$__cuda_sm70_shflsync_idx_p) ;  /* 0x00001f9000007944 */ /* 0x000fea0003c00000 */
[----:B------:R-:W-:Y:S01]  /*e1f0*/  MOV R0, R30 ;  /* 0x0000001e00007202 */ /* 0x000fe20000000f00 */
[----:B------:R-:W-:Y:S05]  /*e200*/  BRA `(.L_x_1665) ;  /* 0xffff413000007947 */ /* 0x000fea000383ffff */
.L_x_1570:
[----:B------:R-:W-:Y:S01]  /*e210*/  IMAD.MOV.U32 R31, RZ, RZ, R5 ;  /* 0x000000ffff1f7224 */ /* 0x000fe200078e0005 */
[----:B------:R-:W-:Y:S01]  /*e220*/  MOV R30, 0x2 ;  /* 0x00000002001e7802 */ /* 0x000fe20000000f00 */
[----:B-1----:R-:W-:Y:S01]  /*e230*/  IMAD.MOV.U32 R3, RZ, RZ, 0x181f ;  /* 0x0000181fff037424 */ /* 0x002fe200078e00ff */
[----:B------:R-:W-:Y:S02]  /*e240*/  MOV R2, 0xe260 ;  /* 0x0000e26000027802 */ /* 0x000fe40000000f00 */
[----:B--2345:R-:W-:Y:S05]  /*e250*/  CALL.REL.NOINC `($__internal_27_$__cuda_sm70_shflsync_idx_p) ;  /* 0x00001f2000007944 */ /* 0x03cfea0003c00000 */
[----:B------:R-:W-:Y:S01]  /*e260*/  MOV R4, R30 ;  /* 0x0000001e00047202 */ /* 0x000fe20000000f00 */
[----:B------:R-:W-:Y:S05]  /*e270*/  BRA `(.L_x_1666) ;  /* 0xffff422000007947 */ /* 0x000fea000383ffff */
.L_x_1571:
[----:B------:R-:W-:Y:S01]  /*e280*/  IMAD.MOV.U32 R31, RZ, RZ, R12 ;  /* 0x000000ffff1f7224 */ /* 0x000fe200078e000c */
[----:B------:R-:W-:Y:S01]  /*e290*/  MOV R30, 0x2 ;  /* 0x00000002001e7802 */ /* 0x000fe20000000f00 */
[----:B------:R-:W-:Y:S01]  /*e2a0*/  IMAD.MOV.U32 R3, RZ, RZ, 0x181f ;  /* 0x0000181fff037424 */ /* 0x000fe200078e00ff */
[----:B------:R-:W-:Y:S02]  /*e2b0*/  MOV R2, 0xe2d0 ;  /* 0x0000e2d000027802 */ /* 0x000fe40000000f00 */
[----:B-12345:R-:W-:Y:S05]  /*e2c0*/  CALL.REL.NOINC `($__internal_27_$__cuda_sm70_shflsync_idx_p) ;  /* 0x00001eb000007944 */ /* 0x03efea0003c00000 */
[----:B------:R-:W-:Y:S01]  /*e2d0*/  MOV R0, R30 ;  /* 0x0000001e00007202 */ /* 0x000fe20000000f00 */
[----:B------:R-:W-:Y:S05]  /*e2e0*/  BRA `(.L_x_1667) ;  /* 0xffff41d000007947 */ /* 0x000fea000383ffff */
.L_x_1574:
[----:B------:R-:W-:Y:S01]  /*e2f0*/  IMAD.MOV.U32 R31, RZ, RZ, R5 ;  /* 0x000000ffff1f7224 */ /* 0x000fe200078e0005 */
[----:B------:R-:W-:Y:S01]  /*e300*/  MOV R30, 0x3 ;  /* 0x00000003001e7802 */ /* 0x000fe20000000f00 */
[----:B-1----:R-:W-:Y:S01]  /*e310*/  IMAD.MOV.U32 R3, RZ, RZ, 0x181f ;  /* 0x0000181fff037424 */ /* 0x002fe200078e00ff */
[----:B------:R-:W-:-:S02]  /*e320*/  MOV R2, 0xe340 ;  /* 0x0000e34000027802 */ /* 0x000fc40000000f00 */
[----:B--2345:R-:W-:Y:S05]  /*e330*/  CALL.REL.NOINC `($__internal_27_$__cuda_sm70_shflsync_idx_p) ;  /* 0x00001e4000007944 */ /* 0x03cfea0003c00000 */
        /* <DEDUP_REMOVED lines=8> */
.L_x_1577:
[----:B------:R-:W-:Y:S01]  /*e3c0*/  IMAD.MOV.U32 R31, RZ, RZ, R5 ;  /* 0x000000ffff1f7224 */ /* 0x000fe200078e0005 */
[----:B------:R-:W-:Y:S01]  /*e3d0*/  MOV R30, RZ ;  /* 0x000000ff001e7202 */ /* 0x000fe20000000f00 */
[----:B------:R-:W-:Y:S01]  /*e3e0*/  IMAD.MOV.U32 R3, RZ, RZ, 0x181f ;  /* 0x0000181fff037424 */ /* 0x000fe200078e00ff */
[----:B------:R-:W-:Y:S02]  /*e3f0*/  MOV R2, 0xe410 ;  /* 0x0000e41000027802 */ /* 0x000fe40000000f00 */
[----:B------:R-:W-:Y:S05]  /*e400*/  CALL.REL.NOINC `($__internal_27_$__cuda_sm70_shflsync_idx_p) ;  /* 0x00001d7000007944 */ /* 0x000fea0003c00000 */
[----:B------:R-:W-:Y:S01]  /*e410*/  MOV R4, R30 ;  /* 0x0000001e00047202 */ /* 0x000fe20000000f00 */
[----:B------:R-:W-:Y:S05]  /*e420*/  BRA `(.L_x_1669) ;  /* 0xffff4cc000007947 */ /* 0x000fea000383ffff */
.L_x_1578:
[----:B------:R-:W-:Y:S01]  /*e430*/  IMAD.MOV.U32 R31, RZ, RZ, R10 ;  /* 0x000000ffff1f7224 */ /* 0x000fe200078e000a */
[----:B------:R-:W-:Y:S01]  /*e440*/  MOV R30, RZ ;  /* 0x000000ff001e7202 */ /* 0x000fe20000000f00 */
[----:B------:R-:W-:Y:S01]  /*e450*/  IMAD.MOV.U32 R3, RZ, RZ, 0x181f ;  /* 0x0000181fff037424 */ /* 0x000fe200078e00ff */
[----:B------:R-:W-:Y:S02]  /*e460*/  MOV R2, 0xe480 ;  /* 0x0000e48000027802 */ /* 0x000fe40000000f00 */
[----:B-12---:R-:W-:Y:S05]  /*e470*/  CALL.REL.NOINC `($__internal_27_$__cuda_sm70_shflsync_idx_p) ;  /* 0x00001d0000007944 */ /* 0x006fea0003c00000 */
[----:B------:R-:W-:Y:S02]  /*e480*/  IADD3 R8, P0, R30, R20, RZ ;  /* 0x000000141e087210 */ /* 0x000fe40007f1e0ff */
[----:B------:R-:W-:-:S02]  /*e490*/  MOV R31, R5 ;  /* 0x00000005001f7202 */ /* 0x000fc40000000f00 */
[----:B------:R-:W-:Y:S01]  /*e4a0*/  SEL R12, RZ, 0x10, P5 ;  /* 0x00000010ff0c7807 */ /* 0x000fe20002800000 */
[----:B------:R-:W-:Y:S01]  /*e4b0*/  IMAD.X R9, R4, 0x1, R16, P0 ;  /* 0x0000000104097824 */ /* 0x000fe200000e0610 */
[----:B------:R-:W-:Y:S02]  /*e4c0*/  IADD3 R6, P0, R30, R19, RZ ;  /* 0x000000131e067210 */ /* 0x000fe40007f1e0ff */
[----:B------:R-:W-:Y:S02]  /*e4d0*/  SEL R11, RZ, 0x10, P4 ;  /* 0x00000010ff0b7807 */ /* 0x000fe40002000000 */
[----:B------:R-:W-:Y:S01]  /*e4e0*/  @!PT LDS RZ, [RZ] ;  /* 0x00000000fffff984 */ /* 0x000fe20000000800 */
[----:B------:R-:W-:Y:S01]  /*e4f0*/  @!PT LDS RZ, [RZ] ;  /* 0x00000000fffff984 */ /* 0x000fe20000000800 */
[----:B------:R-:W-:Y:S01]  /*e500*/  @!PT LDS RZ, [RZ] ;  /* 0x00000000fffff984 */ /* 0x000fe20000000800 */
[----:B------:R1:W-:Y:S01]  /*e510*/  LDGSTS.E.BYPASS.LTC128B.128 [R188+0x12100], [R8.64], !P5 ;  /* 0x1210000008bc7fae */ /* 0x0003e2000e901d46 */
[----:B------:R-:W-:Y:S01]  /*e520*/  IMAD.X R7, R4, 0x1, R13, P0 ;  /* 0x0000000104077824 */ /* 0x000fe200000e060d */
[----:B------:R-:W-:Y:S01]  /*e530*/  IADD3 R2, P0, R30, R17, RZ ;  /* 0x000000111e027210 */ /* 0x000fe20007f1e0ff */
[----:B------:R-:W-:-:S03]  /*e540*/  IMAD.MOV.U32 R30, RZ, RZ, 0x1 ;  /* 0x00000001ff1e7424 */ /* 0x000fc600078e00ff */
[----:B------:R2:W-:Y:S01]  /*e550*/  LDGSTS.E.BYPASS.LTC128B.128 [R188+0x14100], [R6.64], !P4 ;  /* 0x1410000006bc7fae */ /* 0x0005e2000e101d46 */
[----:B------:R-:W-:-:S05]  /*e560*/  IMAD.X R3, R4, 0x1, R15, P0 ;  /* 0x0000000104037824 */ /* 0x000fca00000e060f */
[----:B------:R3:W-:Y:S01]  /*e570*/  LDGSTS.E.BYPASS.LTC128B.128 [R188+0x16100], [R2.64], !P6 ;  /* 0x1610000002bc7fae */ /* 0x0007e2000f101d46 */
[----:B-1----:R-:W-:Y:S01]  /*e580*/  IMAD.MOV.U32 R9, RZ, RZ, R252 ;  /* 0x000000ffff097224 */ /* 0x002fe200078e00fc */
[----:B---3--:R-:W-:Y:S02]  /*e590*/  MOV R3, 0x181f ;  /* 0x0000181f00037802 */ /* 0x008fe40000000f00 */
[----:B------:R-:W-:Y:S02]  /*e5a0*/  MOV R2, 0xe5c0 ;  /* 0x0000e5c000027802 */ /* 0x000fe40000000f00 */
[----:B--2---:R-:W-:Y:S05]  /*e5b0*/  CALL.REL.NOINC `($__internal_27_$__cuda_sm70_shflsync_idx_p) ;  /* 0x00001bc000007944 */ /* 0x004fea0003c00000 */
[----:B------:R-:W-:Y:S01]  /*e5c0*/  IMAD.MOV.U32 R8, RZ, RZ, R30 ;  /* 0x000000ffff087224 */ /* 0x000fe200078e001e */
[----:B------:R-:W-:Y:S01]  /*e5d0*/  MOV R30, 0x1 ;  /* 0x00000001001e7802 */ /* 0x000fe20000000f00 */
[----:B------:R-:W-:Y:S01]  /*e5e0*/  IMAD.MOV.U32 R31, RZ, RZ, R10 ;  /* 0x000000ffff1f7224 */ /* 0x000fe200078e000a */
[----:B------:R-:W-:Y:S02]  /*e5f0*/  MOV R3, 0x181f ;  /* 0x0000181f00037802 */ /* 0x000fe40000000f00 */
[----:B------:R-:W-:Y:S02]  /*e600*/  MOV R2, 0xe620 ;  /* 0x0000e62000027802 */ /* 0x000fe40000000f00 */
[----:B------:R-:W-:Y:S05]  /*e610*/  CALL.REL.NOINC `($__internal_27_$__cuda_sm70_shflsync_idx_p) ;  /* 0x00001b6000007944 */ /* 0x000fea0003c00000 */
[----:B------:R-:W-:Y:S01]  /*e620*/  MOV R0, R30 ;  /* 0x0000001e00007202 */ /* 0x000fe20000000f00 */
[----:B------:R-:W-:Y:S05]  /*e630*/  BRA `(.L_x_1670) ;  /* 0xffff4bd000007947 */ /* 0x000fea000383ffff */
.L_x_1581:
[----:B------:R-:W-:Y:S01]  /*e640*/  IMAD.MOV.U32 R31, RZ, RZ, R13 ;  /* 0x000000ffff1f7224 */ /* 0x000fe200078e000d */
[----:B------:R-:W-:Y:S01]  /*e650*/  MOV R30, RZ ;  /* 0x000000ff001e7202 */ /* 0x000fe20000000f00 */
[----:B------:R-:W-:Y:S01]  /*e660*/  IMAD.MOV.U32 R3, RZ, RZ, 0x181f ;  /* 0x0000181fff037424 */ /* 0x000fe200078e00ff */
[----:B------:R-:W-:-:S02]  /*e670*/  MOV R2, 0xe690 ;  /* 0x0000e69000027802 */ /* 0x000fc40000000f00 */
[----:B-1234-:R-:W-:Y:S05]  /*e680*/  CALL.REL.NOINC `($__internal_27_$__cuda_sm70_shflsync_idx_p) ;  /* 0x00001af000007944 */ /* 0x01efea0003c00000 */
[----:B------:R-:W-:Y:S01]  /*e690*/  MOV R12, R30 ;  /* 0x0000001e000c7202 */ /* 0x000fe20000000f00 */
[----:B------:R-:W-:Y:S05]  /*e6a0*/  BRA `(.L_x_1671) ;  /* 0xffff4f9000007947 */ /* 0x000fea000383ffff */
.L_x_1582:
[----:B------:R-:W-:Y:S01]  /*e6b0*/  IMAD.MOV.U32 R31, RZ, RZ, R20 ;  /* 0x000000ffff1f7224 */ /* 0x000fe200078e0014 */
[----:B------:R-:W-:Y:S01]  /*e6c0*/  MOV R30, RZ ;  /* 0x000000ff001e7202 */ /* 0x000fe20000000f00 */
[----:B------:R-:W-:Y:S01]  /*e6d0*/  IMAD.MOV.U32 R3, RZ, RZ, 0x181f ;  /* 0x0000181fff037424 */ /* 0x000fe200078e00ff */
[----:B------:R-:W-:-:S02]  /*e6e0*/  MOV R2, 0xe700 ;  /* 0x0000e70000027802 */ /* 0x000fc40000000f00 */
[----:B-1234-:R-:W-:Y:S05]  /*e6f0*/  CALL.REL.NOINC `($__internal_27_$__cuda_sm70_shflsync_idx_p) ;  /* 0x00001a8000007944 */ /* 0x01efea0003c00000 */
[C---:B------:R-:W-:Y:S02]  /*e700*/  IADD3 R16, P0, R30.reuse, R25, RZ ;  /* 0x000000191e107210 */ /* 0x040fe40007f1e0ff */
[----:B------:R-:W-:-:S02]  /*e710*/  IADD3 R14, P1, R30, R26, RZ ;  /* 0x0000001a1e0e7210 */ /* 0x000fc40007f3e0ff */
[----:B------:R-:W-:Y:S01]  /*e720*/  MOV R31, R13 ;  /* 0x0000000d001f7202 */ /* 0x000fe20000000f00 */
[----:B------:R-:W-:Y:S01]  /*e730*/  IMAD.X R17, R12, 0x1, R21, P0 ;  /* 0x000000010c117824 */ /* 0x000fe200000e0615 */
[----:B------:R-:W-:Y:S01]  /*e740*/  IADD3 R2, P0, R30, R27, RZ ;  /* 0x0000001b1e027210 */ /* 0x000fe20007f1e0ff */
[C---:B------:R-:W-:Y:S01]  /*e750*/  IMAD.X R15, R12.reuse, 0x1, R22, P1 ;  /* 0x000000010c0f7824 */ /* 0x040fe200008e0616 */
[----:B------:R-:W-:Y:S01]  /*e760*/  SEL R19, RZ, 0x10, P5 ;  /* 0x00000010ff137807 */ /* 0x000fe20002800000 */
[----:B------:R-:W-:Y:S01]  /*e770*/  IMAD.MOV.U32 R30, RZ, RZ, 0x1 ;  /* 0x00000001ff1e7424 */ /* 0x000fe200078e00ff */
[----:B------:R-:W-:Y:S01]  /*e780*/  @!PT LDS RZ, [RZ] ;  /* 0x00000000fffff984 */ /* 0x000fe20000000800 */
[----:B------:R-:W-:Y:S01]  /*e790*/  @!PT LDS RZ, [RZ] ;  /* 0x00000000fffff984 */ /* 0x000fe20000000800 */
[----:B------:R-:W-:Y:S01]  /*e7a0*/  @!PT LDS RZ, [RZ] ;  /* 0x00000000fffff984 */ /* 0x000fe20000000800 */
[----:B------:R1:W-:Y:S01]  /*e7b0*/  LDGSTS.E.BYPASS.LTC128B.128 [R188+0x6100], [R16.64], !P5 ;  /* 0x0610000010bc7fae */ /* 0x0003e2000e901d46 */
[----:B------:R-:W-:Y:S01]  /*e7c0*/  IMAD.X R3, R12, 0x1, R23, P0 ;  /* 0x000000010c037824 */ /* 0x000fe200000e0617 */
[----:B------:R-:W-:Y:S02]  /*e7d0*/  SEL R18, RZ, 0x10, P4 ;  /* 0x00000010ff127807 */ /* 0x000fe40002000000 */
[----:B------:R2:W-:Y:S04]  /*e7e0*/  LDGSTS.E.BYPASS.LTC128B.128 [R188+0x8100], [R14.64], !P4 ;  /* 0x081000000ebc7fae */ /* 0x0005e8000e101d46 */
[----:B------:R3:W-:Y:S01]  /*e7f0*/  LDGSTS.E.BYPASS.LTC128B.128 [R188+0xa100], [R2.64], !P6 ;  /* 0x0a10000002bc7fae */ /* 0x0007e2000f101d46 */
[----:B-1----:R-:W-:Y:S01]  /*e800*/  IMAD.MOV.U32 R17, RZ, RZ, R252 ;  /* 0x000000ffff117224 */ /* 0x002fe200078e00fc */
[----:B---3--:R-:W-:-:S02]  /*e810*/  MOV R3, 0x181f ;  /* 0x0000181f00037802 */ /* 0x008fc40000000f00 */
        /* <DEDUP_REMOVED lines=10> */
.L_x_1583:
[----:B------:R-:W-:Y:S01]  /*e8c0*/  IMAD.MOV.U32 R4, RZ, RZ, R0 ;  /* 0x000000ffff047224 */ /* 0x000fe200078e0000 */
[----:B------:R-:W-:Y:S02]  /*e8d0*/  MOV R3, 0x2 ;  /* 0x0000000200037802 */ /* 0x000fe40000000f00 */
[----:B------:R-:W-:Y:S02]  /*e8e0*/  MOV R2, 0xe900 ;  /* 0x0000e90000027802 */ /* 0x000fe40000000f00 */
[----:B------:R-:W-:Y:S05]  /*e8f0*/  CALL.REL.NOINC `($__internal_26_$__cuda_sm70_shflsync_bfly_p) ;  /* 0x0000182000007944 */ /* 0x000fea0003c00000 */
[----:B------:R-:W-:Y:S01]  /*e900*/  MOV R2, R16 ;  /* 0x0000001000027202 */ /* 0x000fe20000000f00 */
[----:B------:R-:W-:Y:S05]  /*e910*/  BRA `(.L_x_1673) ;  /* 0xffff625000007947 */ /* 0x000fea000383ffff */
.L_x_1586:
[----:B------:R-:W-:Y:S01]  /*e920*/  IMAD.MOV.U32 R31, RZ, RZ, R10 ;  /* 0x000000ffff1f7224 */ /* 0x000fe200078e000a */
[----:B------:R-:W-:Y:S01]  /*e930*/  MOV R30, RZ ;  /* 0x000000ff001e7202 */ /* 0x000fe20000000f00 */
[----:B------:R-:W-:Y:S01]  /*e940*/  IMAD.MOV.U32 R3, RZ, RZ, 0x181f ;  /* 0x0000181fff037424 */ /* 0x000fe200078e00ff */
[----:B------:R-:W-:-:S02]  /*e950*/  MOV R2, 0xe970 ;  /* 0x0000e97000027802 */ /* 0x000fc40000000f00 */
[----:B------:R-:W-:Y:S05]  /*e960*/  CALL.REL.NOINC `($__internal_27_$__cuda_sm70_shflsync_idx_p) ;  /* 0x0000181000007944 */ /* 0x000fea0003c00000 */
[----:B------:R-:W-:Y:S01]  /*e970*/  MOV R4, R30 ;  /* 0x0000001e00047202 */ /* 0x000fe20000000f00 */
[----:B------:R-:W-:Y:S05]  /*e980*/  BRA `(.L_x_1674) ;  /* 0xffff75d000007947 */ /* 0x000fea000383ffff */
.L_x_1587:
[----:B------:R-:W-:Y:S01]  /*e990*/  IMAD.MOV.U32 R31, RZ, RZ, R12 ;  /* 0x000000ffff1f7224 */ /* 0x000fe200078e000c */
[----:B------:R-:W-:Y:S01]  /*e9a0*/  MOV R30, RZ ;  /* 0x000000ff001e7202 */ /* 0x000fe20000000f00 */
[----:B------:R-:W-:Y:S01]  /*e9b0*/  IMAD.MOV.U32 R3, RZ, RZ, 0x181f ;  /* 0x0000181fff037424 */ /* 0x000fe200078e00ff */
[----:B------:R-:W-:-:S02]  /*e9c0*/  MOV R2, 0xe9e0 ;  /* 0x0000e9e000027802 */ /* 0x000fc40000000f00 */
[----:B-12---:R-:W-:Y:S05]  /*e9d0*/  CALL.REL.NOINC `($__internal_27_$__cuda_sm70_shflsync_idx_p) ;  /* 0x000017a000007944 */ /* 0x006fea0003c00000 */
[----:B------:R-:W-:Y:S01]  /*e9e0*/  IADD3 R6, P0, R30, R16, RZ ;  /* 0x000000101e067210 */ /* 0x000fe20007f1e0ff */
[----:B------:R-:W-:Y:S01]  /*e9f0*/  IMAD.MOV.U32 R31, RZ, RZ, R10 ;  /* 0x000000ffff1f7224 */ /* 0x000fe200078e000a */
        /* <DEDUP_REMOVED lines=9> */
[----:B------:R-:W-:-:S05]  /*ea90*/  IMAD.X R3, R4, 0x1, R14, P0 ;  /* 0x0000000104037824 */ /* 0x000fca00000e060e */
[----:B------:R2:W-:Y:S02]  /*eaa0*/  LDGSTS.E.BYPASS.LTC128B.128 [R188+0xe100], [R2.64], !P4 ;  /* 0x0e10000002bc7fae */ /* 0x0005e4000e101d46 */
[----:B--2---:R-:W-:Y:S01]  /*eab0*/  IADD3 R2, P0, R30, R18, RZ ;  /* 0x000000121e027210 */ /* 0x004fe20007f1e0ff */
[----:B------:R-:W-:-:S04]  /*eac0*/  IMAD.MOV.U32 R30, RZ, RZ, 0x1 ;  /* 0x00000001ff1e7424 */ /* 0x000fc800078e00ff */
[----:B------:R-:W-:-:S05]  /*ead0*/  IMAD.X R3, R4, 0x1, R15, P0 ;  /* 0x0000000104037824 */ /* 0x000fca00000e060f */
[----:B------:R2:W-:Y:S02]  /*eae0*/  LDGSTS.E.BYPASS.LTC128B.128 [R188+0x10100], [R2.64], !P6 ;  /* 0x1010000002bc7fae */ /* 0x0005e4000f101d46 */
[----:B--2---:R-:W-:Y:S02]  /*eaf0*/  MOV R3, 0x181f ;  /* 0x0000181f00037802 */ /* 0x004fe40000000f00 */
[----:B------:R-:W-:Y:S02]  /*eb00*/  MOV R2, 0xeb20 ;  /* 0x0000eb2000027802 */ /* 0x000fe40000000f00 */
[----:B-1----:R-:W-:Y:S05]  /*eb10*/  CALL.REL.NOINC `($__internal_27_$__cuda_sm70_shflsync_idx_p) ;  /* 0x0000166000007944 */ /* 0x002fea0003c00000 */
        /* <DEDUP_REMOVED lines=8> */
.L_x_1591:
[----:B------:R-:W-:Y:S01]  /*eba0*/  MOV R30, RZ ;  /* 0x000000ff001e7202 */ /* 0x000fe20000000f00 */
[----:B------:R-:W-:Y:S01]  /*ebb0*/  IMAD.MOV.U32 R31, RZ, RZ, R12 ;  /* 0x000000ffff1f7224 */ /* 0x000fe200078e000c */
[----:B------:R-:W-:Y:S01]  /*ebc0*/  MOV R2, 0xebf0 ;  /* 0x0000ebf000027802 */ /* 0x000fe20000000f00 */
[----:B------:R-:W-:Y:S02]  /*ebd0*/  IMAD.MOV.U32 R3, RZ, RZ, 0x181f ;  /* 0x0000181fff037424 */ /* 0x000fe400078e00ff */
[----:B-1234-:R-:W-:Y:S05]  /*ebe0*/  CALL.REL.NOINC `($__internal_27_$__cuda_sm70_shflsync_idx_p) ;  /* 0x0000159000007944 */ /* 0x01efea0003c00000 */
[----:B------:R-:W-:Y:S01]  /*ebf0*/  MOV R5, R30 ;  /* 0x0000001e00057202 */ /* 0x000fe20000000f00 */
[----:B------:R-:W-:-:S05]  /*ec00*/  BRA `(.L_x_1676) ;  /* 0xffff790000007947 */ /* 0x000fca000383ffff */
.L_x_1592:
[----:B------:R-:W-:Y:S01]  /*ec10*/  MOV R30, RZ ;  /* 0x000000ff001e7202 */ /* 0x000fe20000000f00 */
[----:B------:R-:W-:Y:S01]  /*ec20*/  IMAD.MOV.U32 R31, RZ, RZ, R13 ;  /* 0x000000ffff1f7224 */ /* 0x000fe200078e000d */
[----:B------:R-:W-:Y:S01]  /*ec30*/  MOV R2, 0xec60 ;  /* 0x0000ec6000027802 */ /* 0x000fe20000000f00 */
[----:B------:R-:W-:Y:S02]  /*ec40*/  IMAD.MOV.U32 R3, RZ, RZ, 0x181f ;  /* 0x0000181fff037424 */ /* 0x000fe400078e00ff */
[----:B-1234-:R-:W-:Y:S05]  /*ec50*/  CALL.REL.NOINC `($__internal_27_$__cuda_sm70_shflsync_idx_p) ;  /* 0x0000152000007944 */ /* 0x01efea0003c00000 */
[----:B------:R-:W-:Y:S01]  /*ec60*/  IMAD R4, R176, 0x6000, R204 ;  /* 0x00006000b0047824 */ /* 0x000fe200078e02cc */
[C---:B------:R-:W-:Y:S01]  /*ec70*/  IADD3 R2, P0, R30.reuse, R23, RZ ;  /* 0x000000171e027210 */ /* 0x040fe20007f1e0ff */
[----:B------:R-:W-:Y:S01]  /*ec80*/  IMAD.MOV.U32 R31, RZ, RZ, R12 ;  /* 0x000000ffff1f7224 */ /* 0x000fe200078e000c */
[----:B------:R-:W-:Y:S02]  /*ec90*/  SEL R15, RZ, 0x10, P4 ;  /* 0x00000010ff0f7807 */ /* 0x000fe40002000000 */
[----:B------:R-:W-:Y:S01]  /*eca0*/  SEL R14, RZ, 0x10, P6 ;  /* 0x00000010ff0e7807 */ /* 0x000fe20003000000 */
[C---:B------:R-:W-:Y:S01]  /*ecb0*/  IMAD.X R3, R5.reuse, 0x1, R20, P0 ;  /* 0x0000000105037824 */ /* 0x040fe200000e0614 */
[C---:B------:R-:W-:Y:S04]  /*ecc0*/  IADD3 R6, P0, R30.reuse, R28, RZ ;  /* 0x0000001c1e067210 */ /* 0x040fe80007f1e0ff */
[----:B------:R-:W-:Y:S01]  /*ecd0*/  @!PT LDS RZ, [RZ] ;  /* 0x00000000fffff984 */ /* 0x000fe20000000800 */
[----:B------:R-:W-:Y:S01]  /*ece0*/  @!PT LDS RZ, [RZ] ;  /* 0x00000000fffff984 */ /* 0x000fe20000000800 */
[----:B------:R-:W-:Y:S01]  /*ecf0*/  @!PT LDS RZ, [RZ] ;  /* 0x00000000fffff984 */ /* 0x000fe20000000800 */
[----:B------:R1:W-:Y:S01]  /*ed00*/  LDGSTS.E.BYPASS.LTC128B.128 [R4], [R2.64], !P5 ;  /* 0x0000000002047fae */ /* 0x0003e2000e901d46 */
[C---:B------:R-:W-:Y:S05]  /*ed10*/  IMAD.X R7, R5.reuse, 0x1, R21, P0 ;  /* 0x0000000105077824 */ /* 0x040fea00000e0615 */
[----:B------:R2:W-:Y:S01]  /*ed20*/  LDGSTS.E.BYPASS.LTC128B.128 [R4+0x2000], [R6.64], !P4 ;  /* 0x0200000006047fae */ /* 0x0005e2000e101d46 */
[----:B-1----:R-:W-:Y:S01]  /*ed30*/  IADD3 R2, P0, R30, R29, RZ ;  /* 0x0000001d1e027210 */ /* 0x002fe20007f1e0ff */
[----:B------:R-:W-:Y:S04]  /*ed40*/  IMAD.MOV.U32 R30, RZ, RZ, 0x1 ;  /* 0x00000001ff1e7424 */ /* 0x000fe800078e00ff */
[----:B------:R-:W-:Y:S01]  /*ed50*/  IMAD.X R3, R5, 0x1, R22, P0 ;  /* 0x0000000105037824 */ /* 0x000fe200000e0616 */
[----:B--2---:R-:W-:Y:S04]  /*ed60*/  SEL R6, RZ, 0x10, P5 ;  /* 0x00000010ff067807 */ /* 0x004fe80002800000 */
[----:B------:R1:W-:Y:S02]  /*ed70*/  LDGSTS.E.BYPASS.LTC128B.128 [R4+0x4000], [R2.64], !P6 ;  /* 0x0400000002047fae */ /* 0x0003e4000f101d46 */
[----:B-1----:R-:W-:Y:S01]  /*ed80*/  MOV R2, 0xedb0 ;  /* 0x0000edb000027802 */ /* 0x002fe20000000f00 */
[----:B------:R-:W-:Y:S02]  /*ed90*/  IMAD.MOV.U32 R3, RZ, RZ, 0x181f ;  /* 0x0000181fff037424 */ /* 0x000fe400078e00ff */
[----:B------:R-:W-:Y:S05]  /*eda0*/  CALL.REL.NOINC `($__internal_27_$__cuda_sm70_shflsync_idx_p) ;  /* 0x000013d000007944 */ /* 0x000fea0003c00000 */
[----:B------:R-:W-:Y:S01]  /*edb0*/  MOV R3, 0x181f ;  /* 0x0000181f00037802 */ /* 0x000fe20000000f00 */
[----:B------:R-:W-:Y:S01]  /*edc0*/  IMAD.MOV.U32 R5, RZ, RZ, R30 ;  /* 0x000000ffff057224 */ /* 0x000fe200078e001e */
[----:B------:R-:W-:Y:S01]  /*edd0*/  MOV R30, 0x1 ;  /* 0x00000001001e7802 */ /* 0x000fe20000000f00 */
[----:B------:R-:W-:Y:S01]  /*ede0*/  IMAD.MOV.U32 R31, RZ, RZ, R13 ;  /* 0x000000ffff1f7224 */ /* 0x000fe200078e000d */
[----:B------:R-:W-:Y:S02]  /*edf0*/  MOV R2, 0xee10 ;  /* 0x0000ee1000027802 */ /* 0x000fe40000000f00 */
[----:B------:R-:W-:Y:S05]  /*ee00*/  CALL.REL.NOINC `($__internal_27_$__cuda_sm70_shflsync_idx_p) ;  /* 0x0000137000007944 */ /* 0x000fea0003c00000 */
[----:B------:R-:W-:Y:S01]  /*ee10*/  MOV R2, R30 ;  /* 0x0000001e00027202 */ /* 0x000fe20000000f00 */
[----:B------:R-:W-:-:S05]  /*ee20*/  BRA `(.L_x_1677) ;  /* 0xffff781000007947 */ /* 0x000fca000383ffff */
.L_x_1593:
[----:B------:R-:W-:Y:S02]  /*ee30*/  MOV R3, 0x2 ;  /* 0x0000000200037802 */ /* 0x000fe40000000f00 */
[----:B------:R-:W-:Y:S02]  /*ee40*/  MOV R2, 0xee60 ;  /* 0x0000ee6000027802 */ /* 0x000fe40000000f00 */
[----:B------:R-:W-:Y:S05]  /*ee50*/  CALL.REL.NOINC `($__internal_26_$__cuda_sm70_shflsync_bfly_p) ;  /* 0x000012c000007944 */ /* 0x000fea0003c00000 */
[----:B------:R-:W-:Y:S01]  /*ee60*/  MOV R2, R16 ;  /* 0x0000001000027202 */ /* 0x000fe20000000f00 */
[----:B------:R-:W-:-:S05]  /*ee70*/  BRA `(.L_x_1678) ;  /* 0xffff892000007947 */ /* 0x000fca000383ffff */
.L_x_1596:
[----:B------:R-:W-:Y:S01]  /*ee80*/  MOV R30, RZ ;  /* 0x000000ff001e7202 */ /* 0x000fe20000000f00 */
[----:B------:R-:W-:Y:S01]  /*ee90*/  IMAD.MOV.U32 R31, RZ, RZ, R5 ;  /* 0x000000ffff1f7224 */ /* 0x000fe200078e0005 */
[----:B------:R-:W-:Y:S01]  /*eea0*/  MOV R2, 0xeed0 ;  /* 0x0000eed000027802 */ /* 0x000fe20000000f00 */
[----:B------:R-:W-:Y:S02]  /*eeb0*/  IMAD.MOV.U32 R3, RZ, RZ, 0x181f ;  /* 0x0000181fff037424 */ /* 0x000fe400078e00ff */
[----:B------:R-:W-:Y:S05]  /*eec0*/  CALL.REL.NOINC `($__internal_27_$__cuda_sm70_shflsync_idx_p) ;  /* 0x000012b000007944 */ /* 0x000fea0003c00000 */
[----:B------:R-:W-:Y:S01]  /*eed0*/  MOV R4, R30 ;  /* 0x0000001e00047202 */ /* 0x000fe20000000f00 */
[----:B------:R-:W-:-:S05]  /*eee0*/  BRA `(.L_x_1679) ;  /* 0xffffa2c000007947 */ /* 0x000fca000383ffff */
.L_x_1597:
[----:B------:R-:W-:Y:S01]  /*eef0*/  MOV R30, RZ ;  /* 0x000000ff001e7202 */ /* 0x000fe20000000f00 */
[----:B------:R-:W-:Y:S01]  /*ef00*/  IMAD.MOV.U32 R31, RZ, RZ, R12 ;  /* 0x000000ffff1f7224 */ /* 0x000fe200078e000c */
[----:B------:R-:W-:Y:S01]  /*ef10*/  MOV R2, 0xef40 ;  /* 0x0000ef4000027802 */ /* 0x000fe20000000f00 */
[----:B------:R-:W-:Y:S02]  /*ef20*/  IMAD.MOV.U32 R3, RZ, RZ, 0x181f ;  /* 0x0000181fff037424 */ /* 0x000fe400078e00ff */
[----:B-12---:R-:W-:Y:S05]  /*ef30*/  CALL.REL.NOINC `($__internal_27_$__cuda_sm70_shflsync_idx_p) ;  /* 0x0000124000007944 */ /* 0x006fea0003c00000 */
[----:B------:R-:W-:Y:S01]  /*ef40*/  IMAD R0, R176, 0x6000, R205 ;  /* 0x00006000b0007824 */ /* 0x000fe200078e02cd */
[----:B------:R-:W-:Y:S01]  /*ef50*/  IADD3 R2, P0, R30, R16, RZ ;  /* 0x000000101e027210 */ /* 0x000fe20007f1e0ff */
[----:B------:R-:W-:Y:S01]  /*ef60*/  IMAD.MOV.U32 R31, RZ, RZ, R5 ;  /* 0x000000ffff1f7224 */ /* 0x000fe200078e0005 */
[----:B------:R-:W-:Y:S02]  /*ef70*/  SEL R11, RZ, 0x10, P5 ;  /* 0x00000010ff0b7807 */ /* 0x000fe40002800000 */
[----:B------:R-:W-:Y:S01]  /*ef80*/  SEL R10, RZ, 0x10, P4 ;  /* 0x00000010ff0a7807 */ /* 0x000fe20002000000 */
[----:B------:R-:W-:Y:S01]  /*ef90*/  IMAD.X R3, R4, 0x1, R13, P0 ;  /* 0x0000000104037824 */ /* 0x000fe200000e060d */
[----:B------:R-:W-:Y:S02]  /*efa0*/  IADD3 R6, P0, R30, R17, RZ ;  /* 0x000000111e067210 */ /* 0x000fe40007f1e0ff */
[----:B------:R-:W-:Y:S02]  /*efb0*/  SEL R5, RZ, 0x10, P6 ;  /* 0x00000010ff057807 */ /* 0x000fe40003000000 */
[----:B------:R-:W-:Y:S01]  /*efc0*/  @!PT LDS RZ, [RZ] ;  /* 0x00000000fffff984 */ /* 0x000fe20000000800 */
[----:B------:R-:W-:Y:S01]  /*efd0*/  @!PT LDS RZ, [RZ] ;  /* 0x00000000fffff984 */ /* 0x000fe20000000800 */
[----:B------:R-:W-:Y:S01]  /*efe0*/  @!PT LDS RZ, [RZ] ;  /* 0x00000000fffff984 */ /* 0x000fe20000000800 */
[----:B------:R1:W-:Y:S01]  /*eff0*/  LDGSTS.E.BYPASS.LTC128B.128 [R0], [R2.64], !P5 ;  /* 0x0000000002007fae */ /* 0x0003e2000e901d46 */
        /* <DEDUP_REMOVED lines=8> */
[----:B--2---:R-:W-:Y:S05]  /*f080*/  CALL.REL.NOINC `($__internal_27_$__cuda_sm70_shflsync_idx_p) ;  /* 0x000010f000007944 */ /* 0x004fea0003c00000 */
        /* <DEDUP_REMOVED lines=8> */
.L_x_1599:
[----:B------:R-:W-:Y:S01]  /*f110*/  IMAD.MOV.U32 R4, RZ, RZ, R179 ;  /* 0x000000ffff047224 */ /* 0x000fe200078e00b3 */
[----:B-1----:R-:W-:-:S02]  /*f120*/  MOV R3, 0x2 ;  /* 0x0000000200037802 */ /* 0x002fc40000000f00 */
[----:B------:R-:W-:Y:S02]  /*f130*/  MOV R2, 0xf150 ;  /* 0x0000f15000027802 */ /* 0x000fe40000000f00 */
[----:B------:R-:W-:Y:S05]  /*f140*/  CALL.REL.NOINC `($__internal_26_$__cuda_sm70_shflsync_bfly_p) ;  /* 0x00000fd000007944 */ /* 0x000fea0003c00000 */
[----:B------:R-:W-:Y:S01]  /*f150*/  MOV R0, R16 ;  /* 0x0000001000007202 */ /* 0x000fe20000000f00 */
[----:B------:R-:W-:Y:S05]  /*f160*/  BRA `(.L_x_1681) ;  /* 0xffffa39000007947 */ /* 0x000fea000383ffff */
.L_x_1600:
[----:B------:R-:W-:Y:S01]  /*f170*/  IMAD.MOV.U32 R4, RZ, RZ, R0 ;  /* 0x000000ffff047224 */ /* 0x000fe200078e0000 */
[----:B-1----:R-:W-:Y:S02]  /*f180*/  MOV R3, 0x1 ;  /* 0x0000000100037802 */ /* 0x002fe40000000f00 */
[----:B------:R-:W-:Y:S02]  /*f190*/  MOV R2, 0xf1b0 ;  /* 0x0000f1b000027802 */ /* 0x000fe40000000f00 */
[----:B--2---:R-:W-:Y:S05]  /*f1a0*/  CALL.REL.NOINC `($__internal_26_$__cuda_sm70_shflsync_bfly_p) ;  /* 0x00000f7000007944 */ /* 0x004fea0003c00000 */
[----:B------:R-:W-:Y:S01]  /*f1b0*/  FADD.FTZ R0, R0, R16 ;  /* 0x0000001000007221 */ /* 0x000fe20000010000 */
[----:B------:R-:W-:Y:S02]  /*f1c0*/  MOV R4, R184 ;  /* 0x000000b800047202 */ /* 0x000fe40000000f00 */
[----:B------:R-:W-:Y:S02]  /*f1d0*/  MOV R3, 0x2 ;  /* 0x0000000200037802 */ /* 0x000fe40000000f00 */
[----:B------:R-:W-:Y:S02]  /*f1e0*/  MOV R2, 0xf200 ;  /* 0x0000f20000027802 */ /* 0x000fe40000000f00 */
[----:B------:R-:W-:Y:S05]  /*f1f0*/  CALL.REL.NOINC `($__internal_26_$__cuda_sm70_shflsync_bfly_p) ;  /* 0x00000f2000007944 */ /* 0x000fea0003c00000 */
[----:B------:R-:W-:Y:S01]  /*f200*/  FADD.FTZ R4, R184, R16 ;  /* 0x00000010b8047221 */ /* 0x000fe20000010000 */
[----:B------:R-:W-:-:S02]  /*f210*/  MOV R3, 0x1 ;  /* 0x0000000100037802 */ /* 0x000fc40000000f00 */
[----:B------:R-:W-:Y:S02]  /*f220*/  MOV R2, 0xf240 ;  /* 0x0000f24000027802 */ /* 0x000fe40000000f00 */
[----:B------:R-:W-:Y:S05]  /*f230*/  CALL.REL.NOINC `($__internal_26_$__cuda_sm70_shflsync_bfly_p) ;  /* 0x00000ee000007944 */ /* 0x000fea0003c00000 */
[----:B------:R-:W-:Y:S01]  /*f240*/  MOV R3, R16 ;  /* 0x0000001000037202 */ /* 0x000fe20000000f00 */
[----:B------:R-:W-:Y:S05]  /*f250*/  BRA `(.L_x_1682) ;  /* 0xffffa31000007947 */ /* 0x000fea000383ffff */
.L_x_1607:
[----:B--234-:R-:W-:Y:S01]  /*f260*/  IMAD.MOV.U32 R31, RZ, RZ, R5 ;  /* 0x000000ffff1f7224 */ /* 0x01cfe200078e0005 */
[----:B------:R-:W-:Y:S01]  /*f270*/  MOV R30, RZ ;  /* 0x000000ff001e7202 */ /* 0x000fe20000000f00 */
[----:B------:R-:W-:Y:S01]  /*f280*/  IMAD.MOV.U32 R3, RZ, RZ, 0x181f ;  /* 0x0000181fff037424 */ /* 0x000fe200078e00ff */
[----:B------:R-:W-:Y:S02]  /*f290*/  MOV R2, 0xf2b0 ;  /* 0x0000f2b000027802 */ /* 0x000fe40000000f00 */
[----:B-1----:R-:W-:Y:S05]  /*f2a0*/  CALL.REL.NOINC `($__internal_27_$__cuda_sm70_shflsync_idx_p) ;  /* 0x00000ed000007944 */ /* 0x002fea0003c00000 */
[----:B------:R-:W-:Y:S01]  /*f2b0*/  MOV R4, R30 ;  /* 0x0000001e00047202 */ /* 0x000fe20000000f00 */
[----:B------:R-:W-:Y:S05]  /*f2c0*/  BRA `(.L_x_1683) ;  /* 0xffffb9c000007947 */ /* 0x000fea000383ffff */
.L_x_1608:
[----:B------:R-:W-:Y:S01]  /*f2d0*/  IMAD.MOV.U32 R31, RZ, RZ, R11 ;  /* 0x000000ffff1f7224 */ /* 0x000fe200078e000b */
[----:B------:R-:W-:Y:S01]  /*f2e0*/  MOV R30, RZ ;  /* 0x000000ff001e7202 */ /* 0x000fe20000000f00 */
[----:B------:R-:W-:Y:S01]  /*f2f0*/  IMAD.MOV.U32 R3, RZ, RZ, 0x181f ;  /* 0x0000181fff037424 */ /* 0x000fe200078e00ff */
[----:B------:R-:W-:Y:S02]  /*f300*/  MOV R2, 0xf320 ;  /* 0x0000f32000027802 */ /* 0x000fe40000000f00 */
[----:B-123--:R-:W-:Y:S05]  /*f310*/  CALL.REL.NOINC `($__internal_27_$__cuda_sm70_shflsync_idx_p) ;  /* 0x00000e6000007944 */ /* 0x00efea0003c00000 */
[----:B------:R-:W-:Y:S01]  /*f320*/  MOV R0, R30 ;  /* 0x0000001e00007202 */ /* 0x000fe20000000f00 */
[----:B------:R-:W-:Y:S05]  /*f330*/  BRA `(.L_x_1684) ;  /* 0xffffb97000007947 */ /* 0x000fea000383ffff */
.L_x_1611:
[----:B------:R-:W-:Y:S01]  /*f340*/  IMAD.MOV.U32 R31, RZ, RZ, R5 ;  /* 0x000000ffff1f7224 */ /* 0x000fe200078e0005 */
[----:B------:R-:W-:Y:S01]  /*f350*/  MOV R30, 0x1 ;  /* 0x00000001001e7802 */ /* 0x000fe20000000f00 */
[----:B--2---:R-:W-:Y:S01]  /*f360*/  IMAD.MOV.U32 R3, RZ, RZ, 0x181f ;  /* 0x0000181fff037424 */ /* 0x004fe200078e00ff */
[----:B------:R-:W-:-:S02]  /*f370*/  MOV R2, 0xf390 ;  /* 0x0000f39000027802 */ /* 0x000fc40000000f00 */
[----:B-1-34-:R-:W-:Y:S05]  /*f380*/  CALL.REL.NOINC `($__internal_27_$__cuda_sm70_shflsync_idx_p) ;  /* 0x00000df000007944 */ /* 0x01afea0003c00000 */
        /* <DEDUP_REMOVED lines=8> */
.L_x_1614:
[----:B------:R-:W-:Y:S01]  /*f410*/  IMAD.MOV.U32 R31, RZ, RZ, R5 ;  /* 0x000000ffff1f7224 */ /* 0x000fe200078e0005 */
[----:B------:R-:W-:Y:S01]  /*f420*/  MOV R30, 0x2 ;  /* 0x00000002001e7802 */ /* 0x000fe20000000f00 */
[----:B--2---:R-:W-:Y:S01]  /*f430*/  IMAD.MOV.U32 R3, RZ, RZ, 0x181f ;  /* 0x0000181fff037424 */ /* 0x004fe200078e00ff */
[----:B------:R-:W-:Y:S02]  /*f440*/  MOV R2, 0xf460 ;  /* 0x0000f46000027802 */ /* 0x000fe40000000f00 */
[----:B-1-34-:R-:W-:Y:S05]  /*f450*/  CALL.REL.NOINC `($__internal_27_$__cuda_sm70_shflsync_idx_p) ;  /* 0x00000d2000007944 */ /* 0x01afea0003c00000 */
[----:B------:R-:W-:Y:S01]  /*f460*/  MOV R4, R30 ;  /* 0x0000001e00047202 */ /* 0x000fe20000000f00 */
[----:B------:R-:W-:Y:S05]  /*f470*/  BRA `(.L_x_1686) ;  /* 0xffffbb0000007947 */ /* 0x000fea000383ffff */
.L_x_1615:
[----:B------:R-:W-:Y:S01]  /*f480*/  IMAD.MOV.U32 R31, RZ, RZ, R11 ;  /* 0x000000ffff1f7224 */ /* 0x000fe200078e000b */
[----:B------:R-:W-:Y:S01]  /*f490*/  MOV R30, 0x2 ;  /* 0x00000002001e7802 */ /* 0x000fe20000000f00 */
[----:B--2---:R-:W-:Y:S01]  /*f4a0*/  IMAD.MOV.U32 R3, RZ, RZ, 0x181f ;  /* 0x0000181fff037424 */ /* 0x004fe200078e00ff */
[----:B------:R-:W-:Y:S02]  /*f4b0*/  MOV R2, 0xf4d0 ;  /* 0x0000f4d000027802 */ /* 0x000fe40000000f00 */
[----:B-1-34-:R-:W-:Y:S05]  /*f4c0*/  CALL.REL.NOINC `($__internal_27_$__cuda_sm70_shflsync_idx_p) ;  /* 0x00000cb000007944 */ /* 0x01afea0003c00000 */
[----:B------:R-:W-:Y:S01]  /*f4d0*/  MOV R0, R30 ;  /* 0x0000001e00007202 */ /* 0x000fe20000000f00 */
[----:B------:R-:W-:Y:S05]  /*f4e0*/  BRA `(.L_x_1687) ;  /* 0xffffbab000007947 */ /* 0x000fea000383ffff */
.L_x_1618:
[----:B------:R-:W-:Y:S01]  /*f4f0*/  IMAD.MOV.U32 R31, RZ, RZ, R5 ;  /* 0x000000ffff1f7224 */ /* 0x000fe200078e0005 */
[----:B------:R-:W-:Y:S01]  /*f500*/  MOV R30, 0x3 ;  /* 0x00000003001e7802 */ /* 0x000fe20000000f00 */
[----:B---3--:R-:W-:Y:S01]  /*f510*/  IMAD.MOV.U32 R3, RZ, RZ, 0x181f ;  /* 0x0000181fff037424 */ /* 0x008fe200078e00ff */
        /* <DEDUP_REMOVED lines=10> */
.L_x_1620:
[----:B------:R-:W-:Y:S01]  /*f5c0*/  IMAD.MOV.U32 R31, RZ, RZ, R5 ;  /* 0x000000ffff1f7224 */ /* 0x000fe200078e0005 */
[----:B------:R-:W-:Y:S01]  /*f5d0*/  MOV R30, RZ ;  /* 0x000000ff001e7202 */ /* 0x000fe20000000f00 */
[----:B------:R-:W-:Y:S01]  /*f5e0*/  IMAD.MOV.U32 R3, RZ, RZ, 0x1c1f ;  /* 0x00001c1fff037424 */ /* 0x000fe200078e00ff */
[----:B------:R-:W-:Y:S02]  /*f5f0*/  MOV R2, 0xf610 ;  /* 0x0000f61000027802 */ /* 0x000fe40000000f00 */
[----:B------:R-:W-:Y:S05]  /*f600*/  CALL.REL.NOINC `($__internal_27_$__cuda_sm70_shflsync_idx_p) ;  /* 0x00000b7000007944 */ /* 0x000fea0003c00000 */
[----:B------:R-:W-:Y:S01]  /*f610*/  MOV R4, R30 ;  /* 0x0000001e00047202 */ /* 0x000fe20000000f00 */
[----:B------:R-:W-:Y:S05]  /*f620*/  BRA `(.L_x_1689) ;  /* 0xffffbe2000007947 */ /* 0x000fea000383ffff */
.L_x_1621:
[----:B------:R-:W-:Y:S01]  /*f630*/  IMAD.MOV.U32 R31, RZ, RZ, R12 ;  /* 0x000000ffff1f7224 */ /* 0x000fe200078e000c */
[----:B------:R-:W-:Y:S01]  /*f640*/  MOV R30, RZ ;  /* 0x000000ff001e7202 */ /* 0x000fe20000000f00 */
[----:B------:R-:W-:Y:S01]  /*f650*/  IMAD.MOV.U32 R3, RZ, RZ, 0x1c1f ;  /* 0x00001c1fff037424 */ /* 0x000fe200078e00ff */
[----:B------:R-:W-:Y:S02]  /*f660*/  MOV R2, 0xf680 ;  /* 0x0000f68000027802 */ /* 0x000fe40000000f00 */
[----:B-12---:R-:W-:Y:S05]  /*f670*/  CALL.REL.NOINC `($__internal_27_$__cuda_sm70_shflsync_idx_p) ;  /* 0x00000b0000007944 */ /* 0x006fea0003c00000 */
[----:B------:R-:W-:Y:S01]  /*f680*/  MOV R0, R30 ;  /* 0x0000001e00007202 */ /* 0x000fe20000000f00 */
[----:B------:R-:W-:Y:S05]  /*f690*/  BRA `(.L_x_1690) ;  /* 0xffffbdd000007947 */ /* 0x000fea000383ffff */
.L_x_1624:
[----:B------:R-:W-:Y:S01]  /*f6a0*/  IMAD.MOV.U32 R31, RZ, RZ, R5 ;  /* 0x000000ffff1f7224 */ /* 0x000fe200078e0005 */
[----:B------:R-:W-:Y:S01]  /*f6b0*/  MOV R30, 0x1 ;  /* 0x00000001001e7802 */ /* 0x000fe20000000f00 */
[----:B----4-:R-:W-:Y:S01]  /*f6c0*/  IMAD.MOV.U32 R3, RZ, RZ, 0x1c1f ;  /* 0x00001c1fff037424 */ /* 0x010fe200078e00ff */
[----:B------:R-:W-:-:S02]  /*f6d0*/  MOV R2, 0xf6f0 ;  /* 0x0000f6f000027802 */ /* 0x000fc40000000f00 */
[----:B-123--:R-:W-:Y:S05]  /*f6e0*/  CALL.REL.NOINC `($__internal_27_$__cuda_sm70_shflsync_idx_p) ;  /* 0x00000a9000007944 */ /* 0x00efea0003c00000 */
        /* <DEDUP_REMOVED lines=8> */
.L_x_1628:
[----:B------:R-:W-:Y:S01]  /*f770*/  IMAD.MOV.U32 R31, RZ, RZ, R5 ;  /* 0x000000ffff1f7224 */ /* 0x000fe200078e0005 */
[----:B------:R-:W-:Y:S01]  /*f780*/  MOV R30, RZ ;  /* 0x000000ff001e7202 */ /* 0x000fe20000000f00 */
[----:B------:R-:W-:Y:S01]  /*f790*/  IMAD.MOV.U32 R3, RZ, RZ, 0x181f ;  /* 0x0000181fff037424 */ /* 0x000fe200078e00ff */
[----:B------:R-:W-:Y:S02]  /*f7a0*/  MOV R2, 0xf7c0 ;  /* 0x0000f7c000027802 */ /* 0x000fe40000000f00 */
[----:B--2---:R-:W-:Y:S05]  /*f7b0*/  CALL.REL.NOINC `($__internal_27_$__cuda_sm70_shflsync_idx_p) ;  /* 0x000009c000007944 */ /* 0x004fea0003c00000 */
[----:B------:R-:W-:Y:S01]  /*f7c0*/  MOV R4, R30 ;  /* 0x0000001e00047202 */ /* 0x000fe20000000f00 */
[----:B------:R-:W-:Y:S05]  /*f7d0*/  BRA `(.L_x_1692) ;  /* 0xffffd3b000007947 */ /* 0x000fea000383ffff */
.L_x_1629:
[----:B------:R-:W-:Y:S01]  /*f7e0*/  IMAD.MOV.U32 R31, RZ, RZ, R12 ;  /* 0x000000ffff1f7224 */ /* 0x000fe200078e000c */
[----:B------:R-:W-:Y:S01]  /*f7f0*/  MOV R30, RZ ;  /* 0x000000ff001e7202 */ /* 0x000fe20000000f00 */
[----:B------:R-:W-:Y:S01]  /*f800*/  IMAD.MOV.U32 R3, RZ, RZ, 0x181f ;  /* 0x0000181fff037424 */ /* 0x000fe200078e00ff */
[----:B------:R-:W-:Y:S02]  /*f810*/  MOV R2, 0xf830 ;  /* 0x0000f83000027802 */ /* 0x000fe40000000f00 */
[----:B-123--:R-:W-:Y:S05]  /*f820*/  CALL.REL.NOINC `($__internal_27_$__cuda_sm70_shflsync_idx_p) ;  /* 0x0000095000007944 */ /* 0x00efea0003c00000 */
[----:B------:R-:W-:Y:S01]  /*f830*/  MOV R0, R30 ;  /* 0x0000001e00007202 */ /* 0x000fe20000000f00 */
[----:B------:R-:W-:Y:S05]  /*f840*/  BRA `(.L_x_1693) ;  /* 0xffffd36000007947 */ /* 0x000fea000383ffff */
.L_x_1632:
[----:B------:R-:W-:Y:S01]  /*f850*/  IMAD.MOV.U32 R31, RZ, RZ, R5 ;  /* 0x000000ffff1f7224 */ /* 0x000fe200078e0005 */
[----:B------:R-:W-:Y:S01]  /*f860*/  MOV R30, 0x1 ;  /* 0x00000001001e7802 */ /* 0x000fe20000000f00 */
[----:B-1----:R-:W-:Y:S01]  /*f870*/  IMAD.MOV.U32 R3, RZ, RZ, 0x181f ;  /* 0x0000181fff037424 */ /* 0x002fe200078e00ff */
[----:B------:R-:W-:-:S02]  /*f880*/  MOV R2, 0xf8a0 ;  /* 0x0000f8a000027802 */ /* 0x000fc40000000f00 */
[----:B--234-:R-:W-:Y:S05]  /*f890*/  CALL.REL.NOINC `($__internal_27_$__cuda_sm70_shflsync_idx_p) ;  /* 0x000008e000007944 */ /* 0x01cfea0003c00000 */
        /* <DEDUP_REMOVED lines=8> */
.L_x_1635:
[----:B------:R-:W-:Y:S01]  /*f920*/  IMAD.MOV.U32 R31, RZ, RZ, R5 ;  /* 0x000000ffff1f7224 */ /* 0x000fe200078e0005 */
[----:B------:R-:W-:Y:S01]  /*f930*/  MOV R30, 0x2 ;  /* 0x00000002001e7802 */ /* 0x000fe20000000f00 */
[----:B-1----:R-:W-:Y:S01]  /*f940*/  IMAD.MOV.U32 R3, RZ, RZ, 0x181f ;  /* 0x0000181fff037424 */ /* 0x002fe200078e00ff */
[----:B------:R-:W-:Y:S02]  /*f950*/  MOV R2, 0xf970 ;  /* 0x0000f97000027802 */ /* 0x000fe40000000f00 */
[----:B--234-:R-:W-:Y:S05]  /*f960*/  CALL.REL.NOINC `($__internal_27_$__cuda_sm70_shflsync_idx_p) ;  /* 0x0000081000007944 */ /* 0x01cfea0003c00000 */
[----:B------:R-:W-:Y:S01]  /*f970*/  MOV R4, R30 ;  /* 0x0000001e00047202 */ /* 0x000fe20000000f00 */
[----:B------:R-:W-:Y:S05]  /*f980*/  BRA `(.L_x_1695) ;  /* 0xffffd50000007947 */ /* 0x000fea000383ffff */
.L_x_1636:
[----:B------:R-:W-:Y:S01]  /*f990*/  IMAD.MOV.U32 R31, RZ, RZ, R12 ;  /* 0x000000ffff1f7224 */ /* 0x000fe200078e000c */
[----:B------:R-:W-:Y:S01]  /*f9a0*/  MOV R30, 0x2 ;  /* 0x00000002001e7802 */ /* 0x000fe20000000f00 */
[----:B-1----:R-:W-:Y:S01]  /*f9b0*/  IMAD.MOV.U32 R3, RZ, RZ, 0x181f ;  /* 0x0000181fff037424 */ /* 0x002fe200078e00ff */
[----:B------:R-:W-:Y:S02]  /*f9c0*/  MOV R2, 0xf9e0 ;  /* 0x0000f9e000027802 */ /* 0x000fe40000000f00 */
[----:B--234-:R-:W-:Y:S05]  /*f9d0*/  CALL.REL.NOINC `($__internal_27_$__cuda_sm70_shflsync_idx_p) ;  /* 0x000007a000007944 */ /* 0x01cfea0003c00000 */
[----:B------:R-:W-:Y:S01]  /*f9e0*/  MOV R0, R30 ;  /* 0x0000001e00007202 */ /* 0x000fe20000000f00 */
[----:B------:R-:W-:Y:S05]  /*f9f0*/  BRA `(.L_x_1696) ;  /* 0xffffd4b000007947 */ /* 0x000fea000383ffff */
.L_x_1639:
        /* <DEDUP_REMOVED lines=13> */
.L_x_1641:
[----:B------:R-:W-:Y:S01]  /*fad0*/  IMAD.MOV.U32 R31, RZ, RZ, R82 ;  /* 0x000000ffff1f7224 */ /* 0x000fe200078e0052 */
[----:B------:R-:W-:Y:S01]  /*fae0*/  MOV R30, RZ ;  /* 0x000000ff001e7202 */ /* 0x000fe20000000f00 */
[----:B------:R-:W-:Y:S01]  /*faf0*/  IMAD.MOV.U32 R3, RZ, RZ, 0x1f ;  /* 0x0000001fff037424 */ /* 0x000fe200078e00ff */
[----:B------:R-:W-:Y:S02]  /*fb00*/  MOV R2, 0xfb20 ;  /* 0x0000fb2000027802 */ /* 0x000fe40000000f00 */
[----:B-1-3--:R-:W-:Y:S05]  /*fb10*/  CALL.REL.NOINC `($__internal_27_$__cuda_sm70_shflsync_idx_p) ;  /* 0x0000066000007944 */ /* 0x00afea0003c00000 */
[----:B------:R-:W-:Y:S01]  /*fb20*/  MOV R9, R30 ;  /* 0x0000001e00097202 */ /* 0x000fe20000000f00 */
[----:B------:R-:W-:Y:S05]  /*fb30*/  BRA `(.L_x_1698) ;  /* 0xffffd6d000007947 */ /* 0x000fea000383ffff */
.L_x_1642:
[----:B------:R-:W-:Y:S01]  /*fb40*/  IMAD.MOV.U32 R31, RZ, RZ, R82 ;  /* 0x000000ffff1f7224 */ /* 0x000fe200078e0052 */
[----:B------:R-:W-:Y:S01]  /*fb50*/  MOV R30, 0x1 ;  /* 0x00000001001e7802 */ /* 0x000fe20000000f00 */
[----:B------:R-:W-:Y:S01]  /*fb60*/  IMAD.MOV.U32 R3, RZ, RZ, 0x1f ;  /* 0x0000001fff037424 */ /* 0x000fe200078e00ff */
[----:B------:R-:W-:Y:S02]  /*fb70*/  MOV R2, 0xfb90 ;  /* 0x0000fb9000027802 */ /* 0x000fe40000000f00 */
[----:B-1234-:R-:W-:Y:S05]  /*fb80*/  CALL.REL.NOINC `($__internal_27_$__cuda_sm70_shflsync_idx_p) ;  /* 0x000005f000007944 */ /* 0x01efea0003c00000 */
[----:B------:R-:W-:Y:S01]  /*fb90*/  MOV R8, R30 ;  /* 0x0000001e00087202 */ /* 0x000fe20000000f00 */
[----:B------:R-:W-:Y:S05]  /*fba0*/  BRA `(.L_x_1699) ;  /* 0xffffd68000007947 */ /* 0x000fea000383ffff */
.L_x_1643:
[----:B------:R-:W-:Y:S02]  /*fbb0*/  MOV R2, 0x1 ;  /* 0x0000000100027802 */ /* 0x000fe40000000f00 */
[----:B------:R-:W-:-:S02]  /*fbc0*/  MOV R3, 0xfbe0 ;  /* 0x0000fbe000037802 */ /* 0x000fc40000000f00 */
[----:B--2-4-:R-:W-:Y:S05]  /*fbd0*/  CALL.REL.NOINC `($__internal_28_$__cuda_sm70_shflsync_up_p) ;  /* 0x000005f000007944 */ /* 0x014fea0003c00000 */
[----:B------:R-:W-:Y:S05]  /*fbe0*/  BRA `(.L_x_1700) ;  /* 0xffffd76000007947 */ /* 0x000fea000383ffff */
.L_x_1644:
[----:B------:R-:W-:Y:S02]  /*fbf0*/  MOV R2, 0x2 ;  /* 0x0000000200027802 */ /* 0x000fe40000000f00 */
[----:B------:R-:W-:-:S02]  /*fc00*/  MOV R3, 0xfc20 ;  /* 0x0000fc2000037802 */ /* 0x000fc40000000f00 */
[----:B--2-4-:R-:W-:Y:S05]  /*fc10*/  CALL.REL.NOINC `($__internal_28_$__cuda_sm70_shflsync_up_p) ;  /* 0x000005b000007944 */ /* 0x014fea0003c00000 */
        /* <DEDUP_REMOVED lines=24> */
.L_x_1648:
[----:B------:R-:W-:Y:S02]  /*fda0*/  MOV R2, 0x1 ;  /* 0x0000000100027802 */ /* 0x000fe40000000f00 */
[----:B------:R-:W-:Y:S02]  /*fdb0*/  MOV R3, 0xfdd0 ;  /* 0x0000fdd000037802 */ /* 0x000fe40000000f00 */
[----:B--2---:R-:W-:Y:S05]  /*fdc0*/  CALL.REL.NOINC `($__internal_28_$__cuda_sm70_shflsync_up_p) ;  /* 0x0000040000007944 */ /* 0x004fea0003c00000 */
[----:B------:R-:W-:Y:S01]  /*fdd0*/  MOV R2, R4 ;  /* 0x0000000400027202 */ /* 0x000fe20000000f00 */
[----:B------:R-:W-:Y:S05]  /*fde0*/  BRA `(.L_x_1702) ;  /* 0xffffd7b000007947 */ /* 0x000fea000383ffff */
.L_x_1649:
        /* <DEDUP_REMOVED lines=27> */
.L_x_1651:
[----:B------:R-:W-:Y:S02]  /*ffa0*/  SEL R0, RZ, 0x1, P0 ;  /* 0x00000001ff007807 */ /* 0x000fe40000000000 */
[----:B------:R-:W-:Y:S02]  /*ffb0*/  MOV R2, 0xffd0 ;  /* 0x0000ffd000027802 */ /* 0x000fe40000000f00 */
[----:B-12---:R-:W-:Y:S05]  /*ffc0*/  CALL.REL.NOINC `($__internal_29_$__cuda_sm70_votesync_ballot) ;  /* 0x0000027000007944 */ /* 0x006fea0003c00000 */
[----:B------:R-:W-:Y:S05]  /*ffd0*/  BRA `(.L_x_1704) ;  /* 0xffffd75000007947 */ /* 0x000fea000383ffff */
.L_x_1652:
[----:B------:R-:W-:Y:S01]  /*ffe0*/  IMAD.MOV.U32 R31, RZ, RZ, R6 ;  /* 0x000000ffff1f7224 */ /* 0x000fe200078e0006 */
[----:B----4-:R-:W-:Y:S01]  /*fff0*/  MOV R30, R11 ;  /* 0x0000000b001e7202 */ /* 0x010fe20000000f00 */
[----:B------:R-:W-:Y:S01]  /*10000*/  IMAD.MOV.U32 R3, RZ, RZ, 0x1f ;  /* 0x0000001fff037424 */ /* 0x000fe200078e00ff */
[----:B------:R-:W-:Y:S02]  /*10010*/  MOV R2, 0x10030 ;  /* 0x0001003000027802 */ /* 0x000fe40000000f00 */
[----:B-123--:R-:W-:Y:S05]  /*10020*/  CALL.REL.NOINC `($__internal_27_$__cuda_sm70_shflsync_idx_p) ;  /* 0x0000015000007944 */ /* 0x00efea0003c00000 */
[----:B------:R-:W-:Y:S01]  /*10030*/  IMAD.MOV.U32 R6, RZ, RZ, R30 ;  /* 0x000000ffff067224 */ /* 0x000fe200078e001e */
[----:B------:R-:W-:Y:S01]  /*10040*/  MOV R30, R11 ;  /* 0x0000000b001e7202 */ /* 0x000fe20000000f00 */
[----:B------:R-:W-:Y:S01]  /*10050*/  IMAD.MOV.U32 R31, RZ, RZ, R7 ;  /* 0x000000ffff1f7224 */ /* 0x000fe200078e0007 */
[----:B------:R-:W-:Y:S02]  /*10060*/  MOV R3, 0x1f ;  /* 0x0000001f00037802 */ /* 0x000fe40000000f00 */
[----:B------:R-:W-:-:S02]  /*10070*/  MOV R2, 0x10090 ;  /* 0x0001009000027802 */ /* 0x000fc40000000f00 */
[----:B------:R-:W-:Y:S05]  /*10080*/  CALL.REL.NOINC `($__internal_27_$__cuda_sm70_shflsync_idx_p) ;  /* 0x000000f000007944 */ /* 0x000fea0003c00000 */
[----:B------:R-:W-:Y:S01]  /*10090*/  MOV R7, R30 ;  /* 0x0000001e00077202 */ /* 0x000fe20000000f00 */
[----:B------:R-:W-:Y:S05]  /*100a0*/  BRA `(.L_x_1705) ;  /* 0xffffd6c000007947 */ /* 0x000fea000383ffff */
.L_x_1655:
[----:B------:R-:W-:Y:S01]  /*100b0*/  IMAD.MOV.U32 R31, RZ, RZ, R4 ;  /* 0x000000ffff1f7224 */ /* 0x000fe200078e0004 */
[----:B------:R-:W-:Y:S01]  /*100c0*/  MOV R30, R0 ;  /* 0x00000000001e7202 */ /* 0x000fe20000000f00 */
[----:B------:R-:W-:Y:S01]  /*100d0*/  IMAD.MOV.U32 R3, RZ, RZ, 0x1f ;  /* 0x0000001fff037424 */ /* 0x000fe200078e00ff */
[----:B------:R-:W-:-:S02]  /*100e0*/  MOV R2, 0x10100 ;  /* 0x0001010000027802 */ /* 0x000fc40000000f00 */
[----:B-12-4-:R-:W-:Y:S05]  /*100f0*/  CALL.REL.NOINC `($__internal_27_$__cuda_sm70_shflsync_idx_p) ;  /* 0x0000008000007944 */ /* 0x016fea0003c00000 */
[----:B------:R-:W-:Y:S01]  /*10100*/  MOV R10, R30 ;  /* 0x0000001e000a7202 */ /* 0x000fe20000000f00 */
[----:B------:R-:W-:Y:S05]  /*10110*/  BRA `(.L_x_1654) ;  /* 0xffffd6b000007947 */ /* 0x000fea000383ffff */
        .weak           $__internal_26_$__cuda_sm70_shflsync_bfly_p
        .type           $__internal_26_$__cuda_sm70_shflsync_bfly_p,@function
        .size           $__internal_26_$__cuda_sm70_shflsync_bfly_p,($__internal_27_$__cuda_sm70_shflsync_idx_p - $__internal_26_$__cuda_sm70_shflsync_bfly_p)
$__internal_26_$__cuda_sm70_shflsync_bfly_p:
[----:B------:R-:W-:Y:S02]  /*10120*/  MOV R16, 0x1f ;  /* 0x0000001f00107802 */ /* 0x000fe40000000f00 */
[----:B------:R-:W-:-:S04]  /*10130*/  MOV R24, 0xffffffff ;  /* 0xffffffff00187802 */ /* 0x000fc80000000f00 */
[----:B------:R-:W-:Y:S04]  /*10140*/  WARPSYNC R24 ;  /* 0x0000001800007348 */ /* 0x000fe80003800000 */
[----:B------:R1:W2:Y:S02]  /*10150*/  SHFL.BFLY PT, R16, R4, R3, R16 ;  /* 0x0c00000304107389 */ /* 0x0002a400000e0010 */
[----:B-1----:R-:W-:-:S04]  /*10160*/  MOV R3, 0x0 ;  /* 0x0000000000037802 */ /* 0x002fc80000000f00 */
[----:B--2---:R-:W-:Y:S05]  /*10170*/  RET.REL.NODEC R2 `(_ZN7cutlass13device_kernelIN5flash19enable_sm80_to_sm89INS1_16FlashAttnFwdSm80INS1_25CollectiveMainloopFwdSm80ILi8ELi2ELb0EN4cute5tupleIJNS5_1CILi128EEENS7_ILi64EEENS7_ILi192EEEEEELi192ENS_10bfloat16_tEfNS_4arch4Sm80ELb0ELb0ELb1ELb1ELb1ELb0ELb1ELb1EEENS1_21CollectiveEpilogueFwdINS6_IJS8_SA_S9_EEENS6_IJNS7_ILi1EEESI_SI_EEESC_SE_Li256ELb1ELb1ELb1ELb0EEENS1_36VarlenDynamicPersistentTileSchedulerILi128ELi64ELi256ELi256ELb1ELb1ELb0ELb0ELb1ELb1EEEEEEEEEvNT_6ParamsE) ;  /* 0xfffefe8002007950 */ /* 0x004fea0003c3ffff */
        .weak           $__internal_27_$__cuda_sm70_shflsync_idx_p
        .type           $__internal_27_$__cuda_sm70_shflsync_idx_p,@function
        .size           $__internal_27_$__cuda_sm70_shflsync_idx_p,($__internal_28_$__cuda_sm70_shflsync_up_p - $__internal_27_$__cuda_sm70_shflsync_idx_p)
$__internal_27_$__cuda_sm70_shflsync_idx_p:
[----:B------:R-:W-:-:S04]  /*10180*/  MOV R178, 0xffffffff ;  /* 0xffffffff00b27802 */ /* 0x000fc80000000f00 */
[----:B------:R-:W-:Y:S04]  /*10190*/  WARPSYNC R178 ;  /* 0x000000b200007348 */ /* 0x000fe80003800000 */
[----:B------:R1:W2:Y:S02]  /*101a0*/  SHFL.IDX PT, R30, R31, R30, R3 ;  /* 0x0000001e1f1e7389 */ /* 0x0002a400000e0003 */
[----:B-1----:R-:W-:-:S04]  /*101b0*/  MOV R3, 0x0 ;  /* 0x0000000000037802 */ /* 0x002fc80000000f00 */
[----:B--2---:R-:W-:Y:S05]  /*101c0*/  RET.REL.NODEC R2 `(_ZN7cutlass13device_kernelIN5flash19enable_sm80_to_sm89INS1_16FlashAttnFwdSm80INS1_25CollectiveMainloopFwdSm80ILi8ELi2ELb0EN4cute5tupleIJNS5_1CILi128EEENS7_ILi64EEENS7_ILi192EEEEEELi192ENS_10bfloat16_tEfNS_4arch4Sm80ELb0ELb0ELb1ELb1ELb1ELb0ELb1ELb1EEENS1_21CollectiveEpilogueFwdINS6_IJS8_SA_S9_EEENS6_IJNS7_ILi1EEESI_SI_EEESC_SE_Li256ELb1ELb1ELb1ELb0EEENS1_36VarlenDynamicPersistentTileSchedulerILi128ELi64ELi256ELi256ELb1ELb1ELb0ELb0ELb1ELb1EEEEEEEEEvNT_6ParamsE) ;  /* 0xfffefe3002007950 */ /* 0x004fea0003c3ffff */
        .weak           $__internal_28_$__cuda_sm70_shflsync_up_p
        .type           $__internal_28_$__cuda_sm70_shflsync_up_p,@function
        .size           $__internal_28_$__cuda_sm70_shflsync_up_p,($__internal_29_$__cuda_sm70_votesync_ballot - $__internal_28_$__cuda_sm70_shflsync_up_p)
$__internal_28_$__cuda_sm70_shflsync_up_p:
[----:B------:R-:W-:Y:S02]  /*101d0*/  IMAD.MOV.U32 R4, RZ, RZ, RZ ;  /* 0x000000ffff047224 */ /* 0x000fe400078e00ff */
[----:B------:R-:W-:-:S04]  /*101e0*/  IMAD.MOV.U32 R11, RZ, RZ, -0x1 ;  /* 0xffffffffff0b7424 */ /* 0x000fc800078e00ff */
[----:B------:R-:W-:Y:S04]  /*101f0*/  WARPSYNC R11 ;  /* 0x0000000b00007348 */ /* 0x000fe80003800000 */
[----:B------:R1:W2:Y:S02]  /*10200*/  SHFL.UP PT, R4, R0, R2, R4 ;  /* 0x0400000200047389 */ /* 0x0002a400000e0004 */
[----:B-1----:R-:W-:Y:S02]  /*10210*/  MOV R2, R3 ;  /* 0x0000000300027202 */ /* 0x002fe40000000f00 */
[----:B------:R-:W-:-:S04]  /*10220*/  MOV R3, 0x0 ;  /* 0x0000000000037802 */ /* 0x000fc80000000f00 */
[----:B--2---:R-:W-:Y:S05]  /*10230*/  RET.REL.NODEC R2 `(_ZN7cutlass13device_kernelIN5flash19enable_sm80_to_sm89INS1_16FlashAttnFwdSm80INS1_25CollectiveMainloopFwdSm80ILi8ELi2ELb0EN4cute5tupleIJNS5_1CILi128EEENS7_ILi64EEENS7_ILi192EEEEEELi192ENS_10bfloat16_tEfNS_4arch4Sm80ELb0ELb0ELb1ELb1ELb1ELb0ELb1ELb1EEENS1_21CollectiveEpilogueFwdINS6_IJS8_SA_S9_EEENS6_IJNS7_ILi1EEESI_SI_EEESC_SE_Li256ELb1ELb1ELb1ELb0EEENS1_36VarlenDynamicPersistentTileSchedulerILi128ELi64ELi256ELi256ELb1ELb1ELb0ELb0ELb1ELb1EEEEEEEEEvNT_6ParamsE) ;  /* 0xfffefdc002007950 */ /* 0x004fea0003c3ffff */
        .weak           $__internal_29_$__cuda_sm70_votesync_ballot
        .type           $__internal_29_$__cuda_sm70_votesync_ballot,@function
        .size           $__internal_29_$__cuda_sm70_votesync_ballot,(.L_x_3142 - $__internal_29_$__cuda_sm70_votesync_ballot)
$__internal_29_$__cuda_sm70_votesync_ballot:
[----:B------:R-:W-:Y:S01]  /*10240*/  ISETP.NE.U32.AND P0, PT, R0, 0x1, PT ;  /* 0x000000010000780c */ /* 0x000fe20003f05070 */
[----:B------:R-:W-:-:S04]  /*10250*/  IMAD.MOV.U32 R3, RZ, RZ, -0x1 ;  /* 0xffffffffff037424 */ /* 0x000fc800078e00ff */
[----:B------:R-:W-:Y:S08]  /*10260*/  WARPSYNC R3 ;  /* 0x0000000300007348 */ /* 0x000ff00003800000 */
[----:B------:R-:W-:-:S04]  /*10270*/  VOTE.ANY R0, PT, !P0 ;  /* 0x0000000000007806 */ /* 0x000fc800040e0100 */
[----:B------:R-:W-:Y:S01]  /*10280*/  LOP3.LUT R0, R0, R3, RZ, 0xc0, !PT ;  /* 0x0000000300007212 */ /* 0x000fe200078ec0ff */
[----:B------:R-:W-:-:S04]  /*10290*/  IMAD.MOV.U32 R3, RZ, RZ, 0x0 ;  /* 0x00000000ff037424 */ /* 0x000fc800078e00ff */
[----:B------:R-:W-:Y:S05]  /*102a0*/  RET.REL.NODEC R2 `(_ZN7cutlass13device_kernelIN5flash19enable_sm80_to_sm89INS1_16FlashAttnFwdSm80INS1_25CollectiveMainloopFwdSm80ILi8ELi2ELb0EN4cute5tupleIJNS5_1CILi128EEENS7_ILi64EEENS7_ILi192EEEEEELi192ENS_10bfloat16_tEfNS_4arch4Sm80ELb0ELb0ELb1ELb1ELb1ELb0ELb1ELb1EEENS1_21CollectiveEpilogueFwdINS6_IJS8_SA_S9_EEENS6_IJNS7_ILi1EEESI_SI_EEESC_SE_Li256ELb1ELb1ELb1ELb0EEENS1_36VarlenDynamicPersistentTileSchedulerILi128ELi64ELi256ELi256ELb1ELb1ELb0ELb0ELb1ELb1EEEEEEEEEvNT_6ParamsE) ;  /* 0xfffefd5002007950 */ /* 0x000fea0003c3ffff */
.L_x_1706:
        /* <DEDUP_REMOVED lines=13> */
.L_x_3142:


//--------------------- .text._ZN7cutlass13device_kernelIN5flash19enable_sm80_to_sm89INS1_16FlashAttnFwdSm80INS1_25CollectiveMainloopFwdSm80ILi8ELi2ELb0EN4cute5tupleIJNS5_1CILi128EEENS7_ILi64EEENS7_ILi192EEEEEELi192ENS_10bfloat16_tEfNS_4arch4Sm80ELb0ELb0ELb1ELb1ELb1ELb1ELb1ELb1EEENS1_21CollectiveEpilogueFwdINS6_IJS8_SA_S9_EEENS6_IJNS7_ILi1EEESI_SI_EEESC_SE_Li256ELb1ELb1ELb1ELb0EEENS1_36VarlenDynamicPersistentTileSchedulerILi128ELi64ELi256ELi256ELb1ELb1ELb0ELb0ELb1ELb1EEEEEEEEEvNT_6ParamsE --------------------------
	.section	.text._ZN7cutlass13device_kernelIN5flash19enable_sm80_to_sm89INS1_16FlashAttnFwdSm80INS1_25CollectiveMainloopFwdSm80ILi8ELi2ELb0EN4cute5tupleIJNS5_1CILi128EEENS7_ILi64EEENS7_ILi192EEEEEELi192ENS_10bfloat16_tEfNS_4arch4Sm80ELb0ELb0ELb1ELb1ELb1ELb1ELb1ELb1EEENS1_21CollectiveEpilogueFwdINS6_IJS8_SA_S9_EEENS6_IJNS7_ILi1EEESI_SI_EEESC_SE_Li256ELb1ELb1ELb1ELb0EEENS1_36VarlenDynamicPersistentTileSchedulerILi128ELi64ELi256ELi256ELb1ELb1ELb0ELb0ELb1ELb1EEEEEEEEEvNT_6ParamsE,"ax",@progbits
	.sectioninfo	@"SHI_REGISTERS=255"
	.align	128
.text._ZN7cutlass13device_kernelIN5flash19enable_sm80_to_sm89INS1_16FlashAttnFwdSm80INS1_25CollectiveMainloopFwdSm80ILi8ELi2ELb0EN4cute5tupleIJNS5_1CILi128EEENS7_ILi64EEENS7_ILi192EEEEEELi192ENS_10bfloat16_tEfNS_4arch4Sm80ELb0ELb0ELb1ELb1ELb1ELb1ELb1ELb1EEENS1_21CollectiveEpilogueFwdINS6_IJS8_SA_S9_EEENS6_IJNS7_ILi1EEESI_SI_EEESC_SE_Li256ELb1ELb1ELb1ELb0EEENS1_36VarlenDynamicPersistentTileSchedulerILi128ELi64ELi256ELi256ELb1ELb1ELb0ELb0ELb1ELb1EEEEEEEEEvNT_6ParamsE:
        .type           _ZN7cutlass13device_kernelIN5flash19enable_sm80_to_sm89INS1_16FlashAttnFwdSm80INS1_25CollectiveMainloopFwdSm80ILi8ELi2ELb0EN4cute5tupleIJNS5_1CILi128EEENS7_ILi64EEENS7_ILi192EEEEEELi192ENS_10bfloat16_tEfNS_4arch4Sm80ELb0ELb0ELb1ELb1ELb1ELb1ELb1ELb1EEENS1_21CollectiveEpilogueFwdINS6_IJS8_SA_S9_EEENS6_IJNS7_ILi1EEESI_SI_EEESC_SE_Li256ELb1ELb1ELb1ELb0EEENS1_36VarlenDynamicPersistentTileSchedulerILi128ELi64ELi256ELi256ELb1ELb1ELb0ELb0ELb1ELb1EEEEEEEEEvNT_6ParamsE,@function
        .size           _ZN7cutlass13device_kernelIN5flash19enable_sm80_to_sm89INS1_16FlashAttnFwdSm80INS1_25CollectiveMainloopFwdSm80ILi8ELi2ELb0EN4cute5tupleIJNS5_1CILi128EEENS7_ILi64EEENS7_ILi192EEEEEELi192ENS_10bfloat16_tEfNS_4arch4Sm80ELb0ELb0ELb1ELb1ELb1ELb1ELb1ELb1EEENS1_21CollectiveEpilogueFwdINS6_IJS8_SA_S9_EEENS6_IJNS7_ILi1EEESI_SI_EEESC_SE_Li256ELb1ELb1ELb1ELb0EEENS1_36VarlenDynamicPersistentTileSchedulerILi128ELi64ELi256ELi256ELb1ELb1ELb0ELb0ELb1ELb1EEEEEEEEEvNT_6ParamsE,(.L_x_3147 - _ZN7cutlass13device_kernelIN5flash19enable_sm80_to_sm89INS1_16FlashAttnFwdSm80INS1_25CollectiveMainloopFwdSm80ILi8ELi2ELb0EN4cute5tupleIJNS5_1CILi128EEENS7_ILi64EEENS7_ILi192EEEEEELi192ENS_10bfloat16_tEfNS_4arch4Sm80ELb0ELb0ELb1ELb1ELb1ELb1ELb1ELb1EEENS1_21CollectiveEpilogueFwdINS6_IJS8_SA_S9_EEENS6_IJNS7_ILi1EEESI_SI_EEESC_SE_Li256ELb1ELb1ELb1ELb0EEENS1_36VarlenDynamicPersistentTileSchedulerILi128ELi64ELi256ELi256ELb1ELb1ELb0ELb0ELb1ELb1EEEEEEEEEvNT_6ParamsE)
        .other          _ZN7cutlass13device_kernelIN5flash19enable_sm80_to_sm89INS1_16FlashAttnFwdSm80INS1_25CollectiveMainloopFwdSm80ILi8ELi2ELb0EN4cute5tupleIJNS5_1CILi128EEENS7_ILi64EEENS7_ILi192EEEEEELi192ENS_10bfloat16_tEfNS_4arch4Sm80ELb0ELb0ELb1ELb1ELb1ELb1ELb1ELb1EEENS1_21CollectiveEpilogueFwdINS6_IJS8_SA_S9_EEENS6_IJNS7_ILi1EEESI_SI_EEESC_SE_Li256ELb1ELb1ELb1ELb0EEENS1_36VarlenDynamicPersistentTileSchedulerILi128ELi64ELi256ELi256ELb1ELb1ELb0ELb0ELb1ELb1EEEEEEEEEvNT_6ParamsE,@"STO_CUDA_ENTRY STV_DEFAULT"
_ZN7cutlass13device_kernelIN5flash19enable_sm80_to_sm89INS1_16FlashAttnFwdSm80INS1_25CollectiveMainloopFwdSm80ILi8ELi2ELb0EN4cute5tupleIJNS5_1CILi128EEENS7_ILi64EEENS7_ILi192EEEEEELi192ENS_10bfloat16_tEfNS_4arch4Sm80ELb0ELb0ELb1ELb1ELb1ELb1ELb1ELb1EEENS1_21CollectiveEpilogueFwdINS6_IJS8_SA_S9_EEENS6_IJNS7_ILi1EEESI_SI_EEESC_SE_Li256ELb1ELb1ELb1ELb0EEENS1_36VarlenDynamicPersistentTileSchedulerILi128ELi64ELi256ELi256ELb1ELb1ELb0ELb0ELb1ELb1EEEEEEEEEvNT_6ParamsE:
        /* <DEDUP_REMOVED lines=52> */
.L_x_1712:
        /* <DEDUP_REMOVED lines=17> */
.L_x_1892:
        /* <DEDUP_REMOVED lines=16> */
.L_x_1893:
[----:B---3--:R-:W-:-:S05]  /*0550*/  IMAD R0, R0, c[0x0][0x538], RZ ;  /* 0x00014e0000007a24 */ /* 0x008fca00078e02ff */
[----:B------:R-:W-:-:S04]  /*0560*/  IADD3 R6, R0, R6, RZ ;  /* 0x0000000600067210 */ /* 0x000fc80007ffe0ff */
[----:B------:R-:W-:-:S13]  /*0570*/  ISETP.GT.AND P0, PT, R6, UR4, PT ;  /* 0x0000000406007c0c */ /* 0x000fda000bf04270 */
[----:B-12---:R-:W-:Y:S05]  /*0580*/  @!P0 BRA `(.L_x_1712) ;  /* 0xfffffdb000008947 */ /* 0x006fea000383ffff */
.L_x_1708:
[----:B------:R-:W-:-:S05]  /*0590*/  IADD3 R6, -R0, R6, RZ ;  /* 0x0000000600067210 */ /* 0x000fca0007ffe1ff */
[----:B------:R-:W-:-:S05]  /*05a0*/  IMAD R0, R4, c[0x0][0x538], R6 ;  /* 0x00014e0004007a24 */ /* 0x000fca00078e0206 */
[----:B------:R-:W-:Y:S01]  /*05b0*/  ISETP.GT.AND P0, PT, R0, UR4, PT ;  /* 0x0000000400007c0c */ /* 0x000fe2000bf04270 */
[----:B------:R-:W-:-:S12]  /*05c0*/  BRA.DIV ~URZ, `(.L_x_1713) ;  /* 0x000195727f007947 */ /* 0x000fd8000b800000 */
[----:B------:R-:W-:-:S04]  /*05d0*/  VOTE.ANY R0, PT, !P0 ;  /* 0x0000000000007806 */ /* 0x000fc800040e0100 */
.L_x_1894:
[----:B------:R1:W3:Y:S01]  /*05e0*/  POPC R12, R0 ;  /* 0x00000000000c7309 */ /* 0x0002e20000000000 */
[----:B------:R-:W-:Y:S05]  /*05f0*/  BRA.DIV ~URZ, `(.L_x_1714) ;  /* 0x000195827f007947 */ /* 0x000fea000b800000 */
[----:B---3--:R3:W4:Y:S01]  /*0600*/  SHFL.IDX PT, R11, R8, R12, 0x1f ;  /* 0x00001f0c080b7589 */ /* 0x00872200000e0000 */
[----:B------:R-:W-:-:S03]  /*0610*/  MOV R5, RZ ;  /* 0x000000ff00057202 */ /* 0x000fc60000000f00 */
[----:B------:R3:W1:Y:S04]  /*0620*/  SHFL.IDX PT, R10, R7, R12, 0x1f ;  /* 0x00001f0c070a7589 */ /* 0x00066800000e0000 */
.L_x_1895:
[----:B------:R-:W-:Y:S01]  /*0630*/  ISETP.NE.AND P0, PT, R0, RZ, PT ;  /* 0x000000ff0000720c */ /* 0x000fe20003f05270 */
[----:B------:R-:W-:-:S12]  /*0640*/  BSSY B0, `(.L_x_1715) ;  /* 0x0000005000007945 */ /* 0x000fd80003800000 */
[----:B------:R-:W-:Y:S05]  /*0650*/  @!P0 BRA `(.L_x_1716) ;  /* 0x0000003000008947 */ /* 0x000fea0003800000 */
[----:B------:R-:W-:Y:S01]  /*0660*/  IADD3 R32, R12, -0x1, RZ ;  /* 0xffffffff0c207810 */ /* 0x000fe20007ffe0ff */
[----:B------:R-:W-:Y:S05]  /*0670*/  BRA.DIV ~URZ, `(.L_x_1717) ;  /* 0x000195e27f007947 */ /* 0x000fea000b800000 */
[----:B------:R3:W4:Y:S02]  /*0680*/  SHFL.IDX PT, R5, R4, R32, 0x1f ;  /* 0x00001f2004057589 */ /* 0x00072400000e0000 */
.L_x_1716:
[----:B------:R-:W-:Y:S05]  /*0690*/  BSYNC B0 ;  /* 0x0000000000007941 */ /* 0x000fea0003800000 */
.L_x_1715:
[-C--:B---34-:R-:W-:Y:S01]  /*06a0*/  IABS R4, R11.reuse ;  /* 0x0000000b00047213 */ /* 0x098fe20000000000 */
[----:B--2---:R-:W-:Y:S01]  /*06b0*/  IMAD R236, R5, c[0x0][0x538], R6 ;  /* 0x00014e0005ec7a24 */ /* 0x004fe200078e0206 */
[----:B-1----:R-:W-:Y:S01]  /*06c0*/  IABS R0, R10 ;  /* 0x0000000a00007213 */ /* 0x002fe20000000000 */
        /* <DEDUP_REMOVED lines=62> */
.L_x_1709:
[----:B--2---:R-:W-:Y:S01]  /*0ab0*/  IMAD.MOV.U32 R237, RZ, RZ, RZ ;  /* 0x000000ffffed7224 */ /* 0x004fe200078e00ff */
[----:B------:R-:W-:Y:S01]  /*0ac0*/  MOV R238, RZ ;  /* 0x000000ff00ee7202 */ /* 0x000fe20000000f00 */
[----:B------:R-:W-:Y:S01]  /*0ad0*/  IMAD.U32 R236, RZ, RZ, UR4 ;  /* 0x00000004ffec7e24 */ /* 0x000fe2000f8e00ff */
[----:B------:R-:W-:Y:S02]  /*0ae0*/  MOV R239, c[0x0][0x53c] ;  /* 0x00014f0000ef7a02 */ /* 0x000fe40000000f00 */
.L_x_1718:
[----:B------:R-:W-:Y:S01]  /*0af0*/  ISETP.NE.AND P0, PT, R14, RZ, PT ;  /* 0x000000ff0e00720c */ /* 0x000fe20003f05270 */
[----:B------:R-:W-:-:S12]  /*0b00*/  WARPSYNC 0xffffffff ;  /* 0xffffffff00007948 */ /* 0x000fd80003800000 */
[----:B------:R1:W-:Y:S04]  /*0b10*/  @!P0 STS.128 [0x24100], R236 ;  /* 0x024100ecff008388 */ /* 0x0003e80000000c00 */
[----:B------:R-:W-:Y:S06]  /*0b20*/  BAR.ARV 0x5, 0x100 ;  /* 0x0144000000007b1d */ /* 0x000fec0000002000 */
.L_x_1707:
[----:B-12---:R-:W-:-:S13]  /*0b30*/  ISETP.GE.AND P0, PT, R239, c[0x0][0x53c], PT ;  /* 0x00014f00ef007a0c */ /* 0x006fda0003f06270 */
[----:B------:R-:W-:Y:S05]  /*0b40*/  @P0 EXIT ;  /* 0x000000000000094d */ /* 0x000fea0003800000 */
[----:B------:R-:W-:Y:S01]  /*0b50*/  SHF.R.S32.HI R12, RZ, 0x1f, R187 ;  /* 0x0000001fff0c7819 */ /* 0x000fe200000114bb */
[----:B------:R-:W-:Y:S01]  /*0b60*/  IMAD.MOV.U32 R18, RZ, RZ, 0x40 ;  /* 0x00000040ff127424 */ /* 0x000fe200078e00ff */
[----:B------:R-:W-:Y:S02]  /*0b70*/  ULDC UR4, c[0x0][0x2ac] ;  /* 0x0000ab0000047ab9 */ /* 0x000fe40000000800 */
[CC--:B------:R-:W-:Y:S01]  /*0b80*/  LEA.HI R9, R12.reuse, R187.reuse, RZ, 0x3 ;  /* 0x000000bb0c097211 */ /* 0x0c0fe200078f18ff */
[----:B------:R-:W-:Y:S01]  /*0b90*/  ULDC UR6, c[0x0][0x1d0] ;  /* 0x0000740000067ab9 */ /* 0x000fe20000000800 */
[----:B------:R-:W-:Y:S01]  /*0ba0*/  LEA.HI R3, R12, R187, RZ, 0x4 ;  /* 0x000000bb0c037211 */ /* 0x000fe200078f20ff */
[----:B------:R-:W-:Y:S01]  /*0bb0*/  UIMAD UR6, UR4, UR6, URZ ;  /* 0x00000006040672a4 */ /* 0x000fe2000f8e023f */
[----:B------:R-:W-:Y:S02]  /*0bc0*/  LOP3.LUT R0, R9, 0xfffffff8, RZ, 0xc0, !PT ;  /* 0xfffffff809007812 */ /* 0x000fe400078ec0ff */
[----:B------:R-:W-:-:S02]  /*0bd0*/  LOP3.LUT R2, R3, 0xfffffff0, RZ, 0xc0, !PT ;  /* 0xfffffff003027812 */ /* 0x000fc400078ec0ff */
[----:B------:R-:W-:Y:S01]  /*0be0*/  SHF.R.S32.HI R241, RZ, 0x3, R9 ;  /* 0x00000003fff17819 */ /* 0x000fe20000011409 */
[C---:B------:R-:W-:Y:S01]  /*0bf0*/  IMAD.IADD R182, R187.reuse, 0x1, -R0 ;  /* 0x00000001bbb67824 */ /* 0x040fe200078e0a00 */
[----:B------:R-:W-:Y:S01]  /*0c00*/  SHF.R.S32.HI R4, RZ, 0x4, R3 ;  /* 0x00000004ff047819 */ /* 0x000fe20000011403 */
[----:B------:R-:W-:Y:S02]  /*0c10*/  IMAD.IADD R0, R187, 0x1, -R2 ;  /* 0x00000001bb007824 */ /* 0x000fe400078e0a02 */
[----:B------:R-:W-:Y:S01]  /*0c20*/  IMAD.SHL.U32 R5, R241, 0x40, RZ ;  /* 0x00000040f1057824 */ /* 0x000fe200078e00ff */
[----:B------:R-:W-:Y:S01]  /*0c30*/  LEA.HI R3, R3, R4, RZ, 0x1 ;  /* 0x0000000403037211 */ /* 0x000fe200078f08ff */
[C---:B------:R-:W-:Y:S01]  /*0c40*/  IMAD.SHL.U32 R202, R182.reuse, 0x8, RZ ;  /* 0x00000008b6ca7824 */ /* 0x040fe200078e00ff */
[----:B------:R-:W-:Y:S01]  /*0c50*/  SHF.R.S32.HI R8, RZ, 0x1f, R0 ;  /* 0x0000001fff087819 */ /* 0x000fe20000011400 */
[C---:B------:R-:W-:Y:S01]  /*0c60*/  IMAD.SHL.U32 R7, R182.reuse, 0x40, RZ ;  /* 0x00000040b6077824 */ /* 0x040fe200078e00ff */
[----:B------:R-:W-:Y:S01]  /*0c70*/  LOP3.LUT R6, R3, 0xfffffffe, RZ, 0xc0, !PT ;  /* 0xfffffffe03067812 */ /* 0x000fe200078ec0ff */
[----:B------:R-:W-:Y:S01]  /*0c80*/  IMAD R216, R182, 0x20, R241 ;  /* 0x00000020b6d87824 */ /* 0x000fe200078e02f1 */
[----:B------:R-:W-:-:S02]  /*0c90*/  LOP3.LUT R2, R5, 0x1c0, RZ, 0xc0, !PT ;  /* 0x000001c005027812 */ /* 0x000fc400078ec0ff */
[----:B------:R-:W-:Y:S01]  /*0ca0*/  LEA.HI R13, R8, R0, RZ, 0x3 ;  /* 0x00000000080d7211 */ /* 0x000fe200078f18ff */
[----:B------:R-:W-:Y:S01]  /*0cb0*/  IMAD.IADD R8, R4, 0x1, -R6 ;  /* 0x0000000104087824 */ /* 0x000fe200078e0a06 */
[----:B------:R-:W-:Y:S02]  /*0cc0*/  SHF.R.U32.HI R5, RZ, 0x3, R2 ;  /* 0x00000003ff057819 */ /* 0x000fe40000011602 */
[----:B------:R-:W-:Y:S02]  /*0cd0*/  LOP3.LUT R3, R2, 0x38, R202, 0xf8, !PT ;  /* 0x0000003802037812 */ /* 0x000fe400078ef8ca */
[----:B------:R-:W-:Y:S02]  /*0ce0*/  LOP3.LUT R2, R7, 0x1c0, RZ, 0xc0, !PT ;  /* 0x000001c007027812 */ /* 0x000fe400078ec0ff */
[----:B------:R-:W-:Y:S02]  /*0cf0*/  LOP3.LUT R4, R13, 0xfffffff8, RZ, 0xc0, !PT ;  /* 0xfffffff80d047812 */ /* 0x000fe400078ec0ff */
[----:B------:R-:W-:-:S02]  /*0d00*/  LOP3.LUT R10, R3, R5, RZ, 0x3c, !PT ;  /* 0x00000005030a7212 */ /* 0x000fc400078e3cff */
[CC--:B------:R-:W-:Y:S02]  /*0d10*/  LEA.HI R6, R12.reuse, R187.reuse, RZ, 0x2 ;  /* 0x000000bb0c067211 */ /* 0x0c0fe400078f10ff */
[----:B------:R-:W-:Y:S02]  /*0d20*/  LEA.HI R5, R12, R187, RZ, 0x5 ;  /* 0x000000bb0c057211 */ /* 0x000fe400078f28ff */
[----:B------:R-:W-:Y:S01]  /*0d30*/  LOP3.LUT R3, R2, 0x8, R9, 0xf8, !PT ;  /* 0x0000000802037812 */ /* 0x000fe200078ef809 */
[----:B------:R-:W-:Y:S01]  /*0d40*/  IMAD.IADD R9, R0, 0x1, -R4 ;  /* 0x0000000100097824 */ /* 0x000fe200078e0a04 */
[----:B------:R-:W-:Y:S02]  /*0d50*/  LOP3.LUT R4, R6, 0xfffffffc, RZ, 0xc0, !PT ;  /* 0xfffffffc06047812 */ /* 0x000fe400078ec0ff */
[----:B------:R-:W-:Y:S02]  /*0d60*/  LOP3.LUT R0, R5, 0xffffffe0, RZ, 0xc0, !PT ;  /* 0xffffffe005007812 */ /* 0x000fe400078ec0ff */
[----:B------:R-:W-:Y:S01]  /*0d70*/  SHF.R.U32.HI R2, RZ, 0x3, R2 ;  /* 0x00000003ff027819 */ /* 0x000fe20000011602 */
[C---:B------:R-:W-:Y:S01]  /*0d80*/  IMAD.IADD R235, R187.reuse, 0x1, -R4 ;  /* 0x00000001bbeb7824 */ /* 0x040fe200078e0a04 */
[----:B------:R-:W-:Y:S01]  /*0d90*/  SHF.R.S32.HI R206, RZ, 0x2, R6 ;  /* 0x00000002ffce7819 */ /* 0x000fe20000011406 */
[----:B------:R-:W-:Y:S01]  /*0da0*/  IMAD.IADD R22, R187, 0x1, -R0 ;  /* 0x00000001bb167824 */ /* 0x000fe200078e0a00 */
[----:B------:R-:W-:Y:S01]  /*0db0*/  LOP3.LUT R11, R3, R2, RZ, 0x3c, !PT ;  /* 0x00000002030b7212 */ /* 0x000fe200078e3cff */
[C---:B------:R-:W-:Y:S01]  /*0dc0*/  IMAD.SHL.U32 R108, R235.reuse, 0x4, RZ ;  /* 0x00000004eb6c7824 */ /* 0x040fe200078e00ff */
[--C-:B------:R-:W-:Y:S01]  /*0dd0*/  SHF.R.S32.HI R2, RZ, 0x5, R5.reuse ;  /* 0x00000005ff027819 */ /* 0x100fe20000011405 */
[----:B------:R-:W-:Y:S01]  /*0de0*/  IMAD.SHL.U32 R104, R235, 0x8, RZ ;  /* 0x00000008eb687824 */ /* 0x000fe200078e00ff */
[----:B------:R-:W-:-:S02]  /*0df0*/  SHF.R.S32.HI R3, RZ, 0x1f, R5 ;  /* 0x0000001fff037819 */ /* 0x000fc40000011405 */
[----:B------:R-:W-:Y:S01]  /*0e00*/  SHF.R.S32.HI R4, RZ, 0x1f, R22 ;  /* 0x0000001fff047819 */ /* 0x000fe20000011416 */
[----:B------:R-:W-:Y:S01]  /*0e10*/  IMAD.SHL.U32 R148, R2, 0x200, RZ ;  /* 0x0000020002947824 */ /* 0x000fe200078e00ff */
[----:B------:R-:W-:Y:S02]  /*0e20*/  LEA.HI R3, R3, R2, RZ, 0x3 ;  /* 0x0000000203037211 */ /* 0x000fe400078f18ff */
[----:B------:R-:W-:Y:S02]  /*0e30*/  LEA.HI R0, R12, R187, RZ, 0x6 ;  /* 0x000000bb0c007211 */ /* 0x000fe400078f30ff */
[----:B------:R-:W-:Y:S02]  /*0e40*/  IADD3 R111, R108, 0x20, RZ ;  /* 0x000000206c6f7810 */ /* 0x000fe40007ffe0ff */
[----:B------:R-:W-:Y:S01]  /*0e50*/  LOP3.LUT R3, R3, 0xffffff8, RZ, 0xc0, !PT ;  /* 0x0ffffff803037812 */ /* 0x000fe200078ec0ff */
[----:B------:R-:W-:Y:S01]  /*0e60*/  IMAD.SHL.U32 R7, R0, 0x8, RZ ;  /* 0x0000000800077824 */ /* 0x000fe200078e00ff */
[----:B------:R-:W-:Y:S01]  /*0e70*/  LEA.HI R12, R4, R22, RZ, 0x2 ;  /* 0x00000016040c7211 */ /* 0x000fe200078f10ff */
[----:B------:R-:W-:Y:S01]  /*0e80*/  IMAD.IADD R0, R108, 0x1, R111 ;  /* 0x000000016c007824 */ /* 0x000fe200078e026f */
[----:B------:R-:W-:Y:S01]  /*0e90*/  SHF.R.S32.HI R6, RZ, 0x1f, R6 ;  /* 0x0000001fff067819 */ /* 0x000fe20000011406 */
[C---:B------:R-:W-:Y:S01]  /*0ea0*/  IMAD.IADD R5, R2.reuse, 0x1, -R3 ;  /* 0x0000000102057824 */ /* 0x040fe200078e0a03 */
[----:B------:R-:W-:Y:S01]  /*0eb0*/  SHF.R.S32.HI R4, RZ, 0x2, R12 ;  /* 0x00000002ff047819 */ /* 0x000fe2000001140c */
[----:B------:R-:W-:Y:S01]  /*0ec0*/  IMAD.SHL.U32 R2, R2, 0x400, RZ ;  /* 0x0000040002027824 */ /* 0x000fe200078e00ff */
[----:B------:R-:W-:-:S02]  /*0ed0*/  SHF.R.S32.HI R3, RZ, 0x1f, R0 ;  /* 0x0000001fff037819 */ /* 0x000fc40000011400 */
[----:B------:R-:W-:Y:S01]  /*0ee0*/  IADD3 R14, R206, 0x40, RZ ;  /* 0x00000040ce0e7810 */ /* 0x000fe20007ffe0ff */
[----:B------:R-:W-:Y:S01]  /*0ef0*/  IMAD R21, R5, 0x10, R4 ;  /* 0x0000001005157824 */ /* 0x000fe200078e0204 */
[----:B------:R-:W-:Y:S01]  /*0f00*/  LEA.HI R4, R6, R206, RZ, 0x3 ;  /* 0x000000ce06047211 */ /* 0x000fe200078f18ff */
[----:B------:R-:W-:Y:S01]  /*0f10*/  IMAD.SHL.U32 R6, R9, 0x40, RZ ;  /* 0x0000004009067824 */ /* 0x000fe200078e00ff */
[----:B------:R-:W-:Y:S01]  /*0f20*/  LOP3.LUT R107, R10, 0x7ffffe00, R7, 0xf8, !PT ;  /* 0x7ffffe000a6b7812 */ /* 0x000fe200078ef807 */
[----:B------:R-:W-:Y:S01]  /*0f30*/  IMAD.SHL.U32 R10, R8, 0x8, RZ ;  /* 0x00000008080a7824 */ /* 0x000fe200078e00ff */
[CC--:B------:R-:W-:Y:S01]  /*0f40*/  LEA.HI R210, R3.reuse, R0.reuse, RZ, 0x3 ;  /* 0x0000000003d27211 */ /* 0x0c0fe200078f18ff */
[----:B------:R-:W-:Y:S01]  /*0f50*/  STL [R1+0x48], R21 ;  /* 0x0000481501007387 */ /* 0x000fe20000100800 */
[----:B------:R-:W-:Y:S01]  /*0f60*/  LEA.HI R7, R3, R0, RZ, 0x6 ;  /* 0x0000000003077211 */ /* 0x000fe200078f30ff */
[----:B------:R-:W-:Y:S01]  /*0f70*/  IMAD.SHL.U32 R3, R14, 0x40, RZ ;  /* 0x000000400e037824 */ /* 0x000fe200078e00ff */
[----:B------:R-:W-:Y:S01]  /*0f80*/  LOP3.LUT R0, R4, 0xfffffff8, RZ, 0xc0, !PT ;  /* 0xfffffff804007812 */ /* 0x000fe200078ec0ff */
[----:B------:R-:W-:Y:S01]  /*0f90*/  IMAD.SHL.U32 R107, R107, 0x2, RZ ;  /* 0x000000026b6b7824 */ /* 0x000fe200078e00ff */
[----:B------:R-:W-:-:S02]  /*0fa0*/  SHF.R.S32.HI R4, RZ, 0x1f, R14 ;  /* 0x0000001fff047819 */ /* 0x000fc4000001140e */
[----:B------:R-:W-:Y:S01]  /*0fb0*/  IADD3 R110, R108, 0x40, RZ ;  /* 0x000000406c6e7810 */ /* 0x000fe20007ffe0ff */
[----:B------:R-:W-:Y:S01]  /*0fc0*/  IMAD.IADD R240, R206, 0x1, -R0 ;  /* 0x00000001cef07824 */ /* 0x000fe200078e0a00 */
[----:B------:R-:W-:Y:S01]  /*0fd0*/  LEA.HI R4, R4, R14, RZ, 0x3 ;  /* 0x0000000e04047211 */ /* 0x000fe200078f18ff */
[----:B------:R-:W-:Y:S01]  /*0fe0*/  IMAD R0, R8, 0x200, R11 ;  /* 0x0000020008007824 */ /* 0x000fe200078e020b */
[----:B------:R-:W-:Y:S01]  /*0ff0*/  LOP3.LUT R23, R3, 0x1c0, RZ, 0xc0, !PT ;  /* 0x000001c003177812 */ /* 0x000fe200078ec0ff */
[----:B------:R-:W-:Y:S01]  /*1000*/  IMAD.SHL.U32 R5, R240, 0x40, RZ ;  /* 0x00000040f0057824 */ /* 0x000fe200078e00ff */
[----:B------:R-:W-:Y:S01]  /*1010*/  R2P PR, R9, 0x6 ;  /* 0x0000000609007804 */ /* 0x000fe20000000000 */
[----:B------:R-:W-:Y:S01]  /*1020*/  IMAD.SHL.U32 R4, R4, 0x40, RZ ;  /* 0x0000004004047824 */ /* 0x000fe200078e00ff */
[----:B------:R-:W-:Y:S01]  /*1030*/  SHF.R.U32.HI R20, RZ, 0x3, R23 ;  /* 0x00000003ff147819 */ /* 0x000fe20000011617 */
[----:B------:R-:W-:Y:S01]  /*1040*/  IMAD.IADD R3, R108, 0x1, R110 ;  /* 0x000000016c037824 */ /* 0x000fe200078e026e */
[----:B------:R-:W-:-:S02]  /*1050*/  LOP3.LUT R208, R5, 0x1c0, RZ, 0xc0, !PT ;  /* 0x000001c005d07812 */ /* 0x000fc400078ec0ff */
[----:B------:R-:W-:Y:S02]  /*1060*/  LOP3.LUT R19, R4, 0xfffffe00, RZ, 0xc0, !PT ;  /* 0xfffffe0004137812 */ /* 0x000fe400078ec0ff */
[----:B------:R-:W-:Y:S01]  /*1070*/  LOP3.LUT R4, R6, 0x1c0, RZ, 0xc0, !PT ;  /* 0x000001c006047812 */ /* 0x000fe200078ec0ff */
[----:B------:R-:W-:Y:S01]  /*1080*/  IMAD.SHL.U32 R6, R7, 0x80, RZ ;  /* 0x0000008007067824 */ /* 0x000fe200078e00ff */
[----:B------:R-:W-:Y:S01]  /*1090*/  SHF.R.S32.HI R5, RZ, 0x1f, R3 ;  /* 0x0000001fff057819 */ /* 0x000fe20000011403 */
[----:B------:R-:W-:Y:S01]  /*10a0*/  STL [R1], R19 ;  /* 0x0000001301007387 */ /* 0x000fe20000100800 */
[----:B------:R-:W-:Y:S02]  /*10b0*/  SHF.R.U32.HI R147, RZ, 0x3, R208 ;  /* 0x00000003ff937819 */ /* 0x000fe400000116d0 */
[--C-:B------:R-:W-:Y:S02]  /*10c0*/  LOP3.LUT R8, R208, 0x38, R210.reuse, 0xf8, !PT ;  /* 0x00000038d0087812 */ /* 0x100fe400078ef8d2 */
[----:B------:R-:W-:-:S02]  /*10d0*/  LOP3.LUT R7, R23, 0x38, R210, 0xf8, !PT ;  /* 0x0000003817077812 */ /* 0x000fc400078ef8d2 */
[CC--:B------:R-:W-:Y:S02]  /*10e0*/  LEA.HI R11, R5.reuse, R3.reuse, RZ, 0x3 ;  /* 0x00000003050b7211 */ /* 0x0c0fe400078f18ff */
[----:B------:R-:W-:Y:S02]  /*10f0*/  LOP3.LUT R10, R4, 0x8, R10, 0xf8, !PT ;  /* 0x00000008040a7812 */ /* 0x000fe400078ef80a */
[----:B------:R-:W-:Y:S02]  /*1100*/  SHF.R.U32.HI R9, RZ, 0x3, R4 ;  /* 0x00000003ff097819 */ /* 0x000fe40000011604 */
[----:B------:R-:W-:Y:S02]  /*1110*/  LOP3.LUT R4, R6, 0xffffe000, RZ, 0xc0, !PT ;  /* 0xffffe00006047812 */ /* 0x000fe400078ec0ff */
[----:B------:R-:W-:Y:S02]  /*1120*/  LEA.HI R3, R5, R3, RZ, 0x6 ;  /* 0x0000000305037211 */ /* 0x000fe400078f30ff */
[----:B------:R-:W-:-:S02]  /*1130*/  LOP3.LUT R8, R8, R147, RZ, 0x3c, !PT ;  /* 0x0000009308087212 */ /* 0x000fc400078e3cff */
[----:B------:R-:W-:Y:S01]  /*1140*/  LOP3.LUT R6, R7, R20, RZ, 0x3c, !PT ;  /* 0x0000001407067212 */ /* 0x000fe200078e3cff */
[----:B------:R-:W-:Y:S01]  /*1150*/  IMAD.SHL.U32 R3, R3, 0x80, RZ ;  /* 0x0000008003037824 */ /* 0x000fe200078e00ff */
[-C--:B------:R-:W-:Y:S01]  /*1160*/  IADD3 R17, R8, R4.reuse, R148 ;  /* 0x0000000408117210 */ /* 0x080fe20007ffe094 */
[----:B------:R-:W-:Y:S01]  /*1170*/  IMAD.SHL.U32 R8, R13, 0x40, RZ ;  /* 0x000000400d087824 */ /* 0x000fe200078e00ff */
[----:B------:R-:W-:Y:S02]  /*1180*/  IADD3 R16, R6, R4, R19 ;  /* 0x0000000406107210 */ /* 0x000fe40007ffe013 */
[--C-:B------:R-:W-:Y:S02]  /*1190*/  LOP3.LUT R4, R208, 0x38, R11.reuse, 0xf8, !PT ;  /* 0x00000038d0047812 */ /* 0x100fe400078ef80b */
[----:B------:R-:W-:Y:S02]  /*11a0*/  LOP3.LUT R6, R23, 0x38, R11, 0xf8, !PT ;  /* 0x0000003817067812 */ /* 0x000fe400078ef80b */
[----:B------:R-:W-:-:S02]  /*11b0*/  LOP3.LUT R3, R3, 0xffffe000, RZ, 0xc0, !PT ;  /* 0xffffe00003037812 */ /* 0x000fc400078ec0ff */
[----:B------:R-:W-:Y:S02]  /*11c0*/  LOP3.LUT R7, R4, R147, RZ, 0x3c, !PT ;  /* 0x0000009304077212 */ /* 0x000fe400078e3cff */
[----:B------:R-:W-:Y:S02]  /*11d0*/  LOP3.LUT R6, R6, R20, RZ, 0x3c, !PT ;  /* 0x0000001406067212 */ /* 0x000fe400078e3cff */
[----:B------:R-:W-:Y:S02]  /*11e0*/  LOP3.LUT R5, R10, R9, RZ, 0x3c, !PT ;  /* 0x000000090a057212 */ /* 0x000fe400078e3cff */
[----:B------:R-:W-:Y:S02]  /*11f0*/  LOP3.LUT R4, R8, 0xfffffe00, RZ, 0xc0, !PT ;  /* 0xfffffe0008047812 */ /* 0x000fe400078ec0ff */
[----:B------:R-:W-:Y:S02]  /*1200*/  IADD3 R146, R108, 0x10, RZ ;  /* 0x000000106c927810 */ /* 0x000fe40007ffe0ff */
[----:B------:R-:W-:-:S02]  /*1210*/  IADD3 R15, R7, R3, R148 ;  /* 0x00000003070f7210 */ /* 0x000fc40007ffe094 */
[----:B------:R-:W-:Y:S01]  /*1220*/  IADD3 R14, R6, R3, R19 ;  /* 0x00000003060e7210 */ /* 0x000fe20007ffe013 */
[----:B------:R-:W-:Y:S01]  /*1230*/  IMAD.SHL.U32 R24, R146, 0x2, RZ ;  /* 0x0000000292187824 */ /* 0x000fe200078e00ff */
[CC--:B------:R-:W-:Y:S02]  /*1240*/  IADD3 R2, R5.reuse, R4.reuse, R2 ;  /* 0x0000000405027210 */ /* 0x0c0fe40007ffe002 */
[----:B------:R-:W-:Y:S01]  /*1250*/  LOP3.LUT R3, R5, R4, RZ, 0xfc, !PT ;  /* 0x0000000405037212 */ /* 0x000fe200078efcff */
[----:B------:R-:W-:Y:S01]  /*1260*/  IMAD.MOV.U32 R4, RZ, RZ, 0x20 ;  /* 0x00000020ff047424 */ /* 0x000fe200078e00ff */
[----:B------:R-:W-:Y:S01]  /*1270*/  LEA.HI R5, R235, R235, RZ, 0x1 ;  /* 0x000000ebeb057211 */ /* 0x000fe200078f08ff */
[----:B------:R1:W-:Y:S01]  /*1280*/  STL [R1+0x30], R24 ;  /* 0x0000301801007387 */ /* 0x0003e20000100800 */
[----:B------:R-:W-:Y:S02]  /*1290*/  LOP3.LUT R10, R12, 0x7ffffffc, RZ, 0xc0, !PT ;  /* 0x7ffffffc0c0a7812 */ /* 0x000fe400078ec0ff */
[----:B------:R-:W-:-:S02]  /*12a0*/  IADD3 R145, R108, 0x30, RZ ;  /* 0x000000306c917810 */ /* 0x000fc40007ffe0ff */
[----:B------:R-:W-:Y:S01]  /*12b0*/  LOP3.LUT R12, R23, 0x38, R104, 0xf8, !PT ;  /* 0x00000038170c7812 */ /* 0x000fe200078ef868 */
[----:B------:R-:W-:Y:S01]  /*12c0*/  IMAD.SHL.U32 R23, R111, 0x2, RZ ;  /* 0x000000026f177824 */ /* 0x000fe200078e00ff */
[----:B------:R-:W-:Y:S01]  /*12d0*/  LOP3.LUT R5, R5, 0x1ffffffe, RZ, 0xc0, !PT ;  /* 0x1ffffffe05057812 */ /* 0x000fe200078ec0ff */
[----:B------:R-:W-:Y:S01]  /*12e0*/  IMAD.SHL.U32 R25, R145, 0x2, RZ ;  /* 0x0000000291197824 */ /* 0x000fe200078e00ff */
[----:B------:R-:W-:Y:S01]  /*12f0*/  IADD3 R144, R108, 0x50, RZ ;  /* 0x000000506c907810 */ /* 0x000fe20007ffe0ff */
[----:B------:R-:W-:Y:S01]  /*1300*/  IMAD.IADD R10, R22, 0x1, -R10 ;  /* 0x00000001160a7824 */ /* 0x000fe200078e0a0a */
[----:B------:R-:W-:Y:S01]  /*1310*/  SHF.R.S32.HI R9, RZ, 0x1f, R146 ;  /* 0x0000001fff097819 */ /* 0x000fe20000011492 */
[----:B------:R2:W-:Y:S01]  /*1320*/  STL [R1+0x34], R23 ;  /* 0x0000341701007387 */ /* 0x0005e20000100800 */
[----:B------:R-:W-:Y:S01]  /*1330*/  SHF.R.S32.HI R8, RZ, 0x1f, R111 ;  /* 0x0000001fff087819 */ /* 0x000fe2000001146f */
[----:B------:R-:W-:Y:S01]  /*1340*/  IMAD.IADD R13, R235, 0x1, -R5 ;  /* 0x00000001eb0d7824 */ /* 0x000fe200078e0a05 */
[----:B------:R-:W-:Y:S01]  /*1350*/  SHF.R.S32.HI R7, RZ, 0x1f, R145 ;  /* 0x0000001fff077819 */ /* 0x000fe20000011491 */
[----:B------:R3:W-:Y:S01]  /*1360*/  STL [R1+0x38], R25 ;  /* 0x0000381901007387 */ /* 0x0007e20000100800 */
[----:B------:R-:W-:Y:S01]  /*1370*/  SHF.R.S32.HI R6, RZ, 0x1f, R110 ;  /* 0x0000001fff067819 */ /* 0x000fe2000001146e */
[----:B------:R-:W-:Y:S01]  /*1380*/  IMAD.SHL.U32 R250, R10, 0x2, RZ ;  /* 0x000000020afa7824 */ /* 0x000fe200078e00ff */
[----:B------:R-:W-:-:S02]  /*1390*/  SHF.R.S32.HI R5, RZ, 0x1f, R144 ;  /* 0x0000001fff057819 */ /* 0x000fc40000011490 */
[----:B------:R-:W-:Y:S02]  /*13a0*/  SHF.L.U64.HI R9, R146, 0x1, R9 ;  /* 0x0000000192097819 */ /* 0x000fe40000010209 */
[----:B------:R-:W-:Y:S01]  /*13b0*/  SHF.L.U64.HI R8, R111, 0x1, R8 ;  /* 0x000000016f087819 */ /* 0x000fe20000010208 */
[C---:B-1----:R-:W-:Y:S01]  /*13c0*/  IMAD.SHL.U32 R24, R110.reuse, 0x2, RZ ;  /* 0x000000026e187824 */ /* 0x042fe200078e00ff */
[----:B------:R-:W-:Y:S02]  /*13d0*/  SHF.L.U64.HI R7, R145, 0x1, R7 ;  /* 0x0000000191077819 */ /* 0x000fe40000010207 */
[----:B------:R-:W-:Y:S02]  /*13e0*/  SHF.L.U64.HI R6, R110, 0x1, R6 ;  /* 0x000000016e067819 */ /* 0x000fe40000010206 */
[----:B------:R1:W-:Y:S01]  /*13f0*/  STL [R1+0x3c], R24 ;  /* 0x00003c1801007387 */ /* 0x0003e20000100800 */
[----:B------:R-:W-:Y:S02]  /*1400*/  SHF.L.U64.HI R5, R144, 0x1, R5 ;  /* 0x0000000190057819 */ /* 0x000fe40000010205 */
[----:B------:R-:W-:-:S02]  /*1410*/  IADD3 R33, R250, 0x8, RZ ;  /* 0x00000008fa217810 */ /* 0x000fc40007ffe0ff */
[----:B------:R-:W-:Y:S01]  /*1420*/  IADD3 R31, R250, 0x18, RZ ;  /* 0x00000018fa1f7810 */ /* 0x000fe20007ffe0ff */
[----:B--2---:R-:W-:Y:S01]  /*1430*/  IMAD.SHL.U32 R23, R144, 0x2, RZ ;  /* 0x0000000290177824 */ /* 0x004fe200078e00ff */
[C---:B------:R-:W-:Y:S02]  /*1440*/  IADD3 R30, R250.reuse, 0x20, RZ ;  /* 0x00000020fa1e7810 */ /* 0x040fe40007ffe0ff */
[C---:B------:R-:W-:Y:S02]  /*1450*/  IADD3 R28, R250.reuse, 0x30, RZ ;  /* 0x00000030fa1c7810 */ /* 0x040fe40007ffe0ff */
[----:B------:R-:W-:Y:S01]  /*1460*/  STL [R1+0x40], R23 ;  /* 0x0000401701007387 */ /* 0x000fe20000100800 */
[C---:B------:R-:W-:Y:S02]  /*1470*/  IADD3 R27, R250.reuse, 0x38, RZ ;  /* 0x00000038fa1b7810 */ /* 0x040fe40007ffe0ff */
[----:B---3--:R-:W-:Y:S01]  /*1480*/  IADD3 R25, R250, 0x48, RZ ;  /* 0x00000048fa197810 */ /* 0x008fe20007ffe0ff */
[----:B------:R2:W-:Y:S01]  /*1490*/  STL [R1+0x2c], R9 ;  /* 0x00002c0901007387 */ /* 0x0005e20000100800 */
[----:B------:R-:W-:-:S02]  /*14a0*/  SEL R183, R4, 0xffffffe0, !P1 ;  /* 0xffffffe004b77807 */ /* 0x000fc40004800000 */
[C---:B------:R-:W-:Y:S01]  /*14b0*/  IADD3 R22, R250.reuse, 0x60, RZ ;  /* 0x00000060fa167810 */ /* 0x040fe20007ffe0ff */
[----:B------:R3:W-:Y:S01]  /*14c0*/  STL [R1+0x28], R8 ;  /* 0x0000280801007387 */ /* 0x0007e20000100800 */
[----:B------:R-:W-:Y:S02]  /*14d0*/  SHF.R.S32.HI R4, RZ, 0x1f, R33 ;  /* 0x0000001fff047819 */ /* 0x000fe40000011421 */
[----:B------:R-:W-:Y:S01]  /*14e0*/  SHF.R.S32.HI R4, RZ, 0x1f, R30 ;  /* 0x0000001fff047819 */ /* 0x000fe2000001141e */
[----:B------:R-:W-:Y:S01]  /*14f0*/  STL [R1+0x24], R7 ;  /* 0x0000240701007387 */ /* 0x000fe20000100800 */
[----:B-1----:R-:W-:Y:S02]  /*1500*/  IADD3 R24, R250, 0x50, RZ ;  /* 0x00000050fa187810 */ /* 0x002fe40007ffe0ff */
[----:B------:R-:W-:Y:S01]  /*1510*/  LEA R178, R2, 0x18100, 0x1 ;  /* 0x0001810002b27811 */ /* 0x000fe200078e08ff */
[----:B------:R1:W-:Y:S01]  /*1520*/  STL [R1+0x20], R6 ;  /* 0x0000200601007387 */ /* 0x0003e20000100800 */
[----:B------:R-:W-:-:S02]  /*1530*/  SHF.R.S32.HI R4, RZ, 0x1f, R27 ;  /* 0x0000001fff047819 */ /* 0x000fc4000001141b */
[----:B------:R-:W-:Y:S01]  /*1540*/  LEA R185, R3, 0x100, 0x1 ;  /* 0x0000010003b97811 */ /* 0x000fe200078e08ff */
[----:B------:R4:W-:Y:S01]  /*1550*/  STL [R1+0x1c], R5 ;  /* 0x00001c0501007387 */ /* 0x0009e20000100800 */
[----:B------:R-:W-:Y:S01]  /*1560*/  IADD3 R252, R250, 0xb0, RZ ;  /* 0x000000b0fafc7810 */ /* 0x000fe20007ffe0ff */
[----:B------:R-:W-:Y:S01]  /*1570*/  IMAD.IADD R179, R178, 0x1, R183 ;  /* 0x00000001b2b37824 */ /* 0x000fe200078e02b7 */
[----:B------:R-:W-:Y:S01]  /*1580*/  SHF.R.S32.HI R4, RZ, 0x1f, R24 ;  /* 0x0000001fff047819 */ /* 0x000fe20000011418 */
[----:B------:R-:W-:Y:S01]  /*1590*/  IMAD.IADD R245, R183, 0x1, R185 ;  /* 0x00000001b7f57824 */ /* 0x000fe200078e02b9 */
[----:B------:R-:W-:Y:S02]  /*15a0*/  LEA R184, R0, 0xc100, 0x1 ;  /* 0x0000c10000b87811 */ /* 0x000fe400078e08ff */
[----:B------:R-:W-:Y:S02]  /*15b0*/  SEL R0, R18, 0xffffffc0, !P2 ;  /* 0xffffffc012007807 */ /* 0x000fe40005000000 */
[----:B--2---:R-:W-:-:S02]  /*15c0*/  IADD3 R9, R250, 0x90, RZ ;  /* 0x00000090fa097810 */ /* 0x004fc40007ffe0ff */
[----:B------:R-:W-:Y:S01]  /*15d0*/  LEA R3, R15, 0x18100, 0x1 ;  /* 0x000181000f037811 */ /* 0x000fe200078e08ff */
[----:B------:R-:W-:Y:S01]  /*15e0*/  IMAD.IADD R186, R0, 0x1, R185 ;  /* 0x0000000100ba7824 */ /* 0x000fe200078e02b9 */
[----:B---3--:R-:W-:Y:S01]  /*15f0*/  IADD3 R8, R250, 0x98, RZ ;  /* 0x00000098fa087810 */ /* 0x008fe20007ffe0ff */
[--C-:B------:R-:W-:Y:S01]  /*1600*/  IMAD.IADD R181, R178, 0x1, R0.reuse ;  /* 0x00000001b2b57824 */ /* 0x100fe200078e0200 */
[----:B------:R-:W-:Y:S01]  /*1610*/  LEA R2, R14, 0x18100, 0x1 ;  /* 0x000181000e027811 */ /* 0x000fe200078e08ff */
[----:B------:R-:W-:Y:S01]  /*1620*/  IMAD.IADD R180, R179, 0x1, R0 ;  /* 0x00000001b3b47824 */ /* 0x000fe200078e0200 */
[----:B------:R-:W-:Y:S01]  /*1630*/  IADD3 R32, R250, 0x10, RZ ;  /* 0x00000010fa207810 */ /* 0x000fe20007ffe0ff */
[----:B------:R-:W-:Y:S01]  /*1640*/  IMAD.IADD R0, R0, 0x1, R245 ;  /* 0x0000000100007824 */ /* 0x000fe200078e02f5 */
[C---:B------:R-:W-:Y:S01]  /*1650*/  IADD3 R29, R250.reuse, 0x28, RZ ;  /* 0x00000028fa1d7810 */ /* 0x040fe20007ffe0ff */
[----:B------:R-:W-:Y:S01]  /*1660*/  IMAD.IADD R246, R183, 0x1, R186 ;  /* 0x00000001b7f67824 */ /* 0x000fe200078e02ba */
[C---:B------:R-:W-:Y:S01]  /*1670*/  IADD3 R26, R250.reuse, 0x40, RZ ;  /* 0x00000040fa1a7810 */ /* 0x040fe20007ffe0ff */
[----:B-1----:R-:W-:Y:S01]  /*1680*/  IMAD R6, R13, 0x8, R21 ;  /* 0x000000080d067824 */ /* 0x002fe200078e0215 */
[----:B------:R-:W-:-:S02]  /*1690*/  IADD3 R21, R250, 0x68, RZ ;  /* 0x00000068fa157810 */ /* 0x000fc40007ffe0ff */
[----:B----4-:R-:W-:Y:S02]  /*16a0*/  LOP3.LUT R5, R19, R12, R20, 0xf6, !PT ;  /* 0x0000000c13057212 */ /* 0x010fe400078ef614 */
[----:B------:R1:W-:Y:S01]  /*16b0*/  STL [R1+0x4c], R6 ;  /* 0x00004c0601007387 */ /* 0x0003e20000100800 */
[C---:B------:R-:W-:Y:S02]  /*16c0*/  IADD3 R19, R250.reuse, 0x78, RZ ;  /* 0x00000078fa137810 */ /* 0x040fe40007ffe0ff */
[----:B------:R-:W-:Y:S02]  /*16d0*/  LEA R5, R5, 0x18100, 0x1 ;  /* 0x0001810005057811 */ /* 0x000fe400078e08ff */
[----:B------:R-:W-:Y:S02]  /*16e0*/  IADD3 R13, R250, 0x80, RZ ;  /* 0x00000080fa0d7810 */ /* 0x000fe40007ffe0ff */
[----:B------:R-:W-:Y:S01]  /*16f0*/  SHF.R.S32.HI R4, RZ, 0x1f, R21 ;  /* 0x0000001fff047819 */ /* 0x000fe20000011415 */
[----:B------:R2:W-:Y:S01]  /*1700*/  STL [R1+0x18], R5 ;  /* 0x0000180501007387 */ /* 0x0005e20000100800 */
[----:B------:R-:W-:-:S02]  /*1710*/  SHF.R.S32.HI R4, RZ, 0x1f, R13 ;  /* 0x0000001fff047819 */ /* 0x000fc4000001140d */
[----:B------:R-:W-:Y:S02]  /*1720*/  SHF.R.S32.HI R4, RZ, 0x1f, R8 ;  /* 0x0000001fff047819 */ /* 0x000fe40000011408 */
[----:B------:R-:W-:Y:S02]  /*1730*/  SHF.R.S32.HI R4, RZ, 0x1f, R252 ;  /* 0x0000001fff047819 */ /* 0x000fe400000114fc */
[----:B------:R-:W-:Y:S02]  /*1740*/  LEA R4, R16, 0x18100, 0x1 ;  /* 0x0001810010047811 */ /* 0x000fe400078e08ff */
[----:B------:R-:W-:Y:S02]  /*1750*/  IADD3 R23, R250, 0x58, RZ ;  /* 0x00000058fa177810 */ /* 0x000fe40007ffe0ff */
[C---:B------:R-:W-:Y:S02]  /*1760*/  IADD3 R204, R202.reuse, 0x40, RZ ;  /* 0x00000040cacc7810 */ /* 0x040fe40007ffe0ff */
[----:B------:R-:W-:-:S02]  /*1770*/  IADD3 R205, R202, 0x80, RZ ;  /* 0x00000080cacd7810 */ /* 0x000fc40007ffe0ff */
[----:B------:R-:W-:Y:S02]  /*1780*/  IADD3 R200, R104, 0x60, RZ ;  /* 0x0000006068c87810 */ /* 0x000fe40007ffe0ff */
[----:B-1----:R-:W-:Y:S02]  /*1790*/  IADD3 R6, R250, 0xa8, RZ ;  /* 0x000000a8fa067810 */ /* 0x002fe40007ffe0ff */
[C---:B------:R-:W-:Y:S02]  /*17a0*/  IADD3 R199, R104.reuse, 0x80, RZ ;  /* 0x0000008068c77810 */ /* 0x040fe40007ffe0ff */
[----:B------:R-:W-:Y:S02]  /*17b0*/  IADD3 R198, R104, 0xa0, RZ ;  /* 0x000000a068c67810 */ /* 0x000fe40007ffe0ff */
[----:B------:R-:W-:Y:S02]  /*17c0*/  IADD3 R20, R250, 0x70, RZ ;  /* 0x00000070fa147810 */ /* 0x000fe40007ffe0ff */
[----:B--2---:R-:W-:-:S02]  /*17d0*/  SHF.R.S32.HI R5, RZ, 0x1f, R31 ;  /* 0x0000001fff057819 */ /* 0x004fc4000001141f */
[----:B------:R-:W-:Y:S02]  /*17e0*/  SHF.R.S32.HI R5, RZ, 0x1f, R28 ;  /* 0x0000001fff057819 */ /* 0x000fe4000001141c */
[----:B------:R-:W-:Y:S02]  /*17f0*/  SHF.R.S32.HI R5, RZ, 0x1f, R25 ;  /* 0x0000001fff057819 */ /* 0x000fe40000011419 */
[----:B------:R-:W-:Y:S02]  /*1800*/  SHF.R.S32.HI R5, RZ, 0x1f, R22 ;  /* 0x0000001fff057819 */ /* 0x000fe40000011416 */
[----:B------:R-:W-:Y:S02]  /*1810*/  SHF.R.S32.HI R5, RZ, 0x1f, R19 ;  /* 0x0000001fff057819 */ /* 0x000fe40000011413 */
[----:B------:R-:W-:Y:S02]  /*1820*/  SHF.R.S32.HI R5, RZ, 0x1f, R9 ;  /* 0x0000001fff057819 */ /* 0x000fe40000011409 */
[----:B------:R-:W-:-:S02]  /*1830*/  SHF.R.S32.HI R5, RZ, 0x1f, R6 ;  /* 0x0000001fff057819 */ /* 0x000fc40000011406 */
[----:B------:R-:W-:Y:S02]  /*1840*/  LEA R5, R17, 0x18100, 0x1 ;  /* 0x0001810011057811 */ /* 0x000fe400078e08ff */
[C---:B------:R-:W-:Y:S02]  /*1850*/  IADD3 R12, R250.reuse, 0x88, RZ ;  /* 0x00000088fa0c7810 */ /* 0x040fe40007ffe0ff */
[C---:B------:R-:W-:Y:S01]  /*1860*/  IADD3 R7, R250.reuse, 0xa0, RZ ;  /* 0x000000a0fa077810 */ /* 0x040fe20007ffe0ff */
[----:B------:R1:W-:Y:S01]  /*1870*/  STL [R1+0x14], R5 ;  /* 0x0000140501007387 */ /* 0x0003e20000100800 */
[----:B------:R-:W-:Y:S02]  /*1880*/  IADD3 R251, R250, 0xb8, RZ ;  /* 0x000000b8fafb7810 */ /* 0x000fe40007ffe0ff */
[----:B------:R-:W-:Y:S01]  /*1890*/  SHF.R.S32.HI R18, RZ, 0x1f, R32 ;  /* 0x0000001fff127819 */ /* 0x000fe20000011420 */
[----:B------:R1:W-:Y:S01]  /*18a0*/  STL [R1+0x10], R4 ;  /* 0x0000100401007387 */ /* 0x0003e20000100800 */
[----:B------:R-:W-:-:S02]  /*18b0*/  SHF.R.S32.HI R18, RZ, 0x1f, R29 ;  /* 0x0000001fff127819 */ /* 0x000fc4000001141d */
[----:B------:R-:W-:Y:S01]  /*18c0*/  SHF.R.S32.HI R18, RZ, 0x1f, R26 ;  /* 0x0000001fff127819 */ /* 0x000fe2000001141a */
[----:B------:R1:W-:Y:S01]  /*18d0*/  STL [R1+0xc], R3 ;  /* 0x00000c0301007387 */ /* 0x0003e20000100800 */
[----:B------:R-:W-:Y:S02]  /*18e0*/  SHF.R.S32.HI R209, RZ, 0x3, R11 ;  /* 0x00000003ffd17819 */ /* 0x000fe4000001140b */
[----:B------:R-:W-:Y:S01]  /*18f0*/  SHF.R.S32.HI R18, RZ, 0x1f, R23 ;  /* 0x0000001fff127819 */ /* 0x000fe20000011417 */
[----:B------:R1:W-:Y:S01]  /*1900*/  STL [R1+0x8], R2 ;  /* 0x0000080201007387 */ /* 0x0003e20000100800 */
        /* <DEDUP_REMOVED lines=9> */
[----:B------:R-:W-:-:S02]  /*19a0*/  IADD3 R11, R107, 0xc100, RZ ;  /* 0x0000c1006b0b7810 */ /* 0x000fc40007ffe0ff */
[----:B------:R-:W-:Y:S02]  /*19b0*/  IADD3 R10, R107, 0x100, RZ ;  /* 0x000001006b0a7810 */ /* 0x000fe40007ffe0ff */
[----:B------:R-:W-:Y:S02]  /*19c0*/  SHF.R.S32.HI R18, RZ, 0x1f, R20 ;  /* 0x0000001fff127819 */ /* 0x000fe40000011414 */
[----:B------:R-:W-:Y:S02]  /*19d0*/  SHF.R.S32.HI R12, RZ, 0x1f, R12 ;  /* 0x0000001fff0c7819 */ /* 0x000fe4000001140c */
[----:B------:R-:W-:Y:S02]  /*19e0*/  SHF.R.S32.HI R7, RZ, 0x1f, R7 ;  /* 0x0000001fff077819 */ /* 0x000fe40000011407 */
[----:B------:R-:W-:Y:S02]  /*19f0*/  SHF.R.S32.HI R6, RZ, 0x1f, R251 ;  /* 0x0000001fff067819 */ /* 0x000fe400000114fb */
.L_x_1891:
        /* <DEDUP_REMOVED lines=42> */
.L_x_1719:
[----:B------:R-:W-:-:S04]  /*1ca0*/  ISETP.NE.U32.AND P0, PT, RZ, c[0x0][0x368], PT ;  /* 0x0000da00ff007a0c */ /* 0x000fc80003f05070 */
[----:B------:R-:W-:-:S13]  /*1cb0*/  ISETP.NE.AND.EX P0, PT, RZ, c[0x0][0x36c], PT, P0 ;  /* 0x0000db00ff007a0c */ /* 0x000fda0003f05300 */
[----:B------:R-:W-:Y:S05]  /*1cc0*/  @!P0 BRA `(.L_x_1720) ;  /* 0x0000004000008947 */ /* 0x000fea0003800000 */
[----:B---3--:R-:W-:-:S04]  /*1cd0*/  IADD3 R4, P0, R242, c[0x0][0x368], RZ ;  /* 0x0000da00f2047a10 */ /* 0x008fc80007f1e0ff */
[----:B------:R-:W-:-:S05]  /*1ce0*/  IADD3.X R5, R243, c[0x0][0x36c], RZ, P0, !PT ;  /* 0x0000db00f3057a10 */ /* 0x000fca00007fe4ff */
[----:B------:R1:W5:Y:S01]  /*1cf0*/  LDG.E R17, [R4.64] ;  /* 0x0000000804117981 */ /* 0x000362000c1e1900 */
[----:B------:R-:W-:Y:S05]  /*1d00*/  BRA `(.L_x_1721) ;  /* 0x0000005000007947 */ /* 0x000fea0003800000 */
.L_x_1720:
[----:B------:R-:W-:Y:S01]  /*1d10*/  MOV R17, UR6 ;  /* 0x0000000600117c02 */ /* 0x000fe20008000f00 */
[----:B------:R-:W-:Y:S05]  /*1d20*/  @!P5 BRA `(.L_x_1721) ;  /* 0x000000300000d947 */ /* 0x000fea0003800000 */
[----:B---3--:R-:W2:Y:S04]  /*1d30*/  LDG.E R6, [R4.64] ;  /* 0x0000000804067981 */ /* 0x008ea8000c1e1900 */
[----:B------:R-:W2:Y:S02]  /*1d40*/  LDG.E R0, [R4.64+0x4] ;  /* 0x0000040804007981 */ /* 0x000ea4000c1e1900 */
[----:B--2---:R-:W-:Y:S02]  /*1d50*/  IADD3 R17, -R6, R0, RZ ;  /* 0x0000000006117210 */ /* 0x004fe40007ffe1ff */
.L_x_1721:
        /* <DEDUP_REMOVED lines=56> */
.L_x_1723:
[----:B------:R-:W-:Y:S05]  /*20e0*/  BSYNC B0 ;  /* 0x0000000000007941 */ /* 0x000fea0003800000 */
.L_x_1722:
[----:B------:R-:W-:-:S04]  /*20f0*/  IMAD R2, R249, R0, RZ ;  /* 0x00000000f9027224 */ /* 0x000fc800078e02ff */
[----:B------:R-:W-:-:S05]  /*2100*/  IMAD.IADD R0, R2, 0x1, R0 ;  /* 0x0000000102007824 */ /* 0x000fca00078e0200 */
[----:B------:R-:W-:Y:S01]  /*2110*/  IMNMX R3, R121, R0, PT ;  /* 0x0000000079037217 */ /* 0x000fe20003800200 */
[----:B------:R-:W-:-:S04]  /*2120*/  IMAD R0, R2, 0x40, -R6 ;  /* 0x0000004002007824 */ /* 0x000fc800078e0a06 */
[----:B------:R-:W-:Y:S01]  /*2130*/  IMAD R2, R3, 0x40, -R6 ;  /* 0x0000004003027824 */ /* 0x000fe200078e0a06 */
[----:B------:R-:W-:-:S04]  /*2140*/  IMNMX R0, RZ, R0, !PT ;  /* 0x00000000ff007217 */ /* 0x000fc80007800200 */
[----:B------:R-:W-:Y:S02]  /*2150*/  IMNMX R2, R2, R70, PT ;  /* 0x0000004602027217 */ /* 0x000fe40003800200 */
[----:B------:R-:W-:Y:S02]  /*2160*/  SHF.R.U32.HI R33, RZ, 0x6, R0 ;  /* 0x00000006ff217819 */ /* 0x000fe40000011600 */
[----:B------:R-:W-:-:S03]  /*2170*/  ISETP.GT.AND P0, PT, R2, R0, PT ;  /* 0x000000000200720c */ /* 0x000fc60003f04270 */
[----:B------:R-:W-:-:S10]  /*2180*/  IMAD.MOV.U32 R8, RZ, RZ, R33 ;  /* 0x000000ffff087224 */ /* 0x000fd400078e0021 */
[----:B------:R-:W-:-:S04]  /*2190*/  @P0 IADD3 R2, R2, 0x3f, RZ ;  /* 0x0000003f02020810 */ /* 0x000fc80007ffe0ff */
[----:B------:R-:W-:-:S04]  /*21a0*/  @P0 SHF.R.S32.HI R0, RZ, 0x1f, R2 ;  /* 0x0000001fff000819 */ /* 0x000fc80000011402 */
[----:B------:R-:W-:-:S04]  /*21b0*/  @P0 LEA.HI R2, R0, R2, RZ, 0x6 ;  /* 0x0000000200020211 */ /* 0x000fc800078f30ff */
[----:B------:R-:W-:-:S04]  /*21c0*/  @P0 SHF.R.S32.HI R8, RZ, 0x6, R2 ;  /* 0x00000006ff080819 */ /* 0x000fc80000011402 */
[----:B------:R-:W-:-:S13]  /*21d0*/  ISETP.GT.AND P0, PT, R8, R33, PT ;  /* 0x000000210800720c */ /* 0x000fda0003f04270 */
[----:B------:R-:W-:Y:S05]  /*21e0*/  @!P0 BRA `(.L_x_1724) ;  /* 0x000055b000008947 */ /* 0x000fea0003800000 */
[----:B------:R-:W-:Y:S01]  /*21f0*/  SHF.R.S32.HI R2, RZ, 0x1f, R12 ;  /* 0x0000001fff027819 */ /* 0x000fe2000001140c */
[----:B------:R-:W-:Y:S01]  /*2200*/  IMAD.MOV.U32 R9, RZ, RZ, c[0x0][0x238] ;  /* 0x00008e00ff097624 */ /* 0x000fe200078e00ff */
[----:B------:R-:W-:Y:S02]  /*2210*/  IADD3 R0, P0, R241, R12, RZ ;  /* 0x0000000cf1007210 */ /* 0x000fe40007f1e0ff */
[----:B------:R-:W-:Y:S01]  /*2220*/  LOP3.LUT R31, R238, 0xffff, RZ, 0xc0, !PT ;  /* 0x0000ffffee1f7812 */ /* 0x000fe200078ec0ff */
[----:B------:R-:W-:Y:S01]  /*2230*/  IMAD.SHL.U32 R129, R9, 0x40, RZ ;  /* 0x0000004009817824 */ /* 0x000fe200078e00ff */
[----:B------:R-:W-:Y:S01]  /*2240*/  LEA.HI.X.SX32 R15, R241, R2, 0x1, P0 ;  /* 0x00000002f10f7211 */ /* 0x000fe200000f0eff */
[----:B------:R-:W-:Y:S01]  /*2250*/  IMAD.WIDE.U32 R2, R0, c[0x0][0x238], R202 ;  /* 0x00008e0000027a25 */ /* 0x000fe200078e00ca */
[----:B------:R-:W-:Y:S02]  /*2260*/  IADD3 R16, R8, -0x1, RZ ;  /* 0xffffffff08107810 */ /* 0x000fe40007ffe0ff */
[----:B------:R-:W-:Y:S01]  /*2270*/  SEL R14, R247, RZ, !P6 ;  /* 0x000000fff70e7207 */ /* 0x000fe20007000000 */
[----:B------:R-:W-:Y:S01]  /*2280*/  IMAD R4, R15, c[0x0][0x238], RZ ;  /* 0x00008e000f047a24 */ /* 0x000fe200078e02ff */
[----:B------:R-:W-:Y:S01]  /*2290*/  SEL R13, R244, RZ, !P6 ;  /* 0x000000fff40d7207 */ /* 0x000fe20007000000 */
[C---:B------:R-:W-:Y:S01]  /*22a0*/  IMAD.SHL.U32 R130, R9.reuse, 0x20, RZ ;  /* 0x0000002009827824 */ /* 0x040fe200078e00ff */
[----:B------:R-:W-:Y:S01]  /*22b0*/  MOV R124, 0x6 ;  /* 0x00000006007c7802 */ /* 0x000fe20000000f00 */
[----:B------:R-:W-:Y:S01]  /*22c0*/  IMAD R4, R0, c[0x0][0x23c], R4 ;  /* 0x00008f0000047a24 */ /* 0x000fe200078e0204 */
[----:B------:R-:W-:Y:S01]  /*22d0*/  SHF.R.S32.HI R20, RZ, 0x1f, R16 ;  /* 0x0000001fff147819 */ /* 0x000fe20000011410 */
[----:B------:R-:W-:Y:S01]  /*22e0*/  IMAD R5, R14, c[0x0][0x248], RZ ;  /* 0x000092000e057a24 */ /* 0x000fe200078e02ff */
[----:B------:R-:W-:Y:S01]  /*22f0*/  SHF.L.U64.HI R128, R9, R124, c[0x0][0x23c] ;  /* 0x00008f0009807619 */ /* 0x000fe2000001027c */
[----:B------:R-:W-:Y:S01]  /*2300*/  IMAD.IADD R3, R3, 0x1, R4 ;  /* 0x0000000103037824 */ /* 0x000fe200078e0204 */
[----:B------:R-:W-:Y:S01]  /*2310*/  ISETP.NE.U32.AND P0, PT, RZ, c[0x0][0x340], PT ;  /* 0x0000d000ff007a0c */ /* 0x000fe20003f05070 */
[----:B------:R-:W-:Y:S01]  /*2320*/  IMAD.IADD R4, R70, 0x1, -R241 ;  /* 0x0000000146047824 */ /* 0x000fe200078e0af1 */
[----:B------:R-:W-:Y:S01]  /*2330*/  MOV R126, 0x5 ;  /* 0x00000005007e7802 */ /* 0x000fe20000000f00 */
[----:B------:R-:W-:Y:S01]  /*2340*/  IMAD.WIDE.U32 R2, R31, c[0x0][0x240], R2 ;  /* 0x000090001f027a25 */ /* 0x000fe200078e0002 */
[----:B------:R-:W-:-:S02]  /*2350*/  ISETP.NE.AND.EX P3, PT, RZ, c[0x0][0x344], PT, P0 ;  /* 0x0000d100ff007a0c */ /* 0x000fc40003f65300 */
[----:B------:R-:W-:Y:S01]  /*2360*/  SHF.L.U64.HI R125, R9, R126, c[0x0][0x23c] ;  /* 0x00008f00097d7619 */ /* 0x000fe2000001027e */
[----:B------:R-:W-:Y:S01]  /*2370*/  IMAD R4, R16, -0x40, R4 ;  /* 0xffffffc010047824 */ /* 0x000fe200078e0204 */
[----:B------:R-:W-:Y:S01]  /*2380*/  P2R R12, PR, RZ, 0x8 ;  /* 0x00000008ff0c7803 */ /* 0x000fe20000000000 */
[----:B------:R-:W-:Y:S01]  /*2390*/  IMAD R3, R31, c[0x0][0x244], R3 ;  /* 0x000091001f037a24 */ /* 0x000fe200078e0203 */
[----:B------:R-:W-:Y:S01]  /*23a0*/  ISETP.GE.AND P6, PT, R202, c[0x0][0x1d4], PT ;  /* 0x00007500ca007a0c */ /* 0x000fe20003fc6270 */
[C---:B------:R-:W-:Y:S01]  /*23b0*/  IMAD R5, R13.reuse, c[0x0][0x24c], R5 ;  /* 0x000093000d057a24 */ /* 0x040fe200078e0205 */
[C---:B------:R-:W-:Y:S01]  /*23c0*/  ISETP.GE.AND P2, PT, R4.reuse, 0x1, PT ;  /* 0x000000010400780c */ /* 0x040fe20003f46270 */
[----:B------:R-:W-:Y:S01]  /*23d0*/  IMAD.WIDE.U32 R82, R13, c[0x0][0x248], R2 ;  /* 0x000092000d527a25 */ /* 0x000fe200078e0002 */
[----:B------:R-:W-:Y:S02]  /*23e0*/  ISETP.GE.AND P1, PT, R4, 0x21, PT ;  /* 0x000000210400780c */ /* 0x000fe40003f26270 */
[----:B------:R-:W-:Y:S01]  /*23f0*/  ISETP.GE.AND P5, PT, R204, c[0x0][0x1d4], PT ;  /* 0x00007500cc007a0c */ /* 0x000fe20003fa6270 */
[----:B------:R-:W-:Y:S01]  /*2400*/  IMAD R3, R128, R16, RZ ;  /* 0x0000001080037224 */ /* 0x000fe200078e02ff */
[----:B------:R-:W-:Y:S01]  /*2410*/  ISETP.GE.AND P4, PT, R205, c[0x0][0x1d4], PT ;  /* 0x00007500cd007a0c */ /* 0x000fe20003f86270 */
[----:B------:R-:W-:-:S02]  /*2420*/  IMAD.IADD R79, R83, 0x1, R5 ;  /* 0x00000001534f7824 */ /* 0x000fc400078e0205 */
[----:B------:R-:W-:Y:S02]  /*2430*/  IMAD.MOV.U32 R78, RZ, RZ, R82 ;  /* 0x000000ffff4e7224 */ /* 0x000fe400078e0052 */
[-C--:B------:R-:W-:Y:S02]  /*2440*/  IMAD R3, R20, R129.reuse, R3 ;  /* 0x0000008114037224 */ /* 0x080fe400078e0203 */
[----:B------:R-:W-:-:S05]  /*2450*/  IMAD.WIDE.U32 R6, R16, R129, R78 ;  /* 0x0000008110067225 */ /* 0x000fca00078e004e */
[----:B------:R-:W-:Y:S02]  /*2460*/  IADD3 R3, R7, R3, RZ ;  /* 0x0000000307037210 */ /* 0x000fe40007ffe0ff */
[----:B------:R-:W-:Y:S02]  /*2470*/  @P2 LEA R4, P3, R6, c[0x0][0x220], 0x1 ;  /* 0x0000880006042a11 */ /* 0x000fe400078608ff */
[----:B------:R-:W-:Y:S02]  /*2480*/  @P1 IADD3 R7, P0, R130, R6, RZ ;  /* 0x0000000682071210 */ /* 0x000fe40007f1e0ff */
[----:B------:R-:W-:Y:S02]  /*2490*/  @P2 LEA.HI.X R5, R6, c[0x0][0x224], R3, 0x1, P3 ;  /* 0x0000890006052a11 */ /* 0x000fe400018f0c03 */
[----:B------:R-:W-:Y:S01]  /*24a0*/  ISETP.NE.AND P3, PT, R12, RZ, PT ;  /* 0x000000ff0c00720c */ /* 0x000fe20003f65270 */
[----:B------:R-:W-:Y:S01]  /*24b0*/  @P1 IMAD.X R9, R3, 0x1, R125, P0 ;  /* 0x0000000103091824 */ /* 0x000fe200000e067d */
[C---:B------:R-:W-:Y:S01]  /*24c0*/  @P1 LEA R2, P0, R7.reuse, c[0x0][0x220], 0x1 ;  /* 0x0000880007021a11 */ /* 0x040fe200078008ff */
[----:B------:R-:W-:Y:S01]  /*24d0*/  @!PT LDS RZ, [RZ] ;  /* 0x00000000fffff984 */ /* 0x000fe20000000800 */
[----:B------:R-:W-:Y:S01]  /*24e0*/  @!PT LDS RZ, [RZ] ;  /* 0x00000000fffff984 */ /* 0x000fe20000000800 */
[----:B------:R-:W-:Y:S01]  /*24f0*/  @!PT LDS RZ, [RZ] ;  /* 0x00000000fffff984 */ /* 0x000fe20000000800 */
[----:B------:R1:W-:Y:S03]  /*2500*/  @P2 LDGSTS.E.BYPASS.LTC128B.128 [R107+0xc100], [R4.64], !P6 ;  /* 0x0c100000046b2fae */ /* 0x0003e6000f101d48 */
[----:B------:R-:W-:Y:S01]  /*2510*/  @P1 LEA.HI.X R3, R7, c[0x0][0x224], R9, 0x1, P0 ;  /* 0x0000890007031a11 */ /* 0x000fe200000f0c09 */
[----:B------:R1:W-:Y:S04]  /*2520*/  @P2 LDGSTS.E.BYPASS.LTC128B.128 [R107+0xe100], [R4.64+0x80], !P5 ;  /* 0x0e100080046b2fae */ /* 0x0003e8000e901d48 */
[----:B------:R1:W-:Y:S02]  /*2530*/  @P2 LDGSTS.E.BYPASS.LTC128B.128 [R107+0x10100], [R4.64+0x100], !P4 ;  /* 0x10100100046b2fae */ /* 0x0003e4000e101d48 */
[----:B------:R-:W-:-:S02]  /*2540*/  @P3 IADD3 R6, P0, R242, c[0x0][0x340], RZ ;  /* 0x0000d000f2063a10 */ /* 0x000fc40007f1e0ff */
[----:B------:R2:W-:Y:S02]  /*2550*/  @P1 LDGSTS.E.BYPASS.LTC128B.128 [R107+0xd100], [R2.64], !P6 ;  /* 0x0d100000026b1fae */ /* 0x0005e4000f101d48 */
[----:B------:R-:W-:Y:S02]  /*2560*/  @P3 IADD3.X R7, R243, c[0x0][0x344], RZ, P0, !PT ;  /* 0x0000d100f3073a10 */ /* 0x000fe400007fe4ff */
[----:B------:R2:W-:Y:S04]  /*2570*/  @P1 LDGSTS.E.BYPASS.LTC128B.128 [R107+0xf100], [R2.64+0x80], !P5 ;  /* 0x0f100080026b1fae */ /* 0x0005e8000e901d48 */
[----:B------:R2:W-:Y:S04]  /*2580*/  @P1 LDGSTS.E.BYPASS.LTC128B.128 [R107+0x11100], [R2.64+0x100], !P4 ;  /* 0x11100100026b1fae */ /* 0x0005e8000e101d48 */
[----:B------:R-:W0:Y:S04]  /*2590*/  LDGDEPBAR ;  /* 0x00000000000079af */ /* 0x000e280000000000 */
[----:B------:R-:W3:Y:S01]  /*25a0*/  @P3 LDG.E R19, [R6.64] ;  /* 0x0000000806133981 */ /* 0x000ee2000c1e1900 */
[----:B------:R-:W-:Y:S01]  /*25b0*/  MOV R134, c[0x0][0x258] ;  /* 0x0000960000867a02 */ /* 0x000fe20000000f00 */
[----:B------:R-:W-:Y:S01]  /*25c0*/  IMAD.MOV.U32 R122, RZ, RZ, c[0x0][0x27c] ;  /* 0x00009f00ff7a7624 */ /* 0x000fe200078e00ff */
[----:B------:R-:W-:Y:S01]  /*25d0*/  WARPSYNC 0xffffffff ;  /* 0xffffffff00007948 */ /* 0x000fe20003800000 */
[----:B------:R-:W-:Y:S01]  /*25e0*/  IMAD.WIDE.U32 R72, R31, c[0x0][0x1e8], RZ ;  /* 0x00007a001f487a25 */ /* 0x000fe200078e00ff */
[----:B------:R-:W-:-:S02]  /*25f0*/  SHF.L.U64.HI R126, R134, R126, c[0x0][0x25c] ;  /* 0x00009700867e7619 */ /* 0x000fc4000001027e */
[C---:B------:R-:W-:Y:S01]  /*2600*/  SHF.L.U64.HI R127, R134.reuse, R124, c[0x0][0x25c] ;  /* 0x00009700867f7619 */ /* 0x040fe2000001027c */
[----:B-1----:R-:W-:Y:S01]  /*2610*/  IMAD R4, R15, c[0x0][0x258], RZ ;  /* 0x000096000f047a24 */ /* 0x002fe200078e02ff */
[----:B------:R-:W-:Y:S01]  /*2620*/  SHF.R.S32.HI R109, RZ, 0x1f, R108 ;  /* 0x0000001fff6d7819 */ /* 0x000fe2000001146c */
[----:B------:R-:W-:Y:S01]  /*2630*/  IMAD.SHL.U32 R133, R134, 0x40, RZ ;  /* 0x0000004086857824 */ /* 0x000fe200078e00ff */
[----:B------:R-:W-:Y:S01]  /*2640*/  SHF.R.S32.HI R18, RZ, 0x1f, R206 ;  /* 0x0000001fff127819 */ /* 0x000fe200000114ce */
[----:B------:R-:W-:Y:S01]  /*2650*/  IMAD.SHL.U32 R122, R122, 0x2, RZ ;  /* 0x000000027a7a7824 */ /* 0x000fe200078e00ff */
[----:B------:R-:W-:Y:S01]  /*2660*/  SHF.L.U32 R134, R134, 0x5, RZ ;  /* 0x0000000586867819 */ /* 0x000fe200000006ff */
[----:B------:R-:W-:Y:S02]  /*2670*/  IMAD.MOV.U32 R28, RZ, RZ, R16 ;  /* 0x000000ffff1c7224 */ /* 0x000fe400078e0010 */
[----:B------:R-:W-:Y:S02]  /*2680*/  IMAD R76, R31, c[0x0][0x1ec], R73 ;  /* 0x00007b001f4c7a24 */ /* 0x000fe400078e0249 */
[----:B--2---:R-:W-:-:S04]  /*2690*/  IMAD.WIDE.U32 R2, R0, c[0x0][0x258], R202 ;  /* 0x0000960000027a25 */ /* 0x004fc800078e00ca */
[----:B------:R-:W-:-:S04]  /*26a0*/  IMAD R0, R0, c[0x0][0x25c], R4 ;  /* 0x0000970000007a24 */ /* 0x000fc800078e0204 */
[----:B------:R-:W-:Y:S02]  /*26b0*/  IMAD.IADD R3, R3, 0x1, R0 ;  /* 0x0000000103037824 */ /* 0x000fe400078e0200 */
[----:B------:R-:W-:Y:S02]  /*26c0*/  IMAD R0, R14, c[0x0][0x268], RZ ;  /* 0x00009a000e007a24 */ /* 0x000fe400078e02ff */
[----:B------:R-:W-:-:S04]  /*26d0*/  IMAD.WIDE.U32 R2, R31, c[0x0][0x260], R2 ;  /* 0x000098001f027a25 */ /* 0x000fc800078e0002 */
[----:B------:R-:W-:Y:S02]  /*26e0*/  IMAD R3, R31, c[0x0][0x264], R3 ;  /* 0x000099001f037a24 */ /* 0x000fe400078e0203 */
[C---:B------:R-:W-:Y:S02]  /*26f0*/  IMAD R0, R13.reuse, c[0x0][0x26c], R0 ;  /* 0x00009b000d007a24 */ /* 0x040fe400078e0200 */
[----:B------:R-:W-:-:S05]  /*2700*/  IMAD.WIDE.U32 R80, R13, c[0x0][0x268], R2 ;  /* 0x00009a000d507a25 */ /* 0x000fca00078e0002 */
[----:B------:R-:W-:Y:S02]  /*2710*/  IADD3 R77, R81, R0, RZ ;  /* 0x00000000514d7210 */ /* 0x000fe40007ffe0ff */
[----:B---3--:R-:W-:Y:S01]  /*2720*/  @P3 SHF.R.S32.HI R27, RZ, 0x1f, R19 ;  /* 0x0000001fff1b3819 */ /* 0x008fe20000011413 */
[----:B------:R-:W-:Y:S01]  /*2730*/  @!P3 IMAD.MOV.U32 R27, RZ, RZ, R247 ;  /* 0x000000ffff1bb224 */ /* 0x000fe200078e00f7 */
[----:B------:R-:W-:Y:S02]  /*2740*/  @!P3 MOV R19, R244 ;  /* 0x000000f40013b202 */ /* 0x000fe40000000f00 */
[----:B------:R-:W-:Y:S01]  /*2750*/  BAR.SYNC.DEFER_BLOCKING 0x0 ;  /* 0x0000000000007b1d */ /* 0x000fe20000010000 */
[----:B------:R-:W-:Y:S01]  /*2760*/  ISETP.GT.AND P0, PT, R28, R33, PT ;  /* 0x000000211c00720c */ /* 0x000fe20003f04270 */
[----:B------:R-:W-:Y:S01]  /*2770*/  IMAD R0, R127, R16, RZ ;  /* 0x000000107f007224 */ /* 0x000fe200078e02ff */
[----:B------:R-:W-:Y:S01]  /*2780*/  IADD3 R30, R104, 0x20, RZ ;  /* 0x00000020681e7810 */ /* 0x000fe20007ffe0ff */
[----:B------:R-:W-:Y:S01]  /*2790*/  IMAD.MOV.U32 R2, RZ, RZ, R80 ;  /* 0x000000ffff027224 */ /* 0x000fe200078e0050 */
[----:B------:R-:W-:Y:S01]  /*27a0*/  LOP3.LUT R196, R196, 0xfffffffe, RZ, 0xc0, !PT ;  /* 0xfffffffec4c47812 */ /* 0x000fe200078ec0ff */
[----:B------:R-:W-:Y:S01]  /*27b0*/  IMAD.MOV.U32 R3, RZ, RZ, R77 ;  /* 0x000000ffff037224 */ /* 0x000fe200078e004d */
[----:B------:R-:W-:Y:S01]  /*27c0*/  IADD3 R29, R104, 0x40, RZ ;  /* 0x00000040681d7810 */ /* 0x000fe20007ffe0ff */
[-C--:B------:R-:W-:Y:S01]  /*27d0*/  IMAD R0, R20, R133.reuse, R0 ;  /* 0x0000008514007224 */ /* 0x080fe200078e0200 */
[----:B------:R-:W-:Y:S01]  /*27e0*/  ULDC.U8 UR5, c[0x0][0x298] ;  /* 0x0000a60000057ab9 */ /* 0x000fe20000000000 */
[----:B------:R-:W-:-:S04]  /*27f0*/  IMAD.WIDE.U32 R2, R16, R133, R2 ;  /* 0x0000008510027225 */ /* 0x000fc800078e0002 */
[----:B------:R-:W-:Y:S01]  /*2800*/  IMAD.IADD R3, R3, 0x1, R0 ;  /* 0x0000000103037824 */ /* 0x000fe200078e0200 */
[----:B------:R-:W-:Y:S01]  /*2810*/  @P2 LEA R6, P3, R2, c[0x0][0x250], 0x1 ;  /* 0x0000940002062a11 */ /* 0x000fe200078608ff */
[----:B------:R-:W-:Y:S01]  /*2820*/  IMAD R4, R18, c[0x0][0x290], RZ ;  /* 0x0000a40012047a24 */ /* 0x000fe200078e02ff */
[----:B------:R-:W-:Y:S01]  /*2830*/  @P0 IADD3 R0, R8, -0x2, RZ ;  /* 0xfffffffe08000810 */ /* 0x000fe20007ffe0ff */
[----:B------:R-:W-:Y:S01]  /*2840*/  IMAD.IADD R118, R17, 0x1, R21 ;  /* 0x0000000111767824 */ /* 0x000fe200078e0215 */
[----:B------:R-:W-:Y:S01]  /*2850*/  @P2 LEA.HI.X R7, R2, c[0x0][0x254], R3, 0x1, P3 ;  /* 0x0000950002072a11 */ /* 0x000fe200018f0c03 */
[----:B------:R-:W-:Y:S01]  /*2860*/  IMAD R16, R206, c[0x0][0x294], R4 ;  /* 0x0000a500ce107a24 */ /* 0x000fe200078e0204 */
[----:B------:R-:W-:Y:S01]  /*2870*/  @P1 IADD3 R2, P3, R134, R2, RZ ;  /* 0x0000000286021210 */ /* 0x000fe20007f7e0ff */
[----:B------:R-:W-:Y:S01]  /*2880*/  @P0 IMAD R5, R128, R0, RZ ;  /* 0x0000000080050224 */ /* 0x000fe200078e02ff */
[----:B------:R-:W-:Y:S01]  /*2890*/  @P0 SHF.R.S32.HI R14, RZ, 0x1f, R0 ;  /* 0x0000001fff0e0819 */ /* 0x000fe20000011400 */
[-C--:B------:R-:W-:Y:S01]  /*28a0*/  @P0 IMAD.WIDE.U32 R8, R0, R129.reuse, R78 ;  /* 0x0000008100080225 */ /* 0x080fe200078e004e */
[----:B------:R-:W-:Y:S01]  /*28b0*/  @!PT LDS RZ, [RZ] ;  /* 0x00000000fffff984 */ /* 0x000fe20000000800 */
[----:B------:R-:W-:Y:S01]  /*28c0*/  @!PT LDS RZ, [RZ] ;  /* 0x00000000fffff984 */ /* 0x000fe20000000800 */
[----:B------:R-:W-:Y:S01]  /*28d0*/  @!PT LDS RZ, [RZ] ;  /* 0x00000000fffff984 */ /* 0x000fe20000000800 */
[----:B------:R1:W-:Y:S03]  /*28e0*/  @P2 LDGSTS.E.BYPASS.LTC128B.128 [R107+0x100], [R6.64], !P6 ;  /* 0x00100000066b2fae */ /* 0x0003e6000f101d48 */
[----:B------:R-:W-:Y:S01]  /*28f0*/  @P1 IMAD.X R3, R3, 0x1, R126, P3 ;  /* 0x0000000103031824 */ /* 0x000fe200018e067e */
[----:B------:R-:W-:Y:S01]  /*2900*/  @P1 LEA R4, P3, R2, c[0x0][0x250], 0x1 ;  /* 0x0000940002041a11 */ /* 0x000fe200078608ff */
[----:B------:R-:W-:Y:S01]  /*2910*/  @P0 IMAD R0, R14, R129, R5 ;  /* 0x000000810e000224 */ /* 0x000fe200078e0205 */
[----:B------:R1:W-:Y:S01]  /*2920*/  @P2 LDGSTS.E.BYPASS.LTC128B.128 [R107+0x2100], [R6.64+0x80], !P5 ;  /* 0x02100080066b2fae */ /* 0x0003e2000e901d48 */
[----:B------:R-:W-:Y:S01]  /*2930*/  IMAD.WIDE.U32 R12, R206, c[0x0][0x290], R104 ;  /* 0x0000a400ce0c7a25 */ /* 0x000fe200078e0068 */
[----:B------:R-:W-:-:S02]  /*2940*/  @P1 LEA.HI.X R5, R2, c[0x0][0x254], R3, 0x1, P3 ;  /* 0x0000950002051a11 */ /* 0x000fc400018f0c03 */
[----:B------:R1:W-:Y:S01]  /*2950*/  @P2 LDGSTS.E.BYPASS.LTC128B.128 [R107+0x4100], [R6.64+0x100], !P4 ;  /* 0x04100100066b2fae */ /* 0x0003e2000e101d48 */
[----:B------:R-:W-:Y:S01]  /*2960*/  @P0 IMAD.IADD R0, R9, 0x1, R0 ;  /* 0x0000000109000824 */ /* 0x000fe200078e0200 */
[----:B------:R-:W-:Y:S01]  /*2970*/  ISETP.GE.AND P2, PT, R104, c[0x0][0x27c], PT ;  /* 0x00009f0068007a0c */ /* 0x000fe20003f46270 */
[----:B------:R-:W-:Y:S01]  /*2980*/  IMAD.IADD R15, R13, 0x1, R16 ;  /* 0x000000010d0f7824 */ /* 0x000fe200078e0210 */
[C---:B------:R-:W-:Y:S01]  /*2990*/  @P0 LEA R2, P3, R8.reuse, c[0x0][0x220], 0x1 ;  /* 0x0000880008020a11 */ /* 0x040fe200078608ff */
[----:B------:R2:W-:Y:S01]  /*29a0*/  @P1 LDGSTS.E.BYPASS.LTC128B.128 [R107+0x1100], [R4.64], !P6 ;  /* 0x01100000046b1fae */ /* 0x0005e2000f101d48 */
[----:B------:R-:W-:Y:S02]  /*29b0*/  IMAD.MOV.U32 R14, RZ, RZ, R12 ;  /* 0x000000ffff0e7224 */ /* 0x000fe400078e000c */
[----:B------:R-:W-:Y:S01]  /*29c0*/  @P0 LEA.HI.X R3, R8, c[0x0][0x224], R0, 0x1, P3 ;  /* 0x0000890008030a11 */ /* 0x000fe200018f0c00 */
[----:B------:R-:W-:Y:S01]  /*29d0*/  IMAD R0, R18, c[0x0][0x280], RZ ;  /* 0x0000a00012007a24 */ /* 0x000fe200078e02ff */
[----:B------:R-:W-:Y:S01]  /*29e0*/  ISETP.GE.AND P3, PT, R30, c[0x0][0x27c], PT ;  /* 0x00009f001e007a0c */ /* 0x000fe20003f66270 */
[----:B------:R2:W-:Y:S01]  /*29f0*/  @P1 LDGSTS.E.BYPASS.LTC128B.128 [R107+0x3100], [R4.64+0x80], !P5 ;  /* 0x03100080046b1fae */ /* 0x0005e2000e901d48 */
[----:B------:R-:W-:-:S03]  /*2a00*/  IMAD.WIDE.U32 R8, R206, c[0x0][0x290], R108 ;  /* 0x0000a400ce087a25 */ /* 0x000fc600078e006c */
[----:B------:R-:W-:Y:S01]  /*2a10*/  @P2 LOP3.LUT R196, R196, 0x1, RZ, 0xfc, !PT ;  /* 0x00000001c4c42812 */ /* 0x000fe200078efcff */
[----:B------:R-:W-:Y:S01]  /*2a20*/  IMAD R21, R206, c[0x0][0x284], R0 ;  /* 0x0000a100ce157a24 */ /* 0x000fe200078e0200 */
[----:B------:R-:W-:Y:S01]  /*2a30*/  SEL R0, RZ, c[0x0][0x27c], !P2 ;  /* 0x00009f00ff007a07 */ /* 0x000fe20005000000 */
[----:B------:R2:W-:Y:S01]  /*2a40*/  @P1 LDGSTS.E.BYPASS.LTC128B.128 [R107+0x5100], [R4.64+0x100], !P4 ;  /* 0x05100100046b1fae */ /* 0x0005e2000e101d48 */
[----:B------:R-:W-:Y:S01]  /*2a50*/  ISETP.GE.AND P2, PT, R29, c[0x0][0x27c], PT ;  /* 0x00009f001d007a0c */ /* 0x000fe20003f46270 */
[----:B------:R-:W-:Y:S01]  /*2a60*/  IMAD.IADD R9, R16, 0x1, R9 ;  /* 0x0000000110097824 */ /* 0x000fe200078e0209 */
[----:B------:R-:W-:Y:S01]  /*2a70*/  LOP3.LUT R196, R196, 0xfffffffd, RZ, 0xc0, !PT ;  /* 0xfffffffdc4c47812 */ /* 0x000fe200078ec0ff */
[----:B------:R-:W-:Y:S01]  /*2a80*/  IMAD.IADD R0, R104, 0x1, R0 ;  /* 0x0000000168007824 */ /* 0x000fe200078e0200 */
[----:B------:R-:W-:Y:S01]  /*2a90*/  SEL R17, RZ, c[0x0][0x27c], !P2 ;  /* 0x00009f00ff117a07 */ /* 0x000fe20005000000 */
[----:B------:R-:W0:Y:S01]  /*2aa0*/  LDGDEPBAR ;  /* 0x00000000000079af */ /* 0x000e220000000000 */
[----:B------:R-:W-:Y:S01]  /*2ab0*/  @P3 LOP3.LUT R196, R196, 0x2, RZ, 0xfc, !PT ;  /* 0x00000002c4c43812 */ /* 0x000fe200078efcff */
[----:B------:R-:W-:Y:S01]  /*2ac0*/  IMAD.MOV.U32 R136, RZ, RZ, 0x1 ;  /* 0x00000001ff887424 */ /* 0x000fe200078e00ff */
[----:B------:R-:W-:Y:S01]  /*2ad0*/  SHF.R.S32.HI R16, RZ, 0x1f, R0 ;  /* 0x0000001fff107819 */ /* 0x000fe20000011400 */
[----:B-1----:R-:W-:Y:S01]  /*2ae0*/  IMAD.WIDE.U32 R6, R206, c[0x0][0x280], R104 ;  /* 0x0000a000ce067a25 */ /* 0x002fe200078e0068 */
[----:B------:R1:W-:Y:S01]  /*2af0*/  @P0 LDGSTS.E.BYPASS.LTC128B.128 [R107+0x12100], [R2.64], !P6 ;  /* 0x12100000026b0fae */ /* 0x0003e2000f101d48 */
[----:B------:R-:W-:-:S02]  /*2b00*/  LOP3.LUT R196, R196, 0xfffffffb, RZ, 0xc0, !PT ;  /* 0xfffffffbc4c47812 */ /* 0x000fc400078ec0ff */
[----:B------:R-:W-:Y:S01]  /*2b10*/  IMAD.IADD R13, R7, 0x1, R21 ;  /* 0x00000001070d7824 */ /* 0x000fe200078e0215 */
[----:B------:R-:W-:Y:S01]  /*2b20*/  SEL R7, RZ, c[0x0][0x27c], !P3 ;  /* 0x00009f00ff077a07 */ /* 0x000fe20005800000 */
[----:B------:R-:W-:Y:S01]  /*2b30*/  IMAD.MOV.U32 R12, RZ, RZ, R6 ;  /* 0x000000ffff0c7224 */ /* 0x000fe200078e0006 */
[----:B------:R1:W-:Y:S01]  /*2b40*/  @P0 LDGSTS.E.BYPASS.LTC128B.128 [R107+0x14100], [R2.64+0x80], !P5 ;  /* 0x14100080026b0fae */ /* 0x0003e2000e901d48 */
[----:B------:R-:W-:Y:S01]  /*2b50*/  IMAD.IADD R20, R29, 0x1, R17 ;  /* 0x000000011d147824 */ /* 0x000fe200078e0211 */
[-C--:B------:R-:W-:Y:S01]  /*2b60*/  LEA.HI R18, R16, R0.reuse, RZ, 0x3 ;  /* 0x0000000010127211 */ /* 0x080fe200078f18ff */
[----:B------:R-:W-:Y:S01]  /*2b70*/  IMAD.IADD R6, R30, 0x1, R7 ;  /* 0x000000011e067824 */ /* 0x000fe200078e0207 */
[----:B------:R1:W-:Y:S01]  /*2b80*/  @P0 LDGSTS.E.BYPASS.LTC128B.128 [R107+0x16100], [R2.64+0x100], !P4 ;  /* 0x16100100026b0fae */ /* 0x0003e2000e101d48 */
[----:B------:R-:W-:Y:S01]  /*2b90*/  LEA.HI R16, R16, R0, RZ, 0x6 ;  /* 0x0000000010107211 */ /* 0x000fe200078f30ff */
[----:B------:R-:W-:Y:S01]  /*2ba0*/  IMAD.MOV.U32 R132, RZ, RZ, c[0x0][0x290] ;  /* 0x0000a400ff847624 */ /* 0x000fe200078e00ff */
[----:B------:R-:W-:Y:S01]  /*2bb0*/  SHF.R.S32.HI R0, RZ, 0x1f, R20 ;  /* 0x0000001fff007819 */ /* 0x000fe20000011414 */
[----:B------:R-:W-:Y:S01]  /*2bc0*/  IMAD.MOV.U32 R131, RZ, RZ, c[0x0][0x280] ;  /* 0x0000a000ff837624 */ /* 0x000fe200078e00ff */
[----:B------:R-:W-:Y:S01]  /*2bd0*/  SHF.R.S32.HI R7, RZ, 0x1f, R6 ;  /* 0x0000001fff077819 */ /* 0x000fe20000011406 */
[----:B------:R-:W-:Y:S01]  /*2be0*/  IMAD.SHL.U32 R22, R16, 0x40, RZ ;  /* 0x0000004010167824 */ /* 0x000fe200078e00ff */
[----:B--2---:R-:W-:Y:S01]  /*2bf0*/  @P0 LEA R4, P1, R130, R2, 0x1 ;  /* 0x0000000282040211 */ /* 0x004fe200078208ff */
[----:B------:R-:W-:Y:S01]  /*2c00*/  IMAD.WIDE.U32 R94, R19, c[0x0][0x2b0], RZ ;  /* 0x0000ac00135e7a25 */ /* 0x000fe200078e00ff */
[----:B------:R-:W-:-:S02]  /*2c10*/  LEA.HI R24, R7, R6, RZ, 0x6 ;  /* 0x0000000607187211 */ /* 0x000fc400078f30ff */
[----:B------:R-:W-:Y:S01]  /*2c20*/  @P0 LEA.HI.X R5, R130, R3, R125, 0x1, P1 ;  /* 0x0000000382050211 */ /* 0x000fe200008f0c7d */
[----:B------:R-:W-:Y:S01]  /*2c30*/  IMAD.WIDE.U32 R92, R31, c[0x0][0x210], RZ ;  /* 0x000084001f5c7a25 */ /* 0x000fe200078e00ff */
[CC--:B------:R-:W-:Y:S02]  /*2c40*/  LEA.HI R16, R0.reuse, R20.reuse, RZ, 0x3 ;  /* 0x0000001400107211 */ /* 0x0c0fe400078f18ff */
[----:B------:R-:W-:Y:S01]  /*2c50*/  LEA.HI R0, R0, R20, RZ, 0x6 ;  /* 0x0000001400007211 */ /* 0x000fe200078f30ff */
[----:B------:R2:W-:Y:S01]  /*2c60*/  @P0 LDGSTS.E.BYPASS.LTC128B.128 [R107+0x13100], [R4.64], !P6 ;  /* 0x13100000046b0fae */ /* 0x0005e2000f101d48 */
[----:B------:R-:W-:Y:S01]  /*2c70*/  @P2 LOP3.LUT R196, R196, 0x4, RZ, 0xfc, !PT ;  /* 0x00000004c4c42812 */ /* 0x000fe200078efcff */
[----:B------:R-:W-:Y:S01]  /*2c80*/  IMAD.SHL.U32 R20, R24, 0x40, RZ ;  /* 0x0000004018147824 */ /* 0x000fe200078e00ff */
[----:B------:R-:W-:Y:S01]  /*2c90*/  LOP3.LUT R23, R208, 0x38, R18, 0xf8, !PT ;  /* 0x00000038d0177812 */ /* 0x000fe200078ef812 */
[----:B------:R2:W-:Y:S01]  /*2ca0*/  @P0 LDGSTS.E.BYPASS.LTC128B.128 [R107+0x15100], [R4.64+0x80], !P5 ;  /* 0x15100080046b0fae */ /* 0x0005e2000e901d48 */
[----:B------:R-:W-:Y:S01]  /*2cb0*/  IMAD.SHL.U32 R0, R0, 0x40, RZ ;  /* 0x0000004000007824 */ /* 0x000fe200078e00ff */
[----:B------:R-:W-:Y:S01]  /*2cc0*/  LOP3.LUT R196, R196, 0xfffffff7, RZ, 0xc0, !PT ;  /* 0xfffffff7c4c47812 */ /* 0x000fe200078ec0ff */
[----:B-----5:R-:W-:Y:S01]  /*2cd0*/  IMAD.WIDE.U32 R90, R142, c[0x0][0x290], R14 ;  /* 0x0000a4008e5a7a25 */ /* 0x020fe200078e000e */
[----:B------:R2:W-:Y:S01]  /*2ce0*/  @P0 LDGSTS.E.BYPASS.LTC128B.128 [R107+0x17100], [R4.64+0x100], !P4 ;  /* 0x17100100046b0fae */ /* 0x0005e2000e101d48 */
[----:B------:R-:W-:-:S02]  /*2cf0*/  LOP3.LUT P0, RZ, R240, 0x4, RZ, 0xc0, !PT ;  /* 0x00000004f0ff7812 */ /* 0x000fc4000780c0ff */
[----:B------:R-:W-:Y:S01]  /*2d00*/  LOP3.LUT R26, R22, 0xfffff000, RZ, 0xc0, !PT ;  /* 0xfffff000161a7812 */ /* 0x000fe200078ec0ff */
[----:B------:R-:W0:Y:S01]  /*2d10*/  LDGDEPBAR ;  /* 0x00000000000079af */ /* 0x000e220000000000 */
[----:B------:R-:W-:Y:S01]  /*2d20*/  LOP3.LUT R22, R208, 0x38, R16, 0xf8, !PT ;  /* 0x00000038d0167812 */ /* 0x000fe200078ef810 */
[----:B------:R-:W-:Y:S01]  /*2d30*/  IMAD.WIDE.U32 R88, R142, c[0x0][0x280], R12 ;  /* 0x0000a0008e587a25 */ /* 0x000fe200078e000c */
[-C--:B------:R-:W-:Y:S02]  /*2d40*/  LOP3.LUT R25, R23, R147.reuse, RZ, 0x3c, !PT ;  /* 0x0000009317197212 */ /* 0x080fe400078e3cff */
[----:B------:R-:W-:Y:S01]  /*2d50*/  ISETP.NE.AND P1, PT, R136, c[0x0][0x2b8], PT ;  /* 0x0000ae0088007a0c */ /* 0x000fe20003f25270 */
[----:B------:R-:W-:Y:S01]  /*2d60*/  IMAD.WIDE.U32 R86, R142, c[0x0][0x290], R8 ;  /* 0x0000a4008e567a25 */ /* 0x000fe200078e0008 */
[----:B------:R-:W-:Y:S02]  /*2d70*/  LOP3.LUT R23, R20, 0xfffff000, RZ, 0xc0, !PT ;  /* 0xfffff00014177812 */ /* 0x000fe400078ec0ff */
[----:B------:R-:W-:Y:S01]  /*2d80*/  LOP3.LUT R20, R0, 0xfffff000, RZ, 0xc0, !PT ;  /* 0xfffff00000147812 */ /* 0x000fe200078ec0ff */
[----:B------:R-:W-:Y:S01]  /*2d90*/  IMAD R135, R235, 0x40, R206 ;  /* 0x00000040eb877824 */ /* 0x000fe200078e02ce */
[----:B------:R-:W-:Y:S01]  /*2da0*/  @P0 LOP3.LUT R196, R196, 0x8, RZ, 0xfc, !PT ;  /* 0x00000008c4c40812 */ /* 0x000fe200078efcff */
[----:B------:R-:W-:Y:S01]  /*2db0*/  IMAD.MOV.U32 R34, RZ, RZ, RZ ;  /* 0x000000ffff227224 */ /* 0x000fe200078e00ff */
[----:B------:R-:W-:Y:S01]  /*2dc0*/  LEA.HI R17, R7, R6, RZ, 0x3 ;  /* 0x0000000607117211 */ /* 0x000fe200078f18ff */
[----:B------:R-:W-:Y:S01]  /*2dd0*/  IMAD.WIDE.U32 R6, R206, c[0x0][0x280], R108 ;  /* 0x0000a000ce067a25 */ /* 0x000fe200078e006c */
[----:B------:R-:W-:-:S02]  /*2de0*/  LOP3.LUT R0, R22, R147, RZ, 0x3c, !PT ;  /* 0x0000009316007212 */ /* 0x000fc400078e3cff */
[----:B-1----:R-:W-:Y:S01]  /*2df0*/  SHF.R.S32.HI R2, RZ, 0x1f, R142 ;  /* 0x0000001fff027819 */ /* 0x002fe2000001148e */
[----:B------:R-:W-:Y:S01]  /*2e00*/  IMAD.IADD R7, R21, 0x1, R7 ;  /* 0x0000000115077824 */ /* 0x000fe200078e0207 */
[----:B------:R-:W-:Y:S01]  /*2e10*/  ISETP.LE.AND P0, PT, R136, c[0x0][0x27c], PT ;  /* 0x00009f0088007a0c */ /* 0x000fe20003f03270 */
[----:B------:R-:W-:Y:S01]  /*2e20*/  IMAD.MOV.U32 R36, RZ, RZ, 0x1 ;  /* 0x00000001ff247424 */ /* 0x000fe200078e00ff */
[----:B------:R-:W-:Y:S01]  /*2e30*/  LOP3.LUT R196, R196, 0xffffffdf, RZ, 0xc0, !PT ;  /* 0xffffffdfc4c47812 */ /* 0x000fe200078ec0ff */
[----:B------:R-:W-:Y:S01]  /*2e40*/  IMAD R3, R2, c[0x0][0x290], RZ ;  /* 0x0000a40002037a24 */ /* 0x000fe200078e02ff */
[----:B------:R-:W-:Y:S01]  /*2e50*/  IADD3 R115, R0, R20, R148 ;  /* 0x0000001400737210 */ /* 0x000fe20007ffe094 */
[----:B------:R-:W-:Y:S01]  /*2e60*/  IMAD R0, R27, c[0x0][0x2b0], RZ ;  /* 0x0000ac001b007a24 */ /* 0x000fe200078e02ff */
[----:B------:R-:W-:Y:S01]  /*2e70*/  LOP3.LUT R21, R208, 0x38, R17, 0xf8, !PT ;  /* 0x00000038d0157812 */ /* 0x000fe200078ef811 */
[----:B------:R-:W-:Y:S01]  /*2e80*/  IMAD R2, R2, c[0x0][0x280], RZ ;  /* 0x0000a00002027a24 */ /* 0x000fe200078e02ff */
[----:B------:R-:W-:Y:S01]  /*2e90*/  LOP3.LUT R196, R196, 0xffffffef, RZ, 0xc0, !PT ;  /* 0xffffffefc4c47812 */ /* 0x000fe200078ec0ff */
[----:B--2---:R-:W-:Y:S01]  /*2ea0*/  IMAD R4, R19, c[0x0][0x2b4], R0 ;  /* 0x0000ad0013047a24 */ /* 0x004fe200078e0200 */
[----:B------:R-:W-:Y:S01]  /*2eb0*/  LOP3.LUT R21, R21, R147, RZ, 0x3c, !PT ;  /* 0x0000009315157212 */ /* 0x000fe200078e3cff */
[----:B------:R-:W-:Y:S01]  /*2ec0*/  IMAD R3, R142, c[0x0][0x294], R3 ;  /* 0x0000a5008e037a24 */ /* 0x000fe200078e0203 */
[----:B------:R-:W-:Y:S01]  /*2ed0*/  LOP3.LUT R0, R208, 0x18, R104, 0xf8, !PT ;  /* 0x00000018d0007812 */ /* 0x000fe200078ef868 */
[----:B------:R-:W-:Y:S01]  /*2ee0*/  IMAD R2, R142, c[0x0][0x284], R2 ;  /* 0x0000a1008e027a24 */ /* 0x000fe200078e0202 */
[----:B------:R-:W-:Y:S01]  /*2ef0*/  LOP3.LUT R75, R18, 0xfffffff8, RZ, 0xc0, !PT ;  /* 0xfffffff8124b7812 */ /* 0x000fe200078ec0ff */
[----:B------:R-:W-:Y:S01]  /*2f00*/  IMAD.WIDE.U32 R84, R142, c[0x0][0x280], R6 ;  /* 0x0000a0008e547a25 */ /* 0x000fe200078e0006 */
[----:B------:R-:W-:-:S02]  /*2f10*/  LOP3.LUT R74, R17, 0xfffffff8, RZ, 0xc0, !PT ;  /* 0xfffffff8114a7812 */ /* 0x000fc400078ec0ff */
[----:B------:R-:W-:Y:S01]  /*2f20*/  LOP3.LUT R71, R16, 0xfffffff8, RZ, 0xc0, !PT ;  /* 0xfffffff810477812 */ /* 0x000fe200078ec0ff */
[----:B------:R-:W-:Y:S01]  /*2f30*/  IMAD R114, R31, c[0x0][0x214], R93 ;  /* 0x000085001f727a24 */ /* 0x000fe200078e025d */
[----:B------:R-:W-:Y:S01]  /*2f40*/  @P1 LOP3.LUT R196, R196, 0x10, RZ, 0xfc, !PT ;  /* 0x00000010c4c41812 */ /* 0x000fe200078efcff */
[----:B------:R-:W-:Y:S01]  /*2f50*/  IMAD.IADD R113, R95, 0x1, R4 ;  /* 0x000000015f717824 */ /* 0x000fe200078e0204 */
[CC--:B------:R-:W-:Y:S01]  /*2f60*/  SHF.L.U64.HI R123, R132.reuse, R124.reuse, c[0x0][0x294] ;  /* 0x0000a500847b7619 */ /* 0x0c0fe2000001027c */
[----:B------:R-:W-:Y:S01]  /*2f70*/  IMAD.SHL.U32 R132, R132, 0x40, RZ ;  /* 0x0000004084847824 */ /* 0x000fe200078e00ff */
[C---:B------:R-:W-:Y:S01]  /*2f80*/  SHF.L.U64.HI R124, R131.reuse, R124, c[0x0][0x284] ;  /* 0x0000a100837c7619 */ /* 0x040fe2000001027c */
[----:B------:R-:W-:Y:S01]  /*2f90*/  IMAD.SHL.U32 R131, R131, 0x40, RZ ;  /* 0x0000004083837824 */ /* 0x000fe200078e00ff */
[--C-:B------:R-:W-:Y:S01]  /*2fa0*/  IADD3 R117, R25, R26, R148.reuse ;  /* 0x0000001a19757210 */ /* 0x100fe20007ffe094 */
[----:B------:R-:W-:Y:S01]  /*2fb0*/  IMAD.IADD R106, R91, 0x1, R3 ;  /* 0x000000015b6a7824 */ /* 0x000fe200078e0203 */
[----:B------:R-:W-:Y:S01]  /*2fc0*/  IADD3 R116, R21, R23, R148 ;  /* 0x0000001715747210 */ /* 0x000fe20007ffe094 */
[----:B------:R-:W-:Y:S01]  /*2fd0*/  IMAD.IADD R102, R3, 0x1, R87 ;  /* 0x0000000103667824 */ /* 0x000fe200078e0257 */
[----:B------:R-:W-:Y:S01]  /*2fe0*/  LOP3.LUT R0, R148, R0, R147, 0xf6, !PT ;  /* 0x0000000094007212 */ /* 0x000fe200078ef693 */
        /* <DEDUP_REMOVED lines=8> */
[----:B------:R-:W-:Y:S02]  /*3070*/  @P0 LOP3.LUT R196, R196, 0x20, RZ, 0xfc, !PT ;  /* 0x00000020c4c40812 */ /* 0x000fe400078efcff */
.L_x_1749:
[----:B------:R-:W-:Y:S01]  /*3080*/  ISETP.NE.AND P1, PT, R136, c[0x0][0x2b8], PT ;  /* 0x0000ae0088007a0c */ /* 0x000fe20003f25270 */
[----:B------:R-:W-:Y:S01]  /*3090*/  IMAD.SHL.U32 R8, R28, 0x40, RZ ;  /* 0x000000401c087824 */ /* 0x000fe200078e00ff */
[----:B------:R-:W-:Y:S01]  /*30a0*/  LOP3.LUT P2, RZ, R240, 0x4, RZ, 0xc0, !PT ;  /* 0x00000004f0ff7812 */ /* 0x000fe2000784c0ff */
[----:B------:R-:W-:Y:S01]  /*30b0*/  IMAD.MOV.U32 R63, RZ, RZ, RZ ;  /* 0x000000ffff3f7224 */ /* 0x000fe200078e00ff */
[----:B------:R-:W-:Y:S04]  /*30c0*/  DEPBAR.LE SB0, 0x2 ;  /* 0x000080800000791a */ /* 0x000fe80000000000 */
[C---:B-1----:R-:W-:Y:S01]  /*30d0*/  IMAD.IADD R2, R135.reuse, 0x1, R8 ;  /* 0x0000000187027824 */ /* 0x042fe200078e0208 */
[----:B------:R-:W-:Y:S01]  /*30e0*/  WARPSYNC 0xffffffff ;  /* 0xffffffff00007948 */ /* 0x000fe20003800000 */
[----:B------:R-:W-:Y:S02]  /*30f0*/  BSSY B1, `(.L_x_1725) ;  /* 0x00003fb000017945 */ /* 0x000fe40003800000 */
[----:B------:R-:W-:Y:S01]  /*3100*/  IMAD.IADD R4, R118, 0x1, R2 ;  /* 0x0000000176047824 */ /* 0x000fe200078e0202 */
[----:B------:R-:W-:Y:S03]  /*3110*/  ISETP.GE.AND P0, PT, R2, R70, PT ;  /* 0x000000460200720c */ /* 0x000fe60003f06270 */
[----:B------:R-:W-:Y:S01]  /*3120*/  @P1 IMAD.HI.U32 R2, R4, c[0x0][0x2bc], RZ ;  /* 0x0000af0004021a27 */ /* 0x000fe200078e00ff */
[----:B------:R-:W-:Y:S03]  /*3130*/  ISETP.GT.OR P0, PT, R135, 0x3f, P0 ;  /* 0x0000003f8700780c */ /* 0x000fe60000704670 */
[----:B------:R-:W-:Y:S01]  /*3140*/  IMAD.MOV.U32 R3, RZ, RZ, R4 ;  /* 0x000000ffff037224 */ /* 0x000fe200078e0004 */
[----:B------:R-:W-:Y:S09]  /*3150*/  @P1 SHF.R.U32.HI R3, RZ, c[0x0][0x2c0], R2 ;  /* 0x0000b000ff031a19 */ /* 0x000ff20000011602 */
[C---:B------:R-:W-:Y:S04]  /*3160*/  @!P0 IADD3 R2, P1, R3.reuse, R94, RZ ;  /* 0x0000005e03028210 */ /* 0x040fe80007f3e0ff */
[----:B------:R-:W-:Y:S01]  /*3170*/  @!P0 LEA.HI.X.SX32 R5, R3, R113, 0x1, P1 ;  /* 0x0000007103058211 */ /* 0x000fe200008f0eff */
[----:B------:R-:W-:Y:S01]  /*3180*/  IMAD.MOV R3, RZ, RZ, -R3 ;  /* 0x000000ffff037224 */ /* 0x000fe200078e0a03 */
[C---:B------:R-:W-:Y:S03]  /*3190*/  @!P0 LEA R6, P1, R2.reuse, c[0x0][0x2a0], 0x2 ;  /* 0x0000a80002068a11 */ /* 0x040fe600078210ff */
[----:B------:R-:W-:Y:S01]  /*31a0*/  IMAD R66, R3, c[0x0][0x2b8], R4 ;  /* 0x0000ae0003427a24 */ /* 0x000fe200078e0204 */
[----:B------:R-:W-:Y:S01]  /*31b0*/  @!P0 LEA.HI.X R7, R2, c[0x0][0x2a4], R5, 0x2, P1 ;  /* 0x0000a90002078a11 */ /* 0x000fe200008f1405 */
[----:B------:R-:W-:Y:S04]  /*31c0*/  IMAD R2, R34, 0x3000, R0 ;  /* 0x0000300022027824 */ /* 0x000fe800078e0200 */
[----:B------:R1:W5:Y:S01]  /*31d0*/  @!P0 LDG.E R63, [R6.64] ;  /* 0x00000008063f8981 */ /* 0x000362000c1e1900 */
[C---:B------:R-:W-:Y:S02]  /*31e0*/  IADD3 R5, R2.reuse, 0x20, RZ ;  /* 0x0000002002057810 */ /* 0x040fe40007ffe0ff */
[----:B------:R-:W-:Y:S01]  /*31f0*/  @P2 IADD3 R5, R2, -0x20, RZ ;  /* 0xffffffe002052810 */ /* 0x000fe20007ffe0ff */
[----:B------:R-:W-:Y:S01]  /*3200*/  BAR.SYNC.DEFER_BLOCKING 0x0 ;  /* 0x0000000000007b1d */ /* 0x000fe20000010000 */
[----:B------:R-:W-:Y:S02]  /*3210*/  ISETP.LE.AND P2, PT, R136, c[0x0][0x27c], PT ;  /* 0x00009f0088007a0c */ /* 0x000fe40003f43270 */
[----:B------:R-:W-:Y:S02]  /*3220*/  LEA R64, R2, 0x100, 0x1 ;  /* 0x0000010002407811 */ /* 0x000fe400078e08ff */
[----:B------:R-:W-:Y:S09]  /*3230*/  LEA R65, R5, 0x100, 0x1 ;  /* 0x0000010005417811 */ /* 0x000ff200078e08ff */
[----:B---3--:R-:W-:-:S05]  /*3240*/  @!P2 BRA `(.L_x_1726) ;  /* 0x00003b100000a947 */ /* 0x008fca0003800000 */
[----:B------:R-:W-:Y:S01]  /*3250*/  IMAD.WIDE.U32 R2, R66, c[0x0][0x1e0], RZ ;  /* 0x0000780042027a25 */ /* 0x000fe200078e00ff */
[----:B------:R-:W-:Y:S02]  /*3260*/  SHF.R.S32.HI R68, RZ, 0x1f, R66 ;  /* 0x0000001fff447819 */ /* 0x000fe40000011442 */
[----:B-----5:R-:W-:Y:S01]  /*3270*/  SHF.R.S32.HI R69, RZ, 0x1f, R63 ;  /* 0x0000001fff457819 */ /* 0x020fe2000001143f */
[-C--:B------:R-:W-:Y:S04]  /*3280*/  IMAD.WIDE.U32 R52, R131, R28.reuse, RZ ;  /* 0x0000001c83347225 */ /* 0x080fe800078e00ff */
[----:B------:R-:W-:Y:S02]  /*3290*/  IMAD R4, R68, c[0x0][0x1e0], RZ ;  /* 0x0000780044047a24 */ /* 0x000fe400078e02ff */
[----:B------:R-:W-:Y:S04]  /*32a0*/  IMAD.WIDE.U32 R54, R132, R28, RZ ;  /* 0x0000001c84367225 */ /* 0x000fe800078e00ff */
[----:B------:R-:W-:Y:S05]  /*32b0*/  IMAD R4, R66, c[0x0][0x1e4], R4 ;  /* 0x0000790042047a24 */ /* 0x000fea00078e0204 */
[----:B------:R-:W-:Y:S01]  /*32c0*/  IADD3 R3, R3, R4, RZ ;  /* 0x0000000403037210 */ /* 0x000fe20007ffe0ff */
[----:B------:R-:W-:Y:S04]  /*32d0*/  IMAD R4, R69, c[0x0][0x1f0], RZ ;  /* 0x00007c0045047a24 */ /* 0x000fe800078e02ff */
[C---:B------:R-:W-:Y:S04]  /*32e0*/  IMAD.WIDE.U32 R2, R63.reuse, c[0x0][0x1f0], R2 ;  /* 0x00007c003f027a25 */ /* 0x040fe800078e0002 */
[----:B------:R-:W-:Y:S01]  /*32f0*/  IMAD R4, R63, c[0x0][0x1f4], R4 ;  /* 0x00007d003f047a24 */ /* 0x000fe200078e0204 */
[----:B------:R-:W-:Y:S04]  /*3300*/  IADD3 R2, P0, R72, R2, RZ ;  /* 0x0000000248027210 */ /* 0x000fe80007f1e0ff */
[----:B------:R-:W-:Y:S01]  /*3310*/  IADD3.X R3, R76, R3, R4, P0, !PT ;  /* 0x000000034c037210 */ /* 0x000fe200007fe404 */
[-C--:B------:R-:W-:Y:S01]  /*3320*/  IMAD R4, R124, R28.reuse, RZ ;  /* 0x0000001c7c047224 */ /* 0x080fe200078e02ff */
[C---:B------:R-:W-:Y:S04]  /*3330*/  LEA R37, P0, R2.reuse, c[0x0][0x1c8], 0x1 ;  /* 0x0000720002257a11 */ /* 0x040fe800078008ff */
[----:B------:R-:W-:Y:S01]  /*3340*/  LEA.HI.X R35, R2, c[0x0][0x1cc], R3, 0x1, P0 ;  /* 0x0000730002237a11 */ /* 0x000fe200000f0c03 */
[----:B------:R-:W-:Y:S01]  /*3350*/  IMAD R3, R123, R28, RZ ;  /* 0x0000001c7b037224 */ /* 0x000fe200078e02ff */
[----:B------:R-:W-:Y:S02]  /*3360*/  ISETP.NE.AND P0, PT, RZ, UR5, PT ;  /* 0x00000005ff007c0c */ /* 0x000fe4000bf05270 */
[----:B------:R-:W-:Y:S05]  /*3370*/  SHF.R.S32.HI R2, RZ, 0x1f, R28 ;  /* 0x0000001fff027819 */ /* 0x000fea000001141c */
        /* <DEDUP_REMOVED lines=34> */
[C---:B-1----:R-:W-:Y:S01]  /*35a0*/  LEA R6, P0, R2.reuse, c[0x0][0x270], 0x1 ;  /* 0x00009c0002067a11 */ /* 0x042fe200078008ff */
        /* <DEDUP_REMOVED lines=31> */
.L_x_1729:
[----:B------:R-:W-:Y:S05]  /*37a0*/  BSYNC B0 ;  /* 0x0000000000007941 */ /* 0x000fea0003800000 */
.L_x_1728:
[----:B------:R2:W3:Y:S04]  /*37b0*/  SHFL.IDX PT, R53, R35, RZ, 0x1c1f ;  /* 0x001c1fff23357589 */ /* 0x0004e800000e0000 */
[----:B------:R2:W4:Y:S01]  /*37c0*/  SHFL.IDX PT, R52, R37, RZ, 0x1c1f ;  /* 0x001c1fff25347589 */ /* 0x00052200000e0000 */
[----:B------:R-:W-:-:S05]  /*37d0*/  @P1 BRA `(.L_x_1730) ;  /* 0x000038c000001947 */ /* 0x000fca0003800000 */
[----:B-1---5:R-:W-:Y:S01]  /*37e0*/  MOV R4, R21 ;  /* 0x0000001500047202 */ /* 0x022fe20000000f00 */
[----:B------:R-:W-:Y:S01]  /*37f0*/  IMAD.MOV.U32 R7, RZ, RZ, R22 ;  /* 0x000000ffff077224 */ /* 0x000fe200078e0016 */
        /* <DEDUP_REMOVED lines=29> */
[----:B--2---:R-:W-:Y:S01]  /*39d0*/  PRMT R37, R5, 0x5410, R4 ;  /* 0x0000541005257816 */ /* 0x004fe20000000004 */
        /* <DEDUP_REMOVED lines=8> */
[----:B------:R-:W-:Y:S02]  /*3a60*/  @!P0 SHF.R.U32.HI R14, RZ, 0x10, R13 ;  /* 0x00000010ff0e8819 */ /* 0x000fe4000001160d */
[----:B------:R-:W-:Y:S02]  /*3a70*/  @!P0 PRMT R32, R5, 0x5410, R6 ;  /* 0x0000541005208816 */ /* 0x000fe40000000006 */
[----:B------:R-:W-:Y:S02]  /*3a80*/  @!P0 PRMT R13, R4, 0x5410, R2 ;  /* 0x00005410040d8816 */ /* 0x000fe40000000002 */
[----:B------:R-:W1:Y:S01]  /*3a90*/  LDS.128 R4, [R64+0xc000] ;  /* 0x00c0000040047984 */ /* 0x000e620000000c00 */
        /* <DEDUP_REMOVED lines=23> */
[----:B------:R-:W-:Y:S02]  /*3c10*/  @!P0 LOP3.LUT R2, R6, 0xffff0000, RZ, 0xc0, !PT ;  /* 0xffff000006028812 */ /* 0x000fe400078ec0ff */
[----:B------:R-:W-:Y:S01]  /*3c20*/  @!P0 SHF.L.U32 R13, R35, 0x10, RZ ;  /* 0x00000010230d8819 */ /* 0x000fe200000006ff */
[----:B------:R-:W-:Y:S02]  /*3c30*/  @!P0 IMAD.MOV.U32 R5, RZ, RZ, R3 ;  /* 0x000000ffff058224 */ /* 0x000fe400078e0003 */
[C---:B------:R-:W-:Y:S01]  /*3c40*/  @!P0 IMAD.U32 R3, R12.reuse, 0x10000, RZ ;  /* 0x000100000c038824 */ /* 0x040fe200078e00ff */
[----:B------:R-:W-:Y:S01]  /*3c50*/  @!P0 LOP3.LUT R12, R12, 0xffff0000, RZ, 0xc0, !PT ;  /* 0xffff00000c0c8812 */ /* 0x000fe200078ec0ff */
[C---:B------:R-:W-:Y:S02]  /*3c60*/  @!P0 FMUL.FTZ R15, R2.reuse, R13 ;  /* 0x0000000d020f8220 */ /* 0x040fe40000410000 */
[-C--:B------:R-:W-:Y:S02]  /*3c70*/  @!P0 FMUL.FTZ R2, R2, R3.reuse ;  /* 0x0000000302028220 */ /* 0x080fe40000410000 */
[----:B------:R-:W-:Y:S01]  /*3c80*/  @!P0 FFMA.FTZ R32, R14, R3, -R15 ;  /* 0x000000030e208223 */ /* 0x000fe2000001080f */
[----:B------:R-:W-:Y:S01]  /*3c90*/  @!P0 LOP3.LUT R3, R7, 0xffff0000, RZ, 0xc0, !PT ;  /* 0xffff000007038812 */ /* 0x000fe200078ec0ff */
[----:B------:R-:W-:Y:S01]  /*3ca0*/  @!P0 FFMA.FTZ R2, R13, R14, R2 ;  /* 0x0000000e0d028223 */ /* 0x000fe20000010002 */
[----:B------:R-:W-:Y:S02]  /*3cb0*/  @!P0 LOP3.LUT R13, R35, 0xffff0000, RZ, 0xc0, !PT ;  /* 0xffff0000230d8812 */ /* 0x000fe400078ec0ff */
[----:B------:R-:W-:Y:S02]  /*3cc0*/  @!P0 SHF.L.U32 R14, R7, 0x10, RZ ;  /* 0x00000010070e8819 */ /* 0x000fe400000006ff */
[----:B------:R-:W-:Y:S01]  /*3cd0*/  @!P0 F2FP.BF16.PACK_AB R2, R2, R32 ;  /* 0x000000200202823e */ /* 0x000fe200000010ff */
[C---:B------:R-:W-:Y:S02]  /*3ce0*/  @!P0 FMUL.FTZ R15, R3.reuse, R13 ;  /* 0x0000000d030f8220 */ /* 0x040fe40000410000 */
[-C--:B------:R-:W-:Y:S02]  /*3cf0*/  @!P0 FMUL.FTZ R3, R3, R12.reuse ;  /* 0x0000000c03038220 */ /* 0x080fe40000410000 */
[----:B------:R-:W-:Y:S01]  /*3d00*/  @!P0 FFMA.FTZ R15, R14, R12, -R15 ;  /* 0x0000000c0e0f8223 */ /* 0x000fe2000001080f */
[C---:B----4-:R-:W-:Y:S01]  /*3d10*/  LEA R12, P1, R104.reuse, R52, 0x1 ;  /* 0x00000034680c7211 */ /* 0x050fe200078208ff */
[----:B------:R-:W-:Y:S02]  /*3d20*/  @!P0 FFMA.FTZ R3, R13, R14, R3 ;  /* 0x0000000e0d038223 */ /* 0x000fe40000010003 */
[----:B------:R-:W-:Y:S01]  /*3d30*/  @!P0 IMAD.MOV.U32 R6, RZ, RZ, R2 ;  /* 0x000000ffff068224 */ /* 0x000fe200078e0002 */
[----:B---3--:R-:W-:Y:S02]  /*3d40*/  LEA.HI.X R13, R104, R53, R105, 0x1, P1 ;  /* 0x00000035680d7211 */ /* 0x008fe400008f0c69 */
[----:B------:R-:W-:Y:S04]  /*3d50*/  @!P0 F2FP.BF16.PACK_AB R3, R3, R15 ;  /* 0x0000000f0303823e */ /* 0x000fe800000010ff */
[----:B------:R-:W-:Y:S05]  /*3d60*/  @!P0 MOV R7, R3 ;  /* 0x0000000300078202 */ /* 0x000fea0000000f00 */
[----:B------:R1:W-:Y:S02]  /*3d70*/  ST.E.128 [R12.64], R4 ;  /* 0x000000040c007985 */ /* 0x0003e4000c101d08 */
.L_x_1732:
[----:B------:R-:W-:Y:S05]  /*3d80*/  BSYNC B0 ;  /* 0x0000000000007941 */ /* 0x000fea0003800000 */
.L_x_1731:
        /* <DEDUP_REMOVED lines=17> */
[----:B------:R-:W-:Y:S02]  /*3ea0*/  @!P0 LOP3.LUT R24, R8, 0xffff0000, RZ, 0xc0, !PT ;  /* 0xffff000008188812 */ /* 0x000fe400078ec0ff */
        /* <DEDUP_REMOVED lines=10> */
[----:B------:R-:W-:Y:S02]  /*3f50*/  @!P0 IMAD.U32 R32, R35, 0x10000, RZ ;  /* 0x0001000023208824 */ /* 0x000fe400078e00ff */
[C---:B------:R-:W-:Y:S02]  /*3f60*/  @!P0 FMUL.FTZ R37, R5.reuse, R24 ;  /* 0x0000001805258220 */ /* 0x040fe40000410000 */
[-C--:B------:R-:W-:Y:S01]  /*3f70*/  @!P0 FMUL.FTZ R3, R5, R8.reuse ;  /* 0x0000000805038220 */ /* 0x080fe20000410000 */
[----:B------:R-:W-:Y:S01]  /*3f80*/  @!P0 LOP3.LUT R5, R15, 0xffff0000, RZ, 0xc0, !PT ;  /* 0xffff00000f058812 */ /* 0x000fe200078ec0ff */
[C---:B------:R-:W-:Y:S01]  /*3f90*/  @!P0 IMAD.U32 R7, R6.reuse, 0x10000, RZ ;  /* 0x0001000006078824 */ /* 0x040fe200078e00ff */
[----:B------:R-:W-:Y:S01]  /*3fa0*/  @!P0 LOP3.LUT R6, R6, 0xffff0000, RZ, 0xc0, !PT ;  /* 0xffff000006068812 */ /* 0x000fe200078ec0ff */
[----:B------:R-:W-:Y:S01]  /*3fb0*/  @!P0 FFMA.FTZ R37, R9, R8, -R37 ;  /* 0x0000000809258223 */ /* 0x000fe20000010825 */
[----:B------:R-:W-:Y:S01]  /*3fc0*/  @!P0 SHF.L.U32 R8, R14, 0x10, RZ ;  /* 0x000000100e088819 */ /* 0x000fe200000006ff */
[----:B------:R-:W-:Y:S01]  /*3fd0*/  @!P0 FFMA.FTZ R3, R24, R9, R3 ;  /* 0x0000000918038223 */ /* 0x000fe20000010003 */
[----:B------:R-:W-:Y:S01]  /*3fe0*/  @!P0 LOP3.LUT R9, R35, 0xffff0000, RZ, 0xc0, !PT ;  /* 0xffff000023098812 */ /* 0x000fe200078ec0ff */
[C---:B------:R-:W-:Y:S02]  /*3ff0*/  @!P0 FMUL.FTZ R24, R4.reuse, R32 ;  /* 0x0000002004188220 */ /* 0x040fe40000410000 */
[-C--:B------:R-:W-:Y:S02]  /*4000*/  @!P0 FMUL.FTZ R4, R4, R7.reuse ;  /* 0x0000000704048220 */ /* 0x080fe40000410000 */
[----:B------:R-:W-:Y:S02]  /*4010*/  @!P0 FFMA.FTZ R35, R8, R7, -R24 ;  /* 0x0000000708238223 */ /* 0x000fe40000010818 */
[----:B------:R-:W-:Y:S02]  /*4020*/  @!P0 IMAD.U32 R7, R15, 0x10000, RZ ;  /* 0x000100000f078824 */ /* 0x000fe400078e00ff */
[C---:B------:R-:W-:Y:S02]  /*4030*/  @!P0 FMUL.FTZ R24, R5.reuse, R9 ;  /* 0x0000000905188220 */ /* 0x040fe40000410000 */
[----:B------:R-:W-:Y:S02]  /*4040*/  @!P0 FMUL.FTZ R5, R5, R6 ;  /* 0x0000000605058220 */ /* 0x000fe40000410000 */
[----:B------:R-:W-:Y:S02]  /*4050*/  @!P0 FFMA.FTZ R4, R32, R8, R4 ;  /* 0x0000000820048223 */ /* 0x000fe40000010004 */
[----:B------:R-:W-:Y:S02]  /*4060*/  IMAD.SHL.U32 R8, R210, 0x8, RZ ;  /* 0x00000008d2087824 */ /* 0x000fe400078e00ff */
[----:B------:R-:W-:Y:S01]  /*4070*/  @!P0 FFMA.FTZ R24, R7, R6, -R24 ;  /* 0x0000000607188223 */ /* 0x000fe20000010818 */
[----:B------:R-:W-:Y:S01]  /*4080*/  @!P0 F2FP.BF16.PACK_AB R6, R3, R37 ;  /* 0x000000250306823e */ /* 0x000fe200000010ff */
[----:B------:R-:W-:Y:S01]  /*4090*/  @!P0 FFMA.FTZ R5, R9, R7, R5 ;  /* 0x0000000709058223 */ /* 0x000fe20000010005 */
[----:B------:R-:W-:Y:S02]  /*40a0*/  @!P0 F2FP.BF16.PACK_AB R3, R4, R35 ;  /* 0x000000230403823e */ /* 0x000fe400000010ff */
[----:B----4-:R-:W-:Y:S01]  /*40b0*/  LEA R38, P1, R8, R52, 0x1 ;  /* 0x0000003408267211 */ /* 0x010fe200078208ff */
[----:B------:R-:W-:Y:S01]  /*40c0*/  @!P0 IMAD.MOV.U32 R13, RZ, RZ, R6 ;  /* 0x000000ffff0d8224 */ /* 0x000fe200078e0006 */
[----:B------:R-:W-:Y:S01]  /*40d0*/  @!P0 F2FP.BF16.PACK_AB R7, R2, R54 ;  /* 0x000000360207823e */ /* 0x000fe200000010ff */
[----:B------:R-:W-:Y:S01]  /*40e0*/  @!P0 IMAD.MOV.U32 R14, RZ, RZ, R3 ;  /* 0x000000ffff0e8224 */ /* 0x000fe200078e0003 */
[----:B------:R-:W-:Y:S02]  /*40f0*/  @!P0 F2FP.BF16.PACK_AB R2, R5, R24 ;  /* 0x000000180502823e */ /* 0x000fe400000010ff */
[----:B---3--:R-:W-:Y:S02]  /*4100*/  LEA.HI.X.SX32 R39, R8, R53, 0x1, P1 ;  /* 0x0000003508277211 */ /* 0x008fe400008f0eff */
[----:B------:R-:W-:Y:S02]  /*4110*/  @!P0 MOV R12, R7 ;  /* 0x00000007000c8202 */ /* 0x000fe40000000f00 */
[----:B------:R-:W-:Y:S05]  /*4120*/  @!P0 MOV R15, R2 ;  /* 0x00000002000f8202 */ /* 0x000fea0000000f00 */
[----:B------:R1:W-:Y:S02]  /*4130*/  ST.E.128 [R38.64], R12 ;  /* 0x0000000c26007985 */ /* 0x0003e4000c101d08 */
.L_x_1734:
[----:B------:R-:W-:Y:S05]  /*4140*/  BSYNC B0 ;  /* 0x0000000000007941 */ /* 0x000fea0003800000 */
.L_x_1733:
[----:B------:R-:W-:Y:S01]  /*4150*/  ISETP.GE.AND P0, PT, R29, c[0x0][0x1d4], PT ;  /* 0x000075001d007a0c */ /* 0x000fe20003f06270 */
[----:B------:R-:W-:Y:S01]  /*4160*/  @!UPT UIADD3 URZ, URZ, URZ, URZ ;  /* 0x0000003f3f3ff290 */ /* 0x000fe2000fffe03f */
[----:B------:R-:W-:Y:S11]  /*4170*/  BSSY B0, `(.L_x_1735) ;  /* 0x000003b000007945 */ /* 0x000ff60003800000 */
[----:B------:R-:W-:-:S05]  /*4180*/  @P0 BRA `(.L_x_1736) ;  /* 0x0000039000000947 */ /* 0x000fca0003800000 */
[----:B-1----:R-:W1:Y:S01]  /*4190*/  LDS.128 R12, [R64+0xe000] ;  /* 0x00e00000400c7984 */ /* 0x002e620000000c00 */
[----:B------:R-:W-:Y:S02]  /*41a0*/  IMAD.SHL.U32 R4, R209, 0x8, RZ ;  /* 0x00000008d1047824 */ /* 0x000fe400078e00ff */
[----:B----4-:R-:W-:Y:S02]  /*41b0*/  IMAD.MOV.U32 R2, RZ, RZ, R52 ;  /* 0x000000ffff027224 */ /* 0x010fe400078e0034 */
[----:B---3--:R-:W-:Y:S03]  /*41c0*/  IMAD.MOV.U32 R3, RZ, RZ, R53 ;  /* 0x000000ffff037224 */ /* 0x008fe600078e0035 */
[C---:B------:R-:W-:Y:S04]  /*41d0*/  LEA R38, P0, R4.reuse, R2, 0x1 ;  /* 0x0000000204267211 */ /* 0x040fe800078008ff */
[----:B------:R-:W-:Y:S02]  /*41e0*/  LEA.HI.X.SX32 R39, R4, R3, 0x1, P0 ;  /* 0x0000000304277211 */ /* 0x000fe400000f0eff */
[----:B------:R-:W-:Y:S11]  /*41f0*/  ISETP.GE.AND P0, PT, R111, c[0x0][0x27c], PT ;  /* 0x00009f006f007a0c */ /* 0x000ff60003f06270 */
[----:B------:R-:W-:Y:S02]  /*4200*/  @!UPT UIADD3 URZ, URZ, URZ, URZ ;  /* 0x0000003f3f3ff290 */ /* 0x000fe4000fffe03f */
[----:B------:R-:W-:Y:S02]  /*4210*/  @!P0 SHF.R.U64 R5, R40, 0x10, R41 ;  /* 0x0000001028058819 */ /* 0x000fe40000001229 */
[--C-:B------:R-:W-:Y:S02]  /*4220*/  @!P0 SHF.R.U64 R2, R16, 0x10, R17.reuse ;  /* 0x0000001010028819 */ /* 0x100fe40000001211 */
[----:B------:R-:W-:Y:S02]  /*4230*/  @!P0 SHF.R.U32.HI R3, RZ, 0x10, R17 ;  /* 0x00000010ff038819 */ /* 0x000fe40000011611 */
[----:B------:R-:W-:Y:S02]  /*4240*/  @!P0 PRMT R5, R48, 0x5410, R5 ;  /* 0x0000541030058816 */ /* 0x000fe40000000005 */
[C---:B------:R-:W-:Y:S02]  /*4250*/  @!P0 PRMT R2, R25.reuse, 0x5432, R2 ;  /* 0x0000543219028816 */ /* 0x040fe40000000002 */
[----:B------:R-:W-:Y:S02]  /*4260*/  @!P0 SHF.R.U32.HI R4, RZ, 0x10, R41 ;  /* 0x00000010ff048819 */ /* 0x000fe40000011629 */
[----:B------:R-:W-:Y:S01]  /*4270*/  @!P0 PRMT R6, R25, 0x5410, R3 ;  /* 0x0000541019068816 */ /* 0x000fe20000000003 */
[----:B------:R-:W-:Y:S01]  /*4280*/  @!P0 IMAD.U32 R7, R2, 0x10000, RZ ;  /* 0x0001000002078824 */ /* 0x000fe200078e00ff */
[C---:B-1----:R-:W-:Y:S01]  /*4290*/  @!P0 LOP3.LUT R3, R12.reuse, 0xffff0000, RZ, 0xc0, !PT ;  /* 0xffff00000c038812 */ /* 0x042fe200078ec0ff */
[----:B------:R-:W-:Y:S01]  /*42a0*/  @!P0 IMAD.U32 R9, R12, 0x10000, RZ ;  /* 0x000100000c098824 */ /* 0x000fe200078e00ff */
[----:B------:R-:W-:Y:S02]  /*42b0*/  @!P0 SHF.L.U32 R8, R5, 0x10, RZ ;  /* 0x0000001005088819 */ /* 0x000fe400000006ff */
[----:B------:R-:W-:Y:S02]  /*42c0*/  @!P0 PRMT R24, R48, 0x5432, R4 ;  /* 0x0000543230188816 */ /* 0x000fe40000000004 */
[----:B------:R-:W-:Y:S01]  /*42d0*/  @!P0 LOP3.LUT R4, R13, 0xffff0000, RZ, 0xc0, !PT ;  /* 0xffff00000d048812 */ /* 0x000fe200078ec0ff */
[----:B------:R-:W-:Y:S01]  /*42e0*/  @!P0 FMUL.FTZ R25, R3, R8 ;  /* 0x0000000803198220 */ /* 0x000fe20000410000 */
[----:B------:R-:W-:Y:S02]  /*42f0*/  @!P0 LOP3.LUT R16, R5, 0xffff0000, RZ, 0xc0, !PT ;  /* 0xffff000005108812 */ /* 0x000fe400078ec0ff */
[----:B------:R-:W-:Y:S01]  /*4300*/  @!P0 LOP3.LUT R5, R2, 0xffff0000, RZ, 0xc0, !PT ;  /* 0xffff000002058812 */ /* 0x000fe200078ec0ff */
[-C--:B------:R-:W-:Y:S01]  /*4310*/  @!P0 FMUL.FTZ R2, R3, R7.reuse ;  /* 0x0000000703028220 */ /* 0x080fe20000410000 */
[----:B------:R-:W-:Y:S01]  /*4320*/  @!P0 SHF.L.U32 R17, R13, 0x10, RZ ;  /* 0x000000100d118819 */ /* 0x000fe200000006ff */
        /* <DEDUP_REMOVED lines=10> */
[C---:B------:R-:W-:Y:S01]  /*43d0*/  @!P0 LOP3.LUT R5, R15.reuse, 0xffff0000, RZ, 0xc0, !PT ;  /* 0xffff00000f058812 */ /* 0x040fe200078ec0ff */
        /* <DEDUP_REMOVED lines=20> */
.L_x_1736:
[----:B------:R-:W-:Y:S05]  /*4520*/  BSYNC B0 ;  /* 0x0000000000007941 */ /* 0x000fea0003800000 */
.L_x_1735:
        /* <DEDUP_REMOVED lines=10> */
[--C-:B------:R-:W-:Y:S02]  /*45d0*/  @!P0 SHF.R.U64 R2, R18, 0x10, R19.reuse ;  /* 0x0000001012028819 */ /* 0x100fe40000001213 */
[----:B------:R-:W-:Y:S02]  /*45e0*/  @!P0 SHF.R.U32.HI R3, RZ, 0x10, R19 ;  /* 0x00000010ff038819 */ /* 0x000fe40000011613 */
[----:B------:R-:W-:Y:S02]  /*45f0*/  @!P0 PRMT R5, R49, 0x5410, R5 ;  /* 0x0000541031058816 */ /* 0x000fe40000000005 */
[C---:B------:R-:W-:Y:S02]  /*4600*/  @!P0 PRMT R2, R26.reuse, 0x5432, R2 ;  /* 0x000054321a028816 */ /* 0x040fe40000000002 */
[----:B------:R-:W-:Y:S01]  /*4610*/  @!P0 SHF.R.U32.HI R4, RZ, 0x10, R43 ;  /* 0x00000010ff048819 */ /* 0x000fe2000001162b */
[----:B------:R-:W-:Y:S01]  /*4620*/  @!P0 IMAD.U32 R8, R5, 0x10000, RZ ;  /* 0x0001000005088824 */ /* 0x000fe200078e00ff */
[----:B------:R-:W-:Y:S01]  /*4630*/  @!P0 PRMT R6, R26, 0x5410, R3 ;  /* 0x000054101a068816 */ /* 0x000fe20000000003 */
[C---:B------:R-:W-:Y:S01]  /*4640*/  @!P0 IMAD.U32 R7, R2.reuse, 0x10000, RZ ;  /* 0x0001000002078824 */ /* 0x040fe200078e00ff */
[----:B------:R-:W-:Y:S02]  /*4650*/  @!P0 PRMT R18, R49, 0x5432, R4 ;  /* 0x0000543231128816 */ /* 0x000fe40000000004 */
        /* <DEDUP_REMOVED lines=24> */
[-C--:B------:R-:W-:Y:S02]  /*47e0*/  @!P0 FMUL.FTZ R5, R5, R6.reuse ;  /* 0x0000000605058220 */ /* 0x080fe40000410000 */
        /* <DEDUP_REMOVED lines=14> */
.L_x_1738:
[----:B------:R-:W-:Y:S05]  /*48d0*/  BSYNC B0 ;  /* 0x0000000000007941 */ /* 0x000fea0003800000 */
.L_x_1737:
        /* <DEDUP_REMOVED lines=13> */
[----:B------:R-:W-:Y:S02]  /*49b0*/  @!P0 PRMT R2, R27, 0x5432, R2 ;  /* 0x000054321b028816 */ /* 0x000fe40000000002 */
[----:B------:R-:W-:Y:S01]  /*49c0*/  @!P0 SHF.R.U32.HI R4, RZ, 0x10, R45 ;  /* 0x00000010ff048819 */ /* 0x000fe2000001162d */
[----:B------:R-:W-:Y:S01]  /*49d0*/  @!P0 IMAD.U32 R8, R5, 0x10000, RZ ;  /* 0x0001000005088824 */ /* 0x000fe200078e00ff */
[----:B------:R-:W-:Y:S01]  /*49e0*/  @!P0 PRMT R6, R27, 0x5410, R3 ;  /* 0x000054101b068816 */ /* 0x000fe20000000003 */
[----:B------:R-:W-:Y:S01]  /*49f0*/  @!P0 IMAD.U32 R7, R2, 0x10000, RZ ;  /* 0x0001000002078824 */ /* 0x000fe200078e00ff */
        /* <DEDUP_REMOVED lines=40> */
.L_x_1740:
[----:B------:R-:W-:Y:S05]  /*4c80*/  BSYNC B0 ;  /* 0x0000000000007941 */ /* 0x000fea0003800000 */
.L_x_1739:
        /* <DEDUP_REMOVED lines=56> */
[----:B------:R1:W-:Y:S01]  /*5010*/  ST.E.128 [R24.64], R12 ;  /* 0x0000000c18007985 */ /* 0x0003e2000c101d08 */
[----:B------:R-:W-:-:S05]  /*5020*/  BRA `(.L_x_1730) ;  /* 0x0000207000007947 */ /* 0x000fca0003800000 */
.L_x_1727:
[----:B------:R-:W-:Y:S01]  /*5030*/  ISETP.GE.AND P1, PT, R206, R67, PT ;  /* 0x00000043ce00720c */ /* 0x000fe20003f26270 */
[----:B------:R-:W-:Y:S01]  /*5040*/  BSSY B0, `(.L_x_1741) ;  /* 0x000002e000007945 */ /* 0x000fe20003800000 */
[----:B------:R-:W-:Y:S01]  /*5050*/  CS2R R26, SRZ ;  /* 0x00000000001a7805 */ /* 0x000fe2000001ff00 */
[----:B------:R-:W-:Y:S01]  /*5060*/  CS2R R24, SRZ ;  /* 0x0000000000187805 */ /* 0x000fe2000001ff00 */
[----:B------:R-:W-:Y:S01]  /*5070*/  CS2R R18, SRZ ;  /* 0x0000000000127805 */ /* 0x000fe2000001ff00 */
[----:B------:R-:W-:Y:S01]  /*5080*/  CS2R R16, SRZ ;  /* 0x0000000000107805 */ /* 0x000fe2000001ff00 */
[----:B-1----:R-:W-:Y:S01]  /*5090*/  CS2R R6, SRZ ;  /* 0x0000000000067805 */ /* 0x002fe2000001ff00 */
        /* <DEDUP_REMOVED lines=40> */
.L_x_1742:
[----:B------:R-:W-:Y:S05]  /*5320*/  BSYNC B0 ;  /* 0x0000000000007941 */ /* 0x000fea0003800000 */
.L_x_1741:
[----:B------:R2:W3:Y:S04]  /*5330*/  SHFL.IDX PT, R61, R35, RZ, 0x1c1f ;  /* 0x001c1fff233d7589 */ /* 0x0004e800000e0000 */
[----:B------:R2:W4:Y:S01]  /*5340*/  SHFL.IDX PT, R60, R37, RZ, 0x1c1f ;  /* 0x001c1fff253c7589 */ /* 0x00052200000e0000 */
[----:B------:R-:W-:-:S05]  /*5350*/  @P1 BRA `(.L_x_1730) ;  /* 0x00001d4000001947 */ /* 0x000fca0003800000 */
[----:B-1---5:R-:W-:Y:S01]  /*5360*/  MOV R2, R25 ;  /* 0x0000001900027202 */ /* 0x022fe20000000f00 */
[----:B------:R-:W-:Y:S01]  /*5370*/  IMAD.MOV.U32 R9, RZ, RZ, R26 ;  /* 0x000000ffff097224 */ /* 0x000fe200078e001a */
[----:B------:R-:W-:Y:S01]  /*5380*/  ISETP.GE.AND P0, PT, R104, c[0x0][0x1d4], PT ;  /* 0x0000750068007a0c */ /* 0x000fe20003f06270 */
[----:B------:R-:W-:Y:S01]  /*5390*/  IMAD.MOV.U32 R8, RZ, RZ, R27 ;  /* 0x000000ffff087224 */ /* 0x000fe200078e001b */
[----:B------:R-:W-:Y:S01]  /*53a0*/  IADD3 R119, -R122, c[0x0][0x1d4], RZ ;  /* 0x000075007a777a10 */ /* 0x000fe20007ffe1ff */
[----:B------:R-:W-:Y:S01]  /*53b0*/  IMAD.MOV.U32 R3, RZ, RZ, R24 ;  /* 0x000000ffff037224 */ /* 0x000fe200078e0018 */
[----:B------:R-:W-:Y:S01]  /*53c0*/  BSSY B0, `(.L_x_1743) ;  /* 0x0000099000007945 */ /* 0x000fe20003800000 */
[----:B------:R-:W-:Y:S01]  /*53d0*/  IMAD R59, R34, 0x3000, RZ ;  /* 0x00003000223b7824 */ /* 0x000fe200078e02ff */
        /* <DEDUP_REMOVED lines=18> */
[----:B------:R-:W-:Y:S02]  /*5500*/  PRMT R56, R9, 0x5410, R8 ;  /* 0x0000541009387816 */ /* 0x000fe40000000008 */
[----:B------:R-:W-:Y:S01]  /*5510*/  PRMT R55, R3, 0x5410, R2 ;  /* 0x0000541003377816 */ /* 0x000fe20000000002 */
[----:B------:R-:W-:-:S05]  /*5520*/  @P0 BRA `(.L_x_1744) ;  /* 0x0000082000000947 */ /* 0x000fca0003800000 */
[----:B------:R-:W-:Y:S01]  /*5530*/  LOP3.LUT P2, RZ, R196, 0x1, RZ, 0xc0, !PT ;  /* 0x00000001c4ff7812 */ /* 0x000fe2000784c0ff */
[----:B------:R-:W-:Y:S01]  /*5540*/  IMAD.MOV.U32 R53, RZ, RZ, R15 ;  /* 0x000000ffff357224 */ /* 0x000fe200078e000f */
[----:B------:R-:W-:Y:S01]  /*5550*/  ISETP.GE.AND P0, PT, R104, c[0x0][0x27c], PT ;  /* 0x00009f0068007a0c */ /* 0x000fe20003f06270 */
[----:B------:R-:W-:Y:S01]  /*5560*/  IMAD.MOV.U32 R21, RZ, RZ, R12 ;  /* 0x000000ffff157224 */ /* 0x000fe200078e000c */
[----:B------:R-:W-:Y:S01]  /*5570*/  SEL R2, R122, R119, !P2 ;  /* 0x000000777a027207 */ /* 0x000fe20005000000 */
[----:B--2---:R-:W-:Y:S02]  /*5580*/  IMAD.MOV.U32 R35, RZ, RZ, R14 ;  /* 0x000000ffff237224 */ /* 0x004fe400078e000e */
        /* <DEDUP_REMOVED lines=10> */
[----:B------:R-:W-:Y:S02]  /*5630*/  LEA.HI R3, R3, R2, RZ, 0x3 ;  /* 0x0000000203037211 */ /* 0x000fe400078f18ff */
[----:B------:R-:W-:Y:S02]  /*5640*/  @!P0 SHF.R.U32.HI R52, RZ, 0x10, R15 ;  /* 0x00000010ff348819 */ /* 0x000fe4000001160f */
[----:B------:R-:W-:Y:S01]  /*5650*/  @!P0 PRMT R54, R21, 0x5410, R12 ;  /* 0x0000541015368816 */ /* 0x000fe2000000000c */
[----:B------:R-:W-:Y:S01]  /*5660*/  IMAD.SHL.U32 R3, R3, 0x200, RZ ;  /* 0x0000020003037824 */ /* 0x000fe200078e00ff */
[----:B------:R-:W-:Y:S02]  /*5670*/  LOP3.LUT R8, R208, 0x38, R62, 0xf8, !PT ;  /* 0x00000038d0087812 */ /* 0x000fe400078ef83e */
[----:B------:R-:W-:Y:S02]  /*5680*/  MOV R2, R4 ;  /* 0x0000000400027202 */ /* 0x000fe40000000f00 */
[----:B------:R-:W-:Y:S02]  /*5690*/  LOP3.LUT R13, R8, R147, RZ, 0x3c, !PT ;  /* 0x00000093080d7212 */ /* 0x000fe400078e3cff */
[----:B------:R-:W-:Y:S02]  /*56a0*/  LOP3.LUT R9, R3, 0x7ffff000, RZ, 0xc0, !PT ;  /* 0x7ffff00003097812 */ /* 0x000fe400078ec0ff */
[----:B------:R-:W-:Y:S02]  /*56b0*/  @!P0 SHF.R.U64 R3, R4, 0x10, R5 ;  /* 0x0000001004038819 */ /* 0x000fe40000001205 */
[----:B------:R-:W-:Y:S01]  /*56c0*/  IADD3 R4, R13, R9, R148 ;  /* 0x000000090d047210 */ /* 0x000fe20007ffe094 */
[----:B------:R-:W-:Y:S01]  /*56d0*/  IMAD.MOV.U32 R9, RZ, RZ, R7 ;  /* 0x000000ffff097224 */ /* 0x000fe200078e0007 */
[----:B------:R-:W-:Y:S02]  /*56e0*/  IADD3 R13, R117, R59, RZ ;  /* 0x0000003b750d7210 */ /* 0x000fe40007ffe0ff */
[----:B------:R-:W-:Y:S01]  /*56f0*/  @!P0 SHF.R.U32.HI R8, RZ, 0x10, R5 ;  /* 0x00000010ff088819 */ /* 0x000fe20000011605 */
[----:B------:R-:W-:Y:S01]  /*5700*/  IMAD.IADD R4, R59, 0x1, R4 ;  /* 0x000000013b047824 */ /* 0x000fe200078e0204 */
[----:B------:R-:W-:Y:S01]  /*5710*/  @!P0 PRMT R38, R39, 0x5410, R38 ;  /* 0x0000541027268816 */ /* 0x000fe20000000026 */
[----:B------:R-:W-:Y:S01]  /*5720*/  IMAD.MOV.U32 R5, RZ, RZ, R6 ;  /* 0x000000ffff057224 */ /* 0x000fe200078e0006 */
[--C-:B------:R-:W-:Y:S02]  /*5730*/  @!P0 SHF.R.U64 R6, R6, 0x10, R7.reuse ;  /* 0x0000001006068819 */ /* 0x100fe40000001207 */
[----:B------:R-:W-:Y:S02]  /*5740*/  SHF.L.U32 R14, R4, 0x1, RZ ;  /* 0x00000001040e7819 */ /* 0x000fe400000006ff */
[----:B------:R-:W-:Y:S02]  /*5750*/  @!P0 SHF.R.U32.HI R4, RZ, 0x10, R7 ;  /* 0x00000010ff048819 */ /* 0x000fe40000011607 */
[----:B------:R-:W-:Y:S01]  /*5760*/  @!P0 PRMT R7, R2, 0x5410, R3 ;  /* 0x0000541002078816 */ /* 0x000fe20000000003 */
[----:B------:R-:W-:Y:S01]  /*5770*/  IMAD.SHL.U32 R2, R13, 0x2, RZ ;  /* 0x000000020d027824 */ /* 0x000fe200078e00ff */
[----:B------:R-:W-:Y:S01]  /*5780*/  @!P0 PRMT R8, R20, 0x5410, R8 ;  /* 0x0000541014088816 */ /* 0x000fe20000000008 */
[----:B------:R-:W1:Y:S01]  /*5790*/  LDS.128 R12, [R14+0xc100] ;  /* 0x00c100000e0c7984 */ /* 0x000e620000000c00 */
[----:B------:R-:W-:Y:S02]  /*57a0*/  @!P0 SHF.L.U32 R3, R7, 0x10, RZ ;  /* 0x0000001007038819 */ /* 0x000fe400000006ff */
[----:B------:R-:W-:Y:S01]  /*57b0*/  @!P0 PRMT R20, R5, 0x5410, R6 ;  /* 0x0000541005148816 */ /* 0x000fe20000000006 */
[----:B------:R-:W-:Y:S01]  /*57c0*/  @!P0 IMAD.U32 R5, R54, 0x10000, RZ ;  /* 0x0001000036058824 */ /* 0x000fe200078e00ff */
[----:B------:R-:W-:Y:S02]  /*57d0*/  @!P0 PRMT R21, R9, 0x5410, R4 ;  /* 0x0000541009158816 */ /* 0x000fe40000000004 */
[----:B------:R-:W-:Y:S01]  /*57e0*/  @!P0 PRMT R35, R35, 0x5410, R37 ;  /* 0x0000541023238816 */ /* 0x000fe20000000025 */
[----:B------:R1:W2:Y:S01]  /*57f0*/  LDS.128 R40, [R2+0xc100] ;  /* 0x00c1000002287984 */ /* 0x0002a20000000c00 */
[----:B------:R-:W-:Y:S01]  /*5800*/  @!P0 PRMT R37, R53, 0x5410, R52 ;  /* 0x0000541035258816 */ /* 0x000fe20000000034 */
[----:B-1----:R-:W-:Y:S04]  /*5810*/  @!P0 IMAD.U32 R2, R12, 0x10000, RZ ;  /* 0x000100000c028824 */ /* 0x002fe800078e00ff */
[C---:B------:R-:W-:Y:S02]  /*5820*/  @!P0 FMUL.FTZ R6, R2.reuse, R5 ;  /* 0x0000000502068220 */ /* 0x040fe40000410000 */
[-C--:B------:R-:W-:Y:S02]  /*5830*/  @!P0 FMUL.FTZ R2, R2, R3.reuse ;  /* 0x0000000302028220 */ /* 0x080fe40000410000 */
[----:B--2---:R-:W-:Y:S04]  /*5840*/  @!P0 IMAD.U32 R4, R40, 0x10000, RZ ;  /* 0x0001000028048824 */ /* 0x004fe800078e00ff */
        /* <DEDUP_REMOVED lines=8> */
[----:B------:R-:W-:Y:S02]  /*58d0*/  @!P0 FFMA.FTZ R7, R6, R4, -R7 ;  /* 0x0000000406078223 */ /* 0x000fe40000010807 */
[----:B------:R-:W-:Y:S01]  /*58e0*/  @!P0 FFMA.FTZ R3, R5, R6, R3 ;  /* 0x0000000605038223 */ /* 0x000fe20000010003 */
[----:B------:R-:W-:Y:S01]  /*58f0*/  @!P0 SHF.L.U32 R5, R8, 0x10, RZ ;  /* 0x0000001008058819 */ /* 0x000fe200000006ff */
[----:B------:R-:W-:Y:S01]  /*5900*/  @!P0 IMAD.U32 R6, R38, 0x10000, RZ ;  /* 0x0001000026068824 */ /* 0x000fe200078e00ff */
[----:B------:R-:W-:Y:S01]  /*5910*/  @!P0 F2FP.BF16.PACK_AB R9, R7, R9 ;  /* 0x000000090709823e */ /* 0x000fe200000010ff */
        /* <DEDUP_REMOVED lines=10> */
[----:B------:R-:W-:Y:S01]  /*59c0*/  @!P0 IMAD.U32 R9, R42, 0x10000, RZ ;  /* 0x000100002a098824 */ /* 0x000fe200078e00ff */
[----:B------:R-:W-:Y:S01]  /*59d0*/  @!P0 LOP3.LUT R8, R41, 0xffff0000, RZ, 0xc0, !PT ;  /* 0xffff000029088812 */ /* 0x000fe200078ec0ff */
[C---:B------:R-:W-:Y:S02]  /*59e0*/  @!P0 FMUL.FTZ R38, R5.reuse, R7 ;  /* 0x0000000705268220 */ /* 0x040fe40000410000 */
[-C--:B------:R-:W-:Y:S02]  /*59f0*/  @!P0 FMUL.FTZ R5, R5, R6.reuse ;  /* 0x0000000605058220 */ /* 0x080fe40000410000 */
[----:B------:R-:W-:Y:S02]  /*5a00*/  @!P0 FFMA.FTZ R38, R8, R6, -R38 ;  /* 0x0000000608268223 */ /* 0x000fe40000010826 */
[----:B------:R-:W-:Y:S01]  /*5a10*/  @!P0 FFMA.FTZ R5, R7, R8, R5 ;  /* 0x0000000807058223 */ /* 0x000fe20000010005 */
[----:B------:R-:W-:Y:S01]  /*5a20*/  @!P0 SHF.L.U32 R8, R35, 0x10, RZ ;  /* 0x0000001023088819 */ /* 0x000fe200000006ff */
[----:B------:R-:W-:Y:S01]  /*5a30*/  @!P0 IMAD.U32 R7, R20, 0x10000, RZ ;  /* 0x0001000014078824 */ /* 0x000fe200078e00ff */
[----:B------:R-:W-:Y:S02]  /*5a40*/  @!P0 F2FP.BF16.PACK_AB R6, R38, R39 ;  /* 0x000000272606823e */ /* 0x000fe400000010ff */
[----:B------:R-:W-:Y:S03]  /*5a50*/  @!P0 F2FP.BF16.PACK_AB R4, R5, R4 ;  /* 0x000000040504823e */ /* 0x000fe600000010ff */
[----:B------:R-:W-:Y:S02]  /*5a60*/  @!P0 IMAD.MOV.U32 R41, RZ, RZ, R6 ;  /* 0x000000ffff298224 */ /* 0x000fe400078e0006 */
[----:B------:R-:W-:Y:S02]  /*5a70*/  @!P0 IMAD.U32 R6, R14, 0x10000, RZ ;  /* 0x000100000e068824 */ /* 0x000fe400078e00ff */
[----:B------:R-:W-:Y:S02]  /*5a80*/  @!P0 IMAD.MOV.U32 R13, RZ, RZ, R4 ;  /* 0x000000ffff0d8224 */ /* 0x000fe400078e0004 */
        /* <DEDUP_REMOVED lines=16> */
[----:B------:R-:W-:Y:S01]  /*5b90*/  @!P0 IMAD.U32 R35, R43, 0x10000, RZ ;  /* 0x000100002b238824 */ /* 0x000fe200078e00ff */
[----:B------:R-:W-:Y:S01]  /*5ba0*/  @!P0 MOV R42, R38 ;  /* 0x00000026002a8202 */ /* 0x000fe20000000f00 */
        /* <DEDUP_REMOVED lines=16> */
[----:B------:R-:W-:Y:S02]  /*5cb0*/  @!P0 F2FP.BF16.PACK_AB R2, R9, R8 ;  /* 0x000000080902823e */ /* 0x000fe400000010ff */
[----:B------:R-:W-:Y:S01]  /*5cc0*/  @!P0 MOV R14, R3 ;  /* 0x00000003000e8202 */ /* 0x000fe20000000f00 */
        /* <DEDUP_REMOVED lines=8> */
.L_x_1744:
[----:B------:R-:W-:Y:S05]  /*5d50*/  BSYNC B0 ;  /* 0x0000000000007941 */ /* 0x000fea0003800000 */
.L_x_1743:
[----:B------:R-:W-:Y:S01]  /*5d60*/  ISETP.GE.AND P0, PT, R30, c[0x0][0x1d4], PT ;  /* 0x000075001e007a0c */ /* 0x000fe20003f06270 */
[----:B------:R-:W-:Y:S01]  /*5d70*/  @!UPT UIADD3 URZ, URZ, URZ, URZ ;  /* 0x0000003f3f3ff290 */ /* 0x000fe2000fffe03f */
[----:B------:R-:W-:Y:S11]  /*5d80*/  BSSY B0, `(.L_x_1745) ;  /* 0x000007c000007945 */ /* 0x000ff60003800000 */
[----:B------:R-:W-:-:S05]  /*5d90*/  @P0 BRA `(.L_x_1746) ;  /* 0x000007a000000947 */ /* 0x000fca0003800000 */
[----:B------:R-:W-:Y:S02]  /*5da0*/  LOP3.LUT P1, RZ, R196, 0x2, RZ, 0xc0, !PT ;  /* 0x00000002c4ff7812 */ /* 0x000fe4000782c0ff */
[----:B------:R-:W-:Y:S02]  /*5db0*/  ISETP.GE.AND P0, PT, R30, c[0x0][0x27c], PT ;  /* 0x00009f001e007a0c */ /* 0x000fe40003f06270 */
[----:B-1----:R-:W-:Y:S04]  /*5dc0*/  SEL R2, R122, R119, !P1 ;  /* 0x000000777a027207 */ /* 0x002fe80004800000 */
[----:B------:R-:W-:Y:S04]  /*5dd0*/  SHF.R.S32.HI R3, RZ, 0x1f, R2 ;  /* 0x0000001fff037819 */ /* 0x000fe80000011402 */
[----:B------:R-:W-:Y:S03]  /*5de0*/  LEA.HI R2, R3, R2, RZ, 0x4 ;  /* 0x0000000203027211 */ /* 0x000fe600078f20ff */
[----:B------:R-:W-:Y:S02]  /*5df0*/  @!P0 SHF.R.U64 R6, R44, 0x10, R45 ;  /* 0x000000102c068819 */ /* 0x000fe4000000122d */
[----:B------:R-:W-:Y:S02]  /*5e00*/  LEA.HI.SX32 R2, R2, R101, 0x1c ;  /* 0x0000006502027211 */ /* 0x000fe400078fe2ff */
[----:B------:R-:W-:Y:S02]  /*5e10*/  @!P0 SHF.R.U64 R4, R16, 0x10, R17 ;  /* 0x0000001010048819 */ /* 0x000fe40000001211 */
[----:B------:R-:W-:Y:S01]  /*5e20*/  SHF.R.S32.HI R3, RZ, 0x1f, R2 ;  /* 0x0000001fff037819 */ /* 0x000fe20000011402 */
[----:B--2---:R-:W-:Y:S01]  /*5e30*/  IMAD.SHL.U32 R35, R2, 0x8, RZ ;  /* 0x0000000802237824 */ /* 0x004fe200078e00ff */
[----:B------:R-:W-:Y:S02]  /*5e40*/  @!P0 SHF.R.U32.HI R8, RZ, 0x10, R45 ;  /* 0x00000010ff088819 */ /* 0x000fe4000001162d */
[----:B------:R-:W-:Y:S02]  /*5e50*/  LEA.HI R2, R3, R2, RZ, 0x3 ;  /* 0x0000000203027211 */ /* 0x000fe400078f18ff */
[----:B------:R-:W-:Y:S02]  /*5e60*/  @!P0 SHF.R.U64 R5, R18, 0x10, R19 ;  /* 0x0000001012058819 */ /* 0x000fe40000001213 */
[----:B------:R-:W-:Y:S01]  /*5e70*/  @!P0 PRMT R18, R55, 0x5410, R6 ;  /* 0x0000541037128816 */ /* 0x000fe20000000006 */
[----:B------:R-:W-:Y:S01]  /*5e80*/  IMAD.SHL.U32 R2, R2, 0x200, RZ ;  /* 0x0000020002027824 */ /* 0x000fe200078e00ff */
[----:B------:R-:W-:Y:S02]  /*5e90*/  LOP3.LUT R3, R208, 0x38, R35, 0xf8, !PT ;  /* 0x00000038d0037812 */ /* 0x000fe400078ef823 */
[----:B------:R-:W-:Y:S02]  /*5ea0*/  @!P0 PRMT R4, R22, 0x5432, R4 ;  /* 0x0000543216048816 */ /* 0x000fe40000000004 */
[----:B------:R-:W-:Y:S02]  /*5eb0*/  LOP3.LUT R3, R3, R147, RZ, 0x3c, !PT ;  /* 0x0000009303037212 */ /* 0x000fe400078e3cff */
[----:B------:R-:W-:Y:S02]  /*5ec0*/  LOP3.LUT R2, R2, 0x7ffff000, RZ, 0xc0, !PT ;  /* 0x7ffff00002027812 */ /* 0x000fe400078ec0ff */
[----:B------:R-:W-:Y:S02]  /*5ed0*/  @!P0 SHF.R.U32.HI R7, RZ, 0x10, R47 ;  /* 0x00000010ff078819 */ /* 0x000fe4000001162f */
[----:B------:R-:W-:Y:S01]  /*5ee0*/  IADD3 R2, R3, R2, R148 ;  /* 0x0000000203027210 */ /* 0x000fe20007ffe094 */
[----:B------:R-:W-:Y:S01]  /*5ef0*/  IMAD.IADD R3, R116, 0x1, R59 ;  /* 0x0000000174037824 */ /* 0x000fe200078e023b */
[----:B------:R-:W-:Y:S02]  /*5f00*/  @!P0 SHF.R.U64 R9, R46, 0x10, R47 ;  /* 0x000000102e098819 */ /* 0x000fe4000000122f */
[C---:B------:R-:W-:Y:S01]  /*5f10*/  @!P0 PRMT R20, R56.reuse, 0x5432, R7 ;  /* 0x0000543238148816 */ /* 0x040fe20000000007 */
[----:B------:R-:W-:Y:S01]  /*5f20*/  IMAD.IADD R2, R59, 0x1, R2 ;  /* 0x000000013b027824 */ /* 0x000fe200078e0202 */
[----:B------:R-:W-:Y:S01]  /*5f30*/  @!P0 PRMT R21, R56, 0x5410, R9 ;  /* 0x0000541038158816 */ /* 0x000fe20000000009 */
[----:B------:R-:W-:Y:S01]  /*5f40*/  IMAD.SHL.U32 R3, R3, 0x2, RZ ;  /* 0x0000000203037824 */ /* 0x000fe200078e00ff */
[----:B------:R-:W-:Y:S01]  /*5f50*/  @!P0 PRMT R16, R23, 0x5410, R5 ;  /* 0x0000541017108816 */ /* 0x000fe20000000005 */
[----:B------:R-:W-:Y:S01]  /*5f60*/  IMAD.SHL.U32 R2, R2, 0x2, RZ ;  /* 0x0000000202027824 */ /* 0x000fe200078e00ff */
[C---:B------:R-:W-:Y:S01]  /*5f70*/  @!P0 LOP3.LUT R5, R4.reuse, 0xffff0000, RZ, 0xc0, !PT ;  /* 0xffff000004058812 */ /* 0x040fe200078ec0ff */
[----:B------:R-:W-:Y:S01]  /*5f80*/  @!P0 IMAD.U32 R7, R4, 0x10000, RZ ;  /* 0x0001000004078824 */ /* 0x000fe200078e00ff */
[----:B------:R1:W2:Y:S08]  /*5f90*/  LDS.128 R40, [R3+0xc100] ;  /* 0x00c1000003287984 */ /* 0x0002b00000000c00 */
[----:B------:R5:W4:Y:S01]  /*5fa0*/  LDS.128 R12, [R2+0xc100] ;  /* 0x00c10000020c7984 */ /* 0x000b220000000c00 */
[----:B-1----:R-:W-:Y:S02]  /*5fb0*/  @!P0 SHF.R.U32.HI R3, RZ, 0x10, R19 ;  /* 0x00000010ff038819 */ /* 0x002fe40000011613 */
[----:B------:R-:W-:Y:S02]  /*5fc0*/  @!P0 PRMT R19, R55, 0x5432, R8 ;  /* 0x0000543237138816 */ /* 0x000fe40000000008 */
[C---:B------:R-:W-:Y:S02]  /*5fd0*/  @!P0 SHF.L.U32 R8, R18.reuse, 0x10, RZ ;  /* 0x0000001012088819 */ /* 0x040fe400000006ff */
[----:B------:R-:W-:Y:S02]  /*5fe0*/  @!P0 PRMT R9, R23, 0x5432, R3 ;  /* 0x0000543217098816 */ /* 0x000fe40000000003 */
[----:B-----5:R-:W-:Y:S02]  /*5ff0*/  @!P0 SHF.R.U32.HI R2, RZ, 0x10, R17 ;  /* 0x00000010ff028819 */ /* 0x020fe40000011611 */
[----:B------:R-:W-:Y:S02]  /*6000*/  @!P0 LOP3.LUT R18, R18, 0xffff0000, RZ, 0xc0, !PT ;  /* 0xffff000012128812 */ /* 0x000fe400078ec0ff */
[----:B------:R-:W-:Y:S01]  /*6010*/  @!P0 PRMT R6, R22, 0x5410, R2 ;  /* 0x0000541016068816 */ /* 0x000fe20000000002 */
[----:B--2---:R-:W-:Y:S02]  /*6020*/  @!P0 IMAD.U32 R17, R40, 0x10000, RZ ;  /* 0x0001000028118824 */ /* 0x004fe400078e00ff */
[C---:B----4-:R-:W-:Y:S01]  /*6030*/  @!P0 IMAD.U32 R2, R12.reuse, 0x10000, RZ ;  /* 0x000100000c028824 */ /* 0x050fe200078e00ff */
[----:B------:R-:W-:Y:S02]  /*6040*/  @!P0 LOP3.LUT R3, R12, 0xffff0000, RZ, 0xc0, !PT ;  /* 0xffff00000c038812 */ /* 0x000fe400078ec0ff */
[----:B------:R-:W-:Y:S01]  /*6050*/  @!P0 SHF.L.U32 R4, R13, 0x10, RZ ;  /* 0x000000100d048819 */ /* 0x000fe200000006ff */
[C---:B------:R-:W-:Y:S02]  /*6060*/  @!P0 FMUL.FTZ R22, R2.reuse, R8 ;  /* 0x0000000802168220 */ /* 0x040fe40000410000 */
[-C--:B------:R-:W-:Y:S02]  /*6070*/  @!P0 FMUL.FTZ R2, R2, R7.reuse ;  /* 0x0000000702028220 */ /* 0x080fe40000410000 */
[----:B------:R-:W-:Y:S01]  /*6080*/  @!P0 FFMA.FTZ R37, R17, R7, -R22 ;  /* 0x0000000711258223 */ /* 0x000fe20000010816 */
[----:B------:R-:W-:Y:S01]  /*6090*/  @!P0 LOP3.LUT R7, R40, 0xffff0000, RZ, 0xc0, !PT ;  /* 0xffff000028078812 */ /* 0x000fe200078ec0ff */
[----:B------:R-:W-:Y:S02]  /*60a0*/  @!P0 FFMA.FTZ R2, R8, R17, R2 ;  /* 0x0000001108028223 */ /* 0x000fe40000010002 */
[C---:B------:R-:W-:Y:S02]  /*60b0*/  @!P0 FMUL.FTZ R17, R3.reuse, R18 ;  /* 0x0000001203118220 */ /* 0x040fe40000410000 */
[-C--:B------:R-:W-:Y:S02]  /*60c0*/  @!P0 FMUL.FTZ R3, R3, R5.reuse ;  /* 0x0000000503038220 */ /* 0x080fe40000410000 */
[----:B------:R-:W-:Y:S02]  /*60d0*/  @!P0 IMAD.U32 R8, R19, 0x10000, RZ ;  /* 0x0001000013088824 */ /* 0x000fe400078e00ff */
        /* <DEDUP_REMOVED lines=12> */
[----:B------:R-:W-:Y:S01]  /*61a0*/  @!P0 F2FP.BF16.PACK_AB R19, R23, R37 ;  /* 0x000000251713823e */ /* 0x000fe200000010ff */
[C---:B------:R-:W-:Y:S02]  /*61b0*/  @!P0 FMUL.FTZ R8, R5.reuse, R17 ;  /* 0x0000001105088220 */ /* 0x040fe40000410000 */
[-C--:B------:R-:W-:Y:S02]  /*61c0*/  @!P0 FMUL.FTZ R5, R5, R6.reuse ;  /* 0x0000000605058220 */ /* 0x080fe40000410000 */
[----:B------:R-:W-:Y:S02]  /*61d0*/  @!P0 FFMA.FTZ R8, R7, R6, -R8 ;  /* 0x0000000607088223 */ /* 0x000fe40000010808 */
[----:B------:R-:W-:Y:S02]  /*61e0*/  @!P0 IMAD.U32 R6, R14, 0x10000, RZ ;  /* 0x000100000e068824 */ /* 0x000fe400078e00ff */
[----:B------:R-:W-:Y:S01]  /*61f0*/  @!P0 FFMA.FTZ R5, R17, R7, R5 ;  /* 0x0000000711058223 */ /* 0x000fe20000010005 */
[----:B------:R-:W-:Y:S01]  /*6200*/  @!P0 F2FP.BF16.PACK_AB R22, R8, R18 ;  /* 0x000000120816823e */ /* 0x000fe200000010ff */
[----:B------:R-:W-:Y:S01]  /*6210*/  @!P0 IMAD.U32 R18, R21, 0x10000, RZ ;  /* 0x0001000015128824 */ /* 0x000fe200078e00ff */
[----:B------:R-:W-:Y:S01]  /*6220*/  @!P0 SHF.L.U32 R8, R16, 0x10, RZ ;  /* 0x0000001010088819 */ /* 0x000fe200000006ff */
[----:B------:R-:W-:Y:S01]  /*6230*/  @!P0 IMAD.MOV.U32 R40, RZ, RZ, R19 ;  /* 0x000000ffff288224 */ /* 0x000fe200078e0013 */
[----:B------:R-:W-:Y:S01]  /*6240*/  @!P0 SHF.L.U32 R7, R15, 0x10, RZ ;  /* 0x000000100f078819 */ /* 0x000fe200000006ff */
[----:B------:R-:W-:Y:S02]  /*6250*/  @!P0 IMAD.MOV.U32 R41, RZ, RZ, R22 ;  /* 0x000000ffff298224 */ /* 0x000fe400078e0016 */
[----:B------:R-:W-:Y:S02]  /*6260*/  @!P0 IMAD.U32 R17, R42, 0x10000, RZ ;  /* 0x000100002a118824 */ /* 0x000fe400078e00ff */
[C---:B------:R-:W-:Y:S02]  /*6270*/  @!P0 FMUL.FTZ R22, R6.reuse, R18 ;  /* 0x0000001206168220 */ /* 0x040fe40000410000 */
[-C--:B------:R-:W-:Y:S02]  /*6280*/  @!P0 FMUL.FTZ R6, R6, R8.reuse ;  /* 0x0000000806068220 */ /* 0x080fe40000410000 */
[----:B------:R-:W-:Y:S02]  /*6290*/  @!P0 IMAD.U32 R19, R20, 0x10000, RZ ;  /* 0x0001000014138824 */ /* 0x000fe400078e00ff */
[----:B------:R-:W-:Y:S02]  /*62a0*/  @!P0 FFMA.FTZ R22, R17, R8, -R22 ;  /* 0x0000000811168223 */ /* 0x000fe40000010816 */
[----:B------:R-:W-:Y:S02]  /*62b0*/  @!P0 FFMA.FTZ R6, R18, R17, R6 ;  /* 0x0000001112068223 */ /* 0x000fe40000010006 */
[----:B------:R-:W-:Y:S02]  /*62c0*/  @!P0 IMAD.U32 R8, R9, 0x10000, RZ ;  /* 0x0001000009088824 */ /* 0x000fe400078e00ff */
[----:B------:R-:W-:Y:S02]  /*62d0*/  @!P0 IMAD.U32 R17, R43, 0x10000, RZ ;  /* 0x000100002b118824 */ /* 0x000fe400078e00ff */
[C---:B------:R-:W-:Y:S02]  /*62e0*/  @!P0 FMUL.FTZ R18, R7.reuse, R19 ;  /* 0x0000001307128220 */ /* 0x040fe40000410000 */
[-C--:B------:R-:W-:Y:S02]  /*62f0*/  @!P0 FMUL.FTZ R7, R7, R8.reuse ;  /* 0x0000000807078220 */ /* 0x080fe40000410000 */
[----:B------:R-:W-:Y:S01]  /*6300*/  @!P0 FFMA.FTZ R37, R17, R8, -R18 ;  /* 0x0000000811258223 */ /* 0x000fe20000010812 */
[----:B------:R-:W-:Y:S02]  /*6310*/  @!P0 LOP3.LUT R18, R20, 0xffff0000, RZ, 0xc0, !PT ;  /* 0xffff000014128812 */ /* 0x000fe400078ec0ff */
[----:B------:R-:W-:Y:S02]  /*6320*/  @!P0 LOP3.LUT R8, R15, 0xffff0000, RZ, 0xc0, !PT ;  /* 0xffff00000f088812 */ /* 0x000fe400078ec0ff */
[----:B------:R-:W-:Y:S02]  /*6330*/  @!P0 F2FP.BF16.PACK_AB R20, R3, R2 ;  /* 0x000000020314823e */ /* 0x000fe400000010ff */
[----:B------:R-:W-:Y:S01]  /*6340*/  @!P0 LOP3.LUT R3, R9, 0xffff0000, RZ, 0xc0, !PT ;  /* 0xffff000009038812 */ /* 0x000fe200078ec0ff */
[----:B------:R-:W-:Y:S01]  /*6350*/  @!P0 FMUL.FTZ R2, R8, R18 ;  /* 0x0000001208028220 */ /* 0x000fe20000410000 */
[----:B------:R-:W-:Y:S01]  /*6360*/  @!P0 LOP3.LUT R9, R43, 0xffff0000, RZ, 0xc0, !PT ;  /* 0xffff00002b098812 */ /* 0x000fe200078ec0ff */
[----:B------:R-:W-:Y:S04]  /*6370*/  @!P0 IMAD.MOV.U32 R12, RZ, RZ, R20 ;  /* 0x000000ffff0c8224 */ /* 0x000fe800078e0014 */
[-C--:B------:R-:W-:Y:S01]  /*6380*/  @!P0 FFMA.FTZ R23, R9, R3.reuse, -R2 ;  /* 0x0000000309178223 */ /* 0x080fe20000010802 */
[----:B------:R-:W-:Y:S01]  /*6390*/  @!P0 LOP3.LUT R2, R14, 0xffff0000, RZ, 0xc0, !PT ;  /* 0xffff00000e028812 */ /* 0x000fe200078ec0ff */
[----:B------:R-:W-:Y:S01]  /*63a0*/  @!P0 FMUL.FTZ R3, R8, R3 ;  /* 0x0000000308038220 */ /* 0x000fe20000410000 */
[----:B------:R-:W-:Y:S02]  /*63b0*/  @!P0 F2FP.BF16.PACK_AB R8, R5, R4 ;  /* 0x000000040508823e */ /* 0x000fe400000010ff */
[----:B------:R-:W-:Y:S02]  /*63c0*/  @!P0 LOP3.LUT R5, R21, 0xffff0000, RZ, 0xc0, !PT ;  /* 0xffff000015058812 */ /* 0x000fe400078ec0ff */
[----:B------:R-:W-:Y:S01]  /*63d0*/  @!P0 LOP3.LUT R4, R16, 0xffff0000, RZ, 0xc0, !PT ;  /* 0xffff000010048812 */ /* 0x000fe200078ec0ff */
[----:B------:R-:W-:Y:S01]  /*63e0*/  @!P0 IMAD.MOV.U32 R13, RZ, RZ, R8 ;  /* 0x000000ffff0d8224 */ /* 0x000fe200078e0008 */
[----:B------:R-:W-:Y:S01]  /*63f0*/  @!P0 LOP3.LUT R8, R42, 0xffff0000, RZ, 0xc0, !PT ;  /* 0xffff00002a088812 */ /* 0x000fe200078ec0ff */
[C---:B------:R-:W-:Y:S02]  /*6400*/  @!P0 FMUL.FTZ R16, R2.reuse, R5 ;  /* 0x0000000502108220 */ /* 0x040fe40000410000 */
[-C--:B------:R-:W-:Y:S02]  /*6410*/  @!P0 FMUL.FTZ R2, R2, R4.reuse ;  /* 0x0000000402028220 */ /* 0x080fe40000410000 */
[----:B------:R-:W-:Y:S02]  /*6420*/  @!P0 FFMA.FTZ R16, R8, R4, -R16 ;  /* 0x0000000408108223 */ /* 0x000fe40000010810 */
[----:B------:R-:W-:Y:S01]  /*6430*/  @!P0 FFMA.FTZ R2, R5, R8, R2 ;  /* 0x0000000805028223 */ /* 0x000fe20000010002 */
[----:B------:R-:W-:Y:S01]  /*6440*/  @!P0 F2FP.BF16.PACK_AB R5, R23, R37 ;  /* 0x000000251705823e */ /* 0x000fe200000010ff */
[----:B------:R-:W-:Y:S01]  /*6450*/  @!P0 FFMA.FTZ R7, R19, R17, R7 ;  /* 0x0000001113078223 */ /* 0x000fe20000010007 */
[----:B------:R-:W-:Y:S01]  /*6460*/  @!P0 F2FP.BF16.PACK_AB R4, R16, R22 ;  /* 0x000000161004823e */ /* 0x000fe200000010ff */
[----:B------:R-:W-:Y:S01]  /*6470*/  @!P0 FFMA.FTZ R3, R18, R9, R3 ;  /* 0x0000000912038223 */ /* 0x000fe20000010003 */
[----:B------:R-:W-:Y:S01]  /*6480*/  @!P0 F2FP.BF16.PACK_AB R2, R2, R6 ;  /* 0x000000060202823e */ /* 0x000fe200000010ff */
[----:B------:R-:W-:Y:S01]  /*6490*/  @!P0 IMAD.MOV.U32 R43, RZ, RZ, R5 ;  /* 0x000000ffff2b8224 */ /* 0x000fe200078e0005 */
[----:B------:R-:W-:Y:S02]  /*64a0*/  @!P0 MOV R42, R4 ;  /* 0x00000004002a8202 */ /* 0x000fe40000000f00 */
[----:B------:R-:W-:Y:S01]  /*64b0*/  @!P0 F2FP.BF16.PACK_AB R3, R3, R7 ;  /* 0x000000070303823e */ /* 0x000fe200000010ff */
[----:B------:R-:W-:Y:S04]  /*64c0*/  @!P0 IMAD.MOV.U32 R14, RZ, RZ, R2 ;  /* 0x000000ffff0e8224 */ /* 0x000fe800078e0002 */
[----:B------:R-:W-:Y:S01]  /*64d0*/  @!P0 IMAD.MOV.U32 R15, RZ, RZ, R3 ;  /* 0x000000ffff0f8224 */ /* 0x000fe200078e0003 */
[C---:B------:R-:W-:Y:S04]  /*64e0*/  LEA R2, P0, R74.reuse, R60, 0x1 ;  /* 0x0000003c4a027211 */ /* 0x040fe800078008ff */
[----:B---3--:R-:W-:Y:S02]  /*64f0*/  LEA.HI.X R3, R74, R61, R97, 0x1, P0 ;  /* 0x0000003d4a037211 */ /* 0x008fe400000f0c61 */
[C---:B------:R-:W-:Y:S03]  /*6500*/  ISETP.GE.AND P0, PT, R35.reuse, c[0x0][0x1d4], PT ;  /* 0x0000750023007a0c */ /* 0x040fe60003f06270 */
[----:B------:R1:W-:Y:S10]  /*6510*/  ST.E.128 [R2.64], R40 ;  /* 0x0000002802007985 */ /* 0x0003f4000c101d08 */
[----:B------:R-:W-:Y:S05]  /*6520*/  @!P0 IMAD.WIDE R4, R35, 0x2, R60 ;  /* 0x0000000223048825 */ /* 0x000fea00078e023c */
[----:B------:R1:W-:Y:S02]  /*6530*/  @!P0 ST.E.128 [R4.64], R12 ;  /* 0x0000000c04008985 */ /* 0x0003e4000c101d08 */
.L_x_1746:
[----:B------:R-:W-:Y:S05]  /*6540*/  BSYNC B0 ;  /* 0x0000000000007941 */ /* 0x000fea0003800000 */
.L_x_1745:
[----:B------:R-:W-:Y:S11]  /*6550*/  ISETP.GE.AND P0, PT, R29, c[0x0][0x1d4], PT ;  /* 0x000075001d007a0c */ /* 0x000ff60003f06270 */
[----:B------:R-:W-:Y:S02]  /*6560*/  @!UPT UIADD3 URZ, URZ, URZ, URZ ;  /* 0x0000003f3f3ff290 */ /* 0x000fe4000fffe03f */
[----:B------:R-:W-:-:S05]  /*6570*/  @P0 BRA `(.L_x_1730) ;  /* 0x00000b2000000947 */ /* 0x000fca0003800000 */
[----:B------:R-:W-:Y:S02]  /*6580*/  LOP3.LUT P1, RZ, R196, 0x4, RZ, 0xc0, !PT ;  /* 0x00000004c4ff7812 */ /* 0x000fe4000782c0ff */
[C---:B----4-:R-:W-:Y:S02]  /*6590*/  LEA R52, P0, R71.reuse, R60, 0x1 ;  /* 0x0000003c47347211 */ /* 0x050fe400078008ff */
[----:B-1----:R-:W-:Y:S02]  /*65a0*/  SEL R2, R122, R119, !P1 ;  /* 0x000000777a027207 */ /* 0x002fe40004800000 */
[----:B---3--:R-:W-:Y:S02]  /*65b0*/  LEA.HI.X R53, R71, R61, R96, 0x1, P0 ;  /* 0x0000003d47357211 */ /* 0x008fe400000f0c60 */
[----:B------:R-:W-:Y:S02]  /*65c0*/  SHF.R.S32.HI R3, RZ, 0x1f, R2 ;  /* 0x0000001fff037819 */ /* 0x000fe40000011402 */
[----:B------:R-:W-:Y:S02]  /*65d0*/  ISETP.GE.AND P0, PT, R29, c[0x0][0x27c], PT ;  /* 0x00009f001d007a0c */ /* 0x000fe40003f06270 */
[----:B------:R-:W-:Y:S04]  /*65e0*/  LEA.HI R2, R3, R2, RZ, 0x4 ;  /* 0x0000000203027211 */ /* 0x000fe800078f20ff */
[----:B------:R-:W-:Y:S04]  /*65f0*/  LEA.HI.SX32 R2, R2, R99, 0x1c ;  /* 0x0000006302027211 */ /* 0x000fe800078fe2ff */
[----:B------:R-:W-:Y:S01]  /*6600*/  SHF.R.S32.HI R3, RZ, 0x1f, R2 ;  /* 0x0000001fff037819 */ /* 0x000fe20000011402 */
[----:B------:R-:W-:Y:S02]  /*6610*/  IMAD.SHL.U32 R38, R2, 0x8, RZ ;  /* 0x0000000802267824 */ /* 0x000fe400078e00ff */
[----:B------:R-:W-:Y:S02]  /*6620*/  @!P0 SHF.R.U32.HI R8, RZ, 0x10, R51 ;  /* 0x00000010ff088819 */ /* 0x000fe40000011633 */
        /* <DEDUP_REMOVED lines=8> */
[----:B------:R-:W-:Y:S01]  /*66b0*/  IADD3 R2, R3, R2, R148 ;  /* 0x0000000203027210 */ /* 0x000fe20007ffe094 */
[----:B------:R-:W-:Y:S01]  /*66c0*/  IMAD.IADD R3, R115, 0x1, R59 ;  /* 0x0000000173037824 */ /* 0x000fe200078e023b */
[----:B------:R-:W-:Y:S02]  /*66d0*/  @!P0 SHF.R.U64 R17, R50, 0x10, R51 ;  /* 0x0000001032118819 */ /* 0x000fe40000001233 */
[----:B------:R-:W-:Y:S01]  /*66e0*/  @!P0 SHF.R.U64 R5, R26, 0x10, R27 ;  /* 0x000000101a058819 */ /* 0x000fe2000000121b */
[----:B------:R-:W-:Y:S01]  /*66f0*/  IMAD.IADD R2, R59, 0x1, R2 ;  /* 0x000000013b027824 */ /* 0x000fe200078e0202 */
[----:B------:R-:W-:Y:S01]  /*6700*/  @!P0 PRMT R26, R58, 0x5432, R17 ;  /* 0x000054323a1a8816 */ /* 0x000fe20000000011 */
[----:B------:R-:W-:Y:S01]  /*6710*/  IMAD.SHL.U32 R3, R3, 0x2, RZ ;  /* 0x0000000203037824 */ /* 0x000fe200078e00ff */
[----:B------:R-:W-:Y:S01]  /*6720*/  @!P0 PRMT R17, R32, 0x5432, R5 ;  /* 0x0000543220118816 */ /* 0x000fe20000000005 */
[----:B------:R-:W-:Y:S01]  /*6730*/  IMAD.SHL.U32 R2, R2, 0x2, RZ ;  /* 0x0000000202027824 */ /* 0x000fe200078e00ff */
[----:B------:R-:W-:Y:S02]  /*6740*/  @!P0 SHF.R.U32.HI R4, RZ, 0x10, R27 ;  /* 0x00000010ff048819 */ /* 0x000fe4000001161b */
[----:B------:R1:W3:Y:S01]  /*6750*/  LDS.128 R40, [R3+0xc100] ;  /* 0x00c1000003287984 */ /* 0x0002e20000000c00 */
[----:B------:R-:W-:Y:S02]  /*6760*/  @!P0 PRMT R16, R57, 0x5432, R7 ;  /* 0x0000543239108816 */ /* 0x000fe40000000007 */
[C---:B------:R-:W-:Y:S02]  /*6770*/  @!P0 SHF.L.U32 R7, R18.reuse, 0x10, RZ ;  /* 0x0000001012078819 */ /* 0x040fe400000006ff */
[----:B------:R-:W-:Y:S01]  /*6780*/  @!P0 LOP3.LUT R18, R18, 0xffff0000, RZ, 0xc0, !PT ;  /* 0xffff000012128812 */ /* 0x000fe200078ec0ff */
[----:B------:R-:W-:Y:S01]  /*6790*/  @!P0 IMAD.U32 R20, R16, 0x10000, RZ ;  /* 0x0001000010148824 */ /* 0x000fe200078e00ff */
[----:B------:R-:W-:Y:S01]  /*67a0*/  @!P0 PRMT R9, R32, 0x5410, R4 ;  /* 0x0000541020098816 */ /* 0x000fe20000000004 */
[----:B------:R4:W5:Y:S01]  /*67b0*/  LDS.128 R12, [R2+0xc100] ;  /* 0x00c10000020c7984 */ /* 0x0009620000000c00 */
[----:B------:R-:W-:Y:S02]  /*67c0*/  @!P0 LOP3.LUT R22, R16, 0xffff0000, RZ, 0xc0, !PT ;  /* 0xffff000010168812 */ /* 0x000fe400078ec0ff */
[----:B------:R-:W-:Y:S02]  /*67d0*/  @!P0 SHF.L.U32 R16, R9, 0x10, RZ ;  /* 0x0000001009108819 */ /* 0x000fe400000006ff */
[----:B-1----:R-:W-:Y:S02]  /*67e0*/  @!P0 SHF.R.U64 R3, R24, 0x10, R25 ;  /* 0x0000001018038819 */ /* 0x002fe40000001219 */
[----:B------:R-:W-:Y:S02]  /*67f0*/  @!P0 PRMT R24, R58, 0x5410, R8 ;  /* 0x000054103a188816 */ /* 0x000fe40000000008 */
[----:B------:R-:W-:Y:S02]  /*6800*/  @!P0 PRMT R3, R31, 0x5432, R3 ;  /* 0x000054321f038816 */ /* 0x000fe40000000003 */
[C---:B------:R-:W-:Y:S01]  /*6810*/  @!P0 LOP3.LUT R32, R24.reuse, 0xffff0000, RZ, 0xc0, !PT ;  /* 0xffff000018208812 */ /* 0x040fe200078ec0ff */
[----:B------:R-:W-:Y:S01]  /*6820*/  @!P0 IMAD.U32 R27, R24, 0x10000, RZ ;  /* 0x00010000181b8824 */ /* 0x000fe200078e00ff */
[----:B----4-:R-:W-:Y:S01]  /*6830*/  @!P0 SHF.R.U32.HI R2, RZ, 0x10, R25 ;  /* 0x00000010ff028819 */ /* 0x010fe20000011619 */
[----:B------:R-:W-:Y:S02]  /*6840*/  @!P0 IMAD.U32 R4, R3, 0x10000, RZ ;  /* 0x0001000003048824 */ /* 0x000fe400078e00ff */
[C---:B------:R-:W-:Y:S01]  /*6850*/  @!P0 IMAD.U32 R24, R26.reuse, 0x10000, RZ ;  /* 0x000100001a188824 */ /* 0x040fe200078e00ff */
[----:B------:R-:W-:Y:S02]  /*6860*/  @!P0 PRMT R6, R31, 0x5410, R2 ;  /* 0x000054101f068816 */ /* 0x000fe40000000002 */
[----:B------:R-:W-:Y:S01]  /*6870*/  @!P0 LOP3.LUT R26, R26, 0xffff0000, RZ, 0xc0, !PT ;  /* 0xffff00001a1a8812 */ /* 0x000fe200078ec0ff */
[----:B---3--:R-:W-:Y:S01]  /*6880*/  @!P0 IMAD.U32 R8, R40, 0x10000, RZ ;  /* 0x0001000028088824 */ /* 0x008fe200078e00ff */
[C---:B------:R-:W-:Y:S01]  /*6890*/  @!P0 LOP3.LUT R23, R41.reuse, 0xffff0000, RZ, 0xc0, !PT ;  /* 0xffff000029178812 */ /* 0x040fe200078ec0ff */
[----:B------:R-:W-:Y:S01]  /*68a0*/  @!P0 IMAD.U32 R21, R41, 0x10000, RZ ;  /* 0x0001000029158824 */ /* 0x000fe200078e00ff */
[C---:B--2---:R-:W-:Y:S01]  /*68b0*/  @!P0 LOP3.LUT R35, R43.reuse, 0xffff0000, RZ, 0xc0, !PT ;  /* 0xffff00002b238812 */ /* 0x044fe200078ec0ff */
[----:B------:R-:W-:Y:S02]  /*68c0*/  @!P0 IMAD.U32 R31, R43, 0x10000, RZ ;  /* 0x000100002b1f8824 */ /* 0x000fe400078e00ff */
[C---:B-----5:R-:W-:Y:S01]  /*68d0*/  @!P0 IMAD.U32 R2, R12.reuse, 0x10000, RZ ;  /* 0x000100000c028824 */ /* 0x060fe200078e00ff */
[----:B------:R-:W-:Y:S03]  /*68e0*/  @!P0 LOP3.LUT R5, R12, 0xffff0000, RZ, 0xc0, !PT ;  /* 0xffff00000c058812 */ /* 0x000fe600078ec0ff */
[C---:B------:R-:W-:Y:S02]  /*68f0*/  @!P0 FMUL.FTZ R19, R2.reuse, R7 ;  /* 0x0000000702138220 */ /* 0x040fe40000410000 */
[-C--:B------:R-:W-:Y:S02]  /*6900*/  @!P0 FMUL.FTZ R2, R2, R4.reuse ;  /* 0x0000000402028220 */ /* 0x080fe40000410000 */
[----:B------:R-:W-:Y:S01]  /*6910*/  @!P0 FFMA.FTZ R49, R8, R4, -R19 ;  /* 0x0000000408318223 */ /* 0x000fe20000010813 */
[----:B------:R-:W-:Y:S01]  /*6920*/  @!P0 LOP3.LUT R19, R40, 0xffff0000, RZ, 0xc0, !PT ;  /* 0xffff000028138812 */ /* 0x000fe200078ec0ff */
[----:B------:R-:W-:Y:S01]  /*6930*/  @!P0 FFMA.FTZ R2, R7, R8, R2 ;  /* 0x0000000807028223 */ /* 0x000fe20000010002 */
[----:B------:R-:W-:Y:S01]  /*6940*/  @!P0 LOP3.LUT R7, R3, 0xffff0000, RZ, 0xc0, !PT ;  /* 0xffff000003078812 */ /* 0x000fe200078ec0ff */
[----:B------:R-:W-:Y:S01]  /*6950*/  @!P0 FMUL.FTZ R8, R5, R18 ;  /* 0x0000001205088220 */ /* 0x000fe20000410000 */
[----:B------:R-:W-:Y:S03]  /*6960*/  @!P0 SHF.L.U32 R4, R13, 0x10, RZ ;  /* 0x000000100d048819 */ /* 0x000fe600000006ff */
[-C--:B------:R-:W-:Y:S01]  /*6970*/  @!P0 FMUL.FTZ R3, R5, R7.reuse ;  /* 0x0000000705038220 */ /* 0x080fe20000410000 */
[----:B------:R-:W-:Y:S01]  /*6980*/  @!P0 LOP3.LUT R5, R13, 0xffff0000, RZ, 0xc0, !PT ;  /* 0xffff00000d058812 */ /* 0x000fe200078ec0ff */
[----:B------:R-:W-:Y:S02]  /*6990*/  @!P0 FFMA.FTZ R48, R19, R7, -R8 ;  /* 0x0000000713308223 */ /* 0x000fe40000010808 */
[C---:B------:R-:W-:Y:S01]  /*69a0*/  @!P0 IMAD.U32 R7, R6.reuse, 0x10000, RZ ;  /* 0x0001000006078824 */ /* 0x040fe200078e00ff */
[----:B------:R-:W-:Y:S01]  /*69b0*/  @!P0 LOP3.LUT R6, R6, 0xffff0000, RZ, 0xc0, !PT ;  /* 0xffff000006068812 */ /* 0x000fe200078ec0ff */
[C---:B------:R-:W-:Y:S02]  /*69c0*/  @!P0 FMUL.FTZ R8, R4.reuse, R20 ;  /* 0x0000001404088220 */ /* 0x040fe40000410000 */
[-C--:B------:R-:W-:Y:S02]  /*69d0*/  @!P0 FMUL.FTZ R4, R4, R7.reuse ;  /* 0x0000000704048220 */ /* 0x080fe40000410000 */
[----:B------:R-:W-:Y:S02]  /*69e0*/  @!P0 FFMA.FTZ R47, R21, R7, -R8 ;  /* 0x00000007152f8223 */ /* 0x000fe40000010808 */
[----:B------:R-:W-:Y:S02]  /*69f0*/  @!P0 FMUL.FTZ R8, R5, R22 ;  /* 0x0000001605088220 */ /* 0x000fe40000410000 */
[----:B------:R-:W-:Y:S02]  /*6a00*/  @!P0 IMAD.U32 R7, R15, 0x10000, RZ ;  /* 0x000100000f078824 */ /* 0x000fe400078e00ff */
[-C--:B------:R-:W-:Y:S02]  /*6a10*/  @!P0 FMUL.FTZ R5, R5, R6.reuse ;  /* 0x0000000605058220 */ /* 0x080fe40000410000 */
[----:B------:R-:W-:Y:S01]  /*6a20*/  @!P0 FFMA.FTZ R46, R23, R6, -R8 ;  /* 0x00000006172e8223 */ /* 0x000fe20000010808 */
[----:B------:R-:W-:Y:S01]  /*6a30*/  @!P0 LOP3.LUT R6, R15, 0xffff0000, RZ, 0xc0, !PT ;  /* 0xffff00000f068812 */ /* 0x000fe200078ec0ff */
[C---:B------:R-:W-:Y:S02]  /*6a40*/  @!P0 FMUL.FTZ R25, R7.reuse, R27 ;  /* 0x0000001b07198220 */ /* 0x040fe40000410000 */
[-C--:B------:R-:W-:Y:S02]  /*6a50*/  @!P0 FMUL.FTZ R8, R7, R16.reuse ;  /* 0x0000001007088220 */ /* 0x080fe40000410000 */
[----:B------:R-:W-:Y:S01]  /*6a60*/  @!P0 FFMA.FTZ R44, R31, R16, -R25 ;  /* 0x000000101f2c8223 */ /* 0x000fe20000010819 */
[----:B------:R-:W-:Y:S01]  /*6a70*/  @!P0 LOP3.LUT R16, R9, 0xffff0000, RZ, 0xc0, !PT ;  /* 0xffff000009108812 */ /* 0x000fe200078ec0ff */
[----:B------:R-:W-:Y:S02]  /*6a80*/  @!P0 FMUL.FTZ R25, R6, R32 ;  /* 0x0000002006198220 */ /* 0x000fe40000410000 */
[----:B------:R-:W-:Y:S02]  /*6a90*/  @!P0 IMAD.U32 R7, R14, 0x10000, RZ ;  /* 0x000100000e078824 */ /* 0x000fe400078e00ff */
[-C--:B------:R-:W-:Y:S02]  /*6aa0*/  @!P0 FMUL.FTZ R9, R6, R16.reuse ;  /* 0x0000001006098220 */ /* 0x080fe40000410000 */
[----:B------:R-:W-:Y:S01]  /*6ab0*/  @!P0 FFMA.FTZ R39, R35, R16, -R25 ;  /* 0x0000001023278223 */ /* 0x000fe20000010819 */
[----:B------:R-:W-:Y:S01]  /*6ac0*/  @!P0 SHF.L.U32 R25, R42, 0x10, RZ ;  /* 0x000000102a198819 */ /* 0x000fe200000006ff */
[----:B------:R-:W-:Y:S02]  /*6ad0*/  @!P0 IMAD.U32 R16, R17, 0x10000, RZ ;  /* 0x0001000011108824 */ /* 0x000fe400078e00ff */
[C---:B------:R-:W-:Y:S02]  /*6ae0*/  @!P0 FMUL.FTZ R37, R7.reuse, R24 ;  /* 0x0000001807258220 */ /* 0x040fe40000410000 */
[-C--:B------:R-:W-:Y:S01]  /*6af0*/  @!P0 FMUL.FTZ R6, R7, R16.reuse ;  /* 0x0000001007068220 */ /* 0x080fe20000410000 */
[----:B------:R-:W-:Y:S01]  /*6b00*/  @!P0 LOP3.LUT R7, R14, 0xffff0000, RZ, 0xc0, !PT ;  /* 0xffff00000e078812 */ /* 0x000fe200078ec0ff */
[----:B------:R-:W-:Y:S01]  /*6b10*/  @!P0 FFMA.FTZ R45, R25, R16, -R37 ;  /* 0x00000010192d8223 */ /* 0x000fe20000010825 */
[----:B------:R-:W-:Y:S01]  /*6b20*/  @!P0 LOP3.LUT R16, R17, 0xffff0000, RZ, 0xc0, !PT ;  /* 0xffff000011108812 */ /* 0x000fe200078ec0ff */
[----:B------:R-:W-:Y:S01]  /*6b30*/  @!P0 FFMA.FTZ R3, R18, R19, R3 ;  /* 0x0000001312038223 */ /* 0x000fe20000010003 */
[----:B------:R-:W-:Y:S01]  /*6b40*/  @!P0 LOP3.LUT R17, R42, 0xffff0000, RZ, 0xc0, !PT ;  /* 0xffff00002a118812 */ /* 0x000fe200078ec0ff */
[C---:B------:R-:W-:Y:S01]  /*6b50*/  @!P0 FMUL.FTZ R18, R7.reuse, R26 ;  /* 0x0000001a07128220 */ /* 0x040fe20000410000 */
[----:B------:R-:W-:Y:S01]  /*6b60*/  @!P0 F2FP.BF16.PACK_AB R19, R48, R49 ;  /* 0x000000313013823e */ /* 0x000fe200000010ff */
[----:B------:R-:W-:Y:S01]  /*6b70*/  @!P0 FFMA.FTZ R4, R20, R21, R4 ;  /* 0x0000001514048223 */ /* 0x000fe20000010004 */
[----:B------:R-:W-:Y:S01]  /*6b80*/  @!P0 F2FP.BF16.PACK_AB R37, R46, R47 ;  /* 0x0000002f2e25823e */ /* 0x000fe200000010ff */
[-C--:B------:R-:W-:Y:S02]  /*6b90*/  @!P0 FMUL.FTZ R7, R7, R16.reuse ;  /* 0x0000001007078220 */ /* 0x080fe40000410000 */
[----:B------:R-:W-:Y:S01]  /*6ba0*/  @!P0 FFMA.FTZ R16, R17, R16, -R18 ;  /* 0x0000001011108223 */ /* 0x000fe20000010812 */
[----:B------:R-:W-:Y:S01]  /*6bb0*/  @!P0 F2FP.BF16.PACK_AB R18, R39, R44 ;  /* 0x0000002c2712823e */ /* 0x000fe200000010ff */
[----:B------:R-:W-:Y:S02]  /*6bc0*/  @!P0 FFMA.FTZ R5, R22, R23, R5 ;  /* 0x0000001716058223 */ /* 0x000fe40000010005 */
[----:B------:R-:W-:Y:S02]  /*6bd0*/  @!P0 FFMA.FTZ R6, R24, R25, R6 ;  /* 0x0000001918068223 */ /* 0x000fe40000010006 */
[----:B------:R-:W-:Y:S01]  /*6be0*/  @!P0 FFMA.FTZ R7, R26, R17, R7 ;  /* 0x000000111a078223 */ /* 0x000fe20000010007 */
[----:B------:R-:W-:Y:S01]  /*6bf0*/  @!P0 F2FP.BF16.PACK_AB R17, R16, R45 ;  /* 0x0000002d1011823e */ /* 0x000fe200000010ff */
[----:B------:R-:W-:Y:S01]  /*6c00*/  @!P0 FFMA.FTZ R8, R27, R31, R8 ;  /* 0x0000001f1b088223 */ /* 0x000fe20000010008 */
[----:B------:R-:W-:Y:S01]  /*6c10*/  @!P0 F2FP.BF16.PACK_AB R16, R3, R2 ;  /* 0x000000020310823e */ /* 0x000fe200000010ff */
[----:B------:R-:W-:Y:S01]  /*6c20*/  @!P0 FFMA.FTZ R9, R32, R35, R9 ;  /* 0x0000002320098223 */ /* 0x000fe20000010009 */
[----:B------:R-:W-:Y:S01]  /*6c30*/  @!P0 F2FP.BF16.PACK_AB R4, R5, R4 ;  /* 0x000000040504823e */ /* 0x000fe200000010ff */
[----:B------:R-:W-:Y:S01]  /*6c40*/  @!P0 IMAD.MOV.U32 R40, RZ, RZ, R19 ;  /* 0x000000ffff288224 */ /* 0x000fe200078e0013 */
[----:B------:R-:W-:Y:S01]  /*6c50*/  @!P0 F2FP.BF16.PACK_AB R3, R7, R6 ;  /* 0x000000060703823e */ /* 0x000fe200000010ff */
[----:B------:R-:W-:Y:S01]  /*6c60*/  @!P0 IMAD.MOV.U32 R41, RZ, RZ, R37 ;  /* 0x000000ffff298224 */ /* 0x000fe200078e0025 */
[----:B------:R-:W-:Y:S01]  /*6c70*/  @!P0 F2FP.BF16.PACK_AB R2, R9, R8 ;  /* 0x000000080902823e */ /* 0x000fe200000010ff */
[----:B------:R-:W-:Y:S01]  /*6c80*/  @!P0 IMAD.MOV.U32 R42, RZ, RZ, R17 ;  /* 0x000000ffff2a8224 */ /* 0x000fe200078e0011 */
[----:B------:R-:W-:Y:S01]  /*6c90*/  @!P0 MOV R12, R16 ;  /* 0x00000010000c8202 */ /* 0x000fe20000000f00 */
[----:B------:R-:W-:Y:S02]  /*6ca0*/  @!P0 IMAD.MOV.U32 R43, RZ, RZ, R18 ;  /* 0x000000ffff2b8224 */ /* 0x000fe400078e0012 */
[----:B------:R-:W-:Y:S02]  /*6cb0*/  @!P0 IMAD.MOV.U32 R13, RZ, RZ, R4 ;  /* 0x000000ffff0d8224 */ /* 0x000fe400078e0004 */
        /* <DEDUP_REMOVED lines=10> */
.L_x_1726:
[----:B------:R-:W-:Y:S01]  /*6d60*/  IMAD.WIDE.U32 R2, R66, c[0x0][0x1e0], RZ ;  /* 0x0000780042027a25 */ /* 0x000fe200078e00ff */
[----:B------:R-:W-:Y:S02]  /*6d70*/  SHF.R.S32.HI R68, RZ, 0x1f, R66 ;  /* 0x0000001fff447819 */ /* 0x000fe40000011442 */
[----:B-----5:R-:W-:Y:S03]  /*6d80*/  SHF.R.S32.HI R69, RZ, 0x1f, R63 ;  /* 0x0000001fff457819 */ /* 0x020fe6000001143f */
[----:B------:R-:W-:Y:S04]  /*6d90*/  IMAD R4, R68, c[0x0][0x1e0], RZ ;  /* 0x0000780044047a24 */ /* 0x000fe800078e02ff */
[----:B------:R-:W-:Y:S04]  /*6da0*/  IMAD R4, R66, c[0x0][0x1e4], R4 ;  /* 0x0000790042047a24 */ /* 0x000fe800078e0204 */
[----:B------:R-:W-:Y:S02]  /*6db0*/  IMAD.IADD R3, R3, 0x1, R4 ;  /* 0x0000000103037824 */ /* 0x000fe400078e0204 */
[----:B------:R-:W-:Y:S02]  /*6dc0*/  IMAD R4, R69, c[0x0][0x1f0], RZ ;  /* 0x00007c0045047a24 */ /* 0x000fe400078e02ff */
[C---:B------:R-:W-:Y:S04]  /*6dd0*/  IMAD.WIDE.U32 R2, R63.reuse, c[0x0][0x1f0], R2 ;  /* 0x00007c003f027a25 */ /* 0x040fe800078e0002 */
[----:B------:R-:W-:Y:S01]  /*6de0*/  IMAD R4, R63, c[0x0][0x1f4], R4 ;  /* 0x00007d003f047a24 */ /* 0x000fe200078e0204 */
[----:B------:R-:W-:Y:S04]  /*6df0*/  IADD3 R2, P0, R72, R2, RZ ;  /* 0x0000000248027210 */ /* 0x000fe80007f1e0ff */
[----:B------:R-:W-:Y:S02]  /*6e00*/  IADD3.X R4, R76, R3, R4, P0, !PT ;  /* 0x000000034c047210 */ /* 0x000fe400007fe404 */
[C---:B------:R-:W-:Y:S04]  /*6e10*/  LEA R3, P0, R2.reuse, c[0x0][0x1c8], 0x1 ;  /* 0x0000720002037a11 */ /* 0x040fe800078008ff */
[----:B------:R-:W-:Y:S02]  /*6e20*/  LEA.HI.X R4, R2, c[0x0][0x1cc], R4, 0x1, P0 ;  /* 0x0000730002047a11 */ /* 0x000fe400000f0c04 */
[----:B------:R-:W2:Y:S08]  /*6e30*/  SHFL.IDX PT, R2, R3, RZ, 0x1c1f ;  /* 0x001c1fff03027589 */ /* 0x000eb000000e0000 */
[----:B------:R3:W4:Y:S02]  /*6e40*/  SHFL.IDX PT, R3, R4, RZ, 0x1c1f ;  /* 0x001c1fff04037589 */ /* 0x00072400000e0000 */
[----:B---3--:R-:W-:Y:S05]  /*6e50*/  IMAD.IADD R4, R70, 0x1, -R8 ;  /* 0x0000000146047824 */ /* 0x008fea00078e0a08 */
[----:B------:R-:W-:Y:S04]  /*6e60*/  IMNMX R67, R4, 0x40, PT ;  /* 0x0000004004437817 */ /* 0x000fe80003800200 */
[----:B------:R-:W-:Y:S11]  /*6e70*/  ISETP.GT.AND P0, PT, R67, R206, PT ;  /* 0x000000ce4300720c */ /* 0x000ff60003f04270 */
[----:B------:R-:W-:Y:S02]  /*6e80*/  @!UPT UIADD3 URZ, URZ, URZ, URZ ;  /* 0x0000003f3f3ff290 */ /* 0x000fe4000fffe03f */
[----:B------:R-:W-:-:S05]  /*6e90*/  @!P0 BRA `(.L_x_1730) ;  /* 0x0000020000008947 */ /* 0x000fca0003800000 */
[----:B--2-4-:R-:W-:Y:S02]  /*6ea0*/  ISETP.GE.AND P1, PT, R104, c[0x0][0x1d4], PT ;  /* 0x0000750068007a0c */ /* 0x014fe40003f26270 */
[----:B------:R-:W-:Y:S02]  /*6eb0*/  ISETP.GE.AND P3, PT, R200, c[0x0][0x1d4], PT ;  /* 0x00007500c8007a0c */ /* 0x000fe40003f66270 */
[C---:B------:R-:W-:Y:S09]  /*6ec0*/  ISETP.GE.AND P2, PT, R199.reuse, c[0x0][0x1d4], PT ;  /* 0x00007500c7007a0c */ /* 0x040ff20003f46270 */
[----:B------:R-:W2:Y:S01]  /*6ed0*/  @!P1 LDS.128 R12, [R64+0xc000] ;  /* 0x00c00000400c9984 */ /* 0x000ea20000000c00 */
[CC--:B------:R-:W-:Y:S04]  /*6ee0*/  @!P1 LEA R4, P0, R104.reuse, R2.reuse, 0x1 ;  /* 0x0000000268049211 */ /* 0x0c0fe800078008ff */
[-C--:B------:R-:W-:Y:S02]  /*6ef0*/  @!P1 LEA.HI.X R5, R104, R3.reuse, R105, 0x1, P0 ;  /* 0x0000000368059211 */ /* 0x080fe400000f0c69 */
[CC--:B------:R-:W-:Y:S04]  /*6f00*/  @!P3 LEA R8, P0, R200.reuse, R2.reuse, 0x1 ;  /* 0x00000002c808b211 */ /* 0x0c0fe800078008ff */
[-C--:B------:R-:W-:Y:S02]  /*6f10*/  @!P3 LEA.HI.X R9, R200, R3.reuse, R215, 0x1, P0 ;  /* 0x00000003c809b211 */ /* 0x080fe400000f0cd7 */
[CC--:B-1----:R-:W-:Y:S04]  /*6f20*/  @!P2 LEA R6, P0, R199.reuse, R2.reuse, 0x1 ;  /* 0x00000002c706a211 */ /* 0x0c2fe800078008ff */
[-C--:B------:R-:W-:Y:S02]  /*6f30*/  @!P2 LEA.HI.X R7, R199, R3.reuse, R214, 0x1, P0 ;  /* 0x00000003c707a211 */ /* 0x080fe400000f0cd6 */
[----:B------:R-:W-:Y:S01]  /*6f40*/  ISETP.GE.AND P0, PT, R30, c[0x0][0x1d4], PT ;  /* 0x000075001e007a0c */ /* 0x000fe20003f06270 */
[----:B--2---:R1:W-:Y:S11]  /*6f50*/  @!P1 ST.E.128 [R4.64], R12 ;  /* 0x0000000c04009985 */ /* 0x0043f6000c101d08 */
[----:B------:R-:W-:Y:S01]  /*6f60*/  @!UPT UIADD3 URZ, URZ, URZ, URZ ;  /* 0x0000003f3f3ff290 */ /* 0x000fe2000fffe03f */
[----:B------:R-:W2:Y:S01]  /*6f70*/  @!P0 LDS.128 R12, [R65+0xc000] ;  /* 0x00c00000410c8984 */ /* 0x000ea20000000c00 */
[----:B-1----:R-:W-:Y:S04]  /*6f80*/  @!P0 IMAD.SHL.U32 R4, R210, 0x8, RZ ;  /* 0x00000008d2048824 */ /* 0x002fe800078e00ff */
[--C-:B------:R-:W-:Y:S05]  /*6f90*/  @!P0 IMAD.WIDE R4, R4, 0x2, R2.reuse ;  /* 0x0000000204048825 */ /* 0x100fea00078e0202 */
[----:B--2---:R1:W-:Y:S01]  /*6fa0*/  @!P0 ST.E.128 [R4.64], R12 ;  /* 0x0000000c04008985 */ /* 0x0043e2000c101d08 */
[----:B------:R-:W-:Y:S11]  /*6fb0*/  ISETP.GE.AND P0, PT, R29, c[0x0][0x1d4], PT ;  /* 0x000075001d007a0c */ /* 0x000ff60003f06270 */
[----:B------:R-:W-:Y:S02]  /*6fc0*/  @!UPT UIADD3 URZ, URZ, URZ, URZ ;  /* 0x0000003f3f3ff290 */ /* 0x000fe4000fffe03f */
[----:B------:R-:W2:Y:S01]  /*6fd0*/  @!P0 LDS.128 R16, [R64+0xe000] ;  /* 0x00e0000040108984 */ /* 0x000ea20000000c00 */
[----:B-1----:R-:W-:Y:S04]  /*6fe0*/  @!P0 IMAD.SHL.U32 R4, R209, 0x8, RZ ;  /* 0x00000008d1048824 */ /* 0x002fe800078e00ff */
[----:B------:R-:W-:Y:S05]  /*6ff0*/  @!P0 IMAD.WIDE R4, R4, 0x2, R2 ;  /* 0x0000000204048825 */ /* 0x000fea00078e0202 */
        /* <DEDUP_REMOVED lines=10> */
.L_x_1730:
[----:B--2-4-:R-:W-:Y:S05]  /*70a0*/  BSYNC B1 ;  /* 0x0000000000017941 */ /* 0x014fea0003800000 */
.L_x_1725:
[----:B------:R-:W-:Y:S01]  /*70b0*/  ISETP.GT.AND P0, PT, R28, R33, PT ;  /* 0x000000211c00720c */ /* 0x000fe20003f04270 */
[----:B-1---5:R-:W-:Y:S01]  /*70c0*/  IMAD R8, R69, c[0x0][0x218], RZ ;  /* 0x0000860045087a24 */ /* 0x022fe200078e02ff */
[C---:B------:R-:W-:Y:S01]  /*70d0*/  ISETP.GE.AND P1, PT, R36.reuse, 0x1, PT ;  /* 0x000000012400780c */ /* 0x040fe20003f26270 */
[----:B------:R-:W-:Y:S01]  /*70e0*/  BSSY B0, `(.L_x_1747) ;  /* 0x000004a000007945 */ /* 0x000fe20003800000 */
[C---:B------:R-:W-:Y:S01]  /*70f0*/  IADD3 R3, R36.reuse, 0x1, RZ ;  /* 0x0000000124037810 */ /* 0x040fe20007ffe0ff */
[----:B------:R-:W-:Y:S08]  /*7100*/  IMAD R8, R63, c[0x0][0x21c], R8 ;  /* 0x000087003f087a24 */ /* 0x000ff000078e0208 */
[----:B------:R-:W-:Y:S01]  /*7110*/  @P0 IMAD R2, R36, 0x6000, R10 ;  /* 0x0000600024020824 */ /* 0x000fe200078e020a */
[----:B------:R-:W-:Y:S01]  /*7120*/  SEL R36, R3, RZ, !P1 ;  /* 0x000000ff03247207 */ /* 0x000fe20004800000 */
[----:B------:R-:W-:Y:S01]  /*7130*/  @P0 IMAD.MOV.U32 R6, RZ, RZ, R80 ;  /* 0x000000ffff060224 */ /* 0x000fe200078e0050 */
[----:B------:R-:W-:Y:S01]  /*7140*/  @P0 IADD3 R3, R28, -0x1, RZ ;  /* 0xffffffff1c030810 */ /* 0x000fe20007ffe0ff */
[----:B------:R-:W-:Y:S03]  /*7150*/  @P0 IMAD.MOV.U32 R7, RZ, RZ, R77 ;  /* 0x000000ffff070224 */ /* 0x000fe600078e004d */
[----:B------:R-:W-:Y:S01]  /*7160*/  @P0 SHF.R.S32.HI R5, RZ, 0x1f, R3 ;  /* 0x0000001fff050819 */ /* 0x000fe20000011403 */
[----:B------:R-:W-:Y:S02]  /*7170*/  @P0 IMAD R4, R127, R3, RZ ;  /* 0x000000037f040224 */ /* 0x000fe400078e02ff */
[-C--:B------:R-:W-:Y:S04]  /*7180*/  @P0 IMAD.WIDE.U32 R6, R3, R133.reuse, R6 ;  /* 0x0000008503060225 */ /* 0x080fe800078e0006 */
[----:B------:R-:W-:Y:S01]  /*7190*/  @P0 IMAD R3, R5, R133, R4 ;  /* 0x0000008505030224 */ /* 0x000fe200078e0204 */
[C---:B------:R-:W-:Y:S03]  /*71a0*/  @P0 LEA R4, P1, R6.reuse, c[0x0][0x250], 0x1 ;  /* 0x0000940006040a11 */ /* 0x040fe600078208ff */
[----:B------:R-:W-:Y:S05]  /*71b0*/  @P0 IMAD.IADD R3, R7, 0x1, R3 ;  /* 0x0000000107030824 */ /* 0x000fea00078e0203 */
[----:B------:R-:W-:Y:S01]  /*71c0*/  @P0 LEA.HI.X R5, R6, c[0x0][0x254], R3, 0x1, P1 ;  /* 0x0000950006050a11 */ /* 0x000fe200008f0c03 */
[----:B------:R-:W-:Y:S02]  /*71d0*/  IMAD R3, R68, c[0x0][0x208], RZ ;  /* 0x0000820044037a24 */ /* 0x000fe400078e02ff */
[C---:B------:R-:W-:Y:S02]  /*71e0*/  IMAD.WIDE.U32 R6, R66.reuse, c[0x0][0x208], RZ ;  /* 0x0000820042067a25 */ /* 0x040fe400078e00ff */
[----:B------:R-:W-:Y:S01]  /*71f0*/  @!PT LDS RZ, [RZ] ;  /* 0x00000000fffff984 */ /* 0x000fe20000000800 */
[----:B------:R-:W-:Y:S01]  /*7200*/  @!PT LDS RZ, [RZ] ;  /* 0x00000000fffff984 */ /* 0x000fe20000000800 */
[----:B------:R-:W-:Y:S01]  /*7210*/  @!PT LDS RZ, [RZ] ;  /* 0x00000000fffff984 */ /* 0x000fe20000000800 */
[----:B------:R1:W-:Y:S02]  /*7220*/  @P0 LDGSTS.E.BYPASS.LTC128B.128 [R2], [R4.64], !P6 ;  /* 0x0000000004020fae */ /* 0x0003e4000f101d48 */
[----:B------:R-:W-:Y:S02]  /*7230*/  IMAD R3, R66, c[0x0][0x20c], R3 ;  /* 0x0000830042037a24 */ /* 0x000fe400078e0203 */
[----:B------:R1:W-:Y:S02]  /*7240*/  @P0 LDGSTS.E.BYPASS.LTC128B.128 [R2+0x2000], [R4.64+0x80], !P5 ;  /* 0x0200008004020fae */ /* 0x0003e4000e901d48 */
[----:B------:R-:W-:Y:S02]  /*7250*/  IMAD.IADD R7, R7, 0x1, R3 ;  /* 0x0000000107077824 */ /* 0x000fe400078e0203 */
[----:B------:R1:W-:Y:S02]  /*7260*/  @P0 LDGSTS.E.BYPASS.LTC128B.128 [R2+0x4000], [R4.64+0x100], !P4 ;  /* 0x0400010004020fae */ /* 0x0003e4000e101d48 */
[----:B------:R-:W-:Y:S05]  /*7270*/  IMAD.WIDE.U32 R6, R63, c[0x0][0x218], R6 ;  /* 0x000086003f067a25 */ /* 0x000fea00078e0006 */
[----:B------:R-:W-:Y:S04]  /*7280*/  IADD3 R3, P1, R92, R6, RZ ;  /* 0x000000065c037210 */ /* 0x000fe80007f3e0ff */
[----:B------:R-:W-:Y:S02]  /*7290*/  IADD3.X R8, R114, R7, R8, P1, !PT ;  /* 0x0000000772087210 */ /* 0x000fe40000ffe408 */
[C---:B------:R-:W-:Y:S04]  /*72a0*/  @P0 LEA R6, P1, R134.reuse, R4, 0x1 ;  /* 0x0000000486060211 */ /* 0x040fe800078208ff */
[----:B------:R-:W-:Y:S02]  /*72b0*/  @P0 LEA.HI.X R7, R134, R5, R126, 0x1, P1 ;  /* 0x0000000586070211 */ /* 0x000fe400008f0c7e */
[C---:B------:R-:W-:Y:S03]  /*72c0*/  LEA R9, P1, R3.reuse, c[0x0][0x1f8], 0x1 ;  /* 0x00007e0003097a11 */ /* 0x040fe600078208ff */
[----:B------:R2:W-:Y:S01]  /*72d0*/  @P0 LDGSTS.E.BYPASS.LTC128B.128 [R2+0x1000], [R6.64], !P6 ;  /* 0x0100000006020fae */ /* 0x0005e2000f101d48 */
[----:B------:R-:W-:Y:S03]  /*72e0*/  LEA.HI.X R3, R3, c[0x0][0x1fc], R8, 0x1, P1 ;  /* 0x00007f0003037a11 */ /* 0x000fe600008f0c08 */
[----:B------:R2:W-:Y:S04]  /*72f0*/  @P0 LDGSTS.E.BYPASS.LTC128B.128 [R2+0x3000], [R6.64+0x80], !P5 ;  /* 0x0300008006020fae */ /* 0x0005e8000e901d48 */
[----:B------:R2:W-:Y:S01]  /*7300*/  @P0 LDGSTS.E.BYPASS.LTC128B.128 [R2+0x5000], [R6.64+0x100], !P4 ;  /* 0x0500010006020fae */ /* 0x0005e2000e101d48 */
[----:B------:R-:W-:Y:S03]  /*7310*/  ISETP.GT.AND P0, PT, R67, R206, PT ;  /* 0x000000ce4300720c */ /* 0x000fe60003f04270 */
[----:B------:R-:W0:Y:S04]  /*7320*/  LDGDEPBAR ;  /* 0x00000000000079af */ /* 0x000e280000000000 */
[----:B-1----:R2:W1:Y:S04]  /*7330*/  SHFL.IDX PT, R4, R9, RZ, 0x1c1f ;  /* 0x001c1fff09047589 */ /* 0x00246800000e0000 */
[----:B------:R2:W4:Y:S01]  /*7340*/  SHFL.IDX PT, R5, R3, RZ, 0x1c1f ;  /* 0x001c1fff03057589 */ /* 0x00052200000e0000 */
[----:B------:R-:W-:Y:S04]  /*7350*/  DEPBAR.LE SB0, 0x2 ;  /* 0x000080800000791a */ /* 0x000fe80000000000 */
[----:B------:R-:W-:Y:S06]  /*7360*/  BAR.SYNC.DEFER_BLOCKING 0x0 ;  /* 0x0000000000007b1d */ /* 0x000fec0000010000 */
[----:B------:R-:W-:-:S05]  /*7370*/  @!P0 BRA `(.L_x_1748) ;  /* 0x0000020000008947 */ /* 0x000fca0003800000 */
[----:B-12-4-:R-:W-:Y:S02]  /*7380*/  ISETP.GE.AND P1, PT, R104, c[0x0][0x1d4], PT ;  /* 0x0000750068007a0c */ /* 0x016fe40003f26270 */
[----:B------:R-:W-:Y:S02]  /*7390*/  ISETP.GE.AND P3, PT, R200, c[0x0][0x1d4], PT ;  /* 0x00007500c8007a0c */ /* 0x000fe40003f66270 */
[C---:B------:R-:W-:Y:S09]  /*73a0*/  ISETP.GE.AND P2, PT, R199.reuse, c[0x0][0x1d4], PT ;  /* 0x00007500c7007a0c */ /* 0x040ff20003f46270 */
[----:B------:R-:W1:Y:S01]  /*73b0*/  @!P1 LDS.128 R12, [R64] ;  /* 0x00000000400c9984 */ /* 0x000e620000000c00 */
[CC--:B------:R-:W-:Y:S04]  /*73c0*/  @!P1 LEA R2, P0, R104.reuse, R4.reuse, 0x1 ;  /* 0x0000000468029211 */ /* 0x0c0fe800078008ff */
[-C--:B------:R-:W-:Y:S02]  /*73d0*/  @!P1 LEA.HI.X R3, R104, R5.reuse, R105, 0x1, P0 ;  /* 0x0000000568039211 */ /* 0x080fe400000f0c69 */
[CC--:B------:R-:W-:Y:S04]  /*73e0*/  @!P3 LEA R8, P0, R200.reuse, R4.reuse, 0x1 ;  /* 0x00000004c808b211 */ /* 0x0c0fe800078008ff */
[-C--:B------:R-:W-:Y:S02]  /*73f0*/  @!P3 LEA.HI.X R9, R200, R5.reuse, R215, 0x1, P0 ;  /* 0x00000005c809b211 */ /* 0x080fe400000f0cd7 */
[CC--:B------:R-:W-:Y:S04]  /*7400*/  @!P2 LEA R6, P0, R199.reuse, R4.reuse, 0x1 ;  /* 0x00000004c706a211 */ /* 0x0c0fe800078008ff */
[-C--:B------:R-:W-:Y:S02]  /*7410*/  @!P2 LEA.HI.X R7, R199, R5.reuse, R214, 0x1, P0 ;  /* 0x00000005c707a211 */ /* 0x080fe400000f0cd6 */
[----:B------:R-:W-:Y:S01]  /*7420*/  ISETP.GE.AND P0, PT, R30, c[0x0][0x1d4], PT ;  /* 0x000075001e007a0c */ /* 0x000fe20003f06270 */
[----:B-1----:R1:W-:Y:S11]  /*7430*/  @!P1 ST.E.128 [R2.64], R12 ;  /* 0x0000000c02009985 */ /* 0x0023f6000c101d08 */
[----:B------:R-:W-:Y:S01]  /*7440*/  @!UPT UIADD3 URZ, URZ, URZ, URZ ;  /* 0x0000003f3f3ff290 */ /* 0x000fe2000fffe03f */
[----:B------:R-:W2:Y:S01]  /*7450*/  @!P0 LDS.128 R12, [R65] ;  /* 0x00000000410c8984 */ /* 0x000ea20000000c00 */
        /* <DEDUP_REMOVED lines=8> */
[----:B--2---:R1:W-:Y:S01]  /*74e0*/  @!P0 ST.E.128 [R2.64], R16 ;  /* 0x0000001002008985 */ /* 0x0043e2000c101d08 */
[C---:B------:R-:W-:Y:S03]  /*74f0*/  ISETP.GE.AND P0, PT, R198.reuse, c[0x0][0x1d4], PT ;  /* 0x00007500c6007a0c */ /* 0x040fe60003f06270 */
[----:B------:R-:W2:Y:S10]  /*7500*/  @!P3 LDS.128 R12, [R65+0x2000] ;  /* 0x00200000410cb984 */ /* 0x000eb40000000c00 */
[C---:B-1----:R-:W-:Y:S04]  /*7510*/  @!P0 LEA R2, P1, R198.reuse, R4, 0x1 ;  /* 0x00000004c6028211 */ /* 0x042fe800078208ff */
[----:B------:R-:W-:Y:S01]  /*7520*/  @!P0 LEA.HI.X R3, R198, R5, R213, 0x1, P1 ;  /* 0x00000005c6038211 */ /* 0x000fe200008f0cd5 */
[----:B--2---:R-:W-:Y:S04]  /*7530*/  @!P3 ST.E.128 [R8.64], R12 ;  /* 0x0000000c0800b985 */ /* 0x004fe8000c101d08 */
[----:B------:R-:W1:Y:S04]  /*7540*/  @!P2 LDS.128 R12, [R64+0x4000] ;  /* 0x00400000400ca984 */ /* 0x000e680000000c00 */
[----:B-1----:R-:W-:Y:S04]  /*7550*/  @!P2 ST.E.128 [R6.64], R12 ;  /* 0x0000000c0600a985 */ /* 0x002fe8000c101d08 */
[----:B------:R-:W1:Y:S04]  /*7560*/  @!P0 LDS.128 R4, [R65+0x4000] ;  /* 0x0040000041048984 */ /* 0x000e680000000c00 */
[----:B-1----:R1:W-:Y:S02]  /*7570*/  @!P0 ST.E.128 [R2.64], R4 ;  /* 0x0000000402008985 */ /* 0x0023e4000c101d08 */
.L_x_1748:
[----:B-12-4-:R-:W-:Y:S05]  /*7580*/  BSYNC B0 ;  /* 0x0000000000007941 */ /* 0x016fea0003800000 */
.L_x_1747:
[C---:B------:R-:W-:Y:S02]  /*7590*/  ISETP.GE.AND P0, PT, R34.reuse, 0x1, PT ;  /* 0x000000012200780c */ /* 0x040fe40003f06270 */
[----:B------:R-:W-:Y:S04]  /*75a0*/  IADD3 R2, R34, 0x1, RZ ;  /* 0x0000000122027810 */ /* 0x000fe80007ffe0ff */
[----:B------:R-:W-:Y:S02]  /*75b0*/  SEL R34, R2, RZ, !P0 ;  /* 0x000000ff02227207 */ /* 0x000fe40004000000 */
[----:B------:R-:W-:Y:S04]  /*75c0*/  IADD3 R2, R28, -0x2, RZ ;  /* 0xfffffffe1c027810 */ /* 0x000fe80007ffe0ff */
[----:B------:R-:W-:Y:S11]  /*75d0*/  ISETP.GE.AND P0, PT, R2, R33, PT ;  /* 0x000000210200720c */ /* 0x000ff60003f06270 */
[----:B------:R-:W-:Y:S02]  /*75e0*/  @!UPT UIADD3 URZ, URZ, URZ, URZ ;  /* 0x0000003f3f3ff290 */ /* 0x000fe4000fffe03f */
[----:B------:R-:W-:Y:S01]  /*75f0*/  @P0 SHF.R.S32.HI R6, RZ, 0x1f, R2 ;  /* 0x0000001fff060819 */ /* 0x000fe20000011402 */
[----:B------:R-:W-:Y:S02]  /*7600*/  @P0 IMAD.MOV.U32 R4, RZ, RZ, R82 ;  /* 0x000000ffff040224 */ /* 0x000fe400078e0052 */
[----:B------:R-:W-:Y:S02]  /*7610*/  @P0 IMAD.MOV.U32 R5, RZ, RZ, R79 ;  /* 0x000000ffff050224 */ /* 0x000fe400078e004f */
[----:B------:R-:W-:Y:S04]  /*7620*/  @P0 IMAD R3, R128, R2, RZ ;  /* 0x0000000280030224 */ /* 0x000fe800078e02ff */
[-C--:B------:R-:W-:Y:S02]  /*7630*/  @P0 IMAD R6, R6, R129.reuse, R3 ;  /* 0x0000008106060224 */ /* 0x080fe400078e0203 */
[----:B------:R-:W-:Y:S04]  /*7640*/  @P0 IMAD.WIDE.U32 R2, R2, R129, R4 ;  /* 0x0000008102020225 */ /* 0x000fe800078e0004 */
[----:B------:R-:W-:Y:S01]  /*7650*/  @P0 IMAD.IADD R3, R3, 0x1, R6 ;  /* 0x0000000103030824 */ /* 0x000fe200078e0206 */
[C---:B------:R-:W-:Y:S04]  /*7660*/  @P0 LEA R4, P1, R2.reuse, c[0x0][0x220], 0x1 ;  /* 0x0000880002040a11 */ /* 0x040fe800078208ff */
[----:B------:R-:W-:Y:S01]  /*7670*/  @P0 LEA.HI.X R5, R2, c[0x0][0x224], R3, 0x1, P1 ;  /* 0x0000890002050a11 */ /* 0x000fe200008f0c03 */
[----:B------:R-:W-:Y:S01]  /*7680*/  @P0 IMAD R2, R36, 0x6000, R11 ;  /* 0x0000600024020824 */ /* 0x000fe200078e020b */
[C---:B------:R-:W-:Y:S04]  /*7690*/  @P0 LEA R6, P1, R130.reuse, R4, 0x1 ;  /* 0x0000000482060211 */ /* 0x040fe800078208ff */
[----:B------:R-:W-:Y:S01]  /*76a0*/  @!PT LDS RZ, [RZ] ;  /* 0x00000000fffff984 */ /* 0x000fe20000000800 */
[----:B------:R-:W-:Y:S01]  /*76b0*/  @!PT LDS RZ, [RZ] ;  /* 0x00000000fffff984 */ /* 0x000fe20000000800 */
[----:B------:R-:W-:Y:S01]  /*76c0*/  @!PT LDS RZ, [RZ] ;  /* 0x00000000fffff984 */ /* 0x000fe20000000800 */
[----:B------:R1:W-:Y:S01]  /*76d0*/  @P0 LDGSTS.E.BYPASS.LTC128B.128 [R2], [R4.64], !P6 ;  /* 0x0000000004020fae */ /* 0x0003e2000f101d48 */
[----:B------:R-:W-:Y:S03]  /*76e0*/  @P0 LEA.HI.X R7, R130, R5, R125, 0x1, P1 ;  /* 0x0000000582070211 */ /* 0x000fe600008f0c7d */
[----:B------:R1:W-:Y:S04]  /*76f0*/  @P0 LDGSTS.E.BYPASS.LTC128B.128 [R2+0x2000], [R4.64+0x80], !P5 ;  /* 0x0200008004020fae */ /* 0x0003e8000e901d48 */
[----:B------:R1:W-:Y:S04]  /*7700*/  @P0 LDGSTS.E.BYPASS.LTC128B.128 [R2+0x4000], [R4.64+0x100], !P4 ;  /* 0x0400010004020fae */ /* 0x0003e8000e101d48 */
[----:B------:R1:W-:Y:S04]  /*7710*/  @P0 LDGSTS.E.BYPASS.LTC128B.128 [R2+0x1000], [R6.64], !P6 ;  /* 0x0100000006020fae */ /* 0x0003e8000f101d48 */
[----:B------:R1:W-:Y:S04]  /*7720*/  @P0 LDGSTS.E.BYPASS.LTC128B.128 [R2+0x3000], [R6.64+0x80], !P5 ;  /* 0x0300008006020fae */ /* 0x0003e8000e901d48 */
[----:B------:R1:W-:Y:S01]  /*7730*/  @P0 LDGSTS.E.BYPASS.LTC128B.128 [R2+0x5000], [R6.64+0x100], !P4 ;  /* 0x0500010006020fae */ /* 0x0003e2000e101d48 */
[C---:B------:R-:W-:Y:S02]  /*7740*/  ISETP.GT.AND P0, PT, R28.reuse, R33, PT ;  /* 0x000000211c00720c */ /* 0x040fe40003f04270 */
[----:B------:R-:W-:Y:S01]  /*7750*/  IADD3 R28, R28, -0x1, RZ ;  /* 0xffffffff1c1c7810 */ /* 0x000fe20007ffe0ff */
[----:B------:R-:W0:Y:S10]  /*7760*/  LDGDEPBAR ;  /* 0x00000000000079af */ /* 0x000e340000000000 */
[----:B------:R-:W-:-:S05]  /*7770*/  @P0 BRA `(.L_x_1749) ;  /* 0xffffb90000000947 */ /* 0x000fca000383ffff */
[----:B------:R-:W-:Y:S01]  /*7780*/  WARPSYNC 0xffffffff ;  /* 0xffffffff00007948 */ /* 0x000fe20003800000 */
[----:B------:R-:W-:Y:S06]  /*7790*/  BAR.SYNC.DEFER_BLOCKING 0x0 ;  /* 0x0000000000007b1d */ /* 0x000fec0000010000 */
.L_x_1724:
        /* <DEDUP_REMOVED lines=32> */
.L_x_1751:
[----:B------:R-:W-:Y:S05]  /*79a0*/  BSYNC B0 ;  /* 0x0000000000007941 */ /* 0x000fea0003800000 */
.L_x_1750:
[----:B------:R-:W-:Y:S01]  /*79b0*/  IMAD R207, R249, R0, RZ ;  /* 0x00000000f9cf7224 */ /* 0x000fe200078e02ff */
[----:B------:R-:W-:Y:S01]  /*79c0*/  MOV R17, RZ ;  /* 0x000000ff00117202 */ /* 0x000fe20000000f00 */
[----:B------:R-:W-:Y:S01]  /*79d0*/  IMAD.MOV.U32 R22, RZ, RZ, RZ ;  /* 0x000000ffff167224 */ /* 0x000fe200078e00ff */
[----:B------:R-:W-:Y:S01]  /*79e0*/  CS2R R54, SRZ ;  /* 0x0000000000367805 */ /* 0x000fe2000001ff00 */
        /* <DEDUP_REMOVED lines=24> */
[----:B---3--:R-:W-:Y:S01]  /*7b70*/  CS2R R60, SRZ ;  /* 0x00000000003c7805 */ /* 0x008fe2000001ff00 */
        /* <DEDUP_REMOVED lines=32> */
[----:B------:R-:W-:Y:S01]  /*7d80*/  IMAD.MOV.U32 R4, RZ, RZ, 0x1 ;  /* 0x00000001ff047424 */ /* 0x000fe200078e00ff */
[----:B------:R-:W-:Y:S02]  /*7d90*/  SHF.R.S32.HI R0, RZ, 0x1f, R149 ;  /* 0x0000001fff007819 */ /* 0x000fe40000011495 */
[----:B------:R-:W-:Y:S02]  /*7da0*/  ISETP.NE.U32.AND P0, PT, RZ, c[0x0][0x348], PT ;  /* 0x0000d200ff007a0c */ /* 0x000fe40003f05070 */
[----:B------:R-:W-:Y:S01]  /*7db0*/  ISETP.NE.AND P1, PT, R4, c[0x0][0x2c4], PT ;  /* 0x0000b10004007a0c */ /* 0x000fe20003f25270 */
        /* <DEDUP_REMOVED lines=40> */
.L_x_1896:
[----:B------:R-:W-:Y:S05]  /*8040*/  BRA.DIV ~URZ, `(.L_x_1754) ;  /* 0x00011ce27f007947 */ /* 0x000fea000b800000 */
[----:B------:R3:W4:Y:S02]  /*8050*/  SHFL.IDX PT, R0, R13, RZ, 0x181f ;  /* 0x00181fff0d007589 */ /* 0x00072400000e0000 */
.L_x_1897:
[----:B------:R-:W-:Y:S01]  /*8060*/  IMAD R48, R150, c[0x0][0x2c4], RZ ;  /* 0x0000b10096307a24 */ /* 0x000fe200078e02ff */
[----:B------:R-:W-:Y:S04]  /*8070*/  BSSY B0, `(.L_x_1755) ;  /* 0x000000f000007945 */ /* 0x000fe80003800000 */
[----:B------:R-:W-:-:S13]  /*8080*/  ISETP.GE.AND P0, PT, R5, R48, PT ;  /* 0x000000300500720c */ /* 0x000fda0003f06270 */
[----:B------:R-:W-:Y:S05]  /*8090*/  @P0 BRA `(.L_x_1756) ;  /* 0x000000c000000947 */ /* 0x000fea0003800000 */
[-C--:B----4-:R-:W-:Y:S02]  /*80a0*/  LEA R8, P2, R202, R0.reuse, 0x1 ;  /* 0x00000000ca087211 */ /* 0x090fe400078408ff */
[-C--:B------:R-:W-:Y:S02]  /*80b0*/  LEA R6, P1, R204, R0.reuse, 0x1 ;  /* 0x00000000cc067211 */ /* 0x080fe400078208ff */
[C---:B------:R-:W-:Y:S02]  /*80c0*/  LEA R2, P0, R205.reuse, R0, 0x1 ;  /* 0x00000000cd027211 */ /* 0x040fe400078008ff */
        /* <DEDUP_REMOVED lines=9> */
.L_x_1756:
[----:B------:R-:W-:Y:S05]  /*8160*/  BSYNC B0 ;  /* 0x0000000000007941 */ /* 0x000fea0003800000 */
.L_x_1755:
[----:B------:R-:W-:Y:S05]  /*8170*/  BRA.DIV ~URZ, `(.L_x_1757) ;  /* 0x00011c227f007947 */ /* 0x000fea000b800000 */
[----:B--2---:R2:W1:Y:S04]  /*8180*/  SHFL.IDX PT, R4, R12, 0x1, 0x181f ;  /* 0x00381f000c047f89 */ /* 0x00446800000e0000 */
[----:B----4-:R2:W4:Y:S02]  /*8190*/  SHFL.IDX PT, R0, R13, 0x1, 0x181f ;  /* 0x00381f000d007f89 */ /* 0x01052400000e0000 */
.L_x_1898:
[----:B------:R-:W-:Y:S01]  /*81a0*/  IADD3 R2, R5, 0x20, RZ ;  /* 0x0000002005027810 */ /* 0x000fe20007ffe0ff */
[----:B------:R-:W-:Y:S03]  /*81b0*/  BSSY B0, `(.L_x_1758) ;  /* 0x000000f000007945 */ /* 0x000fe60003800000 */
[----:B------:R-:W-:-:S13]  /*81c0*/  ISETP.GE.AND P0, PT, R2, R48, PT ;  /* 0x000000300200720c */ /* 0x000fda0003f06270 */
[----:B------:R-:W-:Y:S05]  /*81d0*/  @P0 BRA `(.L_x_1759) ;  /* 0x000000c000000947 */ /* 0x000fea0003800000 */
[-C--:B----4-:R-:W-:Y:S02]  /*81e0*/  LEA R8, P2, R202, R0.reuse, 0x1 ;  /* 0x00000000ca087211 */ /* 0x090fe400078408ff */
[-C--:B------:R-:W-:Y:S02]  /*81f0*/  LEA R6, P1, R204, R0.reuse, 0x1 ;  /* 0x00000000cc067211 */ /* 0x080fe400078208ff */
[C---:B------:R-:W-:Y:S02]  /*8200*/  LEA R2, P0, R205.reuse, R0, 0x1 ;  /* 0x00000000cd027211 */ /* 0x040fe400078008ff */
        /* <DEDUP_REMOVED lines=9> */
.L_x_1759:
[----:B------:R-:W-:Y:S05]  /*82a0*/  BSYNC B0 ;  /* 0x0000000000007941 */ /* 0x000fea0003800000 */
.L_x_1758:
[----:B------:R-:W-:Y:S05]  /*82b0*/  BRA.DIV ~URZ, `(.L_x_1760) ;  /* 0x00011bb27f007947 */ /* 0x000fea000b800000 */
[----:B-1----:R1:W2:Y:S02]  /*82c0*/  SHFL.IDX PT, R4, R12, 0x2, 0x181f ;  /* 0x00581f000c047f89 */ /* 0x0022a400000e0000 */
.L_x_1899:
[----:B------:R-:W-:Y:S05]  /*82d0*/  BRA.DIV ~URZ, `(.L_x_1761) ;  /* 0x00011c027f007947 */ /* 0x000fea000b800000 */
[----:B----4-:R4:W1:Y:S02]  /*82e0*/  SHFL.IDX PT, R0, R13, 0x2, 0x181f ;  /* 0x00581f000d007f89 */ /* 0x01086400000e0000 */
.L_x_1900:
[----:B------:R-:W-:Y:S01]  /*82f0*/  IADD3 R2, R5, 0x40, RZ ;  /* 0x0000004005027810 */ /* 0x000fe20007ffe0ff */
[----:B------:R-:W-:Y:S03]  /*8300*/  BSSY B0, `(.L_x_1762) ;  /* 0x000000f000007945 */ /* 0x000fe60003800000 */
[----:B------:R-:W-:-:S13]  /*8310*/  ISETP.GE.AND P0, PT, R2, R48, PT ;  /* 0x000000300200720c */ /* 0x000fda0003f06270 */
[----:B------:R-:W-:Y:S05]  /*8320*/  @P0 BRA `(.L_x_1763) ;  /* 0x000000c000000947 */ /* 0x000fea0003800000 */
[-C--:B-1----:R-:W-:Y:S02]  /*8330*/  LEA R8, P2, R202, R0.reuse, 0x1 ;  /* 0x00000000ca087211 */ /* 0x082fe400078408ff */
        /* <DEDUP_REMOVED lines=11> */
.L_x_1763:
[----:B------:R-:W-:Y:S05]  /*83f0*/  BSYNC B0 ;  /* 0x0000000000007941 */ /* 0x000fea0003800000 */
.L_x_1762:
[----:B------:R-:W-:Y:S05]  /*8400*/  BRA.DIV ~URZ, `(.L_x_1764) ;  /* 0x00011b427f007947 */ /* 0x000fea000b800000 */
[----:B--2---:R2:W3:Y:S04]  /*8410*/  SHFL.IDX PT, R4, R12, 0x3, 0x181f ;  /* 0x00781f000c047f89 */ /* 0x0044e800000e0000 */
[----:B-1----:R2:W1:Y:S02]  /*8420*/  SHFL.IDX PT, R0, R13, 0x3, 0x181f ;  /* 0x00781f000d007f89 */ /* 0x00246400000e0000 */
.L_x_1901:
[----:B------:R-:W-:Y:S01]  /*8430*/  IADD3 R2, R5, 0x60, RZ ;  /* 0x0000006005027810 */ /* 0x000fe20007ffe0ff */
[----:B-----5:R-:W-:Y:S01]  /*8440*/  IMAD.WIDE.U32 R220, R15, c[0x0][0x2b0], RZ ;  /* 0x0000ac000fdc7a25 */ /* 0x020fe200078e00ff */
[----:B------:R-:W-:-:S02]  /*8450*/  LOP3.LUT R196, R196, 0xfffffffd, RZ, 0xc0, !PT ;  /* 0xfffffffdc4c47812 */ /* 0x000fc400078ec0ff */
[----:B------:R-:W-:-:S13]  /*8460*/  ISETP.GE.AND P0, PT, R2, R48, PT ;  /* 0x000000300200720c */ /* 0x000fda0003f06270 */
[-C--:B-1----:R-:W-:Y:S02]  /*8470*/  @!P0 LEA R8, P3, R202, R0.reuse, 0x1 ;  /* 0x00000000ca088211 */ /* 0x082fe400078608ff */
[----:B------:R-:W-:Y:S02]  /*8480*/  @!P0 LEA R6, P2, R204, R0, 0x1 ;  /* 0x00000000cc068211 */ /* 0x000fe400078408ff */
[CC--:B---3--:R-:W-:Y:S02]  /*8490*/  @!P0 LEA.HI.X R9, R202.reuse, R4.reuse, R203, 0x1, P3 ;  /* 0x00000004ca098211 */ /* 0x0c8fe400018f0ccb */
[----:B------:R-:W-:Y:S02]  /*84a0*/  ISETP.GE.AND P3, PT, R202, c[0x0][0x1d4], PT ;  /* 0x00007500ca007a0c */ /* 0x000fe40003f66270 */
[----:B------:R-:W-:Y:S01]  /*84b0*/  @!P0 LEA.HI.X R7, R204, R4, R212, 0x1, P2 ;  /* 0x00000004cc078211 */ /* 0x000fe200010f0cd4 */
[----:B------:R-:W-:Y:S01]  /*84c0*/  @!PT LDS RZ, [RZ] ;  /* 0x00000000fffff984 */ /* 0x000fe20000000800 */
[----:B------:R-:W-:Y:S01]  /*84d0*/  @!PT LDS RZ, [RZ] ;  /* 0x00000000fffff984 */ /* 0x000fe20000000800 */
[----:B------:R-:W-:Y:S01]  /*84e0*/  @!PT LDS RZ, [RZ] ;  /* 0x00000000fffff984 */ /* 0x000fe20000000800 */
[----:B------:R1:W-:Y:S01]  /*84f0*/  @!P0 LDGSTS.E.BYPASS.LTC128B.128 [R107+0x1b100], [R8.64], !P6 ;  /* 0x1b100000086b8fae */ /* 0x0003e2000f101d48 */
[----:B------:R-:W-:-:S02]  /*8500*/  @!P0 LEA R2, P1, R205, R0, 0x1 ;  /* 0x00000000cd028211 */ /* 0x000fc400078208ff */
[----:B------:R-:W-:Y:S01]  /*8510*/  SHF.R.S32.HI R0, RZ, 0x1f, R15 ;  /* 0x0000001fff007819 */ /* 0x000fe2000001140f */
[----:B------:R1:W-:Y:S01]  /*8520*/  @!P0 LDGSTS.E.BYPASS.LTC128B.128 [R107+0x1f100], [R6.64], !P5 ;  /* 0x1f100000066b8fae */ /* 0x0003e2000e901d48 */
[----:B------:R-:W-:Y:S02]  /*8530*/  ISETP.GE.AND P5, PT, R204, c[0x0][0x1d4], PT ;  /* 0x00007500cc007a0c */ /* 0x000fe40003fa6270 */
[C---:B------:R-:W-:Y:S01]  /*8540*/  ISETP.GE.AND P6, PT, R205.reuse, c[0x0][0x1d4], PT ;  /* 0x00007500cd007a0c */ /* 0x040fe20003fc6270 */
[----:B------:R-:W-:Y:S01]  /*8550*/  IMAD R0, R0, c[0x0][0x2b0], RZ ;  /* 0x0000ac0000007a24 */ /* 0x000fe200078e02ff */
[----:B------:R-:W-:Y:S02]  /*8560*/  @!P0 LEA.HI.X R3, R205, R4, R211, 0x1, P1 ;  /* 0x00000004cd038211 */ /* 0x000fe400008f0cd3 */
[----:B------:R-:W-:Y:S01]  /*8570*/  @P3 LOP3.LUT R196, R196, 0x2, RZ, 0xfc, !PT ;  /* 0x00000002c4c43812 */ /* 0x000fe200078efcff */
[----:B------:R-:W-:Y:S01]  /*8580*/  IMAD R0, R15, c[0x0][0x2b4], R0 ;  /* 0x0000ad000f007a24 */ /* 0x000fe200078e0200 */
[----:B------:R-:W-:Y:S01]  /*8590*/  SEL R149, RZ, 0x10, P6 ;  /* 0x00000010ff957807 */ /* 0x000fe20003000000 */
[----:B------:R1:W-:Y:S01]  /*85a0*/  @!P0 LDGSTS.E.BYPASS.LTC128B.128 [R107+0x23100], [R2.64], !P4 ;  /* 0x23100000026b8fae */ /* 0x0003e2000e101d48 */
[----:B------:R-:W-:Y:S01]  /*85b0*/  LOP3.LUT R196, R196, 0xfffffffe, RZ, 0xc0, !PT ;  /* 0xfffffffec4c47812 */ /* 0x000fe200078ec0ff */
[----:B------:R-:W-:-:S02]  /*85c0*/  IMAD.IADD R232, R221, 0x1, R0 ;  /* 0x00000001dde87824 */ /* 0x000fc400078e0200 */
[----:B------:R-:W0:Y:S01]  /*85d0*/  LDGDEPBAR ;  /* 0x00000000000079af */ /* 0x000e220000000000 */
[----:B------:R-:W-:Y:S01]  /*85e0*/  @P5 LOP3.LUT R196, R196, 0x1, RZ, 0xfc, !PT ;  /* 0x00000001c4c45812 */ /* 0x000fe200078efcff */
[----:B------:R-:W-:Y:S03]  /*85f0*/  WARPSYNC 0xffffffff ;  /* 0xffffffff00007948 */ /* 0x000fe60003800000 */
[----:B------:R-:W-:-:S04]  /*8600*/  LOP3.LUT R196, R196, 0xfffffffb, RZ, 0xc0, !PT ;  /* 0xfffffffbc4c47812 */ /* 0x000fc800078ec0ff */
[----:B------:R-:W-:Y:S02]  /*8610*/  @P6 LOP3.LUT R196, R196, 0x4, RZ, 0xfc, !PT ;  /* 0x00000004c4c46812 */ /* 0x000fe400078efcff */
[----:B------:R-:W-:Y:S01]  /*8620*/  IMAD.MOV.U32 R0, RZ, RZ, c[0x0][0x2b8] ;  /* 0x0000ae00ff007624 */ /* 0x000fe200078e00ff */
[----:B------:R-:W-:Y:S01]  /*8630*/  BAR.SYNC.DEFER_BLOCKING 0x0 ;  /* 0x0000000000007b1d */ /* 0x000fe20000010000 */
[----:B-1----:R-:W-:Y:S01]  /*8640*/  IMAD R2, R22, 0x40, R216 ;  /* 0x0000004016027824 */ /* 0x002fe200078e02d8 */
[----:B------:R-:W-:Y:S01]  /*8650*/  LOP3.LUT R196, R196, 0xfffffff7, RZ, 0xc0, !PT ;  /* 0xfffffff7c4c47812 */ /* 0x000fe200078ec0ff */
[----:B------:R-:W-:Y:S01]  /*8660*/  IMAD.MOV.U32 R189, RZ, RZ, RZ ;  /* 0x000000ffffbd7224 */ /* 0x000fe200078e00ff */
[----:B------:R-:W-:Y:S02]  /*8670*/  ISETP.NE.AND P4, PT, R0, 0x1, PT ;  /* 0x000000010000780c */ /* 0x000fe40003f85270 */
        /* <DEDUP_REMOVED lines=15> */
[----:B------:R-:W-:Y:S01]  /*8770*/  SHF.L.U64.HI R18, R204, 0x1, R212 ;  /* 0x00000001cc127819 */ /* 0x000fe200000102d4 */
[----:B------:R-:W-:Y:S02]  /*8780*/  BSSY B0, `(.L_x_1765) ;  /* 0x00000a8000007945 */ /* 0x000fe40003800000 */
[----:B------:R-:W-:Y:S02]  /*8790*/  IMAD R194, R0, c[0x0][0x2b8], R2 ;  /* 0x0000ae0000c27a24 */ /* 0x000fe400078e0202 */
[----:B------:R-:W-:Y:S02]  /*87a0*/  IMAD R217, R14, c[0x0][0x1ec], R219 ;  /* 0x00007b000ed97a24 */ /* 0x000fe400078e02db */
        /* <DEDUP_REMOVED lines=18> */
[C---:B------:R-:W-:Y:S01]  /*88d0*/  IMAD R4, R189.reuse, c[0x0][0x1f4], R0 ;  /* 0x00007d00bd047a24 */ /* 0x040fe200078e0200 */
[----:B------:R-:W-:Y:S01]  /*88e0*/  IADD3 R0, P0, R2, R218, RZ ;  /* 0x000000da02007210 */ /* 0x000fe20007f1e0ff */
[----:B------:R-:W-:-:S03]  /*88f0*/  IMAD R16, R189, c[0x0][0x21c], R7 ;  /* 0x00008700bd107a24 */ /* 0x000fc600078e0207 */
[----:B------:R-:W-:Y:S02]  /*8900*/  IADD3.X R2, R217, R3, R4, P0, !PT ;  /* 0x00000003d9027210 */ /* 0x000fe400007fe404 */
[----:B------:R-:W-:-:S04]  /*8910*/  LEA R5, P0, R0, c[0x0][0x1c8], 0x1 ;  /* 0x0000720000057a11 */ /* 0x000fc800078008ff */
[----:B------:R-:W-:Y:S01]  /*8920*/  LEA.HI.X R8, R0, c[0x0][0x1cc], R2, 0x1, P0 ;  /* 0x0000730000087a11 */ /* 0x000fe200000f0c02 */
[----:B------:R-:W-:Y:S01]  /*8930*/  IMAD.WIDE.U32 R2, R194, c[0x0][0x208], RZ ;  /* 0x00008200c2027a25 */ /* 0x000fe200078e00ff */
[----:B------:R-:W1:Y:S03]  /*8940*/  SHFL.IDX PT, R0, R5, RZ, 0x181f ;  /* 0x00181fff05007589 */ /* 0x000e6600000e0000 */
[----:B------:R-:W-:Y:S01]  /*8950*/  IMAD.IADD R3, R3, 0x1, R6 ;  /* 0x0000000103037824 */ /* 0x000fe200078e0206 */
[----:B------:R-:W3:Y:S03]  /*8960*/  SHFL.IDX PT, R4, R8, RZ, 0x181f ;  /* 0x00181fff08047589 */ /* 0x000ee600000e0000 */
[----:B------:R-:W-:Y:S01]  /*8970*/  IMAD.WIDE.U32 R2, R189, c[0x0][0x218], R2 ;  /* 0x00008600bd027a25 */ /* 0x000fe200078e0002 */
[----:B------:R-:W5:Y:S04]  /*8980*/  SHFL.IDX PT, R5, R5, 0x1, 0x181f ;  /* 0x00381f0005057f89 */ /* 0x000f6800000e0000 */
[----:B------:R2:W4:Y:S02]  /*8990*/  SHFL.IDX PT, R14, R8, 0x1, 0x181f ;  /* 0x00381f00080e7f89 */ /* 0x00052400000e0000 */
[----:B-12---:R-:W-:-:S02]  /*89a0*/  @P1 LEA R12, P0, R202, R0, 0x1 ;  /* 0x00000000ca0c1211 */ /* 0x006fc400078008ff */
[----:B------:R-:W-:Y:S02]  /*89b0*/  @P1 LEA R6, P2, R204, R0, 0x1 ;  /* 0x00000000cc061211 */ /* 0x000fe400078408ff */
[-C--:B---34-:R-:W-:Y:S02]  /*89c0*/  @P1 LEA.HI.X R13, R202, R4.reuse, R203, 0x1, P0 ;  /* 0x00000004ca0d1211 */ /* 0x098fe400000f0ccb */
[----:B------:R-:W-:-:S03]  /*89d0*/  @P1 LEA.HI.X R7, R204, R4, R212, 0x1, P2 ;  /* 0x00000004cc071211 */ /* 0x000fc600010f0cd4 */
[----:B------:R1:W-:Y:S01]  /*89e0*/  @P1 LDGSTS.E.BYPASS.LTC128B.128 [R107+0xc100], [R12.64], !P3 ;  /* 0x0c1000000c6b1fae */ /* 0x0003e2000d901d48 */
[C---:B------:R-:W-:Y:S02]  /*89f0*/  @P1 LEA R8, P0, R205.reuse, R0, 0x1 ;  /* 0x00000000cd081211 */ /* 0x040fe400078008ff */
[----:B------:R-:W-:Y:S01]  /*8a00*/  IADD3 R0, P2, R2, R222, RZ ;  /* 0x000000de02007210 */ /* 0x000fe20007f5e0ff */
[----:B------:R2:W-:Y:S01]  /*8a10*/  @P1 LDGSTS.E.BYPASS.LTC128B.128 [R107+0xe100], [R6.64], !P5 ;  /* 0x0e100000066b1fae */ /* 0x0005e2000e901d48 */
[----:B------:R-:W-:Y:S02]  /*8a20*/  @P1 LEA.HI.X R9, R205, R4, R211, 0x1, P0 ;  /* 0x00000004cd091211 */ /* 0x000fe400000f0cd3 */
[----:B------:R-:W-:Y:S02]  /*8a30*/  ISETP.GE.AND P0, PT, R15, 0x21, PT ;  /* 0x000000210f00780c */ /* 0x000fe40003f06270 */
[----:B------:R-:W-:Y:S01]  /*8a40*/  IADD3.X R2, R233, R3, R16, P2, !PT ;  /* 0x00000003e9027210 */ /* 0x000fe200017fe410 */
[----:B------:R3:W-:Y:S01]  /*8a50*/  @P1 LDGSTS.E.BYPASS.LTC128B.128 [R107+0x10100], [R8.64], !P6 ;  /* 0x10100000086b1fae */ /* 0x0007e2000f101d48 */
[----:B------:R-:W-:-:S04]  /*8a60*/  LEA R16, P2, R0, c[0x0][0x1f8], 0x1 ;  /* 0x00007e0000107a11 */ /* 0x000fc800078408ff */
[----:B------:R-:W-:Y:S02]  /*8a70*/  LEA.HI.X R19, R0, c[0x0][0x1fc], R2, 0x1, P2 ;  /* 0x00007f0000137a11 */ /* 0x000fe400010f0c02 */
[----:B------:R-:W-:Y:S03]  /*8a80*/  SHFL.IDX PT, R0, R16, 0x1, 0x181f ;  /* 0x00381f0010007f89 */ /* 0x000fe600000e0000 */
[-C--:B-----5:R-:W-:Y:S02]  /*8a90*/  @P0 LEA R4, P2, R204, R5.reuse, 0x1 ;  /* 0x00000005cc040211 */ /* 0x0a0fe400078408ff */
[CC--:B------:R-:W-:Y:S01]  /*8aa0*/  @P0 LEA R2, P1, R205.reuse, R5.reuse, 0x1 ;  /* 0x00000005cd020211 */ /* 0x0c0fe200078208ff */
[----:B-1----:R1:W4:Y:S03]  /*8ab0*/  SHFL.IDX PT, R12, R16, RZ, 0x181f ;  /* 0x00181fff100c7589 */ /* 0x00232600000e0000 */
[----:B------:R-:W-:Y:S01]  /*8ac0*/  @P0 LEA.HI.X R3, R205, R14, R211, 0x1, P1 ;  /* 0x0000000ecd030211 */ /* 0x000fe200008f0cd3 */
[----:B------:R-:W5:Y:S01]  /*8ad0*/  SHFL.IDX PT, R13, R19, RZ, 0x181f ;  /* 0x00181fff130d7589 */ /* 0x000f6200000e0000 */
[----:B--2---:R-:W-:-:S02]  /*8ae0*/  @P0 LEA R6, P3, R202, R5, 0x1 ;  /* 0x00000005ca060211 */ /* 0x004fc400078608ff */
[-C--:B------:R-:W-:Y:S02]  /*8af0*/  @P0 LEA.HI.X R5, R204, R14.reuse, R212, 0x1, P2 ;  /* 0x0000000ecc050211 */ /* 0x080fe400010f0cd4 */
[----:B------:R-:W-:Y:S02]  /*8b00*/  @P0 LEA.HI.X R7, R202, R14, R203, 0x1, P3 ;  /* 0x0000000eca070211 */ /* 0x000fe400018f0ccb */
[----:B------:R-:W-:Y:S02]  /*8b10*/  LOP3.LUT P3, RZ, R196, 0x2, RZ, 0xc0, !PT ;  /* 0x00000002c4ff7812 */ /* 0x000fe4000786c0ff */
[----:B------:R-:W-:Y:S02]  /*8b20*/  ISETP.GE.AND P2, PT, R204, c[0x0][0x1d4], PT ;  /* 0x00007500cc007a0c */ /* 0x000fe40003f46270 */
[----:B------:R-:W-:Y:S02]  /*8b30*/  LOP3.LUT R196, R196, 0xffffffef, RZ, 0xc0, !PT ;  /* 0xffffffefc4c47812 */ /* 0x000fe400078ec0ff */
[----:B-1----:R-:W-:-:S07]  /*8b40*/  SHF.L.U64.HI R16, R205, 0x1, R211 ;  /* 0x00000001cd107819 */ /* 0x002fce00000102d3 */
[----:B------:R1:W-:Y:S01]  /*8b50*/  @P0 LDGSTS.E.BYPASS.LTC128B.128 [R107+0xd100], [R6.64], !P3 ;  /* 0x0d100000066b0fae */ /* 0x0003e2000d901d48 */
[----:B------:R-:W-:-:S03]  /*8b60*/  ISETP.GE.AND P3, PT, R202, c[0x0][0x1d4], PT ;  /* 0x00007500ca007a0c */ /* 0x000fc60003f66270 */
[----:B------:R2:W-:Y:S01]  /*8b70*/  @P0 LDGSTS.E.BYPASS.LTC128B.128 [R107+0xf100], [R4.64], !P5 ;  /* 0x0f100000046b0fae */ /* 0x0005e2000e901d48 */
[----:B------:R-:W-:Y:S02]  /*8b80*/  ISETP.LT.OR P1, PT, R15, 0x1, P3 ;  /* 0x000000010f00780c */ /* 0x000fe40001f21670 */
[----:B------:R-:W-:Y:S01]  /*8b90*/  ISETP.GT.AND P5, PT, R22, R207, PT ;  /* 0x000000cf1600720c */ /* 0x000fe20003fa4270 */
[----:B------:R4:W-:Y:S01]  /*8ba0*/  @P0 LDGSTS.E.BYPASS.LTC128B.128 [R107+0x11100], [R2.64], !P6 ;  /* 0x11100000026b0fae */ /* 0x0009e2000f101d48 */
[----:B------:R-:W-:-:S03]  /*8bb0*/  ISETP.GT.AND P6, PT, R216, 0x3f, PT ;  /* 0x0000003fd800780c */ /* 0x000fc60003fc4270 */
[----:B------:R-:W0:Y:S08]  /*8bc0*/  LDGDEPBAR ;  /* 0x00000000000079af */ /* 0x000e300000000000 */
[----:B------:R-:W-:Y:S01]  /*8bd0*/  @P5 LOP3.LUT R196, R196, 0x10, RZ, 0xfc, !PT ;  /* 0x00000010c4c45812 */ /* 0x000fe200078efcff */
[----:B-1----:R1:W3:Y:S01]  /*8be0*/  SHFL.IDX PT, R6, R19, 0x1, 0x181f ;  /* 0x00381f0013067f89 */ /* 0x0022e200000e0000 */
[----:B----4-:R-:W-:-:S05]  /*8bf0*/  IADD3 R2, P0, R12, R21, RZ ;  /* 0x000000150c027210 */ /* 0x010fca0007f1e0ff */
[----:B-----5:R-:W-:Y:S01]  /*8c00*/  IMAD.X R3, R13, 0x1, R20, P0 ;  /* 0x000000010d037824 */ /* 0x020fe200000e0614 */
[----:B--2---:R-:W-:-:S04]  /*8c10*/  IADD3 R4, P0, R12, R17, RZ ;  /* 0x000000110c047210 */ /* 0x004fc80007f1e0ff */
[----:B------:R2:W-:Y:S01]  /*8c20*/  LDGSTS.E.BYPASS.LTC128B.128 [R107+0x100], [R2.64], !P1 ;  /* 0x00100000026b7fae */ /* 0x0005e2000c901d48 */
[----:B------:R-:W-:Y:S01]  /*8c30*/  IMAD.X R5, R13, 0x1, R18, P0 ;  /* 0x000000010d057824 */ /* 0x000fe200000e0612 */
[----:B------:R-:W-:Y:S02]  /*8c40*/  ISETP.LT.OR P0, PT, R15, 0x1, P2 ;  /* 0x000000010f00780c */ /* 0x000fe40001701670 */
[C---:B------:R-:W-:Y:S01]  /*8c50*/  ISETP.GE.AND P1, PT, R205.reuse, c[0x0][0x1d4], PT ;  /* 0x00007500cd007a0c */ /* 0x040fe20003f26270 */
[----:B-1----:R-:W-:Y:S01]  /*8c60*/  IMAD.SHL.U32 R19, R205, 0x2, RZ ;  /* 0x00000002cd137824 */ /* 0x002fe200078e00ff */
[----:B------:R-:W-:-:S09]  /*8c70*/  ISETP.LT.OR P2, PT, R15, 0x21, P2 ;  /* 0x000000210f00780c */ /* 0x000fd20001741670 */
[----:B------:R1:W-:Y:S02]  /*8c80*/  LDGSTS.E.BYPASS.LTC128B.128 [R107+0x2100], [R4.64], !P0 ;  /* 0x02100000046b7fae */ /* 0x0003e4000c101d48 */
[----:B-1----:R-:W-:-:S05]  /*8c90*/  IADD3 R4, P0, R12, R19, RZ ;  /* 0x000000130c047210 */ /* 0x002fca0007f1e0ff */
[----:B------:R-:W-:Y:S01]  /*8ca0*/  IMAD.X R5, R13, 0x1, R16, P0 ;  /* 0x000000010d057824 */ /* 0x000fe200000e0610 */
[----:B--2---:R-:W-:-:S05]  /*8cb0*/  IADD3 R2, P0, R0, R21, RZ ;  /* 0x0000001500027210 */ /* 0x004fca0007f1e0ff */
[----:B---3--:R-:W-:Y:S01]  /*8cc0*/  IMAD.X R3, R6, 0x1, R20, P0 ;  /* 0x0000000106037824 */ /* 0x008fe200000e0614 */
[C---:B------:R-:W-:Y:S02]  /*8cd0*/  ISETP.LT.OR P0, PT, R15.reuse, 0x1, P1 ;  /* 0x000000010f00780c */ /* 0x040fe40000f01670 */
[----:B------:R-:W-:-:S11]  /*8ce0*/  ISETP.LT.OR P1, PT, R15, 0x21, P1 ;  /* 0x000000210f00780c */ /* 0x000fd60000f21670 */
[----:B------:R1:W-:Y:S01]  /*8cf0*/  LDGSTS.E.BYPASS.LTC128B.128 [R107+0x4100], [R4.64], !P0 ;  /* 0x04100000046b7fae */ /* 0x0003e2000c101d48 */
[----:B------:R-:W-:-:S13]  /*8d00*/  ISETP.LT.OR P0, PT, R15, 0x21, P3 ;  /* 0x000000210f00780c */ /* 0x000fda0001f01670 */
[----:B------:R2:W-:Y:S01]  /*8d10*/  LDGSTS.E.BYPASS.LTC128B.128 [R107+0x1100], [R2.64], !P0 ;  /* 0x01100000026b7fae */ /* 0x0005e2000c101d48 */
[----:B-1----:R-:W-:-:S05]  /*8d20*/  IADD3 R4, P0, R0, R17, RZ ;  /* 0x0000001100047210 */ /* 0x002fca0007f1e0ff */
[----:B------:R-:W-:-:S05]  /*8d30*/  IMAD.X R5, R6, 0x1, R18, P0 ;  /* 0x0000000106057824 */ /* 0x000fca00000e0612 */
[----:B------:R1:W-:Y:S01]  /*8d40*/  LDGSTS.E.BYPASS.LTC128B.128 [R107+0x3100], [R4.64], !P2 ;  /* 0x03100000046b7fae */ /* 0x0003e2000d101d48 */
[----:B--2---:R-:W-:-:S05]  /*8d50*/  IADD3 R2, P0, R0, R19, RZ ;  /* 0x0000001300027210 */ /* 0x004fca0007f1e0ff */
[----:B------:R-:W-:-:S05]  /*8d60*/  IMAD.X R3, R6, 0x1, R16, P0 ;  /* 0x0000000106037824 */ /* 0x000fca00000e0610 */
[----:B------:R1:W-:Y:S04]  /*8d70*/  LDGSTS.E.BYPASS.LTC128B.128 [R107+0x5100], [R2.64], !P1 ;  /* 0x05100000026b7fae */ /* 0x0003e8000c901d48 */
[----:B------:R-:W0:Y:S01]  /*8d80*/  LDGDEPBAR ;  /* 0x00000000000079af */ /* 0x000e220000000000 */
[----:B------:R-:W-:Y:S05]  /*8d90*/  @!P5 BRA `(.L_x_1766) ;  /* 0x000004600000d947 */ /* 0x000fea0003800000 */
[----:B-1----:R-:W-:Y:S01]  /*8da0*/  IMAD R2, R22, 0x40, R234 ;  /* 0x0000004016027824 */ /* 0x002fe200078e02ea */
[----:B------:R-:W-:-:S04]  /*8db0*/  MOV R189, RZ ;  /* 0x000000ff00bd7202 */ /* 0x000fc80000000f00 */
        /* <DEDUP_REMOVED lines=26> */
.L_x_1902:
[----:B------:R-:W-:Y:S05]  /*8f60*/  BRA.DIV ~URZ, `(.L_x_1768) ;  /* 0x000111227f007947 */ /* 0x000fea000b800000 */
[----:B------:R-:W3:Y:S01]  /*8f70*/  SHFL.IDX PT, R0, R14, RZ, 0x181f ;  /* 0x00181fff0e007589 */ /* 0x000ee200000e0000 */
[C---:B------:R-:W-:Y:S02]  /*8f80*/  LOP3.LUT P2, RZ, R196.reuse, 0x2, RZ, 0xc0, !PT ;  /* 0x00000002c4ff7812 */ /* 0x040fe4000784c0ff */
[C---:B------:R-:W-:Y:S02]  /*8f90*/  LOP3.LUT P1, RZ, R196.reuse, 0x1, RZ, 0xc0, !PT ;  /* 0x00000001c4ff7812 */ /* 0x040fe4000782c0ff */
[----:B------:R-:W-:Y:S02]  /*8fa0*/  LOP3.LUT P3, RZ, R196, 0x4, RZ, 0xc0, !PT ;  /* 0x00000004c4ff7812 */ /* 0x000fe4000786c0ff */
[----:B------:R-:W-:Y:S02]  /*8fb0*/  SEL R13, RZ, 0x10, P2 ;  /* 0x00000010ff0d7807 */ /* 0x000fe40001000000 */
[----:B------:R-:W-:-:S02]  /*8fc0*/  SEL R12, RZ, 0x10, P1 ;  /* 0x00000010ff0c7807 */ /* 0x000fc40000800000 */
        /* <DEDUP_REMOVED lines=14> */
.L_x_1903:
        /* <DEDUP_REMOVED lines=21> */
.L_x_1766:
[----:B------:R-:W-:Y:S05]  /*9200*/  BSYNC B0 ;  /* 0x0000000000007941 */ /* 0x000fea0003800000 */
.L_x_1765:
[----:B------:R-:W-:Y:S01]  /*9210*/  ISETP.LT.AND P0, PT, RZ, c[0x0][0x27c], PT ;  /* 0x00009f00ff007a0c */ /* 0x000fe20003f01270 */
[----:B------:R-:W0:Y:S01]  /*9220*/  LDGDEPBAR ;  /* 0x00000000000079af */ /* 0x000e220000000000 */
[----:B------:R-:W-:Y:S11]  /*9230*/  BSSY B2, `(.L_x_1769) ;  /* 0x0000580000027945 */ /* 0x000ff60003800000 */
[----:B------:R-:W-:Y:S05]  /*9240*/  @P0 BRA `(.L_x_1770) ;  /* 0x0000002000000947 */ /* 0x000fea0003800000 */
[----:B------:R-:W-:-:S04]  /*9250*/  DEPBAR.LE SB0, 0x3 ;  /* 0x000080c00000791a */ /* 0x000fc80000000000 */
[----:B------:R-:W-:Y:S05]  /*9260*/  BRA `(.L_x_1771) ;  /* 0x000057c000007947 */ /* 0x000fea0003800000 */
.L_x_1770:
[----:B------:R-:W-:Y:S01]  /*9270*/  SHF.R.S32.HI R0, RZ, 0x1f, R142 ;  /* 0x0000001fff007819 */ /* 0x000fe2000001148e */
[----:B-1----:R-:W-:Y:S01]  /*9280*/  IMAD.WIDE.U32 R4, R142, c[0x0][0x280], RZ ;  /* 0x0000a0008e047a25 */ /* 0x002fe200078e00ff */
[----:B------:R-:W-:-:S03]  /*9290*/  ULDC.U8 UR4, c[0x0][0x298] ;  /* 0x0000a60000047ab9 */ /* 0x000fc60000000000 */
[----:B------:R-:W-:Y:S01]  /*92a0*/  IMAD R2, R0, c[0x0][0x280], RZ ;  /* 0x0000a00000027a24 */ /* 0x000fe200078e02ff */
[----:B------:R-:W-:Y:S01]  /*92b0*/  LEA R6, P0, R4, c[0x0][0x270], 0x1 ;  /* 0x00009c0004067a11 */ /* 0x000fe200078008ff */
[----:B------:R-:W-:Y:S02]  /*92c0*/  IMAD R0, R0, c[0x0][0x290], RZ ;  /* 0x0000a40000007a24 */ /* 0x000fe400078e02ff */
[C---:B------:R-:W-:Y:S02]  /*92d0*/  IMAD R7, R142.reuse, c[0x0][0x284], R2 ;  /* 0x0000a1008e077a24 */ /* 0x040fe400078e0202 */
[----:B------:R-:W-:-:S03]  /*92e0*/  IMAD.WIDE.U32 R2, R142, c[0x0][0x290], RZ ;  /* 0x0000a4008e027a25 */ /* 0x000fc600078e00ff */
[----:B------:R-:W-:Y:S01]  /*92f0*/  IADD3 R7, R7, R5, RZ ;  /* 0x0000000507077210 */ /* 0x000fe20007ffe0ff */
[----:B------:R-:W-:-:S03]  /*9300*/  IMAD R5, R142, c[0x0][0x294], R0 ;  /* 0x0000a5008e057a24 */ /* 0x000fc600078e0200 */
[----:B------:R-:W-:Y:S02]  /*9310*/  LEA.HI.X R0, R4, c[0x0][0x274], R7, 0x1, P0 ;  /* 0x00009d0004007a11 */ /* 0x000fe400000f0c07 */
[C---:B------:R-:W-:Y:S02]  /*9320*/  LEA R12, P0, R2.reuse, c[0x0][0x288], 0x1 ;  /* 0x0000a200020c7a11 */ /* 0x040fe400078008ff */
[----:B------:R-:W-:Y:S02]  /*9330*/  IADD3 R3, R5, R3, RZ ;  /* 0x0000000305037210 */ /* 0x000fe40007ffe0ff */
[----:B------:R-:W-:Y:S02]  /*9340*/  LEA R7, R237, R206, 0x7 ;  /* 0x000000ceed077211 */ /* 0x000fe400078e38ff */
[----:B------:R-:W-:Y:S02]  /*9350*/  LEA.HI.X R5, R2, c[0x0][0x28c], R3, 0x1, P0 ;  /* 0x0000a30002057a11 */ /* 0x000fe400000f0c03 */
[----:B------:R-:W-:-:S13]  /*9360*/  ISETP.NE.AND P0, PT, RZ, UR4, PT ;  /* 0x00000004ff007c0c */ /* 0x000fda000bf05270 */
[----:B------:R-:W-:Y:S05]  /*9370*/  @!P0 BRA `(.L_x_1772) ;  /* 0x00002a9000008947 */ /* 0x000fea0003800000 */
[----:B------:R-:W-:Y:S05]  /*9380*/  BRA.DIV ~URZ, `(.L_x_1773) ;  /* 0x00010f427f007947 */ /* 0x000fea000b800000 */
[----:B------:R1:W2:Y:S02]  /*9390*/  SHFL.IDX PT, R8, R0, RZ, 0x1c1f ;  /* 0x001c1fff00087589 */ /* 0x0002a400000e0000 */
.L_x_1904:
[----:B------:R-:W-:Y:S05]  /*93a0*/  BRA.DIV ~URZ, `(.L_x_1774) ;  /* 0x00010f927f007947 */ /* 0x000fea000b800000 */
[----:B------:R-:W3:Y:S04]  /*93b0*/  SHFL.IDX PT, R4, R6, RZ, 0x1c1f ;  /* 0x001c1fff06047589 */ /* 0x000ee800000e0000 */
[----:B-1----:R-:W1:Y:S04]  /*93c0*/  SHFL.IDX PT, R0, R12, RZ, 0x1c1f ;  /* 0x001c1fff0c007589 */ /* 0x002e6800000e0000 */
[----:B------:R4:W2:Y:S02]  /*93d0*/  SHFL.IDX PT, R30, R5, RZ, 0x1c1f ;  /* 0x001c1fff051e7589 */ /* 0x0008a400000e0000 */
[----:B--2-4-:R-:W-:-:S02]  /*93e0*/  MOV R5, R8 ;  /* 0x0000000800057202 */ /* 0x014fc40000000f00 */
.L_x_1905:
[----:B-1-3--:R-:W-:Y:S01]  /*93f0*/  ISETP.GE.AND P0, PT, R7, R48, PT ;  /* 0x000000300700720c */ /* 0x00afe20003f06270 */
        /* <DEDUP_REMOVED lines=14> */
[----:B------:R-:W2:Y:S04]  /*94e0*/  LDL R42, [R1+0x30] ;  /* 0x00003000012a7983 */ /* 0x000ea80000100800 */
[----:B------:R-:W3:Y:S04]  /*94f0*/  LDL R41, [R1+0x2c] ;  /* 0x00002c0001297983 */ /* 0x000ee80000100800 */
        /* <DEDUP_REMOVED lines=11> */
[----:B------:R-:W-:Y:S01]  /*95b0*/  CS2R R2, SRZ ;  /* 0x0000000000027805 */ /* 0x000fe2000001ff00 */
[----:B------:R-:W-:-:S02]  /*95c0*/  ISETP.GE.AND P2, PT, R145, c[0x0][0x27c], PT ;  /* 0x00009f0091007a0c */ /* 0x000fc40003f46270 */
[----:B------:R-:W-:Y:S01]  /*95d0*/  ISETP.GE.AND P1, PT, R110, c[0x0][0x27c], PT ;  /* 0x00009f006e007a0c */ /* 0x000fe20003f26270 */
[----:B------:R-:W-:Y:S01]  /*95e0*/  CS2R R20, SRZ ;  /* 0x0000000000147805 */ /* 0x000fe2000001ff00 */
[----:B------:R-:W-:Y:S01]  /*95f0*/  CS2R R22, SRZ ;  /* 0x0000000000167805 */ /* 0x000fe2000001ff00 */
[----:B------:R-:W-:Y:S01]  /*9600*/  CS2R R24, SRZ ;  /* 0x0000000000187805 */ /* 0x000fe2000001ff00 */
[----:B------:R-:W-:Y:S01]  /*9610*/  CS2R R26, SRZ ;  /* 0x00000000001a7805 */ /* 0x000fe2000001ff00 */
[----:B------:R-:W-:Y:S02]  /*9620*/  CS2R R28, SRZ ;  /* 0x00000000001c7805 */ /* 0x000fe4000001ff00 */
[----:B--2---:R-:W-:-:S05]  /*9630*/  @!P4 IADD3 R8, P0, R4, R42, RZ ;  /* 0x0000002a0408c210 */ /* 0x004fca0007f1e0ff */
[----:B---3--:R-:W-:Y:S01]  /*9640*/  @!P4 IMAD.X R9, R5, 0x1, R41, P0 ;  /* 0x000000010509c824 */ /* 0x008fe200000e0629 */
[----:B----4-:R-:W-:-:S04]  /*9650*/  @!P3 IADD3 R12, P0, R4, R40, RZ ;  /* 0x00000028040cb210 */ /* 0x010fc80007f1e0ff */
[----:B------:R1:W5:Y:S01]  /*9660*/  @!P4 LD.E.64 R20, [R8.64] ;  /* 0x000000080814c980 */ /* 0x000362000c101b00 */
[----:B------:R-:W-:Y:S01]  /*9670*/  @!P3 IMAD.X R13, R5, 0x1, R39, P0 ;  /* 0x00000001050db824 */ /* 0x000fe200000e0627 */
[----:B------:R-:W-:-:S04]  /*9680*/  @!P2 IADD3 R14, P0, R4, R38, RZ ;  /* 0x00000026040ea210 */ /* 0x000fc80007f1e0ff */
[----:B------:R2:W5:Y:S01]  /*9690*/  @!P3 LD.E.64 R22, [R12.64] ;  /* 0x000000080c16b980 */ /* 0x000562000c101b00 */
[----:B------:R-:W-:Y:S01]  /*96a0*/  @!P2 IMAD.X R15, R5, 0x1, R37, P0 ;  /* 0x00000001050fa824 */ /* 0x000fe200000e0625 */
[----:B------:R-:W-:-:S04]  /*96b0*/  @!P1 IADD3 R16, P0, R4, R36, RZ ;  /* 0x0000002404109210 */ /* 0x000fc80007f1e0ff */
[----:B------:R3:W5:Y:S01]  /*96c0*/  @!P2 LD.E.64 R24, [R14.64] ;  /* 0x000000080e18a980 */ /* 0x000762000c101b00 */
[----:B------:R-:W-:Y:S01]  /*96d0*/  @!P1 IMAD.X R17, R5, 0x1, R35, P0 ;  /* 0x0000000105119824 */ /* 0x000fe200000e0623 */
[----:B------:R-:W-:-:S04]  /*96e0*/  ISETP.GE.AND P0, PT, R144, c[0x0][0x27c], PT ;  /* 0x00009f0090007a0c */ /* 0x000fc80003f06270 */
[----:B------:R4:W5:Y:S09]  /*96f0*/  @!P1 LD.E.64 R26, [R16.64] ;  /* 0x00000008101a9980 */ /* 0x000972000c101b00 */
[----:B------:R-:W-:-:S05]  /*9700*/  @!P0 IADD3 R32, P5, R4, R34, RZ ;  /* 0x0000002204208210 */ /* 0x000fca0007fbe0ff */
[----:B------:R-:W-:Y:S01]  /*9710*/  @!P0 IMAD.X R33, R5, 0x1, R31, P5 ;  /* 0x0000000105218824 */ /* 0x000fe200028e061f */
[----:B------:R-:W-:Y:S01]  /*9720*/  ISETP.GE.AND P5, PT, R108, c[0x0][0x27c], PT ;  /* 0x00009f006c007a0c */ /* 0x000fe20003fa6270 */
[----:B-1----:R-:W-:Y:S01]  /*9730*/  CS2R R8, SRZ ;  /* 0x0000000000087805 */ /* 0x002fe2000001ff00 */
[----:B--2---:R-:W-:Y:S01]  /*9740*/  CS2R R12, SRZ ;  /* 0x00000000000c7805 */ /* 0x004fe2000001ff00 */
[----:B---3--:R-:W-:Y:S01]  /*9750*/  CS2R R14, SRZ ;  /* 0x00000000000e7805 */ /* 0x008fe2000001ff00 */
[----:B------:R1:W5:Y:S09]  /*9760*/  @!P0 LD.E.64 R28, [R32.64] ;  /* 0x00000008201c8980 */ /* 0x000372000c101b00 */
[----:B------:R-:W-:-:S02]  /*9770*/  @!P5 IMAD.MOV.U32 R6, RZ, RZ, R4 ;  /* 0x000000ffff06d224 */ /* 0x000fc400078e0004 */
[----:B------:R-:W-:Y:S02]  /*9780*/  @!P5 IMAD.MOV.U32 R7, RZ, RZ, R5 ;  /* 0x000000ffff07d224 */ /* 0x000fe400078e0005 */
[----:B------:R-:W-:Y:S02]  /*9790*/  @!P5 IMAD.MOV.U32 R4, RZ, RZ, R0 ;  /* 0x000000ffff04d224 */ /* 0x000fe400078e0000 */
[----:B------:R-:W-:Y:S02]  /*97a0*/  @!P5 IMAD.MOV.U32 R5, RZ, RZ, R30 ;  /* 0x000000ffff05d224 */ /* 0x000fe400078e001e */
[----:B------:R-:W-:-:S04]  /*97b0*/  @!P5 IMAD.WIDE R6, R108, 0x2, R6 ;  /* 0x000000026c06d825 */ /* 0x000fc800078e0206 */
[----:B------:R-:W-:Y:S01]  /*97c0*/  @!P5 IMAD.WIDE R4, R108, 0x2, R4 ;  /* 0x000000026c04d825 */ /* 0x000fe200078e0204 */
[----:B------:R2:W5:Y:S04]  /*97d0*/  @!P5 LD.E.64 R18, [R6.64] ;  /* 0x000000080612d980 */ /* 0x000568000c101b00 */
[----:B------:R3:W5:Y:S01]  /*97e0*/  @!P5 LD.E.64 R2, [R4.64] ;  /* 0x000000080402d980 */ /* 0x000762000c101b00 */
[----:B--2---:R-:W-:Y:S01]  /*97f0*/  CS2R R6, SRZ ;  /* 0x0000000000067805 */ /* 0x004fe2000001ff00 */
[----:B---3--:R-:W-:-:S05]  /*9800*/  @!P4 IADD3 R4, P5, R0, R42, RZ ;  /* 0x0000002a0004c210 */ /* 0x008fca0007fbe0ff */
[----:B------:R-:W-:-:S05]  /*9810*/  @!P4 IMAD.X R5, R30, 0x1, R41, P5 ;  /* 0x000000011e05c824 */ /* 0x000fca00028e0629 */
[----:B------:R2:W5:Y:S02]  /*9820*/  @!P4 LD.E.64 R6, [R4.64] ;  /* 0x000000080406c980 */ /* 0x000564000c101b00 */
[----:B--2---:R-:W-:-:S05]  /*9830*/  @!P3 IADD3 R4, P4, R0, R40, RZ ;  /* 0x000000280004b210 */ /* 0x004fca0007f9e0ff */
[----:B------:R-:W-:-:S05]  /*9840*/  @!P3 IMAD.X R5, R30, 0x1, R39, P4 ;  /* 0x000000011e05b824 */ /* 0x000fca00020e0627 */
[----:B------:R2:W5:Y:S02]  /*9850*/  @!P3 LD.E.64 R8, [R4.64] ;  /* 0x000000080408b980 */ /* 0x000564000c101b00 */
[----:B--2---:R-:W-:-:S05]  /*9860*/  @!P2 IADD3 R4, P3, R0, R38, RZ ;  /* 0x000000260004a210 */ /* 0x004fca0007f7e0ff */
[----:B------:R-:W-:-:S05]  /*9870*/  @!P2 IMAD.X R5, R30, 0x1, R37, P3 ;  /* 0x000000011e05a824 */ /* 0x000fca00018e0625 */
[----:B------:R2:W5:Y:S01]  /*9880*/  @!P2 LD.E.64 R12, [R4.64] ;  /* 0x00000008040ca980 */ /* 0x000562000c101b00 */
[----:B----4-:R-:W-:Y:S01]  /*9890*/  CS2R R16, SRZ ;  /* 0x0000000000107805 */ /* 0x010fe2000001ff00 */
[----:B--2---:R-:W-:-:S05]  /*98a0*/  @!P1 IADD3 R4, P2, R0, R36, RZ ;  /* 0x0000002400049210 */ /* 0x004fca0007f5e0ff */
[----:B------:R-:W-:-:S05]  /*98b0*/  @!P1 IMAD.X R5, R30, 0x1, R35, P2 ;  /* 0x000000011e059824 */ /* 0x000fca00010e0623 */
[----:B------:R2:W5:Y:S02]  /*98c0*/  @!P1 LD.E.64 R14, [R4.64] ;  /* 0x00000008040e9980 */ /* 0x000564000c101b00 */
[----:B--2---:R-:W-:-:S05]  /*98d0*/  @!P0 IADD3 R4, P1, R0, R34, RZ ;  /* 0x0000002200048210 */ /* 0x004fca0007f3e0ff */
[----:B------:R-:W-:-:S05]  /*98e0*/  @!P0 IMAD.X R5, R30, 0x1, R31, P1 ;  /* 0x000000011e058824 */ /* 0x000fca00008e061f */
[----:B------:R1:W5:Y:S03]  /*98f0*/  @!P0 LD.E.64 R16, [R4.64] ;  /* 0x0000000804108980 */ /* 0x000366000c101b00 */
.L_x_1776:
[----:B------:R-:W-:Y:S05]  /*9900*/  BSYNC B0 ;  /* 0x0000000000007941 */ /* 0x000fea0003800000 */
.L_x_1775:
[--C-:B-----5:R-:W-:Y:S01]  /*9910*/  IMAD.MOV.U32 R39, RZ, RZ, R27.reuse ;  /* 0x000000ffff277224 */ /* 0x120fe200078e001b */
[----:B------:R-:W-:Y:S01]  /*9920*/  SHF.R.U32.HI R0, RZ, 0x10, R27 ;  /* 0x00000010ff007819 */ /* 0x000fe2000001161b */
[--C-:B------:R-:W-:Y:S01]  /*9930*/  IMAD.MOV.U32 R43, RZ, RZ, R25.reuse ;  /* 0x000000ffff2b7224 */ /* 0x100fe200078e0019 */
[----:B-1----:R-:W-:Y:S01]  /*9940*/  SHF.R.U32.HI R33, RZ, 0x10, R25 ;  /* 0x00000010ff217819 */ /* 0x002fe20000011619 */
[----:B------:R-:W-:Y:S01]  /*9950*/  IMAD.MOV.U32 R40, RZ, RZ, R26 ;  /* 0x000000ffff287224 */ /* 0x000fe200078e001a */
[----:B------:R-:W-:Y:S01]  /*9960*/  PRMT R39, R39, 0x5410, R0 ;  /* 0x0000541027277816 */ /* 0x000fe20000000000 */
[----:B------:R-:W-:Y:S01]  /*9970*/  IMAD.MOV.U32 R31, RZ, RZ, R29 ;  /* 0x000000ffff1f7224 */ /* 0x000fe200078e001d */
[----:B------:R-:W-:Y:S01]  /*9980*/  LOP3.LUT R0, R208, 0x18, R104, 0xf8, !PT ;  /* 0x00000018d0007812 */ /* 0x000fe200078ef868 */
[----:B------:R-:W-:Y:S01]  /*9990*/  IMAD.MOV.U32 R32, RZ, RZ, R28 ;  /* 0x000000ffff207224 */ /* 0x000fe200078e001c */
[----:B------:R-:W-:Y:S01]  /*99a0*/  SHF.R.U64 R34, R26, 0x10, R27 ;  /* 0x000000101a227819 */ /* 0x000fe2000000121b */
[----:B------:R-:W-:Y:S01]  /*99b0*/  IMAD.MOV.U32 R37, RZ, RZ, R2 ;  /* 0x000000ffff257224 */ /* 0x000fe200078e0002 */
[----:B------:R-:W-:Y:S01]  /*99c0*/  SHF.R.U32.HI R26, RZ, 0x10, R29 ;  /* 0x00000010ff1a7819 */ /* 0x000fe2000001161d */
[----:B------:R-:W-:Y:S01]  /*99d0*/  IMAD.MOV.U32 R36, RZ, RZ, R3 ;  /* 0x000000ffff247224 */ /* 0x000fe200078e0003 */
[----:B------:R-:W-:Y:S01]  /*99e0*/  LOP3.LUT R0, R148, R0, R147, 0xf6, !PT ;  /* 0x0000000094007212 */ /* 0x000fe200078ef693 */
[----:B------:R-:W-:Y:S01]  /*99f0*/  IMAD.MOV.U32 R47, RZ, RZ, R23 ;  /* 0x000000ffff2f7224 */ /* 0x000fe200078e0017 */
[----:B------:R-:W-:Y:S01]  /*9a00*/  LOP3.LUT P0, RZ, R240, 0x4, RZ, 0xc0, !PT ;  /* 0x00000004f0ff7812 */ /* 0x000fe2000780c0ff */
[----:B------:R-:W-:Y:S01]  /*9a10*/  IMAD.MOV.U32 R55, RZ, RZ, R19 ;  /* 0x000000ffff377224 */ /* 0x000fe200078e0013 */
[----:B------:R-:W-:Y:S01]  /*9a20*/  PRMT R33, R43, 0x5410, R33 ;  /* 0x000054102b217816 */ /* 0x000fe20000000021 */
[----:B------:R-:W-:Y:S01]  /*9a30*/  IMAD.MOV.U32 R53, RZ, RZ, R20 ;  /* 0x000000ffff357224 */ /* 0x000fe200078e0014 */
[----:B------:R-:W-:Y:S01]  /*9a40*/  PRMT R43, R31, 0x5410, R26 ;  /* 0x000054101f2b7816 */ /* 0x000fe2000000001a */
[----:B------:R-:W-:Y:S01]  /*9a50*/  IMAD.SHL.U32 R26, R0, 0x2, RZ ;  /* 0x00000002001a7824 */ /* 0x000fe200078e00ff */
[----:B------:R-:W-:Y:S01]  /*9a60*/  SHF.R.U64 R30, R28, 0x10, R29 ;  /* 0x000000101c1e7819 */ /* 0x000fe2000000121d */
[----:B------:R-:W-:Y:S01]  /*9a70*/  IMAD.MOV.U32 R52, RZ, RZ, R21 ;  /* 0x000000ffff347224 */ /* 0x000fe200078e0015 */
[--C-:B------:R-:W-:Y:S01]  /*9a80*/  SHF.R.U64 R35, R2, 0x10, R3.reuse ;  /* 0x0000001002237819 */ /* 0x100fe20000001203 */
[----:B------:R-:W-:Y:S01]  /*9a90*/  IMAD R2, R237, -0x80, R48 ;  /* 0xffffff80ed027824 */ /* 0x000fe200078e0230 */
[----:B------:R-:W-:Y:S01]  /*9aa0*/  SHF.R.U32.HI R27, RZ, 0x10, R3 ;  /* 0x00000010ff1b7819 */ /* 0x000fe20000011603 */
[----:B------:R-:W-:Y:S01]  /*9ab0*/  IMAD.MOV.U32 R49, RZ, RZ, R22 ;  /* 0x000000ffff317224 */ /* 0x000fe200078e0016 */
[----:B------:R-:W-:Y:S01]  /*9ac0*/  PRMT R34, R40, 0x5410, R34 ;  /* 0x0000541028227816 */ /* 0x000fe20000000022 */
[----:B------:R-:W-:Y:S01]  /*9ad0*/  IMAD.MOV.U32 R56, RZ, RZ, R18 ;  /* 0x000000ffff387224 */ /* 0x000fe200078e0012 */
[----:B------:R-:W-:Y:S01]  /*9ae0*/  PRMT R40, R32, 0x5410, R30 ;  /* 0x0000541020287816 */ /* 0x000fe2000000001e */
[----:B------:R-:W-:Y:S01]  /*9af0*/  IMAD.MOV.U32 R44, RZ, RZ, R24 ;  /* 0x000000ffff2c7224 */ /* 0x000fe200078e0018 */
[----:B------:R-:W-:Y:S01]  /*9b00*/  PRMT R30, R37, 0x5410, R35 ;  /* 0x00005410251e7816 */ /* 0x000fe20000000023 */
[----:B------:R-:W-:Y:S01]  /*9b10*/  IMAD.MOV.U32 R38, RZ, RZ, R6 ;  /* 0x000000ffff267224 */ /* 0x000fe200078e0006 */
[----:B------:R-:W-:Y:S01]  /*9b20*/  IADD3 R0, R26, 0x18100, RZ ;  /* 0x000181001a007810 */ /* 0x000fe20007ffe0ff */
[----:B------:R-:W-:Y:S01]  /*9b30*/  IMAD.MOV.U32 R29, RZ, RZ, R7 ;  /* 0x000000ffff1d7224 */ /* 0x000fe200078e0007 */
[----:B------:R-:W-:Y:S01]  /*9b40*/  IMNMX R35, R2, 0x80, PT ;  /* 0x0000008002237817 */ /* 0x000fe20003800200 */
[----:B------:R-:W-:-:S04]  /*9b50*/  DEPBAR.LE SB0, 0x3 ;  /* 0x000080c00000791a */ /* 0x000fc80000000000 */
[----:B------:R-:W-:Y:S01]  /*9b60*/  PRMT R31, R36, 0x5410, R27 ;  /* 0x00005410241f7816 */ /* 0x000fe2000000001b */
[----:B------:R-:W-:Y:S01]  /*9b70*/  WARPSYNC 0xffffffff ;  /* 0xffffffff00007948 */ /* 0x000fe20003800000 */
[----:B------:R-:W-:Y:S01]  /*9b80*/  IADD3 R27, R26, 0x18140, RZ ;  /* 0x000181401a1b7810 */ /* 0x000fe20007ffe0ff */
[----:B------:R-:W-:Y:S01]  /*9b90*/  BSSY B1, `(.L_x_1777) ;  /* 0x0000129000017945 */ /* 0x000fe20003800000 */
[----:B------:R-:W-:Y:S02]  /*9ba0*/  @P0 IADD3 R27, R0, -0x40, RZ ;  /* 0xffffffc0001b0810 */ /* 0x000fe40007ffe0ff */
[----:B------:R-:W-:Y:S02]  /*9bb0*/  ISETP.GE.AND P0, PT, R206, R35, PT ;  /* 0x00000023ce00720c */ /* 0x000fe40003f06270 */
[--C-:B------:R-:W-:Y:S02]  /*9bc0*/  SHF.R.U64 R46, R22, 0x10, R23.reuse ;  /* 0x00000010162e7819 */ /* 0x100fe40000001217 */
[----:B------:R-:W-:-:S02]  /*9bd0*/  SHF.R.U32.HI R41, RZ, 0x10, R23 ;  /* 0x00000010ff297819 */ /* 0x000fc40000011617 */
[----:B------:R-:W-:Y:S01]  /*9be0*/  SHF.R.U64 R42, R24, 0x10, R25 ;  /* 0x00000010182a7819 */ /* 0x000fe20000001219 */
[----:B------:R-:W-:Y:S01]  /*9bf0*/  IMAD.MOV.U32 R25, RZ, RZ, R8 ;  /* 0x000000ffff197224 */ /* 0x000fe200078e0008 */
[----:B------:R-:W-:Y:S01]  /*9c00*/  SHF.R.U64 R54, R18, 0x10, R19 ;  /* 0x0000001012367819 */ /* 0x000fe20000001213 */
[----:B------:R-:W-:Y:S01]  /*9c10*/  IMAD.MOV.U32 R24, RZ, RZ, R9 ;  /* 0x000000ffff187224 */ /* 0x000fe200078e0009 */
[----:B------:R-:W-:Y:S02]  /*9c20*/  SHF.R.U32.HI R50, RZ, 0x10, R19 ;  /* 0x00000010ff327819 */ /* 0x000fe40000011613 */
[----:B------:R-:W-:Y:S01]  /*9c30*/  SHF.R.U64 R51, R20, 0x10, R21 ;  /* 0x0000001014337819 */ /* 0x000fe20000001215 */
[----:B------:R-:W-:Y:S01]  /*9c40*/  IMAD.MOV.U32 R20, RZ, RZ, R13 ;  /* 0x000000ffff147224 */ /* 0x000fe200078e000d */
[----:B------:R-:W-:Y:S01]  /*9c50*/  SHF.R.U32.HI R45, RZ, 0x10, R21 ;  /* 0x00000010ff2d7819 */ /* 0x000fe20000011615 */
[----:B------:R-:W-:Y:S01]  /*9c60*/  IMAD.MOV.U32 R21, RZ, RZ, R12 ;  /* 0x000000ffff157224 */ /* 0x000fe200078e000c */
[----:B------:R-:W-:-:S02]  /*9c70*/  SHF.R.U64 R23, R8, 0x10, R9 ;  /* 0x0000001008177819 */ /* 0x000fc40000001209 */
        /* <DEDUP_REMOVED lines=8> */
[----:B------:R-:W-:Y:S02]  /*9d00*/  SHF.R.U32.HI R18, RZ, 0x10, R9 ;  /* 0x00000010ff127819 */ /* 0x000fe40000011609 */
[----:B------:R-:W-:-:S02]  /*9d10*/  SHF.R.U64 R9, R14, 0x10, R15 ;  /* 0x000000100e097819 */ /* 0x000fc4000000120f */
[----:B------:R-:W-:Y:S02]  /*9d20*/  SHF.R.U32.HI R4, RZ, 0x10, R15 ;  /* 0x00000010ff047819 */ /* 0x000fe4000001160f */
        /* <DEDUP_REMOVED lines=18> */
[----:B------:R-:W-:Y:S01]  /*9e50*/  PRMT R32, R6, 0x5410, R3 ;  /* 0x0000541006207816 */ /* 0x000fe20000000003 */
[----:B------:R-:W-:Y:S06]  /*9e60*/  BAR.SYNC.DEFER_BLOCKING 0x0 ;  /* 0x0000000000007b1d */ /* 0x000fec0000010000 */
[----:B------:R-:W-:Y:S05]  /*9e70*/  @P0 BRA `(.L_x_1778) ;  /* 0x00000fa000000947 */ /* 0x000fea0003800000 */
[----:B------:R-:W-:Y:S01]  /*9e80*/  ISETP.GE.AND P0, PT, R108, c[0x0][0x27c], PT ;  /* 0x00009f006c007a0c */ /* 0x000fe20003f06270 */
[----:B------:R-:W-:-:S12]  /*9e90*/  BSSY B0, `(.L_x_1779) ;  /* 0x0000028000007945 */ /* 0x000fd80003800000 */
[----:B------:R-:W-:Y:S05]  /*9ea0*/  @P0 BRA `(.L_x_1780) ;  /* 0x0000026000000947 */ /* 0x000fea0003800000 */
[----:B------:R-:W1:Y:S01]  /*9eb0*/  LDS.128 R4, [R26+0x18100] ;  /* 0x018100001a047984 */ /* 0x000e620000000c00 */
        /* <DEDUP_REMOVED lines=10> */
[-C--:B------:R-:W-:Y:S01]  /*9f60*/  FMUL.FTZ R16, R8, R3.reuse ;  /* 0x0000000308107220 */ /* 0x080fe20000410000 */
[C---:B------:R-:W-:Y:S01]  /*9f70*/  SHF.L.U32 R14, R6.reuse, 0x10, RZ ;  /* 0x00000010060e7819 */ /* 0x040fe200000006ff */
[----:B------:R-:W-:Y:S01]  /*9f80*/  FFMA.FTZ R18, R9, R3, -R17 ;  /* 0x0000000309127223 */ /* 0x000fe20000010811 */
[----:B------:R-:W-:Y:S01]  /*9f90*/  LOP3.LUT R13, R6, 0xffff0000, RZ, 0xc0, !PT ;  /* 0xffff0000060d7812 */ /* 0x000fe200078ec0ff */
[CC--:B------:R-:W-:Y:S01]  /*9fa0*/  FMUL.FTZ R8, R4.reuse, R5.reuse ;  /* 0x0000000504087220 */ /* 0x0c0fe20000410000 */
[----:B------:R-:W-:Y:S01]  /*9fb0*/  LOP3.LUT R6, R7, 0xffff0000, RZ, 0xc0, !PT ;  /* 0xffff000007067812 */ /* 0x000fe200078ec0ff */
[----:B------:R-:W-:Y:S01]  /*9fc0*/  FFMA.FTZ R17, R9, R0, R16 ;  /* 0x0000000009117223 */ /* 0x000fe20000010010 */
[----:B------:R-:W-:Y:S01]  /*9fd0*/  LOP3.LUT R0, R31, 0xffff0000, RZ, 0xc0, !PT ;  /* 0xffff00001f007812 */ /* 0x000fe200078ec0ff */
[-C--:B------:R-:W-:Y:S01]  /*9fe0*/  FMUL.FTZ R7, R4, R2.reuse ;  /* 0x0000000204077220 */ /* 0x080fe20000410000 */
[C---:B------:R-:W-:Y:S01]  /*9ff0*/  SHF.L.U32 R4, R50.reuse, 0x10, RZ ;  /* 0x0000001032047819 */ /* 0x040fe200000006ff */
[----:B------:R-:W-:Y:S01]  /*a000*/  FFMA.FTZ R16, R15, R2, -R8 ;  /* 0x000000020f107223 */ /* 0x000fe20000010808 */
        /* <DEDUP_REMOVED lines=16> */
.L_x_1780:
[----:B------:R-:W-:Y:S05]  /*a110*/  BSYNC B0 ;  /* 0x0000000000007941 */ /* 0x000fea0003800000 */
.L_x_1779:
[----:B------:R-:W-:Y:S01]  /*a120*/  ISETP.GE.AND P0, PT, R146, c[0x0][0x27c], PT ;  /* 0x00009f0092007a0c */ /* 0x000fe20003f06270 */
[----:B------:R-:W-:-:S12]  /*a130*/  BSSY B0, `(.L_x_1781) ;  /* 0x0000028000007945 */ /* 0x000fd80003800000 */
[----:B------:R-:W-:Y:S05]  /*a140*/  @P0 BRA `(.L_x_1782) ;  /* 0x0000026000000947 */ /* 0x000fea0003800000 */
[----:B-1----:R-:W1:Y:S01]  /*a150*/  LDS.128 R4, [R27] ;  /* 0x000000001b047984 */ /* 0x002e620000000c00 */
        /* <DEDUP_REMOVED lines=36> */
[----:B------:R1:W-:Y:S02]  /*a3a0*/  STS.128 [R27], R4 ;  /* 0x000000041b007388 */ /* 0x0003e40000000c00 */
.L_x_1782:
[----:B------:R-:W-:Y:S05]  /*a3b0*/  BSYNC B0 ;  /* 0x0000000000007941 */ /* 0x000fea0003800000 */
.L_x_1781:
        /* <DEDUP_REMOVED lines=41> */
.L_x_1784:
[----:B------:R-:W-:Y:S05]  /*a650*/  BSYNC B0 ;  /* 0x0000000000007941 */ /* 0x000fea0003800000 */
.L_x_1783:
        /* <DEDUP_REMOVED lines=41> */
.L_x_1786:
[----:B------:R-:W-:Y:S05]  /*a8f0*/  BSYNC B0 ;  /* 0x0000000000007941 */ /* 0x000fea0003800000 */
.L_x_1785:
        /* <DEDUP_REMOVED lines=23> */
[----:B------:R-:W-:Y:S01]  /*aa70*/  SHF.L.U32 R4, R39, 0x10, RZ ;  /* 0x0000001027047819 */ /* 0x000fe200000006ff */
        /* <DEDUP_REMOVED lines=17> */
.L_x_1788:
[----:B------:R-:W-:Y:S05]  /*ab90*/  BSYNC B0 ;  /* 0x0000000000007941 */ /* 0x000fea0003800000 */
.L_x_1787:
[----:B------:R-:W-:-:S13]  /*aba0*/  ISETP.GE.AND P0, PT, R144, c[0x0][0x27c], PT ;  /* 0x00009f0090007a0c */ /* 0x000fda0003f06270 */
        /* <DEDUP_REMOVED lines=39> */
.L_x_1778:
[----:B------:R-:W-:Y:S05]  /*ae20*/  BSYNC B1 ;  /* 0x0000000000017941 */ /* 0x000fea0003800000 */
.L_x_1777:
[----:B------:R-:W-:-:S04]  /*ae30*/  IADD3 R0, R206, 0x40, RZ ;  /* 0x00000040ce007810 */ /* 0x000fc80007ffe0ff */
[----:B------:R-:W-:-:S13]  /*ae40*/  ISETP.GE.AND P0, PT, R0, R35, PT ;  /* 0x000000230000720c */ /* 0x000fda0003f06270 */
[----:B------:R-:W-:Y:S05]  /*ae50*/  @P0 BRA `(.L_x_1771) ;  /* 0x00003bd000000947 */ /* 0x000fea0003800000 */
        /* <DEDUP_REMOVED lines=21> */
[C---:B------:R-:W-:Y:S01]  /*afb0*/  LOP3.LUT R0, R31.reuse, 0xffff0000, RZ, 0xc0, !PT ;  /* 0xffff00001f007812 */ /* 0x040fe200078ec0ff */
        /* <DEDUP_REMOVED lines=19> */
.L_x_1790:
[----:B------:R-:W-:Y:S05]  /*b0f0*/  BSYNC B0 ;  /* 0x0000000000007941 */ /* 0x000fea0003800000 */
.L_x_1789:
        /* <DEDUP_REMOVED lines=41> */
.L_x_1792:
[----:B------:R-:W-:Y:S05]  /*b390*/  BSYNC B0 ;  /* 0x0000000000007941 */ /* 0x000fea0003800000 */
.L_x_1791:
        /* <DEDUP_REMOVED lines=41> */
.L_x_1794:
[----:B------:R-:W-:Y:S05]  /*b630*/  BSYNC B0 ;  /* 0x0000000000007941 */ /* 0x000fea0003800000 */
.L_x_1793:
        /* <DEDUP_REMOVED lines=41> */
.L_x_1796:
[----:B------:R-:W-:Y:S05]  /*b8d0*/  BSYNC B0 ;  /* 0x0000000000007941 */ /* 0x000fea0003800000 */
.L_x_1795:
        /* <DEDUP_REMOVED lines=41> */
.L_x_1798:
[----:B------:R-:W-:Y:S05]  /*bb70*/  BSYNC B0 ;  /* 0x0000000000007941 */ /* 0x000fea0003800000 */
.L_x_1797:
        /* <DEDUP_REMOVED lines=41> */
.L_x_1772:
[----:B------:R-:W-:Y:S05]  /*be10*/  BRA.DIV ~URZ, `(.L_x_1799) ;  /* 0x0000e6627f007947 */ /* 0x000fea000b800000 */
[----:B------:R-:W1:Y:S02]  /*be20*/  SHFL.IDX PT, R0, R0, RZ, 0x1c1f ;  /* 0x001c1fff00007589 */ /* 0x000e6400000e0000 */
.L_x_1906:
[----:B------:R-:W-:Y:S05]  /*be30*/  BRA.DIV ~URZ, `(.L_x_1800) ;  /* 0x0000e6b27f007947 */ /* 0x000fea000b800000 */
[----:B------:R2:W3:Y:S01]  /*be40*/  SHFL.IDX PT, R8, R6, RZ, 0x1c1f ;  /* 0x001c1fff06087589 */ /* 0x0004e200000e0000 */
[----:B-1----:R-:W-:-:S03]  /*be50*/  MOV R9, R0 ;  /* 0x0000000000097202 */ /* 0x002fc60000000f00 */
[----:B------:R2:W1:Y:S04]  /*be60*/  SHFL.IDX PT, R35, R5, RZ, 0x1c1f ;  /* 0x001c1fff05237589 */ /* 0x00046800000e0000 */
[----:B------:R2:W4:Y:S02]  /*be70*/  SHFL.IDX PT, R32, R12, RZ, 0x1c1f ;  /* 0x001c1fff0c207589 */ /* 0x00052400000e0000 */
.L_x_1907:
        /* <DEDUP_REMOVED lines=11> */
[----:B--2---:R-:W-:Y:S01]  /*bf30*/  CS2R R12, SRZ ;  /* 0x00000000000c7805 */ /* 0x004fe2000001ff00 */
[----:B------:R-:W-:Y:S01]  /*bf40*/  CS2R R6, SRZ ;  /* 0x0000000000067805 */ /* 0x000fe2000001ff00 */
[----:B------:R-:W-:Y:S01]  /*bf50*/  CS2R R4, SRZ ;  /* 0x0000000000047805 */ /* 0x000fe2000001ff00 */
[----:B------:R-:W-:Y:S05]  /*bf60*/  @P0 BRA `(.L_x_1802) ;  /* 0x0000025000000947 */ /* 0x000fea0003800000 */
[----:B------:R-:W-:Y:S01]  /*bf70*/  ISETP.GE.AND P0, PT, R104, c[0x0][0x27c], PT ;  /* 0x00009f0068007a0c */ /* 0x000fe20003f06270 */
[----:B------:R-:W-:Y:S01]  /*bf80*/  CS2R R22, SRZ ;  /* 0x0000000000167805 */ /* 0x000fe2000001ff00 */
[----:B------:R-:W-:Y:S01]  /*bf90*/  CS2R R20, SRZ ;  /* 0x0000000000147805 */ /* 0x000fe2000001ff00 */
[----:B------:R-:W-:Y:S01]  /*bfa0*/  CS2R R6, SRZ ;  /* 0x0000000000067805 */ /* 0x000fe2000001ff00 */
[----:B------:R-:W-:-:S09]  /*bfb0*/  CS2R R4, SRZ ;  /* 0x0000000000047805 */ /* 0x000fd2000001ff00 */
[C---:B------:R-:W-:Y:S01]  /*bfc0*/  @!P0 IMAD.SHL.U32 R0, R104.reuse, 0x2, RZ ;  /* 0x0000000268008824 */ /* 0x040fe200078e00ff */
[----:B------:R-:W-:-:S04]  /*bfd0*/  @!P0 SHF.L.U64.HI R3, R104, 0x1, R105 ;  /* 0x0000000168038819 */ /* 0x000fc80000010269 */
[----:B---3--:R-:W-:-:S05]  /*bfe0*/  @!P0 IADD3 R12, P1, R8, R0, RZ ;  /* 0x00000000080c8210 */ /* 0x008fca0007f3e0ff */
[----:B------:R-:W-:Y:S01]  /*bff0*/  @!P0 IMAD.X R13, R9, 0x1, R3, P1 ;  /* 0x00000001090d8824 */ /* 0x000fe200008e0603 */
[----:B----4-:R-:W-:Y:S02]  /*c000*/  @!P0 IADD3 R2, P1, R32, R0, RZ ;  /* 0x0000000020028210 */ /* 0x010fe40007f3e0ff */
[----:B------:R-:W-:Y:S02]  /*c010*/  IADD3 R0, R104, 0x20, RZ ;  /* 0x0000002068007810 */ /* 0x000fe40007ffe0ff */
[----:B-1----:R-:W-:Y:S01]  /*c020*/  @!P0 IADD3.X R3, R35, R3, RZ, P1, !PT ;  /* 0x0000000323038210 */ /* 0x002fe20000ffe4ff */
[----:B------:R1:W5:Y:S04]  /*c030*/  @!P0 LD.E.128 R20, [R12.64] ;  /* 0x000000080c148980 */ /* 0x000368000c101d00 */
[----:B------:R2:W5:Y:S01]  /*c040*/  @!P0 LD.E.128 R4, [R2.64] ;  /* 0x0000000802048980 */ /* 0x000562000c101d00 */
[----:B------:R-:W-:Y:S01]  /*c050*/  ISETP.GE.AND P0, PT, R0, c[0x0][0x27c], PT ;  /* 0x00009f0000007a0c */ /* 0x000fe20003f06270 */
[----:B------:R-:W-:Y:S01]  /*c060*/  CS2R R26, SRZ ;  /* 0x00000000001a7805 */ /* 0x000fe2000001ff00 */
[----:B------:R-:W-:Y:S01]  /*c070*/  CS2R R24, SRZ ;  /* 0x0000000000187805 */ /* 0x000fe2000001ff00 */
[----:B------:R-:W-:-:S10]  /*c080*/  CS2R R14, SRZ ;  /* 0x00000000000e7805 */ /* 0x000fd4000001ff00 */
[----:B------:R-:W-:-:S04]  /*c090*/  @!P0 IMAD.SHL.U32 R0, R210, 0x8, RZ ;  /* 0x00000008d2008824 */ /* 0x000fc800078e00ff */
[----:B------:R-:W-:Y:S01]  /*c0a0*/  @!P0 IMAD.WIDE R18, R0, 0x2, R8 ;  /* 0x0000000200128825 */ /* 0x000fe200078e0208 */
[----:B-1----:R-:W-:-:S04]  /*c0b0*/  CS2R R12, SRZ ;  /* 0x00000000000c7805 */ /* 0x002fc8000001ff00 */
[----:B------:R1:W5:Y:S01]  /*c0c0*/  @!P0 LD.E.128 R24, [R18.64] ;  /* 0x0000000812188980 */ /* 0x000362000c101d00 */
[----:B--2---:R-:W-:Y:S01]  /*c0d0*/  MOV R3, R35 ;  /* 0x0000002300037202 */ /* 0x004fe20000000f00 */
[----:B------:R-:W-:-:S04]  /*c0e0*/  IMAD.MOV.U32 R2, RZ, RZ, R32 ;  /* 0x000000ffff027224 */ /* 0x000fc800078e0020 */
[----:B------:R-:W-:Y:S01]  /*c0f0*/  @!P0 IMAD.WIDE R16, R0, 0x2, R2 ;  /* 0x0000000200108825 */ /* 0x000fe200078e0202 */
[----:B------:R-:W-:-:S04]  /*c100*/  IADD3 R0, R104, 0x40, RZ ;  /* 0x0000004068007810 */ /* 0x000fc80007ffe0ff */
[----:B------:R2:W5:Y:S01]  /*c110*/  @!P0 LD.E.128 R12, [R16.64] ;  /* 0x00000008100c8980 */ /* 0x000562000c101d00 */
[----:B------:R-:W-:Y:S01]  /*c120*/  ISETP.GE.AND P0, PT, R0, c[0x0][0x27c], PT ;  /* 0x00009f0000007a0c */ /* 0x000fe20003f06270 */
[----:B------:R-:W-:Y:S01]  /*c130*/  CS2R R30, SRZ ;  /* 0x00000000001e7805 */ /* 0x000fe2000001ff00 */
[----:B------:R-:W-:-:S11]  /*c140*/  CS2R R28, SRZ ;  /* 0x00000000001c7805 */ /* 0x000fd6000001ff00 */
[----:B------:R-:W-:Y:S01]  /*c150*/  @!P0 SHF.L.U32 R0, R209, 0x3, RZ ;  /* 0x00000003d1008819 */ /* 0x000fe200000006ff */
[----:B-1----:R-:W-:-:S04]  /*c160*/  CS2R R18, SRZ ;  /* 0x0000000000127805 */ /* 0x002fc8000001ff00 */
[----:B------:R-:W-:-:S04]  /*c170*/  @!P0 IMAD.WIDE R8, R0, 0x2, R8 ;  /* 0x0000000200088825 */ /* 0x000fc800078e0208 */
[----:B------:R-:W-:Y:S01]  /*c180*/  @!P0 IMAD.WIDE R2, R0, 0x2, R2 ;  /* 0x0000000200028825 */ /* 0x000fe200078e0202 */
[----:B------:R1:W5:Y:S01]  /*c190*/  @!P0 LD.E.128 R28, [R8.64] ;  /* 0x00000008081c8980 */ /* 0x000362000c101d00 */
[----:B--2---:R-:W-:-:S06]  /*c1a0*/  CS2R R16, SRZ ;  /* 0x0000000000107805 */ /* 0x004fcc000001ff00 */
[----:B------:R1:W5:Y:S02]  /*c1b0*/  @!P0 LD.E.128 R16, [R2.64] ;  /* 0x0000000802108980 */ /* 0x000364000c101d00 */
.L_x_1802:
[----:B------:R-:W-:Y:S05]  /*c1c0*/  BSYNC B0 ;  /* 0x0000000000007941 */ /* 0x000fea0003800000 */
.L_x_1801:
[--C-:B-----5:R-:W-:Y:S01]  /*c1d0*/  IMAD.MOV.U32 R43, RZ, RZ, R27.reuse ;  /* 0x000000ffff2b7224 */ /* 0x120fe200078e001b */
[----:B------:R-:W-:Y:S01]  /*c1e0*/  SHF.R.U32.HI R0, RZ, 0x10, R27 ;  /* 0x00000010ff007819 */ /* 0x000fe2000001161b */
[----:B------:R-:W-:Y:S01]  /*c1f0*/  IMAD.MOV.U32 R37, RZ, RZ, R30 ;  /* 0x000000ffff257224 */ /* 0x000fe200078e001e */
[----:B-1----:R-:W-:Y:S01]  /*c200*/  SHF.R.U64 R35, R30, 0x10, R31 ;  /* 0x000000101e237819 */ /* 0x002fe2000000121f */
[----:B------:R-:W-:Y:S01]  /*c210*/  IMAD.MOV.U32 R56, RZ, RZ, R20 ;  /* 0x000000ffff387224 */ /* 0x000fe200078e0014 */
[----:B------:R-:W-:Y:S01]  /*c220*/  PRMT R43, R43, 0x5410, R0 ;  /* 0x000054102b2b7816 */ /* 0x000fe20000000000 */
[----:B------:R-:W-:Y:S01]  /*c230*/  IMAD R0, R237, -0x80, R48 ;  /* 0xffffff80ed007824 */ /* 0x000fe200078e0230 */
[----:B------:R-:W-:Y:S01]  /*c240*/  SHF.R.U64 R51, R22, 0x10, R23 ;  /* 0x0000001016337819 */ /* 0x000fe20000001217 */
[----:B------:R-:W-:Y:S01]  /*c250*/  IMAD.MOV.U32 R55, RZ, RZ, R21 ;  /* 0x000000ffff377224 */ /* 0x000fe200078e0015 */
[--C-:B------:R-:W-:Y:S01]  /*c260*/  SHF.R.U32.HI R45, RZ, 0x10, R23.reuse ;  /* 0x00000010ff2d7819 */ /* 0x100fe20000011617 */
[----:B------:R-:W-:Y:S01]  /*c270*/  IMAD.MOV.U32 R53, RZ, RZ, R22 ;  /* 0x000000ffff357224 */ /* 0x000fe200078e0016 */
[----:B------:R-:W-:Y:S01]  /*c280*/  IMNMX R57, R0, 0x80, PT ;  /* 0x0000008000397817 */ /* 0x000fe20003800200 */
[----:B------:R-:W-:Y:S01]  /*c290*/  IMAD.MOV.U32 R52, RZ, RZ, R23 ;  /* 0x000000ffff347224 */ /* 0x000fe200078e0017 */
[--C-:B------:R-:W-:Y:S01]  /*c2a0*/  SHF.R.U64 R46, R24, 0x10, R25.reuse ;  /* 0x00000010182e7819 */ /* 0x100fe20000001219 */
[----:B------:R-:W-:Y:S01]  /*c2b0*/  IMAD.MOV.U32 R49, RZ, RZ, R24 ;  /* 0x000000ffff317224 */ /* 0x000fe200078e0018 */
[----:B------:R-:W-:Y:S01]  /*c2c0*/  ISETP.GE.AND P0, PT, R206, R57, PT ;  /* 0x00000039ce00720c */ /* 0x000fe20003f06270 */
[--C-:B------:R-:W-:Y:S01]  /*c2d0*/  IMAD.MOV.U32 R47, RZ, RZ, R25.reuse ;  /* 0x000000ffff2f7224 */ /* 0x100fe200078e0019 */
[----:B------:R-:W-:Y:S01]  /*c2e0*/  SHF.R.U32.HI R41, RZ, 0x10, R25 ;  /* 0x00000010ff297819 */ /* 0x000fe20000011619 */
[----:B------:R-:W-:Y:S01]  /*c2f0*/  IMAD.MOV.U32 R44, RZ, RZ, R26 ;  /* 0x000000ffff2c7224 */ /* 0x000fe200078e001a */
[----:B------:R-:W-:Y:S01]  /*c300*/  SHF.R.U64 R42, R26, 0x10, R27 ;  /* 0x000000101a2a7819 */ /* 0x000fe2000000121b */
[--C-:B------:R-:W-:Y:S01]  /*c310*/  IMAD.MOV.U32 R40, RZ, RZ, R29.reuse ;  /* 0x000000ffff287224 */ /* 0x100fe200078e001d */
[----:B------:R-:W-:Y:S01]  /*c320*/  SHF.R.U64 R38, R28, 0x10, R29 ;  /* 0x000000101c267819 */ /* 0x000fe2000000121d */
[----:B------:R-:W-:Y:S01]  /*c330*/  IMAD.MOV.U32 R36, RZ, RZ, R31 ;  /* 0x000000ffff247224 */ /* 0x000fe200078e001f */
[----:B------:R-:W-:Y:S01]  /*c340*/  SHF.R.U32.HI R34, RZ, 0x10, R29 ;  /* 0x00000010ff227819 */ /* 0x000fe2000001161d */
[----:B------:R-:W-:Y:S01]  /*c350*/  IMAD.MOV.U32 R39, RZ, RZ, R28 ;  /* 0x000000ffff277224 */ /* 0x000fe200078e001c */
[----:B------:R-:W-:Y:S01]  /*c360*/  SHF.R.U32.HI R30, RZ, 0x10, R31 ;  /* 0x00000010ff1e7819 */ /* 0x000fe2000001161f */
[----:B----4-:R-:W-:Y:S01]  /*c370*/  IMAD.MOV.U32 R32, RZ, RZ, R5 ;  /* 0x000000ffff207224 */ /* 0x010fe200078e0005 */
        /* <DEDUP_REMOVED lines=9> */
[--C-:B------:R-:W-:Y:S01]  /*c410*/  IMAD.MOV.U32 R24, RZ, RZ, R13.reuse ;  /* 0x000000ffff187224 */ /* 0x100fe200078e000d */
[----:B------:R-:W-:Y:S01]  /*c420*/  SHF.R.U64 R23, R12, 0x10, R13 ;  /* 0x000000100c177819 */ /* 0x000fe2000000120d */
[----:B------:R-:W-:Y:S01]  /*c430*/  IMAD.MOV.U32 R21, RZ, RZ, R14 ;  /* 0x000000ffff157224 */ /* 0x000fe200078e000e */
[----:B------:R-:W-:Y:S01]  /*c440*/  SHF.R.U32.HI R22, RZ, 0x10, R7 ;  /* 0x00000010ff167819 */ /* 0x000fe20000011607 */
[----:B------:R-:W-:Y:S01]  /*c450*/  IMAD.MOV.U32 R20, RZ, RZ, R15 ;  /* 0x000000ffff147224 */ /* 0x000fe200078e000f */
[----:B------:R-:W-:-:S04]  /*c460*/  DEPBAR.LE SB0, 0x3 ;  /* 0x000080c00000791a */ /* 0x000fc80000000000 */
[----:B------:R-:W-:Y:S01]  /*c470*/  IMAD.MOV.U32 R12, RZ, RZ, R16 ;  /* 0x000000ffff0c7224 */ /* 0x000fe200078e0010 */
[----:B------:R-:W-:Y:S01]  /*c480*/  SHF.R.U32.HI R13, RZ, 0x10, R13 ;  /* 0x00000010ff0d7819 */ /* 0x000fe2000001160d */
[----:B------:R-:W-:Y:S01]  /*c490*/  IMAD.MOV.U32 R9, RZ, RZ, R17 ;  /* 0x000000ffff097224 */ /* 0x000fe200078e0011 */
[--C-:B------:R-:W-:Y:S01]  /*c4a0*/  SHF.R.U64 R14, R14, 0x10, R15.reuse ;  /* 0x000000100e0e7819 */ /* 0x100fe2000000120f */
[----:B------:R-:W-:Y:S01]  /*c4b0*/  IMAD.MOV.U32 R6, RZ, RZ, R18 ;  /* 0x000000ffff067224 */ /* 0x000fe200078e0012 */
[----:B------:R-:W-:Y:S01]  /*c4c0*/  SHF.R.U32.HI R7, RZ, 0x10, R15 ;  /* 0x00000010ff077819 */ /* 0x000fe2000001160f */
[----:B------:R-:W-:Y:S01]  /*c4d0*/  IMAD.MOV.U32 R5, RZ, RZ, R19 ;  /* 0x000000ffff057224 */ /* 0x000fe200078e0013 */
[--C-:B---3--:R-:W-:Y:S01]  /*c4e0*/  SHF.R.U64 R8, R16, 0x10, R17.reuse ;  /* 0x0000001010087819 */ /* 0x108fe20000001211 */
[----:B------:R-:W-:Y:S01]  /*c4f0*/  WARPSYNC 0xffffffff ;  /* 0xffffffff00007948 */ /* 0x000fe20003800000 */
[----:B------:R-:W-:Y:S01]  /*c500*/  SHF.R.U32.HI R3, RZ, 0x10, R17 ;  /* 0x00000010ff037819 */ /* 0x000fe20000011611 */
[----:B------:R-:W-:Y:S01]  /*c510*/  BSSY B1, `(.L_x_1803) ;  /* 0x0000132000017945 */ /* 0x000fe20003800000 */
[----:B------:R-:W-:-:S02]  /*c520*/  SHF.R.U64 R4, R18, 0x10, R19 ;  /* 0x0000001012047819 */ /* 0x000fc40000001213 */
[----:B------:R-:W-:Y:S02]  /*c530*/  SHF.R.U32.HI R2, RZ, 0x10, R19 ;  /* 0x00000010ff027819 */ /* 0x000fe40000011613 */
        /* <DEDUP_REMOVED lines=22> */
[----:B------:R-:W-:Y:S01]  /*c6a0*/  PRMT R52, R5, 0x5410, R2 ;  /* 0x0000541005347816 */ /* 0x000fe20000000002 */
[----:B------:R-:W-:Y:S06]  /*c6b0*/  BAR.SYNC.DEFER_BLOCKING 0x0 ;  /* 0x0000000000007b1d */ /* 0x000fec0000010000 */
[----:B------:R-:W-:Y:S05]  /*c6c0*/  @P0 BRA `(.L_x_1804) ;  /* 0x0000116000000947 */ /* 0x000fea0003800000 */
[----:B------:R-:W-:Y:S01]  /*c6d0*/  ISETP.GE.AND P0, PT, R104, c[0x0][0x27c], PT ;  /* 0x00009f0068007a0c */ /* 0x000fe20003f06270 */
[----:B------:R-:W-:-:S12]  /*c6e0*/  BSSY B0, `(.L_x_1805) ;  /* 0x000005c000007945 */ /* 0x000fd80003800000 */
[----:B------:R-:W-:Y:S05]  /*c6f0*/  @P0 BRA `(.L_x_1806) ;  /* 0x000005a000000947 */ /* 0x000fea0003800000 */
[----:B------:R-:W-:Y:S01]  /*c700*/  IMAD.MOV.U32 R3, RZ, RZ, c[0x0][0x27c] ;  /* 0x00009f00ff037624 */ /* 0x000fe200078e00ff */
[----:B------:R-:W-:-:S04]  /*c710*/  LOP3.LUT R2, R208, 0x38, R104, 0xf8, !PT ;  /* 0x00000038d0027812 */ /* 0x000fc800078ef868 */
[----:B------:R-:W-:-:S04]  /*c720*/  LEA.HI R3, R3, R235, RZ, 0x1d ;  /* 0x000000eb03037211 */ /* 0x000fc800078fe8ff */
[----:B------:R-:W-:Y:S02]  /*c730*/  SHF.R.S32.HI R4, RZ, 0x1f, R3 ;  /* 0x0000001fff047819 */ /* 0x000fe40000011403 */
[----:B------:R-:W-:Y:S02]  /*c740*/  SHF.L.U32 R0, R3, 0x3, RZ ;  /* 0x0000000303007819 */ /* 0x000fe400000006ff */
[----:B------:R-:W-:Y:S02]  /*c750*/  LEA.HI R3, R4, R3, RZ, 0x3 ;  /* 0x0000000304037211 */ /* 0x000fe400078f18ff */
[----:B------:R-:W-:Y:S02]  /*c760*/  LOP3.LUT R4, R148, R2, R147, 0xf6, !PT ;  /* 0x0000000294047212 */ /* 0x000fe400078ef693 */
[----:B------:R-:W-:Y:S01]  /*c770*/  LOP3.LUT R0, R208, 0x38, R0, 0xf8, !PT ;  /* 0x00000038d0007812 */ /* 0x000fe200078ef800 */
[----:B------:R-:W-:Y:S01]  /*c780*/  IMAD.SHL.U32 R2, R3, 0x400, RZ ;  /* 0x0000040003027824 */ /* 0x000fe200078e00ff */
[----:B------:R-:W-:-:S02]  /*c790*/  SHF.L.U32 R26, R4, 0x1, RZ ;  /* 0x00000001041a7819 */ /* 0x000fc400000006ff */
[----:B------:R-:W-:Y:S02]  /*c7a0*/  LOP3.LUT R0, R0, R147, RZ, 0x3c, !PT ;  /* 0x0000009300007212 */ /* 0x000fe400078e3cff */
[----:B------:R-:W-:Y:S01]  /*c7b0*/  LOP3.LUT R2, R2, 0x7fffe000, RZ, 0xc0, !PT ;  /* 0x7fffe00002027812 */ /* 0x000fe200078ec0ff */
[----:B------:R-:W1:Y:S03]  /*c7c0*/  LDS.128 R12, [R26+0x18100] ;  /* 0x018100001a0c7984 */ /* 0x000e660000000c00 */
[----:B------:R-:W-:Y:S02]  /*c7d0*/  IADD3 R0, R0, R2, R148 ;  /* 0x0000000200007210 */ /* 0x000fe40007ffe094 */
[----:B------:R-:W-:-:S03]  /*c7e0*/  SHF.L.U32 R2, R33, 0x10, RZ ;  /* 0x0000001021027819 */ /* 0x000fc600000006ff */
[----:B------:R-:W-:Y:S02]  /*c7f0*/  IMAD.SHL.U32 R25, R0, 0x2, RZ ;  /* 0x0000000200197824 */ /* 0x000fe400078e00ff */
[----:B------:R-:W-:-:S03]  /*c800*/  IMAD.U32 R0, R54, 0x10000, RZ ;  /* 0x0001000036007824 */ /* 0x000fc600078e00ff */
[----:B------:R-:W2:Y:S01]  /*c810*/  LDS.128 R4, [R25+0x18100] ;  /* 0x0181000019047984 */ /* 0x000ea20000000c00 */
[----:B-1----:R-:W-:Y:S01]  /*c820*/  SHF.L.U32 R16, R12, 0x10, RZ ;  /* 0x000000100c107819 */ /* 0x002fe200000006ff */
[----:B------:R-:W-:Y:S01]  /*c830*/  IMAD.U32 R18, R13, 0x10000, RZ ;  /* 0x000100000d127824 */ /* 0x000fe200078e00ff */
[C---:B------:R-:W-:Y:S01]  /*c840*/  SHF.L.U32 R19, R14.reuse, 0x10, RZ ;  /* 0x000000100e137819 */ /* 0x040fe200000006ff */
[----:B------:R-:W-:Y:S01]  /*c850*/  IMAD.U32 R22, R15, 0x10000, RZ ;  /* 0x000100000f167824 */ /* 0x000fe200078e00ff */
[----:B------:R-:W-:Y:S02]  /*c860*/  LOP3.LUT R20, R14, 0xffff0000, RZ, 0xc0, !PT ;  /* 0xffff00000e147812 */ /* 0x000fe400078ec0ff */
[----:B------:R-:W-:Y:S02]  /*c870*/  LOP3.LUT R17, R12, 0xffff0000, RZ, 0xc0, !PT ;  /* 0xffff00000c117812 */ /* 0x000fe400078ec0ff */
[----:B------:R-:W-:Y:S02]  /*c880*/  LOP3.LUT R24, R13, 0xffff0000, RZ, 0xc0, !PT ;  /* 0xffff00000d187812 */ /* 0x000fe400078ec0ff */
[----:B------:R-:W-:-:S02]  /*c890*/  LOP3.LUT R23, R15, 0xffff0000, RZ, 0xc0, !PT ;  /* 0xffff00000f177812 */ /* 0x000fc400078ec0ff */
[C---:B--2---:R-:W-:Y:S01]  /*c8a0*/  SHF.L.U32 R3, R4.reuse, 0x10, RZ ;  /* 0x0000001004037819 */ /* 0x044fe200000006ff */
[----:B------:R-:W-:Y:S01]  /*c8b0*/  IMAD.U32 R9, R5, 0x10000, RZ ;  /* 0x0001000005097824 */ /* 0x000fe200078e00ff */
[----:B------:R-:W-:Y:S01]  /*c8c0*/  LOP3.LUT R8, R4, 0xffff0000, RZ, 0xc0, !PT ;  /* 0xffff000004087812 */ /* 0x000fe200078ec0ff */
[----:B------:R-:W-:Y:S01]  /*c8d0*/  IMAD.U32 R13, R7, 0x10000, RZ ;  /* 0x00010000070d7824 */ /* 0x000fe200078e00ff */
[----:B------:R-:W-:Y:S01]  /*c8e0*/  LOP3.LUT R4, R33, 0xffff0000, RZ, 0xc0, !PT ;  /* 0xffff000021047812 */ /* 0x000fe200078ec0ff */
[----:B------:R-:W-:Y:S01]  /*c8f0*/  FMUL.FTZ R14, R3, R2 ;  /* 0x00000002030e7220 */ /* 0x000fe20000410000 */
[----:B------:R-:W-:Y:S02]  /*c900*/  LOP3.LUT R21, R5, 0xffff0000, RZ, 0xc0, !PT ;  /* 0xffff000005157812 */ /* 0x000fe400078ec0ff */
[----:B------:R-:W-:Y:S01]  /*c910*/  SHF.L.U32 R5, R6, 0x10, RZ ;  /* 0x0000001006057819 */ /* 0x000fe200000006ff */
[-C--:B------:R-:W-:Y:S01]  /*c920*/  FFMA.FTZ R32, R16, R0.reuse, -R14 ;  /* 0x0000000010207223 */ /* 0x080fe2000001080e */
[----:B------:R-:W-:Y:S01]  /*c930*/  LOP3.LUT R12, R6, 0xffff0000, RZ, 0xc0, !PT ;  /* 0xffff0000060c7812 */ /* 0x000fe200078ec0ff */
[----:B------:R-:W-:Y:S01]  /*c940*/  FMUL.FTZ R6, R3, R0 ;  /* 0x0000000003067220 */ /* 0x000fe20000410000 */
[----:B------:R-:W-:Y:S01]  /*c950*/  LOP3.LUT R15, R7, 0xffff0000, RZ, 0xc0, !PT ;  /* 0xffff0000070f7812 */ /* 0x000fe200078ec0ff */
[----:B------:R-:W-:Y:S01]  /*c960*/  FMUL.FTZ R7, R8, R4 ;  /* 0x0000000408077220 */ /* 0x000fe20000410000 */
[----:B------:R-:W-:Y:S01]  /*c970*/  LOP3.LUT R3, R54, 0xffff0000, RZ, 0xc0, !PT ;  /* 0xffff000036037812 */ /* 0x000fe200078ec0ff */
[----:B------:R-:W-:Y:S01]  /*c980*/  FFMA.FTZ R31, R16, R2, R6 ;  /* 0x00000002101f7223 */ /* 0x000fe20000010006 */
[----:B------:R-:W-:Y:S01]  /*c990*/  SHF.L.U32 R0, R35, 0x10, RZ ;  /* 0x0000001023007819 */ /* 0x000fe200000006ff */
[----:B------:R-:W-:Y:S01]  /*c9a0*/  IMAD.U32 R2, R50, 0x10000, RZ ;  /* 0x0001000032027824 */ /* 0x000fe200078e00ff */
[----:B------:R-:W-:Y:S01]  /*c9b0*/  SHF.L.U32 R6, R34, 0x10, RZ ;  /* 0x0000001022067819 */ /* 0x000fe200000006ff */
[----:B------:R-:W-:-:S02]  /*c9c0*/  FFMA.FTZ R30, R17, R3, -R7 ;  /* 0x00000003111e7223 */ /* 0x000fc40000010807 */
[C---:B------:R-:W-:Y:S02]  /*c9d0*/  FMUL.FTZ R7, R9.reuse, R0 ;  /* 0x0000000009077220 */ /* 0x040fe40000410000 */
[----:B------:R-:W-:Y:S02]  /*c9e0*/  FMUL.FTZ R8, R8, R3 ;  /* 0x0000000308087220 */ /* 0x000fe40000410000 */
[-C--:B------:R-:W-:Y:S02]  /*c9f0*/  FMUL.FTZ R3, R9, R2.reuse ;  /* 0x0000000209037220 */ /* 0x080fe40000410000 */
[----:B------:R-:W-:Y:S02]  /*ca00*/  FFMA.FTZ R28, R18, R2, -R7 ;  /* 0x00000002121c7223 */ /* 0x000fe40000010807 */
[----:B------:R-:W-:Y:S02]  /*ca10*/  IMAD.U32 R2, R51, 0x10000, RZ ;  /* 0x0001000033027824 */ /* 0x000fe400078e00ff */
[----:B------:R-:W-:-:S02]  /*ca20*/  FFMA.FTZ R29, R17, R4, R8 ;  /* 0x00000004111d7223 */ /* 0x000fc40000010008 */
[----:B------:R-:W-:Y:S01]  /*ca30*/  FFMA.FTZ R27, R18, R0, R3 ;  /* 0x00000000121b7223 */ /* 0x000fe20000010003 */
[----:B------:R-:W-:Y:S01]  /*ca40*/  LOP3.LUT R3, R51, 0xffff0000, RZ, 0xc0, !PT ;  /* 0xffff000033037812 */ /* 0x000fe200078ec0ff */
[C---:B------:R-:W-:Y:S01]  /*ca50*/  FMUL.FTZ R4, R5.reuse, R6 ;  /* 0x0000000605047220 */ /* 0x040fe20000410000 */
[----:B------:R-:W-:Y:S01]  /*ca60*/  LOP3.LUT R0, R34, 0xffff0000, RZ, 0xc0, !PT ;  /* 0xffff000022007812 */ /* 0x000fe200078ec0ff */
[-C--:B------:R-:W-:Y:S01]  /*ca70*/  FMUL.FTZ R9, R5, R2.reuse ;  /* 0x0000000205097220 */ /* 0x080fe20000410000 */
[----:B------:R-:W-:Y:S01]  /*ca80*/  SHF.L.U32 R5, R36, 0x10, RZ ;  /* 0x0000001024057819 */ /* 0x000fe200000006ff */
[----:B------:R-:W-:Y:S02]  /*ca90*/  FFMA.FTZ R18, R19, R2, -R4 ;  /* 0x0000000213127223 */ /* 0x000fe40000010804 */
[----:B------:R-:W-:Y:S02]  /*caa0*/  IMAD.U32 R2, R45, 0x10000, RZ ;  /* 0x000100002d027824 */ /* 0x000fe400078e00ff */
[----:B------:R-:W-:-:S02]  /*cab0*/  FMUL.FTZ R7, R12, R3 ;  /* 0x000000030c077220 */ /* 0x000fc40000410000 */
[----:B------:R-:W-:Y:S02]  /*cac0*/  FMUL.FTZ R4, R13, R5 ;  /* 0x000000050d047220 */ /* 0x000fe40000410000 */
[----:B------:R-:W-:Y:S01]  /*cad0*/  FMUL.FTZ R8, R12, R0 ;  /* 0x000000000c087220 */ /* 0x000fe20000410000 */
[----:B------:R-:W-:Y:S01]  /*cae0*/  F2FP.BF16.PACK_AB R12, R30, R32 ;  /* 0x000000201e0c723e */ /* 0x000fe200000010ff */
        /* <DEDUP_REMOVED lines=15> */
[----:B------:R-:W-:Y:S01]  /*cbe0*/  FFMA.FTZ R8, R24, R4, -R8 ;  /* 0x0000000418087223 */ /* 0x000fe20000010808 */
[----:B------:R-:W-:Y:S01]  /*cbf0*/  F2FP.BF16.PACK_AB R4, R29, R31 ;  /* 0x0000001f1d04723e */ /* 0x000fe200000010ff */
[C---:B------:R-:W-:Y:S01]  /*cc00*/  FFMA.FTZ R3, R23.reuse, R3, -R6 ;  /* 0x0000000317037223 */ /* 0x040fe20000010806 */
[----:B------:R-:W-:Y:S01]  /*cc10*/  F2FP.BF16.PACK_AB R6, R16, R19 ;  /* 0x000000131006723e */ /* 0x000fe200000010ff */
[----:B------:R-:W-:Y:S01]  /*cc20*/  FFMA.FTZ R2, R24, R2, R7 ;  /* 0x0000000218027223 */ /* 0x000fe20000010007 */
[----:B------:R-:W-:Y:S01]  /*cc30*/  F2FP.BF16.PACK_AB R13, R8, R28 ;  /* 0x0000001c080d723e */ /* 0x000fe200000010ff */
[----:B------:R-:W-:Y:S01]  /*cc40*/  FFMA.FTZ R0, R23, R0, R5 ;  /* 0x0000000017007223 */ /* 0x000fe20000010005 */
[----:B------:R-:W-:-:S02]  /*cc50*/  F2FP.BF16.PACK_AB R15, R3, R17 ;  /* 0x00000011030f723e */ /* 0x000fc400000010ff */
[----:B------:R-:W-:Y:S02]  /*cc60*/  F2FP.BF16.PACK_AB R5, R2, R27 ;  /* 0x0000001b0205723e */ /* 0x000fe400000010ff */
[----:B------:R-:W-:Y:S01]  /*cc70*/  F2FP.BF16.PACK_AB R7, R0, R9 ;  /* 0x000000090007723e */ /* 0x000fe200000010ff */
[----:B------:R1:W-:Y:S04]  /*cc80*/  STS.128 [R26+0x18100], R12 ;  /* 0x0181000c1a007388 */ /* 0x0003e80000000c00 */
[----:B------:R1:W-:Y:S02]  /*cc90*/  STS.128 [R25+0x18100], R4 ;  /* 0x0181000419007388 */ /* 0x0003e40000000c00 */
.L_x_1806:
[----:B------:R-:W-:Y:S05]  /*cca0*/  BSYNC B0 ;  /* 0x0000000000007941 */ /* 0x000fea0003800000 */
.L_x_1805:
[----:B------:R-:W-:Y:S01]  /*ccb0*/  IADD3 R0, R104, 0x20, RZ ;  /* 0x0000002068007810 */ /* 0x000fe20007ffe0ff */
[----:B------:R-:W-:Y:S03]  /*ccc0*/  BSSY B0, `(.L_x_1807) ;  /* 0x000005b000007945 */ /* 0x000fe60003800000 */
[----:B------:R-:W-:-:S13]  /*ccd0*/  ISETP.GE.AND P0, PT, R0, c[0x0][0x27c], PT ;  /* 0x00009f0000007a0c */ /* 0x000fda0003f06270 */
        /* <DEDUP_REMOVED lines=13> */
[----:B-1----:R-:W-:Y:S02]  /*cdb0*/  IMAD.SHL.U32 R25, R0, 0x2, RZ ;  /* 0x0000000200197824 */ /* 0x002fe400078e00ff */
[----:B------:R-:W-:-:S03]  /*cdc0*/  IMAD.U32 R0, R46, 0x10000, RZ ;  /* 0x000100002e007824 */ /* 0x000fc600078e00ff */
[----:B------:R-:W1:Y:S02]  /*cdd0*/  LDS.128 R4, [R25+0x18100] ;  /* 0x0181000019047984 */ /* 0x000e640000000c00 */
[C---:B-1----:R-:W-:Y:S01]  /*cde0*/  SHF.L.U32 R3, R4.reuse, 0x10, RZ ;  /* 0x0000001004037819 */ /* 0x042fe200000006ff */
[----:B------:R-:W-:Y:S01]  /*cdf0*/  IMAD.U32 R9, R5, 0x10000, RZ ;  /* 0x0001000005097824 */ /* 0x000fe200078e00ff */
[----:B------:R-:W-:Y:S02]  /*ce00*/  LOP3.LUT R8, R4, 0xffff0000, RZ, 0xc0, !PT ;  /* 0xffff000004087812 */ /* 0x000fe400078ec0ff */
[----:B------:R-:W-:Y:S02]  /*ce10*/  LOP3.LUT R4, R37, 0xffff0000, RZ, 0xc0, !PT ;  /* 0xffff000025047812 */ /* 0x000fe400078ec0ff */
[----:B------:R-:W-:Y:S02]  /*ce20*/  LOP3.LUT R21, R5, 0xffff0000, RZ, 0xc0, !PT ;  /* 0xffff000005157812 */ /* 0x000fe400078ec0ff */
[----:B------:R-:W-:Y:S01]  /*ce30*/  SHF.L.U32 R5, R6, 0x10, RZ ;  /* 0x0000001006057819 */ /* 0x000fe200000006ff */
[----:B--2---:R-:W1:Y:S02]  /*ce40*/  LDS.128 R12, [R32] ;  /* 0x00000000200c7984 */ /* 0x004e640000000c00 */
[----:B-1----:R-:W-:Y:S01]  /*ce50*/  SHF.L.U32 R16, R12, 0x10, RZ ;  /* 0x000000100c107819 */ /* 0x002fe200000006ff */
[----:B------:R-:W-:Y:S01]  /*ce60*/  IMAD.U32 R18, R13, 0x10000, RZ ;  /* 0x000100000d127824 */ /* 0x000fe200078e00ff */
[C---:B------:R-:W-:Y:S01]  /*ce70*/  SHF.L.U32 R19, R14.reuse, 0x10, RZ ;  /* 0x000000100e137819 */ /* 0x040fe200000006ff */
[----:B------:R-:W-:Y:S01]  /*ce80*/  IMAD.U32 R22, R15, 0x10000, RZ ;  /* 0x000100000f167824 */ /* 0x000fe200078e00ff */
[----:B------:R-:W-:Y:S01]  /*ce90*/  LOP3.LUT R20, R14, 0xffff0000, RZ, 0xc0, !PT ;  /* 0xffff00000e147812 */ /* 0x000fe200078ec0ff */
[----:B------:R-:W-:Y:S01]  /*cea0*/  FMUL.FTZ R14, R3, R2 ;  /* 0x00000002030e7220 */ /* 0x000fe20000410000 */
[----:B------:R-:W-:-:S02]  /*ceb0*/  LOP3.LUT R17, R12, 0xffff0000, RZ, 0xc0, !PT ;  /* 0xffff00000c117812 */ /* 0x000fc400078ec0ff */
[----:B------:R-:W-:Y:S01]  /*cec0*/  LOP3.LUT R12, R6, 0xffff0000, RZ, 0xc0, !PT ;  /* 0xffff0000060c7812 */ /* 0x000fe200078ec0ff */
[-C--:B------:R-:W-:Y:S01]  /*ced0*/  FMUL.FTZ R6, R3, R0.reuse ;  /* 0x0000000003067220 */ /* 0x080fe20000410000 */
[----:B------:R-:W-:Y:S01]  /*cee0*/  LOP3.LUT R24, R13, 0xffff0000, RZ, 0xc0, !PT ;  /* 0xffff00000d187812 */ /* 0x000fe200078ec0ff */
[----:B------:R-:W-:Y:S01]  /*cef0*/  IMAD.U32 R13, R7, 0x10000, RZ ;  /* 0x00010000070d7824 */ /* 0x000fe200078e00ff */
[----:B------:R-:W-:Y:S01]  /*cf00*/  LOP3.LUT R23, R15, 0xffff0000, RZ, 0xc0, !PT ;  /* 0xffff00000f177812 */ /* 0x000fe200078ec0ff */
[----:B------:R-:W-:Y:S01]  /*cf10*/  FFMA.FTZ R31, R16, R0, -R14 ;  /* 0x00000000101f7223 */ /* 0x000fe2000001080e */
        /* <DEDUP_REMOVED lines=22> */
[----:B------:R-:W-:Y:S02]  /*d080*/  FMUL.FTZ R7, R12, R3 ;  /* 0x000000030c077220 */ /* 0x000fe40000410000 */
[----:B------:R-:W-:-:S02]  /*d090*/  FMUL.FTZ R4, R13, R5 ;  /* 0x000000050d047220 */ /* 0x000fc40000410000 */
        /* <DEDUP_REMOVED lines=16> */
[-C--:B------:R-:W-:Y:S02]  /*d1a0*/  FMUL.FTZ R5, R15, R3.reuse ;  /* 0x000000030f057220 */ /* 0x080fe40000410000 */
        /* <DEDUP_REMOVED lines=10> */
[----:B------:R1:W-:Y:S04]  /*d250*/  STS.128 [R32], R12 ;  /* 0x0000000c20007388 */ /* 0x0003e80000000c00 */
[----:B------:R1:W-:Y:S02]  /*d260*/  STS.128 [R25+0x18100], R4 ;  /* 0x0181000419007388 */ /* 0x0003e40000000c00 */
.L_x_1808:
[----:B------:R-:W-:Y:S05]  /*d270*/  BSYNC B0 ;  /* 0x0000000000007941 */ /* 0x000fea0003800000 */
.L_x_1807:
        /* <DEDUP_REMOVED lines=18> */
[C---:B-1----:R-:W-:Y:S01]  /*d3a0*/  SHF.L.U32 R3, R4.reuse, 0x10, RZ ;  /* 0x0000001004037819 */ /* 0x042fe200000006ff */
[C---:B------:R-:W-:Y:S01]  /*d3b0*/  IMAD.U32 R9, R5.reuse, 0x10000, RZ ;  /* 0x0001000005097824 */ /* 0x040fe200078e00ff */
        /* <DEDUP_REMOVED lines=71> */
.L_x_1804:
[----:B------:R-:W-:Y:S05]  /*d830*/  BSYNC B1 ;  /* 0x0000000000017941 */ /* 0x000fea0003800000 */
.L_x_1803:
[----:B------:R-:W-:-:S04]  /*d840*/  IADD3 R0, R206, 0x40, RZ ;  /* 0x00000040ce007810 */ /* 0x000fc80007ffe0ff */
[----:B------:R-:W-:-:S13]  /*d850*/  ISETP.GE.AND P0, PT, R0, R57, PT ;  /* 0x000000390000720c */ /* 0x000fda0003f06270 */
[----:B------:R-:W-:Y:S05]  /*d860*/  @P0 BRA `(.L_x_1771) ;  /* 0x000011c000000947 */ /* 0x000fea0003800000 */
[----:B------:R2:W5:Y:S01]  /*d870*/  LDL R58, [R1] ;  /* 0x00000000013a7983 */ /* 0x0005620000100800 */
        /* <DEDUP_REMOVED lines=10> */
[----:B-1----:R-:W3:Y:S01]  /*d920*/  LDL R32, [R1+0x18] ;  /* 0x0000180001207983 */ /* 0x002ee20000100800 */
        /* <DEDUP_REMOVED lines=20> */
[----:B---3--:R-:W1:Y:S02]  /*da70*/  LDS.128 R12, [R32] ;  /* 0x00000000200c7984 */ /* 0x008e640000000c00 */
        /* <DEDUP_REMOVED lines=8> */
[C---:B------:R-:W-:Y:S01]  /*db00*/  FMUL.FTZ R6, R0.reuse, R3 ;  /* 0x0000000300067220 */ /* 0x040fe20000410000 */
        /* <DEDUP_REMOVED lines=12> */
[-C--:B------:R-:W-:Y:S02]  /*dbd0*/  FMUL.FTZ R7, R0, R9.reuse ;  /* 0x0000000900077220 */ /* 0x080fe40000410000 */
[----:B------:R-:W-:Y:S02]  /*dbe0*/  FMUL.FTZ R8, R3, R8 ;  /* 0x0000000803087220 */ /* 0x000fe40000410000 */
[C---:B------:R-:W-:Y:S02]  /*dbf0*/  FMUL.FTZ R3, R2.reuse, R9 ;  /* 0x0000000902037220 */ /* 0x040fe40000410000 */
[----:B------:R-:W-:Y:S02]  /*dc00*/  FFMA.FTZ R27, R2, R18, -R7 ;  /* 0x00000012021b7223 */ /* 0x000fe40000010807 */
[----:B------:R-:W-:Y:S02]  /*dc10*/  IMAD.U32 R2, R51, 0x10000, RZ ;  /* 0x0001000033027824 */ /* 0x000fe400078e00ff */
[----:B------:R-:W-:-:S02]  /*dc20*/  FFMA.FTZ R28, R4, R17, R8 ;  /* 0x00000011041c7223 */ /* 0x000fc40000010008 */
[----:B------:R-:W-:Y:S01]  /*dc30*/  FFMA.FTZ R26, R0, R18, R3 ;  /* 0x00000012001a7223 */ /* 0x000fe20000010003 */
[----:B------:R-:W-:Y:S01]  /*dc40*/  LOP3.LUT R3, R51, 0xffff0000, RZ, 0xc0, !PT ;  /* 0xffff000033037812 */ /* 0x000fe200078ec0ff */
[-C--:B------:R-:W-:Y:S01]  /*dc50*/  FMUL.FTZ R4, R6, R5.reuse ;  /* 0x0000000506047220 */ /* 0x080fe20000410000 */
[----:B------:R-:W-:Y:S01]  /*dc60*/  LOP3.LUT R0, R34, 0xffff0000, RZ, 0xc0, !PT ;  /* 0xffff000022007812 */ /* 0x000fe200078ec0ff */
[----:B------:R-:W-:Y:S01]  /*dc70*/  FMUL.FTZ R9, R2, R5 ;  /* 0x0000000502097220 */ /* 0x000fe20000410000 */
        /* <DEDUP_REMOVED lines=10> */
[C---:B------:R-:W-:Y:S02]  /*dd20*/  FMUL.FTZ R6, R2.reuse, R13 ;  /* 0x0000000d02067220 */ /* 0x040fe40000410000 */
        /* <DEDUP_REMOVED lines=10> */
[C---:B------:R-:W-:Y:S02]  /*ddd0*/  FMUL.FTZ R5, R3.reuse, R15 ;  /* 0x0000000f03057220 */ /* 0x040fe40000410000 */
[----:B------:R-:W-:Y:S01]  /*dde0*/  FFMA.FTZ R8, R4, R24, -R8 ;  /* 0x0000001804087223 */ /* 0x000fe20000010808 */
        /* <DEDUP_REMOVED lines=11> */
.L_x_1810:
[----:B------:R-:W-:Y:S05]  /*dea0*/  BSYNC B0 ;  /* 0x0000000000007941 */ /* 0x000fea0003800000 */
.L_x_1809:
[----:B------:R-:W-:Y:S01]  /*deb0*/  IADD3 R0, R104, 0x20, RZ ;  /* 0x0000002068007810 */ /* 0x000fe20007ffe0ff */
[----:B------:R-:W-:Y:S03]  /*dec0*/  BSSY B0, `(.L_x_1811) ;  /* 0x000005b000007945 */ /* 0x000fe60003800000 */
[----:B------:R-:W-:-:S13]  /*ded0*/  ISETP.GE.AND P0, PT, R0, c[0x0][0x27c], PT ;  /* 0x00009f0000007a0c */ /* 0x000fda0003f06270 */
        /* <DEDUP_REMOVED lines=89> */
.L_x_1812:
[----:B------:R-:W-:Y:S05]  /*e470*/  BSYNC B0 ;  /* 0x0000000000007941 */ /* 0x000fea0003800000 */
.L_x_1811:
[----:B------:R-:W-:-:S04]  /*e480*/  IADD3 R0, R104, 0x40, RZ ;  /* 0x0000004068007810 */ /* 0x000fc80007ffe0ff */
        /* <DEDUP_REMOVED lines=90> */
.L_x_1771:
[----:B------:R-:W-:Y:S05]  /*ea30*/  BSYNC B2 ;  /* 0x0000000000027941 */ /* 0x000fea0003800000 */
.L_x_1769:
[----:B------:R-:W-:-:S04]  /*ea40*/  DEPBAR.LE SB0, 0x2 ;  /* 0x000080800000791a */ /* 0x000fc80000000000 */
[----:B------:R-:W-:Y:S01]  /*ea50*/  WARPSYNC 0xffffffff ;  /* 0xffffffff00007948 */ /* 0x000fe20003800000 */
[----:B------:R-:W-:Y:S01]  /*ea60*/  BAR.SYNC.DEFER_BLOCKING 0x0 ;  /* 0x0000000000007b1d */ /* 0x000fe20000010000 */
[----:B------:R-:W-:Y:S01]  /*ea70*/  IMAD.MOV.U32 R0, RZ, RZ, 0x20 ;  /* 0x00000020ff007424 */ /* 0x000fe200078e00ff */
[----:B------:R-:W-:Y:S02]  /*ea80*/  LOP3.LUT P0, RZ, R182, 0x2, RZ, 0xc0, !PT ;  /* 0x00000002b6ff7812 */ /* 0x000fe4000780c0ff */
[----:B------:R-:W-:Y:S02]  /*ea90*/  LOP3.LUT P1, RZ, R196, 0x10, RZ, 0xc0, !PT ;  /* 0x00000010c4ff7812 */ /* 0x000fe4000782c0ff */
[----:B------:R-:W-:Y:S01]  /*eaa0*/  SEL R177, R0, 0xffffffe0, !P0 ;  /* 0xffffffe000b17807 */ /* 0x000fe20004000000 */
[----:B------:R-:W-:Y:S04]  /*eab0*/  BSSY B0, `(.L_x_1813) ;  /* 0x000004b000007945 */ /* 0x000fe80003800000 */
[----:B------:R-:W-:Y:S01]  /*eac0*/  IMAD.IADD R8, R184, 0x1, R177 ;  /* 0x00000001b8087824 */ /* 0x000fe200078e02b1 */
[----:B-1----:R1:W3:Y:S04]  /*ead0*/  LDSM.16.M88.4 R12, [R178] ;  /* 0x00000000b20c783b */ /* 0x0022e80000000200 */
[----:B------:R1:W4:Y:S04]  /*eae0*/  LDSM.16.M88.4 R36, [R184] ;  /* 0x00000000b824783b */ /* 0x0003280000000200 */
[----:B------:R1:W2:Y:S04]  /*eaf0*/  LDSM.16.M88.4 R48, [R184+0x800] ;  /* 0x00080000b830783b */ /* 0x0002a80000000200 */
[----:B------:R1:W1:Y:S04]  /*eb00*/  LDSM.16.M88.4 R40, [R184+0x1000] ;  /* 0x00100000b828783b */ /* 0x0002680000000200 */
[----:B------:R1:W1:Y:S04]  /*eb10*/  LDSM.16.M88.4 R52, [R184+0x1800] ;  /* 0x00180000b834783b */ /* 0x0002680000000200 */
[----:B------:R1:W1:Y:S04]  /*eb20*/  LDSM.16.M88.4 R4, [R179] ;  /* 0x00000000b304783b */ /* 0x0002680000000200 */
        /* <DEDUP_REMOVED lines=8> */
[C---:B------:R-:W-:Y:S01]  /*ebb0*/  SHF.L.U64.HI R29, R205.reuse, 0x1, R211 ;  /* 0x00000001cd1d7819 */ /* 0x040fe200000102d3 */
[----:B------:R-:W-:Y:S01]  /*ebc0*/  IMAD R0, R0, c[0x0][0x208], RZ ;  /* 0x0000820000007a24 */ /* 0x000fe200078e02ff */
[C---:B------:R-:W-:Y:S01]  /*ebd0*/  SHF.L.U64.HI R27, R204.reuse, 0x1, R212 ;  /* 0x00000001cc1b7819 */ /* 0x040fe200000102d4 */
[----:B------:R-:W-:Y:S01]  /*ebe0*/  IMAD.SHL.U32 R28, R205, 0x2, RZ ;  /* 0x00000002cd1c7824 */ /* 0x000fe200078e00ff */
[----:B------:R-:W-:Y:S01]  /*ebf0*/  SHF.L.U32 R26, R204, 0x1, RZ ;  /* 0x00000001cc1a7819 */ /* 0x000fe200000006ff */
[----:B------:R-:W-:Y:S01]  /*ec00*/  IMAD R0, R194, c[0x0][0x20c], R0 ;  /* 0x00008300c2007a24 */ /* 0x000fe200078e0200 */
[C---:B------:R-:W-:Y:S01]  /*ec10*/  SHF.L.U64.HI R25, R202.reuse, 0x1, R203 ;  /* 0x00000001ca197819 */ /* 0x040fe200000102cb */
[----:B------:R-:W-:Y:S02]  /*ec20*/  IMAD.SHL.U32 R23, R202, 0x2, RZ ;  /* 0x00000002ca177824 */ /* 0x000fe400078e00ff */
[----:B------:R-:W-:Y:S02]  /*ec30*/  IMAD.IADD R3, R3, 0x1, R0 ;  /* 0x0000000103037824 */ /* 0x000fe400078e0200 */
[----:B------:R-:W-:-:S02]  /*ec40*/  IMAD R0, R9, c[0x0][0x218], RZ ;  /* 0x0000860009007a24 */ /* 0x000fc400078e02ff */
[----:B------:R-:W-:-:S04]  /*ec50*/  IMAD.WIDE.U32 R2, R189, c[0x0][0x218], R2 ;  /* 0x00008600bd027a25 */ /* 0x000fc800078e0002 */
[----:B------:R-:W-:Y:S01]  /*ec60*/  IMAD R9, R189, c[0x0][0x21c], R0 ;  /* 0x00008700bd097a24 */ /* 0x000fe200078e0200 */
[----:B------:R-:W-:-:S04]  /*ec70*/  IADD3 R0, P0, R222, R2, RZ ;  /* 0x00000002de007210 */ /* 0x000fc80007f1e0ff */
[----:B------:R-:W-:Y:S02]  /*ec80*/  IADD3.X R2, R233, R3, R9, P0, !PT ;  /* 0x00000003e9027210 */ /* 0x000fe400007fe409 */
[----:B------:R-:W-:-:S04]  /*ec90*/  LEA R24, P0, R0, c[0x0][0x1f8], 0x1 ;  /* 0x00007e0000187a11 */ /* 0x000fc800078008ff */
[----:B------:R-:W-:Y:S01]  /*eca0*/  LEA.HI.X R20, R0, c[0x0][0x1fc], R2, 0x1, P0 ;  /* 0x00007f0000147a11 */ /* 0x000fe200000f0c02 */
[----:B------:R-:W-:Y:S06]  /*ecb0*/  BRA.DIV ~URZ, `(.L_x_1815) ;  /* 0x0000b9727f007947 */ /* 0x000fec000b800000 */
[----:B------:R4:W3:Y:S02]  /*ecc0*/  SHFL.IDX PT, R9, R20, RZ, 0x181f ;  /* 0x00181fff14097589 */ /* 0x0008e400000e0000 */
.L_x_1908:
[----:B------:R-:W-:Y:S05]  /*ecd0*/  BRA.DIV ~URZ, `(.L_x_1816) ;  /* 0x0000b9c27f007947 */ /* 0x000fea000b800000 */
[----:B------:R-:W4:Y:S01]  /*ece0*/  SHFL.IDX PT, R0, R24, RZ, 0x181f ;  /* 0x00181fff18007589 */ /* 0x000f2200000e0000 */
[C---:B------:R-:W-:Y:S02]  /*ecf0*/  LOP3.LUT P3, RZ, R196.reuse, 0x2, RZ, 0xc0, !PT ;  /* 0x00000002c4ff7812 */ /* 0x040fe4000786c0ff */
[C---:B------:R-:W-:Y:S02]  /*ed00*/  LOP3.LUT P2, RZ, R196.reuse, 0x1, RZ, 0xc0, !PT ;  /* 0x00000001c4ff7812 */ /* 0x040fe4000784c0ff */
[----:B------:R-:W-:Y:S02]  /*ed10*/  LOP3.LUT P4, RZ, R196, 0x4, RZ, 0xc0, !PT ;  /* 0x00000004c4ff7812 */ /* 0x000fe4000788c0ff */
[----:B------:R-:W-:Y:S02]  /*ed20*/  SEL R22, RZ, 0x10, P3 ;  /* 0x00000010ff167807 */ /* 0x000fe40001800000 */
[----:B------:R-:W-:-:S02]  /*ed30*/  SEL R21, RZ, 0x10, P2 ;  /* 0x00000010ff157807 */ /* 0x000fc40001000000 */
[C---:B----4-:R-:W-:Y:S02]  /*ed40*/  IADD3 R2, P0, R0.reuse, R23, RZ ;  /* 0x0000001700027210 */ /* 0x050fe40007f1e0ff */
[----:B------:R-:W-:-:S03]  /*ed50*/  IADD3 R18, P1, R0, R26, RZ ;  /* 0x0000001a00127210 */ /* 0x000fc60007f3e0ff */
[C---:B---3--:R-:W-:Y:S01]  /*ed60*/  IMAD.X R3, R9.reuse, 0x1, R25, P0 ;  /* 0x0000000109037824 */ /* 0x048fe200000e0619 */
[----:B------:R-:W-:Y:S01]  /*ed70*/  IADD3 R16, P0, R0, R28, RZ ;  /* 0x0000001c00107210 */ /* 0x000fe20007f1e0ff */
[C---:B------:R-:W-:Y:S01]  /*ed80*/  IMAD.X R19, R9.reuse, 0x1, R27, P1 ;  /* 0x0000000109137824 */ /* 0x040fe200008e061b */
[----:B------:R-:W3:Y:S03]  /*ed90*/  SHFL.IDX PT, R0, R24, 0x1, 0x181f ;  /* 0x00381f0018007f89 */ /* 0x000ee600000e0000 */
[----:B------:R-:W-:Y:S01]  /*eda0*/  IMAD.X R17, R9, 0x1, R29, P0 ;  /* 0x0000000109117824 */ /* 0x000fe200000e061d */
[----:B------:R-:W-:Y:S01]  /*edb0*/  @!PT LDS RZ, [RZ] ;  /* 0x00000000fffff984 */ /* 0x000fe20000000800 */
[----:B------:R4:W-:Y:S04]  /*edc0*/  LDGSTS.E.BYPASS.LTC128B.128 [R107+0x6100], [R2.64], !P3 ;  /* 0x06100000026b7fae */ /* 0x0009e8000d901d48 */
[----:B------:R4:W-:Y:S04]  /*edd0*/  LDGSTS.E.BYPASS.LTC128B.128 [R107+0x8100], [R18.64], !P2 ;  /* 0x08100000126b7fae */ /* 0x0009e8000d101d48 */
[----:B------:R4:W-:Y:S04]  /*ede0*/  LDGSTS.E.BYPASS.LTC128B.128 [R107+0xa100], [R16.64], !P4 ;  /* 0x0a100000106b7fae */ /* 0x0009e8000e101d48 */
[----:B------:R2:W1:Y:S02]  /*edf0*/  SHFL.IDX PT, R9, R20, 0x1, 0x181f ;  /* 0x00381f0014097f89 */ /* 0x00046400000e0000 */
[----:B--2---:R-:W-:-:S02]  /*ee00*/  IMAD.MOV.U32 R20, RZ, RZ, R149 ;  /* 0x000000ffff147224 */ /* 0x004fc400078e0095 */
.L_x_1909:
[----:B---34-:R-:W-:Y:S02]  /*ee10*/  IADD3 R2, -R22, 0x10, RZ ;  /* 0x0000001016027810 */ /* 0x018fe40007ffe1ff */
[----:B------:R-:W-:-:S02]  /*ee20*/  IADD3 R3, -R21, 0x10, RZ ;  /* 0x0000001015037810 */ /* 0x000fc40007ffe1ff */
[----:B------:R-:W-:-:S04]  /*ee30*/  LOP3.LUT R2, R2, 0xf, RZ, 0xc0, !PT ;  /* 0x0000000f02027812 */ /* 0x000fc800078ec0ff */
[-C--:B------:R-:W-:Y:S02]  /*ee40*/  IADD3 R18, P1, P0, R2, R0.reuse, R23 ;  /* 0x0000000002127210 */ /* 0x080fe4000783e017 */
[----:B------:R-:W-:Y:S02]  /*ee50*/  LOP3.LUT R2, R3, 0xf, RZ, 0xc0, !PT ;  /* 0x0000000f03027812 */ /* 0x000fe400078ec0ff */
[----:B------:R-:W-:Y:S02]  /*ee60*/  IADD3 R3, -R20, 0x10, RZ ;  /* 0x0000001014037810 */ /* 0x000fe40007ffe1ff */
[----:B-1----:R-:W-:Y:S02]  /*ee70*/  IADD3.X R19, RZ, R9, R25, P1, P0 ;  /* 0x00000009ff137210 */ /* 0x002fe40000fe0419 */
        /* <DEDUP_REMOVED lines=14> */
.L_x_1814:
[----:B------:R-:W-:Y:S05]  /*ef60*/  BSYNC B0 ;  /* 0x0000000000007941 */ /* 0x000fea0003800000 */
.L_x_1813:
[----:B-1----:R-:W-:Y:S01]  /*ef70*/  IMAD.MOV.U32 R2, RZ, RZ, 0x40 ;  /* 0x00000040ff027424 */ /* 0x002fe200078e00ff */
        /* <DEDUP_REMOVED lines=8> */
[----:B-----5:R-:W1:Y:S03]  /*f000*/  LDSM.16.M88.4 R56, [R2] ;  /* 0x000000000238783b */ /* 0x020e660000000200 */
[C---:B--2---:R-:W-:Y:S01]  /*f010*/  HMMA.16816.F32.BF16 R32, R12.reuse, R48, RZ ;  /* 0x000000300c20723c */ /* 0x044fe200000418ff */
[----:B------:R-:W2:Y:S04]  /*f020*/  LDSM.16.M88.4 R68, [R2+0x800] ;  /* 0x000800000244783b */ /* 0x000ea80000000200 */
[----:B------:R-:W3:Y:S03]  /*f030*/  LDSM.16.M88.4 R76, [R2+0x1000] ;  /* 0x00100000024c783b */ /* 0x000ee60000000200 */
[C---:B------:R-:W-:Y:S01]  /*f040*/  HMMA.16816.F32.BF16 R24, R12.reuse, R36, RZ ;  /* 0x000000240c18723c */ /* 0x040fe200000418ff */
[----:B------:R-:W2:Y:S04]  /*f050*/  LDSM.16.M88.4 R84, [R2+0x1800] ;  /* 0x001800000254783b */ /* 0x000ea80000000200 */
[----:B------:R-:W-:Y:S03]  /*f060*/  LDSM.16.M88.4 R88, [R184+0x3000] ;  /* 0x00300000b858783b */ /* 0x000fe60000000200 */
[C---:B------:R-:W-:Y:S01]  /*f070*/  HMMA.16816.F32.BF16 R48, R12.reuse, R50, RZ ;  /* 0x000000320c30723c */ /* 0x040fe200000418ff */
[----:B------:R-:W-:Y:S04]  /*f080*/  LDSM.16.M88.4 R92, [R0+0x2000] ;  /* 0x00200000005c783b */ /* 0x000fe80000000200 */
[----:B------:R-:W-:Y:S03]  /*f090*/  LDSM.16.M88.4 R96, [R0+0x2800] ;  /* 0x002800000060783b */ /* 0x000fe60000000200 */
[C---:B------:R-:W-:Y:S01]  /*f0a0*/  HMMA.16816.F32.BF16 R44, R12.reuse, R40, RZ ;  /* 0x000000280c2c723c */ /* 0x040fe200000418ff */
[----:B------:R-:W4:Y:S01]  /*f0b0*/  LDL R150, [R1+0x4] ;  /* 0x0000040001967983 */ /* 0x000f220000100800 */
[----:B------:R-:W-:Y:S06]  /*f0c0*/  BSSY B0, `(.L_x_1817) ;  /* 0x000027f000007945 */ /* 0x000fec0003800000 */
[C---:B------:R-:W-:Y:S08]  /*f0d0*/  HMMA.16816.F32.BF16 R40, R12.reuse, R42, RZ ;  /* 0x0000002a0c28723c */ /* 0x040ff000000418ff */
[C---:B------:R-:W-:Y:S08]  /*f0e0*/  HMMA.16816.F32.BF16 R36, R12.reuse, R52, RZ ;  /* 0x000000340c24723c */ /* 0x040ff000000418ff */
[----:B------:R-:W-:Y:S08]  /*f0f0*/  HMMA.16816.F32.BF16 R28, R12, R54, RZ ;  /* 0x000000360c1c723c */ /* 0x000ff000000418ff */
[C---:B------:R-:W-:Y:S08]  /*f100*/  HMMA.16816.F32.BF16 R52, R4.reuse, R62, R20 ;  /* 0x0000003e0434723c */ /* 0x040ff00000041814 */
[C---:B------:R-:W-:Y:S01]  /*f110*/  HMMA.16816.F32.BF16 R20, R4.reuse, R60, R24 ;  /* 0x0000003c0414723c */ /* 0x040fe20000041818 */
[----:B------:R-:W-:Y:S07]  /*f120*/  LDSM.16.M88.4 R24, [R0] ;  /* 0x000000000018783b */ /* 0x000fee0000000200 */
[C---:B------:R-:W-:Y:S08]  /*f130*/  HMMA.16816.F32.BF16 R12, R4.reuse, R64, R32 ;  /* 0x00000040040c723c */ /* 0x040ff00000041820 */
[C---:B------:R-:W-:Y:S08]  /*f140*/  HMMA.16816.F32.BF16 R48, R4.reuse, R66, R48 ;  /* 0x000000420430723c */ /* 0x040ff00000041830 */
[C---:B------:R-:W-:Y:S08]  /*f150*/  HMMA.16816.F32.BF16 R60, R4.reuse, R74, R40 ;  /* 0x0000004a043c723c */ /* 0x040ff00000041828 */
[C---:B------:R-:W-:Y:S01]  /*f160*/  HMMA.16816.F32.BF16 R64, R4.reuse, R72, R44 ;  /* 0x000000480440723c */ /* 0x040fe2000004182c */
[----:B------:R-:W-:Y:S04]  /*f170*/  LDSM.16.M88.4 R44, [R0+0x800] ;  /* 0x00080000002c783b */ /* 0x000fe80000000200 */
[----:B------:R-:W-:Y:S03]  /*f180*/  LDSM.16.M88.4 R72, [R0+0x1800] ;  /* 0x001800000048783b */ /* 0x000fe60000000200 */
[C---:B------:R-:W-:Y:S08]  /*f190*/  HMMA.16816.F32.BF16 R40, R4.reuse, R80, R36 ;  /* 0x000000500428723c */ /* 0x040ff00000041824 */
[----:B------:R-:W-:Y:S01]  /*f1a0*/  HMMA.16816.F32.BF16 R36, R4, R82, R28 ;  /* 0x000000520424723c */ /* 0x000fe2000004181c */
[----:B------:R-:W3:Y:S04]  /*f1b0*/  LDSM.16.M88.4 R4, [R180] ;  /* 0x00000000b404783b */ /* 0x000ee80000000200 */
[----:B------:R-:W-:Y:S03]  /*f1c0*/  LDSM.16.M88.4 R80, [R184+0x2000] ;  /* 0x00200000b850783b */ /* 0x000fe60000000200 */
[C---:B-1----:R-:W-:Y:S08]  /*f1d0*/  HMMA.16816.F32.BF16 R32, R16.reuse, R56, R20 ;  /* 0x000000381020723c */ /* 0x042ff00000041814 */
[C---:B--2---:R-:W-:Y:S01]  /*f1e0*/  HMMA.16816.F32.BF16 R20, R16.reuse, R68, R12 ;  /* 0x000000441014723c */ /* 0x044fe2000004180c */
[----:B------:R-:W-:Y:S07]  /*f1f0*/  LDSM.16.M88.4 R12, [R178+0x4000] ;  /* 0x00400000b20c783b */ /* 0x000fee0000000200 */
[C---:B------:R-:W-:Y:S01]  /*f200*/  HMMA.16816.F32.BF16 R48, R16.reuse, R70, R48 ;  /* 0x000000461030723c */ /* 0x040fe20000041830 */
[----:B------:R-:W1:Y:S07]  /*f210*/  LDSM.16.M88.4 R68, [R0+0x1000] ;  /* 0x001000000044783b */ /* 0x000e6e0000000200 */
[C---:B------:R-:W-:Y:S08]  /*f220*/  HMMA.16816.F32.BF16 R28, R16.reuse, R58, R52 ;  /* 0x0000003a101c723c */ /* 0x040ff00000041834 */
[C---:B---3--:R-:W-:Y:S01]  /*f230*/  HMMA.16816.F32.BF16 R52, R16.reuse, R76, R64 ;  /* 0x0000004c1034723c */ /* 0x048fe20000041840 */
[----:B------:R-:W-:Y:S07]  /*f240*/  LDSM.16.M88.4 R64, [R184+0x3800] ;  /* 0x00380000b840783b */ /* 0x000fee0000000200 */
[C---:B------:R-:W-:Y:S08]  /*f250*/  HMMA.16816.F32.BF16 R40, R16.reuse, R84, R40 ;  /* 0x000000541028723c */ /* 0x040ff00000041828 */
[C---:B------:R-:W-:Y:S01]  /*f260*/  HMMA.16816.F32.BF16 R56, R16.reuse, R78, R60 ;  /* 0x0000004e1038723c */ /* 0x040fe2000004183c */
[----:B------:R-:W-:Y:S07]  /*f270*/  LDSM.16.M88.4 R60, [R8+0x2000] ;  /* 0x00200000083c783b */ /* 0x000fee0000000200 */
[----:B------:R-:W-:Y:S01]  /*f280*/  HMMA.16816.F32.BF16 R36, R16, R86, R36 ;  /* 0x000000561024723c */ /* 0x000fe20000041824 */
[----:B------:R-:W2:Y:S07]  /*f290*/  LDSM.16.M88.4 R84, [R184+0x2800] ;  /* 0x00280000b854783b */ /* 0x000eae0000000200 */
[C---:B------:R-:W-:Y:S08]  /*f2a0*/  HMMA.16816.F32.BF16 R32, R4.reuse, R24, R32 ;  /* 0x000000180420723c */ /* 0x040ff00000041820 */
[C---:B------:R-:W-:Y:S08]  /*f2b0*/  HMMA.16816.F32.BF16 R28, R4.reuse, R26, R28 ;  /* 0x0000001a041c723c */ /* 0x040ff0000004181c */
[C---:B------:R-:W-:Y:S08]  /*f2c0*/  HMMA.16816.F32.BF16 R24, R4.reuse, R44, R20 ;  /* 0x0000002c0418723c */ /* 0x040ff00000041814 */
[C---:B-1----:R-:W-:Y:S08]  /*f2d0*/  HMMA.16816.F32.BF16 R16, R4.reuse, R68, R52 ;  /* 0x000000440410723c */ /* 0x042ff00000041834 */
[C---:B------:R-:W-:Y:S08]  /*f2e0*/  HMMA.16816.F32.BF16 R76, R4.reuse, R72, R40 ;  /* 0x00000048044c723c */ /* 0x040ff00000041828 */
[C---:B------:R-:W-:Y:S01]  /*f2f0*/  HMMA.16816.F32.BF16 R20, R4.reuse, R46, R48 ;  /* 0x0000002e0414723c */ /* 0x040fe20000041830 */
[----:B------:R-:W-:Y:S07]  /*f300*/  LDSM.16.M88.4 R44, [R8+0x2800] ;  /* 0x00280000082c783b */ /* 0x000fee0000000200 */
[C---:B------:R-:W-:Y:S08]  /*f310*/  HMMA.16816.F32.BF16 R68, R4.reuse, R70, R56 ;  /* 0x000000460444723c */ /* 0x040ff00000041838 */
[----:B------:R-:W-:Y:S01]  /*f320*/  HMMA.16816.F32.BF16 R72, R4, R74, R36 ;  /* 0x0000004a0448723c */ /* 0x000fe20000041824 */
[----:B------:R-:W1:Y:S04]  /*f330*/  LDSM.16.M88.4 R4, [R179+0x4000] ;  /* 0x00400000b304783b */ /* 0x000e680000000200 */
[----:B------:R-:W-:Y:S03]  /*f340*/  LDSM.16.M88.4 R36, [R8+0x3000] ;  /* 0x003000000824783b */ /* 0x000fe60000000200 */
[C---:B------:R-:W-:Y:S08]  /*f350*/  HMMA.16816.F32.BF16 R52, R12.reuse, R80, R32 ;  /* 0x000000500c34723c */ /* 0x040ff00000041820 */
[C---:B--2---:R-:W-:Y:S01]  /*f360*/  HMMA.16816.F32.BF16 R48, R12.reuse, R84, R24 ;  /* 0x000000540c30723c */ /* 0x044fe20000041818 */
[----:B------:R-:W-:Y:S07]  /*f370*/  LDSM.16.M88.4 R24, [R180+0x4000] ;  /* 0x00400000b418783b */ /* 0x000fee0000000200 */
[C---:B------:R-:W-:Y:S01]  /*f380*/  HMMA.16816.F32.BF16 R40, R12.reuse, R86, R20 ;  /* 0x000000560c28723c */ /* 0x040fe20000041814 */
[----:B------:R-:W-:Y:S07]  /*f390*/  LDSM.16.M88.4 R84, [R2+0x2000] ;  /* 0x002000000254783b */ /* 0x000fee0000000200 */
[C---:B------:R-:W-:Y:S01]  /*f3a0*/  HMMA.16816.F32.BF16 R32, R12.reuse, R88, R16 ;  /* 0x000000580c20723c */ /* 0x040fe20000041810 */
[----:B------:R-:W2:Y:S07]  /*f3b0*/  LDSM.16.M88.4 R16, [R181+0x4000] ;  /* 0x00400000b510783b */ /* 0x000eae0000000200 */
[----:B------:R-:W-:Y:S08]  /*f3c0*/  HMMA.16816.F32.BF16 R56, R12, R82, R28 ;  /* 0x000000520c38723c */ /* 0x000ff0000004181c */
[----:B-1----:R-:W-:Y:S08]  /*f3d0*/  HMMA.16816.F32.BF16 R20, R4, R60, R52 ;  /* 0x0000003c0414723c */ /* 0x002ff00000041834 */
[C---:B------:R-:W-:Y:S01]  /*f3e0*/  HMMA.16816.F32.BF16 R28, R12.reuse, R90, R68 ;  /* 0x0000005a0c1c723c */ /* 0x040fe20000041844 */
[----:B------:R-:W1:Y:S07]  /*f3f0*/  LDSM.16.M88.4 R88, [R8+0x3800] ;  /* 0x003800000858783b */ /* 0x000e6e0000000200 */
[C---:B------:R-:W-:Y:S01]  /*f400*/  HMMA.16816.F32.BF16 R52, R12.reuse, R64, R76 ;  /* 0x000000400c34723c */ /* 0x040fe2000004184c */
[----:B------:R-:W-:Y:S07]  /*f410*/  LDSM.16.M88.4 R76, [R2+0x3800] ;  /* 0x00380000024c783b */ /* 0x000fee0000000200 */
[----:B------:R-:W-:Y:S01]  /*f420*/  HMMA.16816.F32.BF16 R80, R12, R66, R72 ;  /* 0x000000420c50723c */ /* 0x000fe20000041848 */
[----:B------:R-:W-:Y:S07]  /*f430*/  LDSM.16.M88.4 R64, [R184+0x4000] ;  /* 0x00400000b840783b */ /* 0x000fee0000000200 */
[----:B------:R-:W-:Y:S08]  /*f440*/  HMMA.16816.F32.BF16 R60, R4, R62, R56 ;  /* 0x0000003e043c723c */ /* 0x000ff00000041838 */
[----:B--2---:R-:W-:Y:S01]  /*f450*/  HMMA.16816.F32.BF16 R12, R16, R84, R20 ;  /* 0x00000054100c723c */ /* 0x004fe20000041814 */
[----:B------:R-:W2:Y:S07]  /*f460*/  LDSM.16.M88.4 R20, [R178+0x8000] ;  /* 0x00800000b214783b */ /* 0x000eae0000000200 */
[C---:B------:R-:W-:Y:S01]  /*f470*/  HMMA.16816.F32.BF16 R68, R4.reuse, R46, R40 ;  /* 0x0000002e0444723c */ /* 0x040fe20000041828 */
[----:B------:R-:W3:Y:S07]  /*f480*/  LDSM.16.M88.4 R40, [R2+0x2800] ;  /* 0x002800000228783b */ /* 0x000eee0000000200 */
[C---:B------:R-:W-:Y:S08]  /*f490*/  HMMA.16816.F32.BF16 R72, R4.reuse, R44, R48 ;  /* 0x0000002c0448723c */ /* 0x040ff00000041830 */
[C---:B------:R-:W-:Y:S08]  /*f4a0*/  HMMA.16816.F32.BF16 R56, R4.reuse, R36, R32 ;  /* 0x000000240438723c */ /* 0x040ff00000041820 */
[----:B------:R-:W-:Y:S01]  /*f4b0*/  HMMA.16816.F32.BF16 R48, R4, R38, R28 ;  /* 0x000000260430723c */ /* 0x000fe2000004181c */
[----:B------:R-:W3:Y:S07]  /*f4c0*/  LDSM.16.M88.4 R36, [R2+0x3000] ;  /* 0x003000000224783b */ /* 0x000eee0000000200 */
[----:B------:R-:W-:Y:S01]  /*f4d0*/  HMMA.16816.F32.BF16 R32, R16, R86, R60 ;  /* 0x000000561020723c */ /* 0x000fe2000004183c */
[----:B------:R-:W-:Y:S04]  /*f4e0*/  LDSM.16.M88.4 R84, [R8+0x4000] ;  /* 0x004000000854783b */ /* 0x000fe80000000200 */
[----:B------:R-:W-:Y:S03]  /*f4f0*/  LDSM.16.M88.4 R60, [R0+0x3800] ;  /* 0x00380000003c783b */ /* 0x000fe60000000200 */
[----:B------:R-:W-:Y:S01]  /*f500*/  HMMA.16816.F32.BF16 R28, R24, R92, R12 ;  /* 0x0000005c181c723c */ /* 0x000fe2000004180c */
[----:B------:R-:W4:Y:S07]  /*f510*/  LDSM.16.M88.4 R12, [R179+0x8000] ;  /* 0x00800000b30c783b */ /* 0x000f2e0000000200 */
[----:B-1----:R-:W-:Y:S08]  /*f520*/  HMMA.16816.F32.BF16 R52, R4, R88, R52 ;  /* 0x000000580434723c */ /* 0x002ff00000041834 */
[----:B------:R-:W-:Y:S01]  /*f530*/  HMMA.16816.F32.BF16 R32, R24, R94, R32 ;  /* 0x0000005e1820723c */ /* 0x000fe20000041820 */
[----:B------:R-:W-:Y:S07]  /*f540*/  LDSM.16.M88.4 R92, [R8+0x4800] ;  /* 0x00480000085c783b */ /* 0x000fee0000000200 */
[----:B--2---:R-:W-:Y:S08]  /*f550*/  HMMA.16816.F32.BF16 R28, R20, R64, R28 ;  /* 0x00000040141c723c */ /* 0x004ff0000004181c */
[C---:B---3--:R-:W-:Y:S08]  /*f560*/  HMMA.16816.F32.BF16 R44, R16.reuse, R40, R72 ;  /* 0x00000028102c723c */ /* 0x048ff00000041848 */
[----:B------:R-:W-:Y:S08]  /*f570*/  HMMA.16816.F32.BF16 R72, R16, R42, R68 ;  /* 0x0000002a1048723c */ /* 0x000ff00000041844 */
[----:B------:R-:W-:Y:S01]  /*f580*/  HMMA.16816.F32.BF16 R80, R4, R90, R80 ;  /* 0x0000005a0450723c */ /* 0x000fe20000041850 */
[----:B------:R-:W-:Y:S04]  /*f590*/  LDSM.16.M88.4 R4, [R181+0x8000] ;  /* 0x00800000b504783b */ /* 0x000fe80000000200 */
[----:B------:R-:W-:Y:S03]  /*f5a0*/  LDSM.16.M88.4 R88, [R0+0x4000] ;  /* 0x004000000058783b */ /* 0x000fe60000000200 */
[C---:B------:R-:W-:Y:S01]  /*f5b0*/  HMMA.16816.F32.BF16 R68, R16.reuse, R76, R52 ;  /* 0x0000004c1044723c */ /* 0x040fe20000041834 */
[----:B------:R-:W1:Y:S07]  /*f5c0*/  LDSM.16.M88.4 R52, [R2+0x4000] ;  /* 0x004000000234783b */ /* 0x000e6e0000000200 */
[----:B------:R-:W-:Y:S01]  /*f5d0*/  HMMA.16816.F32.BF16 R100, R16, R36, R56 ;  /* 0x000000241064723c */ /* 0x000fe20000041838 */
[----:B------:R-:W2:Y:S07]  /*f5e0*/  LDSM.16.M88.4 R56, [R184+0x4800] ;  /* 0x00480000b838783b */ /* 0x000eae0000000200 */
[----:B------:R-:W-:Y:S08]  /*f5f0*/  HMMA.16816.F32.BF16 R32, R20, R66, R32 ;  /* 0x000000421420723c */ /* 0x000ff00000041820 */
[----:B----4-:R-:W-:Y:S08]  /*f600*/  HMMA.16816.F32.BF16 R28, R12, R84, R28 ;  /* 0x000000540c1c723c */ /* 0x010ff0000004181c */
[----:B------:R-:W-:Y:S01]  /*f610*/  HMMA.16816.F32.BF16 R112, R16, R38, R48 ;  /* 0x000000261070723c */ /* 0x000fe20000041830 */
[----:B------:R-:W3:Y:S07]  /*f620*/  LDSM.16.M88.4 R48, [R0+0x3000] ;  /* 0x003000000030783b */ /* 0x000eee0000000200 */
[----:B------:R-:W-:Y:S08]  /*f630*/  HMMA.16816.F32.BF16 R40, R24, R96, R44 ;  /* 0x000000601828723c */ /* 0x000ff0000004182c */
[----:B------:R-:W-:Y:S01]  /*f640*/  HMMA.16816.F32.BF16 R64, R16, R78, R80 ;  /* 0x0000004e1040723c */ /* 0x000fe20000041850 */
[----:B------:R-:W4:Y:S04]  /*f650*/  LDSM.16.M88.4 R16, [R180+0x8000] ;  /* 0x00800000b410783b */ /* 0x000f280000000200 */
[----:B------:R-:W4:Y:S03]  /*f660*/  LDSM.16.M88.4 R76, [R184+0x5000] ;  /* 0x00500000b84c783b */ /* 0x000f260000000200 */
[----:B------:R-:W-:Y:S01]  /*f670*/  HMMA.16816.F32.BF16 R44, R24, R98, R72 ;  /* 0x00000062182c723c */ /* 0x000fe20000041848 */
[----:B------:R-:W4:Y:S04]  /*f680*/  LDSM.16.M88.4 R80, [R2+0x4800] ;  /* 0x004800000250783b */ /* 0x000f280000000200 */
[----:B------:R-:W4:Y:S03]  /*f690*/  LDSM.16.M88.4 R72, [R8+0x5000] ;  /* 0x005000000848783b */ /* 0x000f260000000200 */
[----:B------:R-:W-:Y:S08]  /*f6a0*/  HMMA.16816.F32.BF16 R36, R12, R86, R32 ;  /* 0x000000560c24723c */ /* 0x000ff00000041820 */
[----:B-1----:R-:W-:Y:S08]  /*f6b0*/  HMMA.16816.F32.BF16 R28, R4, R52, R28 ;  /* 0x00000034041c723c */ /* 0x002ff0000004181c */
[----:B--2---:R-:W-:Y:S08]  /*f6c0*/  HMMA.16816.F32.BF16 R40, R20, R56, R40 ;  /* 0x000000381428723c */ /* 0x004ff00000041828 */
[----:B---3--:R-:W-:Y:S08]  /*f6d0*/  HMMA.16816.F32.BF16 R32, R24, R48, R100 ;  /* 0x000000301820723c */ /* 0x008ff00000041864 */
[----:B------:R-:W-:Y:S01]  /*f6e0*/  HMMA.16816.F32.BF16 R44, R20, R58, R44 ;  /* 0x0000003a142c723c */ /* 0x000fe2000004182c */
[----:B------:R-:W-:Y:S07]  /*f6f0*/  LDSM.16.M88.4 R56, [R2+0x5000] ;  /* 0x005000000238783b */ /* 0x000fee0000000200 */
[----:B------:R-:W-:Y:S08]  /*f700*/  HMMA.16816.F32.BF16 R36, R4, R54, R36 ;  /* 0x000000360424723c */ /* 0x000ff00000041824 */
[----:B----4-:R-:W-:Y:S08]  /*f710*/  HMMA.16816.F32.BF16 R52, R16, R88, R28 ;  /* 0x000000581034723c */ /* 0x010ff0000004181c */
[----:B------:R-:W-:Y:S08]  /*f720*/  HMMA.16816.F32.BF16 R40, R12, R92, R40 ;  /* 0x0000005c0c28723c */ /* 0x000ff00000041828 */
[C---:B------:R-:W-:Y:S08]  /*f730*/  HMMA.16816.F32.BF16 R84, R24.reuse, R50, R112 ;  /* 0x000000321854723c */ /* 0x040ff00000041870 */
[----:B------:R-:W-:Y:S01]  /*f740*/  HMMA.16816.F32.BF16 R100, R24, R60, R68 ;  /* 0x0000003c1864723c */ /* 0x000fe20000041844 */
[----:B------:R-:W1:Y:S01]  /*f750*/  LDSM.16.M88.4 R68, [R184+0x5800] ;  /* 0x00580000b844783b */ /* 0x000e620000000200 */
[----:B------:R-:W-:-:S06]  /*f760*/  FMUL.FTZ R3, R52, c[0x0][0x320] ;  /* 0x0000c80034037a20 */ /* 0x000fcc0000410000 */
[----:B------:R-:W-:Y:S08]  /*f770*/  HMMA.16816.F32.BF16 R28, R20, R76, R32 ;  /* 0x0000004c141c723c */ /* 0x000ff00000041820 */
[----:B------:R-:W-:Y:S01]  /*f780*/  HMMA.16816.F32.BF16 R96, R24, R62, R64 ;  /* 0x0000003e1860723c */ /* 0x000fe20000041840 */
[----:B------:R-:W2:Y:S04]  /*f790*/  LDSM.16.M88.4 R60, [R0+0x4800] ;  /* 0x00480000003c783b */ /* 0x000ea80000000200 */
[----:B------:R-:W3:Y:S03]  /*f7a0*/  LDSM.16.M88.4 R64, [R0+0x5000] ;  /* 0x005000000040783b */ /* 0x000ee60000000200 */
[----:B------:R-:W-:Y:S08]  /*f7b0*/  HMMA.16816.F32.BF16 R24, R12, R94, R44 ;  /* 0x0000005e0c18723c */ /* 0x000ff0000004182c */
[----:B------:R-:W-:Y:S08]  /*f7c0*/  HMMA.16816.F32.BF16 R48, R16, R90, R36 ;  /* 0x0000005a1030723c */ /* 0x000ff00000041824 */
[----:B------:R-:W-:Y:S01]  /*f7d0*/  HMMA.16816.F32.BF16 R32, R4, R80, R40 ;  /* 0x000000500420723c */ /* 0x000fe20000041828 */
[----:B------:R4:W-:Y:S07]  /*f7e0*/  MUFU.TANH R80, R3 ;  /* 0x0000000300507308 */ /* 0x0009ee0000002400 */
[----:B------:R-:W-:Y:S08]  /*f7f0*/  HMMA.16816.F32.BF16 R40, R20, R78, R84 ;  /* 0x0000004e1428723c */ /* 0x000ff00000041854 */
[----:B------:R-:W-:Y:S01]  /*f800*/  HMMA.16816.F32.BF16 R36, R12, R72, R28 ;  /* 0x000000480c24723c */ /* 0x000fe2000004181c */
[----:B----4-:R-:W-:-:S04]  /*f810*/  FMUL.FTZ R3, R53, c[0x0][0x320] ;  /* 0x0000c80035037a20 */ /* 0x010fc80000410000 */
[----:B------:R4:W-:Y:S03]  /*f820*/  MUFU.TANH R77, R3 ;  /* 0x00000003004d7308 */ /* 0x0009e60000002400 */
[----:B------:R-:W-:Y:S08]  /*f830*/  HMMA.16816.F32.BF16 R24, R4, R82, R24 ;  /* 0x000000520418723c */ /* 0x000ff00000041818 */
[----:B-1----:R-:W-:Y:S01]  /*f840*/  HMMA.16816.F32.BF16 R28, R20, R68, R100 ;  /* 0x00000044141c723c */ /* 0x002fe20000041864 */
[----:B----4-:R-:W-:-:S07]  /*f850*/  FMUL.FTZ R3, R54, c[0x0][0x320] ;  /* 0x0000c80036037a20 */ /* 0x010fce0000410000 */
[----:B--2---:R-:W-:Y:S01]  /*f860*/  HMMA.16816.F32.BF16 R44, R16, R60, R32 ;  /* 0x0000003c102c723c */ /* 0x004fe20000041820 */
[----:B------:R1:W2:Y:S07]  /*f870*/  MUFU.TANH R76, R3 ;  /* 0x00000003004c7308 */ /* 0x0002ae0000002400 */
[----:B------:R-:W-:Y:S08]  /*f880*/  HMMA.16816.F32.BF16 R32, R12, R74, R40 ;  /* 0x0000004a0c20723c */ /* 0x000ff00000041828 */
[----:B------:R-:W-:Y:S01]  /*f890*/  HMMA.16816.F32.BF16 R36, R4, R56, R36 ;  /* 0x000000380424723c */ /* 0x000fe20000041824 */
[----:B-1----:R-:W-:-:S02]  /*f8a0*/  FMUL.FTZ R3, R55, c[0x0][0x320] ;  /* 0x0000c80037037a20 */ /* 0x002fc40000410000 */
[----:B------:R-:W1:Y:S02]  /*f8b0*/  LDSM.16.M88.4 R52, [R8+0x5800] ;  /* 0x005800000834783b */ /* 0x000e640000000200 */
[----:B------:R4:W1:Y:S03]  /*f8c0*/  MUFU.TANH R73, R3 ;  /* 0x0000000300497308 */ /* 0x0008660000002400 */
[----:B------:R-:W-:Y:S08]  /*f8d0*/  HMMA.16816.F32.BF16 R40, R16, R62, R24 ;  /* 0x0000003e1028723c */ /* 0x000ff00000041818 */
[----:B------:R-:W-:Y:S01]  /*f8e0*/  HMMA.16816.F32.BF16 R20, R20, R70, R96 ;  /* 0x000000461414723c */ /* 0x000fe20000041860 */
[----:B----4-:R-:W-:-:S07]  /*f8f0*/  FMUL.FTZ R3, R48, c[0x0][0x320] ;  /* 0x0000c80030037a20 */ /* 0x010fce0000410000 */
[----:B---3--:R-:W-:Y:S01]  /*f900*/  HMMA.16816.F32.BF16 R36, R16, R64, R36 ;  /* 0x000000401024723c */ /* 0x008fe20000041824 */
[----:B------:R3:W4:Y:S02]  /*f910*/  MUFU.TANH R72, R3 ;  /* 0x0000000300487308 */ /* 0x0007240000002400 */
[----:B---3--:R-:W-:-:S05]  /*f920*/  FMUL.FTZ R3, R49, c[0x0][0x320] ;  /* 0x0000c80031037a20 */ /* 0x008fca0000410000 */
[----:B-1----:R-:W-:Y:S01]  /*f930*/  HMMA.16816.F32.BF16 R24, R12, R52, R28 ;  /* 0x000000340c18723c */ /* 0x002fe2000004181c */
[----:B------:R1:W-:Y:S07]  /*f940*/  MUFU.TANH R68, R3 ;  /* 0x0000000300447308 */ /* 0x0003ee0000002400 */
[----:B------:R-:W-:Y:S01]  /*f950*/  HMMA.16816.F32.BF16 R28, R4, R58, R32 ;  /* 0x0000003a041c723c */ /* 0x000fe20000041820 */
[----:B------:R3:W-:Y:S07]  /*f960*/  LDSM.16.M88.4 R32, [R0+0x5800] ;  /* 0x005800000020783b */ /* 0x0007ee0000000200 */
[----:B------:R-:W-:Y:S01]  /*f970*/  HMMA.16816.F32.BF16 R12, R12, R54, R20 ;  /* 0x000000360c0c723c */ /* 0x000fe20000041814 */
[----:B-1----:R-:W-:-:S04]  /*f980*/  FMUL.FTZ R3, R50, c[0x0][0x320] ;  /* 0x0000c80032037a20 */ /* 0x002fc80000410000 */
[----:B------:R1:W1:Y:S01]  /*f990*/  MUFU.TANH R61, R3 ;  /* 0x00000003003d7308 */ /* 0x0002620000002400 */
[----:B---3--:R-:W-:Y:S02]  /*f9a0*/  FMUL.FTZ R0, R40, c[0x0][0x320] ;  /* 0x0000c80028007a20 */ /* 0x008fe40000410000 */
[----:B-1----:R-:W-:Y:S02]  /*f9b0*/  FMUL.FTZ R3, R51, c[0x0][0x320] ;  /* 0x0000c80033037a20 */ /* 0x002fe40000410000 */
[----:B------:R1:W3:Y:S01]  /*f9c0*/  LDSM.16.M88.4 R48, [R2+0x5800] ;  /* 0x005800000230783b */ /* 0x0002e20000000200 */
[----:B------:R-:W-:-:S04]  /*f9d0*/  DEPBAR.LE SB0, 0x2 ;  /* 0x000080800000791a */ /* 0x000fc80000000000 */
[----:B------:R2:W1:Y:S02]  /*f9e0*/  MUFU.TANH R60, R3 ;  /* 0x00000003003c7308 */ /* 0x0004640000002400 */
[----:B--2---:R-:W-:Y:S02]  /*f9f0*/  FMUL.FTZ R3, R44, c[0x0][0x320] ;  /* 0x0000c8002c037a20 */ /* 0x004fe40000410000 */
[----:B-1----:R-:W-:-:S04]  /*fa00*/  FMUL.FTZ R2, R45, c[0x0][0x320] ;  /* 0x0000c8002d027a20 */ /* 0x002fc80000410000 */
[----:B------:R1:W-:Y:S08]  /*fa10*/  MUFU.TANH R45, R0 ;  /* 0x00000000002d7308 */ /* 0x0003f00000002400 */
[----:B------:R2:W-:Y:S01]  /*fa20*/  MUFU.TANH R56, R2 ;  /* 0x0000000200387308 */ /* 0x0005e20000002400 */
[----:B---3--:R-:W-:Y:S01]  /*fa30*/  HMMA.16816.F32.BF16 R20, R4, R48, R24 ;  /* 0x000000300414723c */ /* 0x008fe20000041818 */
[----:B-1----:R-:W-:-:S06]  /*fa40*/  FMUL.FTZ R0, R41, c[0x0][0x320] ;  /* 0x0000c80029007a20 */ /* 0x002fcc0000410000 */
[----:B------:R-:W1:Y:S01]  /*fa50*/  MUFU.TANH R57, R3 ;  /* 0x0000000300397308 */ /* 0x000e620000002400 */
[----:B------:R-:W-:Y:S01]  /*fa60*/  HMMA.16816.F32.BF16 R24, R16, R66, R28 ;  /* 0x000000421018723c */ /* 0x000fe2000004181c */
[----:B--2---:R-:W-:-:S06]  /*fa70*/  FMUL.FTZ R2, R46, c[0x0][0x320] ;  /* 0x0000c8002e027a20 */ /* 0x004fcc0000410000 */
[----:B------:R2:W-:Y:S01]  /*fa80*/  MUFU.TANH R46, R0 ;  /* 0x00000000002e7308 */ /* 0x0005e20000002400 */
[----:B------:R-:W-:Y:S01]  /*fa90*/  HMMA.16816.F32.BF16 R12, R4, R50, R12 ;  /* 0x00000032040c723c */ /* 0x000fe2000004180c */
[----:B------:R-:W-:Y:S06]  /*faa0*/  BAR.SYNC.DEFER_BLOCKING 0x0 ;  /* 0x0000000000007b1d */ /* 0x000fec0000010000 */
[----:B------:R3:W1:Y:S01]  /*fab0*/  MUFU.TANH R52, R2 ;  /* 0x0000000200347308 */ /* 0x0006620000002400 */
[----:B------:R-:W-:Y:S01]  /*fac0*/  HMMA.16816.F32.BF16 R4, R16, R32, R20 ;  /* 0x000000201004723c */ /* 0x000fe20000041814 */
[----:B--2---:R-:W-:-:S06]  /*fad0*/  FMUL.FTZ R0, R42, c[0x0][0x320] ;  /* 0x0000c8002a007a20 */ /* 0x004fcc0000410000 */
[----:B------:R2:W-:Y:S01]  /*fae0*/  MUFU.TANH R44, R0 ;  /* 0x00000000002c7308 */ /* 0x0005e20000002400 */
[----:B---3--:R-:W-:-:S08]  /*faf0*/  FMUL.FTZ R2, R47, c[0x0][0x320] ;  /* 0x0000c8002f027a20 */ /* 0x008fd00000410000 */
[----:B------:R-:W-:Y:S01]  /*fb00*/  HMMA.16816.F32.BF16 R12, R16, R34, R12 ;  /* 0x00000022100c723c */ /* 0x000fe2000004180c */
[----:B------:R-:W-:Y:S01]  /*fb10*/  LDSM.16.MT88.4 R48, [R186] ;  /* 0x00000000ba30783b */ /* 0x000fe20000004200 */
[----:B------:R3:W1:Y:S01]  /*fb20*/  MUFU.TANH R47, R2 ;  /* 0x00000002002f7308 */ /* 0x0006620000002400 */
[----:B--2---:R-:W-:-:S05]  /*fb30*/  FMUL.FTZ R0, R43, c[0x0][0x320] ;  /* 0x0000c8002b007a20 */ /* 0x004fca0000410000 */
[----:B------:R-:W-:Y:S02]  /*fb40*/  FMUL.FTZ R3, R4, c[0x0][0x320] ;  /* 0x0000c80004037a20 */ /* 0x000fe40000410000 */
[----:B------:R2:W1:Y:S01]  /*fb50*/  MUFU.TANH R42, R0 ;  /* 0x00000000002a7308 */ /* 0x0004620000002400 */
[----:B------:R-:W-:Y:S02]  /*fb60*/  FMUL.FTZ R4, R5, c[0x0][0x320] ;  /* 0x0000c80005047a20 */ /* 0x000fe40000410000 */
[----:B------:R-:W-:Y:S02]  /*fb70*/  FMUL.FTZ R8, R6, c[0x0][0x320] ;  /* 0x0000c80006087a20 */ /* 0x000fe40000410000 */
[----:B------:R-:W-:Y:S02]  /*fb80*/  FMUL.FTZ R9, R7, c[0x0][0x320] ;  /* 0x0000c80007097a20 */ /* 0x000fe40000410000 */
[----:B---3--:R-:W-:Y:S01]  /*fb90*/  FMUL.FTZ R2, R26, c[0x0][0x320] ;  /* 0x0000c8001a027a20 */ /* 0x008fe20000410000 */
[----:B------:R3:W-:Y:S01]  /*fba0*/  MUFU.TANH R31, R3 ;  /* 0x00000003001f7308 */ /* 0x0007e20000002400 */
[----:B--2---:R-:W-:-:S07]  /*fbb0*/  FMUL.FTZ R0, R36, c[0x0][0x320] ;  /* 0x0000c80024007a20 */ /* 0x004fce0000410000 */
[----:B------:R2:W-:Y:S08]  /*fbc0*/  MUFU.TANH R30, R2 ;  /* 0x00000002001e7308 */ /* 0x0005f00000002400 */
[----:B------:R1:W1:Y:S01]  /*fbd0*/  MUFU.TANH R41, R0 ;  /* 0x0000000000297308 */ /* 0x0002620000002400 */
[----:B---3--:R-:W-:Y:S02]  /*fbe0*/  FMUL.FTZ R3, R12, c[0x0][0x320] ;  /* 0x0000c8000c037a20 */ /* 0x008fe40000410000 */
[----:B--2---:R-:W-:-:S05]  /*fbf0*/  FMUL.FTZ R2, R27, c[0x0][0x320] ;  /* 0x0000c8001b027a20 */ /* 0x004fca0000410000 */
[----:B------:R-:W-:Y:S01]  /*fc00*/  MUFU.TANH R29, R8 ;  /* 0x00000008001d7308 */ /* 0x000fe20000002400 */
[----:B-1----:R-:W-:-:S07]  /*fc10*/  FMUL.FTZ R0, R37, c[0x0][0x320] ;  /* 0x0000c80025007a20 */ /* 0x002fce0000410000 */
[----:B------:R-:W-:Y:S08]  /*fc20*/  MUFU.TANH R28, R2 ;  /* 0x00000002001c7308 */ /* 0x000ff00000002400 */
[----:B------:R1:W-:Y:S08]  /*fc30*/  MUFU.TANH R40, R0 ;  /* 0x0000000000287308 */ /* 0x0003f00000002400 */
[----:B------:R-:W-:Y:S01]  /*fc40*/  MUFU.TANH R8, R3 ;  /* 0x0000000300087308 */ /* 0x000fe20000002400 */
[----:B-1----:R-:W-:-:S07]  /*fc50*/  FMUL.FTZ R0, R38, c[0x0][0x320] ;  /* 0x0000c80026007a20 */ /* 0x002fce0000410000 */
[----:B------:R1:W-:Y:S08]  /*fc60*/  MUFU.TANH R32, R4 ;  /* 0x0000000400207308 */ /* 0x0003f00000002400 */
[----:B------:R2:W3:Y:S01]  /*fc70*/  MUFU.TANH R38, R0 ;  /* 0x0000000000267308 */ /* 0x0004e20000002400 */
[----:B-1----:R-:W-:-:S07]  /*fc80*/  FMUL.FTZ R4, R13, c[0x0][0x320] ;  /* 0x0000c8000d047a20 */ /* 0x002fce0000410000 */
[----:B------:R-:W-:Y:S01]  /*fc90*/  MUFU.TANH R27, R9 ;  /* 0x00000009001b7308 */ /* 0x000fe20000002400 */
[----:B--2---:R-:W-:-:S07]  /*fca0*/  FMUL.FTZ R0, R39, c[0x0][0x320] ;  /* 0x0000c80027007a20 */ /* 0x004fce0000410000 */
[----:B------:R1:W-:Y:S08]  /*fcb0*/  MUFU.TANH R9, R4 ;  /* 0x0000000400097308 */ /* 0x0003f00000002400 */
[----:B------:R2:W2:Y:S01]  /*fcc0*/  MUFU.TANH R33, R0 ;  /* 0x0000000000217308 */ /* 0x0004a20000002400 */
[----:B-1----:R-:W-:Y:S02]  /*fcd0*/  FMUL.FTZ R4, R14, c[0x0][0x320] ;  /* 0x0000c8000e047a20 */ /* 0x002fe40000410000 */
[----:B--2---:R-:W-:-:S05]  /*fce0*/  FMUL.FTZ R0, R24, c[0x0][0x320] ;  /* 0x0000c80018007a20 */ /* 0x004fca0000410000 */
[----:B------:R1:W2:Y:S02]  /*fcf0*/  MUFU.TANH R36, R0 ;  /* 0x0000000000247308 */ /* 0x0002a40000002400 */
[----:B-1----:R-:W-:-:S06]  /*fd00*/  FMUL.FTZ R0, R25, c[0x0][0x320] ;  /* 0x0000c80019007a20 */ /* 0x002fcc0000410000 */
        /* <DEDUP_REMOVED lines=10> */
[----:B----4-:R-:W-:Y:S02]  /*fdb0*/  FSEL R7, R72, -INF , P0 ;  /* 0xff80000048077808 */ /* 0x010fe40000000000 */
[----:B------:R-:W-:Y:S02]  /*fdc0*/  FMNMX.FTZ R2, R5, R6, !PT ;  /* 0x0000000605027209 */ /* 0x000fe40007810000 */
[----:B------:R-:W-:Y:S02]  /*fdd0*/  FSEL R20, R61, -INF , P0 ;  /* 0xff8000003d147808 */ /* 0x000fe40000000000 */
[----:B------:R-:W-:-:S02]  /*fde0*/  ISETP.GT.AND P0, PT, R0, 0x10, PT ;  /* 0x000000100000780c */ /* 0x000fc40003f04270 */
[----:B------:R-:W-:Y:S02]  /*fdf0*/  FSEL R16, R68, -INF , P1 ;  /* 0xff80000044107808 */ /* 0x000fe40000800000 */
[----:B------:R-:W-:Y:S01]  /*fe00*/  FMNMX.FTZ R2, R7, R2, !PT ;  /* 0x0000000207027209 */ /* 0x000fe20007810000 */
[----:B------:R-:W-:Y:S01]  /*fe10*/  LDSM.16.MT88.4 R68, [R185+0x2800] ;  /* 0x00280000b944783b */ /* 0x000fe20000004200 */
[----:B------:R-:W-:Y:S02]  /*fe20*/  FSEL R21, R60, -INF , P1 ;  /* 0xff8000003c157808 */ /* 0x000fe40000800000 */
[----:B------:R-:W-:Y:S01]  /*fe30*/  ISETP.GT.AND P1, PT, R0, 0x11, PT ;  /* 0x000000110000780c */ /* 0x000fe20003f24270 */
[----:B------:R-:W-:Y:S01]  /*fe40*/  LDSM.16.MT88.4 R60, [R185+0x2000] ;  /* 0x00200000b93c783b */ /* 0x000fe20000004200 */
[----:B------:R-:W-:Y:S02]  /*fe50*/  FSEL R17, R57, -INF , P0 ;  /* 0xff80000039117808 */ /* 0x000fe40000000000 */
[----:B------:R-:W-:-:S02]  /*fe60*/  FMNMX.FTZ R2, R16, R2, !PT ;  /* 0x0000000210027209 */ /* 0x000fc40007810000 */
[----:B------:R-:W-:Y:S02]  /*fe70*/  FSEL R25, R52, -INF , P0 ;  /* 0xff80000034197808 */ /* 0x000fe40000000000 */
[----:B------:R-:W-:Y:S01]  /*fe80*/  ISETP.GT.AND P0, PT, R0, 0x18, PT ;  /* 0x000000180000780c */ /* 0x000fe20003f04270 */
[----:B------:R-:W-:Y:S01]  /*fe90*/  LDSM.16.MT88.4 R52, [R186+0x800] ;  /* 0x00080000ba34783b */ /* 0x000fe20000004200 */
[----:B------:R-:W-:Y:S02]  /*fea0*/  FSEL R22, R56, -INF , P1 ;  /* 0xff80000038167808 */ /* 0x000fe40000800000 */
[----:B------:R-:W-:Y:S02]  /*feb0*/  FMNMX.FTZ R2, R17, R2, !PT ;  /* 0x0000000211027209 */ /* 0x000fe40007810000 */
[----:B------:R-:W-:Y:S02]  /*fec0*/  FSEL R26, R47, -INF , P1 ;  /* 0xff8000002f1a7808 */ /* 0x000fe40000800000 */
[----:B------:R-:W-:-:S02]  /*fed0*/  ISETP.GT.AND P1, PT, R0, 0x19, PT ;  /* 0x000000190000780c */ /* 0x000fc40003f24270 */
[----:B------:R-:W-:Y:S02]  /*fee0*/  FSEL R23, R45, -INF , P0 ;  /* 0xff8000002d177808 */ /* 0x000fe40000000000 */
[----:B------:R-:W-:Y:S02]  /*fef0*/  FMNMX.FTZ R2, R22, R2, !PT ;  /* 0x0000000216027209 */ /* 0x000fe40007810000 */
[----:B------:R-:W-:Y:S02]  /*ff00*/  FSEL R56, R44, -INF , P0 ;  /* 0xff8000002c387808 */ /* 0x000fe40000000000 */
[----:B------:R-:W-:Y:S02]  /*ff10*/  ISETP.GT.AND P0, PT, R0, 0x20, PT ;  /* 0x000000200000780c */ /* 0x000fe40003f04270 */
[----:B------:R-:W-:Y:S02]  /*ff20*/  FSEL R24, R46, -INF , P1 ;  /* 0xff8000002e187808 */ /* 0x000fe40000800000 */
[----:B------:R-:W-:-:S02]  /*ff30*/  FMNMX.FTZ R2, R23, R2, !PT ;  /* 0x0000000217027209 */ /* 0x000fc40007810000 */
[----:B------:R-:W-:Y:S02]  /*ff40*/  FSEL R57, R42, -INF , P1 ;  /* 0xff8000002a397808 */ /* 0x000fe40000800000 */
[----:B------:R-:W-:Y:S02]  /*ff50*/  ISETP.GT.AND P1, PT, R0, 0x21, PT ;  /* 0x000000210000780c */ /* 0x000fe40003f24270 */
[----:B------:R-:W-:Y:S02]  /*ff60*/  FSEL R93, R41, -INF , P0 ;  /* 0xff800000295d7808 */ /* 0x000fe40000000000 */
[----:B------:R-:W-:Y:S02]  /*ff70*/  FMNMX.FTZ R2, R24, R2, !PT ;  /* 0x0000000218027209 */ /* 0x000fe40007810000 */
[----:B------:R-:W-:Y:S02]  /*ff80*/  FMNMX.FTZ R3, R18, R19, !PT ;  /* 0x0000001312037209 */ /* 0x000fe40007810000 */
[----:B---3--:R-:W-:-:S02]  /*ff90*/  FSEL R98, R38, -INF , P0 ;  /* 0xff80000026627808 */ /* 0x008fc40000000000 */
[----:B------:R-:W-:Y:S02]  /*ffa0*/  ISETP.GT.AND P0, PT, R0, 0x28, PT ;  /* 0x000000280000780c */ /* 0x000fe40003f04270 */
[----:B------:R-:W-:Y:S02]  /*ffb0*/  FSEL R92, R40, -INF , P1 ;  /* 0xff800000285c7808 */ /* 0x000fe40000800000 */
[----:B------:R-:W-:Y:S01]  /*ffc0*/  FMNMX.FTZ R2, R93, R2, !PT ;  /* 0x000000025d027209 */ /* 0x000fe20007810000 */
[----:B------:R-:W-:Y:S01]  /*ffd0*/  LDSM.16.MT88.4 R40, [R150] ;  /* 0x000000009628783b */ /* 0x000fe20000004200 */
[----:B------:R-:W-:Y:S02]  /*ffe0*/  FMNMX.FTZ R3, R20, R3, !PT ;  /* 0x0000000314037209 */ /* 0x000fe40007810000 */
[----:B------:R-:W-:Y:S02]  /*fff0*/  FSEL R99, R33, -INF , P1 ;  /* 0xff80000021637808 */ /* 0x000fe40000800000 */
[----:B------:R-:W-:-:S02]  /*10000*/  ISETP.GT.AND P1, PT, R0, 0x29, PT ;  /* 0x000000290000780c */ /* 0x000fc40003f24270 */
[----:B--2---:R-:W-:Y:S02]  /*10010*/  FSEL R89, R36, -INF , P0 ;  /* 0xff80000024597808 */ /* 0x004fe40000000000 */
[----:B------:R-:W-:Y:S02]  /*10020*/  FMNMX.FTZ R2, R92, R2, !PT ;  /* 0x000000025c027209 */ /* 0x000fe40007810000 */
[----:B------:R-:W-:Y:S02]  /*10030*/  FMNMX.FTZ R3, R21, R3, !PT ;  /* 0x0000000315037209 */ /* 0x000fe40007810000 */
[----:B------:R-:W-:Y:S02]  /*10040*/  FSEL R97, R30, -INF , P0 ;  /* 0xff8000001e617808 */ /* 0x000fe40000000000 */
[----:B------:R-:W-:Y:S02]  /*10050*/  ISETP.GT.AND P0, PT, R0, 0x30, PT ;  /* 0x000000300000780c */ /* 0x000fe40003f04270 */
[----:B------:R-:W-:-:S02]  /*10060*/  FSEL R88, R37, -INF , P1 ;  /* 0xff80000025587808 */ /* 0x000fc40000800000 */
[----:B------:R-:W-:Y:S01]  /*10070*/  FMNMX.FTZ R2, R89, R2, !PT ;  /* 0x0000000259027209 */ /* 0x000fe20007810000 */
[----:B------:R-:W-:Y:S01]  /*10080*/  LDSM.16.MT88.4 R36, [R185+0x800] ;  /* 0x00080000b924783b */ /* 0x000fe20000004200 */
[----:B------:R-:W-:Y:S02]  /*10090*/  FMNMX.FTZ R3, R25, R3, !PT ;  /* 0x0000000319037209 */ /* 0x000fe40007810000 */
[----:B------:R-:W-:Y:S02]  /*100a0*/  ISETP.GT.AND P2, PT, R0, 0x31, PT ;  /* 0x000000310000780c */ /* 0x000fe40003f44270 */
[----:B------:R-:W-:Y:S02]  /*100b0*/  FSEL R87, R31, -INF , P0 ;  /* 0xff8000001f577808 */ /* 0x000fe40000000000 */
[----:B------:R-:W-:Y:S02]  /*100c0*/  FMNMX.FTZ R2, R88, R2, !PT ;  /* 0x0000000258027209 */ /* 0x000fe40007810000 */
[----:B------:R-:W-:-:S02]  /*100d0*/  FMNMX.FTZ R3, R26, R3, !PT ;  /* 0x000000031a037209 */ /* 0x000fc40007810000 */
[----:B------:R-:W-:Y:S02]  /*100e0*/  FSEL R96, R28, -INF , P1 ;  /* 0xff8000001c607808 */ /* 0x000fe40000800000 */
[----:B------:R-:W-:Y:S02]  /*100f0*/  FSEL R95, R29, -INF , P0 ;  /* 0xff8000001d5f7808 */ /* 0x000fe40000000000 */
[C---:B------:R-:W-:Y:S02]  /*10100*/  ISETP.GT.AND P1, PT, R0.reuse, 0x38, PT ;  /* 0x000000380000780c */ /* 0x040fe40003f24270 */
[----:B------:R-:W-:Y:S02]  /*10110*/  ISETP.GT.AND P0, PT, R0, 0x39, PT ;  /* 0x000000390000780c */ /* 0x000fe40003f04270 */
[----:B------:R-:W-:Y:S02]  /*10120*/  FSEL R86, R32, -INF , P2 ;  /* 0xff80000020567808 */ /* 0x000fe40001000000 */
[----:B------:R-:W-:Y:S01]  /*10130*/  FMNMX.FTZ R0, R87, R2, !PT ;  /* 0x0000000257007209 */ /* 0x000fe20007810000 */
[----:B------:R-:W-:Y:S01]  /*10140*/  LDSM.16.MT88.4 R32, [R245+0x800] ;  /* 0x00080000f520783b */ /* 0x000fe20000004200 */
[----:B------:R-:W-:-:S02]  /*10150*/  FMNMX.FTZ R3, R56, R3, !PT ;  /* 0x0000000338037209 */ /* 0x000fc40007810000 */
[----:B------:R-:W-:Y:S02]  /*10160*/  FSEL R85, R8, -INF , P1 ;  /* 0xff80000008557808 */ /* 0x000fe40000800000 */
[----:B------:R-:W-:Y:S01]  /*10170*/  FMNMX.FTZ R0, R86, R0, !PT ;  /* 0x0000000056007209 */ /* 0x000fe20007810000 */
[----:B------:R-:W1:Y:S01]  /*10180*/  MUFU.TANH R8, R4 ;  /* 0x0000000400087308 */ /* 0x000e620000002400 */
[----:B------:R-:W-:Y:S01]  /*10190*/  FMNMX.FTZ R2, R57, R3, !PT ;  /* 0x0000000339027209 */ /* 0x000fe20007810000 */
[----:B------:R-:W-:Y:S01]  /*101a0*/  FMUL.FTZ R3, R15, c[0x0][0x320] ;  /* 0x0000c8000f037a20 */ /* 0x000fe20000410000 */
[----:B------:R-:W-:Y:S01]  /*101b0*/  FSEL R84, R9, -INF , P0 ;  /* 0xff80000009547808 */ /* 0x000fe20000000000 */
[----:B------:R-:W-:Y:S01]  /*101c0*/  LDSM.16.MT88.4 R12, [R185] ;  /* 0x00000000b90c783b */ /* 0x000fe20000004200 */
[----:B------:R-:W-:Y:S02]  /*101d0*/  FMNMX.FTZ R0, R85, R0, !PT ;  /* 0x0000000055007209 */ /* 0x000fe40007810000 */
[----:B------:R-:W-:Y:S01]  /*101e0*/  FMNMX.FTZ R2, R98, R2, !PT ;  /* 0x0000000262027209 */ /* 0x000fe20007810000 */
[----:B------:R2:W3:Y:S01]  /*101f0*/  MUFU.TANH R4, R3 ;  /* 0x0000000300047308 */ /* 0x0004e20000002400 */
[----:B------:R-:W-:-:S02]  /*10200*/  FMNMX.FTZ R0, R84, R0, !PT ;  /* 0x0000000054007209 */ /* 0x000fc40007810000 */
[----:B------:R-:W-:Y:S02]  /*10210*/  FMNMX.FTZ R2, R99, R2, !PT ;  /* 0x0000000263027209 */ /* 0x000fe40007810000 */
[----:B------:R-:W-:Y:S02]  /*10220*/  FSEL R94, R27, -INF , P2 ;  /* 0xff8000001b5e7808 */ /* 0x000fe40001000000 */
[----:B------:R-:W-:Y:S02]  /*10230*/  FMNMX.FTZ R2, R97, R2, !PT ;  /* 0x0000000261027209 */ /* 0x000fe40007810000 */
[----:B-1----:R-:W-:Y:S02]  /*10240*/  FSEL R91, R8, -INF , P1 ;  /* 0xff800000085b7808 */ /* 0x002fe40000800000 */
[----:B------:R-:W-:-:S04]  /*10250*/  FMNMX.FTZ R2, R96, R2, !PT ;  /* 0x0000000260027209 */ /* 0x000fc80007810000 */
[----:B------:R-:W-:Y:S01]  /*10260*/  FMNMX.FTZ R2, R95, R2, !PT ;  /* 0x000000025f027209 */ /* 0x000fe20007810000 */
[----:B--2---:R-:W1:Y:S01]  /*10270*/  SHFL.BFLY PT, R3, R0, 0x2, 0x1f ;  /* 0x0c401f0000037f89 */ /* 0x004e6200000e0000 */
[----:B---3--:R-:W-:Y:S02]  /*10280*/  FSEL R90, R4, -INF , P0 ;  /* 0xff800000045a7808 */ /* 0x008fe40000000000 */
[----:B------:R-:W-:-:S04]  /*10290*/  FMNMX.FTZ R2, R94, R2, !PT ;  /* 0x000000025e027209 */ /* 0x000fc80007810000 */
[----:B------:R-:W-:-:S04]  /*102a0*/  FMNMX.FTZ R2, R91, R2, !PT ;  /* 0x000000025b027209 */ /* 0x000fc80007810000 */
[----:B------:R-:W-:Y:S02]  /*102b0*/  FMNMX.FTZ R2, R90, R2, !PT ;  /* 0x000000025a027209 */ /* 0x000fe40007810000 */
[----:B-1----:R-:W-:-:S03]  /*102c0*/  FMNMX.FTZ R0, R0, R3, !PT ;  /* 0x0000000300007209 */ /* 0x002fc60007810000 */
[----:B------:R-:W1:Y:S04]  /*102d0*/  SHFL.BFLY PT, R3, R2, 0x2, 0x1f ;  /* 0x0c401f0002037f89 */ /* 0x000e6800000e0000 */
[----:B------:R-:W2:Y:S01]  /*102e0*/  SHFL.BFLY PT, R4, R0, 0x1, 0x1f ;  /* 0x0c201f0000047f89 */ /* 0x000ea200000e0000 */
[----:B-1----:R-:W-:Y:S02]  /*102f0*/  FMNMX.FTZ R3, R2, R3, !PT ;  /* 0x0000000302037209 */ /* 0x002fe40007810000 */
[----:B--2---:R-:W-:-:S03]  /*10300*/  FMNMX.FTZ R9, R0, R4, !PT ;  /* 0x0000000400097209 */ /* 0x004fc60007810000 */
[----:B------:R-:W1:Y:S01]  /*10310*/  SHFL.BFLY PT, R4, R3, 0x1, 0x1f ;  /* 0x0c201f0003047f89 */ /* 0x000e6200000e0000 */
[C---:B------:R-:W-:Y:S01]  /*10320*/  FSETP.NEU.FTZ.AND P0, PT, R9.reuse, -INF , PT ;  /* 0xff8000000900780b */ /* 0x040fe20003f1d000 */
[----:B------:R-:W-:-:S05]  /*10330*/  FMUL.FTZ R2, R9, c[0x0][0x2d0] ;  /* 0x0000b40009027a20 */ /* 0x000fca0000410000 */
[----:B------:R-:W-:-:S05]  /*10340*/  FSEL R2, R2, RZ, P0 ;  /* 0x000000ff02027208 */ /* 0x000fca0000000000 */
[----:B------:R-:W-:-:S04]  /*10350*/  FFMA.FTZ R0, R5, c[0x0][0x2d0], -R2 ;  /* 0x0000b40005007a23 */ /* 0x000fc80000010802 */
[----:B------:R2:W-:Y:S01]  /*10360*/  MUFU.EX2 R67, R0 ;  /* 0x0000000000437308 */ /* 0x0005e20000000800 */
[----:B-1----:R-:W-:Y:S01]  /*10370*/  FMNMX.FTZ R8, R3, R4, !PT ;  /* 0x0000000403087209 */ /* 0x002fe20007810000 */
[----:B------:R-:W-:-:S03]  /*10380*/  FFMA.FTZ R3, R16, c[0x0][0x2d0], -R2 ;  /* 0x0000b40010037a23 */ /* 0x000fc60000010802 */
[----:B------:R-:W-:-:S03]  /*10390*/  FSETP.NEU.FTZ.AND P0, PT, R8, -INF , PT ;  /* 0xff8000000800780b */ /* 0x000fc60003f1d000 */
[----:B------:R1:W-:Y:S01]  /*103a0*/  MUFU.EX2 R77, R3 ;  /* 0x00000003004d7308 */ /* 0x0003e20000000800 */
[----:B--2---:R-:W-:-:S07]  /*103b0*/  FFMA.FTZ R0, R6, c[0x0][0x2d0], -R2 ;  /* 0x0000b40006007a23 */ /* 0x004fce0000010802 */
[----:B------:R2:W3:Y:S01]  /*103c0*/  MUFU.EX2 R66, R0 ;  /* 0x0000000000427308 */ /* 0x0004e20000000800 */
[----:B-1----:R-:W-:-:S07]  /*103d0*/  FFMA.FTZ R3, R17, c[0x0][0x2d0], -R2 ;  /* 0x0000b40011037a23 */ /* 0x002fce0000010802 */
[----:B------:R-:W-:Y:S01]  /*103e0*/  MUFU.EX2 R78, R3 ;  /* 0x00000003004e7308 */ /* 0x000fe20000000800 */
[----:B--2---:R-:W-:Y:S01]  /*103f0*/  FFMA.FTZ R0, R7, c[0x0][0x2d0], -R2 ;  /* 0x0000b40007007a23 */ /* 0x004fe20000010802 */
[----:B---3--:R-:W-:Y:S01]  /*10400*/  F2FP.BF16.PACK_AB R16, R66, R67 ;  /* 0x000000434210723e */ /* 0x008fe200000010ff */
[----:B------:R-:W1:Y:S05]  /*10410*/  LDSM.16.MT88.4 R4, [R245] ;  /* 0x00000000f504783b */ /* 0x000e6a0000004200 */
[----:B------:R2:W3:Y:S02]  /*10420*/  MUFU.EX2 R74, R0 ;  /* 0x00000000004a7308 */ /* 0x0004e40000000800 */
[----:B--2---:R-:W-:-:S05]  /*10430*/  FMUL.FTZ R0, R8, c[0x0][0x2d0] ;  /* 0x0000b40008007a20 */ /* 0x004fca0000410000 */
[----:B------:R-:W-:-:S05]  /*10440*/  FSEL R0, R0, RZ, P0 ;  /* 0x000000ff00007208 */ /* 0x000fca0000000000 */
[----:B------:R-:W-:Y:S01]  /*10450*/  FFMA.FTZ R3, R18, c[0x0][0x2d0], -R0 ;  /* 0x0000b40012037a23 */ /* 0x000fe20000010800 */
[----:B---3--:R-:W-:-:S03]  /*10460*/  F2FP.BF16.PACK_AB R18, R77, R74 ;  /* 0x0000004a4d12723e */ /* 0x008fc600000010ff */
        /* <DEDUP_REMOVED lines=10> */
[----:B------:R2:W3:Y:S02]  /*10510*/  MUFU.EX2 R79, R3 ;  /* 0x00000003004f7308 */ /* 0x0004e40000000800 */
[C---:B------:R-:W-:Y:S08]  /*10520*/  HMMA.16816.F32.BF16 R44, R16.reuse, R12, RZ ;  /* 0x0000000c102c723c */ /* 0x040ff000000418ff */
[----:B------:R-:W-:Y:S01]  /*10530*/  HMMA.16816.F32.BF16 R28, R16, R14, RZ ;  /* 0x0000000e101c723c */ /* 0x000fe200000418ff */
[----:B--2---:R-:W-:Y:S01]  /*10540*/  FFMA.FTZ R3, R23, c[0x0][0x2d0], -R2 ;  /* 0x0000b40017037a23 */ /* 0x004fe20000010802 */
[----:B---3--:R-:W-:-:S03]  /*10550*/  F2FP.BF16.PACK_AB R12, R79, R78 ;  /* 0x0000004e4f0c723e */ /* 0x008fc600000010ff */
[----:B------:R2:W-:Y:S03]  /*10560*/  MUFU.EX2 R82, R3 ;  /* 0x0000000300527308 */ /* 0x0005e60000000800 */
[----:B-1----:R-:W-:Y:S01]  /*10570*/  HMMA.16816.F32.BF16 R20, R16, R6, RZ ;  /* 0x000000061014723c */ /* 0x002fe200000418ff */
[----:B--2---:R-:W-:-:S04]  /*10580*/  FFMA.FTZ R3, R24, c[0x0][0x2d0], -R2 ;  /* 0x0000b40018037a23 */ /* 0x004fc80000010802 */
[----:B------:R1:W2:Y:S02]  /*10590*/  MUFU.EX2 R83, R3 ;  /* 0x0000000300537308 */ /* 0x0002a40000000800 */
[----:B-1----:R-:W-:Y:S01]  /*105a0*/  FFMA.FTZ R3, R25, c[0x0][0x2d0], -R0 ;  /* 0x0000b40019037a23 */ /* 0x002fe20000010800 */
[----:B--2---:R-:W-:-:S05]  /*105b0*/  F2FP.BF16.PACK_AB R14, R83, R82 ;  /* 0x00000052530e723e */ /* 0x004fca00000010ff */
[----:B------:R1:W-:Y:S02]  /*105c0*/  MUFU.EX2 R72, R3 ;  /* 0x0000000300487308 */ /* 0x0003e40000000800 */
[--C-:B-1----:R-:W-:Y:S02]  /*105d0*/  FFMA.FTZ R3, R26, c[0x0][0x2d0], -R0.reuse ;  /* 0x0000b4001a037a23 */ /* 0x102fe40000010800 */
[C---:B------:R-:W-:Y:S04]  /*105e0*/  HMMA.16816.F32.BF16 R24, R16.reuse, R4, RZ ;  /* 0x000000041018723c */ /* 0x040fe800000418ff */
[----:B------:R1:W2:Y:S04]  /*105f0*/  MUFU.EX2 R76, R3 ;  /* 0x00000003004c7308 */ /* 0x0002a80000000800 */
[----:B------:R-:W-:Y:S01]  /*10600*/  HMMA.16816.F32.BF16 R4, R16, R48, RZ ;  /* 0x000000301004723c */ /* 0x000fe200000418ff */
[----:B-1----:R-:W-:Y:S01]  /*10610*/  FFMA.FTZ R3, R56, c[0x0][0x2d0], -R0 ;  /* 0x0000b40038037a23 */ /* 0x002fe20000010800 */
[----:B--2---:R-:W-:-:S03]  /*10620*/  F2FP.BF16.PACK_AB R13, R76, R72 ;  /* 0x000000484c0d723e */ /* 0x004fc600000010ff */
[----:B------:R1:W-:Y:S02]  /*10630*/  MUFU.EX2 R81, R3 ;  /* 0x0000000300517308 */ /* 0x0003e40000000800 */
[----:B-1----:R-:W-:Y:S02]  /*10640*/  FFMA.FTZ R3, R57, c[0x0][0x2d0], -R0 ;  /* 0x0000b40039037a23 */ /* 0x002fe40000010800 */
[----:B------:R-:W1:Y:S04]  /*10650*/  LDSM.16.MT88.4 R56, [R246+0x800] ;  /* 0x00080000f638783b */ /* 0x000e680000004200 */
[----:B------:R-:W2:Y:S02]  /*10660*/  MUFU.EX2 R80, R3 ;  /* 0x0000000300507308 */ /* 0x000ea40000000800 */
[----:B--2---:R-:W-:Y:S01]  /*10670*/  F2FP.BF16.PACK_AB R15, R80, R81 ;  /* 0x00000051500f723e */ /* 0x004fe200000010ff */
[----:B------:R-:W-:-:S04]  /*10680*/  FADD.FTZ R3, R67, R66 ;  /* 0x0000004243037221 */ /* 0x000fc80000010000 */
[----:B------:R-:W-:Y:S02]  /*10690*/  FADD.FTZ R3, R74, R3 ;  /* 0x000000034a037221 */ /* 0x000fe40000010000 */
[C---:B------:R-:W-:Y:S08]  /*106a0*/  HMMA.16816.F32.BF16 R228, R12.reuse, R32, R24 ;  /* 0x000000200ce4723c */ /* 0x040ff00000041818 */
[----:B------:R-:W-:Y:S01]  /*106b0*/  HMMA.16816.F32.BF16 R124, R12, R34, R20 ;  /* 0x000000220c7c723c */ /* 0x000fe20000041814 */
[----:B------:R-:W-:Y:S07]  /*106c0*/  LDSM.16.MT88.4 R32, [R245+0x2800] ;  /* 0x00280000f520783b */ /* 0x000fee0000004200 */
[C---:B------:R-:W-:Y:S08]  /*106d0*/  HMMA.16816.F32.BF16 R24, R16.reuse, R40, RZ ;  /* 0x000000281018723c */ /* 0x040ff000000418ff */
[----:B------:R-:W-:Y:S01]  /*106e0*/  HMMA.16816.F32.BF16 R20, R16, R42, RZ ;  /* 0x0000002a1014723c */ /* 0x000fe200000418ff */
[----:B------:R-:W2:Y:S07]  /*106f0*/  LDSM.16.MT88.4 R40, [R245+0x2000] ;  /* 0x00200000f528783b */ /* 0x000eae0000004200 */
[C---:B------:R-:W-:Y:S01]  /*10700*/  HMMA.16816.F32.BF16 R140, R12.reuse, R36, R44 ;  /* 0x000000240c8c723c */ /* 0x040fe2000004182c */
[----:B------:R-:W3:Y:S07]  /*10710*/  LDSM.16.MT88.4 R44, [R186+0x2000] ;  /* 0x00200000ba2c783b */ /* 0x000eee0000004200 */
[----:B------:R-:W-:Y:S08]  /*10720*/  HMMA.16816.F32.BF16 R224, R12, R52, R4 ;  /* 0x000000340ce0723c */ /* 0x000ff00000041804 */
[----:B------:R-:W-:Y:S08]  /*10730*/  HMMA.16816.F32.BF16 R4, R16, R60, RZ ;  /* 0x0000003c1004723c */ /* 0x000ff000000418ff */
[C---:B------:R-:W-:Y:S01]  /*10740*/  HMMA.16816.F32.BF16 R132, R12.reuse, R38, R28 ;  /* 0x000000260c84723c */ /* 0x040fe2000004181c */
[----:B------:R-:W4:Y:S07]  /*10750*/  LDSM.16.MT88.4 R36, [R186+0x2800] ;  /* 0x00280000ba24783b */ /* 0x000f2e0000004200 */
[C---:B-1----:R-:W-:Y:S08]  /*10760*/  HMMA.16816.F32.BF16 R172, R12.reuse, R56, R24 ;  /* 0x000000380cac723c */ /* 0x042ff00000041818 */
[----:B------:R-:W-:Y:S08]  /*10770*/  HMMA.16816.F32.BF16 R164, R12, R58, R20 ;  /* 0x0000003a0ca4723c */ /* 0x000ff00000041814 */
[C---:B--2---:R-:W-:Y:S08]  /*10780*/  HMMA.16816.F32.BF16 R24, R16.reuse, R40, RZ ;  /* 0x000000281018723c */ /* 0x044ff000000418ff */
[----:B------:R-:W-:Y:S01]  /*10790*/  HMMA.16816.F32.BF16 R20, R16, R42, RZ ;  /* 0x0000002a1014723c */ /* 0x000fe200000418ff */
[----:B------:R-:W1:Y:S07]  /*107a0*/  LDSM.16.MT88.4 R40, [R246+0x2000] ;  /* 0x00200000f628783b */ /* 0x000e6e0000004200 */
[----:B------:R-:W-:Y:S08]  /*107b0*/  HMMA.16816.F32.BF16 R168, R12, R68, R4 ;  /* 0x000000440ca8723c */ /* 0x000ff00000041804 */
[C---:B---3--:R-:W-:Y:S08]  /*107c0*/  HMMA.16816.F32.BF16 R4, R16.reuse, R44, RZ ;  /* 0x0000002c1004723c */ /* 0x048ff000000418ff */
[----:B------:R-:W-:Y:S08]  /*107d0*/  HMMA.16816.F32.BF16 R28, R16, R50, RZ ;  /* 0x00000032101c723c */ /* 0x000ff000000418ff */
[C---:B------:R-:W-:Y:S01]  /*107e0*/  HMMA.16816.F32.BF16 R56, R12.reuse, R32, R24 ;  /* 0x000000200c38723c */ /* 0x040fe20000041818 */
[----:B------:R-:W2:Y:S06]  /*107f0*/  LDSM.16.MT88.4 R24, [R246+0x2800] ;  /* 0x00280000f618783b */ /* 0x000eac0000004200 */
[--C-:B------:R-:W-:Y:S01]  /*10800*/  FFMA.FTZ R32, R89, c[0x0][0x2d0], -R2.reuse ;  /* 0x0000b40059207a23 */ /* 0x100fe20000010802 */
[----:B----4-:R-:W-:Y:S01]  /*10810*/  HMMA.16816.F32.BF16 R160, R12, R36, R4 ;  /* 0x000000240ca0723c */ /* 0x010fe20000041804 */
[----:B------:R-:W-:-:S06]  /*10820*/  FFMA.FTZ R33, R88, c[0x0][0x2d0], -R2 ;  /* 0x0000b40058217a23 */ /* 0x000fcc0000010802 */
[--C-:B------:R-:W-:Y:S01]  /*10830*/  FFMA.FTZ R37, R95, c[0x0][0x2d0], -R0.reuse ;  /* 0x0000b4005f257a23 */ /* 0x100fe20000010800 */
[----:B------:R-:W-:Y:S01]  /*10840*/  HMMA.16816.F32.BF16 R116, R12, R54, R28 ;  /* 0x000000360c74723c */ /* 0x000fe2000004181c */
[----:B------:R-:W-:-:S07]  /*10850*/  FFMA.FTZ R36, R94, c[0x0][0x2d0], -R0 ;  /* 0x0000b4005e247a23 */ /* 0x000fce0000010800 */
[C---:B-1----:R-:W-:Y:S07]  /*10860*/  HMMA.16816.F32.BF16 R4, R16.reuse, R40, RZ ;  /* 0x000000281004723c */ /* 0x042fee00000418ff */
[--C-:B------:R-:W-:Y:S01]  /*10870*/  FFMA.FTZ R40, R87, c[0x0][0x2d0], -R2.reuse ;  /* 0x0000b40057287a23 */ /* 0x100fe20000010802 */
[----:B------:R-:W-:Y:S01]  /*10880*/  HMMA.16816.F32.BF16 R28, R16, R62, RZ ;  /* 0x0000003e101c723c */ /* 0x000fe200000418ff */
[----:B------:R-:W-:-:S07]  /*10890*/  FFMA.FTZ R41, R86, c[0x0][0x2d0], -R2 ;  /* 0x0000b40056297a23 */ /* 0x000fce0000010802 */
[C---:B------:R-:W-:Y:S07]  /*108a0*/  HMMA.16816.F32.BF16 R60, R12.reuse, R34, R20 ;  /* 0x000000220c3c723c */ /* 0x040fee0000041814 */
[--C-:B------:R-:W-:Y:S01]  /*108b0*/  FFMA.FTZ R35, R97, c[0x0][0x2d0], -R0.reuse ;  /* 0x0000b40061237a23 */ /* 0x100fe20000010800 */
[----:B--2---:R-:W-:Y:S01]  /*108c0*/  HMMA.16816.F32.BF16 R156, R12, R24, R4 ;  /* 0x000000180c9c723c */ /* 0x004fe20000041804 */
[----:B------:R-:W-:-:S07]  /*108d0*/  FFMA.FTZ R34, R96, c[0x0][0x2d0], -R0 ;  /* 0x0000b40060227a23 */ /* 0x000fce0000010800 */
[----:B------:R-:W-:Y:S01]  /*108e0*/  HMMA.16816.F32.BF16 R48, R12, R70, R28 ;  /* 0x000000460c30723c */ /* 0x000fe2000004181c */
[----:B------:R-:W1:Y:S07]  /*108f0*/  LDSM.16.MT88.4 R28, [R185+0x4000] ;  /* 0x00400000b91c783b */ /* 0x000e6e0000004200 */
[C---:B------:R-:W-:Y:S07]  /*10900*/  HMMA.16816.F32.BF16 R4, R16.reuse, R42, RZ ;  /* 0x0000002a1004723c */ /* 0x040fee00000418ff */
[--C-:B------:R-:W-:Y:S01]  /*10910*/  FFMA.FTZ R42, R85, c[0x0][0x2d0], -R2.reuse ;  /* 0x0000b400552a7a23 */ /* 0x100fe20000010802 */
[----:B------:R-:W-:Y:S01]  /*10920*/  HMMA.16816.F32.BF16 R20, R16, R46, RZ ;  /* 0x0000002e1014723c */ /* 0x000fe200000418ff */
[----:B------:R-:W-:-:S02]  /*10930*/  FFMA.FTZ R43, R84, c[0x0][0x2d0], -R2 ;  /* 0x0000b400542b7a23 */ /* 0x000fc40000010802 */
[----:B------:R-:W-:Y:S11]  /*10940*/  LDSM.16.MT88.4 R84, [R245+0x5800] ;  /* 0x00580000f554783b */ /* 0x000ff60000004200 */
[----:B------:R-:W-:Y:S02]  /*10950*/  @!UPT UIADD3 URZ, URZ, URZ, URZ ;  /* 0x0000003f3f3ff290 */ /* 0x000fe4000fffe03f */
[C---:B------:R-:W-:Y:S01]  /*10960*/  HMMA.16816.F32.BF16 R128, R12.reuse, R26, R4 ;  /* 0x0000001a0c80723c */ /* 0x040fe20000041804 */
[----:B------:R-:W2:Y:S07]  /*10970*/  LDSM.16.MT88.4 R24, [R185+0x4800] ;  /* 0x00480000b918783b */ /* 0x000eae0000004200 */
[----:B------:R-:W-:Y:S07]  /*10980*/  HMMA.16816.F32.BF16 R136, R12, R38, R20 ;  /* 0x000000260c88723c */ /* 0x000fee0000041814 */
[----:B------:R-:W-:Y:S01]  /*10990*/  FADD.FTZ R21, R65, R64 ;  /* 0x0000004041157221 */ /* 0x000fe20000010000 */
[----:B-1----:R-:W-:Y:S01]  /*109a0*/  HMMA.16816.F32.BF16 R4, R16, R28, RZ ;  /* 0x0000001c1004723c */ /* 0x002fe200000418ff */
[----:B------:R-:W-:-:S02]  /*109b0*/  FADD.FTZ R20, R77, R3 ;  /* 0x000000034d147221 */ /* 0x000fc40000010000 */
[----:B------:R-:W-:Y:S02]  /*109c0*/  FADD.FTZ R21, R73, R21 ;  /* 0x0000001549157221 */ /* 0x000fe40000010000 */
[----:B------:R-:W-:Y:S02]  /*109d0*/  FFMA.FTZ R39, R91, c[0x0][0x2d0], -R0 ;  /* 0x0000b4005b277a23 */ /* 0x000fe40000010800 */
[----:B------:R-:W-:Y:S02]  /*109e0*/  FADD.FTZ R3, R75, R21 ;  /* 0x000000154b037221 */ /* 0x000fe40000010000 */
[----:B------:R-:W-:Y:S02]  /*109f0*/  FFMA.FTZ R28, R93, c[0x0][0x2d0], -R2 ;  /* 0x0000b4005d1c7a23 */ /* 0x000fe40000010802 */
[----:B------:R-:W-:Y:S02]  /*10a00*/  FADD.FTZ R3, R72, R3 ;  /* 0x0000000348037221 */ /* 0x000fe40000010000 */
[----:B------:R-:W-:-:S11]  /*10a10*/  FFMA.FTZ R38, R90, c[0x0][0x2d0], -R0 ;  /* 0x0000b4005a267a23 */ /* 0x000fd60000010800 */
[----:B--2---:R-:W-:Y:S08]  /*10a20*/  HMMA.16816.F32.BF16 R120, R12, R24, R4 ;  /* 0x000000180c78723c */ /* 0x004ff00000041804 */
[----:B------:R-:W-:Y:S07]  /*10a30*/  HMMA.16816.F32.BF16 R4, R16, R30, RZ ;  /* 0x0000001e1004723c */ /* 0x000fee00000418ff */
[----:B------:R-:W-:-:S02]  /*10a40*/  FFMA.FTZ R30, R92, c[0x0][0x2d0], -R2 ;  /* 0x0000b4005c1e7a23 */ /* 0x000fc40000010802 */
[----:B------:R-:W-:Y:S02]  /*10a50*/  FADD.FTZ R31, R76, R3 ;  /* 0x000000034c1f7221 */ /* 0x000fe40000010000 */
[----:B------:R-:W1:Y:S08]  /*10a60*/  MUFU.EX2 R3, R28 ;  /* 0x0000001c00037308 */ /* 0x000e700000000800 */
[----:B------:R2:W3:Y:S05]  /*10a70*/  MUFU.EX2 R2, R30 ;  /* 0x0000001e00027308 */ /* 0x0004ea0000000800 */
[----:B------:R-:W-:Y:S01]  /*10a80*/  HMMA.16816.F32.BF16 R112, R12, R26, R4 ;  /* 0x0000001a0c70723c */ /* 0x000fe20000041804 */
[----:B------:R-:W-:Y:S06]  /*10a90*/  LDSM.16.MT88.4 R24, [R245+0x4800] ;  /* 0x00480000f518783b */ /* 0x000fec0000004200 */
[----:B------:R-:W-:-:S02]  /*10aa0*/  FADD.FTZ R4, R78, R20 ;  /* 0x000000144e047221 */ /* 0x000fc40000010000 */
[----:B------:R-:W4:Y:S02]  /*10ab0*/  LDSM.16.MT88.4 R20, [R245+0x4000] ;  /* 0x00400000f514783b */ /* 0x000f240000004200 */
[----:B------:R-:W-:Y:S02]  /*10ac0*/  FADD.FTZ R29, R79, R4 ;  /* 0x000000044f1d7221 */ /* 0x000fe40000010000 */
[----:B----4-:R-:W-:Y:S01]  /*10ad0*/  HMMA.16816.F32.BF16 R4, R16, R20, RZ ;  /* 0x000000141004723c */ /* 0x010fe200000418ff */
[----:B------:R-:W4:Y:S11]  /*10ae0*/  MUFU.EX2 R20, R32 ;  /* 0x0000002000147308 */ /* 0x000f360000000800 */
[----:B------:R-:W-:Y:S11]  /*10af0*/  @!UPT UIADD3 URZ, URZ, URZ, URZ ;  /* 0x0000003f3f3ff290 */ /* 0x000ff6000fffe03f */
[----:B------:R-:W-:Y:S01]  /*10b00*/  @!UPT UIADD3 URZ, URZ, URZ, URZ ;  /* 0x0000003f3f3ff290 */ /* 0x000fe2000fffe03f */
[----:B------:R-:W-:Y:S08]  /*10b10*/  HMMA.16816.F32.BF16 R68, R12, R24, R4 ;  /* 0x000000180c44723c */ /* 0x000ff00000041804 */
[----:B------:R-:W-:Y:S11]  /*10b20*/  HMMA.16816.F32.BF16 R4, R16, R22, RZ ;  /* 0x000000161004723c */ /* 0x000ff600000418ff */
[----:B------:R-:W-:Y:S11]  /*10b30*/  @!UPT UIADD3 URZ, URZ, URZ, URZ ;  /* 0x0000003f3f3ff290 */ /* 0x000ff6000fffe03f */
[----:B------:R-:W-:Y:S02]  /*10b40*/  @!UPT UIADD3 URZ, URZ, URZ, URZ ;  /* 0x0000003f3f3ff290 */ /* 0x000fe4000fffe03f */
[----:B------:R-:W-:Y:S01]  /*10b50*/  HMMA.16816.F32.BF16 R152, R12, R26, R4 ;  /* 0x0000001a0c98723c */ /* 0x000fe20000041804 */
[----:B------:R-:W-:Y:S01]  /*10b60*/  MUFU.EX2 R7, R33 ;  /* 0x0000002100077308 */ /* 0x000fe20000000800 */
[----:B------:R-:W-:Y:S05]  /*10b70*/  LDSM.16.MT88.4 R24, [R186+0x4800] ;  /* 0x00480000ba18783b */ /* 0x000fea0000004200 */
[----:B------:R-:W-:Y:S02]  /*10b80*/  FADD.FTZ R4, R82, R29 ;  /* 0x0000001d52047221 */ /* 0x000fe40000010000 */
[----:B------:R-:W-:Y:S02]  /*10b90*/  FADD.FTZ R5, R81, R31 ;  /* 0x0000001f51057221 */ /* 0x000fe40000010000 */
[----:B--2---:R-:W2:Y:S01]  /*10ba0*/  LDSM.16.MT88.4 R28, [R186+0x4000] ;  /* 0x00400000ba1c783b */ /* 0x004ea20000004200 */
[----:B------:R-:W-:-:S02]  /*10bb0*/  FFMA.FTZ R6, R98, c[0x0][0x2d0], -R0 ;  /* 0x0000b40062067a23 */ /* 0x000fc40000010800 */
[----:B------:R-:W-:Y:S02]  /*10bc0*/  FADD.FTZ R22, R80, R5 ;  /* 0x0000000550167221 */ /* 0x000fe40000010000 */
[----:B------:R-:W-:Y:S02]  /*10bd0*/  FFMA.FTZ R5, R99, c[0x0][0x2d0], -R0 ;  /* 0x0000b40063057a23 */ /* 0x000fe40000010800 */
[----:B------:R-:W4:Y:S01]  /*10be0*/  MUFU.EX2 R6, R6 ;  /* 0x0000000600067308 */ /* 0x000f220000000800 */
[----:B------:R-:W-:-:S04]  /*10bf0*/  FADD.FTZ R4, R83, R4 ;  /* 0x0000000453047221 */ /* 0x000fc80000010000 */
[----:B-1----:R-:W-:-:S03]  /*10c00*/  FADD.FTZ R4, R3, R4 ;  /* 0x0000000403047221 */ /* 0x002fc60000010000 */
[----:B------:R-:W1:Y:S01]  /*10c10*/  MUFU.EX2 R5, R5 ;  /* 0x0000000500057308 */ /* 0x000e620000000800 */
[C---:B---3--:R-:W-:Y:S01]  /*10c20*/  FADD.FTZ R21, R2.reuse, R4 ;  /* 0x0000000402157221 */ /* 0x048fe20000010000 */
[----:B------:R-:W-:-:S03]  /*10c30*/  F2FP.BF16.PACK_AB R4, R2, R3 ;  /* 0x000000030204723e */ /* 0x000fc600000010ff */
[----:B----4-:R-:W-:Y:S02]  /*10c40*/  FADD.FTZ R2, R20, R21 ;  /* 0x0000001514027221 */ /* 0x010fe40000010000 */
[----:B------:R-:W-:Y:S01]  /*10c50*/  FADD.FTZ R0, R6, R22 ;  /* 0x0000001606007221 */ /* 0x000fe20000010000 */
[----:B------:R-:W-:Y:S01]  /*10c60*/  MUFU.EX2 R3, R41 ;  /* 0x0000002900037308 */ /* 0x000fe20000000800 */
[----:B------:R-:W-:Y:S02]  /*10c70*/  FADD.FTZ R32, R7, R2 ;  /* 0x0000000207207221 */ /* 0x000fe40000010000 */
[C---:B-1----:R-:W-:Y:S01]  /*10c80*/  FADD.FTZ R33, R5.reuse, R0 ;  /* 0x0000000005217221 */ /* 0x042fe20000010000 */
[----:B------:R-:W-:-:S04]  /*10c90*/  F2FP.BF16.PACK_AB R5, R5, R6 ;  /* 0x000000060505723e */ /* 0x000fc800000010ff */
[----:B------:R-:W1:Y:S01]  /*10ca0*/  MUFU.EX2 R2, R35 ;  /* 0x0000002300027308 */ /* 0x000e620000000800 */
[----:B------:R-:W-:Y:S02]  /*10cb0*/  F2FP.BF16.PACK_AB R6, R7, R20 ;  /* 0x000000140706723e */ /* 0x000fe400000010ff */
[C---:B--2---:R-:W-:Y:S05]  /*10cc0*/  HMMA.16816.F32.BF16 R20, R16.reuse, R28, RZ ;  /* 0x0000001c1014723c */ /* 0x044fea00000418ff */
[----:B------:R-:W2:Y:S03]  /*10cd0*/  MUFU.EX2 R0, R34 ;  /* 0x0000002200007308 */ /* 0x000ea60000000800 */
[----:B------:R-:W-:Y:S01]  /*10ce0*/  HMMA.16816.F32.BF16 R28, R16, R30, RZ ;  /* 0x0000001e101c723c */ /* 0x000fe200000418ff */
[----:B-1----:R-:W-:Y:S11]  /*10cf0*/  FADD.FTZ R7, R2, R33 ;  /* 0x0000002102077221 */ /* 0x002ff60000010000 */
[----:B------:R-:W-:Y:S04]  /*10d00*/  @!UPT UIADD3 URZ, URZ, URZ, URZ ;  /* 0x0000003f3f3ff290 */ /* 0x000fe8000fffe03f */
[C---:B------:R-:W-:Y:S01]  /*10d10*/  HMMA.16816.F32.BF16 R52, R12.reuse, R24, R20 ;  /* 0x000000180c34723c */ /* 0x040fe20000041814 */
[----:B------:R-:W1:Y:S07]  /*10d20*/  MUFU.EX2 R20, R40 ;  /* 0x0000002800147308 */ /* 0x000e6e0000000800 */
[----:B------:R-:W-:Y:S01]  /*10d30*/  HMMA.16816.F32.BF16 R44, R12, R26, R28 ;  /* 0x0000001a0c2c723c */ /* 0x000fe2000004181c */
[----:B------:R-:W3:Y:S06]  /*10d40*/  MUFU.EX2 R24, R42 ;  /* 0x0000002a00187308 */ /* 0x000eec0000000800 */
[C---:B--2---:R-:W-:Y:S01]  /*10d50*/  FADD.FTZ R26, R0.reuse, R7 ;  /* 0x00000007001a7221 */ /* 0x044fe20000010000 */
[----:B------:R-:W-:Y:S01]  /*10d60*/  F2FP.BF16.PACK_AB R7, R0, R2 ;  /* 0x000000020007723e */ /* 0x000fe200000010ff */
[----:B------:R-:W2:Y:S01]  /*10d70*/  MUFU.EX2 R22, R37 ;  /* 0x0000002500167308 */ /* 0x000ea20000000800 */
[----:B-1----:R-:W-:Y:S01]  /*10d80*/  FADD.FTZ R25, R20, R32 ;  /* 0x0000002014197221 */ /* 0x002fe20000010000 */
[----:B------:R-:W-:-:S03]  /*10d90*/  F2FP.BF16.PACK_AB R100, R3, R20 ;  /* 0x000000140364723e */ /* 0x000fc600000010ff */
[----:B------:R-:W-:-:S03]  /*10da0*/  FADD.FTZ R2, R3, R25 ;  /* 0x0000001903027221 */ /* 0x000fc60000010000 */
[----:B------:R-:W1:Y:S01]  /*10db0*/  MUFU.EX2 R21, R36 ;  /* 0x0000002400157308 */ /* 0x000e620000000800 */
[----:B---3--:R-:W-:-:S07]  /*10dc0*/  FADD.FTZ R2, R24, R2 ;  /* 0x0000000218027221 */ /* 0x008fce0000010000 */
[----:B------:R-:W3:Y:S01]  /*10dd0*/  MUFU.EX2 R23, R43 ;  /* 0x0000002b00177308 */ /* 0x000ee20000000800 */
[----:B--2---:R-:W-:-:S04]  /*10de0*/  FADD.FTZ R0, R22, R26 ;  /* 0x0000001a16007221 */ /* 0x004fc80000010000 */
[C---:B-1----:R-:W-:Y:S01]  /*10df0*/  FADD.FTZ R3, R21.reuse, R0 ;  /* 0x0000000015037221 */ /* 0x042fe20000010000 */
[----:B------:R-:W-:Y:S02]  /*10e00*/  F2FP.BF16.PACK_AB R101, R21, R22 ;  /* 0x000000161565723e */ /* 0x000fe400000010ff */
[----:B------:R-:W-:Y:S01]  /*10e10*/  MUFU.EX2 R0, R38 ;  /* 0x0000002600007308 */ /* 0x000fe20000000800 */
[C---:B---3--:R-:W-:Y:S01]  /*10e20*/  FADD.FTZ R201, R23.reuse, R2 ;  /* 0x0000000217c97221 */ /* 0x048fe20000010000 */
[----:B------:R-:W-:-:S06]  /*10e30*/  F2FP.BF16.PACK_AB R102, R23, R24 ;  /* 0x000000181766723e */ /* 0x000fcc00000010ff */
[----:B------:R-:W1:Y:S01]  /*10e40*/  MUFU.EX2 R2, R39 ;  /* 0x0000002700027308 */ /* 0x000e620000000800 */
[----:B------:R-:W2:Y:S01]  /*10e50*/  LDSM.16.MT88.4 R20, [R150+0x4000] ;  /* 0x004000009614783b */ /* 0x000ea20000004200 */
[----:B-1----:R-:W-:Y:S01]  /*10e60*/  F2FP.BF16.PACK_AB R103, R0, R2 ;  /* 0x000000020067723e */ /* 0x002fe200000010ff */
[----:B------:R-:W-:-:S04]  /*10e70*/  FADD.FTZ R3, R2, R3 ;  /* 0x0000000302037221 */ /* 0x000fc80000010000 */
[----:B------:R-:W-:Y:S01]  /*10e80*/  FADD.FTZ R197, R0, R3 ;  /* 0x0000000300c57221 */ /* 0x000fe20000010000 */
[----:B------:R-:W-:-:S04]  /*10e90*/  IADD3 R0, R106, -0x3, RZ ;  /* 0xfffffffd6a007810 */ /* 0x000fc80007ffe0ff */
[----:B------:R-:W-:Y:S01]  /*10ea0*/  ISETP.GE.AND P0, PT, R0, R207, PT ;  /* 0x000000cf0000720c */ /* 0x000fe20003f06270 */
[C---:B--2---:R-:W-:Y:S08]  /*10eb0*/  HMMA.16816.F32.BF16 R24, R16.reuse, R20, RZ ;  /* 0x000000141018723c */ /* 0x044ff000000418ff */
        /* <DEDUP_REMOVED lines=13> */
[----:B------:R-:W-:Y:S01]  /*10f90*/  IMAD.MOV.U32 R225, RZ, RZ, 0x1f ;  /* 0x0000001fffe17424 */ /* 0x000fe200078e00ff */
[----:B------:R-:W-:Y:S01]  /*10fa0*/  HMMA.16816.F32.BF16 R32, R4, R14, R116 ;  /* 0x0000000e0420723c */ /* 0x000fe20000041874 */
[----:B------:R-:W1:Y:S01]  /*10fb0*/  LDSM.16.MT88.4 R12, [R246+0x1000] ;  /* 0x00100000f60c783b */ /* 0x000e620000004200 */
[----:B------:R-:W-:-:S06]  /*10fc0*/  IMAD.MOV.U32 R224, RZ, RZ, -0x1 ;  /* 0xffffffffffe07424 */ /* 0x000fcc00078e00ff */
        /* <DEDUP_REMOVED lines=15> */
[----:B------:R-:W1:Y:S04]  /*110c0*/  LDSM.16.MT88.4 R12, [R185+0x5000] ;  /* 0x00500000b90c783b */ /* 0x000e680000004200 */
[----:B------:R-:W3:Y:S03]  /*110d0*/  LDSM.16.MT88.4 R128, [R245+0x1800] ;  /* 0x00180000f580783b */ /* 0x000ee60000004200 */
[C---:B--2---:R-:W-:Y:S08]  /*110e0*/  HMMA.16816.F32.BF16 R140, R100.reuse, R136, R140 ;  /* 0x00000088648c723c */ /* 0x044ff0000004188c */
[----:B------:R-:W-:Y:S08]  /*110f0*/  HMMA.16816.F32.BF16 R136, R100, R138, R20 ;  /* 0x0000008a6488723c */ /* 0x000ff00000041814 */
[C---:B-1----:R-:W-:Y:S01]  /*11100*/  HMMA.16816.F32.BF16 R88, R4.reuse, R12, R120 ;  /* 0x0000000c0458723c */ /* 0x042fe20000041878 */
[----:B------:R-:W1:Y:S07]  /*11110*/  LDSM.16.MT88.4 R120, [R186+0x1800] ;  /* 0x00180000ba78783b */ /* 0x000e6e0000004200 */
[----:B------:R-:W-:Y:S01]  /*11120*/  HMMA.16816.F32.BF16 R92, R4, R14, R112 ;  /* 0x0000000e045c723c */ /* 0x000fe20000041870 */
[----:B------:R-:W2:Y:S04]  /*11130*/  LDSM.16.MT88.4 R12, [R245+0x5000] ;  /* 0x00500000f50c783b */ /* 0x000ea80000004200 */
[----:B------:R-:W4:Y:S03]  /*11140*/  LDSM.16.MT88.4 R112, [R246+0x1800] ;  /* 0x00180000f670783b */ /* 0x000f260000004200 */
[C---:B---3--:R-:W-:Y:S08]  /*11150*/  HMMA.16816.F32.BF16 R132, R100.reuse, R128, R132 ;  /* 0x000000806484723c */ /* 0x048ff00000041884 */
[C---:B------:R-:W-:Y:S08]  /*11160*/  HMMA.16816.F32.BF16 R128, R100.reuse, R130, R28 ;  /* 0x000000826480723c */ /* 0x040ff0000004181c */
[----:B-1----:R-:W-:Y:S08]  /*11170*/  HMMA.16816.F32.BF16 R124, R100, R120, R124 ;  /* 0x00000078647c723c */ /* 0x002ff0000004187c */
[C---:B--2---:R-:W-:Y:S01]  /*11180*/  HMMA.16816.F32.BF16 R96, R4.reuse, R12, R68 ;  /* 0x0000000c0460723c */ /* 0x044fe20000041844 */
[----:B------:R-:W-:Y:S07]  /*11190*/  LDSM.16.MT88.4 R68, [R246+0x3800] ;  /* 0x00380000f644783b */ /* 0x000fee0000004200 */
[----:B------:R-:W-:Y:S01]  /*111a0*/  HMMA.16816.F32.BF16 R152, R4, R14, R152 ;  /* 0x0000000e0498723c */ /* 0x000fe20000041898 */
[----:B------:R-:W1:Y:S07]  /*111b0*/  LDSM.16.MT88.4 R12, [R186+0x5000] ;  /* 0x00500000ba0c783b */ /* 0x000e6e0000004200 */
[C---:B----4-:R-:W-:Y:S08]  /*111c0*/  HMMA.16816.F32.BF16 R116, R100.reuse, R112, R116 ;  /* 0x000000706474723c */ /* 0x050ff00000041874 */
[C---:B------:R-:W-:Y:S08]  /*111d0*/  HMMA.16816.F32.BF16 R120, R100.reuse, R122, R32 ;  /* 0x0000007a6478723c */ /* 0x040ff00000041820 */
[----:B------:R-:W-:Y:S08]  /*111e0*/  HMMA.16816.F32.BF16 R112, R100, R114, R36 ;  /* 0x000000726470723c */ /* 0x000ff00000041824 */
[C---:B-1----:R-:W-:Y:S01]  /*111f0*/  HMMA.16816.F32.BF16 R156, R4.reuse, R14, R44 ;  /* 0x0000000e049c723c */ /* 0x042fe2000004182c */
[----:B------:R-:W1:Y:S07]  /*11200*/  LDSM.16.MT88.4 R44, [R185+0x3800] ;  /* 0x00380000b92c783b */ /* 0x000e6e0000004200 */
[----:B------:R-:W-:Y:S01]  /*11210*/  HMMA.16816.F32.BF16 R160, R4, R12, R52 ;  /* 0x0000000c04a0723c */ /* 0x000fe20000041834 */
[----:B------:R-:W2:Y:S04]  /*11220*/  LDSM.16.MT88.4 R52, [R245+0x3800] ;  /* 0x00380000f534783b */ /* 0x000ea80000004200 */
[----:B------:R-:W3:Y:S03]  /*11230*/  LDSM.16.MT88.4 R12, [R246+0x5000] ;  /* 0x00500000f60c783b */ /* 0x000ee60000004200 */
[C---:B-1----:R-:W-:Y:S08]  /*11240*/  HMMA.16816.F32.BF16 R40, R100.reuse, R44, R40 ;  /* 0x0000002c6428723c */ /* 0x042ff00000041828 */
[C---:B------:R-:W-:Y:S08]  /*11250*/  HMMA.16816.F32.BF16 R44, R100.reuse, R46, R48 ;  /* 0x0000002e642c723c */ /* 0x040ff00000041830 */
[C---:B--2---:R-:W-:Y:S08]  /*11260*/  HMMA.16816.F32.BF16 R48, R100.reuse, R52, R56 ;  /* 0x000000346430723c */ /* 0x044ff00000041838 */
[----:B------:R-:W-:Y:S01]  /*11270*/  HMMA.16816.F32.BF16 R52, R100, R54, R60 ;  /* 0x000000366434723c */ /* 0x000fe2000004183c */
[----:B------:R-:W1:Y:S07]  /*11280*/  LDSM.16.MT88.4 R60, [R186+0x3800] ;  /* 0x00380000ba3c783b */ /* 0x000e6e0000004200 */
[C---:B---3--:R-:W-:Y:S08]  /*11290*/  HMMA.16816.F32.BF16 R24, R4.reuse, R12, R24 ;  /* 0x0000000c0418723c */ /* 0x048ff00000041818 */
[----:B------:R-:W-:Y:S01]  /*112a0*/  HMMA.16816.F32.BF16 R16, R4, R14, R16 ;  /* 0x0000000e0410723c */ /* 0x000fe20000041810 */
[----:B------:R-:W2:Y:S07]  /*112b0*/  LDSM.16.MT88.4 R4, [R246+0x5800] ;  /* 0x00580000f604783b */ /* 0x000eae0000004200 */
[C---:B-1----:R-:W-:Y:S08]  /*112c0*/  HMMA.16816.F32.BF16 R56, R100.reuse, R60, R64 ;  /* 0x0000003c6438723c */ /* 0x042ff00000041840 */
[C---:B------:R-:W-:Y:S01]  /*112d0*/  HMMA.16816.F32.BF16 R64, R100.reuse, R68, R76 ;  /* 0x000000446440723c */ /* 0x040fe2000004184c */
[----:B------:R-:W1:Y:S07]  /*112e0*/  LDSM.16.MT88.4 R76, [R185+0x5800] ;  /* 0x00580000b94c783b */ /* 0x000e6e0000004200 */
[C---:B------:R-:W-:Y:S08]  /*112f0*/  HMMA.16816.F32.BF16 R60, R100.reuse, R62, R72 ;  /* 0x0000003e643c723c */ /* 0x040ff00000041848 */
[C---:B------:R-:W-:Y:S08]  /*11300*/  HMMA.16816.F32.BF16 R68, R100.reuse, R70, R80 ;  /* 0x000000466444723c */ /* 0x040ff00000041850 */
[C---:B------:R-:W-:Y:S08]  /*11310*/  HMMA.16816.F32.BF16 R80, R100.reuse, R84, R96 ;  /* 0x000000546450723c */ /* 0x040ff00000041860 */
[C---:B------:R-:W-:Y:S08]  /*11320*/  HMMA.16816.F32.BF16 R84, R100.reuse, R86, R152 ;  /* 0x000000566454723c */ /* 0x040ff00000041898 */
[C---:B--2---:R-:W-:Y:S08]  /*11330*/  HMMA.16816.F32.BF16 R96, R100.reuse, R4, R24 ;  /* 0x000000046460723c */ /* 0x044ff00000041818 */
[C---:B-1----:R-:W-:Y:S08]  /*11340*/  HMMA.16816.F32.BF16 R72, R100.reuse, R76, R88 ;  /* 0x0000004c6448723c */ /* 0x042ff00000041858 */
[C---:B------:R-:W-:Y:S01]  /*11350*/  HMMA.16816.F32.BF16 R76, R100.reuse, R78, R92 ;  /* 0x0000004e644c723c */ /* 0x040fe2000004185c */
[----:B------:R-:W1:Y:S07]  /*11360*/  LDSM.16.MT88.4 R92, [R186+0x5800] ;  /* 0x00580000ba5c783b */ /* 0x000e6e0000004200 */
[C---:B-1----:R-:W-:Y:S08]  /*11370*/  HMMA.16816.F32.BF16 R88, R100.reuse, R92, R160 ;  /* 0x0000005c6458723c */ /* 0x042ff000000418a0 */
        /* <DEDUP_REMOVED lines=19> */
[C---:B------:R-:W-:Y:S01]  /*114b0*/  SHF.L.U64.HI R18, R205.reuse, 0x1, R211 ;  /* 0x00000001cd127819 */ /* 0x040fe200000102d3 */
[----:B------:R-:W-:Y:S01]  /*114c0*/  IMAD.SHL.U32 R17, R205, 0x2, RZ ;  /* 0x00000002cd117824 */ /* 0x000fe200078e00ff */
[----:B------:R-:W-:Y:S01]  /*114d0*/  SHF.L.U64.HI R16, R204, 0x1, R212 ;  /* 0x00000001cc107819 */ /* 0x000fe200000102d4 */
[----:B------:R-:W-:Y:S01]  /*114e0*/  IMAD R194, R0, c[0x0][0x2b8], R2 ;  /* 0x0000ae0000c27a24 */ /* 0x000fe200078e0202 */
[----:B------:R-:W-:Y:S01]  /*114f0*/  SHF.L.U64.HI R14, R202, 0x1, R203 ;  /* 0x00000001ca0e7819 */ /* 0x000fe200000102cb */
[----:B------:R-:W-:Y:S02]  /*11500*/  IMAD.SHL.U32 R15, R204, 0x2, RZ ;  /* 0x00000002cc0f7824 */ /* 0x000fe400078e00ff */
[----:B------:R-:W-:Y:S01]  /*11510*/  IMAD.WIDE.U32 R2, R194, c[0x0][0x1e0], RZ ;  /* 0x00007800c2027a25 */ /* 0x000fe200078e00ff */
[----:B------:R-:W-:-:S03]  /*11520*/  SHF.R.S32.HI R0, RZ, 0x1f, R194 ;  /* 0x0000001fff007819 */ /* 0x000fc600000114c2 */
[----:B------:R-:W-:Y:S02]  /*11530*/  IMAD.SHL.U32 R7, R202, 0x2, RZ ;  /* 0x00000002ca077824 */ /* 0x000fe400078e00ff */
        /* <DEDUP_REMOVED lines=13> */
.L_x_1910:
[----:B------:R-:W-:Y:S05]  /*11610*/  BRA.DIV ~URZ, `(.L_x_1820) ;  /* 0x000093327f007947 */ /* 0x000fea000b800000 */
[----:B------:R-:W3:Y:S01]  /*11620*/  SHFL.IDX PT, R0, R6, RZ, 0x181f ;  /* 0x00181fff06007589 */ /* 0x000ee200000e0000 */
[C---:B------:R-:W-:Y:S01]  /*11630*/  LOP3.LUT P2, RZ, R196.reuse, 0x2, RZ, 0xc0, !PT ;  /* 0x00000002c4ff7812 */ /* 0x040fe2000784c0ff */
[----:B------:R-:W-:Y:S01]  /*11640*/  IMAD.MOV.U32 R12, RZ, RZ, R149 ;  /* 0x000000ffff0c7224 */ /* 0x000fe200078e0095 */
[C---:B------:R-:W-:Y:S02]  /*11650*/  LOP3.LUT P1, RZ, R196.reuse, 0x1, RZ, 0xc0, !PT ;  /* 0x00000001c4ff7812 */ /* 0x040fe4000782c0ff */
[----:B------:R-:W-:Y:S02]  /*11660*/  LOP3.LUT P3, RZ, R196, 0x4, RZ, 0xc0, !PT ;  /* 0x00000004c4ff7812 */ /* 0x000fe4000786c0ff */
[----:B------:R-:W-:Y:S02]  /*11670*/  SEL R13, RZ, 0x10, P1 ;  /* 0x00000010ff0d7807 */ /* 0x000fe40000800000 */
[----:B---3--:R-:W-:-:S05]  /*11680*/  IADD3 R2, P0, R0, R7, RZ ;  /* 0x0000000700027210 */ /* 0x008fca0007f1e0ff */
[----:B--2---:R-:W-:-:S05]  /*11690*/  IMAD.X R3, R4, 0x1, R14, P0 ;  /* 0x0000000104037824 */ /* 0x004fca00000e060e */
[----:B------:R-:W-:Y:S01]  /*116a0*/  @!PT LDS RZ, [RZ] ;  /* 0x00000000fffff984 */ /* 0x000fe20000000800 */
[----:B------:R-:W-:Y:S01]  /*116b0*/  @!PT LDS RZ, [RZ] ;  /* 0x00000000fffff984 */ /* 0x000fe20000000800 */
[----:B------:R2:W-:Y:S02]  /*116c0*/  LDGSTS.E.BYPASS.LTC128B.128 [R107+0xc100], [R2.64], !P2 ;  /* 0x0c100000026b7fae */ /* 0x0005e4000d101d48 */
[----:B--2---:R-:W-:-:S05]  /*116d0*/  IADD3 R2, P0, R0, R15, RZ ;  /* 0x0000000f00027210 */ /* 0x004fca0007f1e0ff */
[----:B------:R-:W-:-:S05]  /*116e0*/  IMAD.X R3, R4, 0x1, R16, P0 ;  /* 0x0000000104037824 */ /* 0x000fca00000e0610 */
[----:B------:R2:W-:Y:S02]  /*116f0*/  LDGSTS.E.BYPASS.LTC128B.128 [R107+0xe100], [R2.64], !P1 ;  /* 0x0e100000026b7fae */ /* 0x0005e4000c901d48 */
[----:B--2---:R-:W-:Y:S02]  /*11700*/  IADD3 R2, P0, R0, R17, RZ ;  /* 0x0000001100027210 */ /* 0x004fe40007f1e0ff */
[----:B------:R-:W2:Y:S03]  /*11710*/  SHFL.IDX PT, R0, R6, 0x1, 0x181f ;  /* 0x00381f0006007f89 */ /* 0x000ea600000e0000 */
[----:B------:R-:W-:Y:S02]  /*11720*/  IMAD.X R3, R4, 0x1, R18, P0 ;  /* 0x0000000104037824 */ /* 0x000fe400000e0612 */
[----:B------:R3:W4:Y:S04]  /*11730*/  SHFL.IDX PT, R4, R5, 0x1, 0x181f ;  /* 0x00381f0005047f89 */ /* 0x00072800000e0000 */
[----:B------:R1:W-:Y:S02]  /*11740*/  LDGSTS.E.BYPASS.LTC128B.128 [R107+0x10100], [R2.64], !P3 ;  /* 0x10100000026b7fae */ /* 0x0003e4000d901d48 */
[----:B-1-3--:R-:W-:-:S04]  /*11750*/  SEL R5, RZ, 0x10, P2 ;  /* 0x00000010ff057807 */ /* 0x00afc80001000000 */
.L_x_1911:
[C---:B--2---:R-:W-:Y:S02]  /*11760*/  IADD3 R2, -R5.reuse, 0x10, RZ ;  /* 0x0000001005027810 */ /* 0x044fe40007ffe1ff */
[----:B------:R-:W-:-:S02]  /*11770*/  ISETP.NE.U32.AND P2, PT, R5, RZ, PT ;  /* 0x000000ff0500720c */ /* 0x000fc40003f45070 */
[----:B------:R-:W-:-:S04]  /*11780*/  LOP3.LUT R2, R2, 0xf, RZ, 0xc0, !PT ;  /* 0x0000000f02027812 */ /* 0x000fc800078ec0ff */
[----:B------:R-:W-:-:S04]  /*11790*/  IADD3 R2, P1, P0, R2, R0, R7 ;  /* 0x0000000002027210 */ /* 0x000fc8000783e007 */
[----:B----4-:R-:W-:-:S05]  /*117a0*/  IADD3.X R3, RZ, R4, R14, P1, P0 ;  /* 0x00000004ff037210 */ /* 0x010fca0000fe040e */
[----:B------:R-:W-:Y:S01]  /*117b0*/  @!PT LDS RZ, [RZ] ;  /* 0x00000000fffff984 */ /* 0x000fe20000000800 */
[----:B------:R-:W-:Y:S01]  /*117c0*/  @!PT LDS RZ, [RZ] ;  /* 0x00000000fffff984 */ /* 0x000fe20000000800 */
[----:B------:R-:W-:Y:S01]  /*117d0*/  @!PT LDS RZ, [RZ] ;  /* 0x00000000fffff984 */ /* 0x000fe20000000800 */
[----:B------:R1:W-:Y:S02]  /*117e0*/  LDGSTS.E.BYPASS.LTC128B.128.ZFILL [R107+0xd100], [R2.64], P2 ;  /* 0x0d100000026b7fae */ /* 0x0003e40009141d48 */
[----:B-1----:R-:W-:-:S04]  /*117f0*/  IADD3 R2, -R13, 0x10, RZ ;  /* 0x000000100d027810 */ /* 0x002fc80007ffe1ff */
[----:B------:R-:W-:-:S04]  /*11800*/  LOP3.LUT R2, R2, 0xf, RZ, 0xc0, !PT ;  /* 0x0000000f02027812 */ /* 0x000fc800078ec0ff */
[----:B------:R-:W-:Y:S02]  /*11810*/  IADD3 R6, P1, P0, R2, R0, R15 ;  /* 0x0000000002067210 */ /* 0x000fe4000783e00f */
[----:B------:R-:W-:Y:S02]  /*11820*/  IADD3 R2, -R12, 0x10, RZ ;  /* 0x000000100c027810 */ /* 0x000fe40007ffe1ff */
[----:B------:R-:W-:Y:S02]  /*11830*/  IADD3.X R7, RZ, R4, R16, P1, P0 ;  /* 0x00000004ff077210 */ /* 0x000fe40000fe0410 */
[----:B------:R-:W-:-:S04]  /*11840*/  LOP3.LUT R2, R2, 0xf, RZ, 0xc0, !PT ;  /* 0x0000000f02027812 */ /* 0x000fc800078ec0ff */
[----:B------:R-:W-:-:S04]  /*11850*/  IADD3 R2, P1, P0, R2, R0, R17 ;  /* 0x0000000002027210 */ /* 0x000fc8000783e011 */
[----:B------:R-:W-:Y:S02]  /*11860*/  IADD3.X R3, RZ, R4, R18, P1, P0 ;  /* 0x00000004ff037210 */ /* 0x000fe40000fe0412 */
[----:B------:R-:W-:Y:S02]  /*11870*/  ISETP.NE.U32.AND P1, PT, R13, RZ, PT ;  /* 0x000000ff0d00720c */ /* 0x000fe40003f25070 */
[----:B------:R-:W-:-:S11]  /*11880*/  ISETP.NE.U32.AND P0, PT, R12, RZ, PT ;  /* 0x000000ff0c00720c */ /* 0x000fd60003f05070 */
[----:B------:R1:W-:Y:S04]  /*11890*/  LDGSTS.E.BYPASS.LTC128B.128.ZFILL [R107+0xf100], [R6.64], P1 ;  /* 0x0f100000066b7fae */ /* 0x0003e80008941d48 */
[----:B------:R1:W-:Y:S02]  /*118a0*/  LDGSTS.E.BYPASS.LTC128B.128.ZFILL [R107+0x11100], [R2.64], P0 ;  /* 0x11100000026b7fae */ /* 0x0003e40008141d48 */
.L_x_1818:
[----:B------:R-:W-:Y:S05]  /*118b0*/  BSYNC B0 ;  /* 0x0000000000007941 */ /* 0x000fea0003800000 */
.L_x_1817:
        /* <DEDUP_REMOVED lines=9> */
.L_x_1831:
        /* <DEDUP_REMOVED lines=9> */
[----:B------:R2:W4:Y:S04]  /*119e0*/  LDSM.16.M88.4 R12, [R8] ;  /* 0x00000000080c783b */ /* 0x0005280000000200 */
[----:B------:R2:W1:Y:S04]  /*119f0*/  LDSM.16.M88.4 R20, [R8+0x800] ;  /* 0x000800000814783b */ /* 0x0004680000000200 */
        /* <DEDUP_REMOVED lines=8> */
[C---:B------:R-:W-:Y:S01]  /*11a80*/  IMAD.SHL.U32 R26, R205.reuse, 0x2, RZ ;  /* 0x00000002cd1a7824 */ /* 0x040fe200078e00ff */
[----:B-1----:R-:W-:Y:S01]  /*11a90*/  SHF.R.S32.HI R2, RZ, 0x1f, R194 ;  /* 0x0000001fff027819 */ /* 0x002fe200000114c2 */
[----:B------:R-:W-:Y:S01]  /*11aa0*/  IMAD.SHL.U32 R17, R202, 0x2, RZ ;  /* 0x00000002ca117824 */ /* 0x000fe200078e00ff */
[----:B------:R-:W-:Y:S02]  /*11ab0*/  SHF.R.S32.HI R5, RZ, 0x1f, R189 ;  /* 0x0000001fff057819 */ /* 0x000fe400000114bd */
[----:B------:R-:W-:Y:S01]  /*11ac0*/  SHF.L.U64.HI R27, R205, 0x1, R211 ;  /* 0x00000001cd1b7819 */ /* 0x000fe200000102d3 */
[----:B------:R-:W-:Y:S01]  /*11ad0*/  IMAD R4, R2, c[0x0][0x208], RZ ;  /* 0x0000820002047a24 */ /* 0x000fe200078e02ff */
[----:B------:R-:W-:Y:S01]  /*11ae0*/  SHF.L.U64.HI R25, R204, 0x1, R212 ;  /* 0x00000001cc197819 */ /* 0x000fe200000102d4 */
[----:B------:R-:W-:Y:S01]  /*11af0*/  IMAD.WIDE.U32 R2, R194, c[0x0][0x208], RZ ;  /* 0x00008200c2027a25 */ /* 0x000fe200078e00ff */
[----:B------:R-:W-:Y:S02]  /*11b00*/  SHF.L.U32 R24, R204, 0x1, RZ ;  /* 0x00000001cc187819 */ /* 0x000fe400000006ff */
[----:B------:R-:W-:Y:S01]  /*11b10*/  SHF.L.U64.HI R19, R202, 0x1, R203 ;  /* 0x00000001ca137819 */ /* 0x000fe200000102cb */
        /* <DEDUP_REMOVED lines=10> */
[----:B------:R1:W2:Y:S02]  /*11bc0*/  SHFL.IDX PT, R5, R9, RZ, 0x181f ;  /* 0x00181fff09057589 */ /* 0x0002a400000e0000 */
.L_x_1912:
[----:B------:R-:W-:-:S05]  /*11bd0*/  BRA.DIV ~URZ, `(.L_x_1825) ;  /* 0x000090227f007947 */ /* 0x000fca000b800000 */
[----:B------:R-:W5:Y:S01]  /*11be0*/  SHFL.IDX PT, R2, R16, RZ, 0x181f ;  /* 0x00181fff10027589 */ /* 0x000f6200000e0000 */
[----:B------:R-:W-:Y:S01]  /*11bf0*/  LOP3.LUT P3, RZ, R196, 0x2, RZ, 0xc0, !PT ;  /* 0x00000002c4ff7812 */ /* 0x000fe2000786c0ff */
[----:B------:R-:W-:Y:S01]  /*11c00*/  IMAD R4, R190, 0x6000, R10 ;  /* 0x00006000be047824 */ /* 0x000fe200078e020a */
[C---:B------:R-:W-:Y:S02]  /*11c10*/  LOP3.LUT P2, RZ, R196.reuse, 0x1, RZ, 0xc0, !PT ;  /* 0x00000001c4ff7812 */ /* 0x040fe4000784c0ff */
[----:B------:R-:W-:Y:S02]  /*11c20*/  LOP3.LUT P1, RZ, R196, 0x4, RZ, 0xc0, !PT ;  /* 0x00000004c4ff7812 */ /* 0x000fe4000782c0ff */
[----:B------:R-:W-:Y:S02]  /*11c30*/  SEL R18, RZ, 0x10, P2 ;  /* 0x00000010ff127807 */ /* 0x000fe40001000000 */
[C---:B-----5:R-:W-:Y:S05]  /*11c40*/  IADD3 R6, P0, R2.reuse, R17, RZ ;  /* 0x0000001102067210 */ /* 0x060fea0007f1e0ff */
[C---:B--2---:R-:W-:Y:S05]  /*11c50*/  IMAD.X R7, R5.reuse, 0x1, R19, P0 ;  /* 0x0000000105077824 */ /* 0x044fea00000e0613 */
[----:B------:R-:W-:Y:S01]  /*11c60*/  @!PT LDS RZ, [RZ] ;  /* 0x00000000fffff984 */ /* 0x000fe20000000800 */
[----:B------:R-:W-:Y:S01]  /*11c70*/  @!PT LDS RZ, [RZ] ;  /* 0x00000000fffff984 */ /* 0x000fe20000000800 */
[----:B------:R2:W-:Y:S02]  /*11c80*/  LDGSTS.E.BYPASS.LTC128B.128 [R4], [R6.64], !P3 ;  /* 0x0000000006047fae */ /* 0x0005e4000d901d48 */
[C---:B--2---:R-:W-:Y:S05]  /*11c90*/  IADD3 R6, P0, R2.reuse, R24, RZ ;  /* 0x0000001802067210 */ /* 0x044fea0007f1e0ff */
[C---:B------:R-:W-:Y:S01]  /*11ca0*/  IMAD.X R7, R5.reuse, 0x1, R25, P0 ;  /* 0x0000000105077824 */ /* 0x040fe200000e0619 */
[----:B------:R-:W-:Y:S04]  /*11cb0*/  IADD3 R2, P0, R2, R26, RZ ;  /* 0x0000001a02027210 */ /* 0x000fe80007f1e0ff */
[----:B------:R2:W-:Y:S01]  /*11cc0*/  LDGSTS.E.BYPASS.LTC128B.128 [R4+0x2000], [R6.64], !P2 ;  /* 0x0200000006047fae */ /* 0x0005e2000d101d48 */
[----:B------:R-:W-:Y:S03]  /*11cd0*/  IMAD.X R3, R5, 0x1, R27, P0 ;  /* 0x0000000105037824 */ /* 0x000fe600000e061b */
[----:B------:R5:W1:Y:S04]  /*11ce0*/  SHFL.IDX PT, R5, R9, 0x1, 0x181f ;  /* 0x00381f0009057f89 */ /* 0x000a6800000e0000 */
[----:B------:R4:W-:Y:S01]  /*11cf0*/  LDGSTS.E.BYPASS.LTC128B.128 [R4+0x4000], [R2.64], !P1 ;  /* 0x0400000002047fae */ /* 0x0009e2000c901d48 */
[----:B--2---:R-:W-:Y:S02]  /*11d00*/  SEL R6, RZ, 0x10, P3 ;  /* 0x00000010ff067807 */ /* 0x004fe40001800000 */
[----:B-1---5:R-:W-:Y:S01]  /*11d10*/  SEL R9, RZ, 0x10, P1 ;  /* 0x00000010ff097807 */ /* 0x022fe20000800000 */
[----:B----4-:R1:W2:Y:S04]  /*11d20*/  SHFL.IDX PT, R2, R16, 0x1, 0x181f ;  /* 0x00381f0010027f89 */ /* 0x0102a800000e0000 */
.L_x_1913:
[C---:B------:R-:W-:Y:S02]  /*11d30*/  IADD3 R3, -R6.reuse, 0x10, RZ ;  /* 0x0000001006037810 */ /* 0x040fe40007ffe1ff */
[----:B------:R-:W-:Y:S02]  /*11d40*/  ISETP.NE.U32.AND P2, PT, R6, RZ, PT ;  /* 0x000000ff0600720c */ /* 0x000fe40003f45070 */
[----:B------:R-:W-:Y:S04]  /*11d50*/  LOP3.LUT R3, R3, 0xf, RZ, 0xc0, !PT ;  /* 0x0000000f03037812 */ /* 0x000fe800078ec0ff */
[-C--:B-12---:R-:W-:Y:S02]  /*11d60*/  IADD3 R16, P1, P0, R3, R2.reuse, R17 ;  /* 0x0000000203107210 */ /* 0x086fe4000783e011 */
[C---:B------:R-:W-:Y:S02]  /*11d70*/  IADD3 R3, -R18.reuse, 0x10, RZ ;  /* 0x0000001012037810 */ /* 0x040fe40007ffe1ff */
[-C--:B------:R-:W-:Y:S02]  /*11d80*/  IADD3.X R17, RZ, R5.reuse, R19, P1, P0 ;  /* 0x00000005ff117210 */ /* 0x080fe40000fe0413 */
[----:B------:R-:W-:Y:S03]  /*11d90*/  LOP3.LUT R3, R3, 0xf, RZ, 0xc0, !PT ;  /* 0x0000000f03037812 */ /* 0x000fe600078ec0ff */
[----:B------:R-:W-:Y:S01]  /*11da0*/  @!PT LDS RZ, [RZ] ;  /* 0x00000000fffff984 */ /* 0x000fe20000000800 */
[----:B------:R-:W-:Y:S01]  /*11db0*/  @!PT LDS RZ, [RZ] ;  /* 0x00000000fffff984 */ /* 0x000fe20000000800 */
[----:B------:R-:W-:Y:S01]  /*11dc0*/  @!PT LDS RZ, [RZ] ;  /* 0x00000000fffff984 */ /* 0x000fe20000000800 */
[----:B------:R1:W-:Y:S01]  /*11dd0*/  LDGSTS.E.BYPASS.LTC128B.128.ZFILL [R4+0x1000], [R16.64], P2 ;  /* 0x0100000010047fae */ /* 0x0003e20009141d48 */
[-C--:B------:R-:W-:Y:S02]  /*11de0*/  IADD3 R6, P1, P0, R3, R2.reuse, R24 ;  /* 0x0000000203067210 */ /* 0x080fe4000783e018 */
[----:B------:R-:W-:Y:S02]  /*11df0*/  IADD3 R3, -R9, 0x10, RZ ;  /* 0x0000001009037810 */ /* 0x000fe40007ffe1ff */
        /* <DEDUP_REMOVED lines=8> */
.L_x_1823:
[----:B------:R-:W-:Y:S05]  /*11e80*/  BSYNC B0 ;  /* 0x0000000000007941 */ /* 0x000fea0003800000 */
.L_x_1822:
[----:B------:R-:W0:Y:S01]  /*11e90*/  LDGDEPBAR ;  /* 0x00000000000079af */ /* 0x000e220000000000 */
[----:B------:R-:W-:Y:S01]  /*11ea0*/  WARPSYNC 0xffffffff ;  /* 0xffffffff00007948 */ /* 0x000fe20003800000 */
[C---:B-1-34-:R-:W-:Y:S01]  /*11eb0*/  HMMA.16816.F32.BF16 R4, R36.reuse, R12, RZ ;  /* 0x0000000c2404723c */ /* 0x05afe200000418ff */
[----:B------:R-:W-:Y:S02]  /*11ec0*/  IMAD.MOV.U32 R2, RZ, RZ, 0x40 ;  /* 0x00000040ff027424 */ /* 0x000fe400078e00ff */
[----:B------:R-:W-:Y:S01]  /*11ed0*/  LOP3.LUT P0, RZ, R182, 0x4, RZ, 0xc0, !PT ;  /* 0x00000004b6ff7812 */ /* 0x000fe2000780c0ff */
[C-C-:B------:R-:W-:Y:S03]  /*11ee0*/  IMAD.IADD R3, R177.reuse, 0x1, R8.reuse ;  /* 0x00000001b1037824 */ /* 0x140fe600078e0208 */
[----:B------:R-:W-:Y:S01]  /*11ef0*/  SEL R2, R2, 0xffffffc0, !P0 ;  /* 0xffffffc002027807 */ /* 0x000fe20004000000 */
[C---:B------:R-:W-:Y:S01]  /*11f00*/  HMMA.16816.F32.BF16 R12, R36.reuse, R14, RZ ;  /* 0x0000000e240c723c */ /* 0x040fe200000418ff */
[----:B------:R-:W-:Y:S03]  /*11f10*/  ISETP.GE.AND P0, PT, R190, 0x1, PT ;  /* 0x00000001be00780c */ /* 0x000fe60003f06270 */
[C---:B------:R-:W-:Y:S02]  /*11f20*/  IMAD.IADD R9, R2.reuse, 0x1, R8 ;  /* 0x0000000102097824 */ /* 0x040fe400078e0208 */
[----:B------:R-:W-:Y:S01]  /*11f30*/  IMAD.IADD R150, R2, 0x1, R149 ;  /* 0x0000000102967824 */ /* 0x000fe200078e0295 */
[----:B------:R-:W-:Y:S01]  /*11f40*/  IADD3 R2, R177, R8, R2 ;  /* 0x00000008b1027210 */ /* 0x000fe20007ffe002 */
[C---:B------:R-:W-:Y:S08]  /*11f50*/  HMMA.16816.F32.BF16 R16, R36.reuse, R20, RZ ;  /* 0x000000142410723c */ /* 0x040ff000000418ff */
        /* <DEDUP_REMOVED lines=20> */
[----:B------:R-:W1:Y:S07]  /*120a0*/  LDSM.16.M88.4 R160, [R9+0x1800] ;  /* 0x0018000009a0783b */ /* 0x000e6e0000000200 */
[C---:B---3--:R-:W-:Y:S08]  /*120b0*/  HMMA.16816.F32.BF16 R16, R152.reuse, R156, R16 ;  /* 0x0000009c9810723c */ /* 0x048ff00000041810 */
[C---:B------:R-:W-:Y:S01]  /*120c0*/  HMMA.16816.F32.BF16 R20, R152.reuse, R158, R20 ;  /* 0x0000009e9814723c */ /* 0x040fe20000041814 */
[----:B------:R-:W-:Y:S07]  /*120d0*/  LDSM.16.M88.4 R156, [R180] ;  /* 0x00000000b49c783b */ /* 0x000fee0000000200 */
[C---:B------:R-:W-:Y:S08]  /*120e0*/  HMMA.16816.F32.BF16 R24, R152.reuse, R164, R24 ;  /* 0x000000a49818723c */ /* 0x040ff00000041818 */
[C---:B------:R-:W-:Y:S01]  /*120f0*/  HMMA.16816.F32.BF16 R28, R152.reuse, R166, R28 ;  /* 0x000000a6981c723c */ /* 0x040fe2000004181c */
[----:B------:R-:W3:Y:S07]  /*12100*/  LDSM.16.M88.4 R164, [R150] ;  /* 0x0000000096a4783b */ /* 0x000eee0000000200 */
[C---:B-1----:R-:W-:Y:S08]  /*12110*/  HMMA.16816.F32.BF16 R32, R152.reuse, R160, R32 ;  /* 0x000000a09820723c */ /* 0x042ff00000041820 */
[----:B------:R-:W-:Y:S01]  /*12120*/  HMMA.16816.F32.BF16 R36, R152, R162, R36 ;  /* 0x000000a29824723c */ /* 0x000fe20000041824 */
[----:B------:R-:W1:Y:S08]  /*12130*/  LDSM.16.M88.4 R152, [R150+0x800] ;  /* 0x000800009698783b */ /* 0x000e700000000200 */
[----:B------:R-:W4:Y:S01]  /*12140*/  LDSM.16.M88.4 R160, [R150+0x1000] ;  /* 0x0010000096a0783b */ /* 0x000f220000000200 */
[C---:B---3--:R-:W-:Y:S08]  /*12150*/  HMMA.16816.F32.BF16 R4, R156.reuse, R164, R4 ;  /* 0x000000a49c04723c */ /* 0x048ff00000041804 */
[C---:B------:R-:W-:Y:S01]  /*12160*/  HMMA.16816.F32.BF16 R12, R156.reuse, R166, R12 ;  /* 0x000000a69c0c723c */ /* 0x040fe2000004180c */
[----:B------:R-:W-:Y:S07]  /*12170*/  LDSM.16.M88.4 R164, [R178+0x4000] ;  /* 0x00400000b2a4783b */ /* 0x000fee0000000200 */
[C---:B-1----:R-:W-:Y:S08]  /*12180*/  HMMA.16816.F32.BF16 R16, R156.reuse, R152, R16 ;  /* 0x000000989c10723c */ /* 0x042ff00000041810 */
[C---:B------:R-:W-:Y:S01]  /*12190*/  HMMA.16816.F32.BF16 R20, R156.reuse, R154, R20 ;  /* 0x0000009a9c14723c */ /* 0x040fe20000041814 */
[----:B------:R-:W1:Y:S07]  /*121a0*/  LDSM.16.M88.4 R152, [R150+0x1800] ;  /* 0x001800009698783b */ /* 0x000e6e0000000200 */
[C---:B----4-:R-:W-:Y:S08]  /*121b0*/  HMMA.16816.F32.BF16 R24, R156.reuse, R160, R24 ;  /* 0x000000a09c18723c */ /* 0x050ff00000041818 */
[C---:B------:R-:W-:Y:S01]  /*121c0*/  HMMA.16816.F32.BF16 R28, R156.reuse, R162, R28 ;  /* 0x000000a29c1c723c */ /* 0x040fe2000004181c */
[----:B------:R-:W3:Y:S07]  /*121d0*/  LDSM.16.M88.4 R160, [R8+0x2000] ;  /* 0x0020000008a0783b */ /* 0x000eee0000000200 */
[C---:B-1----:R-:W-:Y:S08]  /*121e0*/  HMMA.16816.F32.BF16 R32, R156.reuse, R152, R32 ;  /* 0x000000989c20723c */ /* 0x042ff00000041820 */
[----:B------:R-:W-:Y:S01]  /*121f0*/  HMMA.16816.F32.BF16 R36, R156, R154, R36 ;  /* 0x0000009a9c24723c */ /* 0x000fe20000041824 */
[----:B------:R-:W1:Y:S07]  /*12200*/  LDSM.16.M88.4 R152, [R8+0x2800] ;  /* 0x002800000898783b */ /* 0x000e6e0000000200 */
[C---:B---3--:R-:W-:Y:S01]  /*12210*/  HMMA.16816.F32.BF16 R4, R164.reuse, R160, R4 ;  /* 0x000000a0a404723c */ /* 0x048fe20000041804 */
[----:B------:R-:W3:Y:S07]  /*12220*/  LDSM.16.M88.4 R156, [R8+0x3000] ;  /* 0x00300000089c783b */ /* 0x000eee0000000200 */
[C---:B------:R-:W-:Y:S01]  /*12230*/  HMMA.16816.F32.BF16 R12, R164.reuse, R162, R12 ;  /* 0x000000a2a40c723c */ /* 0x040fe2000004180c */
[----:B------:R-:W4:Y:S07]  /*12240*/  LDSM.16.M88.4 R160, [R8+0x3800] ;  /* 0x0038000008a0783b */ /* 0x000f2e0000000200 */
[C---:B-1----:R-:W-:Y:S08]  /*12250*/  HMMA.16816.F32.BF16 R16, R164.reuse, R152, R16 ;  /* 0x00000098a410723c */ /* 0x042ff00000041810 */
        /* <DEDUP_REMOVED lines=8> */
[----:B------:R-:W-:Y:S01]  /*122e0*/  LDSM.16.M88.4 R164, [R3+0x3800] ;  /* 0x0038000003a4783b */ /* 0x000fe20000000200 */
[C---:B-1----:R-:W-:Y:S08]  /*122f0*/  HMMA.16816.F32.BF16 R4, R152.reuse, R156, R4 ;  /* 0x0000009c9804723c */ /* 0x042ff00000041804 */
[C---:B------:R-:W-:Y:S01]  /*12300*/  HMMA.16816.F32.BF16 R12, R152.reuse, R158, R12 ;  /* 0x0000009e980c723c */ /* 0x040fe2000004180c */
[----:B------:R-:W1:Y:S07]  /*12310*/  LDSM.16.M88.4 R156, [R3+0x3000] ;  /* 0x00300000039c783b */ /* 0x000e6e0000000200 */
[C---:B---3--:R-:W-:Y:S08]  /*12320*/  HMMA.16816.F32.BF16 R16, R152.reuse, R160, R16 ;  /* 0x000000a09810723c */ /* 0x048ff00000041810 */
[C---:B------:R-:W-:Y:S01]  /*12330*/  HMMA.16816.F32.BF16 R20, R152.reuse, R162, R20 ;  /* 0x000000a29814723c */ /* 0x040fe20000041814 */
[----:B------:R-:W-:Y:S07]  /*12340*/  LDSM.16.M88.4 R160, [R9+0x2000] ;  /* 0x0020000009a0783b */ /* 0x000fee0000000200 */
[C---:B-1----:R-:W-:Y:S08]  /*12350*/  HMMA.16816.F32.BF16 R24, R152.reuse, R156, R24 ;  /* 0x0000009c9818723c */ /* 0x042ff00000041818 */
[C---:B------:R-:W-:Y:S01]  /*12360*/  HMMA.16816.F32.BF16 R28, R152.reuse, R158, R28 ;  /* 0x0000009e981c723c */ /* 0x040fe2000004181c */
[----:B------:R-:W1:Y:S07]  /*12370*/  LDSM.16.M88.4 R156, [R181+0x4000] ;  /* 0x00400000b59c783b */ /* 0x000e6e0000000200 */
[C---:B------:R-:W-:Y:S08]  /*12380*/  HMMA.16816.F32.BF16 R32, R152.reuse, R164, R32 ;  /* 0x000000a49820723c */ /* 0x040ff00000041820 */
        /* <DEDUP_REMOVED lines=28> */
[----:B------:R-:W4:Y:S01]  /*12550*/  LDSM.16.M88.4 R164, [R8+0x5000] ;  /* 0x0050000008a4783b */ /* 0x000f220000000200 */
[C---:B-1----:R-:W-:Y:S08]  /*12560*/  HMMA.16816.F32.BF16 R4, R156.reuse, R160, R4 ;  /* 0x000000a09c04723c */ /* 0x042ff00000041804 */
[C---:B------:R-:W-:Y:S01]  /*12570*/  HMMA.16816.F32.BF16 R12, R156.reuse, R162, R12 ;  /* 0x000000a29c0c723c */ /* 0x040fe2000004180c */
[----:B------:R-:W1:Y:S07]  /*12580*/  LDSM.16.M88.4 R160, [R8+0x5800] ;  /* 0x0058000008a0783b */ /* 0x000e6e0000000200 */
[C---:B---3--:R-:W-:Y:S08]  /*12590*/  HMMA.16816.F32.BF16 R16, R156.reuse, R152, R16 ;  /* 0x000000989c10723c */ /* 0x048ff00000041810 */
[C---:B------:R-:W-:Y:S01]  /*125a0*/  HMMA.16816.F32.BF16 R20, R156.reuse, R154, R20 ;  /* 0x0000009a9c14723c */ /* 0x040fe20000041814 */
[----:B------:R-:W-:Y:S07]  /*125b0*/  LDSM.16.M88.4 R152, [R179+0x8000] ;  /* 0x00800000b398783b */ /* 0x000fee0000000200 */
[C---:B----4-:R-:W-:Y:S08]  /*125c0*/  HMMA.16816.F32.BF16 R24, R156.reuse, R164, R24 ;  /* 0x000000a49c18723c */ /* 0x050ff00000041818 */
[C---:B------:R-:W-:Y:S01]  /*125d0*/  HMMA.16816.F32.BF16 R28, R156.reuse, R166, R28 ;  /* 0x000000a69c1c723c */ /* 0x040fe2000004181c */
[----:B------:R-:W3:Y:S07]  /*125e0*/  LDSM.16.M88.4 R164, [R149+0x4000] ;  /* 0x0040000095a4783b */ /* 0x000eee0000000200 */
        /* <DEDUP_REMOVED lines=9> */
[----:B------:R-:W-:Y:S07]  /*12680*/  LDSM.16.M88.4 R156, [R181+0x8000] ;  /* 0x00800000b59c783b */ /* 0x000fee0000000200 */
[C---:B----4-:R-:W-:Y:S08]  /*12690*/  HMMA.16816.F32.BF16 R24, R152.reuse, R160, R24 ;  /* 0x000000a09818723c */ /* 0x050ff00000041818 */
        /* <DEDUP_REMOVED lines=9> */
[C---:B------:R-:W-:Y:S08]  /*12730*/  HMMA.16816.F32.BF16 R16, R156.reuse, R164, R16 ;  /* 0x000000a49c10723c */ /* 0x040ff00000041810 */
[C---:B------:R-:W-:Y:S01]  /*12740*/  HMMA.16816.F32.BF16 R20, R156.reuse, R166, R20 ;  /* 0x000000a69c14723c */ /* 0x040fe20000041814 */
[----:B------:R-:W4:Y:S07]  /*12750*/  LDSM.16.M88.4 R164, [R180+0x8000] ;  /* 0x00800000b4a4783b */ /* 0x000f2e0000000200 */
[C---:B---3--:R-:W-:Y:S08]  /*12760*/  HMMA.16816.F32.BF16 R24, R156.reuse, R152, R24 ;  /* 0x000000989c18723c */ /* 0x048ff00000041818 */
[C---:B------:R-:W-:Y:S01]  /*12770*/  HMMA.16816.F32.BF16 R28, R156.reuse, R154, R28 ;  /* 0x0000009a9c1c723c */ /* 0x040fe2000004181c */
[----:B------:R-:W3:Y:S07]  /*12780*/  LDSM.16.M88.4 R152, [R2+0x4800] ;  /* 0x004800000298783b */ /* 0x000eee0000000200 */
[C---:B-1----:R-:W-:Y:S08]  /*12790*/  HMMA.16816.F32.BF16 R32, R156.reuse, R160, R32 ;  /* 0x000000a09c20723c */ /* 0x042ff00000041820 */
[----:B------:R-:W-:Y:S08]  /*127a0*/  HMMA.16816.F32.BF16 R36, R156, R162, R36 ;  /* 0x000000a29c24723c */ /* 0x000ff00000041824 */
[C---:B----4-:R-:W-:Y:S08]  /*127b0*/  HMMA.16816.F32.BF16 R4, R164.reuse, R168, R4 ;  /* 0x000000a8a404723c */ /* 0x050ff00000041804 */
[C---:B------:R-:W-:Y:S08]  /*127c0*/  HMMA.16816.F32.BF16 R12, R164.reuse, R170, R12 ;  /* 0x000000aaa40c723c */ /* 0x040ff0000004180c */
[C---:B---3--:R-:W-:Y:S08]  /*127d0*/  HMMA.16816.F32.BF16 R16, R164.reuse, R152, R16 ;  /* 0x00000098a410723c */ /* 0x048ff00000041810 */
[----:B------:R-:W-:Y:S01]  /*127e0*/  FMUL.FTZ R3, R4, c[0x0][0x320] ;  /* 0x0000c80004037a20 */ /* 0x000fe20000410000 */
[C---:B------:R-:W-:Y:S03]  /*127f0*/  HMMA.16816.F32.BF16 R20, R164.reuse, R154, R20 ;  /* 0x0000009aa414723c */ /* 0x040fe60000041814 */
[----:B------:R1:W-:Y:S04]  /*12800*/  MUFU.TANH R157, R3 ;  /* 0x00000003009d7308 */ /* 0x0003e80000002400 */
[----:B------:R-:W-:Y:S02]  /*12810*/  FMUL.FTZ R9, R13, c[0x0][0x320] ;  /* 0x0000c8000d097a20 */ /* 0x000fe40000410000 */
[----:B--2---:R-:W-:Y:S04]  /*12820*/  FMUL.FTZ R8, R15, c[0x0][0x320] ;  /* 0x0000c8000f087a20 */ /* 0x004fe80000410000 */
        /* <DEDUP_REMOVED lines=39> */
[----:B------:R-:W-:Y:S01]  /*12aa0*/  MUFU.TANH R7, R7 ;  /* 0x0000000700077308 */ /* 0x000fe20000002400 */
[----:B---3--:R-:W-:Y:S09]  /*12ab0*/  FMUL.FTZ R3, R19, c[0x0][0x320] ;  /* 0x0000c80013037a20 */ /* 0x008ff20000410000 */
[----:B------:R1:W3:Y:S01]  /*12ac0*/  MUFU.TANH R158, R3 ;  /* 0x00000003009e7308 */ /* 0x0002e20000002400 */
[----:B--2---:R-:W-:Y:S09]  /*12ad0*/  FMUL.FTZ R4, R39, c[0x0][0x320] ;  /* 0x0000c80027047a20 */ /* 0x004ff20000410000 */
[----:B------:R2:W-:Y:S10]  /*12ae0*/  MUFU.TANH R19, R2 ;  /* 0x0000000200137308 */ /* 0x0005f40000002400 */
[----:B------:R3:W-:Y:S01]  /*12af0*/  MUFU.TANH R12, R4 ;  /* 0x00000004000c7308 */ /* 0x0007e20000002400 */
[----:B-1----:R-:W-:Y:S09]  /*12b00*/  FMUL.FTZ R3, R20, c[0x0][0x320] ;  /* 0x0000c80014037a20 */ /* 0x002ff20000410000 */
[----:B------:R1:W-:Y:S01]  /*12b10*/  MUFU.TANH R150, R3 ;  /* 0x0000000300967308 */ /* 0x0003e20000002400 */
[----:B--2---:R-:W-:Y:S09]  /*12b20*/  FMUL.FTZ R2, R27, c[0x0][0x320] ;  /* 0x0000c8001b027a20 */ /* 0x004ff20000410000 */
[----:B------:R-:W-:Y:S01]  /*12b30*/  MUFU.TANH R6, R6 ;  /* 0x0000000600067308 */ /* 0x000fe20000002400 */
[----:B---3--:R-:W-:Y:S04]  /*12b40*/  IADD3 R4, R190, 0x1, RZ ;  /* 0x00000001be047810 */ /* 0x008fe80007ffe0ff */
[----:B------:R-:W-:Y:S01]  /*12b50*/  SEL R190, R4, RZ, !P0 ;  /* 0x000000ff04be7207 */ /* 0x000fe20004000000 */
[----:B-1----:R-:W-:Y:S04]  /*12b60*/  FMUL.FTZ R3, R24, c[0x0][0x320] ;  /* 0x0000c80018037a20 */ /* 0x002fe80000410000 */
[----:B------:R1:W2:Y:S10]  /*12b70*/  MUFU.TANH R24, R2 ;  /* 0x0000000200187308 */ /* 0x0002b40000002400 */
[----:B------:R3:W-:Y:S01]  /*12b80*/  MUFU.TANH R21, R3 ;  /* 0x0000000300157308 */ /* 0x0007e20000002400 */
[----:B-1----:R-:W-:Y:S09]  /*12b90*/  FMUL.FTZ R2, R28, c[0x0][0x320] ;  /* 0x0000c8001c027a20 */ /* 0x002ff20000410000 */
[----:B------:R1:W-:Y:S01]  /*12ba0*/  MUFU.TANH R18, R2 ;  /* 0x0000000200127308 */ /* 0x0003e20000002400 */
        /* <DEDUP_REMOVED lines=11> */
[----:B------:R-:W1:Y:S03]  /*12c60*/  MUFU.TANH R20, R2 ;  /* 0x0000000200147308 */ /* 0x000e660000002400 */
[----:B------:R-:W-:Y:S04]  /*12c70*/  FMNMX.FTZ R3, R155, R3, !PT ;  /* 0x000000039b037209 */ /* 0x000fe80007810000 */
[----:B------:R-:W-:Y:S04]  /*12c80*/  FMNMX.FTZ R3, R154, R3, !PT ;  /* 0x000000039a037209 */ /* 0x000fe80007810000 */
[----:B------:R-:W-:Y:S04]  /*12c90*/  FMNMX.FTZ R3, R26, R3, !PT ;  /* 0x000000031a037209 */ /* 0x000fe80007810000 */
[----:B--2---:R-:W-:Y:S04]  /*12ca0*/  FMNMX.FTZ R3, R24, R3, !PT ;  /* 0x0000000318037209 */ /* 0x004fe80007810000 */
[----:B------:R-:W-:Y:S04]  /*12cb0*/  FMNMX.FTZ R3, R23, R3, !PT ;  /* 0x0000000317037209 */ /* 0x000fe80007810000 */
[----:B-1----:R-:W-:Y:S01]  /*12cc0*/  FMNMX.FTZ R3, R20, R3, !PT ;  /* 0x0000000314037209 */ /* 0x002fe20007810000 */
[----:B------:R-:W-:Y:S04]  /*12cd0*/  FMUL.FTZ R2, R32, c[0x0][0x320] ;  /* 0x0000c80020027a20 */ /* 0x000fe80000410000 */
[----:B------:R1:W-:Y:S02]  /*12ce0*/  MUFU.TANH R13, R2 ;  /* 0x00000002000d7308 */ /* 0x0003e40000002400 */
[----:B-1----:R-:W-:Y:S08]  /*12cf0*/  FMUL.FTZ R2, R34, c[0x0][0x320] ;  /* 0x0000c80022027a20 */ /* 0x002ff00000410000 */
        /* <DEDUP_REMOVED lines=25> */
.L_x_1914:
        /* <DEDUP_REMOVED lines=11> */
[----:B------:R-:W2:Y:S01]  /*12f40*/  MUFU.EX2 R2, R0 ;  /* 0x0000000000027308 */ /* 0x000ea20000000800 */
        /* <DEDUP_REMOVED lines=15> */
[----:B------:R-:W-:Y:S02]  /*13040*/  FFMA.FTZ R192, R6, c[0x0][0x2d0], -R3 ;  /* 0x0000b40006c07a23 */ /* 0x000fe40000010803 */
[C---:B--2---:R-:W-:Y:S01]  /*13050*/  FMUL.FTZ R36, R2.reuse, R112 ;  /* 0x0000007002247220 */ /* 0x044fe20000410000 */
[----:B------:R-:W2:Y:S01]  /*13060*/  MUFU.EX2 R3, R4 ;  /* 0x0000000400037308 */ /* 0x000ea20000000800 */
[C---:B------:R-:W-:Y:S02]  /*13070*/  FMUL.FTZ R37, R2.reuse, R113 ;  /* 0x0000007102257220 */ /* 0x040fe40000410000 */
[C---:B------:R-:W-:Y:S02]  /*13080*/  FMUL.FTZ R21, R2.reuse, R129 ;  /* 0x0000008102157220 */ /* 0x040fe40000410000 */
[C---:B-1----:R-:W-:Y:S02]  /*13090*/  FFMA.FTZ R0, R2.reuse, R201, R7 ;  /* 0x000000c902007223 */ /* 0x042fe40000010007 */
[C---:B------:R-:W-:Y:S02]  /*130a0*/  FMUL.FTZ R32, R2.reuse, R116 ;  /* 0x0000007402207220 */ /* 0x040fe40000410000 */
[C---:B------:R-:W-:Y:S01]  /*130b0*/  FMUL.FTZ R33, R2.reuse, R117 ;  /* 0x0000007502217220 */ /* 0x040fe20000410000 */
[----:B------:R1:W-:Y:S01]  /*130c0*/  MUFU.EX2 R17, R28 ;  /* 0x0000001c00117308 */ /* 0x0003e20000000800 */
[C---:B------:R-:W-:Y:S02]  /*130d0*/  FMUL.FTZ R40, R2.reuse, R40 ;  /* 0x0000002802287220 */ /* 0x040fe40000410000 */
[C---:B------:R-:W-:Y:S02]  /*130e0*/  FMUL.FTZ R41, R2.reuse, R41 ;  /* 0x0000002902297220 */ /* 0x040fe40000410000 */
[C---:B---3--:R-:W-:Y:S02]  /*130f0*/  FMUL.FTZ R25, R2.reuse, R125 ;  /* 0x0000007d02197220 */ /* 0x048fe40000410000 */
[C---:B------:R-:W-:Y:S02]  /*13100*/  FMUL.FTZ R44, R2.reuse, R44 ;  /* 0x0000002c022c7220 */ /* 0x040fe40000410000 */
[C---:B------:R-:W-:Y:S01]  /*13110*/  FMUL.FTZ R45, R2.reuse, R45 ;  /* 0x0000002d022d7220 */ /* 0x040fe20000410000 */
[----:B------:R-:W-:Y:S01]  /*13120*/  MUFU.EX2 R13, R27 ;  /* 0x0000001b000d7308 */ /* 0x000fe20000000800 */
[C---:B------:R-:W-:Y:S02]  /*13130*/  FMUL.FTZ R48, R2.reuse, R48 ;  /* 0x0000003002307220 */ /* 0x040fe40000410000 */
[C---:B------:R-:W-:Y:S01]  /*13140*/  FMUL.FTZ R49, R2.reuse, R49 ;  /* 0x0000003102317220 */ /* 0x040fe20000410000 */
[C---:B--2---:R-:W-:Y:S01]  /*13150*/  F2FP.BF16.PACK_AB R152, R3.reuse, R7 ;  /* 0x000000070398723e */ /* 0x044fe200000010ff */
[----:B------:R-:W-:Y:S02]  /*13160*/  FADD.FTZ R6, R3, R0 ;  /* 0x0000000003067221 */ /* 0x000fe40000010000 */
[----:B------:R-:W2:Y:S01]  /*13170*/  SHFL.BFLY PT, R0, R5, 0x2, 0x1f ;  /* 0x0c401f0005007f89 */ /* 0x000ea200000e0000 */
[C---:B------:R-:W-:Y:S02]  /*13180*/  FMUL.FTZ R52, R2.reuse, R52 ;  /* 0x0000003402347220 */ /* 0x040fe40000410000 */
[----:B------:R3:W4:Y:S01]  /*13190*/  MUFU.EX2 R19, R29 ;  /* 0x0000001d00137308 */ /* 0x0007220000000800 */
[C---:B------:R-:W-:Y:S02]  /*131a0*/  FMUL.FTZ R53, R2.reuse, R53 ;  /* 0x0000003502357220 */ /* 0x040fe40000410000 */
[C---:B------:R-:W-:Y:S02]  /*131b0*/  FMUL.FTZ R56, R2.reuse, R56 ;  /* 0x0000003802387220 */ /* 0x040fe40000410000 */
[C---:B-1----:R-:W-:Y:S02]  /*131c0*/  FMUL.FTZ R28, R2.reuse, R120 ;  /* 0x00000078021c7220 */ /* 0x042fe40000410000 */
        /* <DEDUP_REMOVED lines=9> */
[----:B--2---:R-:W-:Y:S01]  /*13260*/  FMNMX.FTZ R0, R5, R0, !PT ;  /* 0x0000000005007209 */ /* 0x004fe20007810000 */
        /* <DEDUP_REMOVED lines=21> */
[----:B------:R-:W-:Y:S01]  /*133c0*/  FADD.FTZ R0, -R8, R106 ;  /* 0x0000006a08007221 */ /* 0x000fe20000010100 */
[----:B------:R-:W-:Y:S01]  /*133d0*/  IADD3 R106, R186, R151, RZ ;  /* 0x00000097ba6a7210 */ /* 0x000fe20007ffe0ff */
[--C-:B------:R-:W-:Y:S02]  /*133e0*/  FFMA.FTZ R4, R168, c[0x0][0x2d0], -R3.reuse ;  /* 0x0000b400a8047a23 */ /* 0x100fe40000010803 */
        /* <DEDUP_REMOVED lines=11> */
[--C-:B------:R-:W-:Y:S01]  /*134a0*/  FFMA.FTZ R161, R154, c[0x0][0x2d0], -R3.reuse ;  /* 0x0000b4009aa17a23 */ /* 0x100fe20000010803 */
[----:B------:R-:W-:Y:S01]  /*134b0*/  F2FP.BF16.PACK_AB R154, R13, R17 ;  /* 0x000000110d9a723e */ /* 0x000fe200000010ff */
[--C-:B------:R-:W-:Y:S02]  /*134c0*/  FFMA.FTZ R163, R26, c[0x0][0x2d0], -R3.reuse ;  /* 0x0000b4001aa37a23 */ /* 0x100fe40000010803 */
[--C-:B------:R-:W-:Y:S02]  /*134d0*/  FFMA.FTZ R162, R24, c[0x0][0x2d0], -R3.reuse ;  /* 0x0000b40018a27a23 */ /* 0x100fe40000010803 */
[--C-:B------:R-:W-:Y:S01]  /*134e0*/  FFMA.FTZ R166, R23, c[0x0][0x2d0], -R3.reuse ;  /* 0x0000b40017a67a23 */ /* 0x100fe20000010803 */
[----:B------:R-:W3:Y:S01]  /*134f0*/  MUFU.EX2 R0, R0 ;  /* 0x0000000000007308 */ /* 0x000ee20000000800 */
[--C-:B------:R-:W-:Y:S02]  /*13500*/  FFMA.FTZ R167, R20, c[0x0][0x2d0], -R3.reuse ;  /* 0x0000b40014a77a23 */ /* 0x100fe40000010803 */
[--C-:B------:R-:W-:Y:S02]  /*13510*/  FFMA.FTZ R168, R16, c[0x0][0x2d0], -R3.reuse ;  /* 0x0000b40010a87a23 */ /* 0x100fe40000010803 */
[----:B------:R-:W-:Y:S02]  /*13520*/  FFMA.FTZ R195, R12, c[0x0][0x2d0], -R3 ;  /* 0x0000b4000cc37a23 */ /* 0x000fe40000010803 */
[----:B------:R-:W-:Y:S02]  /*13530*/  FADD.FTZ R3, R17, R6 ;  /* 0x0000000611037221 */ /* 0x000fe40000010000 */
[C---:B-1----:R-:W-:Y:S01]  /*13540*/  FMUL.FTZ R4, R2.reuse, R140 ;  /* 0x0000008c02047220 */ /* 0x042fe20000410000 */
[----:B------:R-:W-:Y:S01]  /*13550*/  MUFU.EX2 R161, R161 ;  /* 0x000000a100a17308 */ /* 0x000fe20000000800 */
[----:B------:R-:W-:Y:S02]  /*13560*/  FADD.FTZ R3, R13, R3 ;  /* 0x000000030d037221 */ /* 0x000fe40000010000 */
[----:B------:R-:W-:Y:S01]  /*13570*/  FMUL.FTZ R13, R2, R137 ;  /* 0x00000089020d7220 */ /* 0x000fe20000410000 */
[----:B--2---:R-:W-:Y:S01]  /*13580*/  F2FP.BF16.PACK_AB R153, R14, R15 ;  /* 0x0000000f0e99723e */ /* 0x004fe200000010ff */
[C---:B------:R-:W-:Y:S02]  /*13590*/  FMUL.FTZ R5, R2.reuse, R141 ;  /* 0x0000008d02057220 */ /* 0x040fe40000410000 */
[C---:B------:R-:W-:Y:S02]  /*135a0*/  FMUL.FTZ R12, R2.reuse, R136 ;  /* 0x00000088020c7220 */ /* 0x040fe40000410000 */
[C---:B------:R-:W-:Y:S01]  /*135b0*/  FMUL.FTZ R16, R2.reuse, R132 ;  /* 0x0000008402107220 */ /* 0x040fe20000410000 */
[----:B------:R1:W-:Y:S01]  /*135c0*/  MUFU.EX2 R136, R18 ;  /* 0x0000001200887308 */ /* 0x0003e20000000800 */
[C---:B------:R-:W-:Y:S02]  /*135d0*/  FMUL.FTZ R17, R2.reuse, R133 ;  /* 0x0000008502117220 */ /* 0x040fe40000410000 */
[C---:B------:R-:W-:Y:S02]  /*135e0*/  FMUL.FTZ R20, R2.reuse, R128 ;  /* 0x0000008002147220 */ /* 0x040fe40000410000 */
[C---:B------:R-:W-:Y:S02]  /*135f0*/  FMUL.FTZ R24, R2.reuse, R124 ;  /* 0x0000007c02187220 */ /* 0x040fe40000410000 */
[----:B------:R-:W-:Y:S01]  /*13600*/  FMUL.FTZ R101, R2, R101 ;  /* 0x0000006502657220 */ /* 0x000fe20000410000 */
[----:B------:R-:W-:Y:S01]  /*13610*/  IADD3 R2, R185, R151, RZ ;  /* 0x00000097b9027210 */ /* 0x000fe20007ffe0ff */
[----:B------:R-:W-:Y:S01]  /*13620*/  FADD.FTZ R3, R22, R3 ;  /* 0x0000000316037221 */ /* 0x000fe20000010000 */
[----:B------:R-:W2:Y:S01]  /*13630*/  MUFU.EX2 R133, R7 ;  /* 0x0000000700857308 */ /* 0x000ea20000000800 */
[C---:B---3--:R-:W-:Y:S02]  /*13640*/  FMUL.FTZ R38, R0.reuse, R114 ;  /* 0x0000007200267220 */ /* 0x048fe40000410000 */
[----:B------:R-:W3:Y:S01]  /*13650*/  LDSM.16.MT88.4 R156, [R2] ;  /* 0x00000000029c783b */ /* 0x000ee20000004200 */
[----:B------:R-:W-:Y:S01]  /*13660*/  FADD.FTZ R117, R19, R3 ;  /* 0x0000000313757221 */ /* 0x000fe20000010000 */
[----:B------:R-:W-:Y:S01]  /*13670*/  IADD3 R3, R183, R2, RZ ;  /* 0x00000002b7037210 */ /* 0x000fe20007ffe0ff */
[C---:B------:R-:W-:Y:S02]  /*13680*/  FMUL.FTZ R39, R0.reuse, R115 ;  /* 0x0000007300277220 */ /* 0x040fe40000410000 */
[C---:B------:R-:W-:Y:S02]  /*13690*/  FFMA.FTZ R6, R0.reuse, R197, R15 ;  /* 0x000000c500067223 */ /* 0x040fe4000001000f */
[----:B------:R-:W-:Y:S01]  /*136a0*/  FMUL.FTZ R15, R0, R139 ;  /* 0x0000008b000f7220 */ /* 0x000fe20000410000 */
[----:B------:R-:W4:Y:S01]  /*136b0*/  LDSM.16.MT88.4 R112, [R3] ;  /* 0x000000000370783b */ /* 0x000f220000004200 */
[----:B------:R-:W-:Y:S01]  /*136c0*/  FADD.FTZ R129, R14, R6 ;  /* 0x000000060e817221 */ /* 0x000fe20000010000 */
[----:B------:R-:W-:Y:S01]  /*136d0*/  MUFU.EX2 R132, R160 ;  /* 0x000000a000847308 */ /* 0x000fe20000000800 */
[C---:B------:R-:W-:Y:S02]  /*136e0*/  FMUL.FTZ R6, R0.reuse, R142 ;  /* 0x0000008e00067220 */ /* 0x040fe40000410000 */
[C---:B------:R-:W-:Y:S02]  /*136f0*/  FMUL.FTZ R14, R0.reuse, R138 ;  /* 0x0000008a000e7220 */ /* 0x040fe40000410000 */
[C---:B-1----:R-:W-:Y:S02]  /*13700*/  FMUL.FTZ R18, R0.reuse, R134 ;  /* 0x0000008600127220 */ /* 0x042fe40000410000 */
[C---:B------:R-:W-:Y:S02]  /*13710*/  FMUL.FTZ R19, R0.reuse, R135 ;  /* 0x0000008700137220 */ /* 0x040fe40000410000 */
[----:B------:R-:W-:Y:S01]  /*13720*/  FMUL.FTZ R22, R0, R130 ;  /* 0x0000008200167220 */ /* 0x000fe20000410000 */
[----:B------:R-:W-:Y:S01]  /*13730*/  MUFU.EX2 R124, R170 ;  /* 0x000000aa007c7308 */ /* 0x000fe20000000800 */
[----:B--2---:R-:W-:Y:S01]  /*13740*/  F2FP.BF16.PACK_AB R155, R136, R133 ;  /* 0x00000085889b723e */ /* 0x004fe200000010ff */
[C---:B------:R-:W-:Y:S02]  /*13750*/  FMUL.FTZ R7, R0.reuse, R143 ;  /* 0x0000008f00077220 */ /* 0x040fe40000410000 */
[C---:B------:R-:W-:Y:S02]  /*13760*/  FMUL.FTZ R31, R0.reuse, R123 ;  /* 0x0000007b001f7220 */ /* 0x040fe40000410000 */
[----:B------:R-:W-:Y:S02]  /*13770*/  FADD.FTZ R129, R133, R129 ;  /* 0x0000008185817221 */ /* 0x000fe40000010000 */
[C---:B------:R-:W-:Y:S02]  /*13780*/  FMUL.FTZ R23, R0.reuse, R131 ;  /* 0x0000008300177220 */ /* 0x040fe40000410000 */
[----:B------:R-:W-:Y:S01]  /*13790*/  MUFU.EX2 R130, R150 ;  /* 0x0000009600827308 */ /* 0x000fe20000000800 */
[C---:B------:R-:W-:Y:S02]  /*137a0*/  FMUL.FTZ R26, R0.reuse, R126 ;  /* 0x0000007e001a7220 */ /* 0x040fe40000410000 */
[C---:B------:R-:W-:Y:S02]  /*137b0*/  FMUL.FTZ R27, R0.reuse, R127 ;  /* 0x0000007f001b7220 */ /* 0x040fe40000410000 */
[C---:B------:R-:W-:Y:S02]  /*137c0*/  FMUL.FTZ R30, R0.reuse, R122 ;  /* 0x0000007a001e7220 */ /* 0x040fe40000410000 */
[C---:B------:R-:W-:Y:S02]  /*137d0*/  FMUL.FTZ R34, R0.reuse, R118 ;  /* 0x0000007600227220 */ /* 0x040fe40000410000 */
[C---:B------:R-:W-:Y:S01]  /*137e0*/  FMUL.FTZ R35, R0.reuse, R119 ;  /* 0x0000007700237220 */ /* 0x040fe20000410000 */
[C---:B---3--:R-:W-:Y:S01]  /*137f0*/  HMMA.16816.F32.BF16 R4, R152.reuse, R156, R4 ;  /* 0x0000009c9804723c */ /* 0x048fe20000041804 */
[----:B------:R-:W-:Y:S04]  /*13800*/  MUFU.EX2 R131, R149 ;  /* 0x0000009500837308 */ /* 0x000fe80000000800 */
[C---:B------:R-:W-:Y:S02]  /*13810*/  FMUL.FTZ R42, R0.reuse, R42 ;  /* 0x0000002a002a7220 */ /* 0x040fe40000410000 */
[C---:B------:R-:W-:Y:S01]  /*13820*/  FMUL.FTZ R43, R0.reuse, R43 ;  /* 0x0000002b002b7220 */ /* 0x040fe20000410000 */
[C---:B------:R-:W-:Y:S03]  /*13830*/  HMMA.16816.F32.BF16 R12, R152.reuse, R158, R12 ;  /* 0x0000009e980c723c */ /* 0x040fe6000004180c */
[----:B------:R-:W1:Y:S01]  /*13840*/  MUFU.EX2 R119, R165 ;  /* 0x000000a500777308 */ /* 0x000e620000000800 */
[C---:B------:R-:W-:Y:S02]  /*13850*/  FMUL.FTZ R46, R0.reuse, R46 ;  /* 0x0000002e002e7220 */ /* 0x040fe40000410000 */
[C---:B------:R-:W-:Y:S02]  /*13860*/  FMUL.FTZ R47, R0.reuse, R47 ;  /* 0x0000002f002f7220 */ /* 0x040fe40000410000 */
[C---:B----4-:R-:W-:Y:S04]  /*13870*/  HMMA.16816.F32.BF16 R16, R152.reuse, R112, R16 ;  /* 0x000000709810723c */ /* 0x050fe80000041810 */
[C---:B------:R-:W-:Y:S01]  /*13880*/  FMUL.FTZ R50, R0.reuse, R50 ;  /* 0x0000003200327220 */ /* 0x040fe20000410000 */
[----:B------:R-:W2:Y:S01]  /*13890*/  MUFU.EX2 R118, R164 ;  /* 0x000000a400767308 */ /* 0x000ea20000000800 */
[C---:B------:R-:W-:Y:S02]  /*138a0*/  FMUL.FTZ R51, R0.reuse, R51 ;  /* 0x0000003300337220 */ /* 0x040fe40000410000 */
[C---:B------:R-:W-:Y:S01]  /*138b0*/  HMMA.16816.F32.BF16 R20, R152.reuse, R114, R20 ;  /* 0x000000729814723c */ /* 0x040fe20000041814 */
[----:B------:R-:W3:Y:S03]  /*138c0*/  LDSM.16.MT88.4 R112, [R106] ;  /* 0x000000006a70783b */ /* 0x000ee60000004200 */
        /* <DEDUP_REMOVED lines=22> */
[C---:B---3--:R-:W-:Y:S03]  /*13a30*/  HMMA.16816.F32.BF16 R24, R152.reuse, R112, R24 ;  /* 0x000000709818723c */ /* 0x048fe60000041818 */
[C---:B------:R-:W-:Y:S02]  /*13a40*/  FMUL.FTZ R90, R0.reuse, R90 ;  /* 0x0000005a005a7220 */ /* 0x040fe40000410000 */
[C---:B------:R-:W-:Y:S01]  /*13a50*/  FMUL.FTZ R91, R0.reuse, R91 ;  /* 0x0000005b005b7220 */ /* 0x040fe20000410000 */
[----:B------:R-:W-:Y:S01]  /*13a60*/  MUFU.EX2 R127, R174 ;  /* 0x000000ae007f7308 */ /* 0x000fe20000000800 */
[C---:B------:R-:W-:Y:S01]  /*13a70*/  FMUL.FTZ R94, R0.reuse, R94 ;  /* 0x0000005e005e7220 */ /* 0x040fe20000410000 */
[C---:B------:R-:W-:Y:S04]  /*13a80*/  HMMA.16816.F32.BF16 R28, R152.reuse, R114, R28 ;  /* 0x00000072981c723c */ /* 0x040fe8000004181c */
[C---:B------:R-:W-:Y:S02]  /*13a90*/  FMUL.FTZ R95, R0.reuse, R95 ;  /* 0x0000005f005f7220 */ /* 0x040fe40000410000 */
[C---:B------:R-:W-:Y:S02]  /*13aa0*/  FMUL.FTZ R98, R0.reuse, R98 ;  /* 0x0000006200627220 */ /* 0x040fe40000410000 */
[C---:B------:R-:W-:Y:S01]  /*13ab0*/  FMUL.FTZ R99, R0.reuse, R99 ;  /* 0x0000006300637220 */ /* 0x040fe20000410000 */
[----:B------:R-:W-:Y:S03]  /*13ac0*/  MUFU.EX2 R126, R193 ;  /* 0x000000c1007e7308 */ /* 0x000fe60000000800 */
[C---:B------:R-:W-:Y:S02]  /*13ad0*/  FMUL.FTZ R102, R0.reuse, R102 ;  /* 0x0000006600667220 */ /* 0x040fe40000410000 */
[----:B------:R-:W-:Y:S01]  /*13ae0*/  FMUL.FTZ R103, R0, R103 ;  /* 0x0000006700677220 */ /* 0x000fe20000410000 */
[----:B------:R-:W-:Y:S01]  /*13af0*/  IADD3 R0, R183, R106, RZ ;  /* 0x0000006ab7007210 */ /* 0x000fe20007ffe0ff */
[----:B-1----:R-:W-:Y:S03]  /*13b00*/  FADD.FTZ R117, R119, R117 ;  /* 0x0000007577757221 */ /* 0x002fe60000010000 */
[----:B------:R-:W-:Y:S01]  /*13b10*/  MUFU.EX2 R157, R168 ;  /* 0x000000a8009d7308 */ /* 0x000fe20000000800 */
[----:B------:R-:W1:Y:S01]  /*13b20*/  LDSM.16.MT88.4 R112, [R0] ;  /* 0x000000000070783b */ /* 0x000e620000004200 */
[C---:B--2---:R-:W-:Y:S01]  /*13b30*/  FADD.FTZ R122, R118.reuse, R117 ;  /* 0x00000075767a7221 */ /* 0x044fe20000010000 */
[----:B------:R-:W-:Y:S02]  /*13b40*/  F2FP.BF16.PACK_AB R118, R118, R119 ;  /* 0x000000777676723e */ /* 0x000fe400000010ff */
[----:B------:R-:W-:Y:S02]  /*13b50*/  F2FP.BF16.PACK_AB R117, R131, R130 ;  /* 0x000000828375723e */ /* 0x000fe400000010ff */
[----:B------:R-:W-:Y:S03]  /*13b60*/  F2FP.BF16.PACK_AB R119, R161, R132 ;  /* 0x00000084a177723e */ /* 0x000fe600000010ff */
[----:B------:R-:W2:Y:S10]  /*13b70*/  MUFU.EX2 R156, R169 ;  /* 0x000000a9009c7308 */ /* 0x000eb40000000800 */
[----:B------:R-:W-:Y:S10]  /*13b80*/  MUFU.EX2 R151, R175 ;  /* 0x000000af00977308 */ /* 0x000ff40000000800 */
[----:B------:R-:W3:Y:S01]  /*13b90*/  MUFU.EX2 R150, R195 ;  /* 0x000000c300967308 */ /* 0x000ee20000000800 */
        /* <DEDUP_REMOVED lines=27> */
[----:B--2---:R-:W-:Y:S02]  /*13d50*/  F2FP.BF16.PACK_AB R153, R156, R157 ;  /* 0x0000009d9c99723e */ /* 0x004fe400000010ff */
        /* <DEDUP_REMOVED lines=35> */
[----:B------:R-:W-:Y:S01]  /*13f90*/  FADD.FTZ R112, R121, R122 ;  /* 0x0000007a79707221 */ /* 0x000fe20000010000 */
[----:B------:R-:W-:Y:S01]  /*13fa0*/  HMMA.16816.F32.BF16 R100, R116, R114, R100 ;  /* 0x000000727464723c */ /* 0x000fe20000041864 */
[----:B------:R-:W1:Y:S03]  /*13fb0*/  LDSM.16.MT88.4 R116, [R2+0x1000] ;  /* 0x001000000274783b */ /* 0x000e660000004200 */
[C---:B------:R-:W-:Y:S01]  /*13fc0*/  FADD.FTZ R113, R120.reuse, R112 ;  /* 0x0000007078717221 */ /* 0x040fe20000010000 */
[----:B------:R-:W-:Y:S02]  /*13fd0*/  F2FP.BF16.PACK_AB R112, R120, R121 ;  /* 0x000000797870723e */ /* 0x000fe400000010ff */
[C---:B------:R-:W-:Y:S01]  /*13fe0*/  F2FP.BF16.PACK_AB R114, R124.reuse, R125 ;  /* 0x0000007d7c72723e */ /* 0x040fe200000010ff */
[----:B------:R-:W-:Y:S01]  /*13ff0*/  FADD.FTZ R113, R125, R113 ;  /* 0x000000717d717221 */ /* 0x000fe20000010000 */
[----:B------:R-:W2:Y:S01]  /*14000*/  LDSM.16.MT88.4 R120, [R3+0x1000] ;  /* 0x001000000378783b */ /* 0x000ea20000004200 */
[----:B------:R-:W3:Y:S02]  /*14010*/  MUFU.EX2 R125, R192 ;  /* 0x000000c0007d7308 */ /* 0x000ee40000000800 */
[----:B------:R-:W-:Y:S01]  /*14020*/  FADD.FTZ R128, R124, R113 ;  /* 0x000000717c807221 */ /* 0x000fe20000010000 */
[----:B------:R-:W-:Y:S02]  /*14030*/  F2FP.BF16.PACK_AB R113, R162, R163 ;  /* 0x000000a3a271723e */ /* 0x000fe400000010ff */
[----:B------:R-:W-:Y:S05]  /*14040*/  F2FP.BF16.PACK_AB R115, R159, R158 ;  /* 0x0000009e9f73723e */ /* 0x000fea00000010ff */
[----:B------:R-:W4:Y:S01]  /*14050*/  MUFU.EX2 R124, R191 ;  /* 0x000000bf007c7308 */ /* 0x000f220000000800 */
[----:B---3--:R-:W-:Y:S01]  /*14060*/  F2FP.BF16.PACK_AB R154, R125, R126 ;  /* 0x0000007e7d9a723e */ /* 0x008fe200000010ff */
[C---:B-1----:R-:W-:Y:S05]  /*14070*/  HMMA.16816.F32.BF16 R4, R112.reuse, R116, R4 ;  /* 0x000000747004723c */ /* 0x042fea0000041804 */
[----:B----4-:R-:W-:Y:S03]  /*14080*/  F2FP.BF16.PACK_AB R152, R124, R127 ;  /* 0x0000007f7c98723e */ /* 0x010fe600000010ff */
        /* <DEDUP_REMOVED lines=33> */
[----:B------:R-:W-:Y:S02]  /*142a0*/  FADD.FTZ R117, R130, R117 ;  /* 0x0000007582757221 */ /* 0x000fe40000010000 */
[----:B------:R-:W-:Y:S02]  /*142b0*/  FADD.FTZ R116, R127, R128 ;  /* 0x000000807f747221 */ /* 0x000fe40000010000 */
[C---:B--2---:R-:W-:Y:S04]  /*142c0*/  HMMA.16816.F32.BF16 R96, R112.reuse, R120, R96 ;  /* 0x000000787060723c */ /* 0x044fe80000041860 */
[----:B------:R-:W-:Y:S02]  /*142d0*/  FADD.FTZ R117, R131, R117 ;  /* 0x0000007583757221 */ /* 0x000fe40000010000 */
[----:B------:R-:W2:Y:S01]  /*142e0*/  LDSM.16.MT88.4 R128, [R3+0x1800] ;  /* 0x001800000380783b */ /* 0x000ea20000004200 */
[----:B------:R-:W-:Y:S01]  /*142f0*/  FADD.FTZ R116, R124, R116 ;  /* 0x000000747c747221 */ /* 0x000fe20000010000 */
[----:B------:R-:W-:Y:S04]  /*14300*/  HMMA.16816.F32.BF16 R100, R112, R122, R100 ;  /* 0x0000007a7064723c */ /* 0x000fe80000041864 */
[----:B------:R-:W-:Y:S02]  /*14310*/  FADD.FTZ R116, R126, R116 ;  /* 0x000000747e747221 */ /* 0x000fe40000010000 */
[----:B------:R-:W-:Y:S01]  /*14320*/  FADD.FTZ R149, R132, R117 ;  /* 0x0000007584957221 */ /* 0x000fe20000010000 */
[----:B------:R-:W-:Y:S01]  /*14330*/  LDSM.16.MT88.4 R112, [R0+0x1800] ;  /* 0x001800000070783b */ /* 0x000fe20000004200 */
[----:B------:R-:W-:Y:S07]  /*14340*/  FADD.FTZ R201, R125, R116 ;  /* 0x000000747dc97221 */ /* 0x000fee0000010000 */
[----:B------:R-:W3:Y:S01]  /*14350*/  LDSM.16.MT88.4 R116, [R106+0x1800] ;  /* 0x001800006a74783b */ /* 0x000ee20000004200 */
[C---:B-1----:R-:W-:Y:S07]  /*14360*/  HMMA.16816.F32.BF16 R140, R152.reuse, R136, R4 ;  /* 0x00000088988c723c */ /* 0x042fee0000041804 */
[----:B------:R-:W1:Y:S01]  /*14370*/  LDSM.16.MT88.4 R4, [R2+0x3800] ;  /* 0x003800000204783b */ /* 0x000e620000004200 */
[C---:B------:R-:W-:Y:S07]  /*14380*/  HMMA.16816.F32.BF16 R136, R152.reuse, R138, R12 ;  /* 0x0000008a9888723c */ /* 0x040fee000004180c */
[----:B------:R-:W4:Y:S01]  /*14390*/  LDSM.16.MT88.4 R12, [R3+0x3800] ;  /* 0x00380000030c783b */ /* 0x000f220000004200 */
[C---:B--2---:R-:W-:Y:S07]  /*143a0*/  HMMA.16816.F32.BF16 R132, R152.reuse, R128, R16 ;  /* 0x000000809884723c */ /* 0x044fee0000041810 */
[----:B------:R-:W2:Y:S01]  /*143b0*/  LDSM.16.MT88.4 R16, [R106+0x3800] ;  /* 0x003800006a10783b */ /* 0x000ea20000004200 */
[C---:B------:R-:W-:Y:S07]  /*143c0*/  HMMA.16816.F32.BF16 R128, R152.reuse, R130, R20 ;  /* 0x000000829880723c */ /* 0x040fee0000041814 */
[----:B------:R-:W-:Y:S01]  /*143d0*/  LDSM.16.MT88.4 R20, [R3+0x5800] ;  /* 0x005800000314783b */ /* 0x000fe20000004200 */
[C---:B---3--:R-:W-:Y:S07]  /*143e0*/  HMMA.16816.F32.BF16 R124, R152.reuse, R116, R24 ;  /* 0x00000074987c723c */ /* 0x048fee0000041818 */
[----:B------:R-:W-:Y:S01]  /*143f0*/  LDSM.16.MT88.4 R24, [R106+0x5800] ;  /* 0x005800006a18783b */ /* 0x000fe20000004200 */
[C---:B------:R-:W-:Y:S08]  /*14400*/  HMMA.16816.F32.BF16 R120, R152.reuse, R118, R28 ;  /* 0x000000769878723c */ /* 0x040ff0000004181c */
[C---:B------:R-:W-:Y:S08]  /*14410*/  HMMA.16816.F32.BF16 R116, R152.reuse, R112, R32 ;  /* 0x000000709874723c */ /* 0x040ff00000041820 */
[C---:B------:R-:W-:Y:S08]  /*14420*/  HMMA.16816.F32.BF16 R112, R152.reuse, R114, R36 ;  /* 0x000000729870723c */ /* 0x040ff00000041824 */
[C---:B-1----:R-:W-:Y:S08]  /*14430*/  HMMA.16816.F32.BF16 R40, R152.reuse, R4, R40 ;  /* 0x000000049828723c */ /* 0x042ff00000041828 */
[C---:B------:R-:W-:Y:S01]  /*14440*/  HMMA.16816.F32.BF16 R44, R152.reuse, R6, R44 ;  /* 0x00000006982c723c */ /* 0x040fe2000004182c */
[----:B------:R-:W1:Y:S07]  /*14450*/  LDSM.16.MT88.4 R4, [R0+0x3800] ;  /* 0x003800000004783b */ /* 0x000e6e0000004200 */
[C---:B----4-:R-:W-:Y:S08]  /*14460*/  HMMA.16816.F32.BF16 R48, R152.reuse, R12, R48 ;  /* 0x0000000c9830723c */ /* 0x050ff00000041830 */
[C---:B------:R-:W-:Y:S01]  /*14470*/  HMMA.16816.F32.BF16 R52, R152.reuse, R14, R52 ;  /* 0x0000000e9834723c */ /* 0x040fe20000041834 */
[----:B------:R3:W4:Y:S07]  /*14480*/  LDSM.16.MT88.4 R12, [R2+0x5800] ;  /* 0x00580000020c783b */ /* 0x00072e0000004200 */
[C---:B--2---:R-:W-:Y:S08]  /*14490*/  HMMA.16816.F32.BF16 R56, R152.reuse, R16, R56 ;  /* 0x000000109838723c */ /* 0x044ff00000041838 */
[C---:B------:R-:W-:Y:S01]  /*144a0*/  HMMA.16816.F32.BF16 R60, R152.reuse, R18, R60 ;  /* 0x00000012983c723c */ /* 0x040fe2000004183c */
[----:B------:R2:W5:Y:S03]  /*144b0*/  LDSM.16.MT88.4 R16, [R0+0x5800] ;  /* 0x005800000010783b */ /* 0x0005660000004200 */
[----:B---3--:R-:W-:Y:S04]  /*144c0*/  IADD3 R2, R188, -0x2, RZ ;  /* 0xfffffffebc027810 */ /* 0x008fe80007ffe0ff */
[C---:B-1----:R-:W-:Y:S03]  /*144d0*/  HMMA.16816.F32.BF16 R64, R152.reuse, R4, R64 ;  /* 0x000000049840723c */ /* 0x042fe60000041840 */
[----:B------:R-:W-:Y:S05]  /*144e0*/  ISETP.GE.AND P0, PT, R2, R207, PT ;  /* 0x000000cf0200720c */ /* 0x000fea0003f06270 */
[C---:B------:R-:W-:Y:S04]  /*144f0*/  HMMA.16816.F32.BF16 R68, R152.reuse, R6, R68 ;  /* 0x000000069844723c */ /* 0x040fe80000041844 */
[----:B--2---:R-:W-:Y:S04]  /*14500*/  FADD.FTZ R0, R161, R149 ;  /* 0x00000095a1007221 */ /* 0x004fe80000010000 */
        /* <DEDUP_REMOVED lines=12> */
[C---:B-----5:R-:W-:Y:S04]  /*145d0*/  HMMA.16816.F32.BF16 R96, R152.reuse, R16, R96 ;  /* 0x000000109860723c */ /* 0x060fe80000041860 */
[----:B------:R-:W-:Y:S04]  /*145e0*/  FADD.FTZ R0, R151, R0 ;  /* 0x0000000097007221 */ /* 0x000fe80000010000 */
[----:B------:R-:W-:Y:S04]  /*145f0*/  HMMA.16816.F32.BF16 R100, R152, R18, R100 ;  /* 0x000000129864723c */ /* 0x000fe80000041864 */
[----:B------:R-:W-:Y:S04]  /*14600*/  FADD.FTZ R197, R150, R0 ;  /* 0x0000000096c57221 */ /* 0x000fe80000010000 */
[----:B------:R-:W-:-:S11]  /*14610*/  @!P0 BRA `(.L_x_1828) ;  /* 0x000004f000008947 */ /* 0x000fd60003800000 */
[C---:B------:R-:W-:Y:S01]  /*14620*/  SHF.L.U64.HI R20, R205.reuse, 0x1, R211 ;  /* 0x00000001cd147819 */ /* 0x040fe200000102d3 */
[----:B------:R-:W-:Y:S01]  /*14630*/  IMAD.MOV.U32 R226, RZ, RZ, c[0x0][0x2b8] ;  /* 0x0000ae00ffe27624 */ /* 0x000fe200078e00ff */
[----:B------:R-:W-:Y:S01]  /*14640*/  SHF.L.U64.HI R18, R204, 0x1, R212 ;  /* 0x00000001cc127819 */ /* 0x000fe200000102d4 */
[----:B------:R-:W-:Y:S01]  /*14650*/  IMAD R2, R188, 0x40, R234 ;  /* 0x00000040bc027824 */ /* 0x000fe200078e02ea */
[----:B------:R-:W-:Y:S01]  /*14660*/  SHF.L.U32 R17, R204, 0x1, RZ ;  /* 0x00000001cc117819 */ /* 0x000fe200000006ff */
[----:B------:R-:W-:Y:S01]  /*14670*/  IMAD.MOV.U32 R189, RZ, RZ, RZ ;  /* 0x000000ffffbd7224 */ /* 0x000fe200078e00ff */
[----:B------:R-:W-:Y:S01]  /*14680*/  ISETP.NE.AND P1, PT, R226, 0x1, PT ;  /* 0x00000001e200780c */ /* 0x000fe20003f25270 */
[----:B------:R-:W-:Y:S01]  /*14690*/  IMAD.SHL.U32 R19, R205, 0x2, RZ ;  /* 0x00000002cd137824 */ /* 0x000fe200078e00ff */
[----:B------:R-:W-:Y:S01]  /*146a0*/  IADD3 R2, R2, -0x80, R216 ;  /* 0xffffff8002027810 */ /* 0x000fe20007ffe0d8 */
[C---:B------:R-:W-:Y:S01]  /*146b0*/  IMAD.SHL.U32 R13, R202.reuse, 0x2, RZ ;  /* 0x00000002ca0d7824 */ /* 0x040fe200078e00ff */
[----:B------:R-:W-:Y:S03]  /*146c0*/  SHF.L.U64.HI R16, R202, 0x1, R203 ;  /* 0x00000001ca107819 */ /* 0x000fe600000102cb */
[--C-:B------:R-:W-:Y:S06]  /*146d0*/  IMAD.MOV.U32 R0, RZ, RZ, R2.reuse ;  /* 0x000000ffff007224 */ /* 0x100fec00078e0002 */
[----:B------:R-:W-:Y:S05]  /*146e0*/  @P1 IMAD.HI.U32 R3, R2, c[0x0][0x2bc], RZ ;  /* 0x0000af0002031a27 */ /* 0x000fea00078e00ff */
[----:B------:R-:W-:Y:S04]  /*146f0*/  @P1 SHF.R.U32.HI R0, RZ, c[0x0][0x2c0], R3 ;  /* 0x0000b000ff001a19 */ /* 0x000fe80000011603 */
[C---:B------:R-:W-:Y:S04]  /*14700*/  @!P6 IADD3 R3, P0, R0.reuse, R220, RZ ;  /* 0x000000dc0003e210 */ /* 0x040fe80007f1e0ff */
[C---:B------:R-:W-:Y:S02]  /*14710*/  @!P6 LEA.HI.X.SX32 R5, R0.reuse, R232, 0x1, P0 ;  /* 0x000000e80005e211 */ /* 0x040fe400000f0eff */
[C---:B------:R-:W-:Y:S02]  /*14720*/  @!P6 LEA R4, P0, R3.reuse, c[0x0][0x2a0], 0x2 ;  /* 0x0000a8000304ea11 */ /* 0x040fe400078010ff */
[----:B------:R-:W-:Y:S02]  /*14730*/  IADD3 R0, -R0, RZ, RZ ;  /* 0x000000ff00007210 */ /* 0x000fe40007ffe1ff */
[----:B------:R-:W-:Y:S03]  /*14740*/  @!P6 LEA.HI.X R5, R3, c[0x0][0x2a4], R5, 0x2, P0 ;  /* 0x0000a9000305ea11 */ /* 0x000fe600000f1405 */
[----:B------:R-:W-:Y:S02]  /*14750*/  IMAD R194, R0, c[0x0][0x2b8], R2 ;  /* 0x0000ae0000c27a24 */ /* 0x000fe400078e0202 */
[----:B------:R-:W2:Y:S02]  /*14760*/  @!P6 LDG.E R189, [R4.64] ;  /* 0x0000000804bde981 */ /* 0x000ea4000c1e1900 */
[----:B------:R-:W-:Y:S01]  /*14770*/  IMAD.WIDE.U32 R2, R194, c[0x0][0x1e0], RZ ;  /* 0x00007800c2027a25 */ /* 0x000fe200078e00ff */
[----:B------:R-:W-:Y:S05]  /*14780*/  SHF.R.S32.HI R0, RZ, 0x1f, R194 ;  /* 0x0000001fff007819 */ /* 0x000fea00000114c2 */
        /* <DEDUP_REMOVED lines=13> */
.L_x_1915:
[----:B------:R-:W-:-:S05]  /*14860*/  BRA.DIV ~URZ, `(.L_x_1830) ;  /* 0x000066a27f007947 */ /* 0x000fca000b800000 */
[----:B------:R-:W3:Y:S01]  /*14870*/  SHFL.IDX PT, R2, R12, RZ, 0x181f ;  /* 0x00181fff0c027589 */ /* 0x000ee200000e0000 */
[----:B------:R-:W-:Y:S01]  /*14880*/  LOP3.LUT P3, RZ, R196, 0x2, RZ, 0xc0, !PT ;  /* 0x00000002c4ff7812 */ /* 0x000fe2000786c0ff */
[----:B------:R-:W-:Y:S01]  /*14890*/  IMAD R0, R190, 0x6000, R11 ;  /* 0x00006000be007824 */ /* 0x000fe200078e020b */
[C---:B------:R-:W-:Y:S02]  /*148a0*/  LOP3.LUT P2, RZ, R196.reuse, 0x1, RZ, 0xc0, !PT ;  /* 0x00000001c4ff7812 */ /* 0x040fe4000784c0ff */
[----:B------:R-:W-:Y:S02]  /*148b0*/  LOP3.LUT P1, RZ, R196, 0x4, RZ, 0xc0, !PT ;  /* 0x00000004c4ff7812 */ /* 0x000fe4000782c0ff */
[----:B------:R-:W-:Y:S02]  /*148c0*/  SEL R15, RZ, 0x10, P2 ;  /* 0x00000010ff0f7807 */ /* 0x000fe40001000000 */
[----:B------:R-:W-:Y:S02]  /*148d0*/  SEL R14, RZ, 0x10, P1 ;  /* 0x00000010ff0e7807 */ /* 0x000fe40000800000 */
[----:B---3--:R-:W-:Y:S05]  /*148e0*/  IADD3 R6, P0, R2, R13, RZ ;  /* 0x0000000d02067210 */ /* 0x008fea0007f1e0ff */
[----:B--2---:R-:W-:Y:S05]  /*148f0*/  IMAD.X R7, R4, 0x1, R16, P0 ;  /* 0x0000000104077824 */ /* 0x004fea00000e0610 */
[----:B------:R-:W-:Y:S01]  /*14900*/  @!PT LDS RZ, [RZ] ;  /* 0x00000000fffff984 */ /* 0x000fe20000000800 */
[----:B------:R-:W-:Y:S01]  /*14910*/  @!PT LDS RZ, [RZ] ;  /* 0x00000000fffff984 */ /* 0x000fe20000000800 */
[----:B------:R2:W-:Y:S02]  /*14920*/  LDGSTS.E.BYPASS.LTC128B.128 [R0], [R6.64], !P3 ;  /* 0x0000000006007fae */ /* 0x0005e4000d901d48 */
[----:B--2---:R-:W-:Y:S05]  /*14930*/  IADD3 R6, P0, R2, R17, RZ ;  /* 0x0000001102067210 */ /* 0x004fea0007f1e0ff */
[----:B------:R-:W-:Y:S01]  /*14940*/  IMAD.X R7, R4, 0x1, R18, P0 ;  /* 0x0000000104077824 */ /* 0x000fe200000e0612 */
[----:B------:R-:W-:Y:S04]  /*14950*/  IADD3 R2, P0, R2, R19, RZ ;  /* 0x0000001302027210 */ /* 0x000fe80007f1e0ff */
[----:B------:R2:W-:Y:S01]  /*14960*/  LDGSTS.E.BYPASS.LTC128B.128 [R0+0x2000], [R6.64], !P2 ;  /* 0x0200000006007fae */ /* 0x0005e2000d101d48 */
[----:B------:R-:W-:Y:S03]  /*14970*/  IMAD.X R3, R4, 0x1, R20, P0 ;  /* 0x0000000104037824 */ /* 0x000fe600000e0614 */
[----:B------:R3:W4:Y:S04]  /*14980*/  SHFL.IDX PT, R4, R5, 0x1, 0x181f ;  /* 0x00381f0005047f89 */ /* 0x00072800000e0000 */
[----:B------:R5:W-:Y:S01]  /*14990*/  LDGSTS.E.BYPASS.LTC128B.128 [R0+0x4000], [R2.64], !P1 ;  /* 0x0400000002007fae */ /* 0x000be2000c901d48 */
[----:B-1-3--:R-:W-:Y:S03]  /*149a0*/  SEL R5, RZ, 0x10, P3 ;  /* 0x00000010ff057807 */ /* 0x00afe60001800000 */
[----:B-----5:R2:W1:Y:S04]  /*149b0*/  SHFL.IDX PT, R2, R12, 0x1, 0x181f ;  /* 0x00381f000c027f89 */ /* 0x02046800000e0000 */
.L_x_1916:
[C---:B----4-:R-:W-:Y:S02]  /*149c0*/  IADD3 R3, -R5.reuse, 0x10, RZ ;  /* 0x0000001005037810 */ /* 0x050fe40007ffe1ff */
[----:B------:R-:W-:Y:S02]  /*149d0*/  ISETP.NE.U32.AND P2, PT, R5, RZ, PT ;  /* 0x000000ff0500720c */ /* 0x000fe40003f45070 */
[----:B------:R-:W-:Y:S04]  /*149e0*/  LOP3.LUT R3, R3, 0xf, RZ, 0xc0, !PT ;  /* 0x0000000f03037812 */ /* 0x000fe800078ec0ff */
[----:B-12---:R-:W-:Y:S02]  /*149f0*/  IADD3 R12, P1, P0, R3, R2, R13 ;  /* 0x00000002030c7210 */ /* 0x006fe4000783e00d */
[----:B------:R-:W-:Y:S02]  /*14a00*/  IADD3 R3, -R15, 0x10, RZ ;  /* 0x000000100f037810 */ /* 0x000fe40007ffe1ff */
[----:B------:R-:W-:Y:S02]  /*14a10*/  IADD3.X R13, RZ, R4, R16, P1, P0 ;  /* 0x00000004ff0d7210 */ /* 0x000fe40000fe0410 */
[----:B------:R-:W-:Y:S03]  /*14a20*/  LOP3.LUT R3, R3, 0xf, RZ, 0xc0, !PT ;  /* 0x0000000f03037812 */ /* 0x000fe600078ec0ff */
[----:B------:R-:W-:Y:S01]  /*14a30*/  @!PT LDS RZ, [RZ] ;  /* 0x00000000fffff984 */ /* 0x000fe20000000800 */
[----:B------:R-:W-:Y:S01]  /*14a40*/  @!PT LDS RZ, [RZ] ;  /* 0x00000000fffff984 */ /* 0x000fe20000000800 */
[----:B------:R-:W-:Y:S01]  /*14a50*/  @!PT LDS RZ, [RZ] ;  /* 0x00000000fffff984 */ /* 0x000fe20000000800 */
[----:B------:R1:W-:Y:S01]  /*14a60*/  LDGSTS.E.BYPASS.LTC128B.128.ZFILL [R0+0x1000], [R12.64], P2 ;  /* 0x010000000c007fae */ /* 0x0003e20009141d48 */
[----:B------:R-:W-:Y:S02]  /*14a70*/  IADD3 R6, P1, P0, R3, R2, R17 ;  /* 0x0000000203067210 */ /* 0x000fe4000783e011 */
[C---:B------:R-:W-:Y:S02]  /*14a80*/  IADD3 R3, -R14.reuse, 0x10, RZ ;  /* 0x000000100e037810 */ /* 0x040fe40007ffe1ff */
[----:B------:R-:W-:Y:S02]  /*14a90*/  IADD3.X R7, RZ, R4, R18, P1, P0 ;  /* 0x00000004ff077210 */ /* 0x000fe40000fe0412 */
[----:B------:R-:W-:Y:S04]  /*14aa0*/  LOP3.LUT R3, R3, 0xf, RZ, 0xc0, !PT ;  /* 0x0000000f03037812 */ /* 0x000fe800078ec0ff */
[----:B------:R-:W-:Y:S04]  /*14ab0*/  IADD3 R2, P1, P0, R3, R2, R19 ;  /* 0x0000000203027210 */ /* 0x000fe8000783e013 */
[----:B------:R-:W-:Y:S02]  /*14ac0*/  IADD3.X R3, RZ, R4, R20, P1, P0 ;  /* 0x00000004ff037210 */ /* 0x000fe40000fe0414 */
[----:B------:R-:W-:Y:S02]  /*14ad0*/  ISETP.NE.U32.AND P1, PT, R15, RZ, PT ;  /* 0x000000ff0f00720c */ /* 0x000fe40003f25070 */
[----:B------:R-:W-:Y:S11]  /*14ae0*/  ISETP.NE.U32.AND P0, PT, R14, RZ, PT ;  /* 0x000000ff0e00720c */ /* 0x000ff60003f05070 */
[----:B------:R1:W-:Y:S04]  /*14af0*/  LDGSTS.E.BYPASS.LTC128B.128.ZFILL [R0+0x3000], [R6.64], P1 ;  /* 0x0300000006007fae */ /* 0x0003e80008941d48 */
[----:B------:R1:W-:Y:S02]  /*14b00*/  LDGSTS.E.BYPASS.LTC128B.128.ZFILL [R0+0x5000], [R2.64], P0 ;  /* 0x0500000002007fae */ /* 0x0003e40008141d48 */
.L_x_1828:
[----:B------:R-:W-:Y:S05]  /*14b10*/  BSYNC B0 ;  /* 0x0000000000007941 */ /* 0x000fea0003800000 */
.L_x_1827:
        /* <DEDUP_REMOVED lines=10> */
.L_x_1821:
[----:B------:R-:W-:Y:S05]  /*14bc0*/  BRA.DIV ~URZ, `(.L_x_1832) ;  /* 0x000065927f007947 */ /* 0x000fea000b800000 */
[----:B------:R2:W3:Y:S02]  /*14bd0*/  SHFL.BFLY PT, R0, R201, 0x2, 0x1f ;  /* 0x0c401f00c9007f89 */ /* 0x0004e400000e0000 */
.L_x_1917:
[----:B---3--:R-:W-:Y:S01]  /*14be0*/  FADD.FTZ R0, R0, R201 ;  /* 0x000000c900007221 */ /* 0x008fe20000010000 */
[----:B------:R-:W-:Y:S05]  /*14bf0*/  BRA.DIV ~URZ, `(.L_x_1833) ;  /* 0x000065c27f007947 */ /* 0x000fea000b800000 */
[----:B-1----:R-:W1:Y:S04]  /*14c00*/  SHFL.BFLY PT, R2, R197, 0x2, 0x1f ;  /* 0x0c401f00c5027f89 */ /* 0x002e6800000e0000 */
[----:B------:R-:W3:Y:S01]  /*14c10*/  SHFL.BFLY PT, R5, R0, 0x1, 0x1f ;  /* 0x0c201f0000057f89 */ /* 0x000ee200000e0000 */
[----:B-1----:R-:W-:-:S02]  /*14c20*/  FADD.FTZ R4, R2, R197 ;  /* 0x000000c502047221 */ /* 0x002fc40000010000 */
[----:B---3--:R-:W-:-:S03]  /*14c30*/  FADD.FTZ R0, R0, R5 ;  /* 0x0000000500007221 */ /* 0x008fc60000010000 */
[----:B------:R1:W3:Y:S04]  /*14c40*/  SHFL.BFLY PT, R3, R4, 0x1, 0x1f ;  /* 0x0c201f0004037f89 */ /* 0x0002e800000e0000 */
.L_x_1918:
[----:B------:R-:W-:Y:S01]  /*14c50*/  FSETP.NE.FTZ.AND P1, PT, R0, RZ, PT ;  /* 0x000000ff0000720b */ /* 0x000fe20003f35000 */
[----:B---3--:R-:W-:Y:S01]  /*14c60*/  FADD.FTZ R3, R3, R4 ;  /* 0x0000000403037221 */ /* 0x008fe20000010000 */
[----:B------:R-:W-:Y:S02]  /*14c70*/  MOV R2, RZ ;  /* 0x000000ff00027202 */ /* 0x000fe40000000f00 */
[----:B------:R-:W-:Y:S02]  /*14c80*/  MOV R22, 0xff800000 ;  /* 0xff80000000167802 */ /* 0x000fe40000000f00 */
[----:B------:R-:W-:Y:S02]  /*14c90*/  FSETP.NE.FTZ.AND P0, PT, R3, RZ, PT ;  /* 0x000000ff0300720b */ /* 0x000fe40003f15000 */
[----:B-1----:R-:W-:Y:S02]  /*14ca0*/  MOV R4, 0x1 ;  /* 0x0000000100047802 */ /* 0x002fe40000000f00 */
[----:B------:R-:W-:-:S03]  /*14cb0*/  MOV R17, 0xff800000 ;  /* 0xff80000000117802 */ /* 0x000fc60000000f00 */
[----:B------:R-:W1:Y:S08]  /*14cc0*/  @P1 MUFU.LG2 R5, R0 ;  /* 0x0000000000051308 */ /* 0x000e700000000c00 */
[----:B------:R3:W4:Y:S01]  /*14cd0*/  @P1 MUFU.RCP R2, R0 ;  /* 0x0000000000021308 */ /* 0x0007220000001000 */
[----:B-1----:R-:W-:Y:S01]  /*14ce0*/  @P1 FMUL.FTZ R5, R5, 0.69314718246459960938 ;  /* 0x3f31721805051820 */ /* 0x002fe20000410000 */
[----:B---3--:R-:W-:Y:S01]  /*14cf0*/  @P1 MOV R0, 0x3f317218 ;  /* 0x3f31721800001802 */ /* 0x008fe20000000f00 */
[----:B----4-:R-:W-:-:S02]  /*14d00*/  FMUL.FTZ R38, R2, R124 ;  /* 0x0000007c02267220 */ /* 0x010fc40000410000 */
[----:B------:R-:W-:Y:S02]  /*14d10*/  FMUL.FTZ R39, R2, R125 ;  /* 0x0000007d02277220 */ /* 0x000fe40000410000 */
[----:B------:R-:W-:Y:S02]  /*14d20*/  @P1 FMUL.FTZ R0, R0, c[0x0][0x2d0] ;  /* 0x0000b40000001a20 */ /* 0x000fe40000410000 */
[----:B------:R-:W-:Y:S02]  /*14d30*/  FMUL.FTZ R124, R2, R72 ;  /* 0x00000048027c7220 */ /* 0x000fe40000410000 */
[----:B------:R-:W-:Y:S01]  /*14d40*/  @P1 FFMA.FTZ R22, R0, R9, R5 ;  /* 0x0000000900161223 */ /* 0x000fe20000010005 */
[----:B------:R-:W-:Y:S01]  /*14d50*/  MOV R0, RZ ;  /* 0x000000ff00007202 */ /* 0x000fe20000000f00 */
[C---:B------:R-:W-:Y:S02]  /*14d60*/  FMUL.FTZ R125, R2.reuse, R73 ;  /* 0x00000049027d7220 */ /* 0x040fe40000410000 */
[----:B------:R-:W-:-:S02]  /*14d70*/  FMUL.FTZ R72, R2, R76 ;  /* 0x0000004c02487220 */ /* 0x000fc40000410000 */
[C---:B------:R-:W-:Y:S01]  /*14d80*/  FMUL.FTZ R73, R2.reuse, R77 ;  /* 0x0000004d02497220 */ /* 0x040fe20000410000 */
[----:B------:R-:W1:Y:S01]  /*14d90*/  @P0 MUFU.RCP R0, R3 ;  /* 0x0000000300000308 */ /* 0x000e620000001000 */
        /* <DEDUP_REMOVED lines=43> */
[C---:B-1----:R-:W-:Y:S02]  /*15050*/  FMUL.FTZ R100, R0.reuse, R114 ;  /* 0x0000007200647220 */ /* 0x042fe40000410000 */
[C---:B------:R-:W-:Y:S02]  /*15060*/  FMUL.FTZ R101, R0.reuse, R115 ;  /* 0x0000007300657220 */ /* 0x040fe40000410000 */
[C---:B------:R-:W-:Y:S02]  /*15070*/  FMUL.FTZ R136, R0.reuse, R42 ;  /* 0x0000002a00887220 */ /* 0x040fe40000410000 */
[C---:B------:R-:W-:Y:S02]  /*15080*/  FMUL.FTZ R137, R0.reuse, R43 ;  /* 0x0000002b00897220 */ /* 0x040fe40000410000 */
[----:B------:R-:W-:-:S02]  /*15090*/  FMUL.FTZ R114, R0, R46 ;  /* 0x0000002e00727220 */ /* 0x000fc40000410000 */
[C---:B------:R-:W-:Y:S02]  /*150a0*/  FMUL.FTZ R115, R0.reuse, R47 ;  /* 0x0000002f00737220 */ /* 0x040fe40000410000 */
[C---:B------:R-:W-:Y:S02]  /*150b0*/  FMUL.FTZ R88, R0.reuse, R138 ;  /* 0x0000008a00587220 */ /* 0x040fe40000410000 */
[----:B------:R-:W-:Y:S01]  /*150c0*/  FMUL.FTZ R89, R0, R139 ;  /* 0x0000008b00597220 */ /* 0x000fe20000410000 */
[----:B---3--:R-:W-:Y:S01]  /*150d0*/  @P0 MOV R3, 0x3f317218 ;  /* 0x3f31721800030802 */ /* 0x008fe20000000f00 */
        /* <DEDUP_REMOVED lines=44> */
.L_x_1752:
        /* <DEDUP_REMOVED lines=16> */
.L_x_1835:
[----:B------:R-:W-:Y:S05]  /*154a0*/  BSYNC B0 ;  /* 0x0000000000007941 */ /* 0x000fea0003800000 */
.L_x_1834:
[----:B------:R-:W-:Y:S01]  /*154b0*/  PRMT R0, R0, 0x9910, RZ ;  /* 0x0000991000007816 */ /* 0x000fe200000000ff */
[----:B------:R-:W-:Y:S01]  /*154c0*/  BSSY B1, `(.L_x_1836) ;  /* 0x000038c000017945 */ /* 0x000fe20003800000 */
[----:B------:R-:W-:Y:S02]  /*154d0*/  IMAD.MOV.U32 R35, RZ, RZ, R236 ;  /* 0x000000ffff237224 */ /* 0x000fe400078e00ec */
[----:B------:R-:W-:-:S13]  /*154e0*/  ISETP.NE.AND P0, PT, R0, RZ, PT ;  /* 0x000000ff0000720c */ /* 0x000fda0003f05270 */
[----:B------:R-:W-:Y:S05]  /*154f0*/  @!P0 BRA `(.L_x_1837) ;  /* 0x00002cd000008947 */ /* 0x000fea0003800000 */
[----:B------:R-:W-:Y:S01]  /*15500*/  SHF.R.S32.HI R2, RZ, 0x1f, R187 ;  /* 0x0000001fff027819 */ /* 0x000fe200000114bb */
[----:B------:R-:W-:Y:S01]  /*15510*/  WARPSYNC 0xffffffff ;  /* 0xffffffff00007948 */ /* 0x000fe20003800000 */
[----:B------:R-:W-:Y:S01]  /*15520*/  BAR.SYNC.DEFER_BLOCKING 0x1, 0x100 ;  /* 0x0044000000007b1d */ /* 0x000fe20000010000 */
[----:B------:R-:W-:Y:S01]  /*15530*/  LOP3.LUT R0, R147, R208, RZ, 0xfc, !PT ;  /* 0x000000d093007212 */ /* 0x000fe200078efcff */
[----:B------:R-:W-:Y:S01]  /*15540*/  IMAD.MOV.U32 R6, RZ, RZ, 0x20 ;  /* 0x00000020ff067424 */ /* 0x000fe200078e00ff */
[----:B------:R-:W-:Y:S01]  /*15550*/  LEA.HI R2, R2, R187, RZ, 0x5 ;  /* 0x000000bb02027211 */ /* 0x000fe200078f28ff */
[----:B------:R-:W-:Y:S01]  /*15560*/  IMAD.MOV.U32 R9, RZ, RZ, 0x40 ;  /* 0x00000040ff097424 */ /* 0x000fe200078e00ff */
[----:B------:R-:W-:Y:S01]  /*15570*/  F2FP.BF16.PACK_AB R5, R89, R88 ;  /* 0x000000585905723e */ /* 0x000fe200000010ff */
[----:B------:R-:W-:Y:S01]  /*15580*/  IMAD.MOV.U32 R16, RZ, RZ, c[0x0][0x388] ;  /* 0x0000e200ff107624 */ /* 0x000fe200078e00ff */
[----:B------:R-:W-:Y:S02]  /*15590*/  SHF.R.S32.HI R2, RZ, 0x5, R2 ;  /* 0x00000005ff027819 */ /* 0x000fe40000011402 */
[----:B------:R-:W-:-:S02]  /*155a0*/  F2FP.BF16.PACK_AB R7, R39, R38 ;  /* 0x000000262707723e */ /* 0x000fc400000010ff */
[----:B------:R-:W-:Y:S01]  /*155b0*/  F2FP.BF16.PACK_AB R8, R117, R116 ;  /* 0x000000747508723e */ /* 0x000fe200000010ff */
[----:B------:R-:W-:Y:S01]  /*155c0*/  IMAD.SHL.U32 R2, R2, 0x400, RZ ;  /* 0x0000040002027824 */ /* 0x000fe200078e00ff */
[----:B------:R-:W-:-:S03]  /*155d0*/  F2FP.BF16.PACK_AB R12, R77, R76 ;  /* 0x0000004c4d0c723e */ /* 0x000fc600000010ff */
[----:B------:R-:W-:Y:S01]  /*155e0*/  IMAD R3, R235, 0x2, R2 ;  /* 0x00000002eb037824 */ /* 0x000fe200078e0202 */
[----:B------:R-:W-:-:S03]  /*155f0*/  LOP3.LUT R2, R240, 0x1, RZ, 0xc0, !PT ;  /* 0x00000001f0027812 */ /* 0x000fc600078ec0ff */
[----:B------:R-:W-:Y:S01]  /*15600*/  IMAD.IADD R0, R3, 0x1, R0 ;  /* 0x0000000103007824 */ /* 0x000fe200078e0200 */
[----:B------:R-:W-:Y:S02]  /*15610*/  ISETP.NE.U32.AND P0, PT, R2, 0x1, PT ;  /* 0x000000010200780c */ /* 0x000fe40003f05070 */
[----:B------:R-:W-:Y:S01]  /*15620*/  F2FP.BF16.PACK_AB R3, R27, R26 ;  /* 0x0000001a1b03723e */ /* 0x000fe200000010ff */
[----:B------:R-:W-:Y:S01]  /*15630*/  IMAD.SHL.U32 R0, R0, 0x2, RZ ;  /* 0x0000000200007824 */ /* 0x000fe200078e00ff */
[----:B------:R-:W-:Y:S02]  /*15640*/  R2P PR, R240, 0x6 ;  /* 0x00000006f0007804 */ /* 0x000fe40000000000 */
[----:B------:R-:W-:Y:S02]  /*15650*/  ISETP.NE.U32.AND P3, PT, RZ, c[0x0][0x500], PT ;  /* 0x00014000ff007a0c */ /* 0x000fe40003f65070 */
[C---:B------:R-:W-:Y:S01]  /*15660*/  IADD3 R4, R0.reuse, 0x80, RZ ;  /* 0x0000008000047810 */ /* 0x040fe20007ffe0ff */
[----:B------:R1:W-:Y:S01]  /*15670*/  STS [R0+0x80], R3 ;  /* 0x0000800300007388 */ /* 0x0003e20000000800 */
[----:B------:R-:W-:-:S02]  /*15680*/  IADD3 R2, R0, 0x70, RZ ;  /* 0x0000007000027810 */ /* 0x000fc40007ffe0ff */
[----:B------:R-:W-:Y:S02]  /*15690*/  SEL R6, R6, 0xffffffe0, !P1 ;  /* 0xffffffe006067807 */ /* 0x000fe40004800000 */
[----:B------:R-:W-:Y:S02]  /*156a0*/  @P0 IADD3 R2, R4, 0x10, RZ ;  /* 0x0000001004020810 */ /* 0x000fe40007ffe0ff */
[----:B------:R-:W-:Y:S02]  /*156b0*/  F2FP.BF16.PACK_AB R4, R97, R96 ;  /* 0x000000606104723e */ /* 0x000fe400000010ff */
[----:B------:R-:W-:Y:S02]  /*156c0*/  SEL R9, R9, 0xffffffc0, !P2 ;  /* 0xffffffc009097807 */ /* 0x000fe40005000000 */
[----:B------:R-:W-:Y:S01]  /*156d0*/  ISETP.NE.U32.AND P0, PT, RZ, c[0x0][0x508], PT ;  /* 0x00014200ff007a0c */ /* 0x000fe20003f05070 */
[----:B------:R3:W-:Y:S01]  /*156e0*/  STS [R0+0x480], R4 ;  /* 0x0004800400007388 */ /* 0x0007e20000000800 */
[----:B------:R-:W-:Y:S01]  /*156f0*/  ISETP.NE.AND.EX P3, PT, RZ, c[0x0][0x504], PT, P3 ;  /* 0x00014100ff007a0c */ /* 0x000fe20003f65330 */
[----:B------:R-:W-:Y:S01]  /*15700*/  IMAD.IADD R13, R9, 0x1, R2 ;  /* 0x00000001090d7824 */ /* 0x000fe200078e0202 */
[----:B------:R-:W-:Y:S01]  /*15710*/  ISETP.NE.AND.EX P2, PT, RZ, c[0x0][0x50c], PT, P0 ;  /* 0x00014300ff007a0c */ /* 0x000fe20003f45300 */
[----:B------:R4:W-:Y:S01]  /*15720*/  STS [R2+0x400], R5 ;  /* 0x0004000502007388 */ /* 0x0009e20000000800 */
[----:B-1----:R-:W-:-:S05]  /*15730*/  F2FP.BF16.PACK_AB R3, R29, R28 ;  /* 0x0000001c1d03723e */ /* 0x002fca00000010ff */
[----:B------:R1:W-:Y:S01]  /*15740*/  STS [R2], R3 ;  /* 0x0000000302007388 */ /* 0x0003e20000000800 */
[----:B---3--:R-:W-:Y:S02]  /*15750*/  F2FP.BF16.PACK_AB R4, R31, R30 ;  /* 0x0000001e1f04723e */ /* 0x008fe400000010ff */
[----:B----4-:R-:W-:Y:S01]  /*15760*/  F2FP.BF16.PACK_AB R5, R37, R36 ;  /* 0x000000242505723e */ /* 0x010fe200000010ff */
[----:B-1----:R-:W-:-:S05]  /*15770*/  IMAD.IADD R3, R0, 0x1, R6 ;  /* 0x0000000100037824 */ /* 0x002fca00078e0206 */
[----:B------:R1:W-:Y:S02]  /*15780*/  STS [R3+0x80], R4 ;  /* 0x0000800403007388 */ /* 0x0003e40000000800 */
[----:B-1----:R-:W-:Y:S01]  /*15790*/  IMAD.IADD R4, R6, 0x1, R2 ;  /* 0x0000000106047824 */ /* 0x002fe200078e0202 */
[----:B------:R-:W-:-:S05]  /*157a0*/  F2FP.BF16.PACK_AB R6, R135, R134 ;  /* 0x000000868706723e */ /* 0x000fca00000010ff */
[----:B------:R1:W-:Y:S04]  /*157b0*/  STS [R3+0x480], R6 ;  /* 0x0004800603007388 */ /* 0x0003e80000000800 */
[----:B------:R3:W-:Y:S01]  /*157c0*/  STS [R4], R5 ;  /* 0x0000000504007388 */ /* 0x0007e20000000800 */
[----:B-1----:R-:W-:Y:S01]  /*157d0*/  IMAD.IADD R6, R0, 0x1, R9 ;  /* 0x0000000100067824 */ /* 0x002fe200078e0209 */
[----:B---3--:R-:W-:-:S05]  /*157e0*/  F2FP.BF16.PACK_AB R5, R131, R130 ;  /* 0x000000828305723e */ /* 0x008fca00000010ff */
[----:B------:R1:W-:Y:S04]  /*157f0*/  STS [R4+0x400], R5 ;  /* 0x0004000504007388 */ /* 0x0003e80000000800 */
[----:B------:R3:W-:Y:S01]  /*15800*/  STS [R6+0x80], R7 ;  /* 0x0000800706007388 */ /* 0x0007e20000000800 */
[----:B-1----:R-:W-:Y:S02]  /*15810*/  F2FP.BF16.PACK_AB R5, R93, R92 ;  /* 0x0000005c5d05723e */ /* 0x002fe400000010ff */
[----:B---3--:R-:W-:-:S03]  /*15820*/  F2FP.BF16.PACK_AB R7, R121, R120 ;  /* 0x000000787907723e */ /* 0x008fc600000010ff */
[----:B------:R1:W-:Y:S04]  /*15830*/  STS [R6+0x480], R5 ;  /* 0x0004800506007388 */ /* 0x0003e80000000800 */
[----:B------:R3:W-:Y:S01]  /*15840*/  STS [R13], R7 ;  /* 0x000000070d007388 */ /* 0x0007e20000000800 */
[----:B-1----:R-:W-:Y:S02]  /*15850*/  F2FP.BF16.PACK_AB R5, R123, R122 ;  /* 0x0000007a7b05723e */ /* 0x002fe400000010ff */
[----:B---3--:R-:W-:-:S03]  /*15860*/  F2FP.BF16.PACK_AB R7, R119, R118 ;  /* 0x000000767707723e */ /* 0x008fc600000010ff */
[----:B------:R1:W-:Y:S02]  /*15870*/  STS [R13+0x400], R5 ;  /* 0x000400050d007388 */ /* 0x0003e40000000800 */
[----:B-1----:R-:W-:-:S05]  /*15880*/  IMAD.IADD R5, R9, 0x1, R3 ;  /* 0x0000000109057824 */ /* 0x002fca00078e0203 */
[----:B------:R1:W-:Y:S04]  /*15890*/  STS [R5+0x80], R8 ;  /* 0x0000800805007388 */ /* 0x0003e80000000800 */
[----:B------:R3:W-:Y:S01]  /*158a0*/  STS [R5+0x480], R7 ;  /* 0x0004800705007388 */ /* 0x0007e20000000800 */
[----:B-1----:R-:W-:Y:S01]  /*158b0*/  F2FP.BF16.PACK_AB R8, R101, R100 ;  /* 0x000000646508723e */ /* 0x002fe200000010ff */
[----:B---3--:R-:W-:Y:S01]  /*158c0*/  IMAD.IADD R7, R4, 0x1, R9 ;  /* 0x0000000104077824 */ /* 0x008fe200078e0209 */
[----:B------:R-:W-:-:S04]  /*158d0*/  F2FP.BF16.PACK_AB R9, R113, R112 ;  /* 0x000000707109723e */ /* 0x000fc800000010ff */
[----:B------:R1:W-:Y:S04]  /*158e0*/  STS [R7+0x400], R8 ;  /* 0x0004000807007388 */ /* 0x0003e80000000800 */
[----:B------:R3:W-:Y:S01]  /*158f0*/  STS [R7], R9 ;  /* 0x0000000907007388 */ /* 0x0007e20000000800 */
[----:B-1----:R-:W-:Y:S02]  /*15900*/  F2FP.BF16.PACK_AB R8, R137, R136 ;  /* 0x000000888908723e */ /* 0x002fe400000010ff */
[----:B---3--:R-:W-:-:S03]  /*15910*/  F2FP.BF16.PACK_AB R9, R41, R40 ;  /* 0x000000282909723e */ /* 0x008fc600000010ff */
[----:B------:R1:W-:Y:S04]  /*15920*/  STS [R0+0x4480], R8 ;  /* 0x0044800800007388 */ /* 0x0003e80000000800 */
[----:B------:R3:W-:Y:S01]  /*15930*/  STS [R0+0x4080], R9 ;  /* 0x0040800900007388 */ /* 0x0007e20000000800 */
        /* <DEDUP_REMOVED lines=35> */
[----:B------:R3:W-:Y:S04]  /*15b70*/  STS [R2+0x8400], R0 ;  /* 0x0084000002007388 */ /* 0x0007e80000000800 */
[----:B------:R-:W-:Y:S01]  /*15b80*/  STS [R3+0x8080], R12 ;  /* 0x0080800c03007388 */ /* 0x000fe20000000800 */
[----:B-1----:R-:W-:Y:S02]  /*15b90*/  F2FP.BF16.PACK_AB R8, R67, R66 ;  /* 0x000000424308723e */ /* 0x002fe400000010ff */
[----:B---3--:R-:W-:-:S03]  /*15ba0*/  F2FP.BF16.PACK_AB R2, R81, R80 ;  /* 0x000000505102723e */ /* 0x008fc600000010ff */
[----:B------:R1:W-:Y:S01]  /*15bb0*/  STS [R3+0x8480], R8 ;  /* 0x0084800803007388 */ /* 0x0003e20000000800 */
[----:B------:R-:W-:-:S03]  /*15bc0*/  F2FP.BF16.PACK_AB R0, R83, R82 ;  /* 0x000000525300723e */ /* 0x000fc600000010ff */
[----:B------:R3:W-:Y:S04]  /*15bd0*/  STS [R4+0x8000], R2 ;  /* 0x0080000204007388 */ /* 0x0007e80000000800 */
[----:B------:R4:W-:Y:S01]  /*15be0*/  STS [R4+0x8400], R0 ;  /* 0x0084000004007388 */ /* 0x0009e20000000800 */
[C---:B-1----:R-:W-:Y:S02]  /*15bf0*/  @P2 IADD3 R8, P0, R242.reuse, c[0x0][0x508], RZ ;  /* 0x00014200f2082a10 */ /* 0x042fe40007f1e0ff */
[----:B---3--:R-:W-:Y:S02]  /*15c00*/  F2FP.BF16.PACK_AB R2, R133, R132 ;  /* 0x000000848502723e */ /* 0x008fe400000010ff */
[----:B------:R-:W-:Y:S02]  /*15c10*/  @P2 IADD3.X R9, R243, c[0x0][0x50c], RZ, P0, !PT ;  /* 0x00014300f3092a10 */ /* 0x000fe400007fe4ff */
[----:B----4-:R-:W-:Y:S01]  /*15c20*/  F2FP.BF16.PACK_AB R0, R79, R78 ;  /* 0x0000004e4f00723e */ /* 0x010fe200000010ff */
[----:B------:R1:W-:Y:S01]  /*15c30*/  STS [R6+0x8080], R2 ;  /* 0x0080800206007388 */ /* 0x0003e20000000800 */
[----:B------:R-:W-:-:S03]  /*15c40*/  IADD3 R4, P1, R242, c[0x0][0x500], RZ ;  /* 0x00014000f2047a10 */ /* 0x000fc60007f3e0ff */
        /* <DEDUP_REMOVED lines=11> */
[----:B------:R1:W-:Y:S01]  /*15d00*/  STS [R7+0x8400], R2 ;  /* 0x0084000207007388 */ /* 0x0003e20000000800 */
[----:B------:R-:W-:-:S03]  /*15d10*/  IADD3.X R5, R243, c[0x0][0x504], RZ, P1, !PT ;  /* 0x00014100f3057a10 */ /* 0x000fc60000ffe4ff */
[----:B------:R3:W-:Y:S04]  /*15d20*/  STS [R7+0x8000], R0 ;  /* 0x0080000007007388 */ /* 0x0007e80000000800 */
[----:B------:R-:W-:Y:S01]  /*15d30*/  BAR.SYNC.DEFER_BLOCKING 0x1, 0x100 ;  /* 0x0044000000007b1d */ /* 0x000fe20000010000 */
[----:B-1----:R-:W-:-:S05]  /*15d40*/  IMAD.MOV.U32 R2, RZ, RZ, RZ ;  /* 0x000000ffff027224 */ /* 0x002fca00078e00ff */
[----:B------:R1:W5:Y:S04]  /*15d50*/  @P2 LDG.E R16, [R8.64] ;  /* 0x0000000808102981 */ /* 0x000368000c1e1900 */
[----:B------:R1:W5:Y:S01]  /*15d60*/  @P3 LDG.E R2, [R4.64] ;  /* 0x0000000804023981 */ /* 0x000362000c1e1900 */
[----:B------:R-:W-:-:S04]  /*15d70*/  ISETP.NE.AND P0, PT, R248, RZ, PT ;  /* 0x000000fff800720c */ /* 0x000fc80003f05270 */
[----:B---3--:R-:W-:Y:S01]  /*15d80*/  SEL R0, R248, c[0x0][0x3d4], P0 ;  /* 0x0000f500f8007a07 */ /* 0x008fe20000000000 */
[----:B------:R-:W-:Y:S05]  /*15d90*/  @P2 BRA `(.L_x_1838) ;  /* 0x0000004000002947 */ /* 0x000fea0003800000 */
[----:B------:R-:W-:Y:S05]  /*15da0*/  @!P3 BRA `(.L_x_1838) ;  /* 0x000000300000b947 */ /* 0x000fea0003800000 */
[----:B-----5:R3:W4:Y:S04]  /*15db0*/  LDG.E R16, [R4.64] ;  /* 0x0000000804107981 */ /* 0x020728000c1e1900 */
[----:B-1-3--:R-:W4:Y:S02]  /*15dc0*/  LDG.E R4, [R4.64+0x4] ;  /* 0x0000040804047981 */ /* 0x00af24000c1e1900 */
[----:B----4-:R-:W-:Y:S02]  /*15dd0*/  IADD3 R16, -R16, R4, RZ ;  /* 0x0000000410107210 */ /* 0x010fe40007ffe1ff */
.L_x_1838:
[----:B------:R-:W-:Y:S01]  /*15de0*/  IMAD.MOV.U32 R12, RZ, RZ, 0x368 ;  /* 0x00000368ff0c7424 */ /* 0x000fe200078e00ff */
[----:B------:R-:W-:Y:S01]  /*15df0*/  ISETP.GT.AND P2, PT, R0, 0x1, PT ;  /* 0x000000010000780c */ /* 0x000fe20003f44270 */
        /* <DEDUP_REMOVED lines=9> */
[----:B------:R-:W2:Y:S08]  /*15e90*/  LDC.64 R20, c[0x0][R12+0x178] ;  /* 0x00005e000c147b82 */ /* 0x000eb00000000a00 */
[----:B------:R1:W2:Y:S01]  /*15ea0*/  LDC.64 R18, c[0x0][R12+0x160] ;  /* 0x000058000c127b82 */ /* 0x0002a20000000a00 */
[----:B----4-:R-:W-:-:S04]  /*15eb0*/  IMAD R3, R7, R0, RZ ;  /* 0x0000000007037224 */ /* 0x010fc800078e02ff */
[C---:B------:R-:W-:Y:S02]  /*15ec0*/  IMAD R4, R6.reuse, R4, R3 ;  /* 0x0000000406047224 */ /* 0x040fe400078e0203 */
[----:B------:R-:W-:-:S04]  /*15ed0*/  IMAD.WIDE.U32 R6, R6, R0, RZ ;  /* 0x0000000006067225 */ /* 0x000fc800078e00ff */
[-C--:B-1----:R-:W-:Y:S02]  /*15ee0*/  IMAD R3, R9, R5.reuse, RZ ;  /* 0x0000000509037224 */ /* 0x082fe400078e02ff */
[----:B------:R-:W-:-:S04]  /*15ef0*/  IMAD.WIDE.U32 R8, R8, R5, RZ ;  /* 0x0000000508087225 */ /* 0x000fc800078e00ff */
[----:B------:R-:W-:Y:S01]  /*15f00*/  IMAD.IADD R13, R9, 0x1, R3 ;  /* 0x00000001090d7824 */ /* 0x000fe200078e0203 */
[----:B-----5:R-:W-:Y:S01]  /*15f10*/  IADD3 R14, P4, P3, R6, R8, R2 ;  /* 0x00000008060e7210 */ /* 0x020fe20007b9e002 */
[----:B------:R-:W-:Y:S01]  /*15f20*/  IMAD.IADD R15, R7, 0x1, R4 ;  /* 0x00000001070f7824 */ /* 0x000fe200078e0204 */
[----:B------:R-:W-:Y:S01]  /*15f30*/  SEL R6, R249, RZ, P2 ;  /* 0x000000fff9067207 */ /* 0x000fe20001000000 */
[----:B------:R-:W-:-:S04]  /*15f40*/  IMAD.MOV.U32 R3, RZ, RZ, c[0x0][0x4e8] ;  /* 0x00013a00ff037624 */ /* 0x000fc800078e00ff */
[-C--:B--2---:R-:W-:Y:S01]  /*15f50*/  IMAD R9, R21, R6.reuse, RZ ;  /* 0x0000000615097224 */ /* 0x084fe200078e02ff */
[----:B------:R-:W-:Y:S01]  /*15f60*/  ISETP.NE.AND P5, PT, R3, 0x1, PT ;  /* 0x000000010300780c */ /* 0x000fe20003fa5270 */
[----:B------:R-:W-:Y:S02]  /*15f70*/  IMAD.WIDE.U32 R6, R20, R6, RZ ;  /* 0x0000000614067225 */ /* 0x000fe400078e00ff */
[----:B------:R-:W2:Y:S02]  /*15f80*/  LDL R20, [R1+0x48] ;  /* 0x0000480001147983 */ /* 0x000ea40000100800 */
[----:B------:R-:W-:Y:S02]  /*15f90*/  IMAD.IADD R12, R7, 0x1, R9 ;  /* 0x00000001070c7824 */ /* 0x000fe400078e0209 */
[----:B---3--:R-:W-:-:S06]  /*15fa0*/  IMAD R3, R237, 0x80, R23 ;  /* 0x00000080ed037824 */ /* 0x008fcc00078e0217 */
[----:B------:R-:W-:-:S04]  /*15fb0*/  @P5 IMAD.HI.U32 R8, R3, c[0x0][0x4ec], RZ ;  /* 0x00013b0003085a27 */ /* 0x000fc800078e00ff */
[----:B------:R-:W-:Y:S01]  /*15fc0*/  IMAD.MOV.U32 R4, RZ, RZ, R3 ;  /* 0x000000ffff047224 */ /* 0x000fe200078e0003 */
[----:B------:R-:W-:Y:S02]  /*15fd0*/  @P5 SHF.R.U32.HI R4, RZ, c[0x0][0x4f0], R8 ;  /* 0x00013c00ff045a19 */ /* 0x000fe40000011608 */
[----:B------:R-:W-:Y:S02]  /*15fe0*/  SHF.R.S32.HI R8, RZ, 0x1f, R2 ;  /* 0x0000001fff087819 */ /* 0x000fe40000011402 */
[----:B------:R-:W-:Y:S02]  /*15ff0*/  IADD3 R6, P1, P0, R4, R14, R6 ;  /* 0x0000000e04067210 */ /* 0x000fe4000783e006 */
[--C-:B------:R-:W-:Y:S01]  /*16000*/  SHF.R.S32.HI R9, RZ, 0x1f, R4.reuse ;  /* 0x0000001fff097819 */ /* 0x100fe20000011404 */
[----:B------:R-:W-:Y:S01]  /*16010*/  IMAD.MOV R4, RZ, RZ, -R4 ;  /* 0x000000ffff047224 */ /* 0x000fe200078e0a04 */
[----:B------:R-:W-:-:S03]  /*16020*/  IADD3.X R7, R15, R13, R8, P4, P3 ;  /* 0x0000000d0f077210 */ /* 0x000fc600027e6408 */
[----:B------:R-:W-:Y:S01]  /*16030*/  IMAD R4, R4, c[0x0][0x4e8], R3 ;  /* 0x00013a0004047a24 */ /* 0x000fe200078e0203 */
[----:B------:R-:W-:-:S03]  /*16040*/  IADD3.X R7, R9, R7, R12, P1, P0 ;  /* 0x0000000709077210 */ /* 0x000fc60000fe040c */
[----:B------:R-:W-:Y:S01]  /*16050*/  IMAD R9, R19, R4, RZ ;  /* 0x0000000413097224 */ /* 0x000fe200078e02ff */
[----:B------:R-:W-:-:S05]  /*16060*/  SHF.R.S32.HI R12, RZ, 0x1f, R4 ;  /* 0x0000001fff0c7819 */ /* 0x000fca0000011404 */
[C---:B------:R-:W-:Y:S02]  /*16070*/  IMAD R9, R18.reuse, R12, R9 ;  /* 0x0000000c12097224 */ /* 0x040fe400078e0209 */
[----:B------:R-:W-:Y:S02]  /*16080*/  IMAD.MOV.U32 R12, RZ, RZ, c[0x0][0x4a8] ;  /* 0x00012a00ff0c7624 */ /* 0x000fe400078e00ff */
[----:B------:R-:W-:Y:S01]  /*16090*/  IMAD.WIDE.U32 R6, R18, R4, R6 ;  /* 0x0000000412067225 */ /* 0x000fe200078e0006 */
[----:B------:R-:W-:Y:S02]  /*160a0*/  SHF.R.S32.HI R23, RZ, 0x1f, R187 ;  /* 0x0000001fff177819 */ /* 0x000fe400000114bb */
[----:B------:R-:W-:Y:S01]  /*160b0*/  SEL R12, R12, c[0x0][0x450], P2 ;  /* 0x000114000c0c7a07 */ /* 0x000fe20001000000 */
[----:B------:R-:W-:Y:S02]  /*160c0*/  IMAD.MOV.U32 R13, RZ, RZ, c[0x0][0x4ac] ;  /* 0x00012b00ff0d7624 */ /* 0x000fe400078e00ff */
[----:B------:R-:W-:Y:S01]  /*160d0*/  IMAD.IADD R4, R7, 0x1, R9 ;  /* 0x0000000107047824 */ /* 0x000fe200078e0209 */
[----:B------:R-:W-:-:S02]  /*160e0*/  LEA R12, P0, R6, R12, 0x2 ;  /* 0x0000000c060c7211 */ /* 0x000fc400078010ff */
[----:B------:R-:W-:Y:S02]  /*160f0*/  SEL R13, R13, c[0x0][0x454], P2 ;  /* 0x000115000d0d7a07 */ /* 0x000fe40001000000 */
[----:B------:R-:W-:Y:S02]  /*16100*/  LEA.HI R23, R23, R187, RZ, 0x5 ;  /* 0x000000bb17177211 */ /* 0x000fe400078f28ff */
[----:B------:R-:W-:Y:S02]  /*16110*/  LEA.HI.X R6, R6, R13, R4, 0x2, P0 ;  /* 0x0000000d06067211 */ /* 0x000fe400000f1404 */
[----:B------:R-:W-:Y:S01]  /*16120*/  LOP3.LUT R23, R23, 0xffffffe0, RZ, 0xc0, !PT ;  /* 0xffffffe017177812 */ /* 0x000fe200078ec0ff */
[----:B------:R-:W-:Y:S04]  /*16130*/  SHFL.IDX PT, R14, R12, RZ, 0x1c1f ;  /* 0x001c1fff0c0e7589 */ /* 0x000fe800000e0000 */
[----:B------:R-:W1:Y:S01]  /*16140*/  SHFL.IDX PT, R15, R6, RZ, 0x1c1f ;  /* 0x001c1fff060f7589 */ /* 0x000e6200000e0000 */
[----:B------:R-:W-:-:S03]  /*16150*/  IMAD.IADD R23, R187, 0x1, -R23 ;  /* 0x00000001bb177824 */ /* 0x000fc600078e0a17 */
[----:B------:R-:W-:Y:S01]  /*16160*/  SHFL.IDX PT, R12, R12, 0x1, 0x1c1f ;  /* 0x003c1f000c0c7f89 */ /* 0x000fe200000e0000 */
[----:B------:R-:W-:-:S03]  /*16170*/  IMAD R4, R16, c[0x0][0x4e8], RZ ;  /* 0x00013a0010047a24 */ /* 0x000fc600078e02ff */
[----:B------:R2:W3:Y:S01]  /*16180*/  SHFL.IDX PT, R13, R6, 0x1, 0x1c1f ;  /* 0x003c1f00060d7f89 */ /* 0x0004e200000e0000 */
[----:B------:R-:W-:Y:S01]  /*16190*/  LOP3.LUT P0, RZ, R23, 0x3, RZ, 0xc0, !PT ;  /* 0x0000000317ff7812 */ /* 0x000fe2000780c0ff */
[----:B--2---:R-:W-:-:S05]  /*161a0*/  IMAD R6, R237, 0x80, R20 ;  /* 0x00000080ed067824 */ /* 0x004fca00078e0214 */
[C---:B------:R-:W-:Y:S02]  /*161b0*/  IADD3 R7, R6.reuse, 0x8, RZ ;  /* 0x0000000806077810 */ /* 0x040fe40007ffe0ff */
[-C--:B------:R-:W-:Y:S02]  /*161c0*/  ISETP.GE.OR P1, PT, R6, R4.reuse, P0 ;  /* 0x000000040600720c */ /* 0x080fe40000726670 */
[----:B------:R-:W-:-:S11]  /*161d0*/  ISETP.GE.OR P0, PT, R7, R4, P0 ;  /* 0x000000040700720c */ /* 0x000fd60000706670 */
[----:B-1----:R1:W-:Y:S01]  /*161e0*/  @!P1 ST.E [R14.64], R22 ;  /* 0x000000160e009985 */ /* 0x0023e2000c101908 */
[----:B------:R-:W-:-:S03]  /*161f0*/  ISETP.GE.AND P1, PT, R7, R4, PT ;  /* 0x000000040700720c */ /* 0x000fc60003f26270 */
[----:B---3--:R2:W-:Y:S01]  /*16200*/  @!P0 ST.E [R12.64], R17 ;  /* 0x000000110c008985 */ /* 0x0085e2000c101908 */
[----:B------:R-:W-:Y:S02]  /*16210*/  ISETP.GE.AND P0, PT, R6, R4, PT ;  /* 0x000000040600720c */ /* 0x000fe40003f06270 */
[----:B-1----:R-:W-:Y:S01]  /*16220*/  P2R R15, PR, RZ, 0x2 ;  /* 0x00000002ff0f7803 */ /* 0x002fe20000000000 */
[----:B------:R-:W-:Y:S05]  /*16230*/  @P2 BRA `(.L_x_1839) ;  /* 0x000007c000002947 */ /* 0x000fea0003800000 */
[----:B------:R-:W-:Y:S01]  /*16240*/  IMAD R8, R8, c[0x0][0x3a0], RZ ;  /* 0x0000e80008087a24 */ /* 0x000fe200078e02ff */
[----:B------:R-:W-:Y:S01]  /*16250*/  SHF.R.S32.HI R9, RZ, 0x1f, R0 ;  /* 0x0000001fff097819 */ /* 0x000fe20000011400 */
[C---:B------:R-:W-:Y:S01]  /*16260*/  IMAD.WIDE.U32 R6, R2.reuse, c[0x0][0x3a0], RZ ;  /* 0x0000e80002067a25 */ /* 0x040fe200078e00ff */
[----:B------:R1:W3:Y:S01]  /*16270*/  LDS.128 R24, [R107+0x80] ;  /* 0x000080006b187984 */ /* 0x0002e20000000c00 */
[C---:B--2---:R-:W-:Y:S02]  /*16280*/  LEA R12, R237.reuse, R241, 0x7 ;  /* 0x000000f1ed0c7211 */ /* 0x044fe400078e38ff */
[----:B------:R-:W-:Y:S01]  /*16290*/  IMAD R2, R2, c[0x0][0x3a4], R8 ;  /* 0x0000e90002027a24 */ /* 0x000fe200078e0208 */
[----:B------:R-:W-:Y:S01]  /*162a0*/  LEA R8, R237, R216, 0x7 ;  /* 0x000000d8ed087211 */ /* 0x000fe200078e38ff */
[----:B------:R1:W2:Y:S03]  /*162b0*/  LDS.128 R40, [R107+0x1080] ;  /* 0x001080006b287984 */ /* 0x0002a60000000c00 */
[----:B------:R-:W-:Y:S01]  /*162c0*/  IADD3 R3, R7, R2, RZ ;  /* 0x0000000207037210 */ /* 0x000fe20007ffe0ff */
[----:B------:R1:W4:Y:S01]  /*162d0*/  LDS.128 R52, [R107+0x2080] ;  /* 0x002080006b347984 */ /* 0x0003220000000c00 */
        /* <DEDUP_REMOVED lines=30> */
[----:B------:R-:W-:-:S04]  /*164c0*/  LEA R14, P0, R2, c[0x0][0x380], 0x1 ;  /* 0x0000e000020e7a11 */ /* 0x000fc800078008ff */
[----:B------:R-:W-:-:S04]  /*164d0*/  IADD3 R0, R3, R0, RZ ;  /* 0x0000000003007210 */ /* 0x000fc80007ffe0ff */
[----:B------:R-:W-:Y:S01]  /*164e0*/  LEA.HI.X R13, R2, c[0x0][0x384], R0, 0x1, P0 ;  /* 0x0000e100020d7a11 */ /* 0x000fe200000f0c00 */
[----:B------:R-:W-:Y:S05]  /*164f0*/  BRA.DIV ~URZ, `(.L_x_1840) ;  /* 0x00004db27f007947 */ /* 0x000fea000b800000 */
[----:B--234-:R2:W3:Y:S02]  /*16500*/  SHFL.IDX PT, R5, R13, RZ, 0x181f ;  /* 0x00181fff0d057589 */ /* 0x01c4e400000e0000 */
.L_x_1919:
[----:B------:R-:W-:Y:S05]  /*16510*/  BRA.DIV ~URZ, `(.L_x_1841) ;  /* 0x00004e027f007947 */ /* 0x000fea000b800000 */
[----:B------:R4:W2:Y:S02]  /*16520*/  SHFL.IDX PT, R0, R14, RZ, 0x181f ;  /* 0x00181fff0e007589 */ /* 0x0008a400000e0000 */
.L_x_1920:
[----:B------:R-:W-:Y:S01]  /*16530*/  ISETP.GE.AND P0, PT, R12, R4, PT ;  /* 0x000000040c00720c */ /* 0x000fe20003f06270 */
[----:B------:R-:W-:-:S12]  /*16540*/  BSSY B0, `(.L_x_1842) ;  /* 0x000000e000007945 */ /* 0x000fd80003800000 */
[----:B------:R-:W-:Y:S05]  /*16550*/  @P0 BRA `(.L_x_1843) ;  /* 0x000000c000000947 */ /* 0x000fea0003800000 */
[----:B------:R-:W-:Y:S02]  /*16560*/  ISETP.GE.AND P2, PT, R202, c[0x0][0x3c8], PT ;  /* 0x0000f200ca007a0c */ /* 0x000fe40003f46270 */
[----:B------:R-:W-:Y:S02]  /*16570*/  ISETP.GE.AND P1, PT, R204, c[0x0][0x3c8], PT ;  /* 0x0000f200cc007a0c */ /* 0x000fe40003f26270 */
[----:B------:R-:W-:-:S09]  /*16580*/  ISETP.GE.AND P0, PT, R205, c[0x0][0x3c8], PT ;  /* 0x0000f200cd007a0c */ /* 0x000fd20003f06270 */
        /* <DEDUP_REMOVED lines=9> */
.L_x_1843:
[----:B------:R-:W-:Y:S05]  /*16620*/  BSYNC B0 ;  /* 0x0000000000007941 */ /* 0x000fea0003800000 */
.L_x_1842:
[----:B------:R-:W-:Y:S05]  /*16630*/  BRA.DIV ~URZ, `(.L_x_1844) ;  /* 0x00004d527f007947 */ /* 0x000fea000b800000 */
[----:B---3--:R3:W4:Y:S04]  /*16640*/  SHFL.IDX PT, R5, R13, 0x1, 0x181f ;  /* 0x00381f000d057f89 */ /* 0x00872800000e0000 */
[----:B--2---:R3:W2:Y:S02]  /*16650*/  SHFL.IDX PT, R0, R14, 0x1, 0x181f ;  /* 0x00381f000e007f89 */ /* 0x0046a400000e0000 */
.L_x_1921:
        /* <DEDUP_REMOVED lines=16> */
.L_x_1846:
[----:B------:R-:W-:Y:S05]  /*16760*/  BSYNC B0 ;  /* 0x0000000000007941 */ /* 0x000fea0003800000 */
.L_x_1845:
[----:B------:R-:W-:Y:S05]  /*16770*/  BRA.DIV ~URZ, `(.L_x_1847) ;  /* 0x00004ce27f007947 */ /* 0x000fea000b800000 */
[----:B----4-:R4:W3:Y:S02]  /*16780*/  SHFL.IDX PT, R5, R13, 0x2, 0x181f ;  /* 0x00581f000d057f89 */ /* 0x0108e400000e0000 */
.L_x_1922:
[----:B------:R-:W-:Y:S05]  /*16790*/  BRA.DIV ~URZ, `(.L_x_1848) ;  /* 0x00004d327f007947 */ /* 0x000fea000b800000 */
[----:B--2---:R2:W4:Y:S02]  /*167a0*/  SHFL.IDX PT, R0, R14, 0x2, 0x181f ;  /* 0x00581f000e007f89 */ /* 0x00452400000e0000 */
.L_x_1923:
        /* <DEDUP_REMOVED lines=16> */
.L_x_1850:
[----:B------:R-:W-:Y:S05]  /*168b0*/  BSYNC B0 ;  /* 0x0000000000007941 */ /* 0x000fea0003800000 */
.L_x_1849:
[----:B------:R-:W-:Y:S05]  /*168c0*/  BRA.DIV ~URZ, `(.L_x_1851) ;  /* 0x00004c727f007947 */ /* 0x000fea000b800000 */
[----:B---3--:R3:W2:Y:S04]  /*168d0*/  SHFL.IDX PT, R6, R13, 0x3, 0x181f ;  /* 0x00781f000d067f89 */ /* 0x0086a800000e0000 */
[----:B----4-:R3:W4:Y:S02]  /*168e0*/  SHFL.IDX PT, R0, R14, 0x3, 0x181f ;  /* 0x00781f000e007f89 */ /* 0x01072400000e0000 */
.L_x_1924:
[----:B------:R-:W-:-:S04]  /*168f0*/  IADD3 R2, R12, 0x60, RZ ;  /* 0x000000600c027810 */ /* 0x000fc80007ffe0ff */
[----:B------:R-:W-:-:S13]  /*16900*/  ISETP.GE.AND P0, PT, R2, R4, PT ;  /* 0x000000040200720c */ /* 0x000fda0003f06270 */
[----:B------:R-:W-:Y:S05]  /*16910*/  @P0 BRA `(.L_x_1852) ;  /* 0x0000246000000947 */ /* 0x000fea0003800000 */
[----:B------:R-:W-:Y:S02]  /*16920*/  ISETP.GE.AND P1, PT, R202, c[0x0][0x3c8], PT ;  /* 0x0000f200ca007a0c */ /* 0x000fe40003f26270 */
[----:B------:R-:W-:-:S11]  /*16930*/  ISETP.GE.AND P0, PT, R204, c[0x0][0x3c8], PT ;  /* 0x0000f200cc007a0c */ /* 0x000fd60003f06270 */
        /* <DEDUP_REMOVED lines=12> */
.L_x_1839:
[----:B------:R-:W-:Y:S02]  /*16a00*/  IMAD R8, R8, c[0x0][0x408], RZ ;  /* 0x0001020008087a24 */ /* 0x000fe400078e02ff */
[----:B------:R-:W-:-:S04]  /*16a10*/  IMAD.WIDE.U32 R6, R2, c[0x0][0x408], RZ ;  /* 0x0001020002067a25 */ /* 0x000fc800078e00ff */
[----:B------:R-:W-:-:S05]  /*16a20*/  IMAD R2, R2, c[0x0][0x40c], R8 ;  /* 0x0001030002027a24 */ /* 0x000fca00078e0208 */
[----:B------:R-:W-:Y:S02]  /*16a30*/  IADD3 R7, R7, R2, RZ ;  /* 0x0000000207077210 */ /* 0x000fe40007ffe0ff */
[----:B------:R-:W-:-:S03]  /*16a40*/  SHF.R.S32.HI R2, RZ, 0x1f, R0 ;  /* 0x0000001fff027819 */ /* 0x000fc60000011400 */
[----:B------:R-:W-:-:S04]  /*16a50*/  IMAD.WIDE.U32 R6, R5, c[0x0][0x438], R6 ;  /* 0x00010e0005067a25 */ /* 0x000fc800078e0006 */
[----:B------:R-:W-:Y:S01]  /*16a60*/  IMAD R2, R2, c[0x0][0x440], RZ ;  /* 0x0001100002027a24 */ /* 0x000fe200078e02ff */
[----:B------:R-:W-:Y:S01]  /*16a70*/  MOV R4, R6 ;  /* 0x0000000600047202 */ /* 0x000fe20000000f00 */
[----:B------:R-:W-:Y:S02]  /*16a80*/  IMAD R5, R5, c[0x0][0x43c], R7 ;  /* 0x00010f0005057a24 */ /* 0x000fe400078e0207 */
[----:B------:R-:W-:-:S04]  /*16a90*/  @P5 IMAD.HI.U32 R7, R3, c[0x0][0x4ec], RZ ;  /* 0x00013b0003075a27 */ /* 0x000fc800078e00ff */
[C---:B------:R-:W-:Y:S02]  /*16aa0*/  IMAD R2, R0.reuse, c[0x0][0x444], R2 ;  /* 0x0001110000027a24 */ /* 0x040fe400078e0202 */
[----:B------:R-:W-:Y:S01]  /*16ab0*/  IMAD.WIDE.U32 R4, R0, c[0x0][0x440], R4 ;  /* 0x0001100000047a25 */ /* 0x000fe200078e0004 */
[----:B------:R-:W-:Y:S02]  /*16ac0*/  MOV R0, R3 ;  /* 0x0000000300007202 */ /* 0x000fe40000000f00 */
[----:B------:R-:W-:Y:S02]  /*16ad0*/  @P5 SHF.R.U32.HI R0, RZ, c[0x0][0x4f0], R7 ;  /* 0x00013c00ff005a19 */ /* 0x000fe40000011607 */
        /* <DEDUP_REMOVED lines=19> */
.L_x_1925:
[----:B------:R-:W-:Y:S05]  /*16c10*/  BRA.DIV ~URZ, `(.L_x_1854) ;  /* 0x00004a627f007947 */ /* 0x000fea000b800000 */
[----:B------:R4:W1:Y:S02]  /*16c20*/  SHFL.IDX PT, R0, R14, RZ, 0x1c1f ;  /* 0x001c1fff0e007589 */ /* 0x00086400000e0000 */
.L_x_1926:
[----:B------:R-:W-:Y:S01]  /*16c30*/  BSSY B0, `(.L_x_1855) ;  /* 0x00000a4000007945 */ /* 0x000fe20003800000 */
[----:B------:R-:W-:Y:S05]  /*16c40*/  @P0 BRA `(.L_x_1856) ;  /* 0x00000a2000000947 */ /* 0x000fea0003800000 */
[C---:B------:R-:W-:Y:S02]  /*16c50*/  IADD3 R9, R250.reuse, 0x8, RZ ;  /* 0x00000008fa097810 */ /* 0x040fe40007ffe0ff */
[C---:B------:R-:W-:Y:S02]  /*16c60*/  ISETP.GE.AND P1, PT, R250.reuse, c[0x0][0x3c8], PT ;  /* 0x0000f200fa007a0c */ /* 0x040fe40003f26270 */
[----:B------:R-:W-:Y:S02]  /*16c70*/  ISETP.GE.AND P0, PT, R9, c[0x0][0x3c8], PT ;  /* 0x0000f20009007a0c */ /* 0x000fe40003f06270 */
[C---:B--2---:R-:W-:Y:S02]  /*16c80*/  IADD3 R12, R250.reuse, 0x10, RZ ;  /* 0x00000010fa0c7810 */ /* 0x044fe40007ffe0ff */
[----:B------:R-:W-:-:S02]  /*16c90*/  IADD3 R8, R250, 0x18, RZ ;  /* 0x00000018fa087810 */ /* 0x000fc40007ffe0ff */
[----:B------:R-:W-:Y:S02]  /*16ca0*/  IADD3 R13, R250, 0x8, RZ ;  /* 0x00000008fa0d7810 */ /* 0x000fe40007ffe0ff */
[----:B------:R-:W-:Y:S02]  /*16cb0*/  ISETP.GE.AND P3, PT, R12, c[0x0][0x3c8], PT ;  /* 0x0000f2000c007a0c */ /* 0x000fe40003f66270 */
[----:B------:R-:W-:Y:S01]  /*16cc0*/  ISETP.GE.AND P4, PT, R8, c[0x0][0x3c8], PT ;  /* 0x0000f20008007a0c */ /* 0x000fe20003f86270 */
[----:B-1----:R-:W-:Y:S01]  /*16cd0*/  @!P1 IMAD.MOV.U32 R6, RZ, RZ, R0 ;  /* 0x000000ffff069224 */ /* 0x002fe200078e0000 */
[----:B------:R-:W-:Y:S01]  /*16ce0*/  SHF.R.S32.HI R13, RZ, 0x1f, R13 ;  /* 0x0000001fff0d7819 */ /* 0x000fe2000001140d */
[----:B---3--:R-:W-:Y:S01]  /*16cf0*/  @!P1 IMAD.MOV.U32 R7, RZ, RZ, R4 ;  /* 0x000000ffff079224 */ /* 0x008fe200078e0004 */
[C---:B------:R-:W-:Y:S02]  /*16d00*/  @!P0 LEA R2, P2, R9.reuse, R0, 0x2 ;  /* 0x0000000009028211 */ /* 0x040fe400078410ff */
[C---:B------:R-:W-:Y:S01]  /*16d10*/  IADD3 R16, R250.reuse, 0x20, RZ ;  /* 0x00000020fa107810 */ /* 0x040fe20007ffe0ff */
[----:B------:R-:W-:Y:S01]  /*16d20*/  @!P1 IMAD.WIDE R6, R250, 0x4, R6 ;  /* 0x00000004fa069825 */ /* 0x000fe200078e0206 */
[----:B------:R-:W-:-:S02]  /*16d30*/  @!P0 LEA.HI.X R3, R9, R4, R13, 0x2, P2 ;  /* 0x0000000409038211 */ /* 0x000fc400010f140d */
[C---:B------:R-:W-:Y:S02]  /*16d40*/  IADD3 R9, R250.reuse, 0x28, RZ ;  /* 0x00000028fa097810 */ /* 0x040fe40007ffe0ff */
[----:B------:R-:W-:Y:S01]  /*16d50*/  IADD3 R17, R250, 0x10, RZ ;  /* 0x00000010fa117810 */ /* 0x000fe20007ffe0ff */
[----:B------:R1:W-:Y:S01]  /*16d60*/  @!P1 ST.E.64 [R6.64], R26 ;  /* 0x0000001a06009985 */ /* 0x0003e2000c101b08 */
[----:B------:R-:W-:Y:S02]  /*16d70*/  ISETP.GE.AND P2, PT, R16, c[0x0][0x3c8], PT ;  /* 0x0000f20010007a0c */ /* 0x000fe40003f46270 */
[----:B------:R-:W-:Y:S01]  /*16d80*/  IADD3 R13, R250, 0x18, RZ ;  /* 0x00000018fa0d7810 */ /* 0x000fe20007ffe0ff */
[----:B------:R2:W-:Y:S01]  /*16d90*/  @!P0 ST.E.64 [R2.64], R28 ;  /* 0x0000001c02008985 */ /* 0x0005e2000c101b08 */
[----:B------:R-:W-:Y:S02]  /*16da0*/  ISETP.GE.AND P1, PT, R9, c[0x0][0x3c8], PT ;  /* 0x0000f20009007a0c */ /* 0x000fe40003f26270 */
[----:B------:R-:W-:-:S02]  /*16db0*/  SHF.R.S32.HI R17, RZ, 0x1f, R17 ;  /* 0x0000001fff117819 */ /* 0x000fc40000011411 */
[----:B------:R-:W-:Y:S02]  /*16dc0*/  SHF.R.S32.HI R13, RZ, 0x1f, R13 ;  /* 0x0000001fff0d7819 */ /* 0x000fe4000001140d */
[C---:B------:R-:W-:Y:S02]  /*16dd0*/  IADD3 R18, R250.reuse, 0x60, RZ ;  /* 0x00000060fa127810 */ /* 0x040fe40007ffe0ff */
[----:B------:R-:W-:Y:S02]  /*16de0*/  IADD3 R19, R250, 0x80, RZ ;  /* 0x00000080fa137810 */ /* 0x000fe40007ffe0ff */
[----:B------:R-:W-:Y:S02]  /*16df0*/  SHF.R.S32.HI R18, RZ, 0x1f, R18 ;  /* 0x0000001fff127819 */ /* 0x000fe40000011412 */
[----:B------:R-:W-:Y:S02]  /*16e00*/  SHF.R.S32.HI R19, RZ, 0x1f, R19 ;  /* 0x0000001fff137819 */ /* 0x000fe40000011413 */
[----:B-1----:R-:W-:-:S02]  /*16e10*/  @!P3 LEA R6, P5, R12, R0, 0x2 ;  /* 0x000000000c06b211 */ /* 0x002fc400078a10ff */
[----:B--2---:R-:W-:Y:S02]  /*16e20*/  @!P4 LEA R2, P0, R8, R0, 0x2 ;  /* 0x000000000802c211 */ /* 0x004fe400078010ff */
[-C--:B------:R-:W-:Y:S02]  /*16e30*/  @!P3 LEA.HI.X R7, R12, R4.reuse, R17, 0x2, P5 ;  /* 0x000000040c07b211 */ /* 0x080fe400028f1411 */
[----:B------:R-:W-:Y:S02]  /*16e40*/  @!P4 LEA.HI.X R3, R8, R4, R13, 0x2, P0 ;  /* 0x000000040803c211 */ /* 0x000fe400000f140d */
[C---:B------:R-:W-:Y:S01]  /*16e50*/  IADD3 R12, R250.reuse, 0x30, RZ ;  /* 0x00000030fa0c7810 */ /* 0x040fe20007ffe0ff */
[----:B------:R1:W-:Y:S01]  /*16e60*/  @!P3 ST.E.64 [R6.64], R30 ;  /* 0x0000001e0600b985 */ /* 0x0003e2000c101b08 */
[C---:B------:R-:W-:Y:S02]  /*16e70*/  IADD3 R17, R250.reuse, 0x20, RZ ;  /* 0x00000020fa117810 */ /* 0x040fe40007ffe0ff */
[C---:B------:R-:W-:Y:S01]  /*16e80*/  IADD3 R8, R250.reuse, 0x38, RZ ;  /* 0x00000038fa087810 */ /* 0x040fe20007ffe0ff */
[----:B------:R2:W-:Y:S01]  /*16e90*/  @!P4 ST.E.64 [R2.64], R36 ;  /* 0x000000240200c985 */ /* 0x0005e2000c101b08 */
[----:B------:R-:W-:-:S02]  /*16ea0*/  IADD3 R13, R250, 0x28, RZ ;  /* 0x00000028fa0d7810 */ /* 0x000fc40007ffe0ff */
[----:B------:R-:W-:Y:S02]  /*16eb0*/  ISETP.GE.AND P3, PT, R12, c[0x0][0x3c8], PT ;  /* 0x0000f2000c007a0c */ /* 0x000fe40003f66270 */
[----:B------:R-:W-:Y:S02]  /*16ec0*/  SHF.R.S32.HI R17, RZ, 0x1f, R17 ;  /* 0x0000001fff117819 */ /* 0x000fe40000011411 */
[----:B------:R-:W-:Y:S02]  /*16ed0*/  ISETP.GE.AND P4, PT, R8, c[0x0][0x3c8], PT ;  /* 0x0000f20008007a0c */ /* 0x000fe40003f86270 */
[----:B------:R-:W-:Y:S02]  /*16ee0*/  SHF.R.S32.HI R13, RZ, 0x1f, R13 ;  /* 0x0000001fff0d7819 */ /* 0x000fe4000001140d */
[-C--:B-1----:R-:W-:Y:S02]  /*16ef0*/  @!P2 LEA R6, P5, R16, R0.reuse, 0x2 ;  /* 0x000000001006a211 */ /* 0x082fe400078a10ff */
[----:B--2---:R-:W-:-:S02]  /*16f00*/  @!P1 LEA R2, P0, R9, R0, 0x2 ;  /* 0x0000000009029211 */ /* 0x004fc400078010ff */
[-C--:B------:R-:W-:Y:S02]  /*16f10*/  @!P2 LEA.HI.X R7, R16, R4.reuse, R17, 0x2, P5 ;  /* 0x000000041007a211 */ /* 0x080fe400028f1411 */
[----:B------:R-:W-:Y:S02]  /*16f20*/  @!P1 LEA.HI.X R3, R9, R4, R13, 0x2, P0 ;  /* 0x0000000409039211 */ /* 0x000fe400000f140d */
[C---:B------:R-:W-:Y:S01]  /*16f30*/  IADD3 R16, R250.reuse, 0x40, RZ ;  /* 0x00000040fa107810 */ /* 0x040fe20007ffe0ff */
[----:B------:R1:W-:Y:S01]  /*16f40*/  @!P2 ST.E.64 [R6.64], R38 ;  /* 0x000000260600a985 */ /* 0x0003e2000c101b08 */
[C---:B------:R-:W-:Y:S02]  /*16f50*/  IADD3 R9, R250.reuse, 0x48, RZ ;  /* 0x00000048fa097810 */ /* 0x040fe40007ffe0ff */
[----:B------:R-:W-:Y:S01]  /*16f60*/  IADD3 R17, R250, 0x30, RZ ;  /* 0x00000030fa117810 */ /* 0x000fe20007ffe0ff */
[----:B------:R2:W-:Y:S01]  /*16f70*/  @!P1 ST.E.64 [R2.64], R120 ;  /* 0x0000007802009985 */ /* 0x0005e2000c101b08 */
[----:B------:R-:W-:-:S02]  /*16f80*/  ISETP.GE.AND P2, PT, R16, c[0x0][0x3c8], PT ;  /* 0x0000f20010007a0c */ /* 0x000fc40003f46270 */
[----:B------:R-:W-:Y:S02]  /*16f90*/  IADD3 R13, R250, 0x38, RZ ;  /* 0x00000038fa0d7810 */ /* 0x000fe40007ffe0ff */
[----:B------:R-:W-:Y:S02]  /*16fa0*/  ISETP.GE.AND P1, PT, R9, c[0x0][0x3c8], PT ;  /* 0x0000f20009007a0c */ /* 0x000fe40003f26270 */
[----:B------:R-:W-:Y:S02]  /*16fb0*/  SHF.R.S32.HI R17, RZ, 0x1f, R17 ;  /* 0x0000001fff117819 */ /* 0x000fe40000011411 */
        /* <DEDUP_REMOVED lines=39> */
[----:B------:R-:W-:Y:S02]  /*17230*/  ISETP.GE.AND P4, PT, R8, c[0x0][0x3c8], PT ;  /* 0x0000f20008007a0c */ /* 0x000fe40003f86270 */
[----:B------:R-:W-:Y:S02]  /*17240*/  SHF.R.S32.HI R13, RZ, 0x1f, R13 ;  /* 0x0000001fff0d7819 */ /* 0x000fe4000001140d */
[----:B------:R-:W-:Y:S02]  /*17250*/  IADD3 R16, R250, 0x80, RZ ;  /* 0x00000080fa107810 */ /* 0x000fe40007ffe0ff */
[-C--:B-1----:R-:W-:Y:S02]  /*17260*/  @!P2 LEA R6, P5, R17, R0.reuse, 0x2 ;  /* 0x000000001106a211 */ /* 0x082fe400078a10ff */
[----:B--2---:R-:W-:Y:S02]  /*17270*/  @!P1 LEA R2, P0, R9, R0, 0x2 ;  /* 0x0000000009029211 */ /* 0x004fe400078010ff */
[----:B------:R-:W-:-:S02]  /*17280*/  @!P2 LEA.HI.X R7, R17, R4, R18, 0x2, P5 ;  /* 0x000000041107a211 */ /* 0x000fc400028f1412 */
[----:B------:R-:W-:Y:S02]  /*17290*/  @!P1 LEA.HI.X R3, R9, R4, R13, 0x2, P0 ;  /* 0x0000000409039211 */ /* 0x000fe400000f140d */
[C---:B------:R-:W-:Y:S01]  /*172a0*/  IADD3 R17, R250.reuse, 0x88, RZ ;  /* 0x00000088fa117810 */ /* 0x040fe20007ffe0ff */
[----:B------:R1:W-:Y:S01]  /*172b0*/  @!P2 ST.E.64 [R6.64], R56 ;  /* 0x000000380600a985 */ /* 0x0003e2000c101b08 */
[C---:B------:R-:W-:Y:S02]  /*172c0*/  IADD3 R18, R250.reuse, 0x70, RZ ;  /* 0x00000070fa127810 */ /* 0x040fe40007ffe0ff */
[----:B------:R-:W-:Y:S01]  /*172d0*/  IADD3 R9, R250, 0x78, RZ ;  /* 0x00000078fa097810 */ /* 0x000fe20007ffe0ff */
[----:B------:R2:W-:Y:S01]  /*172e0*/  @!P1 ST.E.64 [R2.64], R60 ;  /* 0x0000003c02009985 */ /* 0x0005e2000c101b08 */
[----:B------:R-:W-:Y:S02]  /*172f0*/  ISETP.GE.AND P1, PT, R17, c[0x0][0x3c8], PT ;  /* 0x0000f20011007a0c */ /* 0x000fe40003f26270 */
[----:B------:R-:W-:-:S02]  /*17300*/  ISETP.GE.AND P2, PT, R16, c[0x0][0x3c8], PT ;  /* 0x0000f20010007a0c */ /* 0x000fc40003f46270 */
[----:B------:R-:W-:Y:S02]  /*17310*/  SHF.R.S32.HI R18, RZ, 0x1f, R18 ;  /* 0x0000001fff127819 */ /* 0x000fe40000011412 */
[----:B------:R-:W-:Y:S02]  /*17320*/  SHF.R.S32.HI R9, RZ, 0x1f, R9 ;  /* 0x0000001fff097819 */ /* 0x000fe40000011409 */
[----:B------:R-:W-:-:S04]  /*17330*/  IADD3 R13, R250, 0x90, RZ ;  /* 0x00000090fa0d7810 */ /* 0x000fc80007ffe0ff */
[----:B------:R-:W-:Y:S02]  /*17340*/  ISETP.GE.AND P6, PT, R13, c[0x0][0x3c8], PT ;  /* 0x0000f2000d007a0c */ /* 0x000fe40003fc6270 */
[-C--:B-1----:R-:W-:Y:S02]  /*17350*/  @!P3 LEA R6, P5, R12, R0.reuse, 0x2 ;  /* 0x000000000c06b211 */ /* 0x082fe400078a10ff */
[----:B--2---:R-:W-:Y:S02]  /*17360*/  @!P4 LEA R2, P0, R8, R0, 0x2 ;  /* 0x000000000802c211 */ /* 0x004fe400078010ff */
[-C--:B------:R-:W-:Y:S02]  /*17370*/  @!P3 LEA.HI.X R7, R12, R4.reuse, R18, 0x2, P5 ;  /* 0x000000040c07b211 */ /* 0x080fe400028f1412 */
[----:B------:R-:W-:Y:S02]  /*17380*/  @!P4 LEA.HI.X R3, R8, R4, R9, 0x2, P0 ;  /* 0x000000040803c211 */ /* 0x000fe400000f1409 */
[C---:B------:R-:W-:Y:S01]  /*17390*/  IADD3 R18, R250.reuse, 0x88, RZ ;  /* 0x00000088fa127810 */ /* 0x040fe20007ffe0ff */
[----:B------:R1:W-:Y:S01]  /*173a0*/  @!P3 ST.E.64 [R6.64], R64 ;  /* 0x000000400600b985 */ /* 0x0003e2000c101b08 */
[----:B------:R-:W-:-:S02]  /*173b0*/  IADD3 R12, R250, 0x98, RZ ;  /* 0x00000098fa0c7810 */ /* 0x000fc40007ffe0ff */
[----:B------:R-:W-:Y:S01]  /*173c0*/  SHF.R.S32.HI R18, RZ, 0x1f, R18 ;  /* 0x0000001fff127819 */ /* 0x000fe20000011412 */
[----:B------:R2:W-:Y:S01]  /*173d0*/  @!P4 ST.E.64 [R2.64], R68 ;  /* 0x000000440200c985 */ /* 0x0005e2000c101b08 */
[----:B------:R-:W-:Y:S02]  /*173e0*/  @!P2 LEA R8, P0, R16, R0, 0x2 ;  /* 0x000000001008a211 */ /* 0x000fe400078010ff */
[----:B------:R-:W-:Y:S02]  /*173f0*/  ISETP.GE.AND P5, PT, R12, c[0x0][0x3c8], PT ;  /* 0x0000f2000c007a0c */ /* 0x000fe40003fa6270 */
[----:B------:R-:W-:Y:S02]  /*17400*/  @!P2 LEA.HI.X R9, R16, R4, R19, 0x2, P0 ;  /* 0x000000041009a211 */ /* 0x000fe400000f1413 */
[C---:B------:R-:W-:Y:S02]  /*17410*/  IADD3 R16, R250.reuse, 0xa0, RZ ;  /* 0x000000a0fa107810 */ /* 0x040fe40007ffe0ff */
[----:B------:R-:W-:Y:S01]  /*17420*/  IADD3 R19, R250, 0xa8, RZ ;  /* 0x000000a8fa137810 */ /* 0x000fe20007ffe0ff */
[----:B------:R-:W-:Y:S01]  /*17430*/  @!P2 ST.E.64 [R8.64], R124 ;  /* 0x0000007c0800a985 */ /* 0x000fe2000c101b08 */
[----:B------:R-:W-:-:S02]  /*17440*/  ISETP.GE.AND P4, PT, R16, c[0x0][0x3c8], PT ;  /* 0x0000f20010007a0c */ /* 0x000fc40003f86270 */
[----:B------:R-:W-:Y:S02]  /*17450*/  SHF.R.S32.HI R19, RZ, 0x1f, R19 ;  /* 0x0000001fff137819 */ /* 0x000fe40000011413 */
[-C--:B-1----:R-:W-:Y:S02]  /*17460*/  @!P6 LEA R6, P0, R13, R0.reuse, 0x2 ;  /* 0x000000000d06e211 */ /* 0x082fe400078010ff */
[----:B--2---:R-:W-:-:S04]  /*17470*/  @!P1 LEA R2, P3, R17, R0, 0x2 ;  /* 0x0000000011029211 */ /* 0x004fc800078610ff */
        /* <DEDUP_REMOVED lines=10> */
[----:B------:R-:W-:Y:S02]  /*17520*/  ISETP.GE.AND P0, PT, R251, c[0x0][0x3c8], PT ;  /* 0x0000f200fb007a0c */ /* 0x000fe40003f06270 */
[----:B------:R-:W-:Y:S02]  /*17530*/  SHF.R.S32.HI R13, RZ, 0x1f, R13 ;  /* 0x0000001fff0d7819 */ /* 0x000fe4000001140d */
[----:B------:R-:W-:-:S04]  /*17540*/  IADD3 R17, R250, 0xa0, RZ ;  /* 0x000000a0fa117810 */ /* 0x000fc80007ffe0ff */
[----:B------:R-:W-:Y:S02]  /*17550*/  SHF.R.S32.HI R17, RZ, 0x1f, R17 ;  /* 0x0000001fff117819 */ /* 0x000fe40000011411 */
[----:B-1----:R-:W-:-:S04]  /*17560*/  @!P5 LEA R2, P3, R12, R0, 0x2 ;  /* 0x000000000c02d211 */ /* 0x002fc800078610ff */
[----:B------:R-:W-:Y:S02]  /*17570*/  @!P5 LEA.HI.X R3, R12, R4, R13, 0x2, P3 ;  /* 0x000000040c03d211 */ /* 0x000fe400018f140d */
[-C--:B------:R-:W-:Y:S02]  /*17580*/  @!P4 LEA R12, P6, R16, R0.reuse, 0x2 ;  /* 0x00000000100cc211 */ /* 0x080fe400078c10ff */
[----:B------:R-:W-:Y:S01]  /*17590*/  @!P2 LEA R8, P3, R18, R0, 0x2 ;  /* 0x000000001208a211 */ /* 0x000fe200078610ff */
[----:B------:R1:W-:Y:S01]  /*175a0*/  @!P5 ST.E.64 [R2.64], R80 ;  /* 0x000000500200d985 */ /* 0x0003e2000c101b08 */
[----:B------:R-:W-:Y:S02]  /*175b0*/  @!P4 LEA.HI.X R13, R16, R4, R17, 0x2, P6 ;  /* 0x00000004100dc211 */ /* 0x000fe400030f1411 */
[----:B--2---:R-:W-:Y:S02]  /*175c0*/  @!P1 LEA R6, P5, R252, R0, 0x2 ;  /* 0x00000000fc069211 */ /* 0x004fe400078a10ff */
[----:B------:R-:W-:Y:S01]  /*175d0*/  SHF.R.S32.HI R17, RZ, 0x1f, R252 ;  /* 0x0000001fff117819 */ /* 0x000fe200000114fc */
[----:B------:R2:W-:Y:S01]  /*175e0*/  @!P4 ST.E.64 [R12.64], R132 ;  /* 0x000000840c00c985 */ /* 0x0005e2000c101b08 */
[----:B------:R-:W-:-:S02]  /*175f0*/  @!P2 LEA.HI.X R9, R18, R4, R19, 0x2, P3 ;  /* 0x000000041209a211 */ /* 0x000fc400018f1413 */
[----:B------:R-:W-:Y:S02]  /*17600*/  SHF.R.S32.HI R16, RZ, 0x1f, R251 ;  /* 0x0000001fff107819 */ /* 0x000fe400000114fb */
[----:B------:R-:W-:Y:S01]  /*17610*/  @!P1 LEA.HI.X R7, R252, R4, R17, 0x2, P5 ;  /* 0x00000004fc079211 */ /* 0x000fe200028f1411 */
[----:B------:R2:W-:Y:S04]  /*17620*/  @!P2 ST.E.64 [R8.64], R128 ;  /* 0x000000800800a985 */ /* 0x0005e8000c101b08 */
[----:B------:R2:W-:Y:S01]  /*17630*/  @!P1 ST.E.64 [R6.64], R84 ;  /* 0x0000005406009985 */ /* 0x0005e2000c101b08 */
[----:B-1----:R-:W-:-:S04]  /*17640*/  @!P0 LEA R2, P3, R251, R0, 0x2 ;  /* 0x00000000fb028211 */ /* 0x002fc800078610ff */
[----:B------:R-:W-:-:S05]  /*17650*/  @!P0 LEA.HI.X R3, R251, R4, R16, 0x2, P3 ;  /* 0x00000004fb038211 */ /* 0x000fca00018f1410 */
[----:B------:R2:W-:Y:S04]  /*17660*/  @!P0 ST.E.64 [R2.64], R24 ;  /* 0x0000001802008985 */ /* 0x0005e8000c101b08 */
.L_x_1856:
[----:B------:R-:W-:Y:S05]  /*17670*/  BSYNC B0 ;  /* 0x0000000000007941 */ /* 0x000fea0003800000 */
.L_x_1855:
[----:B------:R-:W-:Y:S05]  /*17680*/  BRA.DIV ~URZ, `(.L_x_1857) ;  /* 0x000040627f007947 */ /* 0x000fea000b800000 */
[----:B---3--:R3:W2:Y:S04]  /*17690*/  SHFL.IDX PT, R4, R5, 0x1, 0x1c1f ;  /* 0x003c1f0005047f89 */ /* 0x0086a800000e0000 */
[----:B-1----:R3:W1:Y:S02]  /*176a0*/  SHFL.IDX PT, R0, R14, 0x1, 0x1c1f ;  /* 0x003c1f000e007f89 */ /* 0x00266400000e0000 */
.L_x_1927:
        /* <DEDUP_REMOVED lines=8> */
[C---:B------:R-:W-:Y:S01]  /*17730*/  IADD3 R9, R250.reuse, 0x8, RZ ;  /* 0x00000008fa097810 */ /* 0x040fe20007ffe0ff */
        /* <DEDUP_REMOVED lines=46> */
[----:B------:R-:W-:-:S04]  /*17a20*/  IADD3 R13, R250, 0x50, RZ ;  /* 0x00000050fa0d7810 */ /* 0x000fc80007ffe0ff */
[----:B------:R-:W-:Y:S02]  /*17a30*/  ISETP.GE.AND P0, PT, R13, c[0x0][0x3c8], PT ;  /* 0x0000f2000d007a0c */ /* 0x000fe40003f06270 */
        /* <DEDUP_REMOVED lines=39> */
[C---:B------:R-:W-:Y:S02]  /*17cb0*/  IADD3 R13, R250.reuse, 0x70, RZ ;  /* 0x00000070fa0d7810 */ /* 0x040fe40007ffe0ff */
[----:B------:R-:W-:Y:S01]  /*17cc0*/  SHF.R.S32.HI R17, RZ, 0x1f, R17 ;  /* 0x0000001fff117819 */ /* 0x000fe20000011411 */
        /* <DEDUP_REMOVED lines=11> */
[----:B------:R-:W-:Y:S01]  /*17d80*/  ISETP.GE.AND P0, PT, R5, c[0x0][0x3c8], PT ;  /* 0x0000f20005007a0c */ /* 0x000fe20003f06270 */
[----:B------:R2:W-:Y:S01]  /*17d90*/  @!P4 ST.E.64 [R6.64], R126 ;  /* 0x0000007e0600c985 */ /* 0x0005e2000c101b08 */
[----:B------:R-:W-:-:S02]  /*17da0*/  IADD3 R16, R250, 0x70, RZ ;  /* 0x00000070fa107810 */ /* 0x000fc40007ffe0ff */
[C---:B------:R-:W-:Y:S01]  /*17db0*/  IADD3 R15, R250.reuse, 0x88, RZ ;  /* 0x00000088fa0f7810 */ /* 0x040fe20007ffe0ff */
[----:B------:R3:W-:Y:S01]  /*17dc0*/  @!P3 ST.E.64 [R2.64], R46 ;  /* 0x0000002e0200b985 */ /* 0x0007e2000c101b08 */
[----:B-1----:R-:W-:Y:S02]  /*17dd0*/  @!P2 LEA R8, P3, R13, R0, 0x2 ;  /* 0x000000000d08a211 */ /* 0x002fe400078610ff */
[----:B------:R-:W-:Y:S02]  /*17de0*/  SHF.R.S32.HI R16, RZ, 0x1f, R16 ;  /* 0x0000001fff107819 */ /* 0x000fe40000011410 */
[----:B------:R-:W-:Y:S02]  /*17df0*/  ISETP.GE.AND P5, PT, R15, c[0x0][0x3c8], PT ;  /* 0x0000f2000f007a0c */ /* 0x000fe40003fa6270 */
[----:B------:R-:W-:Y:S02]  /*17e00*/  @!P2 LEA.HI.X R9, R13, R4, R16, 0x2, P3 ;  /* 0x000000040d09a211 */ /* 0x000fe400018f1410 */
[----:B------:R-:W-:-:S02]  /*17e10*/  IADD3 R13, R250, 0x80, RZ ;  /* 0x00000080fa0d7810 */ /* 0x000fc40007ffe0ff */
[C---:B------:R-:W-:Y:S01]  /*17e20*/  IADD3 R16, R250.reuse, 0x78, RZ ;  /* 0x00000078fa107810 */ /* 0x040fe20007ffe0ff */
[----:B------:R-:W-:Y:S01]  /*17e30*/  @!P2 ST.E.64 [R8.64], R140 ;  /* 0x0000008c0800a985 */ /* 0x000fe2000c101b08 */
[C---:B------:R-:W-:Y:S02]  /*17e40*/  IADD3 R12, R250.reuse, 0x90, RZ ;  /* 0x00000090fa0c7810 */ /* 0x040fe40007ffe0ff */
[----:B------:R-:W-:Y:S02]  /*17e50*/  SHF.R.S32.HI R13, RZ, 0x1f, R13 ;  /* 0x0000001fff0d7819 */ /* 0x000fe4000001140d */
[----:B------:R-:W-:Y:S02]  /*17e60*/  SHF.R.S32.HI R16, RZ, 0x1f, R16 ;  /* 0x0000001fff107819 */ /* 0x000fe40000011410 */
[----:B------:R-:W-:-:S04]  /*17e70*/  IADD3 R17, R250, 0x88, RZ ;  /* 0x00000088fa117810 */ /* 0x000fc80007ffe0ff */
[----:B------:R-:W-:Y:S02]  /*17e80*/  SHF.R.S32.HI R17, RZ, 0x1f, R17 ;  /* 0x0000001fff117819 */ /* 0x000fe40000011411 */
        /* <DEDUP_REMOVED lines=16> */
[----:B------:R-:W-:Y:S02]  /*17f90*/  ISETP.GE.AND P1, PT, R14, c[0x0][0x3c8], PT ;  /* 0x0000f2000e007a0c */ /* 0x000fe40003f26270 */
        /* <DEDUP_REMOVED lines=18> */
[----:B------:R-:W-:Y:S02]  /*180c0*/  IADD3 R15, R250, 0xa8, RZ ;  /* 0x000000a8fa0f7810 */ /* 0x000fe40007ffe0ff */
[----:B------:R-:W-:Y:S01]  /*180d0*/  SHF.R.S32.HI R5, RZ, 0x1f, R252 ;  /* 0x0000001fff057819 */ /* 0x000fe200000114fc */
[----:B------:R1:W-:Y:S01]  /*180e0*/  @!P3 ST.E.64 [R12.64], R82 ;  /* 0x000000520c00b985 */ /* 0x0003e2000c101b08 */
[----:B------:R-:W-:Y:S02]  /*180f0*/  SHF.R.S32.HI R15, RZ, 0x1f, R15 ;  /* 0x0000001fff0f7819 */ /* 0x000fe4000001140f */
[----:B------:R-:W-:Y:S01]  /*18100*/  @!P0 LEA R2, P4, R252, R0, 0x2 ;  /* 0x00000000fc028211 */ /* 0x000fe200078810ff */
[----:B------:R1:W-:Y:S01]  /*18110*/  @!P2 ST.E.64 [R8.64], R78 ;  /* 0x0000004e0800a985 */ /* 0x0003e2000c101b08 */
[----:B------:R-:W-:-:S02]  /*18120*/  @!P1 LEA.HI.X R7, R14, R4, R15, 0x2, P5 ;  /* 0x000000040e079211 */ /* 0x000fc400028f140f */
        /* <DEDUP_REMOVED lines=10> */
.L_x_1837:
        /* <DEDUP_REMOVED lines=16> */
[----:B-1----:R1:W3:Y:S04]  /*182d0*/  LDG.E R4, [R2.64] ;  /* 0x0000000802047981 */ /* 0x0022e8000c1e1900 */
[----:B-1----:R-:W3:Y:S02]  /*182e0*/  LDG.E R2, [R2.64+0x4] ;  /* 0x0000040802027981 */ /* 0x002ee4000c1e1900 */
[----:B---3-5:R-:W-:Y:S02]  /*182f0*/  IADD3 R21, -R4, R2, RZ ;  /* 0x0000000204157210 */ /* 0x028fe40007ffe1ff */
.L_x_1858:
[----:B------:R-:W-:Y:S01]  /*18300*/  ISETP.GT.AND P0, PT, R187, 0x7f, PT ;  /* 0x0000007fbb00780c */ /* 0x000fe20003f04270 */
[----:B------:R-:W-:Y:S01]  /*18310*/  BSSY B0, `(.L_x_1859) ;  /* 0x0000035000007945 */ /* 0x000fe20003800000 */
[----:B------:R-:W-:Y:S02]  /*18320*/  LOP3.LUT R8, R238, 0xffff, RZ, 0xc0, !PT ;  /* 0x0000ffffee087812 */ /* 0x000fe400078ec0ff */
[----:B------:R-:W-:-:S02]  /*18330*/  SEL R9, R244, RZ, !P3 ;  /* 0x000000fff4097207 */ /* 0x000fc40005800000 */
[----:B------:R-:W-:Y:S02]  /*18340*/  SEL R23, R247, RZ, !P3 ;  /* 0x000000fff7177207 */ /* 0x000fe40005800000 */
[----:B-----5:R-:W-:-:S05]  /*18350*/  SHF.R.S32.HI R19, RZ, 0x1f, R0 ;  /* 0x0000001fff137819 */ /* 0x020fca0000011400 */
[----:B------:R-:W-:Y:S05]  /*18360*/  @P0 BRA `(.L_x_1860) ;  /* 0x000002f000000947 */ /* 0x000fea0003800000 */
[----:B-1----:R-:W-:Y:S01]  /*18370*/  IMAD R2, R21, c[0x0][0x4e8], RZ ;  /* 0x00013a0015027a24 */ /* 0x002fe200078e02ff */
        /* <DEDUP_REMOVED lines=9> */
[----:B------:R1:W2:Y:S02]  /*18410*/  LDC.64 R14, c[0x0][R2+0x160] ;  /* 0x00005800020e7b82 */ /* 0x0002a40000000a00 */
[----:B-1----:R-:W-:-:S02]  /*18420*/  IMAD.MOV.U32 R2, RZ, RZ, c[0x0][0x4e8] ;  /* 0x00013a00ff027624 */ /* 0x002fc400078e00ff */
[-C--:B---3--:R-:W-:Y:S02]  /*18430*/  IMAD R3, R13, R9.reuse, RZ ;  /* 0x000000090d037224 */ /* 0x088fe400078e02ff */
[----:B------:R-:W-:Y:S01]  /*18440*/  IMAD.WIDE.U32 R4, R12, R9, RZ ;  /* 0x000000090c047225 */ /* 0x000fe200078e00ff */
[----:B------:R-:W-:Y:S02]  /*18450*/  ISETP.NE.AND P0, PT, R2, 0x1, PT ;  /* 0x000000010200780c */ /* 0x000fe40003f05270 */
[----:B------:R-:W-:Y:S01]  /*18460*/  MOV R2, R18 ;  /* 0x0000001200027202 */ /* 0x000fe20000000f00 */
[----:B------:R-:W-:Y:S01]  /*18470*/  IMAD R12, R12, R23, R3 ;  /* 0x000000170c0c7224 */ /* 0x000fe200078e0203 */
[----:B------:R-:W-:Y:S01]  /*18480*/  SEL R3, R249, RZ, P2 ;  /* 0x000000fff9037207 */ /* 0x000fe20001000000 */
[-C--:B----4-:R-:W-:Y:S02]  /*18490*/  IMAD R13, R7, R8.reuse, RZ ;  /* 0x00000008070d7224 */ /* 0x090fe400078e02ff */
[----:B------:R-:W-:-:S04]  /*184a0*/  IMAD.WIDE.U32 R6, R6, R8, RZ ;  /* 0x0000000806067225 */ /* 0x000fc800078e00ff */
[----:B------:R-:W-:Y:S01]  /*184b0*/  IMAD.IADD R13, R7, 0x1, R13 ;  /* 0x00000001070d7824 */ /* 0x000fe200078e020d */
[----:B------:R-:W-:Y:S01]  /*184c0*/  IADD3 R7, R5, R12, RZ ;  /* 0x0000000c05077210 */ /* 0x000fe20007ffe0ff */
[----:B------:R-:W-:-:S04]  /*184d0*/  @P0 IMAD.HI.U32 R22, R18, c[0x0][0x4ec], RZ ;  /* 0x00013b0012160a27 */ /* 0x000fc800078e00ff */
[-C--:B-----5:R-:W-:Y:S01]  /*184e0*/  IMAD R12, R17, R3.reuse, RZ ;  /* 0x00000003110c7224 */ /* 0x0a0fe200078e02ff */
[----:B------:R-:W-:Y:S02]  /*184f0*/  @P0 SHF.R.U32.HI R2, RZ, c[0x0][0x4f0], R22 ;  /* 0x00013c00ff020a19 */ /* 0x000fe40000011616 */
[----:B------:R-:W-:Y:S01]  /*18500*/  IADD3 R22, P1, P0, R4, R6, R0 ;  /* 0x0000000604167210 */ /* 0x000fe2000783e000 */
[----:B------:R-:W-:-:S03]  /*18510*/  IMAD.WIDE.U32 R4, R16, R3, RZ ;  /* 0x0000000310047225 */ /* 0x000fc600078e00ff */
[----:B------:R-:W-:Y:S01]  /*18520*/  IADD3.X R13, R7, R13, R19, P1, P0 ;  /* 0x0000000d070d7210 */ /* 0x000fe20000fe0413 */
[----:B------:R-:W-:Y:S01]  /*18530*/  IMAD.MOV R6, RZ, RZ, -R2 ;  /* 0x000000ffff067224 */ /* 0x000fe200078e0a02 */
[----:B------:R-:W-:Y:S02]  /*18540*/  IADD3 R7, R5, R12, RZ ;  /* 0x0000000c05077210 */ /* 0x000fe40007ffe0ff */
[----:B------:R-:W-:Y:S01]  /*18550*/  IADD3 R4, P1, P0, R2, R22, R4 ;  /* 0x0000001602047210 */ /* 0x000fe2000783e004 */
[----:B------:R-:W-:Y:S01]  /*18560*/  IMAD R3, R6, c[0x0][0x4e8], R18 ;  /* 0x00013a0006037a24 */ /* 0x000fe200078e0212 */
[----:B------:R-:W-:-:S03]  /*18570*/  SHF.R.S32.HI R5, RZ, 0x1f, R2 ;  /* 0x0000001fff057819 */ /* 0x000fc60000011402 */
[----:B--2---:R-:W-:Y:S01]  /*18580*/  IMAD R2, R15, R3, RZ ;  /* 0x000000030f027224 */ /* 0x004fe200078e02ff */
[----:B------:R-:W-:Y:S02]  /*18590*/  SHF.R.S32.HI R6, RZ, 0x1f, R3 ;  /* 0x0000001fff067819 */ /* 0x000fe40000011403 */
[----:B------:R-:W-:Y:S01]  /*185a0*/  IADD3.X R5, R5, R13, R7, P1, P0 ;  /* 0x0000000d05057210 */ /* 0x000fe20000fe0407 */
[----:B------:R-:W-:Y:S02]  /*185b0*/  IMAD.MOV.U32 R7, RZ, RZ, c[0x0][0x4a8] ;  /* 0x00012a00ff077624 */ /* 0x000fe400078e00ff */
[C---:B------:R-:W-:Y:S02]  /*185c0*/  IMAD R6, R14.reuse, R6, R2 ;  /* 0x000000060e067224 */ /* 0x040fe400078e0202 */
[----:B------:R-:W-:Y:S01]  /*185d0*/  IMAD.WIDE.U32 R2, R14, R3, R4 ;  /* 0x000000030e027225 */ /* 0x000fe200078e0004 */
[----:B------:R-:W-:Y:S02]  /*185e0*/  MOV R5, c[0x0][0x4ac] ;  /* 0x00012b0000057a02 */ /* 0x000fe40000000f00 */
[----:B------:R-:W-:Y:S01]  /*185f0*/  SEL R4, R7, c[0x0][0x450], P2 ;  /* 0x0001140007047a07 */ /* 0x000fe20001000000 */
[----:B------:R-:W-:Y:S01]  /*18600*/  IMAD.IADD R3, R3, 0x1, R6 ;  /* 0x0000000103037824 */ /* 0x000fe200078e0206 */
[----:B------:R-:W-:-:S02]  /*18610*/  SEL R5, R5, c[0x0][0x454], P2 ;  /* 0x0001150005057a07 */ /* 0x000fc40001000000 */
[----:B------:R-:W-:-:S04]  /*18620*/  LEA R4, P0, R2, R4, 0x2 ;  /* 0x0000000402047211 */ /* 0x000fc800078010ff */
[----:B------:R-:W-:Y:S02]  /*18630*/  LEA.HI.X R5, R2, R5, R3, 0x2, P0 ;  /* 0x0000000502057211 */ /* 0x000fe400000f1403 */
[----:B------:R-:W-:-:S05]  /*18640*/  MOV R2, 0xff800000 ;  /* 0xff80000000027802 */ /* 0x000fca0000000f00 */
[----:B------:R1:W-:Y:S02]  /*18650*/  STG.E [R4.64], R2 ;  /* 0x0000000204007986 */ /* 0x0003e4000c101908 */
.L_x_1860:
[----:B------:R-:W-:Y:S05]  /*18660*/  BSYNC B0 ;  /* 0x0000000000007941 */ /* 0x000fea0003800000 */
.L_x_1859:
        /* <DEDUP_REMOVED lines=9> */
[----:B------:R-:W-:Y:S01]  /*18700*/  LEA R4, R237, R216, 0x7 ;  /* 0x000000d8ed047211 */ /* 0x000fe200078e38ff */
        /* <DEDUP_REMOVED lines=25> */
.L_x_1928:
[----:B------:R-:W-:Y:S05]  /*188a0*/  BRA.DIV ~URZ, `(.L_x_1862) ;  /* 0x00002f827f007947 */ /* 0x000fea000b800000 */
[----:B------:R4:W1:Y:S02]  /*188b0*/  SHFL.IDX PT, R0, R14, RZ, 0x181f ;  /* 0x00181fff0e007589 */ /* 0x00086400000e0000 */
.L_x_1929:
[----:B------:R-:W-:Y:S01]  /*188c0*/  IMAD R12, R21, c[0x0][0x4e8], RZ ;  /* 0x00013a00150c7a24 */ /* 0x000fe200078e02ff */
[----:B------:R-:W-:Y:S04]  /*188d0*/  BSSY B0, `(.L_x_1863) ;  /* 0x000000f000007945 */ /* 0x000fe80003800000 */
[----:B------:R-:W-:-:S13]  /*188e0*/  ISETP.GE.AND P0, PT, R13, R12, PT ;  /* 0x0000000c0d00720c */ /* 0x000fda0003f06270 */
[----:B------:R-:W-:Y:S05]  /*188f0*/  @P0 BRA `(.L_x_1864) ;  /* 0x000000c000000947 */ /* 0x000fea0003800000 */
[----:B------:R-:W-:Y:S02]  /*18900*/  ISETP.GE.AND P2, PT, R202, c[0x0][0x3c8], PT ;  /* 0x0000f200ca007a0c */ /* 0x000fe40003f46270 */
[----:B------:R-:W-:Y:S02]  /*18910*/  ISETP.GE.AND P1, PT, R204, c[0x0][0x3c8], PT ;  /* 0x0000f200cc007a0c */ /* 0x000fe40003f26270 */
[----:B------:R-:W-:-:S09]  /*18920*/  ISETP.GE.AND P0, PT, R205, c[0x0][0x3c8], PT ;  /* 0x0000f200cd007a0c */ /* 0x000fd20003f06270 */
        /* <DEDUP_REMOVED lines=9> */
.L_x_1864:
[----:B------:R-:W-:Y:S05]  /*189c0*/  BSYNC B0 ;  /* 0x0000000000007941 */ /* 0x000fea0003800000 */
.L_x_1863:
[----:B------:R-:W-:Y:S05]  /*189d0*/  BRA.DIV ~URZ, `(.L_x_1865) ;  /* 0x00002ec27f007947 */ /* 0x000fea000b800000 */
[----:B---3--:R3:W2:Y:S04]  /*189e0*/  SHFL.IDX PT, R4, R5, 0x1, 0x181f ;  /* 0x00381f0005047f89 */ /* 0x0086a800000e0000 */
[----:B-1----:R3:W1:Y:S02]  /*189f0*/  SHFL.IDX PT, R0, R14, 0x1, 0x181f ;  /* 0x00381f000e007f89 */ /* 0x00266400000e0000 */
.L_x_1930:
        /* <DEDUP_REMOVED lines=16> */
.L_x_1867:
[----:B------:R-:W-:Y:S05]  /*18b00*/  BSYNC B0 ;  /* 0x0000000000007941 */ /* 0x000fea0003800000 */
.L_x_1866:
[----:B------:R-:W-:Y:S05]  /*18b10*/  BRA.DIV ~URZ, `(.L_x_1868) ;  /* 0x00002e527f007947 */ /* 0x000fea000b800000 */
[----:B--2---:R2:W3:Y:S02]  /*18b20*/  SHFL.IDX PT, R4, R5, 0x2, 0x181f ;  /* 0x00581f0005047f89 */ /* 0x0044e400000e0000 */
.L_x_1931:
[----:B------:R-:W-:Y:S05]  /*18b30*/  BRA.DIV ~URZ, `(.L_x_1869) ;  /* 0x00002ea27f007947 */ /* 0x000fea000b800000 */
[----:B-1----:R1:W2:Y:S02]  /*18b40*/  SHFL.IDX PT, R0, R14, 0x2, 0x181f ;  /* 0x00581f000e007f89 */ /* 0x0022a400000e0000 */
.L_x_1932:
        /* <DEDUP_REMOVED lines=16> */
.L_x_1871:
[----:B------:R-:W-:Y:S05]  /*18c50*/  BSYNC B0 ;  /* 0x0000000000007941 */ /* 0x000fea0003800000 */
.L_x_1870:
[----:B------:R-:W-:Y:S05]  /*18c60*/  BRA.DIV ~URZ, `(.L_x_1872) ;  /* 0x00002de27f007947 */ /* 0x000fea000b800000 */
[----:B---3--:R3:W1:Y:S04]  /*18c70*/  SHFL.IDX PT, R4, R5, 0x3, 0x181f ;  /* 0x00781f0005047f89 */ /* 0x00866800000e0000 */
[----:B--2---:R3:W2:Y:S02]  /*18c80*/  SHFL.IDX PT, R0, R14, 0x3, 0x181f ;  /* 0x00781f000e007f89 */ /* 0x0046a400000e0000 */
.L_x_1933:
[----:B------:R-:W-:-:S04]  /*18c90*/  IADD3 R13, R13, 0x60, RZ ;  /* 0x000000600d0d7810 */ /* 0x000fc80007ffe0ff */
        /* <DEDUP_REMOVED lines=14> */
.L_x_1852:
[----:B------:R-:W-:Y:S05]  /*18d80*/  BSYNC B1 ;  /* 0x0000000000017941 */ /* 0x000fea0003800000 */
.L_x_1836:
        /* <DEDUP_REMOVED lines=12> */
.L_x_1934:
[----:B------:R-:W-:Y:S05]  /*18e50*/  BRA.DIV ~URZ, `(.L_x_1875) ;  /* 0x00002d327f007947 */ /* 0x000fea000b800000 */
[----:B------:R2:W3:Y:S02]  /*18e60*/  SHFL.IDX PT, R6, R35, 0x1, 0x1f ;  /* 0x00201f0023067f89 */ /* 0x0004e400000e0000 */
.L_x_1935:
[----:B-1----:R-:W-:Y:S02]  /*18e70*/  IMAD.IADD R0, R239, 0x1, R16 ;  /* 0x00000001ef007824 */ /* 0x002fe400078e0210 */
[----:B------:R-:W-:-:S03]  /*18e80*/  IMAD.MOV.U32 R7, RZ, RZ, RZ ;  /* 0x000000ffff077224 */ /* 0x000fc600078e00ff */
[----:B------:R-:W-:-:S13]  /*18e90*/  ISETP.GE.OR P0, PT, R0, c[0x0][0x53c], !P6 ;  /* 0x00014f0000007a0c */ /* 0x000fda0007706670 */
[----:B------:R-:W-:Y:S01]  /*18ea0*/  @!P0 MOV R2, 0x4 ;  /* 0x0000000400028802 */ /* 0x000fe20000000f00 */
[----:B------:R-:W-:-:S04]  /*18eb0*/  @!P0 IMAD.MOV.U32 R4, RZ, RZ, 0x4 ;  /* 0x00000004ff048424 */ /* 0x000fc800078e00ff */
        /* <DEDUP_REMOVED lines=13> */
.L_x_1936:
        /* <DEDUP_REMOVED lines=16> */
.L_x_1937:
[----:B---3--:R-:W-:Y:S01]  /*19090*/  IMAD R0, R0, c[0x0][0x538], RZ ;  /* 0x00014e0000007a24 */ /* 0x008fe200078e02ff */
[----:B------:R-:W-:Y:S04]  /*190a0*/  BSSY B1, `(.L_x_1878) ;  /* 0x000007e000017945 */ /* 0x000fe80003800000 */
[----:B------:R-:W-:-:S04]  /*190b0*/  IADD3 R6, R0, R6, RZ ;  /* 0x0000000600067210 */ /* 0x000fc80007ffe0ff */
[----:B----4-:R-:W-:-:S13]  /*190c0*/  ISETP.GT.AND P0, PT, R6, R9, PT ;  /* 0x000000090600720c */ /* 0x010fda0003f04270 */
[----:B------:R-:W-:Y:S05]  /*190d0*/  @P0 BRA `(.L_x_1879) ;  /* 0x0000025000000947 */ /* 0x000fea0003800000 */
.L_x_1883:
        /* <DEDUP_REMOVED lines=17> */
.L_x_1938:
        /* <DEDUP_REMOVED lines=16> */
.L_x_1939:
[----:B---3--:R-:W-:-:S05]  /*192f0*/  IMAD R0, R0, c[0x0][0x538], RZ ;  /* 0x00014e0000007a24 */ /* 0x008fca00078e02ff */
[----:B------:R-:W-:-:S04]  /*19300*/  IADD3 R6, R0, R6, RZ ;  /* 0x0000000600067210 */ /* 0x000fc80007ffe0ff */
[----:B------:R-:W-:-:S13]  /*19310*/  ISETP.GT.AND P0, PT, R6, R9, PT ;  /* 0x000000090600720c */ /* 0x000fda0003f04270 */
[----:B-12---:R-:W-:Y:S05]  /*19320*/  @!P0 BRA `(.L_x_1883) ;  /* 0xfffffdb000008947 */ /* 0x006fea000383ffff */
.L_x_1879:
[----:B------:R-:W-:-:S05]  /*19330*/  IADD3 R14, -R0, R6, RZ ;  /* 0x00000006000e7210 */ /* 0x000fca0007ffe1ff */
[----:B------:R-:W-:-:S05]  /*19340*/  IMAD R0, R4, c[0x0][0x538], R14 ;  /* 0x00014e0004007a24 */ /* 0x000fca00078e020e */
[----:B------:R-:W-:Y:S01]  /*19350*/  ISETP.GT.AND P0, PT, R0, R9, PT ;  /* 0x000000090000720c */ /* 0x000fe20003f04270 */
[----:B------:R-:W-:-:S12]  /*19360*/  BRA.DIV ~URZ, `(.L_x_1884) ;  /* 0x00002c827f007947 */ /* 0x000fd8000b800000 */
[----:B------:R-:W-:-:S04]  /*19370*/  VOTE.ANY R0, PT, !P0 ;  /* 0x0000000000007806 */ /* 0x000fc800040e0100 */
.L_x_1940:
[----:B------:R3:W4:Y:S01]  /*19380*/  POPC R13, R0 ;  /* 0x00000000000d7309 */ /* 0x0007220000000000 */
[----:B------:R-:W-:Y:S05]  /*19390*/  BRA.DIV ~URZ, `(.L_x_1885) ;  /* 0x00002c927f007947 */ /* 0x000fea000b800000 */
[----:B----4-:R4:W1:Y:S04]  /*193a0*/  SHFL.IDX PT, R12, R7, R13, 0x1f ;  /* 0x00001f0d070c7589 */ /* 0x01086800000e0000 */
[----:B------:R4:W2:Y:S02]  /*193b0*/  SHFL.IDX PT, R5, R8, R13, 0x1f ;  /* 0x00001f0d08057589 */ /* 0x0008a400000e0000 */
.L_x_1941:
[----:B------:R-:W-:Y:S01]  /*193c0*/  ISETP.NE.AND P0, PT, R0, RZ, PT ;  /* 0x000000ff0000720c */ /* 0x000fe20003f05270 */
[----:B------:R-:W-:-:S12]  /*193d0*/  BSSY B0, `(.L_x_1886) ;  /* 0x0000005000007945 */ /* 0x000fd80003800000 */
[----:B------:R-:W-:Y:S05]  /*193e0*/  @!P0 BRA `(.L_x_1887) ;  /* 0x0000003000008947 */ /* 0x000fea0003800000 */
[----:B---3--:R-:W-:Y:S01]  /*193f0*/  IADD3 R0, R13, -0x1, RZ ;  /* 0xffffffff0d007810 */ /* 0x008fe20007ffe0ff */
[----:B------:R-:W-:Y:S05]  /*19400*/  BRA.DIV ~URZ, `(.L_x_1888) ;  /* 0x00002cf27f007947 */ /* 0x000fea000b800000 */
[----:B------:R3:W4:Y:S02]  /*19410*/  SHFL.IDX PT, R15, R4, R0, 0x1f ;  /* 0x00001f00040f7589 */ /* 0x00072400000e0000 */
.L_x_1887:
[----:B------:R-:W-:Y:S05]  /*19420*/  BSYNC B0 ;  /* 0x0000000000007941 */ /* 0x000fea0003800000 */
.L_x_1886:
[----:B-1----:R-:W-:Y:S01]  /*19430*/  IABS R2, R12 ;  /* 0x0000000c00027213 */ /* 0x002fe20000000000 */
[----:B----4-:R-:W-:Y:S01]  /*19440*/  IMAD R236, R15, c[0x0][0x538], R14 ;  /* 0x00014e000fec7a24 */ /* 0x010fe200078e020e */
[----:B--2---:R-:W-:Y:S01]  /*19450*/  IABS R3, R5 ;  /* 0x0000000500037213 */ /* 0x004fe20000000000 */
[----:B------:R-:W-:Y:S01]  /*19460*/  IMAD.IADD R239, R13, 0x1, R239 ;  /* 0x000000010def7824 */ /* 0x000fe200078e02ef */
[----:B------:R-:W1:Y:S01]  /*19470*/  I2F.RP R6, R2 ;  /* 0x0000000200067306 */ /* 0x000e620000209400 */
[----:B------:R-:W-:Y:S01]  /*19480*/  IMAD.IADD R8, R9, 0x1, -R236 ;  /* 0x0000000109087824 */ /* 0x000fe200078e0aec */
[----:B---3--:R-:W-:-:S04]  /*19490*/  MOV R4, R3 ;  /* 0x0000000300047202 */ /* 0x008fc80000000f00 */
[----:B------:R-:W-:Y:S02]  /*194a0*/  IABS R9, R8 ;  /* 0x0000000800097213 */ /* 0x000fe40000000000 */
[----:B------:R-:W-:Y:S08]  /*194b0*/  I2F.RP R14, R4 ;  /* 0x00000004000e7306 */ /* 0x000ff00000209400 */
[----:B-1----:R-:W1:Y:S02]  /*194c0*/  MUFU.RCP R6, R6 ;  /* 0x0000000600067308 */ /* 0x002e640000001000 */
[----:B-1----:R-:W-:-:S06]  /*194d0*/  IADD3 R6, R6, 0xffffffe, RZ ;  /* 0x0ffffffe06067810 */ /* 0x002fcc0007ffe0ff */
[----:B------:R-:W1:Y:S02]  /*194e0*/  F2I.FTZ.U32.TRUNC.NTZ R7, R6 ;  /* 0x0000000600077305 */ /* 0x000e64000021f000 */
[----:B-1----:R-:W-:-:S04]  /*194f0*/  IMAD.MOV R0, RZ, RZ, -R7 ;  /* 0x000000ffff007224 */ /* 0x002fc800078e0a07 */
[----:B------:R-:W-:Y:S01]  /*19500*/  IMAD.MOV.U32 R6, RZ, RZ, R0 ;  /* 0x000000ffff067224 */ /* 0x000fe200078e0000 */
[----:B------:R-:W-:-:S03]  /*19510*/  IABS R0, R12 ;  /* 0x0000000c00007213 */ /* 0x000fc60000000000 */
[----:B------:R-:W-:Y:S02]  /*19520*/  IMAD R3, R6, R2, RZ ;  /* 0x0000000206037224 */ /* 0x000fe400078e02ff */
[----:B------:R-:W-:Y:S02]  /*19530*/  IMAD.MOV.U32 R6, RZ, RZ, RZ ;  /* 0x000000ffff067224 */ /* 0x000fe400078e00ff */
[----:B------:R-:W-:Y:S02]  /*19540*/  IMAD.MOV R0, RZ, RZ, -R0 ;  /* 0x000000ffff007224 */ /* 0x000fe400078e0a00 */
[----:B------:R-:W-:-:S03]  /*19550*/  IMAD.HI.U32 R7, R7, R3, R6 ;  /* 0x0000000307077227 */ /* 0x000fc600078e0006 */
[----:B------:R-:W-:Y:S01]  /*19560*/  MOV R6, R0 ;  /* 0x0000000000067202 */ /* 0x000fe20000000f00 */
[----:B------:R-:W-:-:S04]  /*19570*/  IMAD.MOV.U32 R3, RZ, RZ, R9 ;  /* 0x000000ffff037224 */ /* 0x000fc800078e0009 */
        /* <DEDUP_REMOVED lines=26> */
[----:B------:R-:W-:-:S05]  /*19720*/  IMAD R3, R2, R6, R3 ;  /* 0x0000000602037224 */ /* 0x000fca00078e0203 */
[----:B------:R-:W-:-:S13]  /*19730*/  ISETP.GT.U32.AND P0, PT, R4, R3, PT ;  /* 0x000000030400720c */ /* 0x000fda0003f04070 */
[----:B------:R-:W-:Y:S01]  /*19740*/  @!P0 IMAD.IADD R3, R3, 0x1, -R4 ;  /* 0x0000000103038824 */ /* 0x000fe200078e0a04 */
[----:B------:R-:W-:Y:S02]  /*19750*/  @!P0 IADD3 R2, R2, 0x1, RZ ;  /* 0x0000000102028810 */ /* 0x000fe40007ffe0ff */
[----:B------:R-:W-:Y:S02]  /*19760*/  ISETP.NE.AND P0, PT, R5, RZ, PT ;  /* 0x000000ff0500720c */ /* 0x000fe40003f05270 */
[----:B------:R-:W-:Y:S01]  /*19770*/  ISETP.GE.U32.AND P2, PT, R3, R4, PT ;  /* 0x000000040300720c */ /* 0x000fe20003f46070 */
[C---:B------:R-:W-:Y:S01]  /*19780*/  IMAD R4, R0.reuse, R12, RZ ;  /* 0x0000000c00047224 */ /* 0x040fe200078e02ff */
[----:B------:R-:W-:-:S04]  /*19790*/  LOP3.LUT R3, R0, R5, RZ, 0x3c, !PT ;  /* 0x0000000500037212 */ /* 0x000fc800078e3cff */
[----:B------:R-:W-:Y:S02]  /*197a0*/  ISETP.GE.AND P1, PT, R3, RZ, PT ;  /* 0x000000ff0300720c */ /* 0x000fe40003f26270 */
[----:B------:R-:W-:-:S05]  /*197b0*/  IADD3 R237, R8, -R4, RZ ;  /* 0x8000000408ed7210 */ /* 0x000fca0007ffe0ff */
        /* <DEDUP_REMOVED lines=8> */
.L_x_1880:
[----:B------:R-:W-:Y:S01]  /*19840*/  IMAD.MOV.U32 R236, RZ, RZ, R9 ;  /* 0x000000ffffec7224 */ /* 0x000fe200078e0009 */
[----:B------:R-:W-:Y:S01]  /*19850*/  MOV R238, RZ ;  /* 0x000000ff00ee7202 */ /* 0x000fe20000000f00 */
[----:B------:R-:W-:Y:S01]  /*19860*/  IMAD.MOV.U32 R237, RZ, RZ, RZ ;  /* 0x000000ffffed7224 */ /* 0x000fe200078e00ff */
[----:B------:R-:W-:Y:S02]  /*19870*/  MOV R239, c[0x0][0x53c] ;  /* 0x00014f0000ef7a02 */ /* 0x000fe40000000f00 */
.L_x_1889:
[----:B------:R-:W-:Y:S05]  /*19880*/  BSYNC B1 ;  /* 0x0000000000017941 */ /* 0x000fea0003800000 */
.L_x_1878:
[----:B------:R-:W-:Y:S01]  /*19890*/  WARPSYNC 0xffffffff ;  /* 0xffffffff00007948 */ /* 0x000fe20003800000 */
[----:B------:R-:W-:Y:S01]  /*198a0*/  BAR.SYNC.DEFER_BLOCKING 0x4, 0x100 ;  /* 0x0104000000007b1d */ /* 0x000fe20000010000 */
[----:B------:R-:W-:-:S13]  /*198b0*/  ISETP.NE.AND P0, PT, R16, RZ, PT ;  /* 0x000000ff1000720c */ /* 0x000fda0003f05270 */
[----:B------:R3:W-:Y:S04]  /*198c0*/  @!P0 STS.128 [0x24100], R236 ;  /* 0x024100ecff008388 */ /* 0x0007e80000000c00 */
[----:B------:R-:W-:Y:S06]  /*198d0*/  BAR.ARV 0x5, 0x100 ;  /* 0x0144000000007b1d */ /* 0x000fec0000002000 */
.L_x_1873:
[----:B-1----:R-:W-:-:S13]  /*198e0*/  ISETP.GE.AND P0, PT, R239, c[0x0][0x53c], PT ;  /* 0x00014f00ef007a0c */ /* 0x002fda0003f06270 */
[----:B--23--:R-:W-:Y:S01]  /*198f0*/  @P0 CALL.REL.NOINC `(.L_x_1890) ;  /* 0x0000001000000944 */ /* 0x00cfe20003c00000 */
[----:B------:R-:W-:Y:S05]  /*19900*/  BRA `(.L_x_1891) ;  /* 0xfffe80f000007947 */ /* 0x000fea000383ffff */
.L_x_1890:
[----:B------:R-:W-:Y:S05]  /*19910*/  EXIT ;  /* 0x000000000000794d */ /* 0x000fea0003800000 */
.L_x_1710:
[----:B------:R-:W-:Y:S01]  /*19920*/  IMAD.MOV.U32 R0, RZ, RZ, R5 ;  /* 0x000000ffff007224 */ /* 0x000fe200078e0005 */
[----:B------:R-:W-:Y:S02]  /*19930*/  MOV R3, 0x1 ;  /* 0x0000000100037802 */ /* 0x000fe40000000f00 */
[----:B------:R-:W-:Y:S02]  /*19940*/  MOV R2, 0x19960 ;  /* 0x0001996000027802 */ /* 0x000fe40000000f00 */
[----:B--2---:R-:W-:Y:S05]  /*19950*/  CALL.REL.NOINC `($__internal_32_$__cuda_sm70_shflsync_up_p) ;  /* 0x000028a000007944 */ /* 0x004fea0003c00000 */
[----:B------:R-:W-:Y:S01]  /*19960*/  MOV R0, R4 ;  /* 0x0000000400007202 */ /* 0x000fe20000000f00 */
[----:B------:R-:W-:Y:S05]  /*19970*/  BRA `(.L_x_1892) ;  /* 0xfffe6ad000007947 */ /* 0x000fea000383ffff */
.L_x_1711:
[----:B------:R-:W-:Y:S01]  /*19980*/  IMAD.MOV.U32 R0, RZ, RZ, R5 ;  /* 0x000000ffff007224 */ /* 0x000fe200078e0005 */
[----:B------:R-:W-:Y:S02]  /*19990*/  MOV R3, 0x2 ;  /* 0x0000000200037802 */ /* 0x000fe40000000f00 */
[----:B------:R-:W-:Y:S02]  /*199a0*/  MOV R2, 0x199c0 ;  /* 0x000199c000027802 */ /* 0x000fe40000000f00 */
[----:B--2---:R-:W-:Y:S05]  /*199b0*/  CALL.REL.NOINC `($__internal_32_$__cuda_sm70_shflsync_up_p) ;  /* 0x0000284000007944 */ /* 0x004fea0003c00000 */
[----:B------:R-:W-:Y:S01]  /*199c0*/  SEL R4, R4, RZ, P4 ;  /* 0x000000ff04047207 */ /* 0x000fe20002000000 */
[----:B------:R-:W-:Y:S01]  /*199d0*/  IMAD.MOV.U32 R3, RZ, RZ, 0x4 ;  /* 0x00000004ff037424 */ /* 0x000fe200078e00ff */
[----:B------:R-:W-:-:S03]  /*199e0*/  MOV R2, 0x19a10 ;  /* 0x00019a1000027802 */ /* 0x000fc60000000f00 */
[----:B------:R-:W-:Y:S02]  /*199f0*/  IMAD.IADD R0, R5, 0x1, R4 ;  /* 0x0000000105007824 */ /* 0x000fe400078e0204 */
[----:B------:R-:W-:Y:S05]  /*19a00*/  CALL.REL.NOINC `($__internal_32_$__cuda_sm70_shflsync_up_p) ;  /* 0x000027f000007944 */ /* 0x000fea0003c00000 */
        /* <DEDUP_REMOVED lines=12> */
[----:B------:R-:W-:Y:S02]  /*19ad0*/  MOV R3, 0x1f ;  /* 0x0000001f00037802 */ /* 0x000fe40000000f00 */
[----:B------:R-:W-:Y:S01]  /*19ae0*/  MOV R2, 0x19b20 ;  /* 0x00019b2000027802 */ /* 0x000fe20000000f00 */
[----:B------:R-:W-:-:S04]  /*19af0*/  IMAD.IADD R4, R0, 0x1, R4 ;  /* 0x0000000100047824 */ /* 0x000fc800078e0204 */
[----:B------:R-:W-:Y:S02]  /*19b00*/  IMAD.MOV.U32 R33, RZ, RZ, R4 ;  /* 0x000000ffff217224 */ /* 0x000fe400078e0004 */
[----:B------:R-:W-:Y:S05]  /*19b10*/  CALL.REL.NOINC `($__internal_31_$__cuda_sm70_shflsync_idx_p) ;  /* 0x0000269000007944 */ /* 0x000fea0003c00000 */
[----:B------:R-:W-:Y:S01]  /*19b20*/  MOV R0, R34 ;  /* 0x0000002200007202 */ /* 0x000fe20000000f00 */
[----:B------:R-:W-:Y:S05]  /*19b30*/  BRA `(.L_x_1893) ;  /* 0xfffe6a1000007947 */ /* 0x000fea000383ffff */
.L_x_1713:
[----:B------:R-:W-:Y:S02]  /*19b40*/  SEL R0, RZ, 0x1, P0 ;  /* 0x00000001ff007807 */ /* 0x000fe40000000000 */
[----:B------:R-:W-:Y:S02]  /*19b50*/  MOV R2, 0x19b70 ;  /* 0x00019b7000027802 */ /* 0x000fe40000000f00 */
[----:B--2---:R-:W-:Y:S05]  /*19b60*/  CALL.REL.NOINC `($__internal_33_$__cuda_sm70_votesync_ballot) ;  /* 0x000026f000007944 */ /* 0x004fea0003c00000 */
[----:B------:R-:W-:Y:S05]  /*19b70*/  BRA `(.L_x_1894) ;  /* 0xfffe6a6000007947 */ /* 0x000fea000383ffff */
.L_x_1714:
[----:B------:R-:W-:Y:S01]  /*19b80*/  IMAD.MOV.U32 R33, RZ, RZ, R8 ;  /* 0x000000ffff217224 */ /* 0x000fe200078e0008 */
[----:B---3--:R-:W-:Y:S01]  /*19b90*/  MOV R32, R12 ;  /* 0x0000000c00207202 */ /* 0x008fe20000000f00 */
[----:B------:R-:W-:Y:S01]  /*19ba0*/  IMAD.MOV.U32 R3, RZ, RZ, 0x1f ;  /* 0x0000001fff037424 */ /* 0x000fe200078e00ff */
[----:B------:R-:W-:Y:S02]  /*19bb0*/  MOV R2, 0x19bd0 ;  /* 0x00019bd000027802 */ /* 0x000fe40000000f00 */
[----:B-12---:R-:W-:Y:S05]  /*19bc0*/  CALL.REL.NOINC `($__internal_31_$__cuda_sm70_shflsync_idx_p) ;  /* 0x000025e000007944 */ /* 0x006fea0003c00000 */
[----:B------:R-:W-:Y:S01]  /*19bd0*/  IMAD.MOV.U32 R11, RZ, RZ, R34 ;  /* 0x000000ffff0b7224 */ /* 0x000fe200078e0022 */
[----:B------:R-:W-:Y:S01]  /*19be0*/  MOV R33, R7 ;  /* 0x0000000700217202 */ /* 0x000fe20000000f00 */
[----:B------:R-:W-:Y:S01]  /*19bf0*/  IMAD.MOV.U32 R5, RZ, RZ, RZ ;  /* 0x000000ffff057224 */ /* 0x000fe200078e00ff */
[----:B------:R-:W-:Y:S01]  /*19c00*/  MOV R32, R12 ;  /* 0x0000000c00207202 */ /* 0x000fe20000000f00 */
[----:B------:R-:W-:Y:S01]  /*19c10*/  IMAD.MOV.U32 R3, RZ, RZ, 0x1f ;  /* 0x0000001fff037424 */ /* 0x000fe200078e00ff */
[----:B------:R-:W-:-:S02]  /*19c20*/  MOV R2, 0x19c40 ;  /* 0x00019c4000027802 */ /* 0x000fc40000000f00 */
[----:B------:R-:W-:Y:S05]  /*19c30*/  CALL.REL.NOINC `($__internal_31_$__cuda_sm70_shflsync_idx_p) ;  /* 0x0000257000007944 */ /* 0x000fea0003c00000 */
[----:B------:R-:W-:Y:S01]  /*19c40*/  MOV R10, R34 ;  /* 0x00000022000a7202 */ /* 0x000fe20000000f00 */
[----:B------:R-:W-:Y:S05]  /*19c50*/  BRA `(.L_x_1895) ;  /* 0xfffe69d000007947 */ /* 0x000fea000383ffff */
.L_x_1717:
[----:B------:R-:W-:Y:S01]  /*19c60*/  IMAD.MOV.U32 R33, RZ, RZ, R4 ;  /* 0x000000ffff217224 */ /* 0x000fe200078e0004 */
[----:B------:R-:W-:-:S02]  /*19c70*/  MOV R3, 0x1f ;  /* 0x0000001f00037802 */ /* 0x000fc40000000f00 */
[----:B------:R-:W-:Y:S02]  /*19c80*/  MOV R2, 0x19ca0 ;  /* 0x00019ca000027802 */ /* 0x000fe40000000f00 */
[----:B-1234-:R-:W-:Y:S05]  /*19c90*/  CALL.REL.NOINC `($__internal_31_$__cuda_sm70_shflsync_idx_p) ;  /* 0x0000251000007944 */ /* 0x01efea0003c00000 */
[----:B------:R-:W-:Y:S01]  /*19ca0*/  MOV R5, R34 ;  /* 0x0000002200057202 */ /* 0x000fe20000000f00 */
[----:B------:R-:W-:Y:S05]  /*19cb0*/  BRA `(.L_x_1716) ;  /* 0xfffe69d000007947 */ /* 0x000fea000383ffff */
.L_x_1753:
[----:B------:R-:W-:Y:S01]  /*19cc0*/  IMAD.MOV.U32 R33, RZ, RZ, R12 ;  /* 0x000000ffff217224 */ /* 0x000fe200078e000c */
[----:B------:R-:W-:Y:S01]  /*19cd0*/  MOV R32, RZ ;  /* 0x000000ff00207202 */ /* 0x000fe20000000f00 */
[----:B------:R-:W-:Y:S01]  /*19ce0*/  IMAD.MOV.U32 R3, RZ, RZ, 0x181f ;  /* 0x0000181fff037424 */ /* 0x000fe200078e00ff */
[----:B------:R-:W-:Y:S02]  /*19cf0*/  MOV R2, 0x19d10 ;  /* 0x00019d1000027802 */ /* 0x000fe40000000f00 */
[----:B-----5:R-:W-:Y:S05]  /*19d00*/  CALL.REL.NOINC `($__internal_31_$__cuda_sm70_shflsync_idx_p) ;  /* 0x000024a000007944 */ /* 0x020fea0003c00000 */
[----:B------:R-:W-:Y:S01]  /*19d10*/  MOV R4, R34 ;  /* 0x0000002200047202 */ /* 0x000fe20000000f00 */
[----:B------:R-:W-:Y:S05]  /*19d20*/  BRA `(.L_x_1896) ;  /* 0xfffee31000007947 */ /* 0x000fea000383ffff */
.L_x_1754:
[----:B------:R-:W-:Y:S01]  /*19d30*/  IMAD.MOV.U32 R33, RZ, RZ, R13 ;  /* 0x000000ffff217224 */ /* 0x000fe200078e000d */
[----:B------:R-:W-:Y:S01]  /*19d40*/  MOV R32, RZ ;  /* 0x000000ff00207202 */ /* 0x000fe20000000f00 */
[----:B------:R-:W-:Y:S01]  /*19d50*/  IMAD.MOV.U32 R3, RZ, RZ, 0x181f ;  /* 0x0000181fff037424 */ /* 0x000fe200078e00ff */
[----:B------:R-:W-:Y:S02]  /*19d60*/  MOV R2, 0x19d80 ;  /* 0x00019d8000027802 */ /* 0x000fe40000000f00 */
[----:B-12--5:R-:W-:Y:S05]  /*19d70*/  CALL.REL.NOINC `($__internal_31_$__cuda_sm70_shflsync_idx_p) ;  /* 0x0000243000007944 */ /* 0x026fea0003c00000 */
[----:B------:R-:W-:Y:S01]  /*19d80*/  MOV R0, R34 ;  /* 0x0000002200007202 */ /* 0x000fe20000000f00 */
[----:B------:R-:W-:Y:S05]  /*19d90*/  BRA `(.L_x_1897) ;  /* 0xfffee2c000007947 */ /* 0x000fea000383ffff */
.L_x_1757:
[----:B------:R-:W-:Y:S01]  /*19da0*/  IMAD.MOV.U32 R33, RZ, RZ, R12 ;  /* 0x000000ffff217224 */ /* 0x000fe200078e000c */
[----:B------:R-:W-:Y:S01]  /*19db0*/  MOV R32, 0x1 ;  /* 0x0000000100207802 */ /* 0x000fe20000000f00 */
[----:B--2---:R-:W-:Y:S01]  /*19dc0*/  IMAD.MOV.U32 R3, RZ, RZ, 0x181f ;  /* 0x0000181fff037424 */ /* 0x004fe200078e00ff */
[----:B------:R-:W-:-:S02]  /*19dd0*/  MOV R2, 0x19df0 ;  /* 0x00019df000027802 */ /* 0x000fc40000000f00 */
[----:B-1-345:R-:W-:Y:S05]  /*19de0*/  CALL.REL.NOINC `($__internal_31_$__cuda_sm70_shflsync_idx_p) ;  /* 0x000023c000007944 */ /* 0x03afea0003c00000 */
[----:B------:R-:W-:Y:S01]  /*19df0*/  IMAD.MOV.U32 R4, RZ, RZ, R34 ;  /* 0x000000ffff047224 */ /* 0x000fe200078e0022 */
[----:B------:R-:W-:Y:S01]  /*19e00*/  MOV R32, 0x1 ;  /* 0x0000000100207802 */ /* 0x000fe20000000f00 */
[----:B------:R-:W-:Y:S01]  /*19e10*/  IMAD.MOV.U32 R33, RZ, RZ, R13 ;  /* 0x000000ffff217224 */ /* 0x000fe200078e000d */
[----:B------:R-:W-:-:S02]  /*19e20*/  MOV R3, 0x181f ;  /* 0x0000181f00037802 */ /* 0x000fc40000000f00 */
[----:B------:R-:W-:Y:S02]  /*19e30*/  MOV R2, 0x19e50 ;  /* 0x00019e5000027802 */ /* 0x000fe40000000f00 */
[----:B------:R-:W-:Y:S05]  /*19e40*/  CALL.REL.NOINC `($__internal_31_$__cuda_sm70_shflsync_idx_p) ;  /* 0x0000236000007944 */ /* 0x000fea0003c00000 */
[----:B------:R-:W-:Y:S01]  /*19e50*/  MOV R0, R34 ;  /* 0x0000002200007202 */ /* 0x000fe20000000f00 */
[----:B------:R-:W-:Y:S05]  /*19e60*/  BRA `(.L_x_1898) ;  /* 0xfffee33000007947 */ /* 0x000fea000383ffff */
.L_x_1760:
[----:B------:R-:W-:Y:S01]  /*19e70*/  IMAD.MOV.U32 R33, RZ, RZ, R12 ;  /* 0x000000ffff217224 */ /* 0x000fe200078e000c */
[----:B------:R-:W-:Y:S01]  /*19e80*/  MOV R32, 0x2 ;  /* 0x0000000200207802 */ /* 0x000fe20000000f00 */
[----:B-1----:R-:W-:Y:S01]  /*19e90*/  IMAD.MOV.U32 R3, RZ, RZ, 0x181f ;  /* 0x0000181fff037424 */ /* 0x002fe200078e00ff */
[----:B------:R-:W-:Y:S02]  /*19ea0*/  MOV R2, 0x19ec0 ;  /* 0x00019ec000027802 */ /* 0x000fe40000000f00 */
[----:B--2345:R-:W-:Y:S05]  /*19eb0*/  CALL.REL.NOINC `($__internal_31_$__cuda_sm70_shflsync_idx_p) ;  /* 0x000022f000007944 */ /* 0x03cfea0003c00000 */
[----:B------:R-:W-:Y:S01]  /*19ec0*/  MOV R4, R34 ;  /* 0x0000002200047202 */ /* 0x000fe20000000f00 */
[----:B------:R-:W-:Y:S05]  /*19ed0*/  BRA `(.L_x_1899) ;  /* 0xfffee3f000007947 */ /* 0x000fea000383ffff */
.L_x_1761:
[----:B------:R-:W-:Y:S01]  /*19ee0*/  IMAD.MOV.U32 R33, RZ, RZ, R13 ;  /* 0x000000ffff217224 */ /* 0x000fe200078e000d */
[----:B------:R-:W-:Y:S01]  /*19ef0*/  MOV R32, 0x2 ;  /* 0x0000000200207802 */ /* 0x000fe20000000f00 */
[----:B------:R-:W-:Y:S01]  /*19f00*/  IMAD.MOV.U32 R3, RZ, RZ, 0x181f ;  /* 0x0000181fff037424 */ /* 0x000fe200078e00ff */
[----:B------:R-:W-:Y:S02]  /*19f10*/  MOV R2, 0x19f30 ;  /* 0x00019f3000027802 */ /* 0x000fe40000000f00 */
[----:B-12345:R-:W-:Y:S05]  /*19f20*/  CALL.REL.NOINC `($__internal_31_$__cuda_sm70_shflsync_idx_p) ;  /* 0x0000228000007944 */ /* 0x03efea0003c00000 */
[----:B------:R-:W-:Y:S01]  /*19f30*/  MOV R0, R34 ;  /* 0x0000002200007202 */ /* 0x000fe20000000f00 */
[----:B------:R-:W-:Y:S05]  /*19f40*/  BRA `(.L_x_1900) ;  /* 0xfffee3a000007947 */ /* 0x000fea000383ffff */
.L_x_1764:
[----:B------:R-:W-:Y:S01]  /*19f50*/  IMAD.MOV.U32 R33, RZ, RZ, R12 ;  /* 0x000000ffff217224 */ /* 0x000fe200078e000c */
[----:B------:R-:W-:Y:S01]  /*19f60*/  MOV R32, 0x3 ;  /* 0x0000000300207802 */ /* 0x000fe20000000f00 */
[----:B-1----:R-:W-:Y:S01]  /*19f70*/  IMAD.MOV.U32 R3, RZ, RZ, 0x181f ;  /* 0x0000181fff037424 */ /* 0x002fe200078e00ff */
[----:B------:R-:W-:-:S02]  /*19f80*/  MOV R2, 0x19fa0 ;  /* 0x00019fa000027802 */ /* 0x000fc40000000f00 */
[----:B--2345:R-:W-:Y:S05]  /*19f90*/  CALL.REL.NOINC `($__internal_31_$__cuda_sm70_shflsync_idx_p) ;  /* 0x0000221000007944 */ /* 0x03cfea0003c00000 */
        /* <DEDUP_REMOVED lines=8> */
.L_x_1767:
[----:B------:R-:W-:Y:S01]  /*1a020*/  IMAD.MOV.U32 R33, RZ, RZ, R5 ;  /* 0x000000ffff217224 */ /* 0x000fe200078e0005 */
[----:B------:R-:W-:Y:S01]  /*1a030*/  MOV R32, RZ ;  /* 0x000000ff00207202 */ /* 0x000fe20000000f00 */
[----:B------:R-:W-:Y:S01]  /*1a040*/  IMAD.MOV.U32 R3, RZ, RZ, 0x181f ;  /* 0x0000181fff037424 */ /* 0x000fe200078e00ff */
[----:B------:R-:W-:Y:S02]  /*1a050*/  MOV R2, 0x1a070 ;  /* 0x0001a07000027802 */ /* 0x000fe40000000f00 */
[----:B------:R-:W-:Y:S05]  /*1a060*/  CALL.REL.NOINC `($__internal_31_$__cuda_sm70_shflsync_idx_p) ;  /* 0x0000214000007944 */ /* 0x000fea0003c00000 */
[----:B------:R-:W-:Y:S01]  /*1a070*/  MOV R4, R34 ;  /* 0x0000002200047202 */ /* 0x000fe20000000f00 */
[----:B------:R-:W-:Y:S05]  /*1a080*/  BRA `(.L_x_1902) ;  /* 0xfffeeed000007947 */ /* 0x000fea000383ffff */
.L_x_1768:
[----:B------:R-:W-:Y:S01]  /*1a090*/  IMAD.MOV.U32 R33, RZ, RZ, R14 ;  /* 0x000000ffff217224 */ /* 0x000fe200078e000e */
[----:B------:R-:W-:Y:S01]  /*1a0a0*/  MOV R32, RZ ;  /* 0x000000ff00207202 */ /* 0x000fe20000000f00 */
[----:B------:R-:W-:Y:S01]  /*1a0b0*/  IMAD.MOV.U32 R3, RZ, RZ, 0x181f ;  /* 0x0000181fff037424 */ /* 0x000fe200078e00ff */
[----:B------:R-:W-:Y:S02]  /*1a0c0*/  MOV R2, 0x1a0e0 ;  /* 0x0001a0e000027802 */ /* 0x000fe40000000f00 */
[----:B-12---:R-:W-:Y:S05]  /*1a0d0*/  CALL.REL.NOINC `($__internal_31_$__cuda_sm70_shflsync_idx_p) ;  /* 0x000020d000007944 */ /* 0x006fea0003c00000 */
[----:B------:R-:W-:Y:S01]  /*1a0e0*/  IADD3 R8, P0, R34, R21, RZ ;  /* 0x0000001522087210 */ /* 0x000fe20007f1e0ff */
[----:B------:R-:W-:Y:S01]  /*1a0f0*/  IMAD.MOV.U32 R33, RZ, RZ, R5 ;  /* 0x000000ffff217224 */ /* 0x000fe200078e0005 */
[C---:B------:R-:W-:Y:S01]  /*1a100*/  LOP3.LUT P2, RZ, R196.reuse, 0x2, RZ, 0xc0, !PT ;  /* 0x00000002c4ff7812 */ /* 0x040fe2000784c0ff */
[----:B------:R-:W-:Y:S01]  /*1a110*/  IMAD.MOV.U32 R32, RZ, RZ, 0x1 ;  /* 0x00000001ff207424 */ /* 0x000fe200078e00ff */
[----:B------:R-:W-:Y:S01]  /*1a120*/  LOP3.LUT P1, RZ, R196, 0x1, RZ, 0xc0, !PT ;  /* 0x00000001c4ff7812 */ /* 0x000fe2000782c0ff */
[----:B------:R-:W-:Y:S01]  /*1a130*/  IMAD.X R9, R4, 0x1, R20, P0 ;  /* 0x0000000104097824 */ /* 0x000fe200000e0614 */
[----:B------:R-:W-:-:S02]  /*1a140*/  IADD3 R6, P0, R34, R17, RZ ;  /* 0x0000001122067210 */ /* 0x000fc40007f1e0ff */
[----:B------:R-:W-:Y:S02]  /*1a150*/  LOP3.LUT P3, RZ, R196, 0x4, RZ, 0xc0, !PT ;  /* 0x00000004c4ff7812 */ /* 0x000fe4000786c0ff */
[----:B------:R-:W-:Y:S01]  /*1a160*/  SEL R13, RZ, 0x10, P2 ;  /* 0x00000010ff0d7807 */ /* 0x000fe20001000000 */
[----:B------:R-:W-:Y:S01]  /*1a170*/  IMAD.X R7, R4, 0x1, R18, P0 ;  /* 0x0000000104077824 */ /* 0x000fe200000e0612 */
[----:B------:R-:W-:Y:S02]  /*1a180*/  IADD3 R2, P0, R34, R19, RZ ;  /* 0x0000001322027210 */ /* 0x000fe40007f1e0ff */
[----:B------:R-:W-:Y:S01]  /*1a190*/  SEL R12, RZ, 0x10, P1 ;  /* 0x00000010ff0c7807 */ /* 0x000fe20000800000 */
[----:B------:R-:W-:Y:S01]  /*1a1a0*/  @!PT LDS RZ, [RZ] ;  /* 0x00000000fffff984 */ /* 0x000fe20000000800 */
[----:B------:R-:W-:Y:S01]  /*1a1b0*/  @!PT LDS RZ, [RZ] ;  /* 0x00000000fffff984 */ /* 0x000fe20000000800 */
[----:B------:R-:W-:Y:S01]  /*1a1c0*/  @!PT LDS RZ, [RZ] ;  /* 0x00000000fffff984 */ /* 0x000fe20000000800 */
[----:B------:R1:W-:Y:S02]  /*1a1d0*/  LDGSTS.E.BYPASS.LTC128B.128 [R107+0x12100], [R8.64], !P2 ;  /* 0x12100000086b7fae */ /* 0x0003e4000d101d48 */
[----:B------:R-:W-:Y:S02]  /*1a1e0*/  IMAD.X R3, R4, 0x1, R16, P0 ;  /* 0x0000000104037824 */ /* 0x000fe400000e0610 */
[----:B------:R2:W-:Y:S04]  /*1a1f0*/  LDGSTS.E.BYPASS.LTC128B.128 [R107+0x14100], [R6.64], !P1 ;  /* 0x14100000066b7fae */ /* 0x0005e8000c901d48 */
[----:B------:R3:W-:Y:S01]  /*1a200*/  LDGSTS.E.BYPASS.LTC128B.128 [R107+0x16100], [R2.64], !P3 ;  /* 0x16100000026b7fae */ /* 0x0007e2000d901d48 */
[----:B-1----:R-:W-:-:S02]  /*1a210*/  IMAD.MOV.U32 R9, RZ, RZ, R149 ;  /* 0x000000ffff097224 */ /* 0x002fc400078e0095 */
[----:B---3--:R-:W-:Y:S01]  /*1a220*/  IMAD.MOV.U32 R3, RZ, RZ, 0x181f ;  /* 0x0000181fff037424 */ /* 0x008fe200078e00ff */
[----:B------:R-:W-:Y:S02]  /*1a230*/  MOV R2, 0x1a250 ;  /* 0x0001a25000027802 */ /* 0x000fe40000000f00 */
[----:B--2---:R-:W-:Y:S05]  /*1a240*/  CALL.REL.NOINC `($__internal_31_$__cuda_sm70_shflsync_idx_p) ;  /* 0x00001f6000007944 */ /* 0x004fea0003c00000 */
[----:B------:R-:W-:Y:S01]  /*1a250*/  IMAD.MOV.U32 R8, RZ, RZ, R34 ;  /* 0x000000ffff087224 */ /* 0x000fe200078e0022 */
[----:B------:R-:W-:Y:S01]  /*1a260*/  MOV R32, 0x1 ;  /* 0x0000000100207802 */ /* 0x000fe20000000f00 */
[----:B------:R-:W-:Y:S01]  /*1a270*/  IMAD.MOV.U32 R33, RZ, RZ, R14 ;  /* 0x000000ffff217224 */ /* 0x000fe200078e000e */
[----:B------:R-:W-:Y:S02]  /*1a280*/  MOV R3, 0x181f ;  /* 0x0000181f00037802 */ /* 0x000fe40000000f00 */
[----:B------:R-:W-:Y:S02]  /*1a290*/  MOV R2, 0x1a2b0 ;  /* 0x0001a2b000027802 */ /* 0x000fe40000000f00 */
[----:B------:R-:W-:Y:S05]  /*1a2a0*/  CALL.REL.NOINC `($__internal_31_$__cuda_sm70_shflsync_idx_p) ;  /* 0x00001f0000007944 */ /* 0x000fea0003c00000 */
[----:B------:R-:W-:Y:S01]  /*1a2b0*/  MOV R0, R34 ;  /* 0x0000002200007202 */ /* 0x000fe20000000f00 */
[----:B------:R-:W-:Y:S05]  /*1a2c0*/  BRA `(.L_x_1903) ;  /* 0xfffeede000007947 */ /* 0x000fea000383ffff */
.L_x_1773:
[----:B------:R-:W-:Y:S01]  /*1a2d0*/  IMAD.MOV.U32 R33, RZ, RZ, R0 ;  /* 0x000000ffff217224 */ /* 0x000fe200078e0000 */
[----:B------:R-:W-:Y:S01]  /*1a2e0*/  MOV R32, RZ ;  /* 0x000000ff00207202 */ /* 0x000fe20000000f00 */
[----:B------:R-:W-:Y:S01]  /*1a2f0*/  IMAD.MOV.U32 R3, RZ, RZ, 0x1c1f ;  /* 0x00001c1fff037424 */ /* 0x000fe200078e00ff */
[----:B------:R-:W-:-:S02]  /*1a300*/  MOV R2, 0x1a320 ;  /* 0x0001a32000027802 */ /* 0x000fc40000000f00 */
[----:B------:R-:W-:Y:S05]  /*1a310*/  CALL.REL.NOINC `($__internal_31_$__cuda_sm70_shflsync_idx_p) ;  /* 0x00001e9000007944 */ /* 0x000fea0003c00000 */
[----:B------:R-:W-:Y:S01]  /*1a320*/  MOV R8, R34 ;  /* 0x0000002200087202 */ /* 0x000fe20000000f00 */
[----:B------:R-:W-:Y:S05]  /*1a330*/  BRA `(.L_x_1904) ;  /* 0xfffef06000007947 */ /* 0x000fea000383ffff */
.L_x_1774:
[----:B------:R-:W-:Y:S01]  /*1a340*/  IMAD.MOV.U32 R33, RZ, RZ, R6 ;  /* 0x000000ffff217224 */ /* 0x000fe200078e0006 */
[----:B------:R-:W-:Y:S01]  /*1a350*/  MOV R32, RZ ;  /* 0x000000ff00207202 */ /* 0x000fe20000000f00 */
[----:B------:R-:W-:Y:S01]  /*1a360*/  IMAD.MOV.U32 R3, RZ, RZ, 0x1c1f ;  /* 0x00001c1fff037424 */ /* 0x000fe200078e00ff */
[----:B------:R-:W-:-:S02]  /*1a370*/  MOV R2, 0x1a390 ;  /* 0x0001a39000027802 */ /* 0x000fc40000000f00 */
[----:B-12---:R-:W-:Y:S05]  /*1a380*/  CALL.REL.NOINC `($__internal_31_$__cuda_sm70_shflsync_idx_p) ;  /* 0x00001e2000007944 */ /* 0x006fea0003c00000 */
[----:B------:R-:W-:Y:S01]  /*1a390*/  IMAD.MOV.U32 R33, RZ, RZ, R5 ;  /* 0x000000ffff217224 */ /* 0x000fe200078e0005 */
[----:B------:R-:W-:Y:S01]  /*1a3a0*/  MOV R32, RZ ;  /* 0x000000ff00207202 */ /* 0x000fe20000000f00 */
[----:B------:R-:W-:Y:S01]  /*1a3b0*/  IMAD.MOV.U32 R3, RZ, RZ, 0x1c1f ;  /* 0x00001c1fff037424 */ /* 0x000fe200078e00ff */
[----:B------:R-:W-:Y:S01]  /*1a3c0*/  MOV R4, R34 ;  /* 0x0000002200047202 */ /* 0x000fe20000000f00 */
[----:B------:R-:W-:Y:S01]  /*1a3d0*/  IMAD.MOV.U32 R5, RZ, RZ, R8 ;  /* 0x000000ffff057224 */ /* 0x000fe200078e0008 */
[----:B------:R-:W-:-:S02]  /*1a3e0*/  MOV R2, 0x1a400 ;  /* 0x0001a40000027802 */ /* 0x000fc40000000f00 */
[----:B------:R-:W-:Y:S05]  /*1a3f0*/  CALL.REL.NOINC `($__internal_31_$__cuda_sm70_shflsync_idx_p) ;  /* 0x00001db000007944 */ /* 0x000fea0003c00000 */
[----:B------:R-:W-:Y:S01]  /*1a400*/  IMAD.MOV.U32 R30, RZ, RZ, R34 ;  /* 0x000000ffff1e7224 */ /* 0x000fe200078e0022 */
[----:B------:R-:W-:Y:S01]  /*1a410*/  MOV R32, RZ ;  /* 0x000000ff00207202 */ /* 0x000fe20000000f00 */
[----:B------:R-:W-:Y:S01]  /*1a420*/  IMAD.MOV.U32 R33, RZ, RZ, R12 ;  /* 0x000000ffff217224 */ /* 0x000fe200078e000c */
[----:B------:R-:W-:-:S02]  /*1a430*/  MOV R3, 0x1c1f ;  /* 0x00001c1f00037802 */ /* 0x000fc40000000f00 */
[----:B------:R-:W-:Y:S02]  /*1a440*/  MOV R2, 0x1a460 ;  /* 0x0001a46000027802 */ /* 0x000fe40000000f00 */
[----:B------:R-:W-:Y:S05]  /*1a450*/  CALL.REL.NOINC `($__internal_31_$__cuda_sm70_shflsync_idx_p) ;  /* 0x00001d5000007944 */ /* 0x000fea0003c00000 */
[----:B------:R-:W-:Y:S01]  /*1a460*/  MOV R0, R34 ;  /* 0x0000002200007202 */ /* 0x000fe20000000f00 */
[----:B------:R-:W-:Y:S05]  /*1a470*/  BRA `(.L_x_1905) ;  /* 0xfffeef7000007947 */ /* 0x000fea000383ffff */
.L_x_1799:
[----:B------:R-:W-:Y:S01]  /*1a480*/  IMAD.MOV.U32 R33, RZ, RZ, R0 ;  /* 0x000000ffff217224 */ /* 0x000fe200078e0000 */
[----:B------:R-:W-:Y:S01]  /*1a490*/  MOV R32, RZ ;  /* 0x000000ff00207202 */ /* 0x000fe20000000f00 */
[----:B------:R-:W-:Y:S01]  /*1a4a0*/  IMAD.MOV.U32 R3, RZ, RZ, 0x1c1f ;  /* 0x00001c1fff037424 */ /* 0x000fe200078e00ff */
[----:B------:R-:W-:Y:S02]  /*1a4b0*/  MOV R2, 0x1a4d0 ;  /* 0x0001a4d000027802 */ /* 0x000fe40000000f00 */
[----:B------:R-:W-:Y:S05]  /*1a4c0*/  CALL.REL.NOINC `($__internal_31_$__cuda_sm70_shflsync_idx_p) ;  /* 0x00001ce000007944 */ /* 0x000fea0003c00000 */
[----:B------:R-:W-:Y:S01]  /*1a4d0*/  MOV R0, R34 ;  /* 0x0000002200007202 */ /* 0x000fe20000000f00 */
[----:B------:R-:W-:Y:S05]  /*1a4e0*/  BRA `(.L_x_1906) ;  /* 0xffff194000007947 */ /* 0x000fea000383ffff */
.L_x_1800:
[----:B------:R-:W-:Y:S01]  /*1a4f0*/  IMAD.MOV.U32 R33, RZ, RZ, R6 ;  /* 0x000000ffff217224 */ /* 0x000fe200078e0006 */
[----:B------:R-:W-:Y:S01]  /*1a500*/  MOV R32, RZ ;  /* 0x000000ff00207202 */ /* 0x000fe20000000f00 */
[----:B------:R-:W-:Y:S01]  /*1a510*/  IMAD.MOV.U32 R3, RZ, RZ, 0x1c1f ;  /* 0x00001c1fff037424 */ /* 0x000fe200078e00ff */
[----:B------:R-:W-:Y:S02]  /*1a520*/  MOV R2, 0x1a540 ;  /* 0x0001a54000027802 */ /* 0x000fe40000000f00 */
[----:B-1----:R-:W-:Y:S05]  /*1a530*/  CALL.REL.NOINC `($__internal_31_$__cuda_sm70_shflsync_idx_p) ;  /* 0x00001c7000007944 */ /* 0x002fea0003c00000 */
        /* <DEDUP_REMOVED lines=15> */
.L_x_1815:
[----:B------:R-:W-:Y:S01]  /*1a630*/  IMAD.MOV.U32 R33, RZ, RZ, R20 ;  /* 0x000000ffff217224 */ /* 0x000fe200078e0014 */
[----:B------:R-:W-:Y:S01]  /*1a640*/  MOV R32, RZ ;  /* 0x000000ff00207202 */ /* 0x000fe20000000f00 */
[----:B------:R-:W-:Y:S01]  /*1a650*/  IMAD.MOV.U32 R3, RZ, RZ, 0x181f ;  /* 0x0000181fff037424 */ /* 0x000fe200078e00ff */
[----:B------:R-:W-:Y:S02]  /*1a660*/  MOV R2, 0x1a680 ;  /* 0x0001a68000027802 */ /* 0x000fe40000000f00 */
[----:B-12345:R-:W-:Y:S05]  /*1a670*/  CALL.REL.NOINC `($__internal_31_$__cuda_sm70_shflsync_idx_p) ;  /* 0x00001b3000007944 */ /* 0x03efea0003c00000 */
[----:B------:R-:W-:Y:S01]  /*1a680*/  MOV R9, R34 ;  /* 0x0000002200097202 */ /* 0x000fe20000000f00 */
[----:B------:R-:W-:Y:S05]  /*1a690*/  BRA `(.L_x_1908) ;  /* 0xffff463000007947 */ /* 0x000fea000383ffff */
.L_x_1816:
[----:B------:R-:W-:Y:S01]  /*1a6a0*/  IMAD.MOV.U32 R33, RZ, RZ, R24 ;  /* 0x000000ffff217224 */ /* 0x000fe200078e0018 */
[----:B------:R-:W-:Y:S01]  /*1a6b0*/  MOV R32, RZ ;  /* 0x000000ff00207202 */ /* 0x000fe20000000f00 */
[----:B------:R-:W-:Y:S01]  /*1a6c0*/  IMAD.MOV.U32 R3, RZ, RZ, 0x181f ;  /* 0x0000181fff037424 */ /* 0x000fe200078e00ff */
[----:B------:R-:W-:Y:S02]  /*1a6d0*/  MOV R2, 0x1a6f0 ;  /* 0x0001a6f000027802 */ /* 0x000fe40000000f00 */
[----:B-12345:R-:W-:Y:S05]  /*1a6e0*/  CALL.REL.NOINC `($__internal_31_$__cuda_sm70_shflsync_idx_p) ;  /* 0x00001ac000007944 */ /* 0x03efea0003c00000 */
[----:B------:R-:W-:Y:S01]  /*1a6f0*/  LOP3.LUT P2, RZ, R196, 0x2, RZ, 0xc0, !PT ;  /* 0x00000002c4ff7812 */ /* 0x000fe2000784c0ff */
[----:B------:R-:W-:Y:S01]  /*1a700*/  IMAD.MOV.U32 R33, RZ, RZ, R20 ;  /* 0x000000ffff217224 */ /* 0x000fe200078e0014 */
[----:B------:R-:W-:Y:S01]  /*1a710*/  IADD3 R2, P0, R34, R23, RZ ;  /* 0x0000001722027210 */ /* 0x000fe20007f1e0ff */
[----:B------:R-:W-:Y:S01]  /*1a720*/  IMAD.MOV.U32 R20, RZ, RZ, R149 ;  /* 0x000000ffff147224 */ /* 0x000fe200078e0095 */
[C---:B------:R-:W-:Y:S01]  /*1a730*/  LOP3.LUT P1, RZ, R196.reuse, 0x1, RZ, 0xc0, !PT ;  /* 0x00000001c4ff7812 */ /* 0x040fe2000782c0ff */
[----:B------:R-:W-:Y:S01]  /*1a740*/  IMAD.MOV.U32 R32, RZ, RZ, 0x1 ;  /* 0x00000001ff207424 */ /* 0x000fe200078e00ff */
[----:B------:R-:W-:Y:S01]  /*1a750*/  LOP3.LUT P3, RZ, R196, 0x4, RZ, 0xc0, !PT ;  /* 0x00000004c4ff7812 */ /* 0x000fe2000786c0ff */
[----:B------:R-:W-:Y:S01]  /*1a760*/  IMAD.X R3, R9, 0x1, R25, P0 ;  /* 0x0000000109037824 */ /* 0x000fe200000e0619 */
[----:B------:R-:W-:-:S02]  /*1a770*/  SEL R22, RZ, 0x10, P2 ;  /* 0x00000010ff167807 */ /* 0x000fc40001000000 */
[----:B------:R-:W-:-:S03]  /*1a780*/  SEL R21, RZ, 0x10, P1 ;  /* 0x00000010ff157807 */ /* 0x000fc60000800000 */
[----:B------:R-:W-:Y:S01]  /*1a790*/  @!PT LDS RZ, [RZ] ;  /* 0x00000000fffff984 */ /* 0x000fe20000000800 */
[----:B------:R-:W-:Y:S01]  /*1a7a0*/  @!PT LDS RZ, [RZ] ;  /* 0x00000000fffff984 */ /* 0x000fe20000000800 */
[----:B------:R-:W-:Y:S01]  /*1a7b0*/  @!PT LDS RZ, [RZ] ;  /* 0x00000000fffff984 */ /* 0x000fe20000000800 */
[----:B------:R1:W-:Y:S02]  /*1a7c0*/  LDGSTS.E.BYPASS.LTC128B.128 [R107+0x6100], [R2.64], !P2 ;  /* 0x06100000026b7fae */ /* 0x0003e4000d101d48 */
[----:B-1----:R-:W-:-:S05]  /*1a7d0*/  IADD3 R2, P0, R34, R26, RZ ;  /* 0x0000001a22027210 */ /* 0x002fca0007f1e0ff */
[----:B------:R-:W-:-:S05]  /*1a7e0*/  IMAD.X R3, R9, 0x1, R27, P0 ;  /* 0x0000000109037824 */ /* 0x000fca00000e061b */
[----:B------:R1:W-:Y:S02]  /*1a7f0*/  LDGSTS.E.BYPASS.LTC128B.128 [R107+0x8100], [R2.64], !P1 ;  /* 0x08100000026b7fae */ /* 0x0003e4000c901d48 */
[----:B-1----:R-:W-:-:S05]  /*1a800*/  IADD3 R2, P0, R34, R28, RZ ;  /* 0x0000001c22027210 */ /* 0x002fca0007f1e0ff */
[----:B------:R-:W-:-:S05]  /*1a810*/  IMAD.X R3, R9, 0x1, R29, P0 ;  /* 0x0000000109037824 */ /* 0x000fca00000e061d */
[----:B------:R1:W-:Y:S02]  /*1a820*/  LDGSTS.E.BYPASS.LTC128B.128 [R107+0xa100], [R2.64], !P3 ;  /* 0x0a100000026b7fae */ /* 0x0003e4000d901d48 */
[----:B-1----:R-:W-:Y:S01]  /*1a830*/  IMAD.MOV.U32 R3, RZ, RZ, 0x181f ;  /* 0x0000181fff037424 */ /* 0x002fe200078e00ff */
[----:B------:R-:W-:Y:S02]  /*1a840*/  MOV R2, 0x1a860 ;  /* 0x0001a86000027802 */ /* 0x000fe40000000f00 */
[----:B------:R-:W-:Y:S05]  /*1a850*/  CALL.REL.NOINC `($__internal_31_$__cuda_sm70_shflsync_idx_p) ;  /* 0x0000195000007944 */ /* 0x000fea0003c00000 */
        /* <DEDUP_REMOVED lines=8> */
.L_x_1819:
[----:B------:R-:W-:Y:S01]  /*1a8e0*/  IMAD.MOV.U32 R33, RZ, RZ, R5 ;  /* 0x000000ffff217224 */ /* 0x000fe200078e0005 */
[----:B------:R-:W-:Y:S01]  /*1a8f0*/  MOV R32, RZ ;  /* 0x000000ff00207202 */ /* 0x000fe20000000f00 */
[----:B------:R-:W-:Y:S01]  /*1a900*/  IMAD.MOV.U32 R3, RZ, RZ, 0x181f ;  /* 0x0000181fff037424 */ /* 0x000fe200078e00ff */
[----:B------:R-:W-:-:S02]  /*1a910*/  MOV R2, 0x1a930 ;  /* 0x0001a93000027802 */ /* 0x000fc40000000f00 */
[----:B------:R-:W-:Y:S05]  /*1a920*/  CALL.REL.NOINC `($__internal_31_$__cuda_sm70_shflsync_idx_p) ;  /* 0x0000188000007944 */ /* 0x000fea0003c00000 */
[----:B------:R-:W-:Y:S01]  /*1a930*/  MOV R4, R34 ;  /* 0x0000002200047202 */ /* 0x000fe20000000f00 */
[----:B------:R-:W-:Y:S05]  /*1a940*/  BRA `(.L_x_1910) ;  /* 0xffff6cc000007947 */ /* 0x000fea000383ffff */
.L_x_1820:
[----:B------:R-:W-:Y:S01]  /*1a950*/  IMAD.MOV.U32 R33, RZ, RZ, R6 ;  /* 0x000000ffff217224 */ /* 0x000fe200078e0006 */
[----:B------:R-:W-:Y:S01]  /*1a960*/  MOV R32, RZ ;  /* 0x000000ff00207202 */ /* 0x000fe20000000f00 */
[----:B------:R-:W-:Y:S01]  /*1a970*/  IMAD.MOV.U32 R3, RZ, RZ, 0x181f ;  /* 0x0000181fff037424 */ /* 0x000fe200078e00ff */
[----:B------:R-:W-:-:S02]  /*1a980*/  MOV R2, 0x1a9a0 ;  /* 0x0001a9a000027802 */ /* 0x000fc40000000f00 */
[----:B-12---:R-:W-:Y:S05]  /*1a990*/  CALL.REL.NOINC `($__internal_31_$__cuda_sm70_shflsync_idx_p) ;  /* 0x0000181000007944 */ /* 0x006fea0003c00000 */
[----:B------:R-:W-:Y:S01]  /*1a9a0*/  IADD3 R20, P0, R34, R7, RZ ;  /* 0x0000000722147210 */ /* 0x000fe20007f1e0ff */
[----:B------:R-:W-:Y:S01]  /*1a9b0*/  IMAD.MOV.U32 R33, RZ, RZ, R5 ;  /* 0x000000ffff217224 */ /* 0x000fe200078e0005 */
[C---:B------:R-:W-:Y:S01]  /*1a9c0*/  LOP3.LUT P2, RZ, R196.reuse, 0x2, RZ, 0xc0, !PT ;  /* 0x00000002c4ff7812 */ /* 0x040fe2000784c0ff */
[----:B------:R-:W-:Y:S01]  /*1a9d0*/  IMAD.MOV.U32 R12, RZ, RZ, R149 ;  /* 0x000000ffff0c7224 */ /* 0x000fe200078e0095 */
[----:B------:R-:W-:Y:S01]  /*1a9e0*/  LOP3.LUT P1, RZ, R196, 0x1, RZ, 0xc0, !PT ;  /* 0x00000001c4ff7812 */ /* 0x000fe2000782c0ff */
[----:B------:R-:W-:Y:S01]  /*1a9f0*/  IMAD.X R21, R4, 0x1, R14, P0 ;  /* 0x0000000104157824 */ /* 0x000fe200000e060e */
[----:B------:R-:W-:Y:S01]  /*1aa00*/  IADD3 R2, P0, R34, R15, RZ ;  /* 0x0000000f22027210 */ /* 0x000fe20007f1e0ff */
[----:B------:R-:W-:Y:S01]  /*1aa10*/  IMAD.MOV.U32 R32, RZ, RZ, 0x1 ;  /* 0x00000001ff207424 */ /* 0x000fe200078e00ff */
[----:B------:R-:W-:-:S02]  /*1aa20*/  LOP3.LUT P3, RZ, R196, 0x4, RZ, 0xc0, !PT ;  /* 0x00000004c4ff7812 */ /* 0x000fc4000786c0ff */
[----:B------:R-:W-:Y:S01]  /*1aa30*/  SEL R5, RZ, 0x10, P2 ;  /* 0x00000010ff057807 */ /* 0x000fe20001000000 */
[----:B------:R-:W-:Y:S01]  /*1aa40*/  IMAD.X R3, R4, 0x1, R16, P0 ;  /* 0x0000000104037824 */ /* 0x000fe200000e0610 */
[----:B------:R-:W-:-:S03]  /*1aa50*/  SEL R13, RZ, 0x10, P1 ;  /* 0x00000010ff0d7807 */ /* 0x000fc60000800000 */
[----:B------:R-:W-:Y:S01]  /*1aa60*/  @!PT LDS RZ, [RZ] ;  /* 0x00000000fffff984 */ /* 0x000fe20000000800 */
[----:B------:R-:W-:Y:S01]  /*1aa70*/  @!PT LDS RZ, [RZ] ;  /* 0x00000000fffff984 */ /* 0x000fe20000000800 */
[----:B------:R-:W-:Y:S01]  /*1aa80*/  @!PT LDS RZ, [RZ] ;  /* 0x00000000fffff984 */ /* 0x000fe20000000800 */
[----:B------:R1:W-:Y:S04]  /*1aa90*/  LDGSTS.E.BYPASS.LTC128B.128 [R107+0xc100], [R20.64], !P2 ;  /* 0x0c100000146b7fae */ /* 0x0003e8000d101d48 */
[----:B------:R2:W-:Y:S02]  /*1aaa0*/  LDGSTS.E.BYPASS.LTC128B.128 [R107+0xe100], [R2.64], !P1 ;  /* 0x0e100000026b7fae */ /* 0x0005e4000c901d48 */
[----:B--2---:R-:W-:-:S05]  /*1aab0*/  IADD3 R2, P0, R34, R17, RZ ;  /* 0x0000001122027210 */ /* 0x004fca0007f1e0ff */
[----:B------:R-:W-:-:S05]  /*1aac0*/  IMAD.X R3, R4, 0x1, R18, P0 ;  /* 0x0000000104037824 */ /* 0x000fca00000e0612 */
[----:B------:R2:W-:Y:S02]  /*1aad0*/  LDGSTS.E.BYPASS.LTC128B.128 [R107+0x10100], [R2.64], !P3 ;  /* 0x10100000026b7fae */ /* 0x0005e4000d901d48 */
[----:B--2---:R-:W-:Y:S01]  /*1aae0*/  IMAD.MOV.U32 R3, RZ, RZ, 0x181f ;  /* 0x0000181fff037424 */ /* 0x004fe200078e00ff */
[----:B------:R-:W-:Y:S02]  /*1aaf0*/  MOV R2, 0x1ab10 ;  /* 0x0001ab1000027802 */ /* 0x000fe40000000f00 */
[----:B-1----:R-:W-:Y:S05]  /*1ab00*/  CALL.REL.NOINC `($__internal_31_$__cuda_sm70_shflsync_idx_p) ;  /* 0x000016a000007944 */ /* 0x002fea0003c00000 */
        /* <DEDUP_REMOVED lines=8> */
.L_x_1824:
[----:B------:R-:W-:Y:S01]  /*1ab90*/  MOV R32, RZ ;  /* 0x000000ff00207202 */ /* 0x000fe20000000f00 */
[----:B------:R-:W-:Y:S01]  /*1aba0*/  IMAD.MOV.U32 R33, RZ, RZ, R9 ;  /* 0x000000ffff217224 */ /* 0x000fe200078e0009 */
[----:B------:R-:W-:Y:S01]  /*1abb0*/  MOV R2, 0x1abe0 ;  /* 0x0001abe000027802 */ /* 0x000fe20000000f00 */
[----:B------:R-:W-:Y:S02]  /*1abc0*/  IMAD.MOV.U32 R3, RZ, RZ, 0x181f ;  /* 0x0000181fff037424 */ /* 0x000fe400078e00ff */
[----:B--234-:R-:W-:Y:S05]  /*1abd0*/  CALL.REL.NOINC `($__internal_31_$__cuda_sm70_shflsync_idx_p) ;  /* 0x000015d000007944 */ /* 0x01cfea0003c00000 */
[----:B------:R-:W-:Y:S01]  /*1abe0*/  MOV R5, R34 ;  /* 0x0000002200057202 */ /* 0x000fe20000000f00 */
[----:B------:R-:W-:-:S05]  /*1abf0*/  BRA `(.L_x_1912) ;  /* 0xffff6fd000007947 */ /* 0x000fca000383ffff */
.L_x_1825:
[----:B------:R-:W-:Y:S01]  /*1ac00*/  MOV R32, RZ ;  /* 0x000000ff00207202 */ /* 0x000fe20000000f00 */
[----:B------:R-:W-:Y:S01]  /*1ac10*/  IMAD.MOV.U32 R33, RZ, RZ, R16 ;  /* 0x000000ffff217224 */ /* 0x000fe200078e0010 */
[----:B------:R-:W-:Y:S01]  /*1ac20*/  MOV R2, 0x1ac50 ;  /* 0x0001ac5000027802 */ /* 0x000fe20000000f00 */
[----:B------:R-:W-:Y:S02]  /*1ac30*/  IMAD.MOV.U32 R3, RZ, RZ, 0x181f ;  /* 0x0000181fff037424 */ /* 0x000fe400078e00ff */
[----:B-1234-:R-:W-:Y:S05]  /*1ac40*/  CALL.REL.NOINC `($__internal_31_$__cuda_sm70_shflsync_idx_p) ;  /* 0x0000156000007944 */ /* 0x01efea0003c00000 */
[----:B------:R-:W-:Y:S01]  /*1ac50*/  LOP3.LUT P3, RZ, R196, 0x2, RZ, 0xc0, !PT ;  /* 0x00000002c4ff7812 */ /* 0x000fe2000786c0ff */
[----:B------:R-:W-:Y:S01]  /*1ac60*/  IMAD R4, R190, 0x6000, R10 ;  /* 0x00006000be047824 */ /* 0x000fe200078e020a */
[----:B------:R-:W-:Y:S01]  /*1ac70*/  IADD3 R2, P0, R34, R17, RZ ;  /* 0x0000001122027210 */ /* 0x000fe20007f1e0ff */
[----:B------:R-:W-:Y:S01]  /*1ac80*/  IMAD.MOV.U32 R33, RZ, RZ, R9 ;  /* 0x000000ffff217224 */ /* 0x000fe200078e0009 */
[C---:B------:R-:W-:Y:S01]  /*1ac90*/  LOP3.LUT P2, RZ, R196.reuse, 0x1, RZ, 0xc0, !PT ;  /* 0x00000001c4ff7812 */ /* 0x040fe2000784c0ff */
[----:B------:R-:W-:Y:S01]  /*1aca0*/  IMAD.MOV.U32 R32, RZ, RZ, 0x1 ;  /* 0x00000001ff207424 */ /* 0x000fe200078e00ff */
[----:B------:R-:W-:Y:S01]  /*1acb0*/  LOP3.LUT P1, RZ, R196, 0x4, RZ, 0xc0, !PT ;  /* 0x00000004c4ff7812 */ /* 0x000fe2000782c0ff */
[C---:B------:R-:W-:Y:S01]  /*1acc0*/  IMAD.X R3, R5.reuse, 0x1, R19, P0 ;  /* 0x0000000105037824 */ /* 0x040fe200000e0613 */
[C---:B------:R-:W-:Y:S02]  /*1acd0*/  IADD3 R6, P0, R34.reuse, R24, RZ ;  /* 0x0000001822067210 */ /* 0x040fe40007f1e0ff */
[----:B------:R-:W-:Y:S02]  /*1ace0*/  SEL R18, RZ, 0x10, P2 ;  /* 0x00000010ff127807 */ /* 0x000fe40001000000 */
[----:B------:R-:W-:Y:S01]  /*1acf0*/  SEL R9, RZ, 0x10, P1 ;  /* 0x00000010ff097807 */ /* 0x000fe20000800000 */
[----:B------:R-:W-:Y:S01]  /*1ad00*/  @!PT LDS RZ, [RZ] ;  /* 0x00000000fffff984 */ /* 0x000fe20000000800 */
[----:B------:R-:W-:Y:S01]  /*1ad10*/  @!PT LDS RZ, [RZ] ;  /* 0x00000000fffff984 */ /* 0x000fe20000000800 */
[----:B------:R-:W-:Y:S01]  /*1ad20*/  @!PT LDS RZ, [RZ] ;  /* 0x00000000fffff984 */ /* 0x000fe20000000800 */
[----:B------:R1:W-:Y:S01]  /*1ad30*/  LDGSTS.E.BYPASS.LTC128B.128 [R4], [R2.64], !P3 ;  /* 0x0000000002047fae */ /* 0x0003e2000d901d48 */
[C---:B------:R-:W-:Y:S05]  /*1ad40*/  IMAD.X R7, R5.reuse, 0x1, R25, P0 ;  /* 0x0000000105077824 */ /* 0x040fea00000e0619 */
[----:B------:R2:W-:Y:S01]  /*1ad50*/  LDGSTS.E.BYPASS.LTC128B.128 [R4+0x2000], [R6.64], !P2 ;  /* 0x0200000006047fae */ /* 0x0005e2000d101d48 */
[----:B-1----:R-:W-:Y:S05]  /*1ad60*/  IADD3 R2, P0, R34, R26, RZ ;  /* 0x0000001a22027210 */ /* 0x002fea0007f1e0ff */
[----:B------:R-:W-:Y:S01]  /*1ad70*/  IMAD.X R3, R5, 0x1, R27, P0 ;  /* 0x0000000105037824 */ /* 0x000fe200000e061b */
[----:B--2---:R-:W-:Y:S04]  /*1ad80*/  SEL R6, RZ, 0x10, P3 ;  /* 0x00000010ff067807 */ /* 0x004fe80001800000 */
[----:B------:R1:W-:Y:S02]  /*1ad90*/  LDGSTS.E.BYPASS.LTC128B.128 [R4+0x4000], [R2.64], !P1 ;  /* 0x0400000002047fae */ /* 0x0003e4000c901d48 */
[----:B-1----:R-:W-:Y:S01]  /*1ada0*/  MOV R2, 0x1add0 ;  /* 0x0001add000027802 */ /* 0x002fe20000000f00 */
[----:B------:R-:W-:Y:S02]  /*1adb0*/  IMAD.MOV.U32 R3, RZ, RZ, 0x181f ;  /* 0x0000181fff037424 */ /* 0x000fe400078e00ff */
[----:B------:R-:W-:Y:S05]  /*1adc0*/  CALL.REL.NOINC `($__internal_31_$__cuda_sm70_shflsync_idx_p) ;  /* 0x000013e000007944 */ /* 0x000fea0003c00000 */
[----:B------:R-:W-:Y:S01]  /*1add0*/  MOV R32, 0x1 ;  /* 0x0000000100207802 */ /* 0x000fe20000000f00 */
[----:B------:R-:W-:Y:S01]  /*1ade0*/  IMAD.MOV.U32 R5, RZ, RZ, R34 ;  /* 0x000000ffff057224 */ /* 0x000fe200078e0022 */
[----:B------:R-:W-:Y:S01]  /*1adf0*/  MOV R3, 0x181f ;  /* 0x0000181f00037802 */ /* 0x000fe20000000f00 */
[----:B------:R-:W-:Y:S01]  /*1ae00*/  IMAD.MOV.U32 R33, RZ, RZ, R16 ;  /* 0x000000ffff217224 */ /* 0x000fe200078e0010 */
[----:B------:R-:W-:Y:S02]  /*1ae10*/  MOV R2, 0x1ae30 ;  /* 0x0001ae3000027802 */ /* 0x000fe40000000f00 */
[----:B------:R-:W-:Y:S05]  /*1ae20*/  CALL.REL.NOINC `($__internal_31_$__cuda_sm70_shflsync_idx_p) ;  /* 0x0000138000007944 */ /* 0x000fea0003c00000 */
[----:B------:R-:W-:Y:S01]  /*1ae30*/  MOV R2, R34 ;  /* 0x0000002200027202 */ /* 0x000fe20000000f00 */
[----:B------:R-:W-:-:S05]  /*1ae40*/  BRA `(.L_x_1913) ;  /* 0xffff6ee000007947 */ /* 0x000fca000383ffff */
.L_x_1826:
[----:B------:R-:W-:Y:S02]  /*1ae50*/  MOV R3, 0x2 ;  /* 0x0000000200037802 */ /* 0x000fe40000000f00 */
[----:B------:R-:W-:Y:S02]  /*1ae60*/  MOV R2, 0x1ae80 ;  /* 0x0001ae8000027802 */ /* 0x000fe40000000f00 */
[----:B------:R-:W-:Y:S05]  /*1ae70*/  CALL.REL.NOINC `($__internal_30_$__cuda_sm70_shflsync_bfly_p) ;  /* 0x000012f000007944 */ /* 0x000fea0003c00000 */
[----:B------:R-:W-:Y:S01]  /*1ae80*/  MOV R2, R22 ;  /* 0x0000001600027202 */ /* 0x000fe20000000f00 */
[----:B------:R-:W-:-:S05]  /*1ae90*/  BRA `(.L_x_1914) ;  /* 0xffff7ff000007947 */ /* 0x000fca000383ffff */
.L_x_1829:
[----:B------:R-:W-:Y:S01]  /*1aea0*/  MOV R32, RZ ;  /* 0x000000ff00207202 */ /* 0x000fe20000000f00 */
[----:B------:R-:W-:Y:S01]  /*1aeb0*/  IMAD.MOV.U32 R33, RZ, RZ, R5 ;  /* 0x000000ffff217224 */ /* 0x000fe200078e0005 */
[----:B------:R-:W-:Y:S01]  /*1aec0*/  MOV R2, 0x1aef0 ;  /* 0x0001aef000027802 */ /* 0x000fe20000000f00 */
[----:B------:R-:W-:Y:S02]  /*1aed0*/  IMAD.MOV.U32 R3, RZ, RZ, 0x181f ;  /* 0x0000181fff037424 */ /* 0x000fe400078e00ff */
[----:B------:R-:W-:Y:S05]  /*1aee0*/  CALL.REL.NOINC `($__internal_31_$__cuda_sm70_shflsync_idx_p) ;  /* 0x000012c000007944 */ /* 0x000fea0003c00000 */
[----:B------:R-:W-:Y:S01]  /*1aef0*/  MOV R4, R34 ;  /* 0x0000002200047202 */ /* 0x000fe20000000f00 */
[----:B------:R-:W-:-:S05]  /*1af00*/  BRA `(.L_x_1915) ;  /* 0xffff995000007947 */ /* 0x000fca000383ffff */
.L_x_1830:
[----:B------:R-:W-:Y:S01]  /*1af10*/  MOV R32, RZ ;  /* 0x000000ff00207202 */ /* 0x000fe20000000f00 */
[----:B------:R-:W-:Y:S01]  /*1af20*/  IMAD.MOV.U32 R33, RZ, RZ, R12 ;  /* 0x000000ffff217224 */ /* 0x000fe200078e000c */
[----:B------:R-:W-:Y:S01]  /*1af30*/  MOV R2, 0x1af60 ;  /* 0x0001af6000027802 */ /* 0x000fe20000000f00 */
[----:B------:R-:W-:Y:S02]  /*1af40*/  IMAD.MOV.U32 R3, RZ, RZ, 0x181f ;  /* 0x0000181fff037424 */ /* 0x000fe400078e00ff */
[----:B-12---:R-:W-:Y:S05]  /*1af50*/  CALL.REL.NOINC `($__internal_31_$__cuda_sm70_shflsync_idx_p) ;  /* 0x0000125000007944 */ /* 0x006fea0003c00000 */
[----:B------:R-:W-:Y:S01]  /*1af60*/  LOP3.LUT P3, RZ, R196, 0x2, RZ, 0xc0, !PT ;  /* 0x00000002c4ff7812 */ /* 0x000fe2000786c0ff */
[----:B------:R-:W-:Y:S01]  /*1af70*/  IMAD R0, R190, 0x6000, R11 ;  /* 0x00006000be007824 */ /* 0x000fe200078e020b */
[----:B------:R-:W-:Y:S01]  /*1af80*/  IADD3 R2, P0, R34, R13, RZ ;  /* 0x0000000d22027210 */ /* 0x000fe20007f1e0ff */
[----:B------:R-:W-:Y:S01]  /*1af90*/  IMAD.MOV.U32 R33, RZ, RZ, R5 ;  /* 0x000000ffff217224 */ /* 0x000fe200078e0005 */
[C---:B------:R-:W-:Y:S01]  /*1afa0*/  LOP3.LUT P2, RZ, R196.reuse, 0x1, RZ, 0xc0, !PT ;  /* 0x00000001c4ff7812 */ /* 0x040fe2000784c0ff */
[----:B------:R-:W-:Y:S01]  /*1afb0*/  IMAD.MOV.U32 R32, RZ, RZ, 0x1 ;  /* 0x00000001ff207424 */ /* 0x000fe200078e00ff */
[----:B------:R-:W-:Y:S01]  /*1afc0*/  LOP3.LUT P1, RZ, R196, 0x4, RZ, 0xc0, !PT ;  /* 0x00000004c4ff7812 */ /* 0x000fe2000782c0ff */
[----:B------:R-:W-:Y:S01]  /*1afd0*/  IMAD.X R3, R4, 0x1, R16, P0 ;  /* 0x0000000104037824 */ /* 0x000fe200000e0610 */
[----:B------:R-:W-:Y:S02]  /*1afe0*/  IADD3 R6, P0, R34, R17, RZ ;  /* 0x0000001122067210 */ /* 0x000fe40007f1e0ff */
[----:B------:R-:W-:Y:S02]  /*1aff0*/  SEL R5, RZ, 0x10, P3 ;  /* 0x00000010ff057807 */ /* 0x000fe40001800000 */
[----:B------:R-:W-:Y:S01]  /*1b000*/  SEL R15, RZ, 0x10, P2 ;  /* 0x00000010ff0f7807 */ /* 0x000fe20001000000 */
[----:B------:R-:W-:Y:S01]  /*1b010*/  @!PT LDS RZ, [RZ] ;  /* 0x00000000fffff984 */ /* 0x000fe20000000800 */
[----:B------:R-:W-:Y:S01]  /*1b020*/  @!PT LDS RZ, [RZ] ;  /* 0x00000000fffff984 */ /* 0x000fe20000000800 */
[----:B------:R-:W-:Y:S01]  /*1b030*/  @!PT LDS RZ, [RZ] ;  /* 0x00000000fffff984 */ /* 0x000fe20000000800 */
[----:B------:R1:W-:Y:S01]  /*1b040*/  LDGSTS.E.BYPASS.LTC128B.128 [R0], [R2.64], !P3 ;  /* 0x0000000002007fae */ /* 0x0003e2000d901d48 */
[----:B------:R-:W-:Y:S01]  /*1b050*/  IMAD.X R7, R4, 0x1, R18, P0 ;  /* 0x0000000104077824 */ /* 0x000fe200000e0612 */
[----:B------:R-:W-:Y:S04]  /*1b060*/  SEL R14, RZ, 0x10, P1 ;  /* 0x00000010ff0e7807 */ /* 0x000fe80000800000 */
[----:B------:R2:W-:Y:S01]  /*1b070*/  LDGSTS.E.BYPASS.LTC128B.128 [R0+0x2000], [R6.64], !P2 ;  /* 0x0200000006007fae */ /* 0x0005e2000d101d48 */
[----:B-1----:R-:W-:Y:S05]  /*1b080*/  IADD3 R2, P0, R34, R19, RZ ;  /* 0x0000001322027210 */ /* 0x002fea0007f1e0ff */
[----:B------:R-:W-:Y:S05]  /*1b090*/  IMAD.X R3, R4, 0x1, R20, P0 ;  /* 0x0000000104037824 */ /* 0x000fea00000e0614 */
[----:B------:R1:W-:Y:S02]  /*1b0a0*/  LDGSTS.E.BYPASS.LTC128B.128 [R0+0x4000], [R2.64], !P1 ;  /* 0x0400000002007fae */ /* 0x0003e4000c901d48 */
[----:B-1----:R-:W-:Y:S01]  /*1b0b0*/  MOV R2, 0x1b0e0 ;  /* 0x0001b0e000027802 */ /* 0x002fe20000000f00 */
[----:B------:R-:W-:Y:S02]  /*1b0c0*/  IMAD.MOV.U32 R3, RZ, RZ, 0x181f ;  /* 0x0000181fff037424 */ /* 0x000fe400078e00ff */
[----:B--2---:R-:W-:Y:S05]  /*1b0d0*/  CALL.REL.NOINC `($__internal_31_$__cuda_sm70_shflsync_idx_p) ;  /* 0x000010d000007944 */ /* 0x004fea0003c00000 */
        /* <DEDUP_REMOVED lines=8> */
.L_x_1832:
[----:B------:R-:W-:Y:S01]  /*1b160*/  IMAD.MOV.U32 R4, RZ, RZ, R201 ;  /* 0x000000ffff047224 */ /* 0x000fe200078e00c9 */
[----:B-1----:R-:W-:-:S02]  /*1b170*/  MOV R3, 0x2 ;  /* 0x0000000200037802 */ /* 0x002fc40000000f00 */
[----:B------:R-:W-:Y:S02]  /*1b180*/  MOV R2, 0x1b1a0 ;  /* 0x0001b1a000027802 */ /* 0x000fe40000000f00 */
[----:B------:R-:W-:Y:S05]  /*1b190*/  CALL.REL.NOINC `($__internal_30_$__cuda_sm70_shflsync_bfly_p) ;  /* 0x00000fd000007944 */ /* 0x000fea0003c00000 */
[----:B------:R-:W-:Y:S01]  /*1b1a0*/  MOV R0, R22 ;  /* 0x0000001600007202 */ /* 0x000fe20000000f00 */
[----:B------:R-:W-:Y:S05]  /*1b1b0*/  BRA `(.L_x_1917) ;  /* 0xffff9a2000007947 */ /* 0x000fea000383ffff */
.L_x_1833:
[----:B------:R-:W-:Y:S01]  /*1b1c0*/  IMAD.MOV.U32 R4, RZ, RZ, R0 ;  /* 0x000000ffff047224 */ /* 0x000fe200078e0000 */
[----:B-1----:R-:W-:Y:S02]  /*1b1d0*/  MOV R3, 0x1 ;  /* 0x0000000100037802 */ /* 0x002fe40000000f00 */
[----:B------:R-:W-:Y:S02]  /*1b1e0*/  MOV R2, 0x1b200 ;  /* 0x0001b20000027802 */ /* 0x000fe40000000f00 */
[----:B--2---:R-:W-:Y:S05]  /*1b1f0*/  CALL.REL.NOINC `($__internal_30_$__cuda_sm70_shflsync_bfly_p) ;  /* 0x00000f7000007944 */ /* 0x004fea0003c00000 */
[----:B------:R-:W-:Y:S01]  /*1b200*/  FADD.FTZ R0, R0, R22 ;  /* 0x0000001600007221 */ /* 0x000fe20000010000 */
[----:B------:R-:W-:Y:S02]  /*1b210*/  MOV R4, R197 ;  /* 0x000000c500047202 */ /* 0x000fe40000000f00 */
[----:B------:R-:W-:Y:S02]  /*1b220*/  MOV R3, 0x2 ;  /* 0x0000000200037802 */ /* 0x000fe40000000f00 */
[----:B------:R-:W-:Y:S02]  /*1b230*/  MOV R2, 0x1b250 ;  /* 0x0001b25000027802 */ /* 0x000fe40000000f00 */
[----:B------:R-:W-:Y:S05]  /*1b240*/  CALL.REL.NOINC `($__internal_30_$__cuda_sm70_shflsync_bfly_p) ;  /* 0x00000f2000007944 */ /* 0x000fea0003c00000 */
[----:B------:R-:W-:Y:S01]  /*1b250*/  FADD.FTZ R4, R197, R22 ;  /* 0x00000016c5047221 */ /* 0x000fe20000010000 */
[----:B------:R-:W-:-:S02]  /*1b260*/  MOV R3, 0x1 ;  /* 0x0000000100037802 */ /* 0x000fc40000000f00 */
[----:B------:R-:W-:Y:S02]  /*1b270*/  MOV R2, 0x1b290 ;  /* 0x0001b29000027802 */ /* 0x000fe40000000f00 */
[----:B------:R-:W-:Y:S05]  /*1b280*/  CALL.REL.NOINC `($__internal_30_$__cuda_sm70_shflsync_bfly_p) ;  /* 0x00000ee000007944 */ /* 0x000fea0003c00000 */
[----:B------:R-:W-:Y:S01]  /*1b290*/  MOV R3, R22 ;  /* 0x0000001600037202 */ /* 0x000fe20000000f00 */
[----:B------:R-:W-:Y:S05]  /*1b2a0*/  BRA `(.L_x_1918) ;  /* 0xffff99a000007947 */ /* 0x000fea000383ffff */
.L_x_1840:
[----:B--234-:R-:W-:Y:S01]  /*1b2b0*/  IMAD.MOV.U32 R33, RZ, RZ, R13 ;  /* 0x000000ffff217224 */ /* 0x01cfe200078e000d */
[----:B------:R-:W-:Y:S01]  /*1b2c0*/  MOV R32, RZ ;  /* 0x000000ff00207202 */ /* 0x000fe20000000f00 */
[----:B------:R-:W-:Y:S01]  /*1b2d0*/  IMAD.MOV.U32 R3, RZ, RZ, 0x181f ;  /* 0x0000181fff037424 */ /* 0x000fe200078e00ff */
[----:B------:R-:W-:Y:S02]  /*1b2e0*/  MOV R2, 0x1b300 ;  /* 0x0001b30000027802 */ /* 0x000fe40000000f00 */
[----:B-1----:R-:W-:Y:S05]  /*1b2f0*/  CALL.REL.NOINC `($__internal_31_$__cuda_sm70_shflsync_idx_p) ;  /* 0x00000eb000007944 */ /* 0x002fea0003c00000 */
[----:B------:R-:W-:Y:S01]  /*1b300*/  MOV R5, R34 ;  /* 0x0000002200057202 */ /* 0x000fe20000000f00 */
[----:B------:R-:W-:Y:S05]  /*1b310*/  BRA `(.L_x_1919) ;  /* 0xffffb1f000007947 */ /* 0x000fea000383ffff */
.L_x_1841:
[----:B------:R-:W-:Y:S01]  /*1b320*/  IMAD.MOV.U32 R33, RZ, RZ, R14 ;  /* 0x000000ffff217224 */ /* 0x000fe200078e000e */
[----:B------:R-:W-:Y:S01]  /*1b330*/  MOV R32, RZ ;  /* 0x000000ff00207202 */ /* 0x000fe20000000f00 */
[----:B------:R-:W-:Y:S01]  /*1b340*/  IMAD.MOV.U32 R3, RZ, RZ, 0x181f ;  /* 0x0000181fff037424 */ /* 0x000fe200078e00ff */
[----:B------:R-:W-:Y:S02]  /*1b350*/  MOV R2, 0x1b370 ;  /* 0x0001b37000027802 */ /* 0x000fe40000000f00 */
[----:B-123--:R-:W-:Y:S05]  /*1b360*/  CALL.REL.NOINC `($__internal_31_$__cuda_sm70_shflsync_idx_p) ;  /* 0x00000e4000007944 */ /* 0x00efea0003c00000 */
[----:B------:R-:W-:Y:S01]  /*1b370*/  MOV R0, R34 ;  /* 0x0000002200007202 */ /* 0x000fe20000000f00 */
[----:B------:R-:W-:Y:S05]  /*1b380*/  BRA `(.L_x_1920) ;  /* 0xffffb1a000007947 */ /* 0x000fea000383ffff */
.L_x_1844:
[----:B------:R-:W-:Y:S01]  /*1b390*/  IMAD.MOV.U32 R33, RZ, RZ, R13 ;  /* 0x000000ffff217224 */ /* 0x000fe200078e000d */
[----:B------:R-:W-:Y:S01]  /*1b3a0*/  MOV R32, 0x1 ;  /* 0x0000000100207802 */ /* 0x000fe20000000f00 */
[----:B--2---:R-:W-:Y:S01]  /*1b3b0*/  IMAD.MOV.U32 R3, RZ, RZ, 0x181f ;  /* 0x0000181fff037424 */ /* 0x004fe200078e00ff */
[----:B------:R-:W-:-:S02]  /*1b3c0*/  MOV R2, 0x1b3e0 ;  /* 0x0001b3e000027802 */ /* 0x000fc40000000f00 */
[----:B-1-34-:R-:W-:Y:S05]  /*1b3d0*/  CALL.REL.NOINC `($__internal_31_$__cuda_sm70_shflsync_idx_p) ;  /* 0x00000dd000007944 */ /* 0x01afea0003c00000 */
        /* <DEDUP_REMOVED lines=8> */
.L_x_1847:
[----:B------:R-:W-:Y:S01]  /*1b460*/  IMAD.MOV.U32 R33, RZ, RZ, R13 ;  /* 0x000000ffff217224 */ /* 0x000fe200078e000d */
[----:B------:R-:W-:Y:S01]  /*1b470*/  MOV R32, 0x2 ;  /* 0x0000000200207802 */ /* 0x000fe20000000f00 */
[----:B--2---:R-:W-:Y:S01]  /*1b480*/  IMAD.MOV.U32 R3, RZ, RZ, 0x181f ;  /* 0x0000181fff037424 */ /* 0x004fe200078e00ff */
[----:B------:R-:W-:Y:S02]  /*1b490*/  MOV R2, 0x1b4b0 ;  /* 0x0001b4b000027802 */ /* 0x000fe40000000f00 */
[----:B-1-34-:R-:W-:Y:S05]  /*1b4a0*/  CALL.REL.NOINC `($__internal_31_$__cuda_sm70_shflsync_idx_p) ;  /* 0x00000d0000007944 */ /* 0x01afea0003c00000 */
[----:B------:R-:W-:Y:S01]  /*1b4b0*/  MOV R5, R34 ;  /* 0x0000002200057202 */ /* 0x000fe20000000f00 */
[----:B------:R-:W-:Y:S05]  /*1b4c0*/  BRA `(.L_x_1922) ;  /* 0xffffb2c000007947 */ /* 0x000fea000383ffff */
.L_x_1848:
[----:B------:R-:W-:Y:S01]  /*1b4d0*/  IMAD.MOV.U32 R33, RZ, RZ, R14 ;  /* 0x000000ffff217224 */ /* 0x000fe200078e000e */
[----:B------:R-:W-:Y:S01]  /*1b4e0*/  MOV R32, 0x2 ;  /* 0x0000000200207802 */ /* 0x000fe20000000f00 */
[----:B--2---:R-:W-:Y:S01]  /*1b4f0*/  IMAD.MOV.U32 R3, RZ, RZ, 0x181f ;  /* 0x0000181fff037424 */ /* 0x004fe200078e00ff */
[----:B------:R-:W-:Y:S02]  /*1b500*/  MOV R2, 0x1b520 ;  /* 0x0001b52000027802 */ /* 0x000fe40000000f00 */
[----:B-1-34-:R-:W-:Y:S05]  /*1b510*/  CALL.REL.NOINC `($__internal_31_$__cuda_sm70_shflsync_idx_p) ;  /* 0x00000c9000007944 */ /* 0x01afea0003c00000 */
[----:B------:R-:W-:Y:S01]  /*1b520*/  MOV R0, R34 ;  /* 0x0000002200007202 */ /* 0x000fe20000000f00 */
[----:B------:R-:W-:Y:S05]  /*1b530*/  BRA `(.L_x_1923) ;  /* 0xffffb27000007947 */ /* 0x000fea000383ffff */
.L_x_1851:
[----:B------:R-:W-:Y:S01]  /*1b540*/  IMAD.MOV.U32 R33, RZ, RZ, R13 ;  /* 0x000000ffff217224 */ /* 0x000fe200078e000d */
[----:B------:R-:W-:Y:S01]  /*1b550*/  MOV R32, 0x3 ;  /* 0x0000000300207802 */ /* 0x000fe20000000f00 */
[----:B---3--:R-:W-:Y:S01]  /*1b560*/  IMAD.MOV.U32 R3, RZ, RZ, 0x181f ;  /* 0x0000181fff037424 */ /* 0x008fe200078e00ff */
        /* <DEDUP_REMOVED lines=10> */
.L_x_1853:
[----:B------:R-:W-:Y:S01]  /*1b610*/  IMAD.MOV.U32 R33, RZ, RZ, R5 ;  /* 0x000000ffff217224 */ /* 0x000fe200078e0005 */
[----:B------:R-:W-:Y:S01]  /*1b620*/  MOV R32, RZ ;  /* 0x000000ff00207202 */ /* 0x000fe20000000f00 */
[----:B------:R-:W-:Y:S01]  /*1b630*/  IMAD.MOV.U32 R3, RZ, RZ, 0x1c1f ;  /* 0x00001c1fff037424 */ /* 0x000fe200078e00ff */
[----:B------:R-:W-:Y:S02]  /*1b640*/  MOV R2, 0x1b660 ;  /* 0x0001b66000027802 */ /* 0x000fe40000000f00 */
[----:B--2---:R-:W-:Y:S05]  /*1b650*/  CALL.REL.NOINC `($__internal_31_$__cuda_sm70_shflsync_idx_p) ;  /* 0x00000b5000007944 */ /* 0x004fea0003c00000 */
[----:B------:R-:W-:Y:S01]  /*1b660*/  MOV R4, R34 ;  /* 0x0000002200047202 */ /* 0x000fe20000000f00 */
[----:B------:R-:W-:Y:S05]  /*1b670*/  BRA `(.L_x_1925) ;  /* 0xffffb59000007947 */ /* 0x000fea000383ffff */
.L_x_1854:
[----:B------:R-:W-:Y:S01]  /*1b680*/  IMAD.MOV.U32 R33, RZ, RZ, R14 ;  /* 0x000000ffff217224 */ /* 0x000fe200078e000e */
[----:B------:R-:W-:Y:S01]  /*1b690*/  MOV R32, RZ ;  /* 0x000000ff00207202 */ /* 0x000fe20000000f00 */
[----:B------:R-:W-:Y:S01]  /*1b6a0*/  IMAD.MOV.U32 R3, RZ, RZ, 0x1c1f ;  /* 0x00001c1fff037424 */ /* 0x000fe200078e00ff */
[----:B------:R-:W-:Y:S02]  /*1b6b0*/  MOV R2, 0x1b6d0 ;  /* 0x0001b6d000027802 */ /* 0x000fe40000000f00 */
[----:B-123--:R-:W-:Y:S05]  /*1b6c0*/  CALL.REL.NOINC `($__internal_31_$__cuda_sm70_shflsync_idx_p) ;  /* 0x00000ae000007944 */ /* 0x00efea0003c00000 */
[----:B------:R-:W-:Y:S01]  /*1b6d0*/  MOV R0, R34 ;  /* 0x0000002200007202 */ /* 0x000fe20000000f00 */
[----:B------:R-:W-:Y:S05]  /*1b6e0*/  BRA `(.L_x_1926) ;  /* 0xffffb54000007947 */ /* 0x000fea000383ffff */
.L_x_1857:
        /* <DEDUP_REMOVED lines=13> */
.L_x_1861:
[----:B------:R-:W-:Y:S01]  /*1b7c0*/  IMAD.MOV.U32 R33, RZ, RZ, R5 ;  /* 0x000000ffff217224 */ /* 0x000fe200078e0005 */
[----:B------:R-:W-:Y:S01]  /*1b7d0*/  MOV R32, RZ ;  /* 0x000000ff00207202 */ /* 0x000fe20000000f00 */
[----:B------:R-:W-:Y:S01]  /*1b7e0*/  IMAD.MOV.U32 R3, RZ, RZ, 0x181f ;  /* 0x0000181fff037424 */ /* 0x000fe200078e00ff */
[----:B------:R-:W-:Y:S02]  /*1b7f0*/  MOV R2, 0x1b810 ;  /* 0x0001b81000027802 */ /* 0x000fe40000000f00 */
[----:B--2---:R-:W-:Y:S05]  /*1b800*/  CALL.REL.NOINC `($__internal_31_$__cuda_sm70_shflsync_idx_p) ;  /* 0x000009a000007944 */ /* 0x004fea0003c00000 */
[----:B------:R-:W-:Y:S01]  /*1b810*/  MOV R4, R34 ;  /* 0x0000002200047202 */ /* 0x000fe20000000f00 */
[----:B------:R-:W-:Y:S05]  /*1b820*/  BRA `(.L_x_1928) ;  /* 0xffffd07000007947 */ /* 0x000fea000383ffff */
.L_x_1862:
[----:B------:R-:W-:Y:S01]  /*1b830*/  IMAD.MOV.U32 R33, RZ, RZ, R14 ;  /* 0x000000ffff217224 */ /* 0x000fe200078e000e */
[----:B------:R-:W-:Y:S01]  /*1b840*/  MOV R32, RZ ;  /* 0x000000ff00207202 */ /* 0x000fe20000000f00 */
[----:B------:R-:W-:Y:S01]  /*1b850*/  IMAD.MOV.U32 R3, RZ, RZ, 0x181f ;  /* 0x0000181fff037424 */ /* 0x000fe200078e00ff */
[----:B------:R-:W-:Y:S02]  /*1b860*/  MOV R2, 0x1b880 ;  /* 0x0001b88000027802 */ /* 0x000fe40000000f00 */
[----:B-123--:R-:W-:Y:S05]  /*1b870*/  CALL.REL.NOINC `($__internal_31_$__cuda_sm70_shflsync_idx_p) ;  /* 0x0000093000007944 */ /* 0x00efea0003c00000 */
[----:B------:R-:W-:Y:S01]  /*1b880*/  MOV R0, R34 ;  /* 0x0000002200007202 */ /* 0x000fe20000000f00 */
[----:B------:R-:W-:Y:S05]  /*1b890*/  BRA `(.L_x_1929) ;  /* 0xffffd02000007947 */ /* 0x000fea000383ffff */
.L_x_1865:
[----:B------:R-:W-:Y:S01]  /*1b8a0*/  IMAD.MOV.U32 R33, RZ, RZ, R5 ;  /* 0x000000ffff217224 */ /* 0x000fe200078e0005 */
[----:B------:R-:W-:Y:S01]  /*1b8b0*/  MOV R32, 0x1 ;  /* 0x0000000100207802 */ /* 0x000fe20000000f00 */
[----:B-1----:R-:W-:Y:S01]  /*1b8c0*/  IMAD.MOV.U32 R3, RZ, RZ, 0x181f ;  /* 0x0000181fff037424 */ /* 0x002fe200078e00ff */
[----:B------:R-:W-:-:S02]  /*1b8d0*/  MOV R2, 0x1b8f0 ;  /* 0x0001b8f000027802 */ /* 0x000fc40000000f00 */
[----:B--234-:R-:W-:Y:S05]  /*1b8e0*/  CALL.REL.NOINC `($__internal_31_$__cuda_sm70_shflsync_idx_p) ;  /* 0x000008c000007944 */ /* 0x01cfea0003c00000 */
        /* <DEDUP_REMOVED lines=8> */
.L_x_1868:
[----:B------:R-:W-:Y:S01]  /*1b970*/  IMAD.MOV.U32 R33, RZ, RZ, R5 ;  /* 0x000000ffff217224 */ /* 0x000fe200078e0005 */
[----:B------:R-:W-:Y:S01]  /*1b980*/  MOV R32, 0x2 ;  /* 0x0000000200207802 */ /* 0x000fe20000000f00 */
[----:B-1----:R-:W-:Y:S01]  /*1b990*/  IMAD.MOV.U32 R3, RZ, RZ, 0x181f ;  /* 0x0000181fff037424 */ /* 0x002fe200078e00ff */
[----:B------:R-:W-:Y:S02]  /*1b9a0*/  MOV R2, 0x1b9c0 ;  /* 0x0001b9c000027802 */ /* 0x000fe40000000f00 */
[----:B--234-:R-:W-:Y:S05]  /*1b9b0*/  CALL.REL.NOINC `($__internal_31_$__cuda_sm70_shflsync_idx_p) ;  /* 0x000007f000007944 */ /* 0x01cfea0003c00000 */
[----:B------:R-:W-:Y:S01]  /*1b9c0*/  MOV R4, R34 ;  /* 0x0000002200047202 */ /* 0x000fe20000000f00 */
[----:B------:R-:W-:Y:S05]  /*1b9d0*/  BRA `(.L_x_1931) ;  /* 0xffffd15000007947 */ /* 0x000fea000383ffff */
.L_x_1869:
[----:B------:R-:W-:Y:S01]  /*1b9e0*/  IMAD.MOV.U32 R33, RZ, RZ, R14 ;  /* 0x000000ffff217224 */ /* 0x000fe200078e000e */
[----:B------:R-:W-:Y:S01]  /*1b9f0*/  MOV R32, 0x2 ;  /* 0x0000000200207802 */ /* 0x000fe20000000f00 */
[----:B-1----:R-:W-:Y:S01]  /*1ba00*/  IMAD.MOV.U32 R3, RZ, RZ, 0x181f ;  /* 0x0000181fff037424 */ /* 0x002fe200078e00ff */
[----:B------:R-:W-:Y:S02]  /*1ba10*/  MOV R2, 0x1ba30 ;  /* 0x0001ba3000027802 */ /* 0x000fe40000000f00 */
[----:B--234-:R-:W-:Y:S05]  /*1ba20*/  CALL.REL.NOINC `($__internal_31_$__cuda_sm70_shflsync_idx_p) ;  /* 0x0000078000007944 */ /* 0x01cfea0003c00000 */
[----:B------:R-:W-:Y:S01]  /*1ba30*/  MOV R0, R34 ;  /* 0x0000002200007202 */ /* 0x000fe20000000f00 */
[----:B------:R-:W-:Y:S05]  /*1ba40*/  BRA `(.L_x_1932) ;  /* 0xffffd10000007947 */ /* 0x000fea000383ffff */
.L_x_1872:
        /* <DEDUP_REMOVED lines=13> */
.L_x_1874:
[----:B------:R-:W-:Y:S01]  /*1bb20*/  IMAD.MOV.U32 R33, RZ, RZ, R35 ;  /* 0x000000ffff217224 */ /* 0x000fe200078e0023 */
[----:B------:R-:W-:Y:S01]  /*1bb30*/  MOV R32, RZ ;  /* 0x000000ff00207202 */ /* 0x000fe20000000f00 */
[----:B------:R-:W-:Y:S01]  /*1bb40*/  IMAD.MOV.U32 R3, RZ, RZ, 0x1f ;  /* 0x0000001fff037424 */ /* 0x000fe200078e00ff */
[----:B------:R-:W-:Y:S02]  /*1bb50*/  MOV R2, 0x1bb70 ;  /* 0x0001bb7000027802 */ /* 0x000fe40000000f00 */
[----:B-1-3--:R-:W-:Y:S05]  /*1bb60*/  CALL.REL.NOINC `($__internal_31_$__cuda_sm70_shflsync_idx_p) ;  /* 0x0000064000007944 */ /* 0x00afea0003c00000 */
[----:B------:R-:W-:Y:S01]  /*1bb70*/  MOV R9, R34 ;  /* 0x0000002200097202 */ /* 0x000fe20000000f00 */
[----:B------:R-:W-:Y:S05]  /*1bb80*/  BRA `(.L_x_1934) ;  /* 0xffffd2c000007947 */ /* 0x000fea000383ffff */
.L_x_1875:
[----:B------:R-:W-:Y:S01]  /*1bb90*/  IMAD.MOV.U32 R33, RZ, RZ, R35 ;  /* 0x000000ffff217224 */ /* 0x000fe200078e0023 */
[----:B------:R-:W-:Y:S01]  /*1bba0*/  MOV R32, 0x1 ;  /* 0x0000000100207802 */ /* 0x000fe20000000f00 */
[----:B------:R-:W-:Y:S01]  /*1bbb0*/  IMAD.MOV.U32 R3, RZ, RZ, 0x1f ;  /* 0x0000001fff037424 */ /* 0x000fe200078e00ff */
[----:B------:R-:W-:Y:S02]  /*1bbc0*/  MOV R2, 0x1bbe0 ;  /* 0x0001bbe000027802 */ /* 0x000fe40000000f00 */
[----:B-1234-:R-:W-:Y:S05]  /*1bbd0*/  CALL.REL.NOINC `($__internal_31_$__cuda_sm70_shflsync_idx_p) ;  /* 0x000005d000007944 */ /* 0x01efea0003c00000 */
[----:B------:R-:W-:Y:S01]  /*1bbe0*/  MOV R6, R34 ;  /* 0x0000002200067202 */ /* 0x000fe20000000f00 */
[----:B------:R-:W-:Y:S05]  /*1bbf0*/  BRA `(.L_x_1935) ;  /* 0xffffd27000007947 */ /* 0x000fea000383ffff */
.L_x_1876:
[----:B------:R-:W-:Y:S02]  /*1bc00*/  MOV R3, 0x1 ;  /* 0x0000000100037802 */ /* 0x000fe40000000f00 */
[----:B------:R-:W-:-:S02]  /*1bc10*/  MOV R2, 0x1bc30 ;  /* 0x0001bc3000027802 */ /* 0x000fc40000000f00 */
[----:B--2-4-:R-:W-:Y:S05]  /*1bc20*/  CALL.REL.NOINC `($__internal_32_$__cuda_sm70_shflsync_up_p) ;  /* 0x000005d000007944 */ /* 0x014fea0003c00000 */
[----:B------:R-:W-:Y:S05]  /*1bc30*/  BRA `(.L_x_1936) ;  /* 0xffffd35000007947 */ /* 0x000fea000383ffff */
.L_x_1877:
[----:B------:R-:W-:Y:S02]  /*1bc40*/  MOV R3, 0x2 ;  /* 0x0000000200037802 */ /* 0x000fe40000000f00 */
[----:B------:R-:W-:-:S02]  /*1bc50*/  MOV R2, 0x1bc70 ;  /* 0x0001bc7000027802 */ /* 0x000fc40000000f00 */
[----:B--2-4-:R-:W-:Y:S05]  /*1bc60*/  CALL.REL.NOINC `($__internal_32_$__cuda_sm70_shflsync_up_p) ;  /* 0x0000059000007944 */ /* 0x014fea0003c00000 */
        /* <DEDUP_REMOVED lines=24> */
.L_x_1881:
[----:B------:R-:W-:Y:S02]  /*1bdf0*/  MOV R3, 0x1 ;  /* 0x0000000100037802 */ /* 0x000fe40000000f00 */
[----:B------:R-:W-:Y:S02]  /*1be00*/  MOV R2, 0x1be20 ;  /* 0x0001be2000027802 */ /* 0x000fe40000000f00 */
[----:B--2---:R-:W-:Y:S05]  /*1be10*/  CALL.REL.NOINC `($__internal_32_$__cuda_sm70_shflsync_up_p) ;  /* 0x000003e000007944 */ /* 0x004fea0003c00000 */
[----:B------:R-:W-:Y:S01]  /*1be20*/  MOV R2, R4 ;  /* 0x0000000400027202 */ /* 0x000fe20000000f00 */
[----:B------:R-:W-:Y:S05]  /*1be30*/  BRA `(.L_x_1938) ;  /* 0xffffd3b000007947 */ /* 0x000fea000383ffff */
.L_x_1882:
        /* <DEDUP_REMOVED lines=27> */
.L_x_1884:
[----:B------:R-:W-:Y:S02]  /*1bff0*/  SEL R0, RZ, 0x1, P0 ;  /* 0x00000001ff007807 */ /* 0x000fe40000000000 */
[----:B------:R-:W-:Y:S02]  /*1c000*/  MOV R2, 0x1c020 ;  /* 0x0001c02000027802 */ /* 0x000fe40000000f00 */
[----:B-12---:R-:W-:Y:S05]  /*1c010*/  CALL.REL.NOINC `($__internal_33_$__cuda_sm70_votesync_ballot) ;  /* 0x0000024000007944 */ /* 0x006fea0003c00000 */
[----:B------:R-:W-:Y:S05]  /*1c020*/  BRA `(.L_x_1940) ;  /* 0xffffd35000007947 */ /* 0x000fea000383ffff */
.L_x_1885:
[----:B------:R-:W-:Y:S01]  /*1c030*/  IMAD.MOV.U32 R33, RZ, RZ, R7 ;  /* 0x000000ffff217224 */ /* 0x000fe200078e0007 */
[----:B----4-:R-:W-:Y:S01]  /*1c040*/  MOV R32, R13 ;  /* 0x0000000d00207202 */ /* 0x010fe20000000f00 */
[----:B------:R-:W-:Y:S01]  /*1c050*/  IMAD.MOV.U32 R3, RZ, RZ, 0x1f ;  /* 0x0000001fff037424 */ /* 0x000fe200078e00ff */
[----:B------:R-:W-:Y:S02]  /*1c060*/  MOV R2, 0x1c080 ;  /* 0x0001c08000027802 */ /* 0x000fe40000000f00 */
[----:B-123--:R-:W-:Y:S05]  /*1c070*/  CALL.REL.NOINC `($__internal_31_$__cuda_sm70_shflsync_idx_p) ;  /* 0x0000013000007944 */ /* 0x00efea0003c00000 */
[----:B------:R-:W-:Y:S01]  /*1c080*/  IMAD.MOV.U32 R12, RZ, RZ, R34 ;  /* 0x000000ffff0c7224 */ /* 0x000fe200078e0022 */
[----:B------:R-:W-:Y:S01]  /*1c090*/  MOV R32, R13 ;  /* 0x0000000d00207202 */ /* 0x000fe20000000f00 */
[----:B------:R-:W-:Y:S01]  /*1c0a0*/  IMAD.MOV.U32 R33, RZ, RZ, R8 ;  /* 0x000000ffff217224 */ /* 0x000fe200078e0008 */
[----:B------:R-:W-:Y:S02]  /*1c0b0*/  MOV R3, 0x1f ;  /* 0x0000001f00037802 */ /* 0x000fe40000000f00 */
[----:B------:R-:W-:-:S02]  /*1c0c0*/  MOV R2, 0x1c0e0 ;  /* 0x0001c0e000027802 */ /* 0x000fc40000000f00 */
[----:B------:R-:W-:Y:S05]  /*1c0d0*/  CALL.REL.NOINC `($__internal_31_$__cuda_sm70_shflsync_idx_p) ;  /* 0x000000d000007944 */ /* 0x000fea0003c00000 */
[----:B------:R-:W-:Y:S01]  /*1c0e0*/  MOV R5, R34 ;  /* 0x0000002200057202 */ /* 0x000fe20000000f00 */
[----:B------:R-:W-:Y:S05]  /*1c0f0*/  BRA `(.L_x_1941) ;  /* 0xffffd2c000007947 */ /* 0x000fea000383ffff */
.L_x_1888:
[----:B------:R-:W-:Y:S01]  /*1c100*/  IMAD.MOV.U32 R33, RZ, RZ, R4 ;  /* 0x000000ffff217224 */ /* 0x000fe200078e0004 */
[----:B------:R-:W-:Y:S01]  /*1c110*/  MOV R32, R0 ;  /* 0x0000000000207202 */ /* 0x000fe20000000f00 */
[----:B------:R-:W-:Y:S01]  /*1c120*/  IMAD.MOV.U32 R3, RZ, RZ, 0x1f ;  /* 0x0000001fff037424 */ /* 0x000fe200078e00ff */
[----:B------:R-:W-:-:S02]  /*1c130*/  MOV R2, 0x1c150 ;  /* 0x0001c15000027802 */ /* 0x000fc40000000f00 */
[----:B-12-4-:R-:W-:Y:S05]  /*1c140*/  CALL.REL.NOINC `($__internal_31_$__cuda_sm70_shflsync_idx_p) ;  /* 0x0000006000007944 */ /* 0x016fea0003c00000 */
[----:B------:R-:W-:Y:S01]  /*1c150*/  MOV R15, R34 ;  /* 0x00000022000f7202 */ /* 0x000fe20000000f00 */
[----:B------:R-:W-:Y:S05]  /*1c160*/  BRA `(.L_x_1887) ;  /* 0xffffd2b000007947 */ /* 0x000fea000383ffff */
        .weak           $__internal_30_$__cuda_sm70_shflsync_bfly_p
        .type           $__internal_30_$__cuda_sm70_shflsync_bfly_p,@function
        .size           $__internal_30_$__cuda_sm70_shflsync_bfly_p,($__internal_31_$__cuda_sm70_shflsync_idx_p - $__internal_30_$__cuda_sm70_shflsync_bfly_p)
$__internal_30_$__cuda_sm70_shflsync_bfly_p:
[----:B------:R-:W-:Y:S04]  /*1c170*/  WARPSYNC R224 ;  /* 0x000000e000007348 */ /* 0x000fe80003800000 */
[----:B------:R1:W2:Y:S02]  /*1c180*/  SHFL.BFLY PT, R22, R4, R3, R225 ;  /* 0x0c00000304167389 */ /* 0x0002a400000e00e1 */
[----:B-1----:R-:W-:-:S04]  /*1c190*/  MOV R3, 0x0 ;  /* 0x0000000000037802 */ /* 0x002fc80000000f00 */
[----:B--2---:R-:W-:Y:S05]  /*1c1a0*/  RET.REL.NODEC R2 `(_ZN7cutlass13device_kernelIN5flash19enable_sm80_to_sm89INS1_16FlashAttnFwdSm80INS1_25CollectiveMainloopFwdSm80ILi8ELi2ELb0EN4cute5tupleIJNS5_1CILi128EEENS7_ILi64EEENS7_ILi192EEEEEELi192ENS_10bfloat16_tEfNS_4arch4Sm80ELb0ELb0ELb1ELb1ELb1ELb1ELb1ELb1EEENS1_21CollectiveEpilogueFwdINS6_IJS8_SA_S9_EEENS6_IJNS7_ILi1EEESI_SI_EEESC_SE_Li256ELb1ELb1ELb1ELb0EEENS1_36VarlenDynamicPersistentTileSchedulerILi128ELi64ELi256ELi256ELb1ELb1ELb0ELb0ELb1ELb1EEEEEEEEEvNT_6ParamsE) ;  /* 0xfffe3e5002007950 */ /* 0x004fea0003c3ffff */
        .weak           $__internal_31_$__cuda_sm70_shflsync_idx_p
        .type           $__internal_31_$__cuda_sm70_shflsync_idx_p,@function
        .size           $__internal_31_$__cuda_sm70_shflsync_idx_p,($__internal_32_$__cuda_sm70_shflsync_up_p - $__internal_31_$__cuda_sm70_shflsync_idx_p)
$__internal_31_$__cuda_sm70_shflsync_idx_p:
[----:B------:R-:W-:-:S04]  /*1c1b0*/  MOV R34, 0xffffffff ;  /* 0xffffffff00227802 */ /* 0x000fc80000000f00 */
[----:B------:R-:W-:Y:S04]  /*1c1c0*/  WARPSYNC R34 ;  /* 0x0000002200007348 */ /* 0x000fe80003800000 */
[----:B------:R1:W2:Y:S02]  /*1c1d0*/  SHFL.IDX PT, R34, R33, R32, R3 ;  /* 0x0000002021227389 */ /* 0x0002a400000e0003 */
[----:B-1----:R-:W-:-:S04]  /*1c1e0*/  MOV R3, 0x0 ;  /* 0x0000000000037802 */ /* 0x002fc80000000f00 */
[----:B--2---:R-:W-:Y:S05]  /*1c1f0*/  RET.REL.NODEC R2 `(_ZN7cutlass13device_kernelIN5flash19enable_sm80_to_sm89INS1_16FlashAttnFwdSm80INS1_25CollectiveMainloopFwdSm80ILi8ELi2ELb0EN4cute5tupleIJNS5_1CILi128EEENS7_ILi64EEENS7_ILi192EEEEEELi192ENS_10bfloat16_tEfNS_4arch4Sm80ELb0ELb0ELb1ELb1ELb1ELb1ELb1ELb1EEENS1_21CollectiveEpilogueFwdINS6_IJS8_SA_S9_EEENS6_IJNS7_ILi1EEESI_SI_EEESC_SE_Li256ELb1ELb1ELb1ELb0EEENS1_36VarlenDynamicPersistentTileSchedulerILi128ELi64ELi256ELi256ELb1ELb1ELb0ELb0ELb1ELb1EEEEEEEEEvNT_6ParamsE) ;  /* 0xfffe3e0002007950 */ /* 0x004fea0003c3ffff */
        .weak           $__internal_32_$__cuda_sm70_shflsync_up_p
        .type           $__internal_32_$__cuda_sm70_shflsync_up_p,@function
        .size           $__internal_32_$__cuda_sm70_shflsync_up_p,($__internal_33_$__cuda_sm70_votesync_ballot - $__internal_32_$__cuda_sm70_shflsync_up_p)
$__internal_32_$__cuda_sm70_shflsync_up_p:
[----:B------:R-:W-:Y:S02]  /*1c200*/  MOV R4, RZ ;  /* 0x000000ff00047202 */ /* 0x000fe40000000f00 */
[----:B------:R-:W-:-:S04]  /*1c210*/  MOV R12, 0xffffffff ;  /* 0xffffffff000c7802 */ /* 0x000fc80000000f00 */
[----:B------:R-:W-:Y:S04]  /*1c220*/  WARPSYNC R12 ;  /* 0x0000000c00007348 */ /* 0x000fe80003800000 */
[----:B------:R1:W2:Y:S02]  /*1c230*/  SHFL.UP PT, R4, R0, R3, R4 ;  /* 0x0400000300047389 */ /* 0x0002a400000e0004 */
[----:B-1----:R-:W-:-:S04]  /*1c240*/  MOV R3, 0x0 ;  /* 0x0000000000037802 */ /* 0x002fc80000000f00 */
[----:B--2---:R-:W-:Y:S05]  /*1c250*/  RET.REL.NODEC R2 `(_ZN7cutlass13device_kernelIN5flash19enable_sm80_to_sm89INS1_16FlashAttnFwdSm80INS1_25CollectiveMainloopFwdSm80ILi8ELi2ELb0EN4cute5tupleIJNS5_1CILi128EEENS7_ILi64EEENS7_ILi192EEEEEELi192ENS_10bfloat16_tEfNS_4arch4Sm80ELb0ELb0ELb1ELb1ELb1ELb1ELb1ELb1EEENS1_21CollectiveEpilogueFwdINS6_IJS8_SA_S9_EEENS6_IJNS7_ILi1EEESI_SI_EEESC_SE_Li256ELb1ELb1ELb1ELb0EEENS1_36VarlenDynamicPersistentTileSchedulerILi128ELi64ELi256ELi256ELb1ELb1ELb0ELb0ELb1ELb1EEEEEEEEEvNT_6ParamsE) ;  /* 0xfffe3da002007950 */ /* 0x004fea0003c3ffff */
        .weak           $__internal_33_$__cuda_sm70_votesync_ballot
        .type           $__internal_33_$__cuda_sm70_votesync_ballot,@function
        .size           $__internal_33_$__cuda_sm70_votesync_ballot,(.L_x_3147 - $__internal_33_$__cuda_sm70_votesync_ballot)
$__internal_33_$__cuda_sm70_votesync_ballot:
[----:B------:R-:W-:Y:S01]  /*1c260*/  ISETP.NE.U32.AND P0, PT, R0, 0x1, PT ;  /* 0x000000010000780c */ /* 0x000fe20003f05070 */
[----:B------:R-:W-:-:S04]  /*1c270*/  IMAD.MOV.U32 R3, RZ, RZ, -0x1 ;  /* 0xffffffffff037424 */ /* 0x000fc800078e00ff */
[----:B------:R-:W-:Y:S08]  /*1c280*/  WARPSYNC R3 ;  /* 0x0000000300007348 */ /* 0x000ff00003800000 */
[----:B------:R-:W-:-:S04]  /*1c290*/  VOTE.ANY R0, PT, !P0 ;  /* 0x0000000000007806 */ /* 0x000fc800040e0100 */
[----:B------:R-:W-:Y:S01]  /*1c2a0*/  LOP3.LUT R0, R0, R3, RZ, 0xc0, !PT ;  /* 0x0000000300007212 */ /* 0x000fe200078ec0ff */
[----:B------:R-:W-:-:S04]  /*1c2b0*/  IMAD.MOV.U32 R3, RZ, RZ, 0x0 ;  /* 0x00000000ff037424 */ /* 0x000fc800078e00ff */
[----:B------:R-:W-:Y:S05]  /*1c2c0*/  RET.REL.NODEC R2 `(_ZN7cutlass13device_kernelIN5flash19enable_sm80_to_sm89INS1_16FlashAttnFwdSm80INS1_25CollectiveMainloopFwdSm80ILi8ELi2ELb0EN4cute5tupleIJNS5_1CILi128EEENS7_ILi64EEENS7_ILi192EEEEEELi192ENS_10bfloat16_tEfNS_4arch4Sm80ELb0ELb0ELb1ELb1ELb1ELb1ELb1ELb1EEENS1_21CollectiveEpilogueFwdINS6_IJS8_SA_S9_EEENS6_IJNS7_ILi1EEESI_SI_EEESC_SE_Li256ELb1ELb1ELb1ELb0EEENS1_36VarlenDynamicPersistentTileSchedulerILi128ELi64ELi256ELi256ELb1ELb1ELb0ELb0ELb1ELb1EEEEEEEEEvNT_6ParamsE) ;  /* 0xfffe3d3002007950 */ /* 0x000fea0003c3ffff */
.L_x_1942:
        /* <DEDUP_REMOVED lines=11> */
.L_x_3147:


//--------------------- .text._ZN7cutlass13device_kernelIN5flash19enable_sm80_to_sm89INS1_16FlashAttnFwdSm80INS1_25CollectiveMainloopFwdSm80ILi8ELi2ELb0EN4cute5tupleIJNS5_1CILi128EEENS7_ILi64EEENS7_ILi192EEEEEELi192ENS_10bfloat16_tEfNS_4arch4Sm80ELb0ELb1ELb1ELb0ELb1ELb0ELb1ELb1EEENS1_21CollectiveEpilogueFwdINS6_IJS8_SA_S9_EEENS6_IJNS7_ILi1EEESI_SI_EEESC_SE_Li256ELb0ELb1ELb1ELb0EEENS1_19SingleTileSchedulerILb0ELb1ELb1ELi128EEEEEEEEEvNT_6ParamsE --------------------------
	.section	.text._ZN7cutlass13device_kernelIN5flash19enable_sm80_to_sm89INS1_16FlashAttnFwdSm80INS1_25CollectiveMainloopFwdSm80ILi8ELi2ELb0EN4cute5tupleIJNS5_1CILi128EEENS7_ILi64EEENS7_ILi192EEEEEELi192ENS_10bfloat16_tEfNS_4arch4Sm80ELb0ELb1ELb1ELb0ELb1ELb0ELb1ELb1EEENS1_21CollectiveEpilogueFwdINS6_IJS8_SA_S9_EEENS6_IJNS7_ILi1EEESI_SI_EEESC_SE_Li256ELb0ELb1ELb1ELb0EEENS1_19SingleTileSchedulerILb0ELb1ELb1ELi128EEEEEEEEEvNT_6ParamsE,"ax",@progbits
	.sectioninfo	@"SHI_REGISTERS=250"
	.align	128
.text._ZN7cutlass13device_kernelIN5flash19enable_sm80_to_sm89INS1_16FlashAttnFwdSm80INS1_25CollectiveMainloopFwdSm80ILi8ELi2ELb0EN4cute5tupleIJNS5_1CILi128EEENS7_ILi64EEENS7_ILi192EEEEEELi192ENS_10bfloat16_tEfNS_4arch4Sm80ELb0ELb1ELb1ELb0ELb1ELb0ELb1ELb1EEENS1_21CollectiveEpilogueFwdINS6_IJS8_SA_S9_EEENS6_IJNS7_ILi1EEESI_SI_EEESC_SE_Li256ELb0ELb1ELb1ELb0EEENS1_19SingleTileSchedulerILb0ELb1ELb1ELi128EEEEEEEEEvNT_6ParamsE:
        .type           _ZN7cutlass13device_kernelIN5flash19enable_sm80_to_sm89INS1_16FlashAttnFwdSm80INS1_25CollectiveMainloopFwdSm80ILi8ELi2ELb0EN4cute5tupleIJNS5_1CILi128EEENS7_ILi64EEENS7_ILi192EEEEEELi192ENS_10bfloat16_tEfNS_4arch4Sm80ELb0ELb1ELb1ELb0ELb1ELb0ELb1ELb1EEENS1_21CollectiveEpilogueFwdINS6_IJS8_SA_S9_EEENS6_IJNS7_ILi1EEESI_SI_EEESC_SE_Li256ELb0ELb1ELb1ELb0EEENS1_19SingleTileSchedulerILb0ELb1ELb1ELi128EEEEEEEEEvNT_6ParamsE,@function
        .size           _ZN7cutlass13device_kernelIN5flash19enable_sm80_to_sm89INS1_16FlashAttnFwdSm80INS1_25CollectiveMainloopFwdSm80ILi8ELi2ELb0EN4cute5tupleIJNS5_1CILi128EEENS7_ILi64EEENS7_ILi192EEEEEELi192ENS_10bfloat16_tEfNS_4arch4Sm80ELb0ELb1ELb1ELb0ELb1ELb0ELb1ELb1EEENS1_21CollectiveEpilogueFwdINS6_IJS8_SA_S9_EEENS6_IJNS7_ILi1EEESI_SI_EEESC_SE_Li256ELb0ELb1ELb1ELb0EEENS1_19SingleTileSchedulerILb0ELb1ELb1ELi128EEEEEEEEEvNT_6ParamsE,(.L_x_3152 - _ZN7cutlass13device_kernelIN5flash19enable_sm80_to_sm89INS1_16FlashAttnFwdSm80INS1_25CollectiveMainloopFwdSm80ILi8ELi2ELb0EN4cute5tupleIJNS5_1CILi128EEENS7_ILi64EEENS7_ILi192EEEEEELi192ENS_10bfloat16_tEfNS_4arch4Sm80ELb0ELb1ELb1ELb0ELb1ELb0ELb1ELb1EEENS1_21CollectiveEpilogueFwdINS6_IJS8_SA_S9_EEENS6_IJNS7_ILi1EEESI_SI_EEESC_SE_Li256ELb0ELb1ELb1ELb0EEENS1_19SingleTileSchedulerILb0ELb1ELb1ELi128EEEEEEEEEvNT_6ParamsE)
        .other          _ZN7cutlass13device_kernelIN5flash19enable_sm80_to_sm89INS1_16FlashAttnFwdSm80INS1_25CollectiveMainloopFwdSm80ILi8ELi2ELb0EN4cute5tupleIJNS5_1CILi128EEENS7_ILi64EEENS7_ILi192EEEEEELi192ENS_10bfloat16_tEfNS_4arch4Sm80ELb0ELb1ELb1ELb0ELb1ELb0ELb1ELb1EEENS1_21CollectiveEpilogueFwdINS6_IJS8_SA_S9_EEENS6_IJNS7_ILi1EEESI_SI_EEESC_SE_Li256ELb0ELb1ELb1ELb0EEENS1_19SingleTileSchedulerILb0ELb1ELb1ELi128EEEEEEEEEvNT_6ParamsE,@"STO_CUDA_ENTRY STV_DEFAULT"
_ZN7cutlass13device_kernelIN5flash19enable_sm80_to_sm89INS1_16FlashAttnFwdSm80INS1_25CollectiveMainloopFwdSm80ILi8ELi2ELb0EN4cute5tupleIJNS5_1CILi128EEENS7_ILi64EEENS7_ILi192EEEEEELi192ENS_10bfloat16_tEfNS_4arch4Sm80ELb0ELb1ELb1ELb0ELb1ELb0ELb1ELb1EEENS1_21CollectiveEpilogueFwdINS6_IJS8_SA_S9_EEENS6_IJNS7_ILi1EEESI_SI_EEESC_SE_Li256ELb0ELb1ELb1ELb0EEENS1_19SingleTileSchedulerILb0ELb1ELb1ELi128EEEEEEEEEvNT_6ParamsE:
        /* <DEDUP_REMOVED lines=17> */
.L_x_1943:
[----:B------:R-:W-:Y:S02]  /*0110*/  ULDC.64 UR4, c[0x0][0x550] ;  /* 0x0001540000047ab9 */ /* 0x000fe40000000a00 */
[----:B------:R-:W-:Y:S02]  /*0120*/  UISETP.NE.AND UP0, UPT, UR4, 0x1, UPT ;  /* 0x000000010400788c */ /* 0x000fe4000bf05270 */
[----:B------:R-:W-:-:S02]  /*0130*/  UIMAD.WIDE.U32 UR10, UR6, UR5, URZ ;  /* 0x00000005060a72a5 */ /* 0x000fc4000f8e003f */
[----:B------:R-:W-:Y:S02]  /*0140*/  ULDC UR4, c[0x0][0x558] ;  /* 0x0001560000047ab9 */ /* 0x000fe40000000800 */
[----:B------:R-:W-:-:S05]  /*0150*/  UMOV UR14, UR6 ;  /* 0x00000006000e7c82 */ /* 0x000fca0008000000 */
[----:B------:R-:W-:-:S03]  /*0160*/  @UP0 USHF.R.U32.HI UR14, URZ, UR4, UR11 ;  /* 0x000000043f0e0299 */ /* 0x000fc6000801160b */
.L_x_1944:
[----:B------:R-:W-:Y:S01]  /*0170*/  ISETP.LE.AND P0, PT, RZ, UR8, PT ;  /* 0x00000008ff007c0c */ /* 0x000fe2000bf03270 */
[----:B------:R-:W-:Y:S02]  /*0180*/  UIADD3 UR4, -UR14, URZ, URZ ;  /* 0x0000003f0e047290 */ /* 0x000fe4000fffe13f */
[----:B------:R-:W-:Y:S02]  /*0190*/  ULDC UR7, c[0x0][0x550] ;  /* 0x0001540000077ab9 */ /* 0x000fe40000000800 */
[----:B------:R-:W-:-:S08]  /*01a0*/  UIMAD UR7, UR4, UR7, UR6 ;  /* 0x00000007040772a4 */ /* 0x000fd0000f8e0206 */
[----:B------:R-:W-:Y:S05]  /*01b0*/  @!P0 EXIT ;  /* 0x000000000000894d */ /* 0x000fea0003800000 */
[----:B------:R-:W-:Y:S01]  /*01c0*/  ULDC.64 UR4, c[0x0][0x370] ;  /* 0x0000dc0000047ab9 */ /* 0x000fe20000000a00 */
[----:B------:R-:W-:Y:S01]  /*01d0*/  IMAD.MOV.U32 R202, RZ, RZ, RZ ;  /* 0x000000ffffca7224 */ /* 0x000fe200078e00ff */
[----:B------:R-:W-:Y:S02]  /*01e0*/  UISETP.NE.U32.AND UP0, UPT, URZ, UR4, UPT ;  /* 0x000000043f00728c */ /* 0x000fe4000bf05070 */
[----:B------:R-:W-:Y:S02]  /*01f0*/  ULDC.64 UR10, c[0x0][0x370] ;  /* 0x0000dc00000a7ab9 */ /* 0x000fe40000000a00 */
[----:B------:R-:W-:Y:S01]  /*0200*/  UISETP.NE.AND.EX UP0, UPT, URZ, UR5, UPT, UP0 ;  /* 0x000000053f00728c */ /* 0x000fe2000bf05300 */
[----:B------:R-:W1:Y:S01]  /*0210*/  S2UR UR6, SR_CTAID.X ;  /* 0x00000000000679c3 */ /* 0x000e620000002500 */
[----:B------:R-:W-:Y:S02]  /*0220*/  ULDC UR12, c[0x0][0x2ac] ;  /* 0x0000ab00000c7ab9 */ /* 0x000fe40000000800 */
[----:B------:R-:W-:-:S02]  /*0230*/  ULDC.64 UR20, c[0x0][0x118] ;  /* 0x0000460000147ab9 */ /* 0x000fc40000000a00 */
[----:B------:R-:W-:-:S05]  /*0240*/  PLOP3.LUT P0, PT, PT, PT, UP0, 0x80, 0x0 ;  /* 0x000000000000781c */ /* 0x000fca0003f0f008 */
[----:B------:R-:W-:Y:S02]  /*0250*/  @UP0 UMOV UR4, 0x4 ;  /* 0x0000000400040882 */ /* 0x000fe40000000000 */
[----:B------:R-:W-:-:S06]  /*0260*/  @UP0 UIMAD.WIDE UR4, UR8, UR4, UR10 ;  /* 0x00000004080402a5 */ /* 0x000fcc000f8e020a */
[----:B------:R-:W-:Y:S01]  /*0270*/  MOV R2, UR4 ;  /* 0x0000000400027c02 */ /* 0x000fe20008000f00 */
[----:B------:R-:W-:Y:S01]  /*0280*/  ULDC UR4, c[0x0][0x2c4] ;  /* 0x0000b10000047ab9 */ /* 0x000fe20000000800 */
[----:B------:R-:W-:Y:S01]  /*0290*/  IMAD.U32 R3, RZ, RZ, UR5 ;  /* 0x00000005ff037e24 */ /* 0x000fe2000f8e00ff */
[----:B------:R-:W-:Y:S02]  /*02a0*/  UISETP.NE.AND UP1, UPT, UR4, 0x1, UPT ;  /* 0x000000010400788c */ /* 0x000fe4000bf25270 */
[----:B-1----:R-:W-:Y:S02]  /*02b0*/  USHF.L.U32 UR24, UR6, 0x7, URZ ;  /* 0x0000000706187899 */ /* 0x002fe4000800063f */
[----:B------:R1:W5:Y:S01]  /*02c0*/  @P0 LDG.E R202, [R2.64] ;  /* 0x0000001402ca0981 */ /* 0x000362000c1e1900 */
[----:B------:R-:W-:Y:S02]  /*02d0*/  ULDC.64 UR4, c[0x0][0x2c8] ;  /* 0x0000b20000047ab9 */ /* 0x000fe40000000a00 */
[----:B------:R-:W-:-:S04]  /*02e0*/  UIADD3 UR9, UR24, 0x7f, URZ ;  /* 0x0000007f18097890 */ /* 0x000fc8000fffe03f */
[----:B------:R-:W-:-:S04]  /*02f0*/  @UP1 UIADD3 UR10, UR24, 0x7f, URZ ;  /* 0x0000007f180a1890 */ /* 0x000fc8000fffe03f */
[----:B------:R-:W-:-:S03]  /*0300*/  UIMAD.WIDE.U32 UR10, UR10, UR4, URZ ;  /* 0x000000040a0a72a5 */ /* 0x000fc6000f8e003f */
[----:B------:R-:W-:Y:S02]  /*0310*/  ULDC UR4, c[0x0][0x1d0] ;  /* 0x0000740000047ab9 */ /* 0x000fe40000000800 */
[----:B------:R-:W-:Y:S02]  /*0320*/  @UP1 USHF.R.U32.HI UR9, URZ, UR5, UR11 ;  /* 0x000000053f091299 */ /* 0x000fe4000801160b */
[----:B------:R-:W-:Y:S02]  /*0330*/  UIMAD UR12, UR12, UR4, URZ ;  /* 0x000000040c0c72a4 */ /* 0x000fe4000f8e023f */
[----:B------:R-:W-:Y:S02]  /*0340*/  UMOV UR10, 0x1 ;  /* 0x00000001000a7882 */ /* 0x000fe40000000000 */
[----:B------:R-:W-:Y:S02]  /*0350*/  ULDC.64 UR4, c[0x0][0x328] ;  /* 0x0000ca0000047ab9 */ /* 0x000fe40000000a00 */
[----:B------:R-:W-:-:S02]  /*0360*/  UISETP.LE.AND UP0, UPT, UR10, UR5, UPT ;  /* 0x000000050a00728c */ /* 0x000fc4000bf03270 */
[----:B------:R-:W-:Y:S02]  /*0370*/  ULDC UR11, c[0x0][0x168] ;  /* 0x00005a00000b7ab9 */ /* 0x000fe40000000800 */
[----:B------:R-:W-:Y:S02]  /*0380*/  UIADD3 UR11, UR12, -UR11, UR10 ;  /* 0x8000000b0c0b7290 */ /* 0x000fe4000fffe00a */
[----:B------:R-:W-:Y:S02]  /*0390*/  PLOP3.LUT P0, PT, PT, PT, UP0, 0x40, 0x0 ;  /* 0x000000000000781c */ /* 0x000fe40003f0e808 */
[----:B------:R-:W-:-:S04]  /*03a0*/  UIADD3 UR5, UR11, UR9, URZ ;  /* 0x000000090b057290 */ /* 0x000fc8000fffe03f */
[----:B------:R-:W-:-:S07]  /*03b0*/  UIADD3 UR9, UR5, UR4, URZ ;  /* 0x0000000405097290 */ /* 0x000fce000fffe03f */
[----:B------:R-:W-:Y:S05]  /*03c0*/  @P0 BRA `(.L_x_1945) ;  /* 0x0000016000000947 */ /* 0x000fea0003800000 */
[----:B-1----:R-:W-:Y:S01]  /*03d0*/  ISETP.LT.AND P0, PT, RZ, UR5, PT ;  /* 0x00000005ff007c0c */ /* 0x002fe2000bf01270 */
        /* <DEDUP_REMOVED lines=11> */
.L_x_1946:
[----:B------:R-:W-:Y:S02]  /*0490*/  ULDC UR4, c[0x0][0x32c] ;  /* 0x0000cb0000047ab9 */ /* 0x000fe40000000800 */
[----:B------:R-:W-:-:S03]  /*04a0*/  UISETP.NE.AND UP2, UPT, UR10, UR4, UPT ;  /* 0x000000040a00728c */ /* 0x000fc6000bf45270 */
[----:B------:R-:W-:Y:S02]  /*04b0*/  ULDC.64 UR4, c[0x0][0x330] ;  /* 0x0000cc0000047ab9 */ /* 0x000fe40000000a00 */
[----:B------:R-:W-:-:S07]  /*04c0*/  UIMAD.WIDE.U32 UR16, UR11, UR4, URZ ;  /* 0x000000040b1072a5 */ /* 0x000fce000f8e003f */
[----:B------:R-:W-:Y:S02]  /*04d0*/  @UP2 UMOV UR13, UR17 ;  /* 0x00000011000d2c82 */ /* 0x000fe40008000000 */
[----:B------:R-:W-:Y:S02]  /*04e0*/  @UP2 USHF.R.U32.HI UR11, URZ, UR5, UR13 ;  /* 0x000000053f0b2299 */ /* 0x000fe4000801160d */
.L_x_1947:
[----:B------:R-:W-:Y:S02]  /*04f0*/  ULDC UR4, c[0x0][0x32c] ;  /* 0x0000cb0000047ab9 */ /* 0x000fe40000000800 */
[----:B------:R-:W-:-:S04]  /*0500*/  UIMAD UR4, UR11, UR4, UR4 ;  /* 0x000000040b0472a4 */ /* 0x000fc8000f8e0204 */
[----:B------:R-:W-:-:S04]  /*0510*/  UISETP.LT.AND UP2, UPT, UR9, UR4, UPT ;  /* 0x000000040900728c */ /* 0x000fc8000bf41270 */
[----:B------:R-:W-:Y:S02]  /*0520*/  USEL UR9, UR9, UR4, UP2 ;  /* 0x0000000409097287 */ /* 0x000fe40009000000 */
.L_x_1945:
[----:B-1----:R-:W-:Y:S01]  /*0530*/  UIADD3 UR10, UR12, 0x3f, URZ ;  /* 0x0000003f0c0a7890 */ /* 0x002fe2000fffe03f */
        /* <DEDUP_REMOVED lines=33> */
.L_x_1949:
[----:B------:R-:W-:Y:S02]  /*0750*/  ULDC UR4, c[0x0][0x32c] ;  /* 0x0000cb0000047ab9 */ /* 0x000fe40000000800 */
[----:B------:R-:W-:-:S03]  /*0760*/  UISETP.NE.AND UP2, UPT, UR4, 0x1, UPT ;  /* 0x000000010400788c */ /* 0x000fc6000bf45270 */
[----:B------:R-:W-:Y:S02]  /*0770*/  ULDC.64 UR4, c[0x0][0x330] ;  /* 0x0000cc0000047ab9 */ /* 0x000fe40000000a00 */
[----:B------:R-:W-:-:S07]  /*0780*/  UIMAD.WIDE.U32 UR16, UR11, UR4, URZ ;  /* 0x000000040b1072a5 */ /* 0x000fce000f8e003f */
[----:B------:R-:W-:Y:S02]  /*0790*/  @UP2 UMOV UR13, UR17 ;  /* 0x00000011000d2c82 */ /* 0x000fe40008000000 */
[----:B------:R-:W-:Y:S02]  /*07a0*/  @UP2 USHF.R.U32.HI UR11, URZ, UR5, UR13 ;  /* 0x000000053f0b2299 */ /* 0x000fe4000801160d */
.L_x_1950:
[----:B------:R-:W-:Y:S02]  /*07b0*/  ULDC UR4, c[0x0][0x32c] ;  /* 0x0000cb0000047ab9 */ /* 0x000fe40000000800 */
[----:B------:R-:W-:-:S04]  /*07c0*/  UIMAD UR4, UR11, UR4, URZ ;  /* 0x000000040b0472a4 */ /* 0x000fc8000f8e023f */
[----:B------:R-:W-:-:S04]  /*07d0*/  UISETP.LT.AND UP2, UPT, UR10, UR4, UPT ;  /* 0x000000040a00728c */ /* 0x000fc8000bf41270 */
[----:B------:R-:W-:-:S04]  /*07e0*/  USEL UR10, UR10, UR4, !UP2 ;  /* 0x000000040a0a7287 */ /* 0x000fc8000d000000 */
.L_x_1948:
        /* <DEDUP_REMOVED lines=16> */
[-C--:B------:R-:W-:Y:S01]  /*08f0*/  IABS R2, R0.reuse ;  /* 0x0000000000027213 */ /* 0x080fe20000000000 */
[----:B------:R-:W-:Y:S01]  /*0900*/  UIADD3 UR17, -UR11, UR17, URZ ;  /* 0x000000110b117290 */ /* 0x000fe2000fffe13f */
[----:B------:R-:W-:Y:S02]  /*0910*/  IABS R0, R0 ;  /* 0x0000000000007213 */ /* 0x000fe40000000000 */
[----:B------:R1:W2:Y:S03]  /*0920*/  R2UR UR16, R2 ;  /* 0x00000000021073c2 */ /* 0x0002a600000e0000 */
[----:B------:R-:W-:Y:S01]  /*0930*/  IMAD.U32 R4, RZ, RZ, UR17 ;  /* 0x00000011ff047e24 */ /* 0x000fe2000f8e00ff */
[----:B------:R-:W-:Y:S01]  /*0940*/  ULOP3.LUT UR17, UR17, UR5, URZ, 0x3c, !UPT ;  /* 0x0000000511117292 */ /* 0x000fe2000f8e3c3f */
[----:B------:R-:W-:-:S04]  /*0950*/  IMAD.MOV R0, RZ, RZ, -R0 ;  /* 0x000000ffff007224 */ /* 0x000fc800078e0a00 */
[----:B------:R-:W3:Y:S01]  /*0960*/  R2UR UR10, R0 ;  /* 0x00000000000a73c2 */ /* 0x000ee200000e0000 */
[----:B-1----:R-:W-:Y:S01]  /*0970*/  IABS R2, R4 ;  /* 0x0000000400027213 */ /* 0x002fe20000000000 */
[----:B--2---:R-:W1:Y:S06]  /*0980*/  I2F.RP R5, UR16 ;  /* 0x0000001000057d06 */ /* 0x004e6c0008209400 */
[----:B------:R-:W2:Y:S02]  /*0990*/  R2UR UR13, R2 ;  /* 0x00000000020d73c2 */ /* 0x000ea400000e0000 */
[----:B-1----:R-:W1:Y:S02]  /*09a0*/  MUFU.RCP R3, R5 ;  /* 0x0000000500037308 */ /* 0x002e640000001000 */
[----:B-1----:R-:W-:-:S06]  /*09b0*/  IADD3 R3, R3, 0xffffffe, RZ ;  /* 0x0ffffffe03037810 */ /* 0x002fcc0007ffe0ff */
[----:B------:R-:W1:Y:S02]  /*09c0*/  F2I.FTZ.U32.TRUNC.NTZ R3, R3 ;  /* 0x0000000300037305 */ /* 0x000e64000021f000 */
[----:B-1----:R-:W1:Y:S02]  /*09d0*/  R2UR UR19, R3 ;  /* 0x00000000031373c2 */ /* 0x002e6400000e0000 */
[----:B-1----:R-:W-:-:S04]  /*09e0*/  UIADD3 UR4, URZ, -UR19, URZ ;  /* 0x800000133f047290 */ /* 0x002fc8000fffe03f */
[----:B------:R-:W-:-:S04]  /*09f0*/  UIMAD UR4, UR4, UR16, URZ ;  /* 0x00000010040472a4 */ /* 0x000fc8000f8e023f */
[----:B------:R-:W-:-:S04]  /*0a00*/  UIMAD.WIDE.U32 UR18, UR19, UR4, UR18 ;  /* 0x00000004131272a5 */ /* 0x000fc8000f8e0012 */
[----:B--2---:R-:W-:-:S04]  /*0a10*/  UIMAD.WIDE.U32 UR18, UR19, UR13, URZ ;  /* 0x0000000d131272a5 */ /* 0x004fc8000f8e003f */
[----:B---3--:R-:W-:-:S04]  /*0a20*/  UIMAD UR10, UR19, UR10, UR13 ;  /* 0x0000000a130a72a4 */ /* 0x008fc8000f8e020d */
        /* <DEDUP_REMOVED lines=10> */
.L_x_1951:
        /* <DEDUP_REMOVED lines=72> */
[----:B------:R1:W2:Y:S01]  /*0f50*/  @P2 LDG.E R4, [R4.64] ;  /* 0x0000001404042981 */ /* 0x0002a2000c1e1900 */
[-C--:B------:R-:W-:Y:S01]  /*0f60*/  LEA.HI R20, R94, R7.reuse, RZ, 0x3 ;  /* 0x000000075e147211 */ /* 0x080fe200078f18ff */
[----:B------:R-:W-:Y:S01]  /*0f70*/  UIMAD UR9, UR9, UR4, URZ ;  /* 0x00000004090972a4 */ /* 0x000fe2000f8e023f */
[----:B------:R-:W-:Y:S01]  /*0f80*/  PLOP3.LUT P0, PT, PT, PT, UP1, 0x80, 0x0 ;  /* 0x000000000000781c */ /* 0x000fe20003f0f018 */
[----:B------:R-:W-:Y:S01]  /*0f90*/  UIMAD.WIDE.U32 UR16, UR14, UR4, URZ ;  /* 0x000000040e1072a5 */ /* 0x000fe2000f8e003f */
[----:B------:R-:W-:Y:S01]  /*0fa0*/  LOP3.LUT R0, R20, 0xfffffff8, RZ, 0xc0, !PT ;  /* 0xfffffff814007812 */ /* 0x000fe200078ec0ff */
[----:B------:R-:W-:Y:S01]  /*0fb0*/  UIMAD UR9, UR14, UR5, UR9 ;  /* 0x000000050e0972a4 */ /* 0x000fe2000f8e0209 */
[----:B------:R-:W-:Y:S01]  /*0fc0*/  SHF.R.S32.HI R20, RZ, 0x3, R20 ;  /* 0x00000003ff147819 */ /* 0x000fe20000011414 */
[----:B------:R-:W-:Y:S01]  /*0fd0*/  USHF.R.S32.HI UR10, URZ, 0x1f, UR8 ;  /* 0x0000001f3f0a7899 */ /* 0x000fe20008011408 */
[-C--:B------:R-:W-:Y:S01]  /*0fe0*/  LEA.HI R21, R94, R7.reuse, RZ, 0x4 ;  /* 0x000000075e157211 */ /* 0x080fe200078f20ff */
        /* <DEDUP_REMOVED lines=10> */
[----:B------:R-:W-:Y:S01]  /*1090*/  IADD3 R2, R201, UR24, RZ ;  /* 0x00000018c9027c10 */ /* 0x000fe2000fffe0ff */
[----:B------:R-:W-:Y:S01]  /*10a0*/  ULDC UR4, c[0x0][0x168] ;  /* 0x00005a0000047ab9 */ /* 0x000fe20000000800 */
[----:B------:R-:W-:Y:S01]  /*10b0*/  IMAD.MOV.U32 R188, RZ, RZ, 0x10 ;  /* 0x00000010ffbc7424 */ /* 0x000fe200078e00ff */
[----:B------:R-:W-:Y:S01]  /*10c0*/  UIADD3 UR5, UR17, UR5, URZ ;  /* 0x0000000511057290 */ /* 0x000fe2000fffe03f */
[----:B------:R-:W-:Y:S01]  /*10d0*/  IMAD.U32 R9, RZ, RZ, UR17 ;  /* 0x00000011ff097e24 */ /* 0x000fe2000f8e00ff */
[----:B------:R-:W-:Y:S01]  /*10e0*/  LEA.HI R11, R94, R7, RZ, 0x6 ;  /* 0x000000075e0b7211 */ /* 0x000fe200078f30ff */
[----:B------:R-:W-:Y:S01]  /*10f0*/  @P1 IMAD.HI.U32 R0, R2, c[0x0][0x2c8], RZ ;  /* 0x0000b20002001a27 */ /* 0x000fe200078e00ff */
[----:B------:R-:W-:Y:S01]  /*1100*/  IADD3 R10, R207, 0x40, RZ ;  /* 0x00000040cf0a7810 */ /* 0x000fe20007ffe0ff */
[----:B------:R-:W-:Y:S01]  /*1110*/  BSSY B0, `(.L_x_1953) ;  /* 0x0000041000007945 */ /* 0x000fe20003800000 */
[----:B------:R-:W-:Y:S01]  /*1120*/  LOP3.LUT P1, RZ, R209, 0x4, RZ, 0xc0, !PT ;  /* 0x00000004d1ff7812 */ /* 0x000fe2000782c0ff */
[----:B------:R-:W-:Y:S01]  /*1130*/  IMAD.MOV.U32 R3, RZ, RZ, R2 ;  /* 0x000000ffff037224 */ /* 0x000fe200078e0002 */
[----:B------:R-:W-:Y:S01]  /*1140*/  @P0 SHF.R.U32.HI R3, RZ, c[0x0][0x2cc], R0 ;  /* 0x0000b300ff030a19 */ /* 0x000fe20000011600 */
[----:B------:R-:W-:Y:S01]  /*1150*/  IMAD.U32 R8, RZ, RZ, UR16 ;  /* 0x00000010ff087e24 */ /* 0x000fe2000f8e00ff */
[----:B------:R-:W-:Y:S01]  /*1160*/  ISETP.GE.AND P3, PT, R10, c[0x0][0x198], PT ;  /* 0x000066000a007a0c */ /* 0x000fe20003f66270 */
[----:B------:R-:W-:Y:S01]  /*1170*/  IMAD.U32 R9, RZ, RZ, UR5 ;  /* 0x00000005ff097e24 */ /* 0x000fe2000f8e00ff */
[--C-:B------:R-:W-:Y:S01]  /*1180*/  SHF.R.S32.HI R0, RZ, 0x1f, R3.reuse ;  /* 0x0000001fff007819 */ /* 0x100fe20000011403 */
[----:B-1----:R-:W-:Y:S01]  /*1190*/  IMAD.MOV R5, RZ, RZ, -R3 ;  /* 0x000000ffff057224 */ /* 0x002fe200078e0a03 */
[----:B------:R-:W-:Y:S01]  /*11a0*/  ULDC UR5, c[0x0][0x2c4] ;  /* 0x0000b10000057ab9 */ /* 0x000fe20000000800 */
[----:B------:R-:W-:Y:S01]  /*11b0*/  IMAD.WIDE.U32 R8, R3, c[0x0][0x1b0], R8 ;  /* 0x00006c0003087a25 */ /* 0x000fe200078e0008 */
[----:B------:R-:W-:-:S03]  /*11c0*/  UIMAD UR4, UR5, UR4, URZ ;  /* 0x00000004050472a4 */ /* 0x000fc6000f8e023f */
[----:B------:R-:W-:Y:S02]  /*11d0*/  IMAD R2, R5, c[0x0][0x2c4], R2 ;  /* 0x0000b10005027a24 */ /* 0x000fe400078e0202 */
[----:B------:R-:W-:Y:S02]  /*11e0*/  IMAD R0, R0, c[0x0][0x1b0], RZ ;  /* 0x00006c0000007a24 */ /* 0x000fe400078e02ff */
[----:B------:R-:W-:Y:S01]  /*11f0*/  IMAD.SHL.U32 R11, R11, 0x8, RZ ;  /* 0x000000080b0b7824 */ /* 0x000fe200078e00ff */
[----:B------:R-:W-:Y:S01]  /*1200*/  SHF.R.S32.HI R5, RZ, 0x1f, R2 ;  /* 0x0000001fff057819 */ /* 0x000fe20000011402 */
[----:B------:R-:W-:Y:S01]  /*1210*/  IMAD R3, R3, c[0x0][0x1b4], R0 ;  /* 0x00006d0003037a24 */ /* 0x000fe200078e0200 */
[----:B------:R-:W-:-:S03]  /*1220*/  LOP3.LUT R0, R21, 0xfffffff0, RZ, 0xc0, !PT ;  /* 0xfffffff015007812 */ /* 0x000fc600078ec0ff */
[----:B------:R-:W-:Y:S02]  /*1230*/  IMAD R5, R5, c[0x0][0x1a8], RZ ;  /* 0x00006a0005057a24 */ /* 0x000fe400078e02ff */
[----:B------:R-:W-:Y:S02]  /*1240*/  IMAD.IADD R9, R9, 0x1, R3 ;  /* 0x0000000109097824 */ /* 0x000fe400078e0203 */
[----:B------:R-:W-:Y:S02]  /*1250*/  IMAD.IADD R19, R7, 0x1, -R0 ;  /* 0x0000000107137824 */ /* 0x000fe400078e0a00 */
[C---:B------:R-:W-:Y:S02]  /*1260*/  IMAD R5, R2.reuse, c[0x0][0x1ac], R5 ;  /* 0x00006b0002057a24 */ /* 0x040fe400078e0205 */
[----:B------:R-:W-:Y:S01]  /*1270*/  IMAD.WIDE.U32 R2, R2, c[0x0][0x1a8], R8 ;  /* 0x00006a0002027a25 */ /* 0x000fe200078e0008 */
[----:B------:R-:W-:Y:S02]  /*1280*/  SHF.R.S32.HI R0, RZ, 0x1f, R19 ;  /* 0x0000001fff007819 */ /* 0x000fe40000011413 */
[----:B------:R-:W-:Y:S01]  /*1290*/  SHF.R.U32.HI R9, RZ, 0x3, R200 ;  /* 0x00000003ff097819 */ /* 0x000fe200000116c8 */
[----:B------:R-:W-:Y:S01]  /*12a0*/  IMAD.IADD R3, R3, 0x1, R5 ;  /* 0x0000000103037824 */ /* 0x000fe200078e0205 */
[----:B------:R-:W-:-:S02]  /*12b0*/  LEA R5, P0, R2, c[0x0][0x160], 0x1 ;  /* 0x0000580002057a11 */ /* 0x000fc400078008ff */
[----:B------:R-:W-:Y:S02]  /*12c0*/  LEA.HI R0, R0, R19, RZ, 0x3 ;  /* 0x0000001300007211 */ /* 0x000fe400078f18ff */
[----:B------:R-:W-:Y:S01]  /*12d0*/  LEA.HI.X R3, R2, c[0x0][0x164], R3, 0x1, P0 ;  /* 0x0000590002037a11 */ /* 0x000fe200000f0c03 */
[----:B------:R1:W3:Y:S01]  /*12e0*/  SHFL.IDX PT, R12, R5, RZ, 0x181f ;  /* 0x00181fff050c7589 */ /* 0x0002e200000e0000 */
[----:B------:R-:W-:Y:S02]  /*12f0*/  LOP3.LUT R2, R0, 0xfffffff8, RZ, 0xc0, !PT ;  /* 0xfffffff800027812 */ /* 0x000fe400078ec0ff */
[----:B------:R-:W-:Y:S01]  /*1300*/  LOP3.LUT P0, RZ, R209, 0x2, RZ, 0xc0, !PT ;  /* 0x00000002d1ff7812 */ /* 0x000fe2000780c0ff */
[----:B------:R1:W4:Y:S01]  /*1310*/  SHFL.IDX PT, R13, R3, RZ, 0x181f ;  /* 0x00181fff030d7589 */ /* 0x00032200000e0000 */
[----:B------:R-:W-:Y:S01]  /*1320*/  LOP3.LUT R200, R200, 0x38, R207, 0xf8, !PT ;  /* 0x00000038c8c87812 */ /* 0x000fe200078ef8cf */
[----:B------:R-:W-:Y:S01]  /*1330*/  IMAD.IADD R19, R19, 0x1, -R2 ;  /* 0x0000000113137824 */ /* 0x000fe200078e0a02 */
[----:B------:R-:W-:-:S02]  /*1340*/  IADD3 R2, R20, UR24, RZ ;  /* 0x0000001814027c10 */ /* 0x000fc4000fffe0ff */
[----:B------:R-:W-:Y:S02]  /*1350*/  LOP3.LUT R200, R200, R9, RZ, 0x3c, !PT ;  /* 0x00000009c8c87212 */ /* 0x000fe400078e3cff */
[----:B------:R-:W-:Y:S02]  /*1360*/  ISETP.GE.AND P5, PT, R2, UR4, PT ;  /* 0x0000000402007c0c */ /* 0x000fe4000bfa6270 */
[----:B------:R-:W-:Y:S02]  /*1370*/  IADD3 R9, R207, 0x80, RZ ;  /* 0x00000080cf097810 */ /* 0x000fe40007ffe0ff */
[----:B------:R-:W-:Y:S02]  /*1380*/  LOP3.LUT R200, R200, 0xfffffe00, R11, 0xf8, !PT ;  /* 0xfffffe00c8c87812 */ /* 0x000fe400078ef80b */
[----:B------:R-:W-:Y:S01]  /*1390*/  ISETP.GE.AND P4, PT, R9, c[0x0][0x198], PT ;  /* 0x0000660009007a0c */ /* 0x000fe20003f86270 */
[----:B--2---:R2:W1:Y:S02]  /*13a0*/  @P2 R2UR UR9, R4 ;  /* 0x00000000040923c2 */ /* 0x00446400000e0000 */
[----:B-1----:R-:W-:Y:S01]  /*13b0*/  @!UP2 UMOV UR9, UR8 ;  /* 0x000000080009ac82 */ /* 0x002fe20008000000 */
[----:B------:R-:W-:-:S02]  /*13c0*/  ISETP.GE.AND P2, PT, R207, c[0x0][0x198], PT ;  /* 0x00006600cf007a0c */ /* 0x000fc40003f46270 */
[----:B--2---:R-:W-:Y:S01]  /*13d0*/  P2R R4, PR, RZ, 0x1 ;  /* 0x00000001ff047803 */ /* 0x004fe20000000000 */
[----:B------:R-:W-:Y:S01]  /*13e0*/  IMAD.MOV.U32 R4, RZ, RZ, 0x20 ;  /* 0x00000020ff047424 */ /* 0x000fe200078e00ff */
[----:B------:R-:W-:-:S04]  /*13f0*/  LOP3.LUT P0, RZ, R19, 0x2, RZ, 0xc0, !PT ;  /* 0x0000000213ff7812 */ /* 0x000fc8000780c0ff */
[----:B------:R-:W-:Y:S02]  /*1400*/  SEL R188, R188, 0xfffffff0, !P0 ;  /* 0xfffffff0bcbc7807 */ /* 0x000fe40004000000 */
[----:B------:R-:W-:-:S04]  /*1410*/  LOP3.LUT P0, RZ, R19, 0x4, RZ, 0xc0, !PT ;  /* 0x0000000413ff7812 */ /* 0x000fc8000780c0ff */
[----:B------:R-:W-:Y:S01]  /*1420*/  SEL R4, R4, 0xffffffe0, !P0 ;  /* 0xffffffe004047807 */ /* 0x000fe20004000000 */
[----:B------:R-:W-:Y:S05]  /*1430*/  @P5 BRA `(.L_x_1954) ;  /* 0x000000e000005947 */ /* 0x000fea0003800000 */
[----:B---34-:R-:W-:Y:S01]  /*1440*/  SHF.R.S32.HI R11, RZ, 0x1f, R10 ;  /* 0x0000001fff0b7819 */ /* 0x018fe2000001140a */
[----:B------:R-:W-:Y:S01]  /*1450*/  IMAD.WIDE R14, R207, 0x2, R12 ;  /* 0x00000002cf0e7825 */ /* 0x000fe200078e020c */
        /* <DEDUP_REMOVED lines=12> */
.L_x_1954:
[----:B---34-:R-:W-:Y:S05]  /*1520*/  BSYNC B0 ;  /* 0x0000000000007941 */ /* 0x018fea0003800000 */
.L_x_1953:
[----:B------:R-:W-:Y:S01]  /*1530*/  IADD3 R6, R2, 0x20, RZ ;  /* 0x0000002002067810 */ /* 0x000fe20007ffe0ff */
[----:B-1----:R1:W2:Y:S01]  /*1540*/  SHFL.IDX PT, R13, R3, 0x1, 0x181f ;  /* 0x00381f00030d7f89 */ /* 0x0022a200000e0000 */
        /* <DEDUP_REMOVED lines=18> */
.L_x_1956:
[----:B------:R-:W-:Y:S05]  /*1670*/  BSYNC B0 ;  /* 0x0000000000007941 */ /* 0x000fea0003800000 */
.L_x_1955:
        /* <DEDUP_REMOVED lines=20> */
.L_x_1958:
[----:B------:R-:W-:Y:S05]  /*17c0*/  BSYNC B0 ;  /* 0x0000000000007941 */ /* 0x000fea0003800000 */
.L_x_1957:
[----:B---3--:R-:W-:Y:S01]  /*17d0*/  SHFL.IDX PT, R16, R5, 0x3, 0x181f ;  /* 0x00781f0005107f89 */ /* 0x008fe200000e0000 */
[----:B------:R-:W-:Y:S01]  /*17e0*/  IADD3 R2, R2, 0x60, RZ ;  /* 0x0000006002027810 */ /* 0x000fe20007ffe0ff */
[----:B------:R-:W-:Y:S01]  /*17f0*/  UIADD3 UR13, UR7, -0x1, URZ ;  /* 0xffffffff070d7890 */ /* 0x000fe2000fffe03f */
[----:B------:R-:W-:Y:S01]  /*1800*/  SHF.R.S32.HI R194, RZ, 0x1f, R9 ;  /* 0x0000001fffc27819 */ /* 0x000fe20000011409 */
[----:B------:R3:W1:Y:S01]  /*1810*/  SHFL.IDX PT, R17, R3, 0x3, 0x181f ;  /* 0x00781f0003117f89 */ /* 0x00066200000e0000 */
[----:B------:R-:W-:Y:S01]  /*1820*/  ISETP.GE.AND P0, PT, R2, UR4, PT ;  /* 0x0000000402007c0c */ /* 0x000fe2000bf06270 */
[----:B------:R-:W-:Y:S01]  /*1830*/  IMAD.MOV.U32 R195, RZ, RZ, c[0x0][0x2b8] ;  /* 0x0000ae00ffc37624 */ /* 0x000fe200078e00ff */
[----:B------:R-:W-:Y:S01]  /*1840*/  USHF.L.U32 UR25, UR13, 0x6, URZ ;  /* 0x000000060d197899 */ /* 0x000fe2000800063f */
[----:B------:R-:W-:Y:S01]  /*1850*/  LEA.HI R194, R194, R9, RZ, 0x3 ;  /* 0x00000009c2c27211 */ /* 0x000fe200078f18ff */
[----:B------:R-:W-:Y:S01]  /*1860*/  IMAD.SHL.U32 R133, R200, 0x2, RZ ;  /* 0x00000002c8857824 */ /* 0x000fe200078e00ff */
[----:B------:R-:W-:Y:S01]  /*1870*/  USHF.R.S32.HI UR8, URZ, 0x1f, UR9 ;  /* 0x0000001f3f087899 */ /* 0x000fe20008011409 */
[----:B------:R-:W-:Y:S01]  /*1880*/  ISETP.NE.AND P5, PT, R195, 0x1, PT ;  /* 0x00000001c300780c */ /* 0x000fe20003fa5270 */
[----:B------:R-:W-:Y:S01]  /*1890*/  ULDC.64 UR4, c[0x0][0x2b0] ;  /* 0x0000ac0000047ab9 */ /* 0x000fe20000000a00 */
[----:B------:R-:W-:Y:S01]  /*18a0*/  LOP3.LUT R194, R194, 0xfffffff8, RZ, 0xc0, !PT ;  /* 0xfffffff8c2c27812 */ /* 0x000fe200078ec0ff */
[----:B------:R-:W-:Y:S01]  /*18b0*/  UIMAD UR8, UR8, UR4, URZ ;  /* 0x00000004080872a4 */ /* 0x000fe2000f8e023f */
[----:B------:R-:W-:Y:S01]  /*18c0*/  IADD3 R199, R201, UR25, RZ ;  /* 0x00000019c9c77c10 */ /* 0x000fe2000fffe0ff */
[----:B------:R-:W-:Y:S01]  /*18d0*/  UIMAD.WIDE.U32 UR18, UR9, UR4, URZ ;  /* 0x00000004091272a5 */ /* 0x000fe2000f8e003f */
[----:B------:R-:W-:Y:S01]  /*18e0*/  P2R R2, PR, RZ, 0x20 ;  /* 0x00000020ff027803 */ /* 0x000fe20000000000 */
[----:B------:R-:W-:Y:S01]  /*18f0*/  UIMAD UR5, UR9, UR5, UR8 ;  /* 0x00000005090572a4 */ /* 0x000fe2000f8e0208 */
[----:B------:R-:W-:Y:S01]  /*1900*/  IMAD.MOV.U32 R198, RZ, RZ, RZ ;  /* 0x000000ffffc67224 */ /* 0x000fe200078e00ff */
[----:B------:R-:W-:-:S02]  /*1910*/  P2R R11, PR, RZ, 0x2 ;  /* 0x00000002ff0b7803 */ /* 0x000fc40000000000 */
[----:B------:R-:W-:Y:S01]  /*1920*/  UIADD3 UR10, UR19, UR5, URZ ;  /* 0x00000005130a7290 */ /* 0x000fe2000fffe03f */
[----:B-123--:R-:W-:Y:S01]  /*1930*/  SHF.R.S32.HI R3, RZ, 0x1f, R10 ;  /* 0x0000001fff037819 */ /* 0x00efe2000001140a */
[----:B----4-:R-:W-:Y:S01]  /*1940*/  @!P0 IMAD.WIDE R12, R207, 0x2, R16 ;  /* 0x00000002cf0c8825 */ /* 0x010fe200078e0210 */
[----:B------:R-:W-:Y:S02]  /*1950*/  USHF.R.S32.HI UR8, URZ, 0x1f, UR14 ;  /* 0x0000001f3f087899 */ /* 0x000fe4000801140e */
[----:B------:R-:W-:Y:S01]  /*1960*/  LEA.HI R192, R3, R10, RZ, 0x3 ;  /* 0x0000000a03c07211 */ /* 0x000fe200078f18ff */
[----:B------:R-:W-:Y:S01]  /*1970*/  ULDC.64 UR4, c[0x0][0x1e8] ;  /* 0x00007a0000047ab9 */ /* 0x000fe20000000a00 */
[----:B------:R-:W-:Y:S01]  /*1980*/  @!PT LDS RZ, [RZ] ;  /* 0x00000000fffff984 */ /* 0x000fe20000000800 */
[----:B------:R1:W-:Y:S01]  /*1990*/  @!P0 LDGSTS.E.BYPASS.LTC128B.128 [R133+0x1b100], [R12.64], !P2 ;  /* 0x1b1000000c858fae */ /* 0x0003e2000d101d54 */
[C---:B------:R-:W-:Y:S01]  /*19a0*/  ISETP.GE.AND P2, PT, R199.reuse, UR12, PT ;  /* 0x0000000cc7007c0c */ /* 0x040fe2000bf46270 */
[----:B-----5:R-:W-:Y:S01]  /*19b0*/  IMAD.IADD R199, R199, 0x1, R202 ;  /* 0x00000001c7c77824 */ /* 0x020fe200078e02ca */
[----:B------:R-:W-:-:S02]  /*19c0*/  LOP3.LUT R192, R192, 0xfffffff8, RZ, 0xc0, !PT ;  /* 0xfffffff8c0c07812 */ /* 0x000fc400078ec0ff */
[----:B------:R-:W-:Y:S01]  /*19d0*/  ISETP.GT.OR P2, PT, R201, 0x3f, P2 ;  /* 0x0000003fc900780c */ /* 0x000fe20001744670 */
[----:B------:R-:W-:-:S04]  /*19e0*/  @P5 IMAD.HI.U32 R3, R199, c[0x0][0x2bc], RZ ;  /* 0x0000af00c7035a27 */ /* 0x000fc800078e00ff */
[----:B------:R-:W-:-:S04]  /*19f0*/  @!P0 IMAD.WIDE R14, R192, 0x2, R16 ;  /* 0x00000002c00e8825 */ /* 0x000fc800078e0210 */
[----:B------:R-:W-:Y:S01]  /*1a00*/  @!P0 IMAD.WIDE R16, R194, 0x2, R16 ;  /* 0x00000002c2108825 */ /* 0x000fe200078e0210 */
[----:B------:R2:W-:Y:S03]  /*1a10*/  @!P0 LDGSTS.E.BYPASS.LTC128B.128 [R133+0x1f100], [R14.64], !P3 ;  /* 0x1f1000000e858fae */ /* 0x0005e6000d901d54 */
[----:B------:R-:W-:Y:S01]  /*1a20*/  IMAD.MOV.U32 R2, RZ, RZ, R199 ;  /* 0x000000ffff027224 */ /* 0x000fe200078e00c7 */
[----:B------:R3:W-:Y:S01]  /*1a30*/  @!P0 LDGSTS.E.BYPASS.LTC128B.128 [R133+0x23100], [R16.64], !P4 ;  /* 0x2310000010858fae */ /* 0x0007e2000e101d54 */
[----:B------:R-:W-:-:S03]  /*1a40*/  @P5 SHF.R.U32.HI R2, RZ, c[0x0][0x2c0], R3 ;  /* 0x0000b000ff025a19 */ /* 0x000fc60000011603 */
[----:B------:R-:W0:Y:S01]  /*1a50*/  LDGDEPBAR ;  /* 0x00000000000079af */ /* 0x000e220000000000 */
[----:B------:R-:W-:-:S04]  /*1a60*/  @!P2 IADD3 R6, P3, R2, UR18, RZ ;  /* 0x000000120206ac10 */ /* 0x000fc8000ff7e0ff */
[----:B------:R-:W-:Y:S02]  /*1a70*/  @!P2 LEA.HI.X.SX32 R3, R2, UR10, 0x1, P3 ;  /* 0x0000000a0203ac11 */ /* 0x000fe400098f0eff */
[----:B-1----:R-:W-:-:S04]  /*1a80*/  @!P2 LEA R12, P3, R6, c[0x0][0x2a0], 0x2 ;  /* 0x0000a800060caa11 */ /* 0x002fc800078610ff */
[----:B------:R-:W-:Y:S01]  /*1a90*/  @!P2 LEA.HI.X R13, R6, c[0x0][0x2a4], R3, 0x2, P3 ;  /* 0x0000a900060daa11 */ /* 0x000fe200018f1403 */
[----:B------:R-:W-:Y:S06]  /*1aa0*/  BAR.SYNC.DEFER_BLOCKING 0x0 ;  /* 0x0000000000007b1d */ /* 0x000fec0000010000 */
[----:B------:R-:W4:Y:S01]  /*1ab0*/  @!P2 LDG.E R198, [R12.64] ;  /* 0x000000140cc6a981 */ /* 0x000f22000c1e1900 */
[----:B------:R-:W-:Y:S01]  /*1ac0*/  IMAD.MOV R2, RZ, RZ, -R2 ;  /* 0x000000ffff027224 */ /* 0x000fe200078e0a02 */
[----:B------:R-:W-:Y:S01]  /*1ad0*/  UIMAD UR9, UR8, UR4, URZ ;  /* 0x00000004080972a4 */ /* 0x000fe2000f8e023f */
[----:B------:R-:W-:Y:S01]  /*1ae0*/  ISETP.GE.AND P5, PT, R207, c[0x0][0x1d4], PT ;  /* 0x00007500cf007a0c */ /* 0x000fe20003fa6270 */
[----:B------:R-:W-:Y:S01]  /*1af0*/  UIMAD.WIDE.U32 UR16, UR14, UR4, URZ ;  /* 0x000000040e1072a5 */ /* 0x000fe2000f8e003f */
[----:B------:R-:W-:Y:S01]  /*1b00*/  IMAD R199, R2, c[0x0][0x2b8], R199 ;  /* 0x0000ae0002c77a24 */ /* 0x000fe200078e02c7 */
[----:B------:R-:W-:Y:S01]  /*1b10*/  UIMAD UR9, UR14, UR5, UR9 ;  /* 0x000000050e0972a4 */ /* 0x000fe2000f8e0209 */
[----:B------:R-:W-:Y:S01]  /*1b20*/  ISETP.GE.AND P4, PT, R10, c[0x0][0x1d4], PT ;  /* 0x000075000a007a0c */ /* 0x000fe20003f86270 */
[----:B------:R-:W-:Y:S01]  /*1b30*/  UISETP.GT.AND UP2, UPT, UR13, UR11, UPT ;  /* 0x0000000b0d00728c */ /* 0x000fe2000bf44270 */
[----:B------:R-:W-:Y:S01]  /*1b40*/  IMAD.WIDE.U32 R22, R199, c[0x0][0x1e0], RZ ;  /* 0x00007800c7167a25 */ /* 0x000fe200078e00ff */
[----:B--2---:R-:W-:Y:S01]  /*1b50*/  SHF.R.S32.HI R14, RZ, 0x1f, R199 ;  /* 0x0000001fff0e7819 */ /* 0x004fe200000114c7 */
[----:B------:R-:W-:Y:S01]  /*1b60*/  UIADD3 UR9, UR17, UR9, URZ ;  /* 0x0000000911097290 */ /* 0x000fe2000fffe03f */
[----:B------:R-:W-:Y:S01]  /*1b70*/  ISETP.GE.AND P6, PT, R9, c[0x0][0x1d4], PT ;  /* 0x0000750009007a0c */ /* 0x000fe20003fc6270 */
[----:B---3--:R-:W-:Y:S01]  /*1b80*/  IMAD.MOV.U32 R16, RZ, RZ, R22 ;  /* 0x000000ffff107224 */ /* 0x008fe200078e0016 */
[----:B------:R-:W-:Y:S01]  /*1b90*/  ULDC.64 UR4, c[0x0][0x210] ;  /* 0x0000840000047ab9 */ /* 0x000fe20000000a00 */
[C---:B------:R-:W-:Y:S01]  /*1ba0*/  IMAD R2, R14.reuse, c[0x0][0x1e0], RZ ;  /* 0x000078000e027a24 */ /* 0x040fe200078e02ff */
[----:B------:R-:W-:Y:S01]  /*1bb0*/  UIMAD UR8, UR8, UR4, URZ ;  /* 0x00000004080872a4 */ /* 0x000fe2000f8e023f */
[----:B------:R-:W-:Y:S01]  /*1bc0*/  IMAD R14, R14, c[0x0][0x208], RZ ;  /* 0x000082000e0e7a24 */ /* 0x000fe200078e02ff */
[----:B------:R-:W-:Y:S01]  /*1bd0*/  UIMAD.WIDE.U32 UR22, UR14, UR4, URZ ;  /* 0x000000040e1672a5 */ /* 0x000fe2000f8e003f */
[C---:B------:R-:W-:Y:S01]  /*1be0*/  IMAD R2, R199.reuse, c[0x0][0x1e4], R2 ;  /* 0x00007900c7027a24 */ /* 0x040fe200078e0202 */
[----:B------:R-:W-:Y:S01]  /*1bf0*/  UIMAD UR8, UR14, UR5, UR8 ;  /* 0x000000050e0872a4 */ /* 0x000fe2000f8e0208 */
[----:B------:R-:W-:Y:S01]  /*1c00*/  IMAD R14, R199, c[0x0][0x20c], R14 ;  /* 0x00008300c70e7a24 */ /* 0x000fe200078e020e */
[----:B------:R-:W-:Y:S01]  /*1c10*/  ISETP.GE.AND P3, PT, R207, c[0x0][0x1d4], PT ;  /* 0x00007500cf007a0c */ /* 0x000fe20003f66270 */
[----:B------:R-:W-:Y:S01]  /*1c20*/  IMAD.IADD R17, R23, 0x1, R2 ;  /* 0x0000000117117824 */ /* 0x000fe200078e0202 */
[----:B------:R-:W-:Y:S01]  /*1c30*/  UIADD3 UR8, UR23, UR8, URZ ;  /* 0x0000000817087290 */ /* 0x000fe2000fffe03f */
[----:B------:R-:W-:Y:S01]  /*1c40*/  IMAD.WIDE.U32 R22, R199, c[0x0][0x208], RZ ;  /* 0x00008200c7167a25 */ /* 0x000fe200078e00ff */
[----:B------:R-:W-:-:S02]  /*1c50*/  LEA.HI R92, R94, R7, RZ, 0x5 ;  /* 0x000000075e5c7211 */ /* 0x000fc400078f28ff */
[----:B------:R-:W-:Y:S01]  /*1c60*/  SHF.R.S32.HI R132, RZ, 0x1f, R207 ;  /* 0x0000001fff847819 */ /* 0x000fe200000114cf */
[----:B------:R-:W-:Y:S01]  /*1c70*/  IMAD.IADD R15, R23, 0x1, R14 ;  /* 0x00000001170f7824 */ /* 0x000fe200078e020e */
[----:B------:R-:W-:Y:S01]  /*1c80*/  SEL R208, RZ, 0x10, P6 ;  /* 0x00000010ffd07807 */ /* 0x000fe20003000000 */
[----:B------:R-:W-:Y:S01]  /*1c90*/  IMAD.MOV.U32 R14, RZ, RZ, R22 ;  /* 0x000000ffff0e7224 */ /* 0x000fe200078e0016 */
[----:B------:R-:W-:Y:S02]  /*1ca0*/  IADD3 R196, R133, 0x100, RZ ;  /* 0x0000010085c47810 */ /* 0x000fe40007ffe0ff */
[----:B------:R-:W-:Y:S02]  /*1cb0*/  SHF.R.S32.HI R197, RZ, 0x1f, R194 ;  /* 0x0000001fffc57819 */ /* 0x000fe400000114c2 */
[----:B----4-:R-:W-:Y:S01]  /*1cc0*/  SHF.R.S32.HI R3, RZ, 0x1f, R198 ;  /* 0x0000001fff037819 */ /* 0x010fe200000114c6 */
[----:B------:R-:W-:-:S04]  /*1cd0*/  IMAD.WIDE.U32 R12, R198, c[0x0][0x1f0], R16 ;  /* 0x00007c00c60c7a25 */ /* 0x000fc800078e0010 */
[C---:B------:R-:W-:Y:S01]  /*1ce0*/  IMAD R5, R3.reuse, c[0x0][0x1f0], RZ ;  /* 0x00007c0003057a24 */ /* 0x040fe200078e02ff */
[----:B------:R-:W-:Y:S01]  /*1cf0*/  IADD3 R12, P0, R12, UR16, RZ ;  /* 0x000000100c0c7c10 */ /* 0x000fe2000ff1e0ff */
[----:B------:R-:W-:Y:S02]  /*1d00*/  IMAD R3, R3, c[0x0][0x218], RZ ;  /* 0x0000860003037a24 */ /* 0x000fe400078e02ff */
[C---:B------:R-:W-:Y:S02]  /*1d10*/  IMAD R2, R198.reuse, c[0x0][0x1f4], R5 ;  /* 0x00007d00c6027a24 */ /* 0x040fe400078e0205 */
[----:B------:R-:W-:-:S03]  /*1d20*/  IMAD.WIDE.U32 R14, R198, c[0x0][0x218], R14 ;  /* 0x00008600c60e7a25 */ /* 0x000fc600078e000e */
[----:B------:R-:W-:Y:S01]  /*1d30*/  IADD3.X R5, R13, UR9, R2, P0, !PT ;  /* 0x000000090d057c10 */ /* 0x000fe200087fe402 */
[----:B------:R-:W-:Y:S01]  /*1d40*/  IMAD R3, R198, c[0x0][0x21c], R3 ;  /* 0x00008700c6037a24 */ /* 0x000fe200078e0203 */
[----:B------:R-:W-:-:S04]  /*1d50*/  LEA R13, P0, R12, c[0x0][0x1c8], 0x1 ;  /* 0x000072000c0d7a11 */ /* 0x000fc800078008ff */
[----:B------:R-:W-:Y:S01]  /*1d60*/  LEA.HI.X R12, R12, c[0x0][0x1cc], R5, 0x1, P0 ;  /* 0x000073000c0c7a11 */ /* 0x000fe200000f0c05 */
[----:B------:R-:W-:Y:S01]  /*1d70*/  SHFL.IDX PT, R16, R13, RZ, 0x181f ;  /* 0x00181fff0d107589 */ /* 0x000fe200000e0000 */
[----:B------:R-:W-:-:S03]  /*1d80*/  IMAD.U32 R5, RZ, RZ, UR25 ;  /* 0x00000019ff057e24 */ /* 0x000fc6000f8e00ff */
[----:B------:R-:W1:Y:S02]  /*1d90*/  SHFL.IDX PT, R17, R12, RZ, 0x181f ;  /* 0x00181fff0c117589 */ /* 0x000e6400000e0000 */
[----:B------:R-:W-:Y:S02]  /*1da0*/  IADD3 R2, -R20, UR12, -R5 ;  /* 0x0000000c14027c10 */ /* 0x000fe4000fffe905 */
[----:B------:R-:W-:Y:S02]  /*1db0*/  SHFL.IDX PT, R28, R13, 0x1, 0x181f ;  /* 0x00381f000d1c7f89 */ /* 0x000fe400000e0000 */
[----:B------:R-:W-:Y:S02]  /*1dc0*/  ISETP.GE.AND P0, PT, R2, 0x1, PT ;  /* 0x000000010200780c */ /* 0x000fe40003f06270 */
[----:B------:R2:W3:Y:S11]  /*1dd0*/  SHFL.IDX PT, R29, R12, 0x1, 0x181f ;  /* 0x00381f000c1d7f89 */ /* 0x0004f600000e0000 */
[----:B-1----:R-:W-:-:S04]  /*1de0*/  @P0 IMAD.WIDE R24, R207, 0x2, R16 ;  /* 0x00000002cf180825 */ /* 0x002fc800078e0210 */
[--C-:B------:R-:W-:Y:S01]  /*1df0*/  @P0 IMAD.WIDE R22, R192, 0x2, R16.reuse ;  /* 0x00000002c0160825 */ /* 0x100fe200078e0210 */
[----:B------:R1:W-:Y:S03]  /*1e00*/  @P0 LDGSTS.E.BYPASS.LTC128B.128 [R133+0xc100], [R24.64], !P5 ;  /* 0x0c10000018850fae */ /* 0x0003e6000e901d54 */
[----:B------:R-:W-:Y:S01]  /*1e10*/  @P0 IMAD.WIDE R16, R194, 0x2, R16 ;  /* 0x00000002c2100825 */ /* 0x000fe200078e0210 */
[----:B------:R4:W-:Y:S03]  /*1e20*/  @P0 LDGSTS.E.BYPASS.LTC128B.128 [R133+0xe100], [R22.64], !P4 ;  /* 0x0e10000016850fae */ /* 0x0009e6000e101d54 */
[----:B--2---:R-:W-:Y:S01]  /*1e30*/  IMAD.WIDE R12, R207, 0x2, RZ ;  /* 0x00000002cf0c7825 */ /* 0x004fe200078e02ff */
[----:B------:R2:W-:Y:S01]  /*1e40*/  @P0 LDGSTS.E.BYPASS.LTC128B.128 [R133+0x10100], [R16.64], !P6 ;  /* 0x1010000010850fae */ /* 0x0005e2000f101d54 */
[----:B------:R-:W-:-:S04]  /*1e50*/  IADD3 R5, P0, R14, UR22, RZ ;  /* 0x000000160e057c10 */ /* 0x000fc8000ff1e0ff */
[----:B------:R-:W-:Y:S02]  /*1e60*/  IADD3.X R14, R15, UR8, R3, P0, !PT ;  /* 0x000000080f0e7c10 */ /* 0x000fe400087fe403 */
[----:B------:R-:W-:-:S04]  /*1e70*/  LEA R15, P0, R5, c[0x0][0x1f8], 0x1 ;  /* 0x00007e00050f7a11 */ /* 0x000fc800078008ff */
[----:B------:R-:W-:Y:S01]  /*1e80*/  LEA.HI.X R14, R5, c[0x0][0x1fc], R14, 0x1, P0 ;  /* 0x00007f00050e7a11 */ /* 0x000fe200000f0c0e */
[----:B------:R-:W2:Y:S01]  /*1e90*/  SHFL.IDX PT, R6, R15, RZ, 0x181f ;  /* 0x00181fff0f067589 */ /* 0x000ea200000e0000 */
[----:B------:R-:W-:-:S03]  /*1ea0*/  ISETP.GT.AND P0, PT, R2, 0x20, PT ;  /* 0x000000200200780c */ /* 0x000fc60003f04270 */
[----:B------:R-:W2:Y:S01]  /*1eb0*/  SHFL.IDX PT, R8, R14, RZ, 0x181f ;  /* 0x00181fff0e087589 */ /* 0x000ea200000e0000 */
[----:B-1----:R-:W-:-:S03]  /*1ec0*/  IMAD.WIDE R24, R192, 0x2, RZ ;  /* 0x00000002c0187825 */ /* 0x002fc600078e02ff */
[----:B------:R-:W1:Y:S01]  /*1ed0*/  SHFL.IDX PT, R3, R15, 0x1, 0x181f ;  /* 0x00381f000f037f89 */ /* 0x000e6200000e0000 */
[----:B----4-:R-:W-:-:S03]  /*1ee0*/  IMAD.WIDE R22, R194, 0x2, RZ ;  /* 0x00000002c2167825 */ /* 0x010fc600078e02ff */
[----:B------:R4:W1:Y:S02]  /*1ef0*/  SHFL.IDX PT, R5, R14, 0x1, 0x181f ;  /* 0x00381f000e057f89 */ /* 0x00086400000e0000 */
[----:B---3--:R-:W-:-:S04]  /*1f00*/  @P0 IMAD.WIDE R26, R207, 0x2, R28 ;  /* 0x00000002cf1a0825 */ /* 0x008fc800078e021c */
[--C-:B------:R-:W-:Y:S01]  /*1f10*/  @P0 IMAD.WIDE R30, R192, 0x2, R28.reuse ;  /* 0x00000002c01e0825 */ /* 0x100fe200078e021c */
[----:B------:R3:W-:Y:S03]  /*1f20*/  @P0 LDGSTS.E.BYPASS.LTC128B.128 [R133+0xd100], [R26.64], !P5 ;  /* 0x0d1000001a850fae */ /* 0x0007e6000e901d54 */
[----:B------:R-:W-:Y:S01]  /*1f30*/  @P0 IMAD.WIDE R28, R194, 0x2, R28 ;  /* 0x00000002c21c0825 */ /* 0x000fe200078e021c */
[----:B------:R3:W-:Y:S04]  /*1f40*/  @P0 LDGSTS.E.BYPASS.LTC128B.128 [R133+0xf100], [R30.64], !P4 ;  /* 0x0f1000001e850fae */ /* 0x0007e8000e101d54 */
[----:B------:R3:W-:Y:S01]  /*1f50*/  @P0 LDGSTS.E.BYPASS.LTC128B.128 [R133+0x11100], [R28.64], !P6 ;  /* 0x111000001c850fae */ /* 0x0007e2000f101d54 */
[----:B--2---:R-:W-:-:S03]  /*1f60*/  IADD3 R16, P0, R6, R12, RZ ;  /* 0x0000000c06107210 */ /* 0x004fc60007f1e0ff */
[----:B------:R-:W0:Y:S02]  /*1f70*/  LDGDEPBAR ;  /* 0x00000000000079af */ /* 0x000e240000000000 */
[----:B------:R-:W-:Y:S01]  /*1f80*/  IMAD.X R17, R8, 0x1, R13, P0 ;  /* 0x0000000108117824 */ /* 0x000fe200000e060d */
[----:B----4-:R-:W-:-:S05]  /*1f90*/  IADD3 R14, P0, R6, R24, RZ ;  /* 0x00000018060e7210 */ /* 0x010fca0007f1e0ff */
[----:B------:R-:W-:Y:S01]  /*1fa0*/  IMAD.X R15, R8, 0x1, R25, P0 ;  /* 0x00000001080f7824 */ /* 0x000fe200000e0619 */
[----:B-1----:R-:W-:-:S05]  /*1fb0*/  IADD3 R12, P0, R12, R3, RZ ;  /* 0x000000030c0c7210 */ /* 0x002fca0007f1e0ff */
[----:B------:R-:W-:Y:S01]  /*1fc0*/  IMAD.X R13, R13, 0x1, R5, P0 ;  /* 0x000000010d0d7824 */ /* 0x000fe200000e0605 */
[----:B---3--:R-:W-:Y:S02]  /*1fd0*/  IADD3 R26, P0, R6, R22, RZ ;  /* 0x00000016061a7210 */ /* 0x008fe40007f1e0ff */
[----:B------:R-:W-:-:S03]  /*1fe0*/  SHF.R.S32.HI R6, RZ, 0x5, R92 ;  /* 0x00000005ff067819 */ /* 0x000fc6000001145c */
[----:B------:R-:W-:Y:S01]  /*1ff0*/  IMAD.X R27, R8, 0x1, R23, P0 ;  /* 0x00000001081b7824 */ /* 0x000fe200000e0617 */
[----:B------:R-:W-:-:S05]  /*2000*/  IADD3 R24, P0, R24, R3, RZ ;  /* 0x0000000318187210 */ /* 0x000fca0007f1e0ff */
[----:B------:R-:W-:Y:S01]  /*2010*/  IMAD.X R25, R25, 0x1, R5, P0 ;  /* 0x0000000119197824 */ /* 0x000fe200000e0605 */
[----:B------:R-:W-:Y:S02]  /*2020*/  IADD3 R22, P0, R22, R3, RZ ;  /* 0x0000000316167210 */ /* 0x000fe40007f1e0ff */
[----:B------:R-:W-:-:S03]  /*2030*/  SHF.R.S32.HI R3, RZ, 0x1f, R192 ;  /* 0x0000001fff037819 */ /* 0x000fc600000114c0 */
[----:B------:R-:W-:Y:S01]  /*2040*/  IMAD.X R23, R23, 0x1, R5, P0 ;  /* 0x0000000117177824 */ /* 0x000fe200000e0605 */
[C---:B------:R-:W-:Y:S02]  /*2050*/  ISETP.LT.OR P0, PT, R2.reuse, 0x1, P3 ;  /* 0x000000010200780c */ /* 0x040fe40001f01670 */
[----:B------:R-:W-:-:S11]  /*2060*/  ISETP.LT.OR P3, PT, R2, 0x21, P3 ;  /* 0x000000210200780c */ /* 0x000fd60001f61670 */
[----:B------:R1:W-:Y:S01]  /*2070*/  LDGSTS.E.BYPASS.LTC128B.128 [R133+0x100], [R16.64], !P0 ;  /* 0x0010000010857fae */ /* 0x0003e2000c101d54 */
[----:B------:R-:W-:-:S04]  /*2080*/  ISETP.GE.AND P0, PT, R10, c[0x0][0x1d4], PT ;  /* 0x000075000a007a0c */ /* 0x000fc80003f06270 */
[C---:B------:R-:W-:Y:S02]  /*2090*/  ISETP.LT.OR P2, PT, R2.reuse, 0x1, P0 ;  /* 0x000000010200780c */ /* 0x040fe40000741670 */
[----:B------:R-:W-:-:S11]  /*20a0*/  ISETP.LT.OR P0, PT, R2, 0x21, P0 ;  /* 0x000000210200780c */ /* 0x000fd60000701670 */
[----:B------:R1:W-:Y:S01]  /*20b0*/  LDGSTS.E.BYPASS.LTC128B.128 [R133+0x2100], [R14.64], !P2 ;  /* 0x021000000e857fae */ /* 0x0003e2000d101d54 */
[----:B------:R-:W-:-:S04]  /*20c0*/  ISETP.GE.AND P2, PT, R9, c[0x0][0x1d4], PT ;  /* 0x0000750009007a0c */ /* 0x000fc80003f46270 */
[----:B------:R-:W-:-:S13]  /*20d0*/  ISETP.LT.OR P1, PT, R2, 0x1, P2 ;  /* 0x000000010200780c */ /* 0x000fda0001721670 */
[----:B------:R1:W-:Y:S01]  /*20e0*/  LDGSTS.E.BYPASS.LTC128B.128 [R133+0x4100], [R26.64], !P1 ;  /* 0x041000001a857fae */ /* 0x0003e2000c901d54 */
[----:B------:R-:W-:-:S03]  /*20f0*/  ISETP.NE.AND P1, PT, R11, RZ, PT ;  /* 0x000000ff0b00720c */ /* 0x000fc60003f25270 */
[----:B------:R1:W-:Y:S01]  /*2100*/  LDGSTS.E.BYPASS.LTC128B.128 [R133+0x1100], [R12.64], !P3 ;  /* 0x011000000c857fae */ /* 0x0003e2000d901d54 */
[----:B------:R-:W-:-:S03]  /*2110*/  ISETP.GT.AND P3, PT, R201, 0x3f, PT ;  /* 0x0000003fc900780c */ /* 0x000fc60003f64270 */
[----:B------:R1:W-:Y:S01]  /*2120*/  LDGSTS.E.BYPASS.LTC128B.128 [R133+0x3100], [R24.64], !P0 ;  /* 0x0310000018857fae */ /* 0x0003e2000c101d54 */
[----:B------:R-:W-:-:S13]  /*2130*/  ISETP.LT.OR P0, PT, R2, 0x21, P2 ;  /* 0x000000210200780c */ /* 0x000fda0001701670 */
[----:B------:R1:W-:Y:S01]  /*2140*/  LDGSTS.E.BYPASS.LTC128B.128 [R133+0x5100], [R22.64], !P0 ;  /* 0x0510000016857fae */ /* 0x0003e2000c101d54 */
[----:B------:R-:W-:-:S03]  /*2150*/  PLOP3.LUT P0, PT, PT, PT, UP2, 0x40, 0x0 ;  /* 0x000000000000781c */ /* 0x000fc60003f0e828 */
[----:B------:R-:W0:Y:S10]  /*2160*/  LDGDEPBAR ;  /* 0x00000000000079af */ /* 0x000e340000000000 */
[----:B------:R-:W-:Y:S05]  /*2170*/  @P0 BRA `(.L_x_1959) ;  /* 0x0000042000000947 */ /* 0x000fea0003800000 */
[----:B------:R-:W-:Y:S01]  /*2180*/  ISETP.NE.AND P2, PT, R195, 0x1, PT ;  /* 0x00000001c300780c */ /* 0x000fe20003f45270 */
[----:B------:R-:W-:Y:S01]  /*2190*/  IMAD.MOV.U32 R198, RZ, RZ, RZ ;  /* 0x000000ffffc67224 */ /* 0x000fe200078e00ff */
[----:B------:R-:W-:-:S04]  /*21a0*/  IADD3 R199, R201, UR25, R202 ;  /* 0x00000019c9c77c10 */ /* 0x000fc8000fffe0ca */
[----:B------:R-:W-:-:S05]  /*21b0*/  IADD3 R199, R199, -0x40, RZ ;  /* 0xffffffc0c7c77810 */ /* 0x000fca0007ffe0ff */
[----:B------:R-:W-:Y:S02]  /*21c0*/  IMAD.MOV.U32 R2, RZ, RZ, R199 ;  /* 0x000000ffff027224 */ /* 0x000fe400078e00c7 */
[----:B------:R-:W-:-:S05]  /*21d0*/  @P2 IMAD.HI.U32 R5, R199, c[0x0][0x2bc], RZ ;  /* 0x0000af00c7052a27 */ /* 0x000fca00078e00ff */
[----:B------:R-:W-:-:S04]  /*21e0*/  @P2 SHF.R.U32.HI R2, RZ, c[0x0][0x2c0], R5 ;  /* 0x0000b000ff022a19 */ /* 0x000fc80000011605 */
[----:B------:R-:W-:-:S04]  /*21f0*/  @!P3 IADD3 R10, P0, R2, UR18, RZ ;  /* 0x00000012020abc10 */ /* 0x000fc8000ff1e0ff */
[----:B------:R-:W-:Y:S02]  /*2200*/  @!P3 LEA.HI.X.SX32 R5, R2, UR10, 0x1, P0 ;  /* 0x0000000a0205bc11 */ /* 0x000fe400080f0eff */
[----:B------:R-:W-:-:S04]  /*2210*/  @!P3 LEA R8, P0, R10, c[0x0][0x2a0], 0x2 ;  /* 0x0000a8000a08ba11 */ /* 0x000fc800078010ff */
[----:B------:R-:W-:-:S05]  /*2220*/  @!P3 LEA.HI.X R9, R10, c[0x0][0x2a4], R5, 0x2, P0 ;  /* 0x0000a9000a09ba11 */ /* 0x000fca00000f1405 */
[----:B------:R-:W2:Y:S01]  /*2230*/  @!P3 LDG.E R198, [R8.64] ;  /* 0x0000001408c6b981 */ /* 0x000ea2000c1e1900 */
[----:B------:R-:W-:Y:S01]  /*2240*/  IMAD.MOV R2, RZ, RZ, -R2 ;  /* 0x000000ffff027224 */ /* 0x000fe200078e0a02 */
[C---:B-1----:R-:W-:Y:S01]  /*2250*/  SHF.L.U64.HI R13, R207.reuse, 0x1, R132 ;  /* 0x00000001cf0d7819 */ /* 0x042fe20000010284 */
[----:B------:R-:W-:Y:S01]  /*2260*/  IMAD.SHL.U32 R12, R207, 0x2, RZ ;  /* 0x00000002cf0c7824 */ /* 0x000fe200078e00ff */
        /* <DEDUP_REMOVED lines=8> */
[----:B--2---:R-:W-:-:S03]  /*22f0*/  SHF.R.S32.HI R5, RZ, 0x1f, R198 ;  /* 0x0000001fff057819 */ /* 0x004fc600000114c6 */
[----:B------:R-:W-:Y:S01]  /*2300*/  IMAD.WIDE.U32 R8, R198, c[0x0][0x1f0], R10 ;  /* 0x00007c00c6087a25 */ /* 0x000fe200078e000a */
[----:B------:R-:W-:Y:S02]  /*2310*/  SEL R11, RZ, 0x10, P5 ;  /* 0x00000010ff0b7807 */ /* 0x000fe40002800000 */
[----:B------:R-:W-:Y:S01]  /*2320*/  SHF.L.U64.HI R10, R192, 0x1, R3 ;  /* 0x00000001c00a7819 */ /* 0x000fe20000010203 */
[----:B------:R-:W-:Y:S01]  /*2330*/  IMAD R5, R5, c[0x0][0x1f0], RZ ;  /* 0x00007c0005057a24 */ /* 0x000fe200078e02ff */
[----:B------:R-:W-:Y:S02]  /*2340*/  IADD3 R14, P0, R8, UR16, RZ ;  /* 0x00000010080e7c10 */ /* 0x000fe4000ff1e0ff */
[----:B------:R-:W-:Y:S01]  /*2350*/  IADD3 R25, -R11, 0x10, RZ ;  /* 0x000000100b197810 */ /* 0x000fe20007ffe1ff */
[----:B------:R-:W-:Y:S01]  /*2360*/  IMAD R2, R198, c[0x0][0x1f4], R5 ;  /* 0x00007d00c6027a24 */ /* 0x000fe200078e0205 */
[----:B------:R-:W-:Y:S02]  /*2370*/  SEL R8, RZ, 0x10, P4 ;  /* 0x00000010ff087807 */ /* 0x000fe40002000000 */
[----:B------:R-:W-:-:S02]  /*2380*/  LOP3.LUT R25, R25, 0xf, RZ, 0xc0, !PT ;  /* 0x0000000f19197812 */ /* 0x000fc400078ec0ff */
[----:B------:R-:W-:Y:S01]  /*2390*/  IADD3.X R9, R9, UR9, R2, P0, !PT ;  /* 0x0000000909097c10 */ /* 0x000fe200087fe402 */
[----:B------:R-:W-:Y:S01]  /*23a0*/  IMAD.SHL.U32 R2, R194, 0x2, RZ ;  /* 0x00000002c2027824 */ /* 0x000fe200078e00ff */
[----:B------:R-:W-:Y:S02]  /*23b0*/  LEA R15, P0, R14, c[0x0][0x1c8], 0x1 ;  /* 0x000072000e0f7a11 */ /* 0x000fe400078008ff */
[----:B------:R-:W-:Y:S02]  /*23c0*/  IADD3 R22, -R8, 0x10, RZ ;  /* 0x0000001008167810 */ /* 0x000fe40007ffe1ff */
[----:B------:R-:W-:Y:S01]  /*23d0*/  LEA.HI.X R14, R14, c[0x0][0x1cc], R9, 0x1, P0 ;  /* 0x000073000e0e7a11 */ /* 0x000fe200000f0c09 */
[----:B------:R-:W1:Y:S01]  /*23e0*/  SHFL.IDX PT, R16, R15, 0x1, 0x181f ;  /* 0x00381f000f107f89 */ /* 0x000e6200000e0000 */
[----:B------:R-:W-:Y:S01]  /*23f0*/  IMAD.SHL.U32 R9, R192, 0x2, RZ ;  /* 0x00000002c0097824 */ /* 0x000fe200078e00ff */
[----:B------:R-:W-:Y:S02]  /*2400*/  LOP3.LUT R22, R22, 0xf, RZ, 0xc0, !PT ;  /* 0x0000000f16167812 */ /* 0x000fe400078ec0ff */
[----:B------:R-:W2:Y:S01]  /*2410*/  SHFL.IDX PT, R18, R14, 0x1, 0x181f ;  /* 0x00381f000e127f89 */ /* 0x000ea200000e0000 */
[----:B------:R-:W-:-:S03]  /*2420*/  SHF.L.U64.HI R5, R194, 0x1, R197 ;  /* 0x00000001c2057819 */ /* 0x000fc600000102c5 */
[----:B------:R-:W3:Y:S04]  /*2430*/  SHFL.IDX PT, R15, R15, RZ, 0x181f ;  /* 0x00181fff0f0f7589 */ /* 0x000ee800000e0000 */
[----:B------:R-:W4:Y:S01]  /*2440*/  SHFL.IDX PT, R14, R14, RZ, 0x181f ;  /* 0x00181fff0e0e7589 */ /* 0x000f2200000e0000 */
[----:B-1----:R-:W-:-:S04]  /*2450*/  IADD3 R24, P2, P0, R25, R16, R12 ;  /* 0x0000001019187210 */ /* 0x002fc8000785e00c */
[----:B--2---:R-:W-:Y:S02]  /*2460*/  IADD3.X R25, RZ, R18, R13, P2, P0 ;  /* 0x00000012ff197210 */ /* 0x004fe400017e040d */
[----:B------:R-:W-:-:S04]  /*2470*/  IADD3 R22, P2, P0, R22, R16, R9 ;  /* 0x0000001016167210 */ /* 0x000fc8000785e009 */
[----:B------:R-:W-:Y:S02]  /*2480*/  IADD3.X R23, RZ, R18, R10, P2, P0 ;  /* 0x00000012ff177210 */ /* 0x000fe400017e040a */
[----:B------:R-:W-:-:S04]  /*2490*/  IADD3 R16, P2, P0, R17, R16, R2 ;  /* 0x0000001011107210 */ /* 0x000fc8000785e002 */
[----:B------:R-:W-:Y:S02]  /*24a0*/  IADD3.X R17, RZ, R18, R5, P2, P0 ;  /* 0x00000012ff117210 */ /* 0x000fe400017e0405 */
[----:B---3--:R-:W-:-:S05]  /*24b0*/  IADD3 R12, P0, R15, R12, RZ ;  /* 0x0000000c0f0c7210 */ /* 0x008fca0007f1e0ff */
[----:B----4-:R-:W-:Y:S01]  /*24c0*/  IMAD.X R13, R14, 0x1, R13, P0 ;  /* 0x000000010e0d7824 */ /* 0x010fe200000e060d */
        /* <DEDUP_REMOVED lines=13> */
.L_x_1959:
[----:B------:R-:W0:Y:S01]  /*25a0*/  LDGDEPBAR ;  /* 0x00000000000079af */ /* 0x000e220000000000 */
[----:B------:R-:W-:Y:S01]  /*25b0*/  SHF.R.S32.HI R2, RZ, 0x4, R21 ;  /* 0x00000004ff027819 */ /* 0x000fe20000011415 */
[C---:B------:R-:W-:Y:S01]  /*25c0*/  IMAD.SHL.U32 R5, R209.reuse, 0x40, RZ ;  /* 0x00000040d1057824 */ /* 0x040fe200078e00ff */
[----:B------:R-:W-:Y:S01]  /*25d0*/  LOP3.LUT P0, RZ, R209, 0x2, RZ, 0xc0, !PT ;  /* 0x00000002d1ff7812 */ /* 0x000fe2000780c0ff */
[----:B------:R-:W-:Y:S01]  /*25e0*/  IMAD.SHL.U32 R20, R20, 0x8, RZ ;  /* 0x0000000814147824 */ /* 0x000fe200078e00ff */
[----:B------:R-:W-:Y:S01]  /*25f0*/  LEA.HI R21, R21, R2, RZ, 0x1 ;  /* 0x0000000215157211 */ /* 0x000fe200078f08ff */
[----:B------:R-:W-:Y:S01]  /*2600*/  IMAD.SHL.U32 R19, R19, 0x40, RZ ;  /* 0x0000004013137824 */ /* 0x000fe200078e00ff */
[----:B------:R-:W-:Y:S01]  /*2610*/  LOP3.LUT R5, R5, 0x1c0, RZ, 0xc0, !PT ;  /* 0x000001c005057812 */ /* 0x000fe200078ec0ff */
[----:B------:R-:W-:Y:S01]  /*2620*/  IMAD.MOV.U32 R186, RZ, RZ, 0x20 ;  /* 0x00000020ffba7424 */ /* 0x000fe200078e00ff */
[----:B------:R-:W-:Y:S01]  /*2630*/  LOP3.LUT R21, R21, 0xfffffffe, RZ, 0xc0, !PT ;  /* 0xfffffffe15157812 */ /* 0x000fe200078ec0ff */
[----:B------:R-:W-:Y:S01]  /*2640*/  IMAD.SHL.U32 R188, R188, 0x2, RZ ;  /* 0x00000002bcbc7824 */ /* 0x000fe200078e00ff */
[----:B------:R-:W-:-:S02]  /*2650*/  LOP3.LUT R20, R5, 0x8, R20, 0xf8, !PT ;  /* 0x0000000805147812 */ /* 0x000fc400078ef814 */
[----:B------:R-:W-:Y:S01]  /*2660*/  SHF.R.U32.HI R5, RZ, 0x3, R5 ;  /* 0x00000003ff057819 */ /* 0x000fe20000011605 */
[----:B------:R-:W-:Y:S01]  /*2670*/  IMAD.IADD R21, R2, 0x1, -R21 ;  /* 0x0000000102157824 */ /* 0x000fe200078e0a15 */
[----:B------:R-:W-:Y:S02]  /*2680*/  LOP3.LUT R19, R19, 0x1c0, RZ, 0xc0, !PT ;  /* 0x000001c013137812 */ /* 0x000fe400078ec0ff */
[----:B------:R-:W-:Y:S01]  /*2690*/  LOP3.LUT R20, R20, R5, RZ, 0x3c, !PT ;  /* 0x0000000514147212 */ /* 0x000fe200078e3cff */
[C---:B------:R-:W-:Y:S01]  /*26a0*/  IMAD.SHL.U32 R2, R21.reuse, 0x8, RZ ;  /* 0x0000000815027824 */ /* 0x040fe200078e00ff */
[----:B------:R-:W-:Y:S01]  /*26b0*/  SEL R186, R186, 0xffffffe0, !P0 ;  /* 0xffffffe0baba7807 */ /* 0x000fe20004000000 */
[----:B------:R-:W-:Y:S01]  /*26c0*/  IMAD.SHL.U32 R5, R0, 0x40, RZ ;  /* 0x0000004000057824 */ /* 0x000fe200078e00ff */
[----:B------:R-:W-:Y:S01]  /*26d0*/  PLOP3.LUT P0, PT, PT, PT, UP2, 0x40, 0x0 ;  /* 0x000000000000781c */ /* 0x000fe20003f0e828 */
[----:B------:R-:W-:Y:S01]  /*26e0*/  IMAD R189, R21, 0x200, R20 ;  /* 0x0000020015bd7824 */ /* 0x000fe200078e0214 */
[----:B------:R-:W-:Y:S01]  /*26f0*/  LOP3.LUT R2, R19, 0x8, R2, 0xf8, !PT ;  /* 0x0000000813027812 */ /* 0x000fe200078ef802 */
[----:B------:R-:W-:-:S04]  /*2700*/  DEPBAR.LE SB0, 0x3 ;  /* 0x000080c00000791a */ /* 0x000fc80000000000 */
[----:B------:R-:W-:-:S04]  /*2710*/  DEPBAR.LE SB0, 0x2 ;  /* 0x000080800000791a */ /* 0x000fc80000000000 */
[----:B------:R-:W-:Y:S01]  /*2720*/  SHF.R.U32.HI R19, RZ, 0x3, R19 ;  /* 0x00000003ff137819 */ /* 0x000fe20000011613 */
[----:B------:R-:W-:Y:S01]  /*2730*/  IMAD.SHL.U32 R189, R189, 0x2, RZ ;  /* 0x00000002bdbd7824 */ /* 0x000fe200078e00ff */
[----:B------:R-:W-:Y:S01]  /*2740*/  LOP3.LUT R5, R5, 0xfffffe00, RZ, 0xc0, !PT ;  /* 0xfffffe0005057812 */ /* 0x000fe200078ec0ff */
[----:B------:R-:W-:Y:S01]  /*2750*/  BAR.SYNC.DEFER_BLOCKING 0x0 ;  /* 0x0000000000007b1d */ /* 0x000fe20000010000 */
[----:B------:R-:W-:Y:S01]  /*2760*/  LOP3.LUT R2, R2, R19, RZ, 0x3c, !PT ;  /* 0x0000001302027212 */ /* 0x000fe200078e3cff */
[----:B------:R-:W-:Y:S02]  /*2770*/  IMAD.IADD R96, R189, 0x1, R186 ;  /* 0x00000001bd607824 */ /* 0x000fe400078e02ba */
[----:B------:R-:W-:-:S04]  /*2780*/  IMAD R9, R6, 0x400, R5 ;  /* 0x0000040006097824 */ /* 0x000fc800078e0205 */
[----:B------:R-:W-:-:S04]  /*2790*/  IMAD.IADD R0, R2, 0x1, R9 ;  /* 0x0000000102007824 */ /* 0x000fc800078e0209 */
[C---:B------:R-:W-:Y:S01]  /*27a0*/  IMAD.SHL.U32 R8, R0.reuse, 0x2, RZ ;  /* 0x0000000200087824 */ /* 0x040fe200078e00ff */
[----:B------:R-:W-:-:S05]  /*27b0*/  LEA R191, R0, 0x18100, 0x1 ;  /* 0x0001810000bf7811 */ /* 0x000fca00078e08ff */
[----:B------:R-:W-:Y:S01]  /*27c0*/  IMAD.IADD R187, R191, 0x1, R188 ;  /* 0x00000001bfbb7824 */ /* 0x000fe200078e02bc */
[----:B------:R2:W3:Y:S04]  /*27d0*/  LDSM.16.M88.4 R56, [R189+0xc100] ;  /* 0x00c10000bd38783b */ /* 0x0004e80000000200 */
[----:B-1----:R2:W1:Y:S04]  /*27e0*/  LDSM.16.M88.4 R24, [R189+0xc900] ;  /* 0x00c90000bd18783b */ /* 0x0024680000000200 */
        /* <DEDUP_REMOVED lines=8> */
[----:B------:R-:W-:Y:S05]  /*2870*/  @P0 BRA `(.L_x_1960) ;  /* 0x0000034000000947 */ /* 0x000fea0003800000 */
[----:B------:R-:W-:Y:S01]  /*2880*/  SHF.R.S32.HI R0, RZ, 0x1f, R199 ;  /* 0x0000001fff007819 */ /* 0x000fe200000114c7 */
[----:B------:R-:W-:Y:S01]  /*2890*/  IMAD.WIDE.U32 R16, R199, c[0x0][0x208], RZ ;  /* 0x00008200c7107a25 */ /* 0x000fe200078e00ff */
[----:B------:R-:W-:-:S02]  /*28a0*/  SHF.R.S32.HI R19, RZ, 0x1f, R198 ;  /* 0x0000001fff137819 */ /* 0x000fc400000114c6 */
[----:B------:R-:W-:Y:S01]  /*28b0*/  SEL R20, RZ, 0x10, P5 ;  /* 0x00000010ff147807 */ /* 0x000fe20002800000 */
[----:B------:R-:W-:Y:S01]  /*28c0*/  IMAD R0, R0, c[0x0][0x208], RZ ;  /* 0x0000820000007a24 */ /* 0x000fe200078e02ff */
[----:B------:R-:W-:Y:S01]  /*28d0*/  SHF.L.U64.HI R22, R207, 0x1, R132 ;  /* 0x00000001cf167819 */ /* 0x000fe20000010284 */
[----:B------:R-:W-:Y:S01]  /*28e0*/  IMAD R19, R19, c[0x0][0x218], RZ ;  /* 0x0000860013137a24 */ /* 0x000fe200078e02ff */
[----:B------:R-:W-:Y:S01]  /*28f0*/  IADD3 R38, -R20, 0x10, RZ ;  /* 0x0000001014267810 */ /* 0x000fe20007ffe1ff */
[----:B------:R-:W-:Y:S01]  /*2900*/  IMAD R0, R199, c[0x0][0x20c], R0 ;  /* 0x00008300c7007a24 */ /* 0x000fe200078e0200 */
[----:B------:R-:W-:Y:S01]  /*2910*/  IADD3 R29, -R208, 0x10, RZ ;  /* 0x00000010d01d7810 */ /* 0x000fe20007ffe1ff */
[----:B------:R-:W-:Y:S01]  /*2920*/  IMAD.SHL.U32 R21, R207, 0x2, RZ ;  /* 0x00000002cf157824 */ /* 0x000fe200078e00ff */
[----:B------:R-:W-:Y:S01]  /*2930*/  LOP3.LUT R38, R38, 0xf, RZ, 0xc0, !PT ;  /* 0x0000000f26267812 */ /* 0x000fe200078ec0ff */
[----:B------:R-:W-:Y:S01]  /*2940*/  IMAD.IADD R17, R17, 0x1, R0 ;  /* 0x0000000111117824 */ /* 0x000fe200078e0200 */
[----:B------:R-:W-:Y:S01]  /*2950*/  LOP3.LUT R29, R29, 0xf, RZ, 0xc0, !PT ;  /* 0x0000000f1d1d7812 */ /* 0x000fe200078ec0ff */
[----:B------:R-:W-:Y:S01]  /*2960*/  IMAD R0, R198, c[0x0][0x21c], R19 ;  /* 0x00008700c6007a24 */ /* 0x000fe200078e0213 */
[----:B------:R-:W-:Y:S01]  /*2970*/  SHF.L.U64.HI R19, R192, 0x1, R3 ;  /* 0x00000001c0137819 */ /* 0x000fe20000010203 */
[----:B------:R-:W-:-:S04]  /*2980*/  IMAD.WIDE.U32 R16, R198, c[0x0][0x218], R16 ;  /* 0x00008600c6107a25 */ /* 0x000fc800078e0010 */
[----:B------:R-:W-:Y:S01]  /*2990*/  IMAD.SHL.U32 R18, R192, 0x2, RZ ;  /* 0x00000002c0127824 */ /* 0x000fe200078e00ff */
[----:B------:R-:W-:Y:S02]  /*29a0*/  IADD3 R23, P0, R16, UR22, RZ ;  /* 0x0000001610177c10 */ /* 0x000fe4000ff1e0ff */
[C---:B------:R-:W-:Y:S02]  /*29b0*/  SHF.L.U64.HI R16, R194.reuse, 0x1, R197 ;  /* 0x00000001c2107819 */ /* 0x040fe400000102c5 */
[----:B------:R-:W-:Y:S02]  /*29c0*/  IADD3.X R0, R17, UR8, R0, P0, !PT ;  /* 0x0000000811007c10 */ /* 0x000fe400087fe400 */
[C---:B------:R-:W-:Y:S02]  /*29d0*/  LEA R28, P0, R23.reuse, c[0x0][0x1f8], 0x1 ;  /* 0x00007e00171c7a11 */ /* 0x040fe400078008ff */
[----:B------:R-:W-:Y:S02]  /*29e0*/  SEL R17, RZ, 0x10, P4 ;  /* 0x00000010ff117807 */ /* 0x000fe40002000000 */
[----:B------:R-:W-:Y:S01]  /*29f0*/  LEA.HI.X R23, R23, c[0x0][0x1fc], R0, 0x1, P0 ;  /* 0x00007f0017177a11 */ /* 0x000fe200000f0c00 */
[----:B------:R-:W5:Y:S01]  /*2a00*/  SHFL.IDX PT, R30, R28, 0x1, 0x181f ;  /* 0x00381f001c1e7f89 */ /* 0x000f6200000e0000 */
[----:B------:R-:W-:Y:S01]  /*2a10*/  IADD3 R37, -R17, 0x10, RZ ;  /* 0x0000001011257810 */ /* 0x000fe20007ffe1ff */
[----:B------:R-:W-:-:S02]  /*2a20*/  IMAD.SHL.U32 R0, R194, 0x2, RZ ;  /* 0x00000002c2007824 */ /* 0x000fc400078e00ff */
[----:B------:R-:W2:Y:S01]  /*2a30*/  SHFL.IDX PT, R31, R23, 0x1, 0x181f ;  /* 0x00381f00171f7f89 */ /* 0x000ea200000e0000 */
[----:B------:R-:W-:-:S03]  /*2a40*/  LOP3.LUT R37, R37, 0xf, RZ, 0xc0, !PT ;  /* 0x0000000f25257812 */ /* 0x000fc600078ec0ff */
[----:B------:R-:W-:Y:S01]  /*2a50*/  SHFL.IDX PT, R23, R23, RZ, 0x181f ;  /* 0x00181fff17177589 */ /* 0x000fe200000e0000 */
[----:B-----5:R-:W-:-:S04]  /*2a60*/  IADD3 R38, P2, P0, R38, R30, R21 ;  /* 0x0000001e26267210 */ /* 0x020fc8000785e015 */
[----:B--2---:R-:W-:Y:S02]  /*2a70*/  IADD3.X R39, RZ, R31, R22, P2, P0 ;  /* 0x0000001fff277210 */ /* 0x004fe400017e0416 */
[----:B------:R-:W-:-:S04]  /*2a80*/  IADD3 R36, P2, P0, R37, R30, R18 ;  /* 0x0000001e25247210 */ /* 0x000fc8000785e012 */
[-C--:B------:R-:W-:Y:S02]  /*2a90*/  IADD3.X R37, RZ, R31.reuse, R19, P2, P0 ;  /* 0x0000001fff257210 */ /* 0x080fe400017e0413 */
[----:B------:R-:W-:Y:S02]  /*2aa0*/  IADD3 R30, P2, P0, R29, R30, R0 ;  /* 0x0000001e1d1e7210 */ /* 0x000fe4000785e000 */
[----:B------:R-:W2:Y:S02]  /*2ab0*/  SHFL.IDX PT, R29, R28, RZ, 0x181f ;  /* 0x00181fff1c1d7589 */ /* 0x000ea400000e0000 */
[----:B------:R-:W-:Y:S02]  /*2ac0*/  IADD3.X R31, RZ, R31, R16, P2, P0 ;  /* 0x0000001fff1f7210 */ /* 0x000fe400017e0410 */
[----:B--2---:R-:W-:-:S05]  /*2ad0*/  IADD3 R44, P0, R29, R21, RZ ;  /* 0x000000151d2c7210 */ /* 0x004fca0007f1e0ff */
        /* <DEDUP_REMOVED lines=14> */
.L_x_1960:
[----:B------:R-:W-:Y:S01]  /*2bc0*/  IMAD.MOV.U32 R0, RZ, RZ, 0x40 ;  /* 0x00000040ff007424 */ /* 0x000fe200078e00ff */
[C---:B-123--:R-:W-:Y:S01]  /*2bd0*/  HMMA.16816.F32.BF16 R16, R8.reuse, R56, RZ ;  /* 0x000000380810723c */ /* 0x04efe200000418ff */
[C---:B------:R-:W-:Y:S01]  /*2be0*/  IMAD R185, R4.reuse, 0x2, R191 ;  /* 0x0000000204b97824 */ /* 0x040fe200078e02bf */
[----:B------:R-:W-:Y:S01]  /*2bf0*/  LDSM.16.M88.4 R76, [R191+0x8000] ;  /* 0x00800000bf4c783b */ /* 0x000fe20000000200 */
[----:B------:R-:W-:Y:S01]  /*2c00*/  IMAD R184, R4, 0x2, R187 ;  /* 0x0000000204b87824 */ /* 0x000fe200078e02bb */
[----:B------:R-:W-:Y:S01]  /*2c10*/  SEL R193, R0, 0xffffffc0, !P1 ;  /* 0xffffffc000c17807 */ /* 0x000fe20004800000 */
[----:B------:R-:W-:Y:S01]  /*2c20*/  UIADD3 UR26, UR12, 0x1, -UR25 ;  /* 0x000000010c1a7890 */ /* 0x000fe2000fffe819 */
[----:B------:R-:W-:Y:S01]  /*2c30*/  LDSM.16.M88.4 R36, [R185] ;  /* 0x00000000b924783b */ /* 0x000fe20000000200 */
[----:B------:R-:W-:Y:S01]  /*2c40*/  PLOP3.LUT P0, PT, PT, PT, UP1, 0x80, 0x0 ;  /* 0x000000000000781c */ /* 0x000fe20003f0f018 */
[C---:B------:R-:W-:Y:S01]  /*2c50*/  HMMA.16816.F32.BF16 R28, R8.reuse, R24, RZ ;  /* 0x00000018081c723c */ /* 0x040fe200000418ff */
[----:B------:R-:W-:Y:S01]  /*2c60*/  IADD3 R93, R189, R193, RZ ;  /* 0x000000c1bd5d7210 */ /* 0x000fe20007ffe0ff */
[----:B------:R-:W-:Y:S01]  /*2c70*/  IMAD.IADD R0, R193, 0x1, R96 ;  /* 0x00000001c1007824 */ /* 0x000fe200078e0260 */
[----:B------:R-:W-:Y:S01]  /*2c80*/  LDSM.16.M88.4 R80, [R189+0x11900] ;  /* 0x01190000bd50783b */ /* 0x000fe20000000200 */
[----:B------:R-:W-:Y:S01]  /*2c90*/  ULDC UR13, c[0x0][0x324] ;  /* 0x0000c900000d7ab9 */ /* 0x000fe20000000800 */
[----:B------:R-:W-:Y:S01]  /*2ca0*/  IMAD.IADD R135, R5, 0x1, R2 ;  /* 0x0000000105877824 */ /* 0x000fe200078e0202 */
[----:B------:R-:W-:Y:S01]  /*2cb0*/  ULDC UR5, c[0x0][0x2ac] ;  /* 0x0000ab0000057ab9 */ /* 0x000fe20000000800 */
[----:B------:R-:W1:Y:S01]  /*2cc0*/  LDSM.16.M88.4 R20, [R93+0xc100] ;  /* 0x00c100005d14783b */ /* 0x000e620000000200 */
[----:B----4-:R-:W-:Y:S01]  /*2cd0*/  HMMA.16816.F32.BF16 R52, R8, R48, RZ ;  /* 0x000000300834723c */ /* 0x010fe200000418ff */
[----:B------:R-:W-:-:S02]  /*2ce0*/  ULDC UR4, c[0x0][0x1d0] ;  /* 0x0000740000047ab9 */ /* 0x000fc40000000800 */
[----:B------:R-:W-:Y:S01]  /*2cf0*/  LDSM.16.M88.4 R68, [R93+0xd900] ;  /* 0x00d900005d44783b */ /* 0x000fe20000000200 */
[----:B------:R-:W-:Y:S02]  /*2d00*/  UIMAD UR4, UR5, UR4, -UR25 ;  /* 0x00000004050472a4 */ /* 0x000fe4000f8e0a19 */
[----:B------:R-:W-:Y:S01]  /*2d10*/  ULOP3.LUT UR13, URZ, UR13, URZ, 0x33, !UPT ;  /* 0x0000000d3f0d7292 */ /* 0x000fe2000f8e333f */
[----:B------:R-:W-:Y:S01]  /*2d20*/  LDSM.16.M88.4 R88, [R96+0x10100] ;  /* 0x010100006058783b */ /* 0x000fe20000000200 */
[C---:B------:R-:W-:Y:S03]  /*2d30*/  HMMA.16816.F32.BF16 R56, R8.reuse, R58, RZ ;  /* 0x0000003a0838723c */ /* 0x040fe600000418ff */
[----:B------:R-:W-:Y:S04]  /*2d40*/  LDSM.16.M88.4 R84, [R93+0x10100] ;  /* 0x010100005d54783b */ /* 0x000fe80000000200 */
[----:B------:R-:W0:Y:S01]  /*2d50*/  LDGDEPBAR ;  /* 0x00000000000079af */ /* 0x000e220000000000 */
[C---:B------:R-:W-:Y:S08]  /*2d60*/  HMMA.16816.F32.BF16 R24, R8.reuse, R26, RZ ;  /* 0x0000001a0818723c */ /* 0x040ff000000418ff */
[C---:B------:R-:W-:Y:S08]  /*2d70*/  HMMA.16816.F32.BF16 R48, R8.reuse, R50, RZ ;  /* 0x000000320830723c */ /* 0x040ff000000418ff */
[C---:B------:R-:W-:Y:S08]  /*2d80*/  HMMA.16816.F32.BF16 R44, R8.reuse, R12, RZ ;  /* 0x0000000c082c723c */ /* 0x040ff000000418ff */
[----:B------:R-:W-:Y:S01]  /*2d90*/  HMMA.16816.F32.BF16 R8, R8, R14, RZ ;  /* 0x0000000e0808723c */ /* 0x000fe200000418ff */
[----:B------:R-:W2:Y:S07]  /*2da0*/  LDSM.16.M88.4 R12, [R93+0xc900] ;  /* 0x00c900005d0c783b */ /* 0x000eae0000000200 */
        /* <DEDUP_REMOVED lines=11> */
[----:B------:R-:W3:Y:S04]  /*2e60*/  LDSM.16.M88.4 R8, [R93+0xd100] ;  /* 0x00d100005d08783b */ /* 0x000ee80000000200 */
[----:B------:R-:W4:Y:S03]  /*2e70*/  LDSM.16.M88.4 R32, [R184] ;  /* 0x00000000b820783b */ /* 0x000f260000000200 */
[C---:B-1----:R-:W-:Y:S08]  /*2e80*/  HMMA.16816.F32.BF16 R16, R36.reuse, R20, R16 ;  /* 0x000000142410723c */ /* 0x042ff00000041810 */
[C---:B------:R-:W-:Y:S01]  /*2e90*/  HMMA.16816.F32.BF16 R56, R36.reuse, R22, R56 ;  /* 0x000000162438723c */ /* 0x040fe20000041838 */
[----:B------:R-:W1:Y:S07]  /*2ea0*/  LDSM.16.M88.4 R20, [R0+0xc900] ;  /* 0x00c900000014783b */ /* 0x000e6e0000000200 */
[C---:B--2---:R-:W-:Y:S08]  /*2eb0*/  HMMA.16816.F32.BF16 R28, R36.reuse, R12, R28 ;  /* 0x0000000c241c723c */ /* 0x044ff0000004181c */
[C---:B------:R-:W-:Y:S01]  /*2ec0*/  HMMA.16816.F32.BF16 R24, R36.reuse, R14, R24 ;  /* 0x0000000e2418723c */ /* 0x040fe20000041818 */
[----:B------:R-:W-:Y:S07]  /*2ed0*/  LDSM.16.M88.4 R12, [R191+0x4000] ;  /* 0x00400000bf0c783b */ /* 0x000fee0000000200 */
[C---:B------:R-:W-:Y:S08]  /*2ee0*/  HMMA.16816.F32.BF16 R44, R36.reuse, R68, R44 ;  /* 0x00000044242c723c */ /* 0x040ff0000004182c */
[C---:B---3--:R-:W-:Y:S08]  /*2ef0*/  HMMA.16816.F32.BF16 R52, R36.reuse, R8, R52 ;  /* 0x000000082434723c */ /* 0x048ff00000041834 */
[C---:B------:R-:W-:Y:S01]  /*2f00*/  HMMA.16816.F32.BF16 R48, R36.reuse, R10, R48 ;  /* 0x0000000a2430723c */ /* 0x040fe20000041830 */
[----:B------:R-:W2:Y:S07]  /*2f10*/  LDSM.16.M88.4 R8, [R189+0xe100] ;  /* 0x00e10000bd08783b */ /* 0x000eae0000000200 */
[----:B------:R-:W-:Y:S01]  /*2f20*/  HMMA.16816.F32.BF16 R72, R36, R70, R72 ;  /* 0x000000462448723c */ /* 0x000fe20000041848 */
[----:B------:R-:W3:Y:S04]  /*2f30*/  LDSM.16.M88.4 R36, [R189+0xe900] ;  /* 0x00e90000bd24783b */ /* 0x000ee80000000200 */
[----:B------:R-:W-:Y:S03]  /*2f40*/  LDSM.16.M88.4 R68, [R187+0x8000] ;  /* 0x00800000bb44783b */ /* 0x000fe60000000200 */
[C---:B----4-:R-:W-:Y:S08]  /*2f50*/  HMMA.16816.F32.BF16 R16, R32.reuse, R40, R16 ;  /* 0x000000282010723c */ /* 0x050ff00000041810 */
[C---:B------:R-:W-:Y:S01]  /*2f60*/  HMMA.16816.F32.BF16 R56, R32.reuse, R42, R56 ;  /* 0x0000002a2038723c */ /* 0x040fe20000041838 */
[----:B------:R-:W4:Y:S07]  /*2f70*/  LDSM.16.M88.4 R40, [R189+0xf100] ;  /* 0x00f10000bd28783b */ /* 0x000f2e0000000200 */
[C---:B-1----:R-:W-:Y:S08]  /*2f80*/  HMMA.16816.F32.BF16 R28, R32.reuse, R20, R28 ;  /* 0x00000014201c723c */ /* 0x042ff0000004181c */
[C---:B------:R-:W-:Y:S01]  /*2f90*/  HMMA.16816.F32.BF16 R24, R32.reuse, R22, R24 ;  /* 0x000000162018723c */ /* 0x040fe20000041818 */
[----:B------:R-:W1:Y:S07]  /*2fa0*/  LDSM.16.M88.4 R20, [R189+0xf900] ;  /* 0x00f90000bd14783b */ /* 0x000e6e0000000200 */
[C---:B------:R-:W-:Y:S08]  /*2fb0*/  HMMA.16816.F32.BF16 R52, R32.reuse, R64, R52 ;  /* 0x000000402034723c */ /* 0x040ff00000041834 */
[C---:B------:R-:W-:Y:S01]  /*2fc0*/  HMMA.16816.F32.BF16 R48, R32.reuse, R66, R48 ;  /* 0x000000422030723c */ /* 0x040fe20000041830 */
[----:B------:R-:W-:Y:S07]  /*2fd0*/  LDSM.16.M88.4 R64, [R96+0x11100] ;  /* 0x011100006040783b */ /* 0x000fee0000000200 */
[C---:B------:R-:W-:Y:S08]  /*2fe0*/  HMMA.16816.F32.BF16 R44, R32.reuse, R60, R44 ;  /* 0x0000003c202c723c */ /* 0x040ff0000004182c */
[----:B------:R-:W-:Y:S01]  /*2ff0*/  HMMA.16816.F32.BF16 R72, R32, R62, R72 ;  /* 0x0000003e2048723c */ /* 0x000fe20000041848 */
[----:B------:R-:W-:Y:S04]  /*3000*/  LDSM.16.M88.4 R32, [R187+0x4000] ;  /* 0x00400000bb20783b */ /* 0x000fe80000000200 */
[----:B------:R-:W-:Y:S03]  /*3010*/  LDSM.16.M88.4 R60, [R96+0xe900] ;  /* 0x00e90000603c783b */ /* 0x000fe60000000200 */
[C---:B--2---:R-:W-:Y:S08]  /*3020*/  HMMA.16816.F32.BF16 R16, R12.reuse, R8, R16 ;  /* 0x000000080c10723c */ /* 0x044ff00000041810 */
[C---:B------:R-:W-:Y:S01]  /*3030*/  HMMA.16816.F32.BF16 R56, R12.reuse, R10, R56 ;  /* 0x0000000a0c38723c */ /* 0x040fe20000041838 */
[----:B------:R-:W2:Y:S07]  /*3040*/  LDSM.16.M88.4 R8, [R96+0xe100] ;  /* 0x00e100006008783b */ /* 0x000eae0000000200 */
[C---:B---3--:R-:W-:Y:S08]  /*3050*/  HMMA.16816.F32.BF16 R28, R12.reuse, R36, R28 ;  /* 0x000000240c1c723c */ /* 0x048ff0000004181c */
[C---:B------:R-:W-:Y:S01]  /*3060*/  HMMA.16816.F32.BF16 R24, R12.reuse, R38, R24 ;  /* 0x000000260c18723c */ /* 0x040fe20000041818 */
[----:B------:R-:W3:Y:S07]  /*3070*/  LDSM.16.M88.4 R36, [R96+0xf100] ;  /* 0x00f100006024783b */ /* 0x000eee0000000200 */
[C---:B----4-:R-:W-:Y:S08]  /*3080*/  HMMA.16816.F32.BF16 R52, R12.reuse, R40, R52 ;  /* 0x000000280c34723c */ /* 0x050ff00000041834 */
[C---:B------:R-:W-:Y:S01]  /*3090*/  HMMA.16816.F32.BF16 R48, R12.reuse, R42, R48 ;  /* 0x0000002a0c30723c */ /* 0x040fe20000041830 */
[----:B------:R-:W4:Y:S07]  /*30a0*/  LDSM.16.M88.4 R40, [R96+0xf900] ;  /* 0x00f900006028783b */ /* 0x000f2e0000000200 */
[C---:B-1----:R-:W-:Y:S08]  /*30b0*/  HMMA.16816.F32.BF16 R44, R12.reuse, R20, R44 ;  /* 0x000000140c2c723c */ /* 0x042ff0000004182c */
[----:B------:R-:W-:Y:S01]  /*30c0*/  HMMA.16816.F32.BF16 R72, R12, R22, R72 ;  /* 0x000000160c48723c */ /* 0x000fe20000041848 */
[----:B------:R-:W-:Y:S04]  /*30d0*/  LDSM.16.M88.4 R20, [R185+0x4000] ;  /* 0x00400000b914783b */ /* 0x000fe80000000200 */
[----:B------:R-:W1:Y:S03]  /*30e0*/  LDSM.16.M88.4 R12, [R93+0xe100] ;  /* 0x00e100005d0c783b */ /* 0x000e660000000200 */
[C---:B--2---:R-:W-:Y:S08]  /*30f0*/  HMMA.16816.F32.BF16 R16, R32.reuse, R8, R16 ;  /* 0x000000082010723c */ /* 0x044ff00000041810 */
[C---:B------:R-:W-:Y:S01]  /*3100*/  HMMA.16816.F32.BF16 R56, R32.reuse, R10, R56 ;  /* 0x0000000a2038723c */ /* 0x040fe20000041838 */
[----:B------:R-:W2:Y:S07]  /*3110*/  LDSM.16.M88.4 R8, [R93+0xe900] ;  /* 0x00e900005d08783b */ /* 0x000eae0000000200 */
[C---:B------:R-:W-:Y:S08]  /*3120*/  HMMA.16816.F32.BF16 R28, R32.reuse, R60, R28 ;  /* 0x0000003c201c723c */ /* 0x040ff0000004181c */
[C---:B------:R-:W-:Y:S01]  /*3130*/  HMMA.16816.F32.BF16 R24, R32.reuse, R62, R24 ;  /* 0x0000003e2018723c */ /* 0x040fe20000041818 */
[----:B------:R-:W5:Y:S07]  /*3140*/  LDSM.16.M88.4 R60, [R93+0xf100] ;  /* 0x00f100005d3c783b */ /* 0x000f6e0000000200 */
[C---:B---3--:R-:W-:Y:S08]  /*3150*/  HMMA.16816.F32.BF16 R52, R32.reuse, R36, R52 ;  /* 0x000000242034723c */ /* 0x048ff00000041834 */
[C---:B------:R-:W-:Y:S01]  /*3160*/  HMMA.16816.F32.BF16 R48, R32.reuse, R38, R48 ;  /* 0x000000262030723c */ /* 0x040fe20000041830 */
[----:B------:R-:W3:Y:S07]  /*3170*/  LDSM.16.M88.4 R36, [R93+0xf900] ;  /* 0x00f900005d24783b */ /* 0x000eee0000000200 */
[C---:B----4-:R-:W-:Y:S08]  /*3180*/  HMMA.16816.F32.BF16 R44, R32.reuse, R40, R44 ;  /* 0x00000028202c723c */ /* 0x050ff0000004182c */
[----:B------:R-:W-:Y:S01]  /*3190*/  HMMA.16816.F32.BF16 R72, R32, R42, R72 ;  /* 0x0000002a2048723c */ /* 0x000fe20000041848 */
[----:B------:R-:W-:Y:S04]  /*31a0*/  LDSM.16.M88.4 R32, [R184+0x4000] ;  /* 0x00400000b820783b */ /* 0x000fe80000000200 */
[----:B------:R-:W-:Y:S03]  /*31b0*/  LDSM.16.M88.4 R40, [R0+0xf100] ;  /* 0x00f100000028783b */ /* 0x000fe60000000200 */
[C---:B-1----:R-:W-:Y:S08]  /*31c0*/  HMMA.16816.F32.BF16 R16, R20.reuse, R12, R16 ;  /* 0x0000000c1410723c */ /* 0x042ff00000041810 */
[C---:B------:R-:W-:Y:S01]  /*31d0*/  HMMA.16816.F32.BF16 R56, R20.reuse, R14, R56 ;  /* 0x0000000e1438723c */ /* 0x040fe20000041838 */
[----:B------:R-:W1:Y:S07]  /*31e0*/  LDSM.16.M88.4 R12, [R0+0xe100] ;  /* 0x00e10000000c783b */ /* 0x000e6e0000000200 */
[C---:B--2---:R-:W-:Y:S08]  /*31f0*/  HMMA.16816.F32.BF16 R28, R20.reuse, R8, R28 ;  /* 0x00000008141c723c */ /* 0x044ff0000004181c */
[C---:B------:R-:W-:Y:S01]  /*3200*/  HMMA.16816.F32.BF16 R24, R20.reuse, R10, R24 ;  /* 0x0000000a1418723c */ /* 0x040fe20000041818 */
[----:B------:R-:W2:Y:S07]  /*3210*/  LDSM.16.M88.4 R8, [R0+0xe900] ;  /* 0x00e900000008783b */ /* 0x000eae0000000200 */
[C---:B-----5:R-:W-:Y:S08]  /*3220*/  HMMA.16816.F32.BF16 R52, R20.reuse, R60, R52 ;  /* 0x0000003c1434723c */ /* 0x060ff00000041834 */
[C---:B------:R-:W-:Y:S01]  /*3230*/  HMMA.16816.F32.BF16 R48, R20.reuse, R62, R48 ;  /* 0x0000003e1430723c */ /* 0x040fe20000041830 */
[----:B------:R-:W-:Y:S07]  /*3240*/  LDSM.16.M88.4 R60, [R96+0x11900] ;  /* 0x01190000603c783b */ /* 0x000fee0000000200 */
[C---:B---3--:R-:W-:Y:S08]  /*3250*/  HMMA.16816.F32.BF16 R44, R20.reuse, R36, R44 ;  /* 0x00000024142c723c */ /* 0x048ff0000004182c */
[----:B------:R-:W-:Y:S01]  /*3260*/  HMMA.16816.F32.BF16 R72, R20, R38, R72 ;  /* 0x000000261448723c */ /* 0x000fe20000041848 */
[----:B------:R-:W3:Y:S04]  /*3270*/  LDSM.16.M88.4 R20, [R189+0x10100] ;  /* 0x01010000bd14783b */ /* 0x000ee80000000200 */
[----:B------:R-:W-:Y:S03]  /*3280*/  LDSM.16.M88.4 R36, [R0+0xf900] ;  /* 0x00f900000024783b */ /* 0x000fe60000000200 */
[C---:B-1----:R-:W-:Y:S08]  /*3290*/  HMMA.16816.F32.BF16 R16, R32.reuse, R12, R16 ;  /* 0x0000000c2010723c */ /* 0x042ff00000041810 */
[C---:B------:R-:W-:Y:S01]  /*32a0*/  HMMA.16816.F32.BF16 R56, R32.reuse, R14, R56 ;  /* 0x0000000e2038723c */ /* 0x040fe20000041838 */
[----:B------:R-:W1:Y:S07]  /*32b0*/  LDSM.16.M88.4 R12, [R189+0x10900] ;  /* 0x01090000bd0c783b */ /* 0x000e6e0000000200 */
[C---:B--2---:R-:W-:Y:S08]  /*32c0*/  HMMA.16816.F32.BF16 R28, R32.reuse, R8, R28 ;  /* 0x00000008201c723c */ /* 0x044ff0000004181c */
[C---:B------:R-:W-:Y:S01]  /*32d0*/  HMMA.16816.F32.BF16 R24, R32.reuse, R10, R24 ;  /* 0x0000000a2018723c */ /* 0x040fe20000041818 */
[----:B------:R-:W2:Y:S07]  /*32e0*/  LDSM.16.M88.4 R8, [R189+0x11100] ;  /* 0x01110000bd08783b */ /* 0x000eae0000000200 */
[----:B------:R-:W-:Y:S08]  /*32f0*/  HMMA.16816.F32.BF16 R52, R32, R40, R52 ;  /* 0x000000282034723c */ /* 0x000ff00000041834 */
[C---:B---3--:R-:W-:Y:S08]  /*3300*/  HMMA.16816.F32.BF16 R16, R76.reuse, R20, R16 ;  /* 0x000000144c10723c */ /* 0x048ff00000041810 */
[----:B------:R-:W-:Y:S01]  /*3310*/  HMMA.16816.F32.BF16 R56, R76, R22, R56 ;  /* 0x000000164c38723c */ /* 0x000fe20000041838 */
[----:B------:R-:W3:Y:S07]  /*3320*/  LDSM.16.M88.4 R20, [R96+0x10900] ;  /* 0x010900006014783b */ /* 0x000eee0000000200 */
[----:B------:R-:W-:Y:S01]  /*3330*/  HMMA.16816.F32.BF16 R48, R32, R42, R48 ;  /* 0x0000002a2030723c */ /* 0x000fe20000041830 */
[----:B------:R-:W-:Y:S07]  /*3340*/  LDSM.16.M88.4 R40, [R185+0x8000] ;  /* 0x00800000b928783b */ /* 0x000fee0000000200 */
[C---:B-1----:R-:W-:Y:S08]  /*3350*/  HMMA.16816.F32.BF16 R28, R76.reuse, R12, R28 ;  /* 0x0000000c4c1c723c */ /* 0x042ff0000004181c */
[----:B------:R-:W-:Y:S01]  /*3360*/  HMMA.16816.F32.BF16 R24, R76, R14, R24 ;  /* 0x0000000e4c18723c */ /* 0x000fe20000041818 */
[----:B------:R-:W-:Y:S07]  /*3370*/  LDSM.16.M88.4 R12, [R0+0x10100] ;  /* 0x01010000000c783b */ /* 0x000fee0000000200 */
[C---:B------:R-:W-:Y:S08]  /*3380*/  HMMA.16816.F32.BF16 R44, R32.reuse, R36, R44 ;  /* 0x00000024202c723c */ /* 0x040ff0000004182c */
[----:B------:R-:W-:Y:S01]  /*3390*/  HMMA.16816.F32.BF16 R72, R32, R38, R72 ;  /* 0x000000262048723c */ /* 0x000fe20000041848 */
[----:B------:R-:W1:Y:S04]  /*33a0*/  LDSM.16.M88.4 R36, [R93+0x10900] ;  /* 0x010900005d24783b */ /* 0x000e680000000200 */
[----:B------:R-:W-:Y:S03]  /*33b0*/  LDSM.16.M88.4 R32, [R93+0x11100] ;  /* 0x011100005d20783b */ /* 0x000fe60000000200 */
[C---:B--2---:R-:W-:Y:S08]  /*33c0*/  HMMA.16816.F32.BF16 R52, R76.reuse, R8, R52 ;  /* 0x000000084c34723c */ /* 0x044ff00000041834 */
[----:B------:R-:W-:Y:S01]  /*33d0*/  HMMA.16816.F32.BF16 R48, R76, R10, R48 ;  /* 0x0000000a4c30723c */ /* 0x000fe20000041830 */
[----:B------:R-:W-:Y:S07]  /*33e0*/  LDSM.16.M88.4 R8, [R184+0x8000] ;  /* 0x00800000b808783b */ /* 0x000fee0000000200 */
[C---:B---3--:R-:W-:Y:S08]  /*33f0*/  HMMA.16816.F32.BF16 R28, R68.reuse, R20, R28 ;  /* 0x00000014441c723c */ /* 0x048ff0000004181c */
[----:B------:R-:W-:Y:S01]  /*3400*/  HMMA.16816.F32.BF16 R24, R68, R22, R24 ;  /* 0x000000164418723c */ /* 0x000fe20000041818 */
[----:B------:R-:W2:Y:S07]  /*3410*/  LDSM.16.M88.4 R20, [R0+0x10900] ;  /* 0x010900000014783b */ /* 0x000eae0000000200 */
[----:B------:R-:W-:Y:S08]  /*3420*/  HMMA.16816.F32.BF16 R44, R76, R80, R44 ;  /* 0x000000504c2c723c */ /* 0x000ff0000004182c */
[C---:B------:R-:W-:Y:S08]  /*3430*/  HMMA.16816.F32.BF16 R52, R68.reuse, R64, R52 ;  /* 0x000000404434723c */ /* 0x040ff00000041834 */
[----:B------:R-:W-:Y:S01]  /*3440*/  HMMA.16816.F32.BF16 R48, R68, R66, R48 ;  /* 0x000000424430723c */ /* 0x000fe20000041830 */
[----:B------:R-:W3:Y:S07]  /*3450*/  LDSM.16.M88.4 R64, [R93+0x11900] ;  /* 0x011900005d40783b */ /* 0x000eee0000000200 */
[C---:B-1----:R-:W-:Y:S08]  /*3460*/  HMMA.16816.F32.BF16 R28, R40.reuse, R36, R28 ;  /* 0x00000024281c723c */ /* 0x042ff0000004181c */
[----:B------:R-:W-:Y:S01]  /*3470*/  HMMA.16816.F32.BF16 R24, R40, R38, R24 ;  /* 0x000000262818723c */ /* 0x000fe20000041818 */
[----:B------:R-:W-:Y:S07]  /*3480*/  LDSM.16.M88.4 R36, [R0+0x11100] ;  /* 0x011100000024783b */ /* 0x000fee0000000200 */
[----:B------:R-:W-:Y:S08]  /*3490*/  HMMA.16816.F32.BF16 R16, R68, R88, R16 ;  /* 0x000000584410723c */ /* 0x000ff00000041810 */
[----:B------:R-:W-:Y:S08]  /*34a0*/  HMMA.16816.F32.BF16 R72, R76, R82, R72 ;  /* 0x000000524c48723c */ /* 0x000ff00000041848 */
[----:B------:R-:W-:Y:S08]  /*34b0*/  HMMA.16816.F32.BF16 R44, R68, R60, R44 ;  /* 0x0000003c442c723c */ /* 0x000ff0000004182c */
[C---:B--2---:R-:W-:Y:S08]  /*34c0*/  HMMA.16816.F32.BF16 R28, R8.reuse, R20, R28 ;  /* 0x00000014081c723c */ /* 0x044ff0000004181c */
[----:B------:R-:W-:Y:S01]  /*34d0*/  HMMA.16816.F32.BF16 R24, R8, R22, R24 ;  /* 0x000000160818723c */ /* 0x000fe20000041818 */
[----:B------:R1:W2:Y:S07]  /*34e0*/  LDSM.16.M88.4 R20, [R0+0x11900] ;  /* 0x011900000014783b */ /* 0x0002ae0000000200 */
[----:B------:R-:W-:Y:S08]  /*34f0*/  HMMA.16816.F32.BF16 R16, R40, R84, R16 ;  /* 0x000000542810723c */ /* 0x000ff00000041810 */
[----:B------:R-:W-:Y:S08]  /*3500*/  HMMA.16816.F32.BF16 R72, R68, R62, R72 ;  /* 0x0000003e4448723c */ /* 0x000ff00000041848 */
[----:B---3--:R-:W-:Y:S01]  /*3510*/  HMMA.16816.F32.BF16 R44, R40, R64, R44 ;  /* 0x00000040282c723c */ /* 0x008fe2000004182c */
[----:B-1----:R-:W-:Y:S01]  /*3520*/  FMUL.FTZ R0, R24, c[0x0][0x320] ;  /* 0x0000c80018007a20 */ /* 0x002fe20000410000 */
[----:B------:R-:W-:-:S04]  /*3530*/  LEA.HI R24, R94, R7, RZ, 0x2 ;  /* 0x000000075e187211 */ /* 0x000fc800078f10ff */
[----:B------:R-:W-:Y:S01]  /*3540*/  LOP3.LUT R24, R24, 0xfffffffc, RZ, 0xc0, !PT ;  /* 0xfffffffc18187812 */ /* 0x000fe200078ec0ff */
[----:B------:R-:W1:Y:S01]  /*3550*/  MUFU.TANH R0, R0 ;  /* 0x0000000000007308 */ /* 0x000e620000002400 */
[----:B------:R-:W-:Y:S08]  /*3560*/  HMMA.16816.F32.BF16 R16, R8, R12, R16 ;  /* 0x0000000c0810723c */ /* 0x000ff00000041810 */
[----:B------:R-:W-:Y:S08]  /*3570*/  HMMA.16816.F32.BF16 R56, R68, R90, R56 ;  /* 0x0000005a4438723c */ /* 0x000ff00000041838 */
[----:B------:R-:W-:Y:S08]  /*3580*/  HMMA.16816.F32.BF16 R72, R40, R66, R72 ;  /* 0x000000422848723c */ /* 0x000ff00000041848 */
[----:B--2---:R-:W-:Y:S01]  /*3590*/  HMMA.16816.F32.BF16 R44, R8, R20, R44 ;  /* 0x00000014082c723c */ /* 0x004fe2000004182c */
[----:B------:R-:W-:-:S02]  /*35a0*/  FMUL.FTZ R13, R18, c[0x0][0x320] ;  /* 0x0000c800120d7a20 */ /* 0x000fc40000410000 */
[----:B------:R-:W-:Y:S02]  /*35b0*/  FMUL.FTZ R18, R25, c[0x0][0x320] ;  /* 0x0000c80019127a20 */ /* 0x000fe40000410000 */
[----:B------:R-:W-:Y:S02]  /*35c0*/  FMUL.FTZ R12, R16, c[0x0][0x320] ;  /* 0x0000c800100c7a20 */ /* 0x000fe40000410000 */
[----:B------:R-:W-:Y:S01]  /*35d0*/  SHF.R.S32.HI R21, RZ, 0x1f, R6 ;  /* 0x0000001fff157819 */ /* 0x000fe20000011406 */
[----:B------:R-:W-:Y:S01]  /*35e0*/  HMMA.16816.F32.BF16 R56, R40, R86, R56 ;  /* 0x000000562838723c */ /* 0x000fe20000041838 */
[----:B------:R-:W-:Y:S01]  /*35f0*/  LOP3.LUT R20, R92, 0xffffffe0, RZ, 0xc0, !PT ;  /* 0xffffffe05c147812 */ /* 0x000fe200078ec0ff */
[----:B------:R-:W-:Y:S01]  /*3600*/  FMUL.FTZ R16, R17, c[0x0][0x320] ;  /* 0x0000c80011107a20 */ /* 0x000fe20000410000 */
[-C--:B------:R-:W-:Y:S01]  /*3610*/  LEA.HI R21, R21, R6.reuse, RZ, 0x3 ;  /* 0x0000000615157211 */ /* 0x080fe200078f18ff */
[----:B------:R-:W-:Y:S01]  /*3620*/  FMUL.FTZ R17, R29, c[0x0][0x320] ;  /* 0x0000c8001d117a20 */ /* 0x000fe20000410000 */
[----:B------:R-:W-:Y:S01]  /*3630*/  IADD3 R20, -R20, R7, RZ ;  /* 0x0000000714147210 */ /* 0x000fe20007ffe1ff */
[----:B------:R-:W-:Y:S01]  /*3640*/  IMAD.IADD R7, R7, 0x1, -R24 ;  /* 0x0000000107077824 */ /* 0x000fe200078e0a18 */
[----:B------:R-:W-:Y:S01]  /*3650*/  LOP3.LUT R21, R21, 0xffffff8, RZ, 0xc0, !PT ;  /* 0x0ffffff815157812 */ /* 0x000fe200078ec0ff */
[----:B------:R-:W-:Y:S01]  /*3660*/  HMMA.16816.F32.BF16 R72, R8, R22, R72 ;  /* 0x000000160848723c */ /* 0x000fe20000041848 */
[----:B------:R-:W-:Y:S01]  /*3670*/  SHF.R.S32.HI R25, RZ, 0x1f, R20 ;  /* 0x0000001fff197819 */ /* 0x000fe20000011414 */
[----:B------:R-:W2:Y:S01]  /*3680*/  MUFU.TANH R12, R12 ;  /* 0x0000000c000c7308 */ /* 0x000ea20000002400 */
[----:B------:R-:W-:-:S02]  /*3690*/  IADD3 R21, -R21, R6, RZ ;  /* 0x0000000615157210 */ /* 0x000fc40007ffe1ff */
[----:B------:R-:W-:Y:S02]  /*36a0*/  LEA.HI R6, R25, R20, RZ, 0x2 ;  /* 0x0000001419067211 */ /* 0x000fe400078f10ff */
[----:B------:R-:W-:Y:S01]  /*36b0*/  LEA.HI R23, R7, R7, RZ, 0x1 ;  /* 0x0000000707177211 */ /* 0x000fe200078f08ff */
[C---:B------:R-:W-:Y:S01]  /*36c0*/  HMMA.16816.F32.BF16 R52, R40.reuse, R32, R52 ;  /* 0x000000202834723c */ /* 0x040fe20000041834 */
[----:B------:R-:W-:Y:S01]  /*36d0*/  LEA.HI.SX32 R22, R6, UR24, 0x1e ;  /* 0x0000001806167c11 */ /* 0x000fe2000f8ff2ff */
[----:B------:R-:W-:Y:S01]  /*36e0*/  FMUL.FTZ R44, R44, c[0x0][0x320] ;  /* 0x0000c8002c2c7a20 */ /* 0x000fe20000410000 */
[----:B------:R-:W-:Y:S01]  /*36f0*/  LOP3.LUT R24, R23, 0x1ffffffe, RZ, 0xc0, !PT ;  /* 0x1ffffffe17187812 */ /* 0x000fe200078ec0ff */
[----:B------:R-:W-:Y:S01]  /*3700*/  FMUL.FTZ R45, R45, c[0x0][0x320] ;  /* 0x0000c8002d2d7a20 */ /* 0x000fe20000410000 */
[----:B------:R-:W3:Y:S01]  /*3710*/  MUFU.TANH R16, R16 ;  /* 0x0000001000107308 */ /* 0x000ee20000002400 */
[----:B------:R-:W-:Y:S01]  /*3720*/  IMAD R21, R21, 0x10, R22 ;  /* 0x0000001015157824 */ /* 0x000fe200078e0216 */
[----:B------:R-:W-:Y:S01]  /*3730*/  IADD3 R24, R7, -R24, RZ ;  /* 0x8000001807187210 */ /* 0x000fe20007ffe0ff */
[----:B------:R-:W-:Y:S04]  /*3740*/  HMMA.16816.F32.BF16 R48, R40, R34, R48 ;  /* 0x000000222830723c */ /* 0x000fe80000041830 */
[----:B------:R-:W-:Y:S01]  /*3750*/  IMAD R203, R24, 0x8, R21 ;  /* 0x0000000818cb7824 */ /* 0x000fe200078e0215 */
[----:B------:R-:W4:Y:S03]  /*3760*/  MUFU.TANH R13, R13 ;  /* 0x0000000d000d7308 */ /* 0x000f260000002400 */
[----:B------:R-:W-:Y:S01]  /*3770*/  @P0 IMAD.HI.U32 R7, R203, c[0x0][0x2c8], RZ ;  /* 0x0000b200cb070a27 */ /* 0x000fe200078e00ff */
[----:B------:R-:W-:Y:S01]  /*3780*/  PLOP3.LUT P0, PT, PT, PT, UP1, 0x80, 0x0 ;  /* 0x000000000000781c */ /* 0x000fe20003f0f018 */
[----:B------:R-:W-:Y:S02]  /*3790*/  HMMA.16816.F32.BF16 R56, R8, R14, R56 ;  /* 0x0000000e0838723c */ /* 0x000fe40000041838 */
[----:B------:R-:W-:Y:S01]  /*37a0*/  FMUL.FTZ R72, R72, c[0x0][0x320] ;  /* 0x0000c80048487a20 */ /* 0x000fe20000410000 */
[----:B------:R-:W1:Y:S01]  /*37b0*/  MUFU.TANH R17, R17 ;  /* 0x0000001100117308 */ /* 0x000e620000002400 */
[----:B------:R-:W-:-:S04]  /*37c0*/  FMUL.FTZ R73, R73, c[0x0][0x320] ;  /* 0x0000c80049497a20 */ /* 0x000fc80000410000 */
[C---:B------:R-:W-:Y:S03]  /*37d0*/  HMMA.16816.F32.BF16 R52, R8.reuse, R36, R52 ;  /* 0x000000240834723c */ /* 0x040fe60000041834 */
[----:B------:R-:W1:Y:S05]  /*37e0*/  MUFU.TANH R18, R18 ;  /* 0x0000001200127308 */ /* 0x000e6a0000002400 */
[----:B------:R-:W-:Y:S03]  /*37f0*/  HMMA.16816.F32.BF16 R48, R8, R38, R48 ;  /* 0x000000260830723c */ /* 0x000fe60000041830 */
[----:B------:R1:W1:Y:S04]  /*3800*/  MUFU.TANH R175, R44 ;  /* 0x0000002c00af7308 */ /* 0x0002680000002400 */
[----:B------:R-:W-:Y:S01]  /*3810*/  MOV R8, R203 ;  /* 0x000000cb00087202 */ /* 0x000fe20000000f00 */
[----:B------:R-:W-:Y:S01]  /*3820*/  FMUL.FTZ R11, R28, c[0x0][0x320] ;  /* 0x0000c8001c0b7a20 */ /* 0x000fe20000410000 */
[----:B------:R-:W-:Y:S01]  /*3830*/  @P0 SHF.R.U32.HI R8, RZ, c[0x0][0x2cc], R7 ;  /* 0x0000b300ff080a19 */ /* 0x000fe20000011607 */
[----:B------:R-:W-:Y:S01]  /*3840*/  FMUL.FTZ R15, R57, c[0x0][0x320] ;  /* 0x0000c800390f7a20 */ /* 0x000fe20000410000 */
[----:B------:R-:W-:Y:S01]  /*3850*/  LOP3.LUT R9, R6, 0x7ffffffc, RZ, 0xc0, !PT ;  /* 0x7ffffffc06097812 */ /* 0x000fe200078ec0ff */
[----:B------:R-:W-:Y:S01]  /*3860*/  FMUL.FTZ R21, R56, c[0x0][0x320] ;  /* 0x0000c80038157a20 */ /* 0x000fe20000410000 */
[----:B------:R-:W-:Y:S01]  /*3870*/  PLOP3.LUT P0, PT, PT, PT, UP0, 0x40, 0x0 ;  /* 0x000000000000781c */ /* 0x000fe20003f0e808 */
[----:B------:R-:W5:Y:S01]  /*3880*/  SHFL.IDX PT, R7, R8, RZ, 0x1c1f ;  /* 0x001c1fff08077589 */ /* 0x000f6200000e0000 */
[----:B------:R1:W1:Y:S01]  /*3890*/  MUFU.TANH R173, R45 ;  /* 0x0000002d00ad7308 */ /* 0x0002620000002400 */
[----:B------:R-:W-:Y:S01]  /*38a0*/  IMAD.IADD R204, R20, 0x1, -R9 ;  /* 0x0000000114cc7824 */ /* 0x000fe200078e0a09 */
[----:B------:R-:W-:Y:S01]  /*38b0*/  MOV R9, UR26 ;  /* 0x0000001a00097c02 */ /* 0x000fe20008000f00 */
[----:B------:R-:W-:-:S02]  /*38c0*/  FMUL.FTZ R52, R52, c[0x0][0x320] ;  /* 0x0000c80034347a20 */ /* 0x000fc40000410000 */
[----:B------:R-:W-:Y:S02]  /*38d0*/  IMAD.SHL.U32 R204, R204, 0x2, RZ ;  /* 0x00000002cccc7824 */ /* 0x000fe400078e00ff */
[----:B------:R-:W-:Y:S01]  /*38e0*/  FMUL.FTZ R53, R53, c[0x0][0x320] ;  /* 0x0000c80035357a20 */ /* 0x000fe20000410000 */
[----:B------:R1:W1:Y:S01]  /*38f0*/  MUFU.TANH R161, R52 ;  /* 0x0000003400a17308 */ /* 0x0002620000002400 */
[----:B------:R-:W-:Y:S01]  /*3900*/  FMUL.FTZ R48, R48, c[0x0][0x320] ;  /* 0x0000c80030307a20 */ /* 0x000fe20000410000 */
[----:B------:R-:W-:Y:S01]  /*3910*/  IADD3 R14, R9, -c[0x0][0x168], -R204 ;  /* 0x80005a00090e7a10 */ /* 0x000fe20007ffe8cc */
[----:B------:R-:W-:Y:S01]  /*3920*/  FMUL.FTZ R49, R49, c[0x0][0x320] ;  /* 0x0000c80031317a20 */ /* 0x000fe20000410000 */
[----:B------:R-:W-:Y:S02]  /*3930*/  IADD3 R10, -R204, UR4, RZ ;  /* 0x00000004cc0a7c10 */ /* 0x000fe4000fffe1ff */
[C---:B------:R-:W-:Y:S02]  /*3940*/  IADD3 R20, R14.reuse, c[0x0][0x328], RZ ;  /* 0x0000ca000e147a10 */ /* 0x040fe40007ffe0ff */
[----:B------:R1:W1:Y:S01]  /*3950*/  MUFU.TANH R171, R53 ;  /* 0x0000003500ab7308 */ /* 0x0002620000002400 */
[----:B------:R-:W-:-:S02]  /*3960*/  IADD3 R14, R14, UR13, RZ ;  /* 0x0000000d0e0e7c10 */ /* 0x000fc4000fffe0ff */
[----:B-----5:R-:W-:-:S05]  /*3970*/  IADD3 R9, R20, R7, RZ ;  /* 0x0000000714097210 */ /* 0x020fca0007ffe0ff */
[----:B------:R1:W1:Y:S01]  /*3980*/  MUFU.TANH R167, R48 ;  /* 0x0000003000a77308 */ /* 0x0002620000002400 */
[----:B------:R-:W-:Y:S02]  /*3990*/  IADD3 R2, R14, R7, RZ ;  /* 0x000000070e027210 */ /* 0x000fe40007ffe0ff */
[----:B------:R-:W-:-:S05]  /*39a0*/  IMNMX R22, R9, R10, PT ;  /* 0x0000000a09167217 */ /* 0x000fca0003800200 */
[----:B------:R1:W1:Y:S08]  /*39b0*/  MUFU.TANH R163, R49 ;  /* 0x0000003100a37308 */ /* 0x0002700000002400 */
[----:B------:R1:W1:Y:S08]  /*39c0*/  MUFU.TANH R143, R72 ;  /* 0x00000048008f7308 */ /* 0x0002700000002400 */
[----:B------:R1:W1:Y:S08]  /*39d0*/  MUFU.TANH R141, R73 ;  /* 0x00000049008d7308 */ /* 0x0002700000002400 */
[----:B------:R-:W1:Y:S08]  /*39e0*/  MUFU.TANH R11, R11 ;  /* 0x0000000b000b7308 */ /* 0x000e700000002400 */
[----:B------:R-:W1:Y:S08]  /*39f0*/  MUFU.TANH R15, R15 ;  /* 0x0000000f000f7308 */ /* 0x000e700000002400 */
[----:B------:R-:W1:Y:S01]  /*3a00*/  MUFU.TANH R21, R21 ;  /* 0x0000001500157308 */ /* 0x000e620000002400 */
[----:B------:R-:W-:Y:S05]  /*3a10*/  @P0 BRA `(.L_x_1961) ;  /* 0x0000017000000947 */ /* 0x000fea0003800000 */
[----:B--234-:R-:W-:Y:S01]  /*3a20*/  IMAD.U32 R6, RZ, RZ, UR12 ;  /* 0x0000000cff067e24 */ /* 0x01cfe2000f8e00ff */
        /* <DEDUP_REMOVED lines=11> */
.L_x_1963:
[----:B------:R-:W-:-:S04]  /*3ae0*/  MOV R5, c[0x0][0x32c] ;  /* 0x0000cb0000057a02 */ /* 0x000fc80000000f00 */
[----:B------:R-:W-:-:S13]  /*3af0*/  ISETP.NE.AND P0, PT, R5, 0x1, PT ;  /* 0x000000010500780c */ /* 0x000fda0003f05270 */
[----:B------:R-:W-:-:S05]  /*3b00*/  @P0 IMAD.HI.U32 R5, R6, c[0x0][0x330], RZ ;  /* 0x0000cc0006050a27 */ /* 0x000fca00078e00ff */
[----:B------:R-:W-:Y:S02]  /*3b10*/  @P0 SHF.R.U32.HI R6, RZ, c[0x0][0x334], R5 ;  /* 0x0000cd00ff060a19 */ /* 0x000fe40000011605 */
.L_x_1964:
[----:B------:R-:W-:Y:S05]  /*3b20*/  BSYNC B0 ;  /* 0x0000000000007941 */ /* 0x000fea0003800000 */
.L_x_1962:
[----:B------:R-:W-:-:S04]  /*3b30*/  IMAD.MOV.U32 R5, RZ, RZ, c[0x0][0x32c] ;  /* 0x0000cb00ff057624 */ /* 0x000fc800078e00ff */
[----:B------:R-:W-:-:S04]  /*3b40*/  IMAD R5, R6, R5, -UR25 ;  /* 0x8000001906057e24 */ /* 0x000fc8000f8e0205 */
[----:B------:R-:W-:-:S05]  /*3b50*/  IMAD.IADD R7, R5, 0x1, -R204 ;  /* 0x0000000105077824 */ /* 0x000fca00078e0acc */
[----:B------:R-:W-:Y:S02]  /*3b60*/  IADD3 R5, R7, c[0x0][0x32c], RZ ;  /* 0x0000cb0007057a10 */ /* 0x000fe40007ffe0ff */
[----:B------:R-:W-:Y:S02]  /*3b70*/  IMNMX R2, R2, R7, !PT ;  /* 0x0000000702027217 */ /* 0x000fe40007800200 */
[----:B------:R-:W-:Y:S02]  /*3b80*/  IMNMX R22, R22, R5, PT ;  /* 0x0000000516167217 */ /* 0x000fe40003800200 */
.L_x_1961:
[----:B--234-:R-:W-:Y:S01]  /*3b90*/  ISETP.LT.AND P1, PT, RZ, UR7, PT ;  /* 0x00000007ff007c0c */ /* 0x01cfe2000bf21270 */
[----:B------:R-:W2:Y:S01]  /*3ba0*/  SHFL.IDX PT, R25, R8, 0x1, 0x1c1f ;  /* 0x003c1f0008197f89 */ /* 0x000ea200000e0000 */
[----:B------:R-:W-:Y:S02]  /*3bb0*/  FMUL.FTZ R59, R59, c[0x0][0x320] ;  /* 0x0000c8003b3b7a20 */ /* 0x000fe40000410000 */
[----:B------:R-:W-:Y:S01]  /*3bc0*/  ISETP.GT.AND P0, PT, R2, RZ, P1 ;  /* 0x000000ff0200720c */ /* 0x000fe20000f04270 */
[----:B------:R-:W-:Y:S01]  /*3bd0*/  FMUL.FTZ R50, R50, c[0x0][0x320] ;  /* 0x0000c80032327a20 */ /* 0x000fe20000410000 */
[----:B------:R3:W4:Y:S01]  /*3be0*/  MUFU.TANH R152, R59 ;  /* 0x0000003b00987308 */ /* 0x0007220000002400 */
[----:B------:R-:W-:Y:S01]  /*3bf0*/  FMUL.FTZ R51, R51, c[0x0][0x320] ;  /* 0x0000c80033337a20 */ /* 0x000fe20000410000 */
[----:B------:R-:W-:Y:S01]  /*3c00*/  ISETP.LT.OR P0, PT, R22, 0x1, P0 ;  /* 0x000000011600780c */ /* 0x000fe20000701670 */
[----:B------:R-:W-:-:S02]  /*3c10*/  FMUL.FTZ R46, R46, c[0x0][0x320] ;  /* 0x0000c8002e2e7a20 */ /* 0x000fc40000410000 */
[----:B------:R-:W-:Y:S01]  /*3c20*/  FMUL.FTZ R47, R47, c[0x0][0x320] ;  /* 0x0000c8002f2f7a20 */ /* 0x000fe20000410000 */
[----:B------:R-:W-:Y:S01]  /*3c30*/  FSEL R6, R12, -INF , !P0 ;  /* 0xff8000000c067808 */ /* 0x000fe20004000000 */
[----:B------:R-:W-:Y:S01]  /*3c40*/  FMUL.FTZ R12, R31, c[0x0][0x320] ;  /* 0x0000c8001f0c7a20 */ /* 0x000fe20000410000 */
[----:B------:R-:W-:Y:S01]  /*3c50*/  ISETP.GT.AND P0, PT, R2, 0x1, P1 ;  /* 0x000000010200780c */ /* 0x000fe20000f04270 */
[----:B------:R-:W-:Y:S01]  /*3c60*/  FMUL.FTZ R74, R74, c[0x0][0x320] ;  /* 0x0000c8004a4a7a20 */ /* 0x000fe20000410000 */
[----:B------:R3:W1:Y:S01]  /*3c70*/  MUFU.TANH R170, R50 ;  /* 0x0000003200aa7308 */ /* 0x0006620000002400 */
[----:B------:R-:W-:Y:S01]  /*3c80*/  FMUL.FTZ R75, R75, c[0x0][0x320] ;  /* 0x0000c8004b4b7a20 */ /* 0x000fe20000410000 */
[----:B------:R-:W-:Y:S01]  /*3c90*/  ISETP.LT.OR P0, PT, R22, 0x2, P0 ;  /* 0x000000021600780c */ /* 0x000fe20000701670 */
[----:B------:R-:W-:Y:S02]  /*3ca0*/  FMUL.FTZ R54, R54, c[0x0][0x320] ;  /* 0x0000c80036367a20 */ /* 0x000fe40000410000 */
[----:B------:R-:W-:Y:S01]  /*3cb0*/  FMUL.FTZ R55, R55, c[0x0][0x320] ;  /* 0x0000c80037377a20 */ /* 0x000fe20000410000 */
[----:B------:R-:W-:Y:S01]  /*3cc0*/  FSEL R23, R16, -INF , !P0 ;  /* 0xff80000010177808 */ /* 0x000fe20004000000 */
[----:B------:R-:W-:Y:S01]  /*3cd0*/  FMUL.FTZ R16, R58, c[0x0][0x320] ;  /* 0x0000c8003a107a20 */ /* 0x000fe20000410000 */
[----:B------:R-:W-:Y:S01]  /*3ce0*/  ISETP.GT.AND P0, PT, R2, 0x8, P1 ;  /* 0x000000080200780c */ /* 0x000fe20000f04270 */
[----:B------:R3:W1:Y:S03]  /*3cf0*/  MUFU.TANH R176, R51 ;  /* 0x0000003300b07308 */ /* 0x0006660000002400 */
[----:B------:R-:W-:-:S04]  /*3d00*/  ISETP.LT.OR P0, PT, R22, 0x9, P0 ;  /* 0x000000091600780c */ /* 0x000fc80000701670 */
[----:B-1----:R-:W-:Y:S01]  /*3d10*/  FSEL R21, R21, -INF , !P0 ;  /* 0xff80000015157808 */ /* 0x002fe20004000000 */
        /* <DEDUP_REMOVED lines=12> */
[----:B------:R-:W-:Y:S01]  /*3de0*/  FSEL R9, R17, -INF , !P0 ;  /* 0xff80000011097808 */ /* 0x000fe20004000000 */
[----:B--2---:R-:W-:Y:S01]  /*3df0*/  IMAD.IADD R17, R20, 0x1, R25 ;  /* 0x0000000114117824 */ /* 0x004fe200078e0219 */
[----:B------:R-:W-:Y:S01]  /*3e00*/  ISETP.GT.AND P0, PT, R2, 0x18, P1 ;  /* 0x000000180200780c */ /* 0x000fe20000f04270 */
[----:B------:R3:W2:Y:S03]  /*3e10*/  MUFU.TANH R166, R75 ;  /* 0x0000004b00a67308 */ /* 0x0006a60000002400 */
[----:B------:R-:W-:Y:S02]  /*3e20*/  ISETP.LT.OR P0, PT, R22, 0x19, P0 ;  /* 0x000000191600780c */ /* 0x000fe40000701670 */
[----:B------:R-:W-:Y:S02]  /*3e30*/  IMNMX R17, R17, R10, PT ;  /* 0x0000000a11117217 */ /* 0x000fe40003800200 */
[----:B------:R-:W-:Y:S01]  /*3e40*/  FSEL R7, R0, -INF , !P0 ;  /* 0xff80000000077808 */ /* 0x000fe20004000000 */
[----:B------:R-:W-:Y:S01]  /*3e50*/  FMUL.FTZ R0, R27, c[0x0][0x320] ;  /* 0x0000c8001b007a20 */ /* 0x000fe20000410000 */
[----:B------:R-:W-:Y:S01]  /*3e60*/  ISETP.GT.AND P0, PT, R2, 0x19, P1 ;  /* 0x000000190200780c */ /* 0x000fe20000f04270 */
[----:B------:R3:W1:Y:S03]  /*3e70*/  MUFU.TANH R178, R54 ;  /* 0x0000003600b27308 */ /* 0x0006660000002400 */
[----:B------:R-:W-:-:S04]  /*3e80*/  ISETP.LT.OR P0, PT, R22, 0x1a, P0 ;  /* 0x0000001a1600780c */ /* 0x000fc80000701670 */
[----:B------:R-:W-:Y:S01]  /*3e90*/  FSEL R5, R18, -INF , !P0 ;  /* 0xff80000012057808 */ /* 0x000fe20004000000 */
[----:B------:R-:W-:Y:S01]  /*3ea0*/  FMUL.FTZ R18, R19, c[0x0][0x320] ;  /* 0x0000c80013127a20 */ /* 0x000fe20000410000 */
[----:B------:R-:W-:Y:S01]  /*3eb0*/  ISETP.GT.AND P0, PT, R2, 0x20, P1 ;  /* 0x000000200200780c */ /* 0x000fe20000f04270 */
[----:B------:R-:W1:Y:S01]  /*3ec0*/  MUFU.TANH R0, R0 ;  /* 0x0000000000007308 */ /* 0x000e620000002400 */
[----:B------:R-:W-:Y:S02]  /*3ed0*/  IMAD.IADD R19, R14, 0x1, R25 ;  /* 0x000000010e137824 */ /* 0x000fe400078e0219 */
[----:B------:R-:W-:-:S04]  /*3ee0*/  ISETP.LT.OR P0, PT, R22, 0x21, P0 ;  /* 0x000000211600780c */ /* 0x000fc80000701670 */
[----:B------:R-:W-:Y:S01]  /*3ef0*/  FSEL R161, R161, -INF , !P0 ;  /* 0xff800000a1a17808 */ /* 0x000fe20004000000 */
[----:B------:R3:W1:Y:S01]  /*3f00*/  MUFU.TANH R168, R55 ;  /* 0x0000003700a87308 */ /* 0x0006620000002400 */
[----:B------:R-:W-:-:S04]  /*3f10*/  ISETP.GT.AND P0, PT, R2, 0x21, P1 ;  /* 0x000000210200780c */ /* 0x000fc80000f04270 */
[----:B------:R-:W-:-:S03]  /*3f20*/  ISETP.LT.OR P0, PT, R22, 0x22, P0 ;  /* 0x000000221600780c */ /* 0x000fc60000701670 */
[----:B------:R-:W1:Y:S01]  /*3f30*/  MUFU.TANH R18, R18 ;  /* 0x0000001200127308 */ /* 0x000e620000002400 */
[----:B------:R-:W-:Y:S02]  /*3f40*/  FSEL R171, R171, -INF , !P0 ;  /* 0xff800000abab7808 */ /* 0x000fe40004000000 */
[----:B------:R-:W-:-:S04]  /*3f50*/  ISETP.GT.AND P0, PT, R2, 0x28, P1 ;  /* 0x000000280200780c */ /* 0x000fc80000f04270 */
[----:B------:R-:W-:Y:S01]  /*3f60*/  ISETP.LT.OR P0, PT, R22, 0x29, P0 ;  /* 0x000000291600780c */ /* 0x000fe20000701670 */
[----:B------:R-:W1:Y:S03]  /*3f70*/  MUFU.TANH R16, R16 ;  /* 0x0000001000107308 */ /* 0x000e660000002400 */
        /* <DEDUP_REMOVED lines=14> */
[----:B------:R-:W-:-:S03]  /*4060*/  FMUL.FTZ R2, R26, c[0x0][0x320] ;  /* 0x0000c8001a027a20 */ /* 0x000fc60000410000 */
[----:B------:R-:W-:Y:S01]  /*4070*/  ISETP.LT.OR P0, PT, R22, 0x3a, P0 ;  /* 0x0000003a1600780c */ /* 0x000fe20000701670 */
[----:B------:R-:W-:Y:S02]  /*4080*/  FMUL.FTZ R22, R30, c[0x0][0x320] ;  /* 0x0000c8001e167a20 */ /* 0x000fe40000410000 */
[----:B------:R-:W1:Y:S01]  /*4090*/  MUFU.TANH R2, R2 ;  /* 0x0000000200027308 */ /* 0x000e620000002400 */
[----:B------:R-:W-:Y:S02]  /*40a0*/  FSEL R141, R141, -INF , !P0 ;  /* 0xff8000008d8d7808 */ /* 0x000fe40004000000 */
[----:B------:R-:W-:-:S05]  /*40b0*/  PLOP3.LUT P0, PT, PT, PT, UP0, 0x40, 0x0 ;  /* 0x000000000000781c */ /* 0x000fca0003f0e808 */
[----:B------:R-:W1:Y:S08]  /*40c0*/  MUFU.TANH R22, R22 ;  /* 0x0000001600167308 */ /* 0x000e700000002400 */
        /* <DEDUP_REMOVED lines=13> */
.L_x_1967:
[----:B------:R-:W-:-:S04]  /*41a0*/  MOV R8, c[0x0][0x32c] ;  /* 0x0000cb0000087a02 */ /* 0x000fc80000000f00 */
[----:B------:R-:W-:-:S13]  /*41b0*/  ISETP.NE.AND P0, PT, R8, 0x1, PT ;  /* 0x000000010800780c */ /* 0x000fda0003f05270 */
[----:B------:R-:W-:-:S05]  /*41c0*/  @P0 IMAD.HI.U32 R8, R25, c[0x0][0x330], RZ ;  /* 0x0000cc0019080a27 */ /* 0x000fca00078e00ff */
[----:B------:R-:W-:Y:S02]  /*41d0*/  @P0 SHF.R.U32.HI R25, RZ, c[0x0][0x334], R8 ;  /* 0x0000cd00ff190a19 */ /* 0x000fe40000011608 */
.L_x_1968:
[----:B------:R-:W-:Y:S05]  /*41e0*/  BSYNC B0 ;  /* 0x0000000000007941 */ /* 0x000fea0003800000 */
.L_x_1966:
[----:B------:R-:W-:-:S04]  /*41f0*/  IMAD.MOV.U32 R8, RZ, RZ, c[0x0][0x32c] ;  /* 0x0000cb00ff087624 */ /* 0x000fc800078e00ff */
[----:B------:R-:W-:-:S04]  /*4200*/  IMAD R25, R25, R8, -UR25 ;  /* 0x8000001919197e24 */ /* 0x000fc8000f8e0208 */
[----:B------:R-:W-:-:S05]  /*4210*/  IMAD.IADD R10, R25, 0x1, -R204 ;  /* 0x00000001190a7824 */ /* 0x000fca00078e0acc */
[----:B------:R-:W-:Y:S02]  /*4220*/  IADD3 R8, R10, c[0x0][0x32c], RZ ;  /* 0x0000cb000a087a10 */ /* 0x000fe40007ffe0ff */
[----:B------:R-:W-:Y:S02]  /*4230*/  IMNMX R19, R19, R10, !PT ;  /* 0x0000000a13137217 */ /* 0x000fe40007800200 */
[----:B------:R-:W-:Y:S02]  /*4240*/  IMNMX R17, R17, R8, PT ;  /* 0x0000000811117217 */ /* 0x000fe40003800200 */
.L_x_1965:
[----:B--234-:R-:W-:Y:S01]  /*4250*/  ISETP.GT.AND P0, PT, R19, 0x1, P1 ;  /* 0x000000011300780c */ /* 0x01cfe20000f04270 */
[----:B------:R-:W-:-:S04]  /*4260*/  DEPBAR.LE SB0, 0x2 ;  /* 0x000080800000791a */ /* 0x000fc80000000000 */
[----:B------:R-:W-:Y:S01]  /*4270*/  BAR.SYNC.DEFER_BLOCKING 0x0 ;  /* 0x0000000000007b1d */ /* 0x000fe20000010000 */
[----:B------:R-:W-:Y:S01]  /*4280*/  ISETP.LT.OR P0, PT, R17, 0x2, P0 ;  /* 0x000000021100780c */ /* 0x000fe20000701670 */
[----:B------:R-:W-:Y:S01]  /*4290*/  IMAD.SHL.U32 R135, R135, 0x2, RZ ;  /* 0x0000000287877824 */ /* 0x000fe200078e00ff */
[----:B------:R-:W-:Y:S02]  /*42a0*/  UIADD3 UR4, UR7, -0x3, URZ ;  /* 0xfffffffd07047890 */ /* 0x000fe4000fffe03f */
[----:B-1----:R-:W-:Y:S01]  /*42b0*/  FSEL R18, R18, -INF , !P0 ;  /* 0xff80000012127808 */ /* 0x002fe20004000000 */
[--C-:B------:R-:W-:Y:S01]  /*42c0*/  IMAD R134, R4, 0x2, R135.reuse ;  /* 0x0000000204867824 */ /* 0x100fe200078e0287 */
[----:B------:R-:W-:Y:S01]  /*42d0*/  ISETP.GT.AND P0, PT, R19, 0x8, P1 ;  /* 0x000000081300780c */ /* 0x000fe20000f04270 */
[C---:B------:R-:W-:Y:S01]  /*42e0*/  IMAD.IADD R169, R188.reuse, 0x1, R135 ;  /* 0x00000001bca97824 */ /* 0x040fe200078e0287 */
[----:B------:R-:W-:Y:S01]  /*42f0*/  UISETP.GE.AND UP2, UPT, UR4, UR11, UPT ;  /* 0x0000000b0400728c */ /* 0x000fe2000bf46270 */
[----:B------:R-:W-:Y:S01]  /*4300*/  IMAD.IADD R160, R188, 0x1, R134 ;  /* 0x00000001bca07824 */ /* 0x000fe200078e0286 */
[----:B------:R-:W-:Y:S01]  /*4310*/  ISETP.LT.OR P0, PT, R17, 0x9, P0 ;  /* 0x000000091100780c */ /* 0x000fe20000701670 */
[----:B------:R-:W-:-:S03]  /*4320*/  IMAD R4, R4, 0x2, R169 ;  /* 0x0000000204047824 */ /* 0x000fc600078e02a9 */
[----:B------:R-:W-:Y:S02]  /*4330*/  FSEL R16, R16, -INF , !P0 ;  /* 0xff80000010107808 */ /* 0x000fe40004000000 */
[----:B------:R-:W-:-:S04]  /*4340*/  ISETP.GT.AND P0, PT, R19, 0x9, P1 ;  /* 0x000000091300780c */ /* 0x000fc80000f04270 */
[----:B------:R-:W-:Y:S01]  /*4350*/  ISETP.LT.OR P0, PT, R17, 0xa, P0 ;  /* 0x0000000a1100780c */ /* 0x000fe20000701670 */
[----:B------:R-:W-:Y:S03]  /*4360*/  LDSM.16.MT88.4 R40, [R135+0x2100] ;  /* 0x002100008728783b */ /* 0x000fe60000004200 */
[----:B------:R-:W-:Y:S02]  /*4370*/  FSEL R152, R152, -INF , !P0 ;  /* 0xff80000098987808 */ /* 0x000fe40004000000 */
[----:B------:R-:W-:Y:S01]  /*4380*/  ISETP.GT.AND P0, PT, R19, 0x10, P1 ;  /* 0x000000101300780c */ /* 0x000fe20000f04270 */
[----:B------:R-:W-:Y:S03]  /*4390*/  LDSM.16.MT88.4 R56, [R134+0x2100] ;  /* 0x002100008638783b */ /* 0x000fe60000004200 */
[----:B------:R-:W-:Y:S01]  /*43a0*/  ISETP.LT.OR P0, PT, R17, 0x11, P0 ;  /* 0x000000111100780c */ /* 0x000fe20000701670 */
[----:B------:R-:W-:Y:S03]  /*43b0*/  LDSM.16.MT88.4 R124, [R135+0x100] ;  /* 0x00010000877c783b */ /* 0x000fe60000004200 */
[----:B------:R-:W-:Y:S01]  /*43c0*/  FSEL R14, R22, -INF , !P0 ;  /* 0xff800000160e7808 */ /* 0x000fe20004000000 */
[----:B------:R-:W-:Y:S01]  /*43d0*/  LDSM.16.MT88.4 R116, [R169+0x100] ;  /* 0x00010000a974783b */ /* 0x000fe20000004200 */
[----:B------:R-:W-:-:S03]  /*43e0*/  ISETP.GT.AND P0, PT, R19, 0x11, P1 ;  /* 0x000000111300780c */ /* 0x000fc60000f04270 */
[----:B------:R-:W-:Y:S01]  /*43f0*/  LDSM.16.MT88.4 R108, [R134+0x100] ;  /* 0x00010000866c783b */ /* 0x000fe20000004200 */
[----:B------:R-:W-:-:S03]  /*4400*/  ISETP.LT.OR P0, PT, R17, 0x12, P0 ;  /* 0x000000121100780c */ /* 0x000fc60000701670 */
[----:B------:R-:W-:Y:S01]  /*4410*/  LDSM.16.MT88.4 R100, [R4+0x100] ;  /* 0x000100000464783b */ /* 0x000fe20000004200 */
        /* <DEDUP_REMOVED lines=13> */
[----:B------:R-:W-:Y:S01]  /*44f0*/  LDSM.16.MT88.4 R136, [R169+0x900] ;  /* 0x00090000a988783b */ /* 0x000fe20000004200 */
[----:B------:R-:W-:Y:S02]  /*4500*/  FMNMX.FTZ R0, R6, R23, !PT ;  /* 0x0000001706007209 */ /* 0x000fe40007810000 */
[----:B------:R-:W-:Y:S01]  /*4510*/  ISETP.LT.OR P0, PT, R17, 0x21, P0 ;  /* 0x000000211100780c */ /* 0x000fe20000701670 */
[----:B------:R-:W-:Y:S01]  /*4520*/  LDSM.16.MT88.4 R32, [R134+0x900] ;  /* 0x000900008620783b */ /* 0x000fe20000004200 */
[----:B------:R-:W-:Y:S02]  /*4530*/  FMNMX.FTZ R0, R21, R0, !PT ;  /* 0x0000000015007209 */ /* 0x000fe40007810000 */
[----:B------:R-:W-:Y:S01]  /*4540*/  FSEL R178, R178, -INF , !P0 ;  /* 0xff800000b2b27808 */ /* 0x000fe20004000000 */
[----:B------:R-:W-:Y:S01]  /*4550*/  LDSM.16.MT88.4 R28, [R160+0x900] ;  /* 0x00090000a01c783b */ /* 0x000fe20000004200 */
[----:B------:R-:W-:-:S02]  /*4560*/  ISETP.GT.AND P0, PT, R19, 0x21, P1 ;  /* 0x000000211300780c */ /* 0x000fc40000f04270 */
[----:B------:R-:W-:Y:S02]  /*4570*/  FMNMX.FTZ R0, R15, R0, !PT ;  /* 0x000000000f007209 */ /* 0x000fe40007810000 */
[----:B------:R-:W-:Y:S02]  /*4580*/  ISETP.LT.OR P0, PT, R17, 0x22, P0 ;  /* 0x000000221100780c */ /* 0x000fe40000701670 */
[----:B------:R-:W-:Y:S02]  /*4590*/  FMNMX.FTZ R0, R11, R0, !PT ;  /* 0x000000000b007209 */ /* 0x000fe40007810000 */
[----:B------:R-:W-:Y:S02]  /*45a0*/  FSEL R168, R168, -INF , !P0 ;  /* 0xff800000a8a87808 */ /* 0x000fe40004000000 */
[----:B------:R-:W-:Y:S02]  /*45b0*/  ISETP.GT.AND P0, PT, R19, 0x28, P1 ;  /* 0x000000281300780c */ /* 0x000fe40000f04270 */
[----:B------:R-:W-:-:S02]  /*45c0*/  FMNMX.FTZ R0, R9, R0, !PT ;  /* 0x0000000009007209 */ /* 0x000fc40007810000 */
[----:B------:R-:W-:Y:S02]  /*45d0*/  ISETP.LT.OR P0, PT, R17, 0x29, P0 ;  /* 0x000000291100780c */ /* 0x000fe40000701670 */
[----:B------:R-:W-:Y:S02]  /*45e0*/  FMNMX.FTZ R0, R7, R0, !PT ;  /* 0x0000000007007209 */ /* 0x000fe40007810000 */
[----:B------:R-:W-:Y:S02]  /*45f0*/  FSEL R170, R170, -INF , !P0 ;  /* 0xff800000aaaa7808 */ /* 0x000fe40004000000 */
[----:B------:R-:W-:Y:S02]  /*4600*/  ISETP.GT.AND P0, PT, R19, 0x29, P1 ;  /* 0x000000291300780c */ /* 0x000fe40000f04270 */
[----:B------:R-:W-:Y:S02]  /*4610*/  FMNMX.FTZ R0, R5, R0, !PT ;  /* 0x0000000005007209 */ /* 0x000fe40007810000 */
[----:B------:R-:W-:-:S02]  /*4620*/  ISETP.LT.OR P0, PT, R17, 0x2a, P0 ;  /* 0x0000002a1100780c */ /* 0x000fc40000701670 */
[----:B------:R-:W-:Y:S02]  /*4630*/  FMNMX.FTZ R0, R161, R0, !PT ;  /* 0x00000000a1007209 */ /* 0x000fe40007810000 */
[----:B------:R-:W-:Y:S02]  /*4640*/  FSEL R176, R176, -INF , !P0 ;  /* 0xff800000b0b07808 */ /* 0x000fe40004000000 */
[----:B------:R-:W-:Y:S02]  /*4650*/  ISETP.GT.AND P0, PT, R19, 0x30, P1 ;  /* 0x000000301300780c */ /* 0x000fe40000f04270 */
[----:B------:R-:W-:Y:S02]  /*4660*/  FMNMX.FTZ R0, R171, R0, !PT ;  /* 0x00000000ab007209 */ /* 0x000fe40007810000 */
[----:B------:R-:W-:Y:S02]  /*4670*/  ISETP.LT.OR P0, PT, R17, 0x31, P0 ;  /* 0x000000311100780c */ /* 0x000fe40000701670 */
[----:B------:R-:W-:-:S02]  /*4680*/  FMNMX.FTZ R0, R167, R0, !PT ;  /* 0x00000000a7007209 */ /* 0x000fc40007810000 */
[----:B------:R-:W-:Y:S02]  /*4690*/  FSEL R172, R172, -INF , !P0 ;  /* 0xff800000acac7808 */ /* 0x000fe40004000000 */
[----:B------:R-:W-:Y:S02]  /*46a0*/  ISETP.GT.AND P0, PT, R19, 0x31, P1 ;  /* 0x000000311300780c */ /* 0x000fe40000f04270 */
[----:B------:R-:W-:Y:S02]  /*46b0*/  FMNMX.FTZ R0, R163, R0, !PT ;  /* 0x00000000a3007209 */ /* 0x000fe40007810000 */
[----:B------:R-:W-:Y:S02]  /*46c0*/  ISETP.LT.OR P0, PT, R17, 0x32, P0 ;  /* 0x000000321100780c */ /* 0x000fe40000701670 */
[----:B------:R-:W-:Y:S02]  /*46d0*/  FMNMX.FTZ R0, R175, R0, !PT ;  /* 0x00000000af007209 */ /* 0x000fe40007810000 */
[----:B------:R-:W-:-:S02]  /*46e0*/  FSEL R142, R142, -INF , !P0 ;  /* 0xff8000008e8e7808 */ /* 0x000fc40004000000 */
[----:B------:R-:W-:Y:S02]  /*46f0*/  ISETP.GT.AND P0, PT, R19, 0x38, P1 ;  /* 0x000000381300780c */ /* 0x000fe40000f04270 */
[----:B------:R-:W-:Y:S02]  /*4700*/  FMNMX.FTZ R0, R173, R0, !PT ;  /* 0x00000000ad007209 */ /* 0x000fe40007810000 */
[----:B------:R-:W-:Y:S02]  /*4710*/  ISETP.LT.OR P0, PT, R17, 0x39, P0 ;  /* 0x000000391100780c */ /* 0x000fe40000701670 */
[----:B------:R-:W-:Y:S02]  /*4720*/  FMNMX.FTZ R0, R143, R0, !PT ;  /* 0x000000008f007209 */ /* 0x000fe40007810000 */
[----:B------:R-:W-:Y:S02]  /*4730*/  FSEL R140, R140, -INF , !P0 ;  /* 0xff8000008c8c7808 */ /* 0x000fe40004000000 */
[----:B------:R-:W-:-:S02]  /*4740*/  ISETP.GT.AND P0, PT, R19, RZ, P1 ;  /* 0x000000ff1300720c */ /* 0x000fc40000f04270 */
[----:B------:R-:W-:Y:S02]  /*4750*/  FMNMX.FTZ R25, R141, R0, !PT ;  /* 0x000000008d197209 */ /* 0x000fe40007810000 */
[----:B------:R-:W-:-:S03]  /*4760*/  ISETP.LT.OR P0, PT, R17, 0x1, P0 ;  /* 0x000000011100780c */ /* 0x000fc60000701670 */
[----:B------:R-:W1:Y:S01]  /*4770*/  SHFL.BFLY PT, R0, R25, 0x2, 0x1f ;  /* 0x0c401f0019007f89 */ /* 0x000e6200000e0000 */
[----:B------:R-:W-:Y:S02]  /*4780*/  FSEL R13, R13, -INF , !P0 ;  /* 0xff8000000d0d7808 */ /* 0x000fe40004000000 */
[----:B------:R-:W-:Y:S02]  /*4790*/  ISETP.GT.AND P0, PT, R19, 0x39, P1 ;  /* 0x000000391300780c */ /* 0x000fe40000f04270 */
[----:B------:R-:W-:Y:S02]  /*47a0*/  FMNMX.FTZ R27, R13, R18, !PT ;  /* 0x000000120d1b7209 */ /* 0x000fe40007810000 */
[----:B------:R-:W-:Y:S02]  /*47b0*/  ISETP.LT.OR P0, PT, R17, 0x3a, P0 ;  /* 0x0000003a1100780c */ /* 0x000fe40000701670 */
[----:B------:R-:W-:Y:S02]  /*47c0*/  FMNMX.FTZ R27, R16, R27, !PT ;  /* 0x0000001b101b7209 */ /* 0x000fe40007810000 */
[----:B------:R-:W-:-:S02]  /*47d0*/  FSEL R166, R166, -INF , !P0 ;  /* 0xff800000a6a67808 */ /* 0x000fc40004000000 */
[----:B------:R-:W-:-:S04]  /*47e0*/  FMNMX.FTZ R27, R152, R27, !PT ;  /* 0x0000001b981b7209 */ /* 0x000fc80007810000 */
        /* <DEDUP_REMOVED lines=9> */
[----:B------:R-:W-:Y:S02]  /*4880*/  FMNMX.FTZ R17, R142, R27, !PT ;  /* 0x0000001b8e117209 */ /* 0x000fe40007810000 */
[----:B-1----:R-:W-:Y:S02]  /*4890*/  FMNMX.FTZ R27, R25, R0, !PT ;  /* 0x00000000191b7209 */ /* 0x002fe40007810000 */
[----:B------:R-:W-:-:S03]  /*48a0*/  FMNMX.FTZ R17, R140, R17, !PT ;  /* 0x000000118c117209 */ /* 0x000fc60007810000 */
[----:B------:R-:W1:Y:S01]  /*48b0*/  SHFL.BFLY PT, R2, R27, 0x1, 0x1f ;  /* 0x0c201f001b027f89 */ /* 0x000e6200000e0000 */
[----:B------:R-:W-:-:S05]  /*48c0*/  FMNMX.FTZ R19, R166, R17, !PT ;  /* 0x00000011a6137209 */ /* 0x000fca0007810000 */
[----:B------:R-:W2:Y:S01]  /*48d0*/  SHFL.BFLY PT, R0, R19, 0x2, 0x1f ;  /* 0x0c401f0013007f89 */ /* 0x000ea200000e0000 */
[----:B-1----:R-:W-:-:S03]  /*48e0*/  FMNMX.FTZ R2, R27, R2, !PT ;  /* 0x000000021b027209 */ /* 0x002fc60007810000 */
[----:B------:R-:W-:Y:S01]  /*48f0*/  LDSM.16.MT88.4 R24, [R169+0x2900] ;  /* 0x00290000a918783b */ /* 0x000fe20000004200 */
[C---:B------:R-:W-:Y:S01]  /*4900*/  FSETP.NEU.FTZ.AND P0, PT, R2.reuse, -INF , PT ;  /* 0xff8000000200780b */ /* 0x040fe20003f1d000 */
[----:B------:R-:W-:Y:S01]  /*4910*/  FMUL.FTZ R174, R2, c[0x0][0x2d0] ;  /* 0x0000b40002ae7a20 */ /* 0x000fe20000410000 */
[----:B--2---:R-:W-:-:S04]  /*4920*/  FMNMX.FTZ R17, R19, R0, !PT ;  /* 0x0000000013117209 */ /* 0x004fc80007810000 */
[----:B------:R-:W-:Y:S01]  /*4930*/  FSEL R174, R174, RZ, P0 ;  /* 0x000000ffaeae7208 */ /* 0x000fe20000000000 */
[----:B------:R-:W1:Y:S04]  /*4940*/  SHFL.BFLY PT, R0, R17, 0x1, 0x1f ;  /* 0x0c201f0011007f89 */ /* 0x000e6800000e0000 */
[--C-:B------:R-:W-:Y:S02]  /*4950*/  FFMA.FTZ R156, R6, c[0x0][0x2d0], -R174.reuse ;  /* 0x0000b400069c7a23 */ /* 0x100fe400000108ae */
[--C-:B------:R-:W-:Y:S02]  /*4960*/  FFMA.FTZ R155, R23, c[0x0][0x2d0], -R174.reuse ;  /* 0x0000b400179b7a23 */ /* 0x100fe400000108ae */
[--C-:B------:R-:W-:Y:S02]  /*4970*/  FFMA.FTZ R153, R21, c[0x0][0x2d0], -R174.reuse ;  /* 0x0000b40015997a23 */ /* 0x100fe400000108ae */
[--C-:B------:R-:W-:Y:S01]  /*4980*/  FFMA.FTZ R150, R15, c[0x0][0x2d0], -R174.reuse ;  /* 0x0000b4000f967a23 */ /* 0x100fe200000108ae */
[----:B------:R-:W-:Y:S01]  /*4990*/  MUFU.EX2 R156, R156 ;  /* 0x0000009c009c7308 */ /* 0x000fe20000000800 */
[--C-:B------:R-:W-:Y:S01]  /*49a0*/  FFMA.FTZ R148, R7, c[0x0][0x2d0], -R174.reuse ;  /* 0x0000b40007947a23 */ /* 0x100fe200000108ae */
[----:B------:R-:W-:Y:S01]  /*49b0*/  LDSM.16.MT88.4 R20, [R135+0x900] ;  /* 0x000900008714783b */ /* 0x000fe20000004200 */
[----:B------:R-:W-:-:S02]  /*49c0*/  FFMA.FTZ R145, R5, c[0x0][0x2d0], -R174 ;  /* 0x0000b40005917a23 */ /* 0x000fc400000108ae */
[--C-:B------:R-:W-:Y:S01]  /*49d0*/  FFMA.FTZ R154, R11, c[0x0][0x2d0], -R174.reuse ;  /* 0x0000b4000b9a7a23 */ /* 0x100fe200000108ae */
[----:B------:R-:W2:Y:S01]  /*49e0*/  LDSM.16.MT88.4 R4, [R4+0x4100] ;  /* 0x004100000404783b */ /* 0x000ea20000004200 */
[--C-:B------:R-:W-:Y:S01]  /*49f0*/  FFMA.FTZ R149, R9, c[0x0][0x2d0], -R174.reuse ;  /* 0x0000b40009957a23 */ /* 0x100fe200000108ae */
[----:B------:R-:W3:Y:S01]  /*4a00*/  MUFU.EX2 R155, R155 ;  /* 0x0000009b009b7308 */ /* 0x000ee20000000800 */
[--C-:B------:R-:W-:Y:S02]  /*4a10*/  FFMA.FTZ R164, R171, c[0x0][0x2d0], -R174.reuse ;  /* 0x0000b400aba47a23 */ /* 0x100fe400000108ae */
[--C-:B------:R-:W-:Y:S01]  /*4a20*/  FFMA.FTZ R162, R167, c[0x0][0x2d0], -R174.reuse ;  /* 0x0000b400a7a27a23 */ /* 0x100fe200000108ae */
[----:B-1----:R-:W-:Y:S01]  /*4a30*/  FMNMX.FTZ R0, R17, R0, !PT ;  /* 0x0000000011007209 */ /* 0x002fe20007810000 */
[----:B------:R-:W-:-:S03]  /*4a40*/  FFMA.FTZ R161, R161, c[0x0][0x2d0], -R174 ;  /* 0x0000b400a1a17a23 */ /* 0x000fc600000108ae */
[----:B------:R-:W-:Y:S01]  /*4a50*/  MUFU.EX2 R153, R153 ;  /* 0x0000009900997308 */ /* 0x000fe20000000800 */
[C---:B------:R-:W-:Y:S01]  /*4a60*/  FSETP.NEU.FTZ.AND P0, PT, R0.reuse, -INF , PT ;  /* 0xff8000000000780b */ /* 0x040fe20003f1d000 */
[----:B------:R-:W-:Y:S02]  /*4a70*/  FMUL.FTZ R165, R0, c[0x0][0x2d0] ;  /* 0x0000b40000a57a20 */ /* 0x000fe40000410000 */
[--C-:B------:R-:W-:Y:S02]  /*4a80*/  FFMA.FTZ R163, R163, c[0x0][0x2d0], -R174.reuse ;  /* 0x0000b400a3a37a23 */ /* 0x100fe400000108ae */
[----:B------:R-:W-:Y:S01]  /*4a90*/  FFMA.FTZ R175, R175, c[0x0][0x2d0], -R174 ;  /* 0x0000b400afaf7a23 */ /* 0x000fe200000108ae */
[----:B------:R-:W-:Y:S01]  /*4aa0*/  FSEL R165, R165, RZ, P0 ;  /* 0x000000ffa5a57208 */ /* 0x000fe20000000000 */
[----:B------:R-:W1:Y:S01]  /*4ab0*/  MUFU.EX2 R150, R150 ;  /* 0x0000009600967308 */ /* 0x000e620000000800 */
[----:B---3--:R-:W-:Y:S01]  /*4ac0*/  F2FP.BF16.PACK_AB R96, R155, R156 ;  /* 0x0000009c9b60723e */ /* 0x008fe200000010ff */
[----:B------:R-:W-:Y:S01]  /*4ad0*/  FADD.FTZ R156, R156, R155 ;  /* 0x0000009b9c9c7221 */ /* 0x000fe20000010000 */
[----:B------:R-:W-:Y:S01]  /*4ae0*/  PLOP3.LUT P0, PT, PT, PT, UP2, 0x40, 0x0 ;  /* 0x000000000000781c */ /* 0x000fe20003f0e828 */
[----:B------:R-:W-:-:S02]  /*4af0*/  FFMA.FTZ R158, R13, c[0x0][0x2d0], -R165 ;  /* 0x0000b4000d9e7a23 */ /* 0x000fc400000108a5 */
[--C-:B------:R-:W-:Y:S02]  /*4b00*/  FFMA.FTZ R157, R18, c[0x0][0x2d0], -R165.reuse ;  /* 0x0000b400129d7a23 */ /* 0x100fe400000108a5 */
[--C-:B------:R-:W-:Y:S01]  /*4b10*/  FFMA.FTZ R159, R16, c[0x0][0x2d0], -R165.reuse ;  /* 0x0000b400109f7a23 */ /* 0x100fe200000108a5 */
[----:B------:R-:W-:Y:S01]  /*4b20*/  MUFU.EX2 R154, R154 ;  /* 0x0000009a009a7308 */ /* 0x000fe20000000800 */
[--C-:B------:R-:W-:Y:S01]  /*4b30*/  FFMA.FTZ R152, R152, c[0x0][0x2d0], -R165.reuse ;  /* 0x0000b40098987a23 */ /* 0x100fe200000108a5 */
[----:B------:R-:W-:Y:S01]  /*4b40*/  LDSM.16.MT88.4 R16, [R134+0x2900] ;  /* 0x002900008610783b */ /* 0x000fe20000004200 */
[--C-:B------:R-:W-:Y:S02]  /*4b50*/  FFMA.FTZ R147, R10, c[0x0][0x2d0], -R165.reuse ;  /* 0x0000b4000a937a23 */ /* 0x100fe400000108a5 */
[--C-:B------:R-:W-:Y:S02]  /*4b60*/  FFMA.FTZ R144, R8, c[0x0][0x2d0], -R165.reuse ;  /* 0x0000b40008907a23 */ /* 0x100fe400000108a5 */
[----:B------:R-:W3:Y:S01]  /*4b70*/  LDSM.16.MT88.4 R8, [R135+0x2900] ;  /* 0x002900008708783b */ /* 0x000ee20000004200 */
[----:B------:R-:W-:Y:S01]  /*4b80*/  MUFU.EX2 R158, R158 ;  /* 0x0000009e009e7308 */ /* 0x000fe20000000800 */
[----:B-1----:R-:W-:Y:S01]  /*4b90*/  F2FP.BF16.PACK_AB R98, R150, R153 ;  /* 0x000000999662723e */ /* 0x002fe200000010ff */
[----:B------:R-:W-:-:S02]  /*4ba0*/  FFMA.FTZ R151, R14, c[0x0][0x2d0], -R165 ;  /* 0x0000b4000e977a23 */ /* 0x000fc400000108a5 */
[--C-:B------:R-:W-:Y:S02]  /*4bb0*/  FFMA.FTZ R146, R12, c[0x0][0x2d0], -R165.reuse ;  /* 0x0000b4000c927a23 */ /* 0x100fe400000108a5 */
[----:B------:R-:W1:Y:S01]  /*4bc0*/  LDSM.16.MT88.4 R12, [R160+0x2900] ;  /* 0x00290000a00c783b */ /* 0x000e620000004200 */
[--C-:B------:R-:W-:Y:S01]  /*4bd0*/  FFMA.FTZ R167, R178, c[0x0][0x2d0], -R165.reuse ;  /* 0x0000b400b2a77a23 */ /* 0x100fe200000108a5 */
[----:B------:R-:W4:Y:S01]  /*4be0*/  MUFU.EX2 R157, R157 ;  /* 0x0000009d009d7308 */ /* 0x000f220000000800 */
[--C-:B------:R-:W-:Y:S02]  /*4bf0*/  FFMA.FTZ R168, R168, c[0x0][0x2d0], -R165.reuse ;  /* 0x0000b400a8a87a23 */ /* 0x100fe400000108a5 */
[--C-:B------:R-:W-:Y:S02]  /*4c00*/  FFMA.FTZ R170, R170, c[0x0][0x2d0], -R165.reuse ;  /* 0x0000b400aaaa7a23 */ /* 0x100fe400000108a5 */
[----:B------:R-:W-:Y:S02]  /*4c10*/  FFMA.FTZ R171, R176, c[0x0][0x2d0], -R165 ;  /* 0x0000b400b0ab7a23 */ /* 0x000fe400000108a5 */
[--C-:B------:R-:W-:Y:S01]  /*4c20*/  FFMA.FTZ R176, R173, c[0x0][0x2d0], -R174.reuse ;  /* 0x0000b400adb07a23 */ /* 0x100fe200000108ae */
[----:B------:R-:W-:Y:S01]  /*4c30*/  MUFU.EX2 R159, R159 ;  /* 0x0000009f009f7308 */ /* 0x000fe20000000800 */
[----:B------:R-:W-:-:S02]  /*4c40*/  FFMA.FTZ R173, R143, c[0x0][0x2d0], -R174 ;  /* 0x0000b4008fad7a23 */ /* 0x000fc400000108ae */
[--C-:B------:R-:W-:Y:S02]  /*4c50*/  FFMA.FTZ R172, R172, c[0x0][0x2d0], -R165.reuse ;  /* 0x0000b400acac7a23 */ /* 0x100fe400000108a5 */
[--C-:B------:R-:W-:Y:S02]  /*4c60*/  FFMA.FTZ R177, R142, c[0x0][0x2d0], -R165.reuse ;  /* 0x0000b4008eb17a23 */ /* 0x100fe400000108a5 */
[--C-:B------:R-:W-:Y:S01]  /*4c70*/  FFMA.FTZ R178, R140, c[0x0][0x2d0], -R165.reuse ;  /* 0x0000b4008cb27a23 */ /* 0x100fe200000108a5 */
[----:B------:R-:W5:Y:S01]  /*4c80*/  MUFU.EX2 R152, R152 ;  /* 0x0000009800987308 */ /* 0x000f620000000800 */
[----:B----4-:R-:W-:Y:S01]  /*4c90*/  F2FP.BF16.PACK_AB R97, R157, R158 ;  /* 0x0000009e9d61723e */ /* 0x010fe200000010ff */
[----:B------:R-:W-:Y:S02]  /*4ca0*/  FFMA.FTZ R174, R141, c[0x0][0x2d0], -R174 ;  /* 0x0000b4008dae7a23 */ /* 0x000fe400000108ae */
[----:B------:R-:W-:Y:S01]  /*4cb0*/  FFMA.FTZ R165, R166, c[0x0][0x2d0], -R165 ;  /* 0x0000b400a6a57a23 */ /* 0x000fe200000108a5 */
[----:B------:R-:W-:Y:S01]  /*4cc0*/  LDSM.16.MT88.4 R140, [R169+0x3900] ;  /* 0x00390000a98c783b */ /* 0x000fe20000004200 */
[----:B------:R-:W-:-:S02]  /*4cd0*/  FADD.FTZ R158, R158, R157 ;  /* 0x0000009d9e9e7221 */ /* 0x000fc40000010000 */
[----:B------:R-:W4:Y:S01]  /*4ce0*/  MUFU.EX2 R149, R149 ;  /* 0x0000009500957308 */ /* 0x000f220000000800 */
[----:B------:R-:W-:-:S04]  /*4cf0*/  FADD.FTZ R153, R153, R156 ;  /* 0x0000009c99997221 */ /* 0x000fc80000010000 */
[----:B------:R-:W-:Y:S01]  /*4d00*/  FADD.FTZ R153, R150, R153 ;  /* 0x0000009996997221 */ /* 0x000fe20000010000 */
[----:B-----5:R-:W-:Y:S02]  /*4d10*/  F2FP.BF16.PACK_AB R99, R152, R159 ;  /* 0x0000009f9863723e */ /* 0x020fe400000010ff */
[----:B------:R-:W-:Y:S01]  /*4d20*/  MUFU.EX2 R148, R148 ;  /* 0x0000009400947308 */ /* 0x000fe20000000800 */
[----:B------:R-:W-:-:S04]  /*4d30*/  FADD.FTZ R159, R159, R158 ;  /* 0x0000009e9f9f7221 */ /* 0x000fc80000010000 */
[----:B------:R-:W-:Y:S01]  /*4d40*/  FADD.FTZ R152, R152, R159 ;  /* 0x0000009f98987221 */ /* 0x000fe20000010000 */
        /* <DEDUP_REMOVED lines=42> */
[C---:B------:R-:W-:Y:S08]  /*4ff0*/  HMMA.16816.F32.BF16 R88, R96.reuse, R90, RZ ;  /* 0x0000005a6058723c */ /* 0x040ff000000418ff */
[C---:B--2---:R-:W-:Y:S07]  /*5000*/  HMMA.16816.F32.BF16 R92, R96.reuse, R4, RZ ;  /* 0x00000004605c723c */ /* 0x044fee00000418ff */
[----:B----4-:R-:W-:Y:S01]  /*5010*/  F2FP.BF16.PACK_AB R4, R149, R154 ;  /* 0x0000009a9504723e */ /* 0x010fe200000010ff */
[----:B------:R-:W-:Y:S01]  /*5020*/  HMMA.16816.F32.BF16 R96, R96, R6, RZ ;  /* 0x000000066060723c */ /* 0x000fe200000418ff */
[----:B-----5:R-:W-:Y:S01]  /*5030*/  F2FP.BF16.PACK_AB R5, R146, R151 ;  /* 0x000000979205723e */ /* 0x020fe200000010ff */
        /* <DEDUP_REMOVED lines=103> */
[----:B---3--:R-:W-:Y:S01]  /*56b0*/  HMMA.16816.F32.BF16 R120, R4, R12, R120 ;  /* 0x0000000c0478723c */ /* 0x008fe20000041878 */
[----:B------:R-:W-:-:S02]  /*56c0*/  FADD.FTZ R178, R178, R177 ;  /* 0x000000b1b2b27221 */ /* 0x000fc40000010000 */
[----:B------:R-:W-:Y:S02]  /*56d0*/  FADD.FTZ R205, R174, R173 ;  /* 0x000000adaecd7221 */ /* 0x000fe40000010000 */
[----:B------:R-:W-:-:S03]  /*56e0*/  FADD.FTZ R206, R165, R178 ;  /* 0x000000b2a5ce7221 */ /* 0x000fc60000010000 */
        /* <DEDUP_REMOVED lines=25> */
[----:B------:R-:W-:Y:S01]  /*5880*/  HMMA.16816.F32.BF16 R96, R4, R18, R96 ;  /* 0x000000120460723c */ /* 0x000fe20000041860 */
[----:B------:R-:W-:Y:S07]  /*5890*/  @P0 BRA `(.L_x_1969) ;  /* 0x0000043000000947 */ /* 0x000fee0003800000 */
        /* <DEDUP_REMOVED lines=13> */
[C---:B------:R-:W-:Y:S01]  /*5970*/  SHF.L.U64.HI R11, R207.reuse, 0x1, R132 ;  /* 0x00000001cf0b7819 */ /* 0x040fe20000010284 */
        /* <DEDUP_REMOVED lines=8> */
[----:B------:R-:W-:Y:S02]  /*5a00*/  IMAD.IADD R9, R5, 0x1, R8 ;  /* 0x0000000105097824 */ /* 0x000fe400078e0208 */
[----:B------:R-:W-:Y:S02]  /*5a10*/  IMAD.MOV.U32 R8, RZ, RZ, R4 ;  /* 0x000000ffff087224 */ /* 0x000fe400078e0004 */
[----:B------:R-:W-:Y:S01]  /*5a20*/  IMAD.SHL.U32 R4, R194, 0x2, RZ ;  /* 0x00000002c2047824 */ /* 0x000fe200078e00ff */
[----:B--2---:R-:W-:Y:S01]  /*5a30*/  SHF.R.S32.HI R5, RZ, 0x1f, R198 ;  /* 0x0000001fff057819 */ /* 0x004fe200000114c6 */
[----:B------:R-:W-:Y:S01]  /*5a40*/  IMAD.WIDE.U32 R6, R198, c[0x0][0x1f0], R8 ;  /* 0x00007c00c6067a25 */ /* 0x000fe200078e0008 */
[----:B------:R-:W-:Y:S02]  /*5a50*/  SEL R9, RZ, 0x10, P5 ;  /* 0x00000010ff097807 */ /* 0x000fe40002800000 */
[----:B------:R-:W-:Y:S01]  /*5a60*/  SHF.L.U64.HI R8, R192, 0x1, R3 ;  /* 0x00000001c0087819 */ /* 0x000fe20000010203 */
[----:B------:R-:W-:Y:S01]  /*5a70*/  IMAD R5, R5, c[0x0][0x1f0], RZ ;  /* 0x00007c0005057a24 */ /* 0x000fe200078e02ff */
[----:B------:R-:W-:-:S03]  /*5a80*/  IADD3 R21, -R9, 0x10, RZ ;  /* 0x0000001009157810 */ /* 0x000fc60007ffe1ff */
[----:B------:R-:W-:Y:S01]  /*5a90*/  IMAD R12, R198, c[0x0][0x1f4], R5 ;  /* 0x00007d00c60c7a24 */ /* 0x000fe200078e0205 */
[----:B------:R-:W-:Y:S02]  /*5aa0*/  IADD3 R5, P0, R6, UR16, RZ ;  /* 0x0000001006057c10 */ /* 0x000fe4000ff1e0ff */
[----:B------:R-:W-:Y:S02]  /*5ab0*/  SEL R6, RZ, 0x10, P4 ;  /* 0x00000010ff067807 */ /* 0x000fe40002000000 */
[----:B------:R-:W-:Y:S01]  /*5ac0*/  IADD3.X R12, R7, UR9, R12, P0, !PT ;  /* 0x00000009070c7c10 */ /* 0x000fe200087fe40c */
[----:B------:R-:W-:Y:S01]  /*5ad0*/  IMAD.SHL.U32 R7, R192, 0x2, RZ ;  /* 0x00000002c0077824 */ /* 0x000fe200078e00ff */
[----:B------:R-:W-:Y:S02]  /*5ae0*/  LEA R13, P0, R5, c[0x0][0x1c8], 0x1 ;  /* 0x00007200050d7a11 */ /* 0x000fe400078008ff */
[----:B------:R-:W-:Y:S02]  /*5af0*/  LOP3.LUT R21, R21, 0xf, RZ, 0xc0, !PT ;  /* 0x0000000f15157812 */ /* 0x000fe400078ec0ff */
[----:B------:R-:W-:Y:S01]  /*5b00*/  LEA.HI.X R12, R5, c[0x0][0x1cc], R12, 0x1, P0 ;  /* 0x00007300050c7a11 */ /* 0x000fe200000f0c0c */
[----:B------:R-:W1:Y:S01]  /*5b10*/  SHFL.IDX PT, R14, R13, 0x1, 0x181f ;  /* 0x00381f000d0e7f89 */ /* 0x000e6200000e0000 */
[----:B------:R-:W-:-:S02]  /*5b20*/  IADD3 R18, -R6, 0x10, RZ ;  /* 0x0000001006127810 */ /* 0x000fc40007ffe1ff */
[----:B------:R-:W-:Y:S01]  /*5b30*/  SHF.L.U64.HI R5, R194, 0x1, R197 ;  /* 0x00000001c2057819 */ /* 0x000fe200000102c5 */
[----:B------:R-:W2:Y:S01]  /*5b40*/  SHFL.IDX PT, R16, R12, 0x1, 0x181f ;  /* 0x00381f000c107f89 */ /* 0x000ea200000e0000 */
[----:B------:R-:W-:-:S03]  /*5b50*/  LOP3.LUT R18, R18, 0xf, RZ, 0xc0, !PT ;  /* 0x0000000f12127812 */ /* 0x000fc600078ec0ff */
        /* <DEDUP_REMOVED lines=23> */
.L_x_1969:
[----:B------:R-:W-:Y:S01]  /*5cd0*/  ULDC.64 UR4, c[0x0][0x2c8] ;  /* 0x0000b20000047ab9 */ /* 0x000fe20000000a00 */
[----:B------:R-:W-:Y:S01]  /*5ce0*/  PLOP3.LUT P0, PT, PT, PT, UP0, 0x40, 0x0 ;  /* 0x000000000000781c */ /* 0x000fe20003f0e808 */
[----:B------:R-:W-:Y:S01]  /*5cf0*/  UIMAD.WIDE.U32 UR26, UR24, UR4, URZ ;  /* 0x00000004181a72a5 */ /* 0x000fe2000f8e003f */
[----:B------:R-:W0:Y:S01]  /*5d00*/  LDGDEPBAR ;  /* 0x00000000000079af */ /* 0x000e220000000000 */
[----:B------:R-:W-:-:S05]  /*5d10*/  UIADD3 UR7, UR7, -0x2, URZ ;  /* 0xfffffffe07077890 */ /* 0x000fca000fffe03f */
[----:B------:R-:W-:Y:S01]  /*5d20*/  @UP1 UMOV UR25, UR27 ;  /* 0x0000001b00191c82 */ /* 0x000fe20008000000 */
[----:B------:R-:W-:Y:S01]  /*5d30*/  MOV R210, UR7 ;  /* 0x0000000700d27c02 */ /* 0x000fe20008000f00 */
[----:B------:R-:W-:-:S04]  /*5d40*/  @UP1 USHF.R.U32.HI UR24, URZ, UR5, UR25 ;  /* 0x000000053f181299 */ /* 0x000fc80008011619 */
[----:B------:R-:W-:-:S03]  /*5d50*/  UIADD3 UR4, UR15, UR24, URZ ;  /* 0x000000180f047290 */ /* 0x000fc6000fffe03f */
[----:B------:R-:W-:Y:S02]  /*5d60*/  ULDC UR15, c[0x0][0x328] ;  /* 0x0000ca00000f7ab9 */ /* 0x000fe40000000800 */
[----:B------:R-:W-:Y:S01]  /*5d70*/  UIADD3 UR15, UR4, UR15, URZ ;  /* 0x0000000f040f7290 */ /* 0x000fe2000fffe03f */
[----:B------:R-:W-:Y:S05]  /*5d80*/  @P0 BRA `(.L_x_1970) ;  /* 0x0000015000000947 */ /* 0x000fea0003800000 */
[----:B------:R-:W-:Y:S01]  /*5d90*/  ISETP.LT.AND P0, PT, RZ, UR4, PT ;  /* 0x00000004ff007c0c */ /* 0x000fe2000bf01270 */
[----:B------:R-:W-:Y:S02]  /*5da0*/  UIADD3 UR24, UR4, -0x1, URZ ;  /* 0xffffffff04187890 */ /* 0x000fe4000fffe03f */
[----:B------:R-:W-:-:S10]  /*5db0*/  ULDC UR7, c[0x0][0x32c] ;  /* 0x0000cb0000077ab9 */ /* 0x000fd40000000800 */
[----:B------:R-:W-:Y:S05]  /*5dc0*/  @P0 BRA `(.L_x_1971) ;  /* 0x0000008000000947 */ /* 0x000fea0003800000 */
[----:B------:R-:W-:Y:S02]  /*5dd0*/  UISETP.NE.AND UP2, UPT, UR7, 0x1, UPT ;  /* 0x000000010700788c */ /* 0x000fe4000bf45270 */
[----:B------:R-:W-:-:S03]  /*5de0*/  UIADD3 UR24, -UR4, URZ, URZ ;  /* 0x0000003f04187290 */ /* 0x000fc6000fffe13f */
[----:B------:R-:W-:Y:S02]  /*5df0*/  ULDC.64 UR4, c[0x0][0x330] ;  /* 0x0000cc0000047ab9 */ /* 0x000fe40000000a00 */
[----:B------:R-:W-:-:S07]  /*5e00*/  UIMAD.WIDE.U32 UR26, UR24, UR4, URZ ;  /* 0x00000004181a72a5 */ /* 0x000fce000f8e003f */
[----:B------:R-:W-:Y:S02]  /*5e10*/  @UP2 UMOV UR25, UR27 ;  /* 0x0000001b00192c82 */ /* 0x000fe40008000000 */
[----:B------:R-:W-:-:S04]  /*5e20*/  @UP2 USHF.R.U32.HI UR24, URZ, UR5, UR25 ;  /* 0x000000053f182299 */ /* 0x000fc80008011619 */
[----:B------:R-:W-:Y:S01]  /*5e30*/  ULOP3.LUT UR24, URZ, UR24, URZ, 0x33, !UPT ;  /* 0x000000183f187292 */ /* 0x000fe2000f8e333f */
[----:B------:R-:W-:Y:S05]  /*5e40*/  BRA `(.L_x_1972) ;  /* 0x0000005000007947 */ /* 0x000fea0003800000 */
.L_x_1971:
[----:B------:R-:W-:Y:S02]  /*5e50*/  UISETP.NE.AND UP2, UPT, UR7, 0x1, UPT ;  /* 0x000000010700788c */ /* 0x000fe4000bf45270 */
[----:B------:R-:W-:Y:S02]  /*5e60*/  ULDC.64 UR4, c[0x0][0x330] ;  /* 0x0000cc0000047ab9 */ /* 0x000fe40000000a00 */
[----:B------:R-:W-:-:S07]  /*5e70*/  UIMAD.WIDE.U32 UR26, UR24, UR4, URZ ;  /* 0x00000004181a72a5 */ /* 0x000fce000f8e003f */
[----:B------:R-:W-:Y:S02]  /*5e80*/  @UP2 UMOV UR25, UR27 ;  /* 0x0000001b00192c82 */ /* 0x000fe40008000000 */
[----:B------:R-:W-:Y:S02]  /*5e90*/  @UP2 USHF.R.U32.HI UR24, URZ, UR5, UR25 ;  /* 0x000000053f182299 */ /* 0x000fe40008011619 */
.L_x_1972:
[----:B------:R-:W-:Y:S02]  /*5ea0*/  ULDC UR4, c[0x0][0x32c] ;  /* 0x0000cb0000047ab9 */ /* 0x000fe40000000800 */
[----:B------:R-:W-:-:S04]  /*5eb0*/  UIMAD UR4, UR24, UR7, UR4 ;  /* 0x00000007180472a4 */ /* 0x000fc8000f8e0204 */
[----:B------:R-:W-:-:S04]  /*5ec0*/  UISETP.LT.AND UP2, UPT, UR15, UR4, UPT ;  /* 0x000000040f00728c */ /* 0x000fc8000bf41270 */
[----:B------:R-:W-:-:S04]  /*5ed0*/  USEL UR15, UR15, UR4, UP2 ;  /* 0x000000040f0f7287 */ /* 0x000fc80009000000 */
.L_x_1970:
[----:B------:R-:W-:Y:S02]  /*5ee0*/  USHF.R.S32.HI UR4, URZ, 0x1f, UR15 ;  /* 0x0000001f3f047899 */ /* 0x000fe4000801140f */
[----:B------:R-:W-:Y:S02]  /*5ef0*/  UMOV UR5, 0x1 ;  /* 0x0000000100057882 */ /* 0x000fe40000000000 */
[----:B------:R-:W-:-:S03]  /*5f00*/  ULEA.HI UR4, UR4, UR15, URZ, 0x6 ;  /* 0x0000000f04047291 */ /* 0x000fc6000f8f303f */
[----:B------:R-:W-:Y:S02]  /*5f10*/  UMOV UR15, URZ ;  /* 0x0000003f000f7c82 */ /* 0x000fe40008000000 */
[----:B------:R-:W-:-:S04]  /*5f20*/  USHF.R.S32.HI UR7, URZ, 0x6, UR4 ;  /* 0x000000063f077899 */ /* 0x000fc80008011404 */
[----:B------:R-:W-:-:S04]  /*5f30*/  UISETP.LT.AND UP2, UPT, UR11, UR7, UPT ;  /* 0x000000070b00728c */ /* 0x000fc8000bf41270 */
[----:B------:R-:W-:-:S06]  /*5f40*/  USEL UR7, UR11, UR7, !UP2 ;  /* 0x000000070b077287 */ /* 0x000fcc000d000000 */
[----:B------:R-:W-:-:S13]  /*5f50*/  ISETP.GE.AND P0, PT, R210, UR7, PT ;  /* 0x00000007d2007c0c */ /* 0x000fda000bf06270 */
[----:B------:R-:W-:Y:S05]  /*5f60*/  @!P0 BRA `(.L_x_1973) ;  /* 0x00003bd000008947 */ /* 0x000fea0003800000 */
[----:B------:R-:W-:Y:S01]  /*5f70*/  IMAD.MOV.U32 R186, RZ, RZ, 0x20 ;  /* 0x00000020ffba7424 */ /* 0x000fe200078e00ff */
[----:B------:R-:W-:Y:S01]  /*5f80*/  LOP3.LUT P1, RZ, R209, 0x2, RZ, 0xc0, !PT ;  /* 0x00000002d1ff7812 */ /* 0x000fe2000782c0ff */
[C---:B------:R-:W-:Y:S01]  /*5f90*/  IMAD.SHL.U32 R215, R207.reuse, 0x2, RZ ;  /* 0x00000002cfd77824 */ /* 0x040fe200078e00ff */
[----:B------:R-:W-:Y:S01]  /*5fa0*/  SHF.L.U64.HI R216, R207, 0x1, R132 ;  /* 0x00000001cfd87819 */ /* 0x000fe20000010284 */
[----:B------:R-:W-:Y:S01]  /*5fb0*/  IMAD.MOV.U32 R132, RZ, RZ, R2 ;  /* 0x000000ffff847224 */ /* 0x000fe200078e0002 */
[C---:B------:R-:W-:Y:S01]  /*5fc0*/  SHF.L.U64.HI R213, R192.reuse, 0x1, R3 ;  /* 0x00000001c0d57819 */ /* 0x040fe20000010203 */
[----:B------:R-:W-:Y:S01]  /*5fd0*/  IMAD.MOV.U32 R3, RZ, RZ, R0 ;  /* 0x000000ffff037224 */ /* 0x000fe200078e0000 */
[----:B------:R-:W-:Y:S01]  /*5fe0*/  SEL R214, RZ, 0x10, P5 ;  /* 0x00000010ffd67807 */ /* 0x000fe20002800000 */
[----:B------:R-:W-:Y:S01]  /*5ff0*/  IMAD.SHL.U32 R212, R192, 0x2, RZ ;  /* 0x00000002c0d47824 */ /* 0x000fe200078e00ff */
[----:B------:R-:W-:Y:S01]  /*6000*/  SEL R211, RZ, 0x10, P4 ;  /* 0x00000010ffd37807 */ /* 0x000fe20002000000 */
[----:B------:R-:W-:Y:S01]  /*6010*/  UMOV UR15, URZ ;  /* 0x0000003f000f7c82 */ /* 0x000fe20008000000 */
[----:B------:R-:W-:Y:S01]  /*6020*/  SEL R186, R186, 0xffffffe0, !P1 ;  /* 0xffffffe0baba7807 */ /* 0x000fe20004800000 */
[----:B------:R-:W-:-:S02]  /*6030*/  UMOV UR5, 0x1 ;  /* 0x0000000100057882 */ /* 0x000fc40000000000 */
.L_x_1984:
[----:B------:R-:W-:Y:S04]  /*6040*/  DEPBAR.LE SB0, 0x2 ;  /* 0x000080800000791a */ /* 0x000fe80000000000 */
[----:B------:R-:W-:Y:S01]  /*6050*/  BAR.SYNC.DEFER_BLOCKING 0x0 ;  /* 0x0000000000007b1d */ /* 0x000fe20000010000 */
[----:B------:R-:W-:Y:S01]  /*6060*/  UIMAD UR4, UR5, 0x6000, URZ ;  /* 0x00006000050478a4 */ /* 0x000fe2000f8e023f */
[----:B------:R-:W-:Y:S05]  /*6070*/  ISETP.LE.AND P0, PT, R210, UR11, PT ;  /* 0x0000000bd2007c0c */ /* 0x000fea000bf03270 */
[----:B-1----:R-:W-:Y:S05]  /*6080*/  IADD3 R133, R189, UR4, RZ ;  /* 0x00000004bd857c10 */ /* 0x002fea000fffe0ff */
[----:B------:R-:W-:Y:S01]  /*6090*/  IMAD.IADD R190, R186, 0x1, R133 ;  /* 0x00000001babe7824 */ /* 0x000fe200078e0285 */
[----:B------:R1:W2:Y:S04]  /*60a0*/  LDSM.16.M88.4 R136, [R191] ;  /* 0x00000000bf88783b */ /* 0x0002a80000000200 */
[----:B------:R1:W3:Y:S04]  /*60b0*/  LDSM.16.M88.4 R140, [R189+UR4+0xc100] ;  /* 0x00c10004bd8c783b */ /* 0x0002e80008000200 */
[----:B------:R1:W4:Y:S04]  /*60c0*/  LDSM.16.M88.4 R144, [R189+UR4+0xc900] ;  /* 0x00c90004bd90783b */ /* 0x0003280008000200 */
        /* <DEDUP_REMOVED lines=18> */
[----:B------:R-:W-:Y:S01]  /*61f0*/  IMAD R5, R198, c[0x0][0x21c], R5 ;  /* 0x00008700c6057a24 */ /* 0x000fe200078e0205 */
[----:B------:R-:W-:Y:S01]  /*6200*/  IADD3 R11, -R208, 0x10, RZ ;  /* 0x00000010d00b7810 */ /* 0x000fe20007ffe1ff */
[----:B------:R-:W-:Y:S03]  /*6210*/  IMAD.IADD R7, R7, 0x1, R9 ;  /* 0x0000000107077824 */ /* 0x000fe600078e0209 */
[----:B------:R-:W-:Y:S01]  /*6220*/  LOP3.LUT R11, R11, 0xf, RZ, 0xc0, !PT ;  /* 0x0000000f0b0b7812 */ /* 0x000fe200078ec0ff */
[----:B------:R-:W-:Y:S05]  /*6230*/  IMAD.WIDE.U32 R6, R198, c[0x0][0x218], R6 ;  /* 0x00008600c6067a25 */ /* 0x000fea00078e0006 */
[----:B------:R-:W-:Y:S04]  /*6240*/  IADD3 R0, P0, R6, UR22, RZ ;  /* 0x0000001606007c10 */ /* 0x000fe8000ff1e0ff */
[----:B------:R-:W-:Y:S02]  /*6250*/  IADD3.X R5, R7, UR8, R5, P0, !PT ;  /* 0x0000000807057c10 */ /* 0x000fe400087fe405 */
[C---:B------:R-:W-:Y:S04]  /*6260*/  LEA R4, P0, R0.reuse, c[0x0][0x1f8], 0x1 ;  /* 0x00007e0000047a11 */ /* 0x040fe800078008ff */
[----:B------:R-:W-:Y:S01]  /*6270*/  LEA.HI.X R2, R0, c[0x0][0x1fc], R5, 0x1, P0 ;  /* 0x00007f0000027a11 */ /* 0x000fe200000f0c05 */
[----:B------:R-:W5:Y:S01]  /*6280*/  SHFL.IDX PT, R10, R4, 0x1, 0x181f ;  /* 0x00381f00040a7f89 */ /* 0x000f6200000e0000 */
[----:B------:R-:W-:Y:S03]  /*6290*/  IMAD.SHL.U32 R0, R194, 0x2, RZ ;  /* 0x00000002c2007824 */ /* 0x000fe600078e00ff */
[----:B------:R-:W4:Y:S04]  /*62a0*/  SHFL.IDX PT, R5, R2, 0x1, 0x181f ;  /* 0x00381f0002057f89 */ /* 0x000f2800000e0000 */
[----:B------:R3:W-:Y:S04]  /*62b0*/  SHFL.IDX PT, R9, R2, RZ, 0x181f ;  /* 0x00181fff02097589 */ /* 0x0007e800000e0000 */
[----:B------:R-:W2:Y:S01]  /*62c0*/  SHFL.IDX PT, R7, R4, RZ, 0x181f ;  /* 0x00181fff04077589 */ /* 0x000ea200000e0000 */
[-C--:B-----5:R-:W-:Y:S04]  /*62d0*/  IADD3 R14, P1, P0, R14, R10.reuse, R215 ;  /* 0x0000000a0e0e7210 */ /* 0x0a0fe8000783e0d7 */
[-C--:B----4-:R-:W-:Y:S02]  /*62e0*/  IADD3.X R15, RZ, R5.reuse, R216, P1, P0 ;  /* 0x00000005ff0f7210 */ /* 0x090fe40000fe04d8 */
[-C--:B------:R-:W-:Y:S02]  /*62f0*/  IADD3 R12, P1, P0, R13, R10.reuse, R212 ;  /* 0x0000000a0d0c7210 */ /* 0x080fe4000783e0d4 */
[----:B---3--:R-:W-:Y:S02]  /*6300*/  SHF.L.U64.HI R2, R194, 0x1, R197 ;  /* 0x00000001c2027819 */ /* 0x008fe400000102c5 */
[-CC-:B------:R-:W-:Y:S02]  /*6310*/  IADD3.X R13, RZ, R5.reuse, R213.reuse, P1, P0 ;  /* 0x00000005ff0d7210 */ /* 0x180fe40000fe04d5 */
[----:B------:R-:W-:Y:S04]  /*6320*/  IADD3 R10, P1, P0, R11, R10, R0 ;  /* 0x0000000a0b0a7210 */ /* 0x000fe8000783e000 */
[----:B------:R-:W-:Y:S01]  /*6330*/  IADD3.X R11, RZ, R5, R2, P1, P0 ;  /* 0x00000005ff0b7210 */ /* 0x000fe20000fe0402 */
[----:B------:R-:W-:Y:S01]  /*6340*/  IMAD.U32 R5, RZ, RZ, UR15 ;  /* 0x0000000fff057e24 */ /* 0x000fe2000f8e00ff */
[C---:B--2---:R-:W-:Y:S02]  /*6350*/  IADD3 R18, P1, R7.reuse, R215, RZ ;  /* 0x000000d707127210 */ /* 0x044fe40007f3e0ff */
[----:B------:R-:W-:Y:S03]  /*6360*/  IADD3 R16, P0, R7, R212, RZ ;  /* 0x000000d407107210 */ /* 0x000fe60007f1e0ff */
[C---:B------:R-:W-:Y:S01]  /*6370*/  IMAD.X R19, R9.reuse, 0x1, R216, P1 ;  /* 0x0000000109137824 */ /* 0x040fe200008e06d8 */
[----:B------:R-:W-:Y:S01]  /*6380*/  ISETP.NE.U32.AND P1, PT, R214, RZ, PT ;  /* 0x000000ffd600720c */ /* 0x000fe20003f25070 */
[----:B------:R-:W-:Y:S01]  /*6390*/  IMAD.X R17, R9, 0x1, R213, P0 ;  /* 0x0000000109117824 */ /* 0x000fe200000e06d5 */
[----:B------:R-:W-:Y:S01]  /*63a0*/  IADD3 R8, P0, R7, R0, RZ ;  /* 0x0000000007087210 */ /* 0x000fe20007f1e0ff */
[----:B------:R-:W-:Y:S04]  /*63b0*/  IMAD R7, R5, 0x6000, R196 ;  /* 0x0000600005077824 */ /* 0x000fe800078e02c4 */
[----:B------:R-:W-:Y:S01]  /*63c0*/  IMAD.X R9, R9, 0x1, R2, P0 ;  /* 0x0000000109097824 */ /* 0x000fe200000e0602 */
[----:B------:R2:W-:Y:S01]  /*63d0*/  LDGSTS.E.BYPASS.LTC128B.128 [R7], [R18.64], !P5 ;  /* 0x0000000012077fae */ /* 0x0005e2000e901d54 */
[----:B------:R-:W-:Y:S03]  /*63e0*/  ISETP.NE.U32.AND P0, PT, R208, RZ, PT ;  /* 0x000000ffd000720c */ /* 0x000fe60003f05070 */
[----:B------:R2:W-:Y:S04]  /*63f0*/  LDGSTS.E.BYPASS.LTC128B.128 [R7+0x2000], [R16.64], !P4 ;  /* 0x0200000010077fae */ /* 0x0005e8000e101d54 */
[----:B------:R2:W-:Y:S04]  /*6400*/  LDGSTS.E.BYPASS.LTC128B.128 [R7+0x4000], [R8.64], !P6 ;  /* 0x0400000008077fae */ /* 0x0005e8000f101d54 */
[----:B------:R2:W-:Y:S01]  /*6410*/  LDGSTS.E.BYPASS.LTC128B.128.ZFILL [R7+0x1000], [R14.64], P1 ;  /* 0x010000000e077fae */ /* 0x0005e20008941d54 */
[----:B------:R-:W-:Y:S11]  /*6420*/  ISETP.NE.U32.AND P1, PT, R211, RZ, PT ;  /* 0x000000ffd300720c */ /* 0x000ff60003f25070 */
[----:B------:R-:W-:Y:S02]  /*6430*/  @!UPT UIADD3 URZ, URZ, URZ, URZ ;  /* 0x0000003f3f3ff290 */ /* 0x000fe4000fffe03f */
[----:B------:R2:W-:Y:S04]  /*6440*/  LDGSTS.E.BYPASS.LTC128B.128.ZFILL [R7+0x3000], [R12.64], P1 ;  /* 0x030000000c077fae */ /* 0x0005e80008941d54 */
[----:B------:R2:W-:Y:S02]  /*6450*/  LDGSTS.E.BYPASS.LTC128B.128.ZFILL [R7+0x5000], [R10.64], P0 ;  /* 0x050000000a077fae */ /* 0x0005e40008141d54 */
.L_x_1974:
[C---:B--23--:R-:W-:Y:S01]  /*6460*/  HMMA.16816.F32.BF16 R4, R136.reuse, R140, RZ ;  /* 0x0000008c8804723c */ /* 0x04cfe200000418ff */
[----:B------:R-:W-:Y:S01]  /*6470*/  LDSM.16.M88.4 R180, [R189+UR4+0x10100] ;  /* 0x01010004bdb4783b */ /* 0x000fe20008000200 */
[----:B------:R-:W-:Y:S01]  /*6480*/  PLOP3.LUT P1, PT, PT, PT, UP1, 0x80, 0x0 ;  /* 0x000000000000781c */ /* 0x000fe20003f2f018 */
[----:B------:R-:W-:Y:S01]  /*6490*/  UIADD3 UR24, UR15, 0x1, URZ ;  /* 0x000000010f187890 */ /* 0x000fe2000fffe03f */
[CC--:B------:R-:W-:Y:S01]  /*64a0*/  IADD3 R0, R193.reuse, R133.reuse, RZ ;  /* 0x00000085c1007210 */ /* 0x0c0fe20007ffe0ff */
[----:B------:R-:W-:Y:S01]  /*64b0*/  UISETP.GE.AND UP2, UPT, UR15, 0x1, UPT ;  /* 0x000000010f00788c */ /* 0x000fe2000bf46270 */
[----:B------:R-:W-:Y:S02]  /*64c0*/  IADD3 R2, R193, R190, RZ ;  /* 0x000000bec1027210 */ /* 0x000fe40007ffe0ff */
[C---:B------:R-:W-:Y:S01]  /*64d0*/  HMMA.16816.F32.BF16 R8, R136.reuse, R142, RZ ;  /* 0x0000008e8808723c */ /* 0x040fe200000418ff */
[----:B------:R-:W-:Y:S01]  /*64e0*/  LDSM.16.M88.4 R140, [R185] ;  /* 0x00000000b98c783b */ /* 0x000fe20000000200 */
[----:B------:R-:W-:Y:S01]  /*64f0*/  PLOP3.LUT P0, PT, PT, PT, UP1, 0x80, 0x0 ;  /* 0x000000000000781c */ /* 0x000fe20003f0f018 */
[----:B------:R-:W-:Y:S01]  /*6500*/  USEL UR15, UR24, URZ, !UP2 ;  /* 0x0000003f180f7287 */ /* 0x000fe2000d000000 */
[----:B------:R-:W-:Y:S02]  /*6510*/  IADD3 R133, R186, R133, R193 ;  /* 0x00000085ba857210 */ /* 0x000fe40007ffe0c1 */
[----:B------:R-:W-:Y:S02]  /*6520*/  MOV R245, R203 ;  /* 0x000000cb00f57202 */ /* 0x000fe40000000f00 */
[C---:B----4-:R-:W-:Y:S01]  /*6530*/  HMMA.16816.F32.BF16 R12, R136.reuse, R144, RZ ;  /* 0x00000090880c723c */ /* 0x050fe200000418ff */
[----:B------:R-:W-:Y:S03]  /*6540*/  LDSM.16.M88.4 R176, [R0+0xe100] ;  /* 0x00e1000000b0783b */ /* 0x000fe60000000200 */
[----:B------:R-:W-:Y:S04]  /*6550*/  MOV R240, c[0x0][0x2ac] ;  /* 0x0000ab0000f07a02 */ /* 0x000fe80000000f00 */
[C---:B------:R-:W-:Y:S01]  /*6560*/  HMMA.16816.F32.BF16 R16, R136.reuse, R146, RZ ;  /* 0x000000928810723c */ /* 0x040fe200000418ff */
[----:B------:R-:W2:Y:S07]  /*6570*/  LDSM.16.M88.4 R144, [R0+0xc100] ;  /* 0x00c100000090783b */ /* 0x000eae0000000200 */
[C---:B-1----:R-:W-:Y:S01]  /*6580*/  HMMA.16816.F32.BF16 R20, R136.reuse, R148, RZ ;  /* 0x000000948814723c */ /* 0x042fe200000418ff */
[----:B------:R-:W0:Y:S07]  /*6590*/  LDGDEPBAR ;  /* 0x00000000000079af */ /* 0x000e2e0000000000 */
[C---:B------:R-:W-:Y:S01]  /*65a0*/  HMMA.16816.F32.BF16 R24, R136.reuse, R150, RZ ;  /* 0x000000968818723c */ /* 0x040fe200000418ff */
[----:B------:R-:W-:Y:S07]  /*65b0*/  LDSM.16.M88.4 R148, [R0+0xd100] ;  /* 0x00d100000094783b */ /* 0x000fee0000000200 */
[C---:B------:R-:W-:Y:S08]  /*65c0*/  HMMA.16816.F32.BF16 R28, R136.reuse, R152, RZ ;  /* 0x00000098881c723c */ /* 0x040ff000000418ff */
[----:B------:R-:W-:Y:S01]  /*65d0*/  HMMA.16816.F32.BF16 R32, R136, R154, RZ ;  /* 0x0000009a8820723c */ /* 0x000fe200000418ff */
[----:B------:R-:W1:Y:S07]  /*65e0*/  LDSM.16.M88.4 R136, [R0+0xc900] ;  /* 0x00c900000088783b */ /* 0x000e6e0000000200 */
[C---:B------:R-:W-:Y:S01]  /*65f0*/  HMMA.16816.F32.BF16 R4, R156.reuse, R160, R4 ;  /* 0x000000a09c04723c */ /* 0x040fe20000041804 */
[----:B------:R-:W3:Y:S07]  /*6600*/  LDSM.16.M88.4 R152, [R0+0xd900] ;  /* 0x00d900000098783b */ /* 0x000eee0000000200 */
[C---:B------:R-:W-:Y:S01]  /*6610*/  HMMA.16816.F32.BF16 R8, R156.reuse, R162, R8 ;  /* 0x000000a29c08723c */ /* 0x040fe20000041808 */
[----:B------:R-:W-:Y:S07]  /*6620*/  LDSM.16.M88.4 R160, [R184] ;  /* 0x00000000b8a0783b */ /* 0x000fee0000000200 */
[C---:B------:R-:W-:Y:S08]  /*6630*/  HMMA.16816.F32.BF16 R12, R156.reuse, R164, R12 ;  /* 0x000000a49c0c723c */ /* 0x040ff0000004180c */
[C---:B------:R-:W-:Y:S01]  /*6640*/  HMMA.16816.F32.BF16 R16, R156.reuse, R166, R16 ;  /* 0x000000a69c10723c */ /* 0x040fe20000041810 */
[----:B------:R-:W4:Y:S07]  /*6650*/  LDSM.16.M88.4 R164, [R2+0xc100] ;  /* 0x00c1000002a4783b */ /* 0x000f2e0000000200 */
[C---:B------:R-:W-:Y:S08]  /*6660*/  HMMA.16816.F32.BF16 R20, R156.reuse, R168, R20 ;  /* 0x000000a89c14723c */ /* 0x040ff00000041814 */
[C---:B------:R-:W-:Y:S01]  /*6670*/  HMMA.16816.F32.BF16 R24, R156.reuse, R170, R24 ;  /* 0x000000aa9c18723c */ /* 0x040fe20000041818 */
[----:B------:R-:W-:Y:S07]  /*6680*/  LDSM.16.M88.4 R168, [R190+0xe100] ;  /* 0x00e10000bea8783b */ /* 0x000fee0000000200 */
[C---:B------:R-:W-:Y:S08]  /*6690*/  HMMA.16816.F32.BF16 R28, R156.reuse, R172, R28 ;  /* 0x000000ac9c1c723c */ /* 0x040ff0000004181c */
[----:B------:R-:W-:Y:S01]  /*66a0*/  HMMA.16816.F32.BF16 R32, R156, R174, R32 ;  /* 0x000000ae9c20723c */ /* 0x000fe20000041820 */
[----:B------:R-:W5:Y:S07]  /*66b0*/  LDSM.16.M88.4 R156, [R2+0xc900] ;  /* 0x00c90000029c783b */ /* 0x000f6e0000000200 */
[C---:B--2---:R-:W-:Y:S01]  /*66c0*/  HMMA.16816.F32.BF16 R4, R140.reuse, R144, R4 ;  /* 0x000000908c04723c */ /* 0x044fe20000041804 */
[----:B------:R-:W-:Y:S07]  /*66d0*/  LDSM.16.M88.4 R172, [R190+0xe900] ;  /* 0x00e90000beac783b */ /* 0x000fee0000000200 */
[C---:B------:R-:W-:Y:S01]  /*66e0*/  HMMA.16816.F32.BF16 R8, R140.reuse, R146, R8 ;  /* 0x000000928c08723c */ /* 0x040fe20000041808 */
[----:B------:R-:W2:Y:S07]  /*66f0*/  LDSM.16.M88.4 R144, [R2+0xd100] ;  /* 0x00d100000290783b */ /* 0x000eae0000000200 */
[C---:B-1----:R-:W-:Y:S08]  /*6700*/  HMMA.16816.F32.BF16 R12, R140.reuse, R136, R12 ;  /* 0x000000888c0c723c */ /* 0x042ff0000004180c */
[C---:B------:R-:W-:Y:S01]  /*6710*/  HMMA.16816.F32.BF16 R16, R140.reuse, R138, R16 ;  /* 0x0000008a8c10723c */ /* 0x040fe20000041810 */
[----:B------:R-:W1:Y:S07]  /*6720*/  LDSM.16.M88.4 R136, [R2+0xd900] ;  /* 0x00d900000288783b */ /* 0x000e6e0000000200 */
[C---:B------:R-:W-:Y:S08]  /*6730*/  HMMA.16816.F32.BF16 R20, R140.reuse, R148, R20 ;  /* 0x000000948c14723c */ /* 0x040ff00000041814 */
[C---:B------:R-:W-:Y:S01]  /*6740*/  HMMA.16816.F32.BF16 R24, R140.reuse, R150, R24 ;  /* 0x000000968c18723c */ /* 0x040fe20000041818 */
[----:B------:R-:W-:Y:S07]  /*6750*/  LDSM.16.M88.4 R148, [R189+UR4+0xe100] ;  /* 0x00e10004bd94783b */ /* 0x000fee0008000200 */
[C---:B---3--:R-:W-:Y:S08]  /*6760*/  HMMA.16816.F32.BF16 R28, R140.reuse, R152, R28 ;  /* 0x000000988c1c723c */ /* 0x048ff0000004181c */
[----:B------:R-:W-:Y:S01]  /*6770*/  HMMA.16816.F32.BF16 R32, R140, R154, R32 ;  /* 0x0000009a8c20723c */ /* 0x000fe20000041820 */
[----:B------:R-:W3:Y:S07]  /*6780*/  LDSM.16.M88.4 R140, [R191+0x4000] ;  /* 0x00400000bf8c783b */ /* 0x000eee0000000200 */
[C---:B----4-:R-:W-:Y:S01]  /*6790*/  HMMA.16816.F32.BF16 R4, R160.reuse, R164, R4 ;  /* 0x000000a4a004723c */ /* 0x050fe20000041804 */
[----:B------:R-:W4:Y:S07]  /*67a0*/  LDSM.16.M88.4 R152, [R189+UR4+0xe900] ;  /* 0x00e90004bd98783b */ /* 0x000f2e0008000200 */
[C---:B------:R-:W-:Y:S01]  /*67b0*/  HMMA.16816.F32.BF16 R8, R160.reuse, R166, R8 ;  /* 0x000000a6a008723c */ /* 0x040fe20000041808 */
[----:B------:R-:W-:Y:S07]  /*67c0*/  LDSM.16.M88.4 R164, [R189+UR4+0xf900] ;  /* 0x00f90004bda4783b */ /* 0x000fee0008000200 */
[C---:B-----5:R-:W-:Y:S08]  /*67d0*/  HMMA.16816.F32.BF16 R12, R160.reuse, R156, R12 ;  /* 0x0000009ca00c723c */ /* 0x060ff0000004180c */
[C---:B------:R-:W-:Y:S01]  /*67e0*/  HMMA.16816.F32.BF16 R16, R160.reuse, R158, R16 ;  /* 0x0000009ea010723c */ /* 0x040fe20000041810 */
[----:B------:R-:W5:Y:S07]  /*67f0*/  LDSM.16.M88.4 R156, [R189+UR4+0xf100] ;  /* 0x00f10004bd9c783b */ /* 0x000f6e0008000200 */
[C---:B--2---:R-:W-:Y:S08]  /*6800*/  HMMA.16816.F32.BF16 R20, R160.reuse, R144, R20 ;  /* 0x00000090a014723c */ /* 0x044ff00000041814 */
[C---:B------:R-:W-:Y:S01]  /*6810*/  HMMA.16816.F32.BF16 R24, R160.reuse, R146, R24 ;  /* 0x00000092a018723c */ /* 0x040fe20000041818 */
[----:B------:R-:W2:Y:S07]  /*6820*/  LDSM.16.M88.4 R144, [R187+0x4000] ;  /* 0x00400000bb90783b */ /* 0x000eae0000000200 */
[C---:B-1----:R-:W-:Y:S08]  /*6830*/  HMMA.16816.F32.BF16 R28, R160.reuse, R136, R28 ;  /* 0x00000088a01c723c */ /* 0x042ff0000004181c */
[----:B------:R-:W-:Y:S01]  /*6840*/  HMMA.16816.F32.BF16 R32, R160, R138, R32 ;  /* 0x0000008aa020723c */ /* 0x000fe20000041820 */
[----:B------:R-:W1:Y:S07]  /*6850*/  LDSM.16.M88.4 R136, [R190+0xf100] ;  /* 0x00f10000be88783b */ /* 0x000e6e0000000200 */
[C---:B---3--:R-:W-:Y:S01]  /*6860*/  HMMA.16816.F32.BF16 R4, R140.reuse, R148, R4 ;  /* 0x000000948c04723c */ /* 0x048fe20000041804 */
[----:B------:R-:W-:Y:S07]  /*6870*/  LDSM.16.M88.4 R160, [R185+0x4000] ;  /* 0x00400000b9a0783b */ /* 0x000fee0000000200 */
[C---:B------:R-:W-:Y:S01]  /*6880*/  HMMA.16816.F32.BF16 R8, R140.reuse, R150, R8 ;  /* 0x000000968c08723c */ /* 0x040fe20000041808 */
[----:B------:R-:W3:Y:S07]  /*6890*/  LDSM.16.M88.4 R148, [R190+0xf900] ;  /* 0x00f90000be94783b */ /* 0x000eee0000000200 */
[C---:B----4-:R-:W-:Y:S08]  /*68a0*/  HMMA.16816.F32.BF16 R12, R140.reuse, R152, R12 ;  /* 0x000000988c0c723c */ /* 0x050ff0000004180c */
[C---:B------:R-:W-:Y:S01]  /*68b0*/  HMMA.16816.F32.BF16 R16, R140.reuse, R154, R16 ;  /* 0x0000009a8c10723c */ /* 0x040fe20000041810 */
[----:B------:R-:W-:Y:S07]  /*68c0*/  LDSM.16.M88.4 R152, [R0+0xf100] ;  /* 0x00f100000098783b */ /* 0x000fee0000000200 */
[C---:B-----5:R-:W-:Y:S08]  /*68d0*/  HMMA.16816.F32.BF16 R20, R140.reuse, R156, R20 ;  /* 0x0000009c8c14723c */ /* 0x060ff00000041814 */
[C---:B------:R-:W-:Y:S01]  /*68e0*/  HMMA.16816.F32.BF16 R24, R140.reuse, R158, R24 ;  /* 0x0000009e8c18723c */ /* 0x040fe20000041818 */
[----:B------:R-:W-:Y:S07]  /*68f0*/  LDSM.16.M88.4 R156, [R0+0xf900] ;  /* 0x00f90000009c783b */ /* 0x000fee0000000200 */
[C---:B------:R-:W-:Y:S08]  /*6900*/  HMMA.16816.F32.BF16 R28, R140.reuse, R164, R28 ;  /* 0x000000a48c1c723c */ /* 0x040ff0000004181c */
[----:B------:R-:W-:Y:S01]  /*6910*/  HMMA.16816.F32.BF16 R32, R140, R166, R32 ;  /* 0x000000a68c20723c */ /* 0x000fe20000041820 */
[----:B------:R-:W4:Y:S07]  /*6920*/  LDSM.16.M88.4 R140, [R0+0xe900] ;  /* 0x00e90000008c783b */ /* 0x000f2e0000000200 */
[C---:B--2---:R-:W-:Y:S01]  /*6930*/  HMMA.16816.F32.BF16 R4, R144.reuse, R168, R4 ;  /* 0x000000a89004723c */ /* 0x044fe20000041804 */
[----:B------:R-:W-:Y:S07]  /*6940*/  LDSM.16.M88.4 R164, [R184+0x4000] ;  /* 0x00400000b8a4783b */ /* 0x000fee0000000200 */
[C---:B------:R-:W-:Y:S01]  /*6950*/  HMMA.16816.F32.BF16 R8, R144.reuse, R170, R8 ;  /* 0x000000aa9008723c */ /* 0x040fe20000041808 */
[----:B------:R-:W2:Y:S07]  /*6960*/  LDSM.16.M88.4 R168, [R2+0xe100] ;  /* 0x00e1000002a8783b */ /* 0x000eae0000000200 */
[C---:B------:R-:W-:Y:S08]  /*6970*/  HMMA.16816.F32.BF16 R12, R144.reuse, R172, R12 ;  /* 0x000000ac900c723c */ /* 0x040ff0000004180c */
[C---:B------:R-:W-:Y:S01]  /*6980*/  HMMA.16816.F32.BF16 R16, R144.reuse, R174, R16 ;  /* 0x000000ae9010723c */ /* 0x040fe20000041810 */
[----:B------:R-:W-:Y:S07]  /*6990*/  LDSM.16.M88.4 R172, [R191+0x8000] ;  /* 0x00800000bfac783b */ /* 0x000fee0000000200 */
[C---:B-1----:R-:W-:Y:S08]  /*69a0*/  HMMA.16816.F32.BF16 R20, R144.reuse, R136, R20 ;  /* 0x000000889014723c */ /* 0x042ff00000041814 */
[C---:B------:R-:W-:Y:S01]  /*69b0*/  HMMA.16816.F32.BF16 R24, R144.reuse, R138, R24 ;  /* 0x0000008a9018723c */ /* 0x040fe20000041818 */
[----:B------:R-:W1:Y:S07]  /*69c0*/  LDSM.16.M88.4 R136, [R133+0xe900] ;  /* 0x00e900008588783b */ /* 0x000e6e0000000200 */
[C---:B---3--:R-:W-:Y:S08]  /*69d0*/  HMMA.16816.F32.BF16 R28, R144.reuse, R148, R28 ;  /* 0x00000094901c723c */ /* 0x048ff0000004181c */
[----:B------:R-:W-:Y:S01]  /*69e0*/  HMMA.16816.F32.BF16 R32, R144, R150, R32 ;  /* 0x000000969020723c */ /* 0x000fe20000041820 */
[----:B------:R-:W3:Y:S07]  /*69f0*/  LDSM.16.M88.4 R144, [R133+0xf100] ;  /* 0x00f100008590783b */ /* 0x000eee0000000200 */
[C---:B------:R-:W-:Y:S01]  /*6a00*/  HMMA.16816.F32.BF16 R4, R160.reuse, R176, R4 ;  /* 0x000000b0a004723c */ /* 0x040fe20000041804 */
[----:B------:R-:W5:Y:S07]  /*6a10*/  LDSM.16.M88.4 R148, [R133+0xf900] ;  /* 0x00f900008594783b */ /* 0x000f6e0000000200 */
[C---:B------:R-:W-:Y:S01]  /*6a20*/  HMMA.16816.F32.BF16 R8, R160.reuse, R178, R8 ;  /* 0x000000b2a008723c */ /* 0x040fe20000041808 */
[----:B------:R-:W-:Y:S07]  /*6a30*/  LDSM.16.M88.4 R176, [R190+0x10100] ;  /* 0x01010000beb0783b */ /* 0x000fee0000000200 */
[C---:B----4-:R-:W-:Y:S08]  /*6a40*/  HMMA.16816.F32.BF16 R12, R160.reuse, R140, R12 ;  /* 0x0000008ca00c723c */ /* 0x050ff0000004180c */
[C---:B------:R-:W-:Y:S01]  /*6a50*/  HMMA.16816.F32.BF16 R16, R160.reuse, R142, R16 ;  /* 0x0000008ea010723c */ /* 0x040fe20000041810 */
[----:B------:R-:W4:Y:S07]  /*6a60*/  LDSM.16.M88.4 R140, [R189+UR4+0x10900] ;  /* 0x01090004bd8c783b */ /* 0x000f2e0008000200 */
[C---:B------:R-:W-:Y:S08]  /*6a70*/  HMMA.16816.F32.BF16 R20, R160.reuse, R152, R20 ;  /* 0x00000098a014723c */ /* 0x040ff00000041814 */
[C---:B------:R-:W-:Y:S01]  /*6a80*/  HMMA.16816.F32.BF16 R24, R160.reuse, R154, R24 ;  /* 0x0000009aa018723c */ /* 0x040fe20000041818 */
[----:B------:R-:W3:Y:S07]  /*6a90*/  LDSM.16.M88.4 R152, [R189+UR4+0x11100] ;  /* 0x01110004bd98783b */ /* 0x000eee0008000200 */
[C---:B------:R-:W-:Y:S08]  /*6aa0*/  HMMA.16816.F32.BF16 R28, R160.reuse, R156, R28 ;  /* 0x0000009ca01c723c */ /* 0x040ff0000004181c */
[----:B------:R-:W-:Y:S01]  /*6ab0*/  HMMA.16816.F32.BF16 R32, R160, R158, R32 ;  /* 0x0000009ea020723c */ /* 0x000fe20000041820 */
[----:B------:R-:W4:Y:S07]  /*6ac0*/  LDSM.16.M88.4 R156, [R189+UR4+0x11900] ;  /* 0x01190004bd9c783b */ /* 0x000f2e0008000200 */
[C---:B--2---:R-:W-:Y:S01]  /*6ad0*/  HMMA.16816.F32.BF16 R4, R164.reuse, R168, R4 ;  /* 0x000000a8a404723c */ /* 0x044fe20000041804 */
[----:B------:R-:W2:Y:S07]  /*6ae0*/  LDSM.16.M88.4 R160, [R187+0x8000] ;  /* 0x00800000bba0783b */ /* 0x000eae0000000200 */
[C---:B------:R-:W-:Y:S01]  /*6af0*/  HMMA.16816.F32.BF16 R8, R164.reuse, R170, R8 ;  /* 0x000000aaa408723c */ /* 0x040fe20000041808 */
[----:B------:R-:W-:Y:S07]  /*6b00*/  LDSM.16.M88.4 R168, [R0+0x10100] ;  /* 0x0101000000a8783b */ /* 0x000fee0000000200 */
[C---:B-1----:R-:W-:Y:S08]  /*6b10*/  HMMA.16816.F32.BF16 R12, R164.reuse, R136, R12 ;  /* 0x00000088a40c723c */ /* 0x042ff0000004180c */
[C---:B------:R-:W-:Y:S01]  /*6b20*/  HMMA.16816.F32.BF16 R16, R164.reuse, R138, R16 ;  /* 0x0000008aa410723c */ /* 0x040fe20000041810 */
[----:B------:R-:W1:Y:S07]  /*6b30*/  LDSM.16.M88.4 R136, [R190+0x10900] ;  /* 0x01090000be88783b */ /* 0x000e6e0000000200 */
[C---:B---3--:R-:W-:Y:S08]  /*6b40*/  HMMA.16816.F32.BF16 R20, R164.reuse, R144, R20 ;  /* 0x00000090a414723c */ /* 0x048ff00000041814 */
[C---:B------:R-:W-:Y:S01]  /*6b50*/  HMMA.16816.F32.BF16 R24, R164.reuse, R146, R24 ;  /* 0x00000092a418723c */ /* 0x040fe20000041818 */
[----:B------:R-:W3:Y:S07]  /*6b60*/  LDSM.16.M88.4 R144, [R190+0x11100] ;  /* 0x01110000be90783b */ /* 0x000eee0000000200 */
[C---:B-----5:R-:W-:Y:S08]  /*6b70*/  HMMA.16816.F32.BF16 R28, R164.reuse, R148, R28 ;  /* 0x00000094a41c723c */ /* 0x060ff0000004181c */
[----:B------:R-:W-:Y:S01]  /*6b80*/  HMMA.16816.F32.BF16 R32, R164, R150, R32 ;  /* 0x00000096a420723c */ /* 0x000fe20000041820 */
[----:B------:R-:W5:Y:S07]  /*6b90*/  LDSM.16.M88.4 R148, [R190+0x11900] ;  /* 0x01190000be94783b */ /* 0x000f6e0000000200 */
[C---:B------:R-:W-:Y:S01]  /*6ba0*/  HMMA.16816.F32.BF16 R4, R172.reuse, R180, R4 ;  /* 0x000000b4ac04723c */ /* 0x040fe20000041804 */
[----:B------:R-:W1:Y:S07]  /*6bb0*/  LDSM.16.M88.4 R164, [R185+0x8000] ;  /* 0x00800000b9a4783b */ /* 0x000e6e0000000200 */
        /* <DEDUP_REMOVED lines=10> */
[----:B------:R-:W4:Y:S07]  /*6c60*/  LDSM.16.M88.4 R156, [R0+0x11900] ;  /* 0x01190000009c783b */ /* 0x000f2e0000000200 */
[C---:B--2---:R-:W-:Y:S01]  /*6c70*/  HMMA.16816.F32.BF16 R4, R160.reuse, R176, R4 ;  /* 0x000000b0a004723c */ /* 0x044fe20000041804 */
[----:B------:R-:W2:Y:S07]  /*6c80*/  LDSM.16.M88.4 R172, [R184+0x8000] ;  /* 0x00800000b8ac783b */ /* 0x000eae0000000200 */
[C---:B------:R-:W-:Y:S08]  /*6c90*/  HMMA.16816.F32.BF16 R8, R160.reuse, R178, R8 ;  /* 0x000000b2a008723c */ /* 0x040ff00000041808 */
[C---:B-1----:R-:W-:Y:S08]  /*6ca0*/  HMMA.16816.F32.BF16 R12, R160.reuse, R136, R12 ;  /* 0x00000088a00c723c */ /* 0x042ff0000004180c */
[C---:B------:R-:W-:Y:S01]  /*6cb0*/  HMMA.16816.F32.BF16 R16, R160.reuse, R138, R16 ;  /* 0x0000008aa010723c */ /* 0x040fe20000041810 */
[----:B------:R-:W1:Y:S07]  /*6cc0*/  LDSM.16.M88.4 R136, [R133+0x10900] ;  /* 0x010900008588783b */ /* 0x000e6e0000000200 */
[C---:B---3--:R-:W-:Y:S08]  /*6cd0*/  HMMA.16816.F32.BF16 R20, R160.reuse, R144, R20 ;  /* 0x00000090a014723c */ /* 0x048ff00000041814 */
[C---:B------:R-:W-:Y:S08]  /*6ce0*/  HMMA.16816.F32.BF16 R24, R160.reuse, R146, R24 ;  /* 0x00000092a018723c */ /* 0x040ff00000041818 */
[C---:B-----5:R-:W-:Y:S08]  /*6cf0*/  HMMA.16816.F32.BF16 R28, R160.reuse, R148, R28 ;  /* 0x00000094a01c723c */ /* 0x060ff0000004181c */
[----:B------:R-:W-:Y:S08]  /*6d00*/  HMMA.16816.F32.BF16 R32, R160, R150, R32 ;  /* 0x00000096a020723c */ /* 0x000ff00000041820 */
[C---:B------:R-:W-:Y:S08]  /*6d10*/  HMMA.16816.F32.BF16 R4, R164.reuse, R168, R4 ;  /* 0x000000a8a404723c */ /* 0x040ff00000041804 */
[C---:B------:R-:W-:Y:S08]  /*6d20*/  HMMA.16816.F32.BF16 R8, R164.reuse, R170, R8 ;  /* 0x000000aaa408723c */ /* 0x040ff00000041808 */
[C---:B----4-:R-:W-:Y:S08]  /*6d30*/  HMMA.16816.F32.BF16 R12, R164.reuse, R140, R12 ;  /* 0x0000008ca40c723c */ /* 0x050ff0000004180c */
[C---:B------:R-:W-:Y:S01]  /*6d40*/  HMMA.16816.F32.BF16 R16, R164.reuse, R142, R16 ;  /* 0x0000008ea410723c */ /* 0x040fe20000041810 */
[----:B------:R-:W3:Y:S07]  /*6d50*/  LDSM.16.M88.4 R140, [R133+0x11100] ;  /* 0x01110000858c783b */ /* 0x000eee0000000200 */
        /* <DEDUP_REMOVED lines=8> */
[----:B------:R-:W1:Y:S03]  /*6de0*/  LDSM.16.M88.4 R136, [R133+0x11900] ;  /* 0x011900008588783b */ /* 0x000e660000000200 */
[----:B------:R-:W-:Y:S02]  /*6df0*/  FMUL.FTZ R179, R4, c[0x0][0x320] ;  /* 0x0000c80004b37a20 */ /* 0x000fe40000410000 */
[----:B------:R-:W-:Y:S02]  /*6e00*/  FMUL.FTZ R181, R5, c[0x0][0x320] ;  /* 0x0000c80005b57a20 */ /* 0x000fe40000410000 */
[C---:B---3--:R-:W-:Y:S02]  /*6e10*/  HMMA.16816.F32.BF16 R20, R172.reuse, R140, R20 ;  /* 0x0000008cac14723c */ /* 0x048fe40000041814 */
[----:B------:R-:W2:Y:S02]  /*6e20*/  MUFU.TANH R179, R179 ;  /* 0x000000b300b37308 */ /* 0x000ea40000002400 */
[----:B------:R-:W-:Y:S02]  /*6e30*/  FMUL.FTZ R176, R6, c[0x0][0x320] ;  /* 0x0000c80006b07a20 */ /* 0x000fe40000410000 */
[----:B------:R-:W-:Y:S02]  /*6e40*/  FMUL.FTZ R177, R7, c[0x0][0x320] ;  /* 0x0000c80007b17a20 */ /* 0x000fe40000410000 */
[C---:B------:R-:W-:Y:S04]  /*6e50*/  HMMA.16816.F32.BF16 R24, R172.reuse, R142, R24 ;  /* 0x0000008eac18723c */ /* 0x040fe80000041818 */
[----:B------:R-:W3:Y:S01]  /*6e60*/  MUFU.TANH R181, R181 ;  /* 0x000000b500b57308 */ /* 0x000ee20000002400 */
[----:B------:R-:W-:Y:S02]  /*6e70*/  FMUL.FTZ R182, R8, c[0x0][0x320] ;  /* 0x0000c80008b67a20 */ /* 0x000fe40000410000 */
[----:B------:R-:W-:Y:S02]  /*6e80*/  FMUL.FTZ R218, R9, c[0x0][0x320] ;  /* 0x0000c80009da7a20 */ /* 0x000fe40000410000 */
[----:B------:R-:W-:Y:S03]  /*6e90*/  FMUL.FTZ R178, R10, c[0x0][0x320] ;  /* 0x0000c8000ab27a20 */ /* 0x000fe60000410000 */
[----:B------:R-:W-:Y:S02]  /*6ea0*/  FMUL.FTZ R180, R11, c[0x0][0x320] ;  /* 0x0000c8000bb47a20 */ /* 0x000fe40000410000 */
[----:B------:R-:W4:Y:S01]  /*6eb0*/  MUFU.TANH R176, R176 ;  /* 0x000000b000b07308 */ /* 0x000f220000002400 */
[----:B------:R-:W-:Y:S02]  /*6ec0*/  FMUL.FTZ R222, R12, c[0x0][0x320] ;  /* 0x0000c8000cde7a20 */ /* 0x000fe40000410000 */
[----:B------:R-:W-:Y:S02]  /*6ed0*/  FMUL.FTZ R221, R13, c[0x0][0x320] ;  /* 0x0000c8000ddd7a20 */ /* 0x000fe40000410000 */
[----:B------:R-:W-:Y:S02]  /*6ee0*/  FMUL.FTZ R217, R14, c[0x0][0x320] ;  /* 0x0000c8000ed97a20 */ /* 0x000fe40000410000 */
[----:B------:R-:W-:Y:S02]  /*6ef0*/  FMUL.FTZ R183, R15, c[0x0][0x320] ;  /* 0x0000c8000fb77a20 */ /* 0x000fe40000410000 */
[----:B------:R-:W-:Y:S01]  /*6f00*/  FMUL.FTZ R225, R16, c[0x0][0x320] ;  /* 0x0000c80010e17a20 */ /* 0x000fe20000410000 */
[----:B------:R-:W2:Y:S01]  /*6f10*/  MUFU.TANH R177, R177 ;  /* 0x000000b100b17308 */ /* 0x000ea20000002400 */
[C---:B-1----:R-:W-:Y:S03]  /*6f20*/  HMMA.16816.F32.BF16 R28, R172.reuse, R136, R28 ;  /* 0x00000088ac1c723c */ /* 0x042fe6000004181c */
[----:B------:R-:W-:Y:S02]  /*6f30*/  FMUL.FTZ R226, R17, c[0x0][0x320] ;  /* 0x0000c80011e27a20 */ /* 0x000fe40000410000 */
[----:B------:R-:W-:Y:S02]  /*6f40*/  FMUL.FTZ R220, R18, c[0x0][0x320] ;  /* 0x0000c80012dc7a20 */ /* 0x000fe40000410000 */
[----:B------:R-:W-:Y:S01]  /*6f50*/  FMUL.FTZ R219, R19, c[0x0][0x320] ;  /* 0x0000c80013db7a20 */ /* 0x000fe20000410000 */
[----:B------:R-:W-:Y:S01]  /*6f60*/  HMMA.16816.F32.BF16 R32, R172, R138, R32 ;  /* 0x0000008aac20723c */ /* 0x000fe20000041820 */
[----:B------:R-:W1:Y:S03]  /*6f70*/  MUFU.TANH R182, R182 ;  /* 0x000000b600b67308 */ /* 0x000e660000002400 */
[----:B------:R-:W-:Y:S02]  /*6f80*/  FMUL.FTZ R230, R20, c[0x0][0x320] ;  /* 0x0000c80014e67a20 */ /* 0x000fe40000410000 */
[----:B------:R-:W-:Y:S02]  /*6f90*/  FMUL.FTZ R229, R21, c[0x0][0x320] ;  /* 0x0000c80015e57a20 */ /* 0x000fe40000410000 */
[----:B------:R-:W-:Y:S03]  /*6fa0*/  @P1 IMAD.HI.U32 R175, R203, c[0x0][0x2c8], RZ ;  /* 0x0000b200cbaf1a27 */ /* 0x000fe600078e00ff */
[----:B------:R-:W1:Y:S01]  /*6fb0*/  MUFU.TANH R218, R218 ;  /* 0x000000da00da7308 */ /* 0x000e620000002400 */
[----:B------:R-:W-:Y:S01]  /*6fc0*/  FMUL.FTZ R224, R22, c[0x0][0x320] ;  /* 0x0000c80016e07a20 */ /* 0x000fe20000410000 */
[----:B------:R-:W-:Y:S01]  /*6fd0*/  @P0 SHF.R.U32.HI R245, RZ, c[0x0][0x2cc], R175 ;  /* 0x0000b300fff50a19 */ /* 0x000fe200000116af */
[----:B------:R-:W-:Y:S01]  /*6fe0*/  FMUL.FTZ R223, R23, c[0x0][0x320] ;  /* 0x0000c80017df7a20 */ /* 0x000fe20000410000 */
[----:B------:R-:W-:Y:S01]  /*6ff0*/  SHF.L.U32 R175, R210, 0x6, RZ ;  /* 0x00000006d2af7819 */ /* 0x000fe200000006ff */
[----:B------:R-:W-:Y:S01]  /*7000*/  FMUL.FTZ R232, R24, c[0x0][0x320] ;  /* 0x0000c80018e87a20 */ /* 0x000fe20000410000 */
[----:B------:R-:W-:Y:S01]  /*7010*/  PLOP3.LUT P0, PT, PT, PT, UP0, 0x40, 0x0 ;  /* 0x000000000000781c */ /* 0x000fe20003f0e808 */
[----:B------:R-:W5:Y:S01]  /*7020*/  SHFL.IDX PT, R247, R245, RZ, 0x1c1f ;  /* 0x001c1ffff5f77589 */ /* 0x000f6200000e0000 */
[----:B------:R-:W-:Y:S01]  /*7030*/  FMUL.FTZ R231, R25, c[0x0][0x320] ;  /* 0x0000c80019e77a20 */ /* 0x000fe20000410000 */
[----:B------:R-:W-:Y:S01]  /*7040*/  IADD3 R241, -R204, 0x1, -R175 ;  /* 0x00000001ccf17810 */ /* 0x000fe20007ffe9af */
        /* <DEDUP_REMOVED lines=13> */
[----:B------:R-:W-:Y:S05]  /*7120*/  IMAD R241, R240, c[0x0][0x1d0], R241 ;  /* 0x00007400f0f17a24 */ /* 0x000fea00078e02f1 */
[----:B------:R-:W-:Y:S04]  /*7130*/  IADD3 R241, R241, -c[0x0][0x168], RZ ;  /* 0x80005a00f1f17a10 */ /* 0x000fe80007ffe0ff */
[----:B------:R-:W1:Y:S01]  /*7140*/  MUFU.TANH R221, R221 ;  /* 0x000000dd00dd7308 */ /* 0x000e620000002400 */
[C---:B------:R-:W-:Y:S02]  /*7150*/  IADD3 R242, R241.reuse, c[0x0][0x328], RZ ;  /* 0x0000ca00f1f27a10 */ /* 0x040fe40007ffe0ff */
[----:B------:R-:W-:Y:S02]  /*7160*/  IADD3 R241, R241, UR13, RZ ;  /* 0x0000000df1f17c10 */ /* 0x000fe4000fffe0ff */
[-C--:B-----5:R-:W-:Y:S02]  /*7170*/  IADD3 R244, R242, R247.reuse, RZ ;  /* 0x000000f7f2f47210 */ /* 0x0a0fe40007ffe0ff */
[----:B------:R-:W-:Y:S03]  /*7180*/  IADD3 R243, R241, R247, RZ ;  /* 0x000000f7f1f37210 */ /* 0x000fe60007ffe0ff */
        /* <DEDUP_REMOVED lines=23> */
[----:B--234-:R-:W-:Y:S01]  /*7300*/  IMAD R247, R240, c[0x0][0x1d0], R247 ;  /* 0x00007400f0f77a24 */ /* 0x01cfe200078e02f7 */
[----:B------:R-:W-:Y:S04]  /*7310*/  BSSY B0, `(.L_x_1976) ;  /* 0x0000012000007945 */ /* 0x000fe80003800000 */
        /* <DEDUP_REMOVED lines=12> */
.L_x_1977:
[----:B------:R-:W-:Y:S04]  /*73e0*/  MOV R0, 0x1 ;  /* 0x0000000100007802 */ /* 0x000fe80000000f00 */
[----:B------:R-:W-:Y:S11]  /*73f0*/  ISETP.NE.AND P0, PT, R0, c[0x0][0x32c], PT ;  /* 0x0000cb0000007a0c */ /* 0x000ff60003f05270 */
[----:B------:R-:W-:Y:S02]  /*7400*/  @!UPT UIADD3 URZ, URZ, URZ, URZ ;  /* 0x0000003f3f3ff290 */ /* 0x000fe4000fffe03f */
[----:B------:R-:W-:Y:S05]  /*7410*/  @P0 IMAD.HI.U32 R0, R2, c[0x0][0x330], RZ ;  /* 0x0000cc0002000a27 */ /* 0x000fea00078e00ff */
[----:B------:R-:W-:Y:S02]  /*7420*/  @P0 SHF.R.U32.HI R2, RZ, c[0x0][0x334], R0 ;  /* 0x0000cd00ff020a19 */ /* 0x000fe40000011600 */
.L_x_1978:
[----:B------:R-:W-:Y:S05]  /*7430*/  BSYNC B0 ;  /* 0x0000000000007941 */ /* 0x000fea0003800000 */
.L_x_1976:
[----:B------:R-:W-:Y:S04]  /*7440*/  IMAD R5, R2, c[0x0][0x32c], -R175 ;  /* 0x0000cb0002057a24 */ /* 0x000fe800078e0aaf */
[----:B------:R-:W-:Y:S05]  /*7450*/  IMAD.IADD R0, R5, 0x1, -R204 ;  /* 0x0000000105007824 */ /* 0x000fea00078e0acc */
[----:B------:R-:W-:Y:S02]  /*7460*/  IADD3 R5, R0, c[0x0][0x32c], RZ ;  /* 0x0000cb0000057a10 */ /* 0x000fe40007ffe0ff */
[----:B------:R-:W-:Y:S02]  /*7470*/  IMNMX R243, R243, R0, !PT ;  /* 0x00000000f3f37217 */ /* 0x000fe40007800200 */
[----:B------:R-:W-:Y:S02]  /*7480*/  IMNMX R244, R244, R5, PT ;  /* 0x00000005f4f47217 */ /* 0x000fe40003800200 */
.L_x_1975:
[----:B--234-:R-:W-:Y:S01]  /*7490*/  ISETP.GT.AND P2, PT, R210, -0x1, PT ;  /* 0xffffffffd200780c */ /* 0x01cfe20003f44270 */
[----:B------:R-:W2:Y:S03]  /*74a0*/  SHFL.IDX PT, R9, R245, 0x1, 0x1c1f ;  /* 0x003c1f00f5097f89 */ /* 0x000ea600000e0000 */
[----:B------:R-:W-:Y:S04]  /*74b0*/  ISETP.GT.AND P0, PT, R243, RZ, P2 ;  /* 0x000000fff300720c */ /* 0x000fe80001704270 */
[C---:B------:R-:W-:Y:S04]  /*74c0*/  ISETP.LT.OR P0, PT, R244.reuse, 0x1, P0 ;  /* 0x00000001f400780c */ /* 0x040fe80000701670 */
[----:B------:R-:W-:Y:S02]  /*74d0*/  FSEL R179, R179, -INF , !P0 ;  /* 0xff800000b3b37808 */ /* 0x000fe40004000000 */
[----:B------:R-:W-:Y:S04]  /*74e0*/  ISETP.GT.AND P0, PT, R243, 0x1, P2 ;  /* 0x00000001f300780c */ /* 0x000fe80001704270 */
[----:B------:R-:W-:Y:S04]  /*74f0*/  ISETP.LT.OR P0, PT, R244, 0x2, P0 ;  /* 0x00000002f400780c */ /* 0x000fe80000701670 */
[----:B------:R-:W-:Y:S02]  /*7500*/  FSEL R181, R181, -INF , !P0 ;  /* 0xff800000b5b57808 */ /* 0x000fe40004000000 */
[----:B------:R-:W-:Y:S01]  /*7510*/  ISETP.GT.AND P0, PT, R243, 0x8, P2 ;  /* 0x00000008f300780c */ /* 0x000fe20001704270 */
[--C-:B--2---:R-:W-:Y:S02]  /*7520*/  IMAD.IADD R242, R242, 0x1, R9.reuse ;  /* 0x00000001f2f27824 */ /* 0x104fe400078e0209 */
[----:B------:R-:W-:Y:S01]  /*7530*/  IMAD.IADD R241, R241, 0x1, R9 ;  /* 0x00000001f1f17824 */ /* 0x000fe200078e0209 */
[----:B------:R-:W-:Y:S04]  /*7540*/  ISETP.LT.OR P0, PT, R244, 0x9, P0 ;  /* 0x00000009f400780c */ /* 0x000fe80000701670 */
[----:B-1----:R-:W-:Y:S02]  /*7550*/  FSEL R5, R182, -INF , !P0 ;  /* 0xff800000b6057808 */ /* 0x002fe40004000000 */
[C---:B------:R-:W-:Y:S04]  /*7560*/  ISETP.GT.AND P0, PT, R243.reuse, 0x9, P2 ;  /* 0x00000009f300780c */ /* 0x040fe80001704270 */
[----:B------:R-:W-:Y:S04]  /*7570*/  ISETP.LT.OR P0, PT, R244, 0xa, P0 ;  /* 0x0000000af400780c */ /* 0x000fe80000701670 */
[----:B------:R-:W-:Y:S02]  /*7580*/  FSEL R7, R218, -INF , !P0 ;  /* 0xff800000da077808 */ /* 0x000fe40004000000 */
[C---:B------:R-:W-:Y:S04]  /*7590*/  ISETP.GT.AND P0, PT, R243.reuse, 0x10, P2 ;  /* 0x00000010f300780c */ /* 0x040fe80001704270 */
[----:B------:R-:W-:Y:S04]  /*75a0*/  ISETP.LT.OR P0, PT, R244, 0x11, P0 ;  /* 0x00000011f400780c */ /* 0x000fe80000701670 */
[----:B------:R-:W-:Y:S02]  /*75b0*/  FSEL R173, R222, -INF , !P0 ;  /* 0xff800000dead7808 */ /* 0x000fe40004000000 */
[----:B------:R-:W-:Y:S04]  /*75c0*/  ISETP.GT.AND P0, PT, R243, 0x11, P2 ;  /* 0x00000011f300780c */ /* 0x000fe80001704270 */
[C---:B------:R-:W-:Y:S04]  /*75d0*/  ISETP.LT.OR P0, PT, R244.reuse, 0x12, P0 ;  /* 0x00000012f400780c */ /* 0x040fe80000701670 */
[----:B------:R-:W-:Y:S02]  /*75e0*/  FSEL R163, R221, -INF , !P0 ;  /* 0xff800000dda37808 */ /* 0x000fe40004000000 */
[----:B------:R-:W-:Y:S04]  /*75f0*/  ISETP.GT.AND P0, PT, R243, 0x18, P2 ;  /* 0x00000018f300780c */ /* 0x000fe80001704270 */
[C---:B------:R-:W-:Y:S04]  /*7600*/  ISETP.LT.OR P0, PT, R244.reuse, 0x19, P0 ;  /* 0x00000019f400780c */ /* 0x040fe80000701670 */
[----:B------:R-:W-:Y:S02]  /*7610*/  FSEL R143, R225, -INF , !P0 ;  /* 0xff800000e18f7808 */ /* 0x000fe40004000000 */
        /* <DEDUP_REMOVED lines=25> */
[----:B------:R-:W-:Y:S04]  /*77b0*/  ISETP.LT.OR P0, PT, R244, 0x3a, P0 ;  /* 0x0000003af400780c */ /* 0x000fe80000701670 */
[----:B------:R-:W-:Y:S02]  /*77c0*/  FSEL R147, R238, -INF , !P0 ;  /* 0xff800000ee937808 */ /* 0x000fe40004000000 */
[----:B------:R-:W-:Y:S11]  /*77d0*/  PLOP3.LUT P0, PT, PT, PT, UP0, 0x40, 0x0 ;  /* 0x000000000000781c */ /* 0x000ff60003f0e808 */
[----:B------:R-:W-:Y:S02]  /*77e0*/  @!UPT UIADD3 URZ, URZ, URZ, URZ ;  /* 0x0000003f3f3ff290 */ /* 0x000fe4000fffe03f */
[----:B------:R-:W-:-:S05]  /*77f0*/  @P0 BRA `(.L_x_1979) ;  /* 0x0000019000000947 */ /* 0x000fca0003800000 */
[----:B------:R-:W-:Y:S01]  /*7800*/  IMAD R9, R240, c[0x0][0x1d0], R9 ;  /* 0x00007400f0097a24 */ /* 0x000fe200078e0209 */
        /* <DEDUP_REMOVED lines=13> */
.L_x_1981:
[----:B------:R-:W-:Y:S04]  /*78e0*/  MOV R0, 0x1 ;  /* 0x0000000100007802 */ /* 0x000fe80000000f00 */
[----:B------:R-:W-:Y:S11]  /*78f0*/  ISETP.NE.AND P0, PT, R0, c[0x0][0x32c], PT ;  /* 0x0000cb0000007a0c */ /* 0x000ff60003f05270 */
[----:B------:R-:W-:Y:S02]  /*7900*/  @!UPT UIADD3 URZ, URZ, URZ, URZ ;  /* 0x0000003f3f3ff290 */ /* 0x000fe4000fffe03f */
[----:B------:R-:W-:Y:S05]  /*7910*/  @P0 IMAD.HI.U32 R0, R2, c[0x0][0x330], RZ ;  /* 0x0000cc0002000a27 */ /* 0x000fea00078e00ff */
[----:B------:R-:W-:Y:S02]  /*7920*/  @P0 SHF.R.U32.HI R2, RZ, c[0x0][0x334], R0 ;  /* 0x0000cd00ff020a19 */ /* 0x000fe40000011600 */
.L_x_1982:
[----:B------:R-:W-:Y:S05]  /*7930*/  BSYNC B0 ;  /* 0x0000000000007941 */ /* 0x000fea0003800000 */
.L_x_1980:
[----:B------:R-:W-:Y:S04]  /*7940*/  IMAD R9, R2, c[0x0][0x32c], -R175 ;  /* 0x0000cb0002097a24 */ /* 0x000fe800078e0aaf */
[----:B------:R-:W-:Y:S05]  /*7950*/  IMAD.IADD R0, R9, 0x1, -R204 ;  /* 0x0000000109007824 */ /* 0x000fea00078e0acc */
[----:B------:R-:W-:Y:S02]  /*7960*/  IADD3 R9, R0, c[0x0][0x32c], RZ ;  /* 0x0000cb0000097a10 */ /* 0x000fe40007ffe0ff */
[----:B------:R-:W-:Y:S02]  /*7970*/  IMNMX R241, R241, R0, !PT ;  /* 0x00000000f1f17217 */ /* 0x000fe40007800200 */
[----:B------:R-:W-:Y:S02]  /*7980*/  IMNMX R242, R242, R9, PT ;  /* 0x00000009f2f27217 */ /* 0x000fe40003800200 */
.L_x_1979:
[----:B------:R-:W-:Y:S01]  /*7990*/  ISETP.GT.AND P0, PT, R241, RZ, P2 ;  /* 0x000000fff100720c */ /* 0x000fe20001704270 */
[----:B------:R-:W-:Y:S04]  /*79a0*/  DEPBAR.LE SB0, 0x2 ;  /* 0x000080800000791a */ /* 0x000fe80000000000 */
[----:B------:R-:W-:Y:S01]  /*79b0*/  BAR.SYNC.DEFER_BLOCKING 0x0 ;  /* 0x0000000000007b1d */ /* 0x000fe20000010000 */
[----:B------:R-:W-:Y:S02]  /*79c0*/  ISETP.LT.OR P0, PT, R242, 0x1, P0 ;  /* 0x00000001f200780c */ /* 0x000fe40000701670 */
[----:B------:R-:W-:Y:S02]  /*79d0*/  FMNMX.FTZ R0, R179, R132, !PT ;  /* 0x00000084b3007209 */ /* 0x000fe40007810000 */
[----:B------:R-:W-:Y:S02]  /*79e0*/  FSEL R176, R176, -INF , !P0 ;  /* 0xff800000b0b07808 */ /* 0x000fe40004000000 */
[----:B------:R-:W-:Y:S02]  /*79f0*/  ISETP.GT.AND P0, PT, R241, 0x1, P2 ;  /* 0x00000001f100780c */ /* 0x000fe40001704270 */
[----:B------:R-:W-:Y:S02]  /*7a00*/  FMNMX.FTZ R0, R181, R0, !PT ;  /* 0x00000000b5007209 */ /* 0x000fe40007810000 */
[C---:B------:R-:W-:Y:S02]  /*7a10*/  ISETP.LT.OR P0, PT, R242.reuse, 0x2, P0 ;  /* 0x00000002f200780c */ /* 0x040fe40000701670 */
[----:B------:R-:W-:Y:S02]  /*7a20*/  FMNMX.FTZ R0, R5, R0, !PT ;  /* 0x0000000005007209 */ /* 0x000fe40007810000 */
[----:B------:R-:W-:Y:S02]  /*7a30*/  FSEL R8, R177, -INF , !P0 ;  /* 0xff800000b1087808 */ /* 0x000fe40004000000 */
[----:B------:R-:W-:Y:S02]  /*7a40*/  ISETP.GT.AND P0, PT, R241, 0x8, P2 ;  /* 0x00000008f100780c */ /* 0x000fe40001704270 */
[----:B------:R-:W-:Y:S02]  /*7a50*/  FMNMX.FTZ R0, R7, R0, !PT ;  /* 0x0000000007007209 */ /* 0x000fe40007810000 */
[----:B------:R-:W-:Y:S02]  /*7a60*/  ISETP.LT.OR P0, PT, R242, 0x9, P0 ;  /* 0x00000009f200780c */ /* 0x000fe40000701670 */
[----:B------:R-:W-:Y:S01]  /*7a70*/  FMNMX.FTZ R0, R173, R0, !PT ;  /* 0x00000000ad007209 */ /* 0x000fe20007810000 */
[----:B------:R-:W-:Y:S01]  /*7a80*/  LDSM.16.MT88.4 R28, [R134+UR4+0x100] ;  /* 0x00010004861c783b */ /* 0x000fe20008004200 */
[----:B------:R-:W-:Y:S02]  /*7a90*/  FSEL R6, R178, -INF , !P0 ;  /* 0xff800000b2067808 */ /* 0x000fe40004000000 */
[----:B------:R-:W-:Y:S02]  /*7aa0*/  ISETP.GT.AND P0, PT, R241, 0x9, P2 ;  /* 0x00000009f100780c */ /* 0x000fe40001704270 */
[----:B------:R-:W-:Y:S02]  /*7ab0*/  FMNMX.FTZ R0, R163, R0, !PT ;  /* 0x00000000a3007209 */ /* 0x000fe40007810000 */
[----:B------:R-:W-:Y:S02]  /*7ac0*/  ISETP.LT.OR P0, PT, R242, 0xa, P0 ;  /* 0x0000000af200780c */ /* 0x000fe40000701670 */
[----:B------:R-:W-:Y:S02]  /*7ad0*/  FMNMX.FTZ R0, R143, R0, !PT ;  /* 0x000000008f007209 */ /* 0x000fe40007810000 */
        /* <DEDUP_REMOVED lines=41> */
[----:B------:R-:W-:Y:S02]  /*7d70*/  FMNMX.FTZ R11, R160, R11, !PT ;  /* 0x0000000ba00b7209 */ /* 0x000fe40007810000 */
[----:B------:R-:W-:Y:S02]  /*7d80*/  ISETP.GT.AND P0, PT, R241, 0x30, P2 ;  /* 0x00000030f100780c */ /* 0x000fe40001704270 */
[----:B------:R-:W-:Y:S02]  /*7d90*/  FMNMX.FTZ R0, R147, R2, !PT ;  /* 0x0000000293007209 */ /* 0x000fe40007810000 */
[----:B------:R-:W-:Y:S02]  /*7da0*/  FMNMX.FTZ R11, R158, R11, !PT ;  /* 0x0000000b9e0b7209 */ /* 0x000fe40007810000 */
[----:B------:R-:W-:Y:S01]  /*7db0*/  ISETP.LT.OR P0, PT, R242, 0x31, P0 ;  /* 0x00000031f200780c */ /* 0x000fe20000701670 */
[----:B------:R-:W1:Y:S01]  /*7dc0*/  SHFL.BFLY PT, R9, R0, 0x2, 0x1f ;  /* 0x0c401f0000097f89 */ /* 0x000e6200000e0000 */
[----:B------:R-:W-:Y:S02]  /*7dd0*/  FMNMX.FTZ R11, R156, R11, !PT ;  /* 0x0000000b9c0b7209 */ /* 0x000fe40007810000 */
[----:B------:R-:W-:Y:S02]  /*7de0*/  FSEL R150, R233, -INF , !P0 ;  /* 0xff800000e9967808 */ /* 0x000fe40004000000 */
[C---:B------:R-:W-:Y:S02]  /*7df0*/  ISETP.GT.AND P0, PT, R241.reuse, 0x31, P2 ;  /* 0x00000031f100780c */ /* 0x040fe40001704270 */
[----:B------:R-:W-:Y:S02]  /*7e00*/  FMNMX.FTZ R11, R154, R11, !PT ;  /* 0x0000000b9a0b7209 */ /* 0x000fe40007810000 */
[----:B------:R-:W-:Y:S02]  /*7e10*/  ISETP.LT.OR P0, PT, R242, 0x32, P0 ;  /* 0x00000032f200780c */ /* 0x000fe40000701670 */
[C---:B------:R-:W-:Y:S02]  /*7e20*/  ISETP.GT.AND P1, PT, R241.reuse, 0x38, P2 ;  /* 0x00000038f100780c */ /* 0x040fe40001724270 */
[----:B------:R-:W-:Y:S02]  /*7e30*/  FSEL R148, R174, -INF , !P0 ;  /* 0xff800000ae947808 */ /* 0x000fe40004000000 */
[----:B------:R-:W-:Y:S02]  /*7e40*/  FMNMX.FTZ R11, R150, R11, !PT ;  /* 0x0000000b960b7209 */ /* 0x000fe40007810000 */
[----:B------:R-:W-:Y:S02]  /*7e50*/  ISETP.LT.OR P1, PT, R242, 0x39, P1 ;  /* 0x00000039f200780c */ /* 0x000fe40000f21670 */
[----:B------:R-:W-:Y:S02]  /*7e60*/  ISETP.GT.AND P0, PT, R241, 0x39, P2 ;  /* 0x00000039f100780c */ /* 0x000fe40001704270 */
[----:B------:R-:W-:Y:S02]  /*7e70*/  FSEL R146, R235, -INF , !P1 ;  /* 0xff800000eb927808 */ /* 0x000fe40004800000 */
[----:B------:R-:W-:Y:S02]  /*7e80*/  FMNMX.FTZ R11, R148, R11, !PT ;  /* 0x0000000b940b7209 */ /* 0x000fe40007810000 */
[----:B------:R-:W-:Y:S02]  /*7e90*/  ISETP.LT.OR P0, PT, R242, 0x3a, P0 ;  /* 0x0000003af200780c */ /* 0x000fe40000701670 */
[----:B------:R-:W-:Y:S02]  /*7ea0*/  FMNMX.FTZ R15, R146, R11, !PT ;  /* 0x0000000b920f7209 */ /* 0x000fe40007810000 */
[----:B------:R-:W-:Y:S02]  /*7eb0*/  FSEL R144, R234, -INF , !P0 ;  /* 0xff800000ea907808 */ /* 0x000fe40004000000 */
[----:B-1----:R-:W-:Y:S02]  /*7ec0*/  FMNMX.FTZ R4, R0, R9, !PT ;  /* 0x0000000900047209 */ /* 0x002fe40007810000 */
[----:B------:R-:W-:Y:S02]  /*7ed0*/  FMNMX.FTZ R13, R144, R15, !PT ;  /* 0x0000000f900d7209 */ /* 0x000fe40007810000 */
[----:B------:R-:W-:Y:S01]  /*7ee0*/  IADD3 R17, R134, UR4, RZ ;  /* 0x0000000486117c10 */ /* 0x000fe2000fffe0ff */
[----:B------:R-:W1:Y:S03]  /*7ef0*/  SHFL.BFLY PT, R11, R4, 0x1, 0x1f ;  /* 0x0c201f00040b7f89 */ /* 0x000e6600000e0000 */
[----:B------:R-:W-:Y:S05]  /*7f00*/  IADD3 R164, R188, R17, RZ ;  /* 0x00000011bca47210 */ /* 0x000fea0007ffe0ff */
[----:B------:R-:W2:Y:S01]  /*7f10*/  SHFL.BFLY PT, R0, R13, 0x2, 0x1f ;  /* 0x0c401f000d007f89 */ /* 0x000ea200000e0000 */
[----:B-1----:R-:W-:Y:S04]  /*7f20*/  FMNMX.FTZ R2, R4, R11, !PT ;  /* 0x0000000b04027209 */ /* 0x002fe80007810000 */
[C---:B------:R-:W-:Y:S01]  /*7f30*/  FSETP.NEU.FTZ.AND P0, PT, R2.reuse, -INF , PT ;  /* 0xff8000000200780b */ /* 0x040fe20003f1d000 */
[----:B------:R-:W-:Y:S01]  /*7f40*/  FMUL.FTZ R152, R2, c[0x0][0x2d0] ;  /* 0x0000b40002987a20 */ /* 0x000fe20000410000 */
[----:B--2---:R-:W-:Y:S04]  /*7f50*/  FMNMX.FTZ R9, R13, R0, !PT ;  /* 0x000000000d097209 */ /* 0x004fe80007810000 */
[----:B------:R-:W-:Y:S01]  /*7f60*/  FSEL R152, R152, RZ, P0 ;  /* 0x000000ff98987208 */ /* 0x000fe20000000000 */
[----:B------:R-:W-:Y:S04]  /*7f70*/  LDSM.16.MT88.4 R12, [R135+UR4+0x100] ;  /* 0x00010004870c783b */ /* 0x000fe80008004200 */
[--C-:B------:R-:W-:Y:S01]  /*7f80*/  FFMA.FTZ R165, R5, c[0x0][0x2d0], -R152.reuse ;  /* 0x0000b40005a57a23 */ /* 0x100fe20000010898 */
[----:B------:R-:W-:Y:S01]  /*7f90*/  FSEL R5, R2, RZ, P0 ;  /* 0x000000ff02057208 */ /* 0x000fe20000000000 */
[--C-:B------:R-:W-:Y:S02]  /*7fa0*/  FFMA.FTZ R167, R179, c[0x0][0x2d0], -R152.reuse ;  /* 0x0000b400b3a77a23 */ /* 0x100fe40000010898 */
[----:B------:R-:W1:Y:S01]  /*7fb0*/  SHFL.BFLY PT, R0, R9, 0x1, 0x1f ;  /* 0x0c201f0009007f89 */ /* 0x000e6200000e0000 */
[----:B------:R-:W-:Y:S01]  /*7fc0*/  FFMA.FTZ R166, R181, c[0x0][0x2d0], -R152 ;  /* 0x0000b400b5a67a23 */ /* 0x000fe20000010898 */
[----:B------:R-:W-:Y:S01]  /*7fd0*/  MUFU.EX2 R165, R165 ;  /* 0x000000a500a57308 */ /* 0x000fe20000000800 */
[----:B------:R-:W-:Y:S01]  /*7fe0*/  FADD.FTZ R4, -R5, R132 ;  /* 0x0000008405047221 */ /* 0x000fe20000010100 */
[----:B------:R-:W-:Y:S01]  /*7ff0*/  IADD3 R5, R135, UR4, RZ ;  /* 0x0000000487057c10 */ /* 0x000fe2000fffe0ff */
[--C-:B------:R-:W-:Y:S02]  /*8000*/  FFMA.FTZ R168, R7, c[0x0][0x2d0], -R152.reuse ;  /* 0x0000b40007a87a23 */ /* 0x100fe40000010898 */
[----:B------:R-:W-:Y:S01]  /*8010*/  FMUL.FTZ R132, R4, c[0x0][0x2d0] ;  /* 0x0000b40004847a20 */ /* 0x000fe20000410000 */
[----:B------:R-:W-:Y:S01]  /*8020*/  IADD3 R133, R188, R5, RZ ;  /* 0x00000005bc857210 */ /* 0x000fe20007ffe0ff */
[--C-:B------:R-:W-:Y:S02]  /*8030*/  FFMA.FTZ R174, R163, c[0x0][0x2d0], -R152.reuse ;  /* 0x0000b400a3ae7a23 */ /* 0x100fe40000010898 */
[--C-:B------:R-:W-:Y:S01]  /*8040*/  FFMA.FTZ R177, R141, c[0x0][0x2d0], -R152.reuse ;  /* 0x0000b4008db17a23 */ /* 0x100fe20000010898 */
[----:B------:R-:W-:Y:S01]  /*8050*/  MUFU.EX2 R167, R167 ;  /* 0x000000a700a77308 */ /* 0x000fe20000000800 */
[----:B------:R-:W2:Y:S01]  /*8060*/  LDSM.16.MT88.4 R20, [R133+0x100] ;  /* 0x000100008514783b */ /* 0x000ea20000004200 */
[--C-:B------:R-:W-:Y:S02]  /*8070*/  FFMA.FTZ R182, R161, c[0x0][0x2d0], -R152.reuse ;  /* 0x0000b400a1b67a23 */ /* 0x100fe40000010898 */
[--C-:B------:R-:W-:Y:S02]  /*8080*/  FFMA.FTZ R183, R159, c[0x0][0x2d0], -R152.reuse ;  /* 0x0000b4009fb77a23 */ /* 0x100fe40000010898 */
[--C-:B------:R-:W-:Y:S02]  /*8090*/  FFMA.FTZ R190, R157, c[0x0][0x2d0], -R152.reuse ;  /* 0x0000b4009dbe7a23 */ /* 0x100fe40000010898 */
[--C-:B------:R-:W-:Y:S02]  /*80a0*/  FFMA.FTZ R217, R155, c[0x0][0x2d0], -R152.reuse ;  /* 0x0000b4009bd97a23 */ /* 0x100fe40000010898 */
[----:B------:R-:W3:Y:S01]  /*80b0*/  MUFU.EX2 R132, R132 ;  /* 0x0000008400847308 */ /* 0x000ee20000000800 */
[--C-:B------:R-:W-:Y:S01]  /*80c0*/  FFMA.FTZ R222, R153, c[0x0][0x2d0], -R152.reuse ;  /* 0x0000b40099de7a23 */ /* 0x100fe20000010898 */
[----:B-1----:R-:W-:Y:S01]  /*80d0*/  FMNMX.FTZ R0, R9, R0, !PT ;  /* 0x0000000009007209 */ /* 0x002fe20007810000 */
[--C-:B------:R-:W-:Y:S02]  /*80e0*/  FFMA.FTZ R223, R151, c[0x0][0x2d0], -R152.reuse ;  /* 0x0000b40097df7a23 */ /* 0x100fe40000010898 */
[--C-:B------:R-:W-:Y:S01]  /*80f0*/  FFMA.FTZ R224, R149, c[0x0][0x2d0], -R152.reuse ;  /* 0x0000b40095e07a23 */ /* 0x100fe20000010898 */
[C---:B------:R-:W-:Y:S01]  /*8100*/  FSETP.NEU.FTZ.AND P0, PT, R0.reuse, -INF , PT ;  /* 0xff8000000000780b */ /* 0x040fe20003f1d000 */
[C---:B------:R-:W-:Y:S02]  /*8110*/  FMUL.FTZ R145, R0.reuse, c[0x0][0x2d0] ;  /* 0x0000b40000917a20 */ /* 0x040fe40000410000 */
[--C-:B------:R-:W-:Y:S01]  /*8120*/  FFMA.FTZ R173, R173, c[0x0][0x2d0], -R152.reuse ;  /* 0x0000b400adad7a23 */ /* 0x100fe20000010898 */
[----:B------:R-:W-:Y:S01]  /*8130*/  FSEL R4, R0, RZ, P0 ;  /* 0x000000ff00047208 */ /* 0x000fe20000000000 */
[----:B------:R-:W1:Y:S01]  /*8140*/  MUFU.EX2 R166, R166 ;  /* 0x000000a600a67308 */ /* 0x000e620000000800 */
[----:B------:R-:W-:Y:S03]  /*8150*/  FSEL R145, R145, RZ, P0 ;  /* 0x000000ff91917208 */ /* 0x000fe60000000000 */
[----:B------:R-:W-:Y:S02]  /*8160*/  FADD.FTZ R4, -R4, R3 ;  /* 0x0000000304047221 */ /* 0x000fe40000010100 */
[--C-:B------:R-:W-:Y:S02]  /*8170*/  FFMA.FTZ R171, R176, c[0x0][0x2d0], -R145.reuse ;  /* 0x0000b400b0ab7a23 */ /* 0x100fe40000010891 */
[--C-:B------:R-:W-:Y:S02]  /*8180*/  FFMA.FTZ R170, R8, c[0x0][0x2d0], -R145.reuse ;  /* 0x0000b40008aa7a23 */ /* 0x100fe40000010891 */
[--C-:B------:R-:W-:Y:S01]  /*8190*/  FFMA.FTZ R169, R6, c[0x0][0x2d0], -R145.reuse ;  /* 0x0000b40006a97a23 */ /* 0x100fe20000010891 */
[----:B------:R-:W4:Y:S01]  /*81a0*/  MUFU.EX2 R168, R168 ;  /* 0x000000a800a87308 */ /* 0x000f220000000800 */
[--C-:B------:R-:W-:Y:S02]  /*81b0*/  FFMA.FTZ R172, R180, c[0x0][0x2d0], -R145.reuse ;  /* 0x0000b400b4ac7a23 */ /* 0x100fe40000010891 */
[----:B------:R-:W-:Y:S02]  /*81c0*/  FMUL.FTZ R3, R4, c[0x0][0x2d0] ;  /* 0x0000b40004037a20 */ /* 0x000fe40000410000 */
[C---:B---3--:R-:W-:Y:S02]  /*81d0*/  FMUL.FTZ R4, R132.reuse, R128 ;  /* 0x0000008084047220 */ /* 0x048fe40000410000 */
[C---:B------:R-:W-:Y:S02]  /*81e0*/  FMUL.FTZ R5, R132.reuse, R129 ;  /* 0x0000008184057220 */ /* 0x040fe40000410000 */
[C---:B------:R-:W-:Y:S01]  /*81f0*/  FMUL.FTZ R8, R132.reuse, R124 ;  /* 0x0000007c84087220 */ /* 0x040fe20000410000 */
[----:B------:R-:W3:Y:S01]  /*8200*/  MUFU.EX2 R3, R3 ;  /* 0x0000000300037308 */ /* 0x000ee20000000800 */
[----:B------:R-:W-:Y:S01]  /*8210*/  FMUL.FTZ R9, R132, R125 ;  /* 0x0000007d84097220 */ /* 0x000fe20000410000 */
[----:B-1----:R-:W-:Y:S01]  /*8220*/  F2FP.BF16.PACK_AB R136, R166, R167 ;  /* 0x000000a7a688723e */ /* 0x002fe200000010ff */
[C---:B------:R-:W-:Y:S02]  /*8230*/  FMUL.FTZ R16, R132.reuse, R116 ;  /* 0x0000007484107220 */ /* 0x040fe40000410000 */
[C---:B------:R-:W-:Y:S02]  /*8240*/  FMUL.FTZ R17, R132.reuse, R117 ;  /* 0x0000007584117220 */ /* 0x040fe40000410000 */
[C---:B------:R-:W-:Y:S03]  /*8250*/  FMUL.FTZ R24, R132.reuse, R108 ;  /* 0x0000006c84187220 */ /* 0x040fe60000410000 */
[----:B------:R-:W-:Y:S01]  /*8260*/  MUFU.EX2 R171, R171 ;  /* 0x000000ab00ab7308 */ /* 0x000fe20000000800 */
[C---:B------:R-:W-:Y:S02]  /*8270*/  FMUL.FTZ R25, R132.reuse, R109 ;  /* 0x0000006d84197220 */ /* 0x040fe40000410000 */
[----:B------:R-:W-:Y:S01]  /*8280*/  FMUL.FTZ R32, R132, R100 ;  /* 0x0000006484207220 */ /* 0x000fe20000410000 */
[----:B----4-:R-:W-:Y:S01]  /*8290*/  F2FP.BF16.PACK_AB R138, R168, R165 ;  /* 0x000000a5a88a723e */ /* 0x010fe200000010ff */
[----:B------:R-:W-:Y:S02]  /*82a0*/  FMUL.FTZ R33, R132, R101 ;  /* 0x0000006584217220 */ /* 0x000fe40000410000 */
[--C-:B------:R-:W-:Y:S02]  /*82b0*/  FFMA.FTZ R176, R143, c[0x0][0x2d0], -R152.reuse ;  /* 0x0000b4008fb07a23 */ /* 0x100fe40000010898 */
[--C-:B------:R-:W-:Y:S01]  /*82c0*/  FFMA.FTZ R180, R142, c[0x0][0x2d0], -R145.reuse ;  /* 0x0000b4008eb47a23 */ /* 0x100fe20000010891 */
[----:B------:R-:W1:Y:S01]  /*82d0*/  MUFU.EX2 R170, R170 ;  /* 0x000000aa00aa7308 */ /* 0x000e620000000800 */
[--C-:B------:R-:W-:Y:S02]  /*82e0*/  FFMA.FTZ R181, R140, c[0x0][0x2d0], -R145.reuse ;  /* 0x0000b4008cb57a23 */ /* 0x100fe40000010891 */
[----:B------:R-:W-:Y:S01]  /*82f0*/  LDSM.16.MT88.4 R140, [R134+UR4+0x2900] ;  /* 0x00290004868c783b */ /* 0x000fe20008004200 */
[C---:B---3--:R-:W-:Y:S02]  /*8300*/  FMUL.FTZ R6, R3.reuse, R130 ;  /* 0x0000008203067220 */ /* 0x048fe40000410000 */
[C---:B------:R-:W-:Y:S02]  /*8310*/  FMUL.FTZ R7, R3.reuse, R131 ;  /* 0x0000008303077220 */ /* 0x040fe40000410000 */
[C---:B------:R-:W-:Y:S02]  /*8320*/  FMUL.FTZ R10, R3.reuse, R126 ;  /* 0x0000007e030a7220 */ /* 0x040fe40000410000 */
[----:B------:R-:W-:Y:S01]  /*8330*/  MUFU.EX2 R169, R169 ;  /* 0x000000a900a97308 */ /* 0x000fe20000000800 */
[C---:B------:R-:W-:Y:S01]  /*8340*/  FMUL.FTZ R11, R3.reuse, R127 ;  /* 0x0000007f030b7220 */ /* 0x040fe20000410000 */
[----:B------:R-:W-:Y:S01]  /*8350*/  LDSM.16.MT88.4 R128, [R133+0x2900] ;  /* 0x002900008580783b */ /* 0x000fe20000004200 */
[C---:B------:R-:W-:Y:S02]  /*8360*/  FMUL.FTZ R18, R3.reuse, R118 ;  /* 0x0000007603127220 */ /* 0x040fe40000410000 */
[C---:B------:R-:W-:Y:S02]  /*8370*/  FMUL.FTZ R19, R3.reuse, R119 ;  /* 0x0000007703137220 */ /* 0x040fe40000410000 */
[C---:B------:R-:W-:Y:S02]  /*8380*/  FMUL.FTZ R26, R3.reuse, R110 ;  /* 0x0000006e031a7220 */ /* 0x040fe40000410000 */
[C---:B------:R-:W-:Y:S01]  /*8390*/  FMUL.FTZ R27, R3.reuse, R111 ;  /* 0x0000006f031b7220 */ /* 0x040fe20000410000 */
[----:B------:R-:W3:Y:S01]  /*83a0*/  MUFU.EX2 R172, R172 ;  /* 0x000000ac00ac7308 */ /* 0x000ee20000000800 */
[----:B------:R-:W-:Y:S01]  /*83b0*/  LDSM.16.MT88.4 R108, [R164+0x2100] ;  /* 0x00210000a46c783b */ /* 0x000fe20000004200 */
[C---:B------:R-:W-:Y:S01]  /*83c0*/  FMUL.FTZ R34, R3.reuse, R102 ;  /* 0x0000006603227220 */ /* 0x040fe20000410000 */
[----:B-1----:R-:W-:Y:S01]  /*83d0*/  F2FP.BF16.PACK_AB R137, R170, R171 ;  /* 0x000000abaa89723e */ /* 0x002fe200000010ff */
[----:B------:R-:W-:Y:S02]  /*83e0*/  FMUL.FTZ R35, R3, R103 ;  /* 0x0000006703237220 */ /* 0x000fe40000410000 */
[--C-:B------:R-:W-:Y:S03]  /*83f0*/  FFMA.FTZ R218, R160, c[0x0][0x2d0], -R145.reuse ;  /* 0x0000b400a0da7a23 */ /* 0x100fe60000010891 */
[----:B------:R-:W-:Y:S01]  /*8400*/  LDSM.16.MT88.4 R100, [R134+UR4+0x2100] ;  /* 0x002100048664783b */ /* 0x000fe20008004200 */
[--C-:B------:R-:W-:Y:S01]  /*8410*/  FFMA.FTZ R219, R158, c[0x0][0x2d0], -R145.reuse ;  /* 0x0000b4009edb7a23 */ /* 0x100fe20000010891 */
[----:B------:R-:W-:Y:S01]  /*8420*/  MUFU.EX2 R173, R173 ;  /* 0x000000ad00ad7308 */ /* 0x000fe20000000800 */
[--C-:B------:R-:W-:Y:S02]  /*8430*/  FFMA.FTZ R220, R156, c[0x0][0x2d0], -R145.reuse ;  /* 0x0000b4009cdc7a23 */ /* 0x100fe40000010891 */
[--C-:B------:R-:W-:Y:S02]  /*8440*/  FFMA.FTZ R221, R154, c[0x0][0x2d0], -R145.reuse ;  /* 0x0000b4009add7a23 */ /* 0x100fe40000010891 */
[--C-:B------:R-:W-:Y:S01]  /*8450*/  FFMA.FTZ R226, R150, c[0x0][0x2d0], -R145.reuse ;  /* 0x0000b40096e27a23 */ /* 0x100fe20000010891 */
[----:B------:R-:W-:Y:S01]  /*8460*/  LDSM.16.MT88.4 R116, [R134+UR4+0x900] ;  /* 0x000900048674783b */ /* 0x000fe20008004200 */
[--C-:B------:R-:W-:Y:S02]  /*8470*/  FFMA.FTZ R227, R148, c[0x0][0x2d0], -R145.reuse ;  /* 0x0000b40094e37a23 */ /* 0x100fe40000010891 */
[--C-:B------:R-:W-:Y:S01]  /*8480*/  FFMA.FTZ R228, R146, c[0x0][0x2d0], -R145.reuse ;  /* 0x0000b40092e47a23 */ /* 0x100fe20000010891 */
[----:B------:R-:W1:Y:S01]  /*8490*/  MUFU.EX2 R174, R174 ;  /* 0x000000ae00ae7308 */ /* 0x000e620000000800 */
[----:B------:R-:W-:Y:S01]  /*84a0*/  FFMA.FTZ R152, R147, c[0x0][0x2d0], -R152 ;  /* 0x0000b40093987a23 */ /* 0x000fe20000010898 */
[----:B---3--:R-:W-:Y:S02]  /*84b0*/  F2FP.BF16.PACK_AB R139, R172, R169 ;  /* 0x000000a9ac8b723e */ /* 0x008fe400000010ff */
[----:B------:R-:W-:Y:S01]  /*84c0*/  LDSM.16.MT88.4 R124, [R135+UR4+0x2900] ;  /* 0x00290004877c783b */ /* 0x000fe20008004200 */
[C---:B------:R-:W-:Y:S02]  /*84d0*/  FMUL.FTZ R36, R132.reuse, R36 ;  /* 0x0000002484247220 */ /* 0x040fe40000410000 */
[C---:B------:R-:W-:Y:S02]  /*84e0*/  FMUL.FTZ R37, R132.reuse, R37 ;  /* 0x0000002584257220 */ /* 0x040fe40000410000 */
[C---:B------:R-:W-:Y:S01]  /*84f0*/  FMUL.FTZ R38, R3.reuse, R38 ;  /* 0x0000002603267220 */ /* 0x040fe20000410000 */
[C---:B------:R-:W-:Y:S01]  /*8500*/  HMMA.16816.F32.BF16 R4, R136.reuse, R12, R4 ;  /* 0x0000000c8804723c */ /* 0x040fe20000041804 */
[----:B------:R3:W-:Y:S01]  /*8510*/  MUFU.EX2 R225, R152 ;  /* 0x0000009800e17308 */ /* 0x0007e20000000800 */
[----:B------:R-:W-:Y:S03]  /*8520*/  LDSM.16.MT88.4 R148, [R133+0x3900] ;  /* 0x003900008594783b */ /* 0x000fe60000004200 */
[C---:B------:R-:W-:Y:S02]  /*8530*/  FMUL.FTZ R39, R3.reuse, R39 ;  /* 0x0000002703277220 */ /* 0x040fe40000410000 */
[C---:B------:R-:W-:Y:S01]  /*8540*/  FMUL.FTZ R12, R132.reuse, R120 ;  /* 0x00000078840c7220 */ /* 0x040fe20000410000 */
[C---:B------:R-:W-:Y:S02]  /*8550*/  HMMA.16816.F32.BF16 R8, R136.reuse, R14, R8 ;  /* 0x0000000e8808723c */ /* 0x040fe40000041808 */
[----:B------:R-:W-:Y:S01]  /*8560*/  LDSM.16.MT88.4 R156, [R164+0x3900] ;  /* 0x00390000a49c783b */ /* 0x000fe20000004200 */
[----:B------:R-:W-:Y:S01]  /*8570*/  MUFU.EX2 R176, R176 ;  /* 0x000000b000b07308 */ /* 0x000fe20000000800 */
[C---:B------:R-:W-:Y:S02]  /*8580*/  FMUL.FTZ R13, R132.reuse, R121 ;  /* 0x00000079840d7220 */ /* 0x040fe40000410000 */
[C---:B------:R-:W-:Y:S02]  /*8590*/  FMUL.FTZ R40, R132.reuse, R40 ;  /* 0x0000002884287220 */ /* 0x040fe40000410000 */
[C---:B------:R-:W-:Y:S04]  /*85a0*/  FMUL.FTZ R14, R3.reuse, R122 ;  /* 0x0000007a030e7220 */ /* 0x040fe80000410000 */
[C---:B------:R-:W-:Y:S01]  /*85b0*/  FMUL.FTZ R15, R3.reuse, R123 ;  /* 0x0000007b030f7220 */ /* 0x040fe20000410000 */
[----:B------:R-:W4:Y:S01]  /*85c0*/  MUFU.EX2 R177, R177 ;  /* 0x000000b100b17308 */ /* 0x000f220000000800 */
[----:B------:R-:W5:Y:S01]  /*85d0*/  LDSM.16.MT88.4 R120, [R164+0x100] ;  /* 0x00010000a478783b */ /* 0x000f620000004200 */
[C---:B------:R-:W-:Y:S02]  /*85e0*/  FMUL.FTZ R41, R132.reuse, R41 ;  /* 0x0000002984297220 */ /* 0x040fe40000410000 */
[C---:B------:R-:W-:Y:S02]  /*85f0*/  FMUL.FTZ R42, R3.reuse, R42 ;  /* 0x0000002a032a7220 */ /* 0x040fe40000410000 */
[C---:B--2---:R-:W-:Y:S03]  /*8600*/  HMMA.16816.F32.BF16 R12, R136.reuse, R20, R12 ;  /* 0x00000014880c723c */ /* 0x044fe6000004180c */
[----:B---3--:R-:W-:Y:S01]  /*8610*/  LDSM.16.MT88.4 R152, [R134+UR4+0x3900] ;  /* 0x003900048698783b */ /* 0x008fe20008004200 */
[C---:B------:R-:W-:Y:S01]  /*8620*/  FMUL.FTZ R43, R3.reuse, R43 ;  /* 0x0000002b032b7220 */ /* 0x040fe20000410000 */
[----:B------:R-:W-:Y:S01]  /*8630*/  MUFU.EX2 R180, R180 ;  /* 0x000000b400b47308 */ /* 0x000fe20000000800 */
[C---:B------:R-:W-:Y:S02]  /*8640*/  FMUL.FTZ R44, R132.reuse, R44 ;  /* 0x0000002c842c7220 */ /* 0x040fe40000410000 */
[C---:B------:R-:W-:Y:S04]  /*8650*/  HMMA.16816.F32.BF16 R16, R136.reuse, R22, R16 ;  /* 0x000000168810723c */ /* 0x040fe80000041810 */
[C---:B------:R-:W-:Y:S02]  /*8660*/  FMUL.FTZ R20, R132.reuse, R112 ;  /* 0x0000007084147220 */ /* 0x040fe40000410000 */
[C---:B------:R-:W-:Y:S01]  /*8670*/  FMUL.FTZ R21, R132.reuse, R113 ;  /* 0x0000007184157220 */ /* 0x040fe20000410000 */
[----:B------:R-:W2:Y:S01]  /*8680*/  MUFU.EX2 R181, R181 ;  /* 0x000000b500b57308 */ /* 0x000ea20000000800 */
[C---:B------:R-:W-:Y:S04]  /*8690*/  FMUL.FTZ R22, R3.reuse, R114 ;  /* 0x0000007203167220 */ /* 0x040fe80000410000 */
[C---:B------:R-:W-:Y:S02]  /*86a0*/  FMUL.FTZ R23, R3.reuse, R115 ;  /* 0x0000007303177220 */ /* 0x040fe40000410000 */
[----:B------:R-:W3:Y:S01]  /*86b0*/  LDSM.16.MT88.4 R112, [R135+UR4+0x2100] ;  /* 0x002100048770783b */ /* 0x000ee20008004200 */
[C---:B------:R-:W-:Y:S02]  /*86c0*/  FMUL.FTZ R45, R132.reuse, R45 ;  /* 0x0000002d842d7220 */ /* 0x040fe40000410000 */
[C---:B------:R-:W-:Y:S01]  /*86d0*/  FMUL.FTZ R46, R3.reuse, R46 ;  /* 0x0000002e032e7220 */ /* 0x040fe20000410000 */
[----:B------:R-:W-:Y:S01]  /*86e0*/  MUFU.EX2 R182, R182 ;  /* 0x000000b600b67308 */ /* 0x000fe20000000800 */
        /* <DEDUP_REMOVED lines=9> */
[----:B------:R-:W-:Y:S01]  /*8780*/  MUFU.EX2 R190, R190 ;  /* 0x000000be00be7308 */ /* 0x000fe20000000800 */
[C---:B------:R-:W-:Y:S02]  /*8790*/  FMUL.FTZ R31, R3.reuse, R107 ;  /* 0x0000006b031f7220 */ /* 0x040fe40000410000 */
[----:B------:R-:W1:Y:S01]  /*87a0*/  LDSM.16.MT88.4 R104, [R133+0x2100] ;  /* 0x002100008568783b */ /* 0x000e620000004200 */
[C---:B------:R-:W-:Y:S02]  /*87b0*/  FMUL.FTZ R50, R3.reuse, R50 ;  /* 0x0000003203327220 */ /* 0x040fe40000410000 */
[C---:B------:R-:W-:Y:S02]  /*87c0*/  FMUL.FTZ R51, R3.reuse, R51 ;  /* 0x0000003303337220 */ /* 0x040fe40000410000 */
[C---:B-----5:R-:W-:Y:S02]  /*87d0*/  HMMA.16816.F32.BF16 R28, R136.reuse, R120, R28 ;  /* 0x00000078881c723c */ /* 0x060fe4000004181c */
[----:B------:R-:W-:Y:S01]  /*87e0*/  MUFU.EX2 R217, R217 ;  /* 0x000000d900d97308 */ /* 0x000fe20000000800 */
[C---:B------:R-:W-:Y:S02]  /*87f0*/  FMUL.FTZ R52, R132.reuse, R52 ;  /* 0x0000003484347220 */ /* 0x040fe40000410000 */
[C---:B------:R-:W-:Y:S02]  /*8800*/  FMUL.FTZ R53, R132.reuse, R53 ;  /* 0x0000003584357220 */ /* 0x040fe40000410000 */
[C---:B------:R-:W-:Y:S01]  /*8810*/  FMUL.FTZ R54, R3.reuse, R54 ;  /* 0x0000003603367220 */ /* 0x040fe20000410000 */
[C---:B------:R-:W-:Y:S01]  /*8820*/  HMMA.16816.F32.BF16 R32, R136.reuse, R122, R32 ;  /* 0x0000007a8820723c */ /* 0x040fe20000041820 */
[----:B------:R-:W-:Y:S03]  /*8830*/  LDSM.16.MT88.4 R120, [R164+0x900] ;  /* 0x00090000a478783b */ /* 0x000fe60000004200 */
[C---:B------:R-:W-:Y:S01]  /*8840*/  FMUL.FTZ R55, R3.reuse, R55 ;  /* 0x0000003703377220 */ /* 0x040fe20000410000 */
[----:B------:R-:W-:Y:S01]  /*8850*/  MUFU.EX2 R218, R218 ;  /* 0x000000da00da7308 */ /* 0x000fe20000000800 */
[C---:B------:R-:W-:Y:S02]  /*8860*/  FMUL.FTZ R56, R132.reuse, R56 ;  /* 0x0000003884387220 */ /* 0x040fe40000410000 */
[C---:B---3--:R-:W-:Y:S04]  /*8870*/  HMMA.16816.F32.BF16 R36, R136.reuse, R112, R36 ;  /* 0x000000708824723c */ /* 0x048fe80000041824 */
[C---:B------:R-:W-:Y:S02]  /*8880*/  FMUL.FTZ R57, R132.reuse, R57 ;  /* 0x0000003984397220 */ /* 0x040fe40000410000 */
[C---:B------:R-:W-:Y:S01]  /*8890*/  FMUL.FTZ R58, R3.reuse, R58 ;  /* 0x0000003a033a7220 */ /* 0x040fe20000410000 */
[----:B------:R-:W-:Y:S01]  /*88a0*/  MUFU.EX2 R219, R219 ;  /* 0x000000db00db7308 */ /* 0x000fe20000000800 */
[C---:B------:R-:W-:Y:S01]  /*88b0*/  HMMA.16816.F32.BF16 R40, R136.reuse, R114, R40 ;  /* 0x000000728828723c */ /* 0x040fe20000041828 */
[----:B------:R-:W-:Y:S03]  /*88c0*/  LDSM.16.MT88.4 R112, [R135+UR4+0x900] ;  /* 0x000900048770783b */ /* 0x000fe60008004200 */
[C---:B------:R-:W-:Y:S02]  /*88d0*/  FMUL.FTZ R59, R3.reuse, R59 ;  /* 0x0000003b033b7220 */ /* 0x040fe40000410000 */
[C---:B------:R-:W-:Y:S02]  /*88e0*/  FMUL.FTZ R60, R132.reuse, R60 ;  /* 0x0000003c843c7220 */ /* 0x040fe40000410000 */
[C---:B------:R-:W-:Y:S01]  /*88f0*/  FMUL.FTZ R61, R132.reuse, R61 ;  /* 0x0000003d843d7220 */ /* 0x040fe20000410000 */
[----:B------:R-:W-:Y:S01]  /*8900*/  MUFU.EX2 R220, R220 ;  /* 0x000000dc00dc7308 */ /* 0x000fe20000000800 */
[C---:B-1----:R-:W-:Y:S03]  /*8910*/  HMMA.16816.F32.BF16 R44, R136.reuse, R104, R44 ;  /* 0x00000068882c723c */ /* 0x042fe6000004182c */
[C---:B------:R-:W-:Y:S02]  /*8920*/  FMUL.FTZ R62, R3.reuse, R62 ;  /* 0x0000003e033e7220 */ /* 0x040fe40000410000 */
[C---:B------:R-:W-:Y:S02]  /*8930*/  FMUL.FTZ R63, R3.reuse, R63 ;  /* 0x0000003f033f7220 */ /* 0x040fe40000410000 */
[C---:B------:R-:W-:Y:S01]  /*8940*/  FMUL.FTZ R64, R132.reuse, R64 ;  /* 0x0000004084407220 */ /* 0x040fe20000410000 */
[C---:B------:R-:W-:Y:S01]  /*8950*/  HMMA.16816.F32.BF16 R48, R136.reuse, R106, R48 ;  /* 0x0000006a8830723c */ /* 0x040fe20000041830 */
[----:B------:R-:W1:Y:S01]  /*8960*/  LDSM.16.MT88.4 R104, [R135+UR4+0x4100] ;  /* 0x004100048768783b */ /* 0x000e620008004200 */
[----:B------:R-:W-:Y:S02]  /*8970*/  MUFU.EX2 R221, R221 ;  /* 0x000000dd00dd7308 */ /* 0x000fe40000000800 */
[C---:B------:R-:W-:Y:S02]  /*8980*/  FMUL.FTZ R65, R132.reuse, R65 ;  /* 0x0000004184417220 */ /* 0x040fe40000410000 */
[C---:B------:R-:W-:Y:S02]  /*8990*/  FMUL.FTZ R66, R3.reuse, R66 ;  /* 0x0000004203427220 */ /* 0x040fe40000410000 */
[C---:B------:R-:W-:Y:S04]  /*89a0*/  HMMA.16816.F32.BF16 R52, R136.reuse, R100, R52 ;  /* 0x000000648834723c */ /* 0x040fe80000041834 */
[C---:B------:R-:W-:Y:S01]  /*89b0*/  FMUL.FTZ R67, R3.reuse, R67 ;  /* 0x0000004303437220 */ /* 0x040fe20000410000 */
[----:B------:R-:W-:Y:S01]  /*89c0*/  MUFU.EX2 R222, R222 ;  /* 0x000000de00de7308 */ /* 0x000fe20000000800 */
[C---:B------:R-:W-:Y:S02]  /*89d0*/  FMUL.FTZ R68, R132.reuse, R68 ;  /* 0x0000004484447220 */ /* 0x040fe40000410000 */
[C---:B------:R-:W-:Y:S01]  /*89e0*/  HMMA.16816.F32.BF16 R56, R136.reuse, R102, R56 ;  /* 0x000000668838723c */ /* 0x040fe20000041838 */
[----:B------:R-:W3:Y:S03]  /*89f0*/  LDSM.16.MT88.4 R100, [R133+0x4100] ;  /* 0x004100008564783b */ /* 0x000ee60000004200 */
[C---:B------:R-:W-:Y:S02]  /*8a00*/  FMUL.FTZ R69, R132.reuse, R69 ;  /* 0x0000004584457220 */ /* 0x040fe40000410000 */
[C---:B------:R-:W-:Y:S01]  /*8a10*/  FMUL.FTZ R70, R3.reuse, R70 ;  /* 0x0000004603467220 */ /* 0x040fe20000410000 */
[----:B------:R-:W-:Y:S01]  /*8a20*/  MUFU.EX2 R223, R223 ;  /* 0x000000df00df7308 */ /* 0x000fe20000000800 */
[C---:B------:R-:W-:Y:S04]  /*8a30*/  HMMA.16816.F32.BF16 R60, R136.reuse, R108, R60 ;  /* 0x0000006c883c723c */ /* 0x040fe8000004183c */
[C---:B------:R-:W-:Y:S02]  /*8a40*/  FMUL.FTZ R71, R3.reuse, R71 ;  /* 0x0000004703477220 */ /* 0x040fe40000410000 */
[C---:B------:R-:W-:Y:S02]  /*8a50*/  FMUL.FTZ R72, R132.reuse, R72 ;  /* 0x0000004884487220 */ /* 0x040fe40000410000 */
[C---:B------:R-:W-:Y:S01]  /*8a60*/  HMMA.16816.F32.BF16 R64, R136.reuse, R110, R64 ;  /* 0x0000006e8840723c */ /* 0x040fe20000041840 */
[----:B------:R-:W5:Y:S01]  /*8a70*/  LDSM.16.MT88.4 R108, [R134+UR4+0x4100] ;  /* 0x00410004866c783b */ /* 0x000f620008004200 */
[----:B------:R-:W-:Y:S02]  /*8a80*/  MUFU.EX2 R224, R224 ;  /* 0x000000e000e07308 */ /* 0x000fe40000000800 */
[C---:B------:R-:W-:Y:S02]  /*8a90*/  FMUL.FTZ R73, R132.reuse, R73 ;  /* 0x0000004984497220 */ /* 0x040fe40000410000 */
[C---:B------:R-:W-:Y:S02]  /*8aa0*/  FMUL.FTZ R74, R3.reuse, R74 ;  /* 0x0000004a034a7220 */ /* 0x040fe40000410000 */
[C---:B------:R-:W-:Y:S01]  /*8ab0*/  FMUL.FTZ R75, R3.reuse, R75 ;  /* 0x0000004b034b7220 */ /* 0x040fe20000410000 */
[C---:B-1----:R-:W-:Y:S03]  /*8ac0*/  HMMA.16816.F32.BF16 R68, R136.reuse, R104, R68 ;  /* 0x000000688844723c */ /* 0x042fe60000041844 */
[C---:B------:R-:W-:Y:S01]  /*8ad0*/  FMUL.FTZ R84, R132.reuse, R84 ;  /* 0x0000005484547220 */ /* 0x040fe20000410000 */
[----:B------:R-:W-:Y:S01]  /*8ae0*/  MUFU.EX2 R226, R226 ;  /* 0x000000e200e27308 */ /* 0x000fe20000000800 */
[C---:B------:R-:W-:Y:S02]  /*8af0*/  FMUL.FTZ R85, R132.reuse, R85 ;  /* 0x0000005584557220 */ /* 0x040fe40000410000 */
[C---:B------:R-:W-:Y:S01]  /*8b00*/  FMUL.FTZ R86, R3.reuse, R86 ;  /* 0x0000005603567220 */ /* 0x040fe20000410000 */
[C---:B------:R-:W-:Y:S01]  /*8b10*/  HMMA.16816.F32.BF16 R72, R136.reuse, R106, R72 ;  /* 0x0000006a8848723c */ /* 0x040fe20000041848 */
[----:B------:R-:W1:Y:S03]  /*8b20*/  LDSM.16.MT88.4 R104, [R164+0x4100] ;  /* 0x00410000a468783b */ /* 0x000e660000004200 */
[C---:B------:R-:W-:Y:S02]  /*8b30*/  FMUL.FTZ R76, R132.reuse, R76 ;  /* 0x0000004c844c7220 */ /* 0x040fe40000410000 */
[----:B------:R-:W-:Y:S01]  /*8b40*/  FMUL.FTZ R77, R132, R77 ;  /* 0x0000004d844d7220 */ /* 0x000fe20000410000 */
[----:B------:R-:W-:Y:S01]  /*8b50*/  MUFU.EX2 R227, R227 ;  /* 0x000000e300e37308 */ /* 0x000fe20000000800 */
[C---:B------:R-:W-:Y:S04]  /*8b60*/  FMUL.FTZ R78, R3.reuse, R78 ;  /* 0x0000004e034e7220 */ /* 0x040fe80000410000 */
[C---:B------:R-:W-:Y:S02]  /*8b70*/  FMUL.FTZ R79, R3.reuse, R79 ;  /* 0x0000004f034f7220 */ /* 0x040fe40000410000 */
[C---:B------:R-:W-:Y:S02]  /*8b80*/  FMUL.FTZ R87, R3.reuse, R87 ;  /* 0x0000005703577220 */ /* 0x040fe40000410000 */
[--C-:B------:R-:W-:Y:S01]  /*8b90*/  FFMA.FTZ R179, R178, c[0x0][0x2d0], -R145.reuse ;  /* 0x0000b400b2b37a23 */ /* 0x100fe20000010891 */
[----:B------:R-:W-:Y:S01]  /*8ba0*/  MUFU.EX2 R228, R228 ;  /* 0x000000e400e47308 */ /* 0x000fe20000000800 */
[--C-:B------:R-:W-:Y:S01]  /*8bb0*/  FFMA.FTZ R178, R162, c[0x0][0x2d0], -R145.reuse ;  /* 0x0000b400a2b27a23 */ /* 0x100fe20000010891 */
[C---:B---3--:R-:W-:Y:S01]  /*8bc0*/  HMMA.16816.F32.BF16 R76, R136.reuse, R100, R76 ;  /* 0x00000064884c723c */ /* 0x048fe2000004184c */
[----:B------:R-:W-:Y:S02]  /*8bd0*/  LDSM.16.MT88.4 R160, [R135+UR4+0x5900] ;  /* 0x0059000487a0783b */ /* 0x000fe40008004200 */
[C---:B------:R-:W-:Y:S02]  /*8be0*/  FMUL.FTZ R80, R132.reuse, R80 ;  /* 0x0000005084507220 */ /* 0x040fe40000410000 */
[----:B------:R-:W-:Y:S02]  /*8bf0*/  FMUL.FTZ R81, R132, R81 ;  /* 0x0000005184517220 */ /* 0x000fe40000410000 */
[C---:B------:R-:W-:Y:S01]  /*8c00*/  FMUL.FTZ R82, R3.reuse, R82 ;  /* 0x0000005203527220 */ /* 0x040fe20000410000 */
[----:B------:R-:W-:Y:S01]  /*8c10*/  MUFU.EX2 R179, R179 ;  /* 0x000000b300b37308 */ /* 0x000fe20000000800 */
[C---:B------:R-:W-:Y:S03]  /*8c20*/  FMUL.FTZ R83, R3.reuse, R83 ;  /* 0x0000005303537220 */ /* 0x040fe60000410000 */
[----:B------:R-:W-:Y:S01]  /*8c30*/  FFMA.FTZ R145, R144, c[0x0][0x2d0], -R145 ;  /* 0x0000b40090917a23 */ /* 0x000fe20000010891 */
[----:B------:R-:W-:Y:S01]  /*8c40*/  F2FP.BF16.PACK_AB R100, R174, R173 ;  /* 0x000000adae64723e */ /* 0x000fe200000010ff */
[C---:B------:R-:W-:Y:S02]  /*8c50*/  FMUL.FTZ R88, R132.reuse, R88 ;  /* 0x0000005884587220 */ /* 0x040fe40000410000 */
[C---:B------:R-:W-:Y:S02]  /*8c60*/  HMMA.16816.F32.BF16 R80, R136.reuse, R102, R80 ;  /* 0x000000668850723c */ /* 0x040fe40000041850 */
[----:B------:R3:W-:Y:S01]  /*8c70*/  MUFU.EX2 R229, R145 ;  /* 0x0000009100e57308 */ /* 0x0007e20000000800 */
[C---:B------:R-:W-:Y:S02]  /*8c80*/  FMUL.FTZ R89, R132.reuse, R89 ;  /* 0x0000005984597220 */ /* 0x040fe40000410000 */
[C---:B------:R-:W-:Y:S02]  /*8c90*/  FMUL.FTZ R90, R3.reuse, R90 ;  /* 0x0000005a035a7220 */ /* 0x040fe40000410000 */
[----:B------:R-:W-:Y:S01]  /*8ca0*/  FMUL.FTZ R91, R3, R91 ;  /* 0x0000005b035b7220 */ /* 0x000fe20000410000 */
[C---:B-----5:R-:W-:Y:S04]  /*8cb0*/  HMMA.16816.F32.BF16 R84, R136.reuse, R108, R84 ;  /* 0x0000006c8854723c */ /* 0x060fe80000041854 */
[----:B------:R-:W5:Y:S01]  /*8cc0*/  MUFU.EX2 R178, R178 ;  /* 0x000000b200b27308 */ /* 0x000f620000000800 */
[C---:B------:R-:W-:Y:S01]  /*8cd0*/  FMUL.FTZ R92, R132.reuse, R92 ;  /* 0x0000005c845c7220 */ /* 0x040fe20000410000 */
[----:B----4-:R-:W-:Y:S01]  /*8ce0*/  F2FP.BF16.PACK_AB R102, R177, R176 ;  /* 0x000000b0b166723e */ /* 0x010fe200000010ff */
[C---:B------:R-:W-:Y:S01]  /*8cf0*/  FMUL.FTZ R93, R132.reuse, R93 ;  /* 0x0000005d845d7220 */ /* 0x040fe20000410000 */
[C---:B------:R-:W-:Y:S01]  /*8d00*/  HMMA.16816.F32.BF16 R88, R136.reuse, R110, R88 ;  /* 0x0000006e8858723c */ /* 0x040fe20000041858 */
[----:B------:R-:W4:Y:S03]  /*8d10*/  LDSM.16.MT88.4 R108, [R133+0x900] ;  /* 0x00090000856c783b */ /* 0x000f260000004200 */
[----:B------:R-:W-:Y:S01]  /*8d20*/  FMUL.FTZ R94, R3, R94 ;  /* 0x0000005e035e7220 */ /* 0x000fe20000410000 */
[----:B--2---:R-:W-:Y:S01]  /*8d30*/  F2FP.BF16.PACK_AB R103, R181, R180 ;  /* 0x000000b4b567723e */ /* 0x004fe200000010ff */
[C---:B------:R-:W-:Y:S02]  /*8d40*/  FMUL.FTZ R95, R3.reuse, R95 ;  /* 0x0000005f035f7220 */ /* 0x040fe40000410000 */
[C---:B------:R-:W-:Y:S01]  /*8d50*/  FMUL.FTZ R96, R132.reuse, R96 ;  /* 0x0000006084607220 */ /* 0x040fe20000410000 */
[----:B---3--:R-:W-:Y:S03]  /*8d60*/  LDSM.16.MT88.4 R144, [R135+UR4+0x3900] ;  /* 0x003900048790783b */ /* 0x008fe60008004200 */
[----:B------:R-:W-:Y:S01]  /*8d70*/  FMUL.FTZ R97, R132, R97 ;  /* 0x0000006184617220 */ /* 0x000fe20000410000 */
[C---:B-1----:R-:W-:Y:S03]  /*8d80*/  HMMA.16816.F32.BF16 R92, R136.reuse, R104, R92 ;  /* 0x00000068885c723c */ /* 0x042fe6000004185c */
[C---:B------:R-:W-:Y:S02]  /*8d90*/  FMUL.FTZ R98, R3.reuse, R98 ;  /* 0x0000006203627220 */ /* 0x040fe40000410000 */
[C---:B------:R-:W-:Y:S01]  /*8da0*/  FMUL.FTZ R99, R3.reuse, R99 ;  /* 0x0000006303637220 */ /* 0x040fe20000410000 */
[----:B-----5:R-:W-:Y:S01]  /*8db0*/  F2FP.BF16.PACK_AB R101, R178, R179 ;  /* 0x000000b3b265723e */ /* 0x020fe200000010ff */
[----:B------:R-:W-:Y:S05]  /*8dc0*/  FFMA.FTZ R167, R132, R205, R167 ;  /* 0x000000cd84a77223 */ /* 0x000fea00000100a7 */
[----:B------:R-:W-:Y:S01]  /*8dd0*/  HMMA.16816.F32.BF16 R96, R136, R106, R96 ;  /* 0x0000006a8860723c */ /* 0x000fe20000041860 */
[----:B------:R-:W1:Y:S02]  /*8de0*/  LDSM.16.MT88.4 R104, [R164+0x2900] ;  /* 0x00290000a468783b */ /* 0x000e640000004200 */
[----:B------:R-:W-:Y:S02]  /*8df0*/  FFMA.FTZ R171, R3, R206, R171 ;  /* 0x000000ce03ab7223 */ /* 0x000fe400000100ab */
[----:B------:R-:W-:Y:S02]  /*8e00*/  FADD.FTZ R166, R166, R167 ;  /* 0x000000a7a6a67221 */ /* 0x000fe40000010000 */
[----:B------:R-:W-:Y:S01]  /*8e10*/  F2FP.BF16.PACK_AB R136, R223, R222 ;  /* 0x000000dedf88723e */ /* 0x000fe200000010ff */
[C---:B------:R-:W-:Y:S05]  /*8e20*/  HMMA.16816.F32.BF16 R4, R100.reuse, R112, R4 ;  /* 0x000000706404723c */ /* 0x040fea0000041804 */
[----:B------:R-:W-:Y:S01]  /*8e30*/  F2FP.BF16.PACK_AB R138, R225, R224 ;  /* 0x000000e0e18a723e */ /* 0x000fe200000010ff */
[----:B------:R-:W-:Y:S01]  /*8e40*/  FADD.FTZ R170, R170, R171 ;  /* 0x000000abaaaa7221 */ /* 0x000fe20000010000 */
[----:B------:R-:W-:Y:S01]  /*8e50*/  F2FP.BF16.PACK_AB R137, R227, R226 ;  /* 0x000000e2e389723e */ /* 0x000fe200000010ff */
[C---:B------:R-:W-:Y:S01]  /*8e60*/  HMMA.16816.F32.BF16 R8, R100.reuse, R114, R8 ;  /* 0x000000726408723c */ /* 0x040fe20000041808 */
[----:B------:R-:W-:Y:S03]  /*8e70*/  LDSM.16.MT88.4 R112, [R133+0x4900] ;  /* 0x004900008570783b */ /* 0x000fe60000004200 */
[----:B------:R-:W-:Y:S01]  /*8e80*/  F2FP.BF16.PACK_AB R139, R229, R228 ;  /* 0x000000e4e58b723e */ /* 0x000fe200000010ff */
[----:B------:R-:W-:Y:S02]  /*8e90*/  FADD.FTZ R165, R165, R166 ;  /* 0x000000a6a5a57221 */ /* 0x000fe40000010000 */
[----:B------:R-:W-:Y:S01]  /*8ea0*/  FADD.FTZ R169, R169, R170 ;  /* 0x000000aaa9a97221 */ /* 0x000fe20000010000 */
[C---:B----4-:R-:W-:Y:S04]  /*8eb0*/  HMMA.16816.F32.BF16 R12, R100.reuse, R108, R12 ;  /* 0x0000006c640c723c */ /* 0x050fe8000004180c */
[----:B------:R-:W-:Y:S02]  /*8ec0*/  FADD.FTZ R168, R168, R165 ;  /* 0x000000a5a8a87221 */ /* 0x000fe40000010000 */
[----:B------:R-:W-:Y:S02]  /*8ed0*/  FADD.FTZ R172, R172, R169 ;  /* 0x000000a9acac7221 */ /* 0x000fe40000010000 */
[C---:B------:R-:W-:Y:S01]  /*8ee0*/  HMMA.16816.F32.BF16 R16, R100.reuse, R110, R16 ;  /* 0x0000006e6410723c */ /* 0x040fe20000041810 */
[----:B------:R-:W2:Y:S03]  /*8ef0*/  LDSM.16.MT88.4 R108, [R135+UR4+0x4900] ;  /* 0x00490004876c783b */ /* 0x000ea60008004200 */
[----:B------:R-:W-:Y:S02]  /*8f00*/  FADD.FTZ R3, R173, R168 ;  /* 0x000000a8ad037221 */ /* 0x000fe40000010000 */
[----:B------:R-:W-:Y:S02]  /*8f10*/  FADD.FTZ R179, R179, R172 ;  /* 0x000000acb3b37221 */ /* 0x000fe40000010000 */
[C---:B------:R-:W-:Y:S04]  /*8f20*/  HMMA.16816.F32.BF16 R20, R100.reuse, R116, R20 ;  /* 0x000000746414723c */ /* 0x040fe80000041814 */
[----:B------:R-:W-:Y:S02]  /*8f30*/  FADD.FTZ R3, R174, R3 ;  /* 0x00000003ae037221 */ /* 0x000fe40000010000 */
[----:B------:R-:W-:Y:S02]  /*8f40*/  FADD.FTZ R179, R178, R179 ;  /* 0x000000b3b2b37221 */ /* 0x000fe40000010000 */
[C---:B------:R-:W-:Y:S01]  /*8f50*/  HMMA.16816.F32.BF16 R24, R100.reuse, R118, R24 ;  /* 0x000000766418723c */ /* 0x040fe20000041818 */
[----:B------:R-:W-:Y:S03]  /*8f60*/  LDSM.16.MT88.4 R116, [R164+0x4900] ;  /* 0x00490000a474783b */ /* 0x000fe60000004200 */
[----:B------:R-:W-:Y:S01]  /*8f70*/  FADD.FTZ R176, R176, R3 ;  /* 0x00000003b0b07221 */ /* 0x000fe20000010000 */
[----:B------:R-:W-:Y:S01]  /*8f80*/  IADD3 R3, R210, -0x2, RZ ;  /* 0xfffffffed2037810 */ /* 0x000fe20007ffe0ff */
[----:B------:R-:W-:Y:S02]  /*8f90*/  FADD.FTZ R180, R180, R179 ;  /* 0x000000b3b4b47221 */ /* 0x000fe40000010000 */
[C---:B------:R-:W-:Y:S03]  /*8fa0*/  HMMA.16816.F32.BF16 R28, R100.reuse, R120, R28 ;  /* 0x00000078641c723c */ /* 0x040fe6000004181c */
[----:B------:R-:W-:Y:S01]  /*8fb0*/  ISETP.GE.AND P0, PT, R3, UR11, PT ;  /* 0x0000000b03007c0c */ /* 0x000fe2000bf06270 */
[----:B------:R-:W-:Y:S02]  /*8fc0*/  FADD.FTZ R177, R177, R176 ;  /* 0x000000b0b1b17221 */ /* 0x000fe40000010000 */
[----:B------:R-:W-:Y:S02]  /*8fd0*/  FADD.FTZ R181, R181, R180 ;  /* 0x000000b4b5b57221 */ /* 0x000fe40000010000 */
[C---:B------:R-:W-:Y:S01]  /*8fe0*/  HMMA.16816.F32.BF16 R32, R100.reuse, R122, R32 ;  /* 0x0000007a6420723c */ /* 0x040fe20000041820 */
[----:B------:R-:W-:Y:S07]  /*8ff0*/  LDSM.16.MT88.4 R120, [R133+0x1100] ;  /* 0x001100008578783b */ /* 0x000fee0000004200 */
[C---:B------:R-:W-:Y:S08]  /*9000*/  HMMA.16816.F32.BF16 R36, R100.reuse, R124, R36 ;  /* 0x0000007c6424723c */ /* 0x040ff00000041824 */
[C---:B------:R-:W-:Y:S01]  /*9010*/  HMMA.16816.F32.BF16 R40, R100.reuse, R126, R40 ;  /* 0x0000007e6428723c */ /* 0x040fe20000041828 */
[----:B------:R-:W-:Y:S07]  /*9020*/  LDSM.16.MT88.4 R124, [R164+0x1100] ;  /* 0x00110000a47c783b */ /* 0x000fee0000004200 */
[C---:B------:R-:W-:Y:S08]  /*9030*/  HMMA.16816.F32.BF16 R44, R100.reuse, R128, R44 ;  /* 0x00000080642c723c */ /* 0x040ff0000004182c */
[C---:B------:R-:W-:Y:S08]  /*9040*/  HMMA.16816.F32.BF16 R48, R100.reuse, R130, R48 ;  /* 0x000000826430723c */ /* 0x040ff00000041830 */
[C---:B------:R-:W-:Y:S08]  /*9050*/  HMMA.16816.F32.BF16 R52, R100.reuse, R140, R52 ;  /* 0x0000008c6434723c */ /* 0x040ff00000041834 */
[C---:B------:R-:W-:Y:S01]  /*9060*/  HMMA.16816.F32.BF16 R56, R100.reuse, R142, R56 ;  /* 0x0000008e6438723c */ /* 0x040fe20000041838 */
[----:B------:R-:W-:Y:S07]  /*9070*/  LDSM.16.MT88.4 R140, [R164+0x1900] ;  /* 0x00190000a48c783b */ /* 0x000fee0000004200 */
[C---:B-1----:R-:W-:Y:S08]  /*9080*/  HMMA.16816.F32.BF16 R60, R100.reuse, R104, R60 ;  /* 0x00000068643c723c */ /* 0x042ff0000004183c */
[C---:B------:R-:W-:Y:S01]  /*9090*/  HMMA.16816.F32.BF16 R64, R100.reuse, R106, R64 ;  /* 0x0000006a6440723c */ /* 0x040fe20000041840 */
[----:B------:R-:W1:Y:S07]  /*90a0*/  LDSM.16.MT88.4 R104, [R134+UR4+0x4900] ;  /* 0x004900048668783b */ /* 0x000e6e0008004200 */
[C---:B--2---:R-:W-:Y:S08]  /*90b0*/  HMMA.16816.F32.BF16 R68, R100.reuse, R108, R68 ;  /* 0x0000006c6444723c */ /* 0x044ff00000041844 */
[C---:B------:R-:W-:Y:S01]  /*90c0*/  HMMA.16816.F32.BF16 R72, R100.reuse, R110, R72 ;  /* 0x0000006e6448723c */ /* 0x040fe20000041848 */
[----:B------:R-:W2:Y:S07]  /*90d0*/  LDSM.16.MT88.4 R108, [R135+UR4+0x1100] ;  /* 0x00110004876c783b */ /* 0x000eae0008004200 */
[C---:B------:R-:W-:Y:S08]  /*90e0*/  HMMA.16816.F32.BF16 R76, R100.reuse, R112, R76 ;  /* 0x00000070644c723c */ /* 0x040ff0000004184c */
[C---:B------:R-:W-:Y:S01]  /*90f0*/  HMMA.16816.F32.BF16 R80, R100.reuse, R114, R80 ;  /* 0x000000726450723c */ /* 0x040fe20000041850 */
[----:B------:R-:W3:Y:S07]  /*9100*/  LDSM.16.MT88.4 R112, [R134+UR4+0x1100] ;  /* 0x001100048670783b */ /* 0x000eee0008004200 */
[C---:B-1----:R-:W-:Y:S08]  /*9110*/  HMMA.16816.F32.BF16 R84, R100.reuse, R104, R84 ;  /* 0x000000686454723c */ /* 0x042ff00000041854 */
[C---:B------:R-:W-:Y:S01]  /*9120*/  HMMA.16816.F32.BF16 R88, R100.reuse, R106, R88 ;  /* 0x0000006a6458723c */ /* 0x040fe20000041858 */
[----:B------:R-:W1:Y:S07]  /*9130*/  LDSM.16.MT88.4 R104, [R135+UR4+0x3100] ;  /* 0x003100048768783b */ /* 0x000e6e0008004200 */
[C---:B------:R-:W-:Y:S08]  /*9140*/  HMMA.16816.F32.BF16 R92, R100.reuse, R116, R92 ;  /* 0x00000074645c723c */ /* 0x040ff0000004185c */
[----:B------:R-:W-:Y:S01]  /*9150*/  HMMA.16816.F32.BF16 R96, R100, R118, R96 ;  /* 0x000000766460723c */ /* 0x000fe20000041860 */
[----:B------:R-:W4:Y:S06]  /*9160*/  LDSM.16.MT88.4 R116, [R133+0x3100] ;  /* 0x003100008574783b */ /* 0x000f2c0000004200 */
        /* <DEDUP_REMOVED lines=14> */
[----:B------:R-:W2:Y:S03]  /*9250*/  LDSM.16.MT88.4 R108, [R134+UR4+0x3100] ;  /* 0x00310004866c783b */ /* 0x000ea60008004200 */
[----:B------:R-:W-:Y:S02]  /*9260*/  FADD.FTZ R222, R222, R217 ;  /* 0x000000d9dede7221 */ /* 0x000fe40000010000 */
[----:B------:R-:W-:Y:S02]  /*9270*/  FADD.FTZ R226, R226, R221 ;  /* 0x000000dde2e27221 */ /* 0x000fe40000010000 */
[C---:B------:R-:W-:Y:S04]  /*9280*/  HMMA.16816.F32.BF16 R12, R100.reuse, R120, R12 ;  /* 0x00000078640c723c */ /* 0x040fe8000004180c */
[----:B------:R-:W-:Y:S02]  /*9290*/  FADD.FTZ R223, R223, R222 ;  /* 0x000000dedfdf7221 */ /* 0x000fe40000010000 */
[----:B------:R-:W-:Y:S02]  /*92a0*/  FADD.FTZ R227, R227, R226 ;  /* 0x000000e2e3e37221 */ /* 0x000fe40000010000 */
[C---:B------:R-:W-:Y:S04]  /*92b0*/  HMMA.16816.F32.BF16 R16, R100.reuse, R122, R16 ;  /* 0x0000007a6410723c */ /* 0x040fe80000041810 */
[----:B------:R-:W-:Y:S02]  /*92c0*/  FADD.FTZ R224, R224, R223 ;  /* 0x000000dfe0e07221 */ /* 0x000fe40000010000 */
[----:B------:R-:W-:Y:S02]  /*92d0*/  FADD.FTZ R206, R228, R227 ;  /* 0x000000e3e4ce7221 */ /* 0x000fe40000010000 */
[C---:B---3--:R-:W-:Y:S04]  /*92e0*/  HMMA.16816.F32.BF16 R20, R100.reuse, R112, R20 ;  /* 0x000000706414723c */ /* 0x048fe80000041814 */
[----:B------:R-:W-:Y:S02]  /*92f0*/  FADD.FTZ R205, R225, R224 ;  /* 0x000000e0e1cd7221 */ /* 0x000fe40000010000 */
[----:B------:R-:W-:Y:S02]  /*9300*/  FADD.FTZ R206, R229, R206 ;  /* 0x000000cee5ce7221 */ /* 0x000fe40000010000 */
[C---:B------:R-:W-:Y:S01]  /*9310*/  HMMA.16816.F32.BF16 R24, R100.reuse, R114, R24 ;  /* 0x000000726418723c */ /* 0x040fe20000041818 */
[----:B------:R-:W3:Y:S07]  /*9320*/  LDSM.16.MT88.4 R112, [R164+0x3100] ;  /* 0x00310000a470783b */ /* 0x000eee0000004200 */
[C---:B------:R-:W-:Y:S08]  /*9330*/  HMMA.16816.F32.BF16 R28, R100.reuse, R124, R28 ;  /* 0x0000007c641c723c */ /* 0x040ff0000004181c */
[C---:B------:R-:W-:Y:S01]  /*9340*/  HMMA.16816.F32.BF16 R32, R100.reuse, R126, R32 ;  /* 0x0000007e6420723c */ /* 0x040fe20000041820 */
[----:B------:R-:W-:Y:S07]  /*9350*/  LDSM.16.MT88.4 R124, [R135+UR4+0x1900] ;  /* 0x00190004877c783b */ /* 0x000fee0008004200 */
[C---:B-1----:R-:W-:Y:S08]  /*9360*/  HMMA.16816.F32.BF16 R36, R100.reuse, R104, R36 ;  /* 0x000000686424723c */ /* 0x042ff00000041824 */
[C---:B------:R-:W-:Y:S01]  /*9370*/  HMMA.16816.F32.BF16 R40, R100.reuse, R106, R40 ;  /* 0x0000006a6428723c */ /* 0x040fe20000041828 */
[----:B------:R-:W1:Y:S07]  /*9380*/  LDSM.16.MT88.4 R104, [R135+UR4+0x5100] ;  /* 0x005100048768783b */ /* 0x000e6e0008004200 */
[C---:B----4-:R-:W-:Y:S08]  /*9390*/  HMMA.16816.F32.BF16 R44, R100.reuse, R116, R44 ;  /* 0x00000074642c723c */ /* 0x050ff0000004182c */
[C---:B------:R-:W-:Y:S01]  /*93a0*/  HMMA.16816.F32.BF16 R48, R100.reuse, R118, R48 ;  /* 0x000000766430723c */ /* 0x040fe20000041830 */
[----:B------:R-:W4:Y:S07]  /*93b0*/  LDSM.16.MT88.4 R116, [R133+0x5100] ;  /* 0x005100008574783b */ /* 0x000f2e0000004200 */
[C---:B--2---:R-:W-:Y:S08]  /*93c0*/  HMMA.16816.F32.BF16 R52, R100.reuse, R108, R52 ;  /* 0x0000006c6434723c */ /* 0x044ff00000041834 */
[C---:B------:R-:W-:Y:S01]  /*93d0*/  HMMA.16816.F32.BF16 R56, R100.reuse, R110, R56 ;  /* 0x0000006e6438723c */ /* 0x040fe20000041838 */
[----:B------:R-:W2:Y:S07]  /*93e0*/  LDSM.16.MT88.4 R108, [R134+UR4+0x5100] ;  /* 0x00510004866c783b */ /* 0x000eae0008004200 */
[C---:B---3--:R-:W-:Y:S08]  /*93f0*/  HMMA.16816.F32.BF16 R60, R100.reuse, R112, R60 ;  /* 0x00000070643c723c */ /* 0x048ff0000004183c */
[C---:B------:R-:W-:Y:S01]  /*9400*/  HMMA.16816.F32.BF16 R64, R100.reuse, R114, R64 ;  /* 0x000000726440723c */ /* 0x040fe20000041840 */
[----:B------:R-:W3:Y:S07]  /*9410*/  LDSM.16.MT88.4 R112, [R164+0x5100] ;  /* 0x00510000a470783b */ /* 0x000eee0000004200 */
[C---:B-1----:R-:W-:Y:S08]  /*9420*/  HMMA.16816.F32.BF16 R68, R100.reuse, R104, R68 ;  /* 0x000000686444723c */ /* 0x042ff00000041844 */
[C---:B------:R-:W-:Y:S01]  /*9430*/  HMMA.16816.F32.BF16 R72, R100.reuse, R106, R72 ;  /* 0x0000006a6448723c */ /* 0x040fe20000041848 */
[----:B------:R-:W-:Y:S07]  /*9440*/  LDSM.16.MT88.4 R104, [R134+UR4+0x1900] ;  /* 0x001900048668783b */ /* 0x000fee0008004200 */
[C---:B----4-:R-:W-:Y:S08]  /*9450*/  HMMA.16816.F32.BF16 R76, R100.reuse, R116, R76 ;  /* 0x00000074644c723c */ /* 0x050ff0000004184c */
[C---:B------:R-:W-:Y:S01]  /*9460*/  HMMA.16816.F32.BF16 R80, R100.reuse, R118, R80 ;  /* 0x000000766450723c */ /* 0x040fe20000041850 */
[----:B------:R-:W1:Y:S07]  /*9470*/  LDSM.16.MT88.4 R116, [R133+0x1900] ;  /* 0x001900008574783b */ /* 0x000e6e0000004200 */
[C---:B--2---:R-:W-:Y:S08]  /*9480*/  HMMA.16816.F32.BF16 R84, R100.reuse, R108, R84 ;  /* 0x0000006c6454723c */ /* 0x044ff00000041854 */
[C---:B------:R-:W-:Y:S08]  /*9490*/  HMMA.16816.F32.BF16 R88, R100.reuse, R110, R88 ;  /* 0x0000006e6458723c */ /* 0x040ff00000041858 */
[C---:B---3--:R-:W-:Y:S08]  /*94a0*/  HMMA.16816.F32.BF16 R92, R100.reuse, R112, R92 ;  /* 0x00000070645c723c */ /* 0x048ff0000004185c */
[----:B------:R-:W-:Y:S08]  /*94b0*/  HMMA.16816.F32.BF16 R96, R100, R114, R96 ;  /* 0x000000726460723c */ /* 0x000ff00000041860 */
[C---:B------:R-:W-:Y:S01]  /*94c0*/  HMMA.16816.F32.BF16 R128, R136.reuse, R124, R4 ;  /* 0x0000007c8880723c */ /* 0x040fe20000041804 */
[----:B------:R-:W2:Y:S07]  /*94d0*/  LDSM.16.MT88.4 R4, [R133+0x5900] ;  /* 0x005900008504783b */ /* 0x000eae0000004200 */
[C---:B------:R-:W-:Y:S01]  /*94e0*/  HMMA.16816.F32.BF16 R124, R136.reuse, R126, R8 ;  /* 0x0000007e887c723c */ /* 0x040fe20000041808 */
[----:B------:R-:W3:Y:S07]  /*94f0*/  LDSM.16.MT88.4 R8, [R134+UR4+0x5900] ;  /* 0x005900048608783b */ /* 0x000eee0008004200 */
        /* <DEDUP_REMOVED lines=17> */
[C---:B--2---:R-:W-:Y:S08]  /*9610*/  HMMA.16816.F32.BF16 R76, R136.reuse, R4, R76 ;  /* 0x00000004884c723c */ /* 0x044ff0000004184c */
[C---:B------:R-:W-:Y:S08]  /*9620*/  HMMA.16816.F32.BF16 R80, R136.reuse, R6, R80 ;  /* 0x000000068850723c */ /* 0x040ff00000041850 */
[C---:B---3--:R-:W-:Y:S08]  /*9630*/  HMMA.16816.F32.BF16 R84, R136.reuse, R8, R84 ;  /* 0x000000088854723c */ /* 0x048ff00000041854 */
[C---:B------:R-:W-:Y:S08]  /*9640*/  HMMA.16816.F32.BF16 R88, R136.reuse, R10, R88 ;  /* 0x0000000a8858723c */ /* 0x040ff00000041858 */
[C---:B-1----:R-:W-:Y:S08]  /*9650*/  HMMA.16816.F32.BF16 R92, R136.reuse, R12, R92 ;  /* 0x0000000c885c723c */ /* 0x042ff0000004185c */
[----:B------:R-:W-:Y:S01]  /*9660*/  HMMA.16816.F32.BF16 R96, R136, R14, R96 ;  /* 0x0000000e8860723c */ /* 0x000fe20000041860 */
[----:B------:R-:W-:-:S07]  /*9670*/  @!P0 BRA `(.L_x_1983) ;  /* 0x0000040000008947 */ /* 0x000fce0003800000 */
[----:B------:R-:W-:Y:S01]  /*9680*/  ISETP.NE.AND P2, PT, R195, 0x1, PT ;  /* 0x00000001c300780c */ /* 0x000fe20003f45270 */
[----:B------:R-:W-:Y:S01]  /*9690*/  IMAD.MOV.U32 R198, RZ, RZ, RZ ;  /* 0x000000ffffc67224 */ /* 0x000fe200078e00ff */
[----:B------:R-:W-:Y:S02]  /*96a0*/  IADD3 R199, R201, R175, R202 ;  /* 0x000000afc9c77210 */ /* 0x000fe40007ffe0ca */
[----:B------:R-:W-:Y:S02]  /*96b0*/  IADD3 R12, -R214, 0x10, RZ ;  /* 0x00000010d60c7810 */ /* 0x000fe40007ffe1ff */
[----:B------:R-:W-:Y:S02]  /*96c0*/  IADD3 R199, R199, -0x80, RZ ;  /* 0xffffff80c7c77810 */ /* 0x000fe40007ffe0ff */
[----:B------:R-:W-:Y:S02]  /*96d0*/  LOP3.LUT R12, R12, 0xf, RZ, 0xc0, !PT ;  /* 0x0000000f0c0c7812 */ /* 0x000fe400078ec0ff */
[----:B------:R-:W-:Y:S01]  /*96e0*/  IADD3 R11, -R211, 0x10, RZ ;  /* 0x00000010d30b7810 */ /* 0x000fe20007ffe1ff */
[----:B------:R-:W-:Y:S02]  /*96f0*/  IMAD.MOV.U32 R3, RZ, RZ, R199 ;  /* 0x000000ffff037224 */ /* 0x000fe400078e00c7 */
[----:B------:R-:W-:Y:S01]  /*9700*/  @P2 IMAD.HI.U32 R6, R199, c[0x0][0x2bc], RZ ;  /* 0x0000af00c7062a27 */ /* 0x000fe200078e00ff */
[----:B------:R-:W-:Y:S04]  /*9710*/  LOP3.LUT R11, R11, 0xf, RZ, 0xc0, !PT ;  /* 0x0000000f0b0b7812 */ /* 0x000fe800078ec0ff */
[----:B------:R-:W-:Y:S04]  /*9720*/  @P2 SHF.R.U32.HI R3, RZ, c[0x0][0x2c0], R6 ;  /* 0x0000b000ff032a19 */ /* 0x000fe80000011606 */
[C---:B------:R-:W-:Y:S04]  /*9730*/  @!P3 IADD3 R7, P0, R3.reuse, UR18, RZ ;  /* 0x000000120307bc10 */ /* 0x040fe8000ff1e0ff */
[----:B------:R-:W-:Y:S02]  /*9740*/  @!P3 LEA.HI.X.SX32 R6, R3, UR10, 0x1, P0 ;  /* 0x0000000a0306bc11 */ /* 0x000fe400080f0eff */
[C---:B------:R-:W-:Y:S04]  /*9750*/  @!P3 LEA R4, P0, R7.reuse, c[0x0][0x2a0], 0x2 ;  /* 0x0000a8000704ba11 */ /* 0x040fe800078010ff */
[----:B------:R-:W-:Y:S01]  /*9760*/  @!P3 LEA.HI.X R5, R7, c[0x0][0x2a4], R6, 0x2, P0 ;  /* 0x0000a9000705ba11 */ /* 0x000fe200000f1406 */
[----:B------:R-:W-:Y:S04]  /*9770*/  IMAD.MOV R6, RZ, RZ, -R3 ;  /* 0x000000ffff067224 */ /* 0x000fe800078e0a03 */
[----:B------:R-:W2:Y:S01]  /*9780*/  @!P3 LDG.E R198, [R4.64] ;  /* 0x0000001404c6b981 */ /* 0x000ea2000c1e1900 */
[----:B------:R-:W-:Y:S04]  /*9790*/  IMAD R199, R6, c[0x0][0x2b8], R199 ;  /* 0x0000ae0006c77a24 */ /* 0x000fe800078e02c7 */
        /* <DEDUP_REMOVED lines=11> */
[C---:B------:R-:W-:Y:S02]  /*9850*/  LEA R5, P0, R7.reuse, c[0x0][0x1c8], 0x1 ;  /* 0x0000720007057a11 */ /* 0x040fe400078008ff */
        /* <DEDUP_REMOVED lines=8> */
[----:B-1----:R-:W-:Y:S04]  /*98e0*/  IADD3 R12, P1, P0, R12, R8, R215 ;  /* 0x000000080c0c7210 */ /* 0x002fe8000783e0d7 */
[----:B--2---:R-:W-:Y:S02]  /*98f0*/  IADD3.X R13, RZ, R14, R216, P1, P0 ;  /* 0x0000000eff0d7210 */ /* 0x004fe40000fe04d8 */
[----:B------:R-:W-:Y:S02]  /*9900*/  IADD3 R10, P1, P0, R11, R8, R212 ;  /* 0x000000080b0a7210 */ /* 0x000fe4000783e0d4 */
[----:B---3--:R-:W-:Y:S02]  /*9910*/  SHF.L.U64.HI R5, R194, 0x1, R197 ;  /* 0x00000001c2057819 */ /* 0x008fe400000102c5 */
[----:B------:R-:W-:Y:S01]  /*9920*/  IADD3.X R11, RZ, R14, R213, P1, P0 ;  /* 0x0000000eff0b7210 */ /* 0x000fe20000fe04d5 */
[----:B-----5:R-:W-:Y:S01]  /*9930*/  IMAD.U32 R3, RZ, RZ, UR15 ;  /* 0x0000000fff037e24 */ /* 0x020fe2000f8e00ff */
[----:B------:R-:W-:Y:S03]  /*9940*/  IADD3 R8, P1, P0, R9, R8, R4 ;  /* 0x0000000809087210 */ /* 0x000fe6000783e004 */
[----:B------:R-:W-:Y:S01]  /*9950*/  IMAD R3, R3, 0x3000, R200 ;  /* 0x0000300003037824 */ /* 0x000fe200078e02c8 */
[----:B------:R-:W-:Y:S02]  /*9960*/  IADD3.X R9, RZ, R14, R5, P1, P0 ;  /* 0x0000000eff097210 */ /* 0x000fe40000fe0405 */
[C---:B----4-:R-:W-:Y:S02]  /*9970*/  IADD3 R16, P1, R7.reuse, R215, RZ ;  /* 0x000000d707107210 */ /* 0x050fe40007f3e0ff */
[C---:B------:R-:W-:Y:S03]  /*9980*/  IADD3 R14, P0, R7.reuse, R212, RZ ;  /* 0x000000d4070e7210 */ /* 0x040fe60007f1e0ff */
[----:B------:R-:W-:Y:S01]  /*9990*/  IMAD.X R17, R6, 0x1, R216, P1 ;  /* 0x0000000106117824 */ /* 0x000fe200008e06d8 */
[----:B------:R-:W-:Y:S01]  /*99a0*/  ISETP.NE.U32.AND P1, PT, R214, RZ, PT ;  /* 0x000000ffd600720c */ /* 0x000fe20003f25070 */
[C---:B------:R-:W-:Y:S01]  /*99b0*/  IMAD.X R15, R6.reuse, 0x1, R213, P0 ;  /* 0x00000001060f7824 */ /* 0x040fe200000e06d5 */
[----:B------:R-:W-:Y:S01]  /*99c0*/  IADD3 R4, P0, R7, R4, RZ ;  /* 0x0000000407047210 */ /* 0x000fe20007f1e0ff */
[----:B------:R-:W-:Y:S04]  /*99d0*/  IMAD.SHL.U32 R7, R3, 0x2, RZ ;  /* 0x0000000203077824 */ /* 0x000fe800078e00ff */
[----:B------:R-:W-:Y:S01]  /*99e0*/  IMAD.X R5, R6, 0x1, R5, P0 ;  /* 0x0000000106057824 */ /* 0x000fe200000e0605 */
[----:B------:R1:W-:Y:S01]  /*99f0*/  LDGSTS.E.BYPASS.LTC128B.128 [R7+0xc100], [R16.64], !P5 ;  /* 0x0c10000010077fae */ /* 0x0003e2000e901d54 */
        /* <DEDUP_REMOVED lines=8> */
.L_x_1983:
[----:B------:R-:W-:Y:S01]  /*9a80*/  UISETP.GE.AND UP3, UPT, UR5, 0x1, UPT ;  /* 0x000000010500788c */ /* 0x000fe2000bf66270 */
[----:B------:R2:W3:Y:S01]  /*9a90*/  R2UR UR4, R210 ;  /* 0x00000000d20473c2 */ /* 0x0004e200000e0000 */
[----:B------:R-:W0:Y:S01]  /*9aa0*/  LDGDEPBAR ;  /* 0x00000000000079af */ /* 0x000e220000000000 */
[----:B------:R-:W-:Y:S02]  /*9ab0*/  IMAD.MOV.U32 R3, RZ, RZ, R0 ;  /* 0x000000ffff037224 */ /* 0x000fe400078e0000 */
[----:B------:R-:W-:Y:S01]  /*9ac0*/  IMAD.MOV.U32 R132, RZ, RZ, R2 ;  /* 0x000000ffff847224 */ /* 0x000fe200078e0002 */
[----:B--2---:R-:W-:Y:S01]  /*9ad0*/  IADD3 R210, R210, -0x1, RZ ;  /* 0xffffffffd2d27810 */ /* 0x004fe20007ffe0ff */
[----:B---3--:R-:W-:Y:S02]  /*9ae0*/  UISETP.GT.AND UP2, UPT, UR4, UR7, UPT ;  /* 0x000000070400728c */ /* 0x008fe4000bf44270 */
[----:B------:R-:W-:Y:S04]  /*9af0*/  UIADD3 UR4, UR5, 0x1, URZ ;  /* 0x0000000105047890 */ /* 0x000fe8000fffe03f */
[----:B------:R-:W-:Y:S01]  /*9b00*/  USEL UR5, UR4, URZ, !UP3 ;  /* 0x0000003f04057287 */ /* 0x000fe2000d800000 */
[----:B------:R-:W-:Y:S11]  /*9b10*/  PLOP3.LUT P0, PT, PT, PT, UP2, 0x80, 0x0 ;  /* 0x000000000000781c */ /* 0x000ff60003f0f028 */
[----:B------:R-:W-:Y:S02]  /*9b20*/  @!UPT UIADD3 URZ, URZ, URZ, URZ ;  /* 0x0000003f3f3ff290 */ /* 0x000fe4000fffe03f */
[----:B------:R-:W-:-:S05]  /*9b30*/  @P0 BRA `(.L_x_1984) ;  /* 0xffffc50000000947 */ /* 0x000fca000383ffff */
.L_x_1973:
[----:B------:R-:W-:Y:S01]  /*9b40*/  IMAD.MOV.U32 R3, RZ, RZ, 0x1 ;  /* 0x00000001ff037424 */ /* 0x000fe200078e00ff */
[----:B------:R-:W-:Y:S01]  /*9b50*/  ULEA UR4, UR6, 0x7f, 0x7 ;  /* 0x0000007f06047891 */ /* 0x000fe2000f8e383f */
[----:B------:R-:W-:Y:S01]  /*9b60*/  PLOP3.LUT P0, PT, PT, PT, UP0, 0x40, 0x0 ;  /* 0x000000000000781c */ /* 0x000fe20003f0e808 */
[----:B-1----:R-:W-:Y:S01]  /*9b70*/  IMAD.MOV.U32 R4, RZ, RZ, c[0x0][0x2ac] ;  /* 0x0000ab00ff047624 */ /* 0x002fe200078e00ff */
[----:B------:R-:W-:Y:S01]  /*9b80*/  ULDC.64 UR6, c[0x0][0x2c8] ;  /* 0x0000b20000067ab9 */ /* 0x000fe20000000a00 */
[----:B------:R-:W-:Y:S01]  /*9b90*/  IADD3 R5, R3, -c[0x0][0x168], RZ ;  /* 0x80005a0003057a10 */ /* 0x000fe20007ffe0ff */
[----:B------:R-:W-:-:S04]  /*9ba0*/  UIMAD.WIDE.U32 UR24, UR4, UR6, URZ ;  /* 0x00000006041872a5 */ /* 0x000fc8000f8e003f */
[----:B------:R-:W-:Y:S01]  /*9bb0*/  @UP1 USHF.R.U32.HI UR4, URZ, UR7, UR25 ;  /* 0x000000073f041299 */ /* 0x000fe20008011619 */
[----:B------:R-:W-:-:S05]  /*9bc0*/  IMAD R4, R4, c[0x0][0x1d0], R5 ;  /* 0x0000740004047a24 */ /* 0x000fca00078e0205 */
[----:B------:R-:W-:-:S04]  /*9bd0*/  IADD3 R4, R4, UR4, RZ ;  /* 0x0000000404047c10 */ /* 0x000fc8000fffe0ff */
[----:B------:R-:W-:Y:S01]  /*9be0*/  IADD3 R5, R4, -c[0x0][0x324], RZ ;  /* 0x8000c90004057a10 */ /* 0x000fe20007ffe0ff */
[----:B------:R-:W-:Y:S05]  /*9bf0*/  @P0 BRA `(.L_x_1985) ;  /* 0x000000d000000947 */ /* 0x000fea0003800000 */
        /* <DEDUP_REMOVED lines=8> */
.L_x_1986:
[----:B------:R-:W-:-:S13]  /*9c80*/  ISETP.NE.AND P0, PT, R3, c[0x0][0x32c], PT ;  /* 0x0000cb0003007a0c */ /* 0x000fda0003f05270 */
[----:B------:R-:W-:-:S05]  /*9c90*/  @P0 IMAD.HI.U32 R3, R4, c[0x0][0x330], RZ ;  /* 0x0000cc0004030a27 */ /* 0x000fca00078e00ff */
[----:B------:R-:W-:-:S05]  /*9ca0*/  @P0 SHF.R.U32.HI R4, RZ, c[0x0][0x334], R3 ;  /* 0x0000cd00ff040a19 */ /* 0x000fca0000011603 */
.L_x_1987:
[----:B------:R-:W-:-:S05]  /*9cb0*/  IMAD R4, R4, c[0x0][0x32c], RZ ;  /* 0x0000cb0004047a24 */ /* 0x000fca00078e02ff */
[----:B------:R-:W-:-:S04]  /*9cc0*/  IMNMX R5, R5, R4, !PT ;  /* 0x0000000405057217 */ /* 0x000fc80007800200 */
.L_x_1985:
[----:B------:R-:W-:-:S04]  /*9cd0*/  IADD3 R4, R5, 0x3f, RZ ;  /* 0x0000003f05047810 */ /* 0x000fc80007ffe0ff */
[----:B------:R-:W-:-:S04]  /*9ce0*/  SHF.R.S32.HI R3, RZ, 0x1f, R4 ;  /* 0x0000001fff037819 */ /* 0x000fc80000011404 */
[----:B------:R-:W-:-:S04]  /*9cf0*/  LEA.HI R3, R3, R4, RZ, 0x6 ;  /* 0x0000000403037211 */ /* 0x000fc800078f30ff */
[----:B------:R-:W-:-:S04]  /*9d00*/  SHF.R.S32.HI R217, RZ, 0x6, R3 ;  /* 0x00000006ffd97819 */ /* 0x000fc80000011403 */
[----:B------:R-:W-:-:S04]  /*9d10*/  IMNMX R217, R217, UR11, !PT ;  /* 0x0000000bd9d97c17 */ /* 0x000fc8000f800200 */
[----:B------:R-:W-:-:S13]  /*9d20*/  ISETP.GE.AND P0, PT, R210, R217, PT ;  /* 0x000000d9d200720c */ /* 0x000fda0003f06270 */
[----:B------:R-:W-:Y:S05]  /*9d30*/  @!P0 BRA `(.L_x_1988) ;  /* 0x000030a000008947 */ /* 0x000fea0003800000 */
[----:B------:R-:W-:Y:S01]  /*9d40*/  IMAD.MOV.U32 R186, RZ, RZ, 0x20 ;  /* 0x00000020ffba7424 */ /* 0x000fe200078e00ff */
[----:B------:R-:W-:Y:S01]  /*9d50*/  LOP3.LUT P0, RZ, R209, 0x2, RZ, 0xc0, !PT ;  /* 0x00000002d1ff7812 */ /* 0x000fe2000780c0ff */
[----:B------:R-:W-:Y:S01]  /*9d60*/  IMAD.MOV.U32 R3, RZ, RZ, R0 ;  /* 0x000000ffff037224 */ /* 0x000fe200078e0000 */
[----:B------:R-:W-:Y:S01]  /*9d70*/  SHF.R.S32.HI R216, RZ, 0x1f, R207 ;  /* 0x0000001fffd87819 */ /* 0x000fe200000114cf */
[----:B------:R-:W-:Y:S01]  /*9d80*/  IMAD.MOV.U32 R133, RZ, RZ, R2 ;  /* 0x000000ffff857224 */ /* 0x000fe200078e0002 */
[----:B------:R-:W-:Y:S01]  /*9d90*/  SHF.R.S32.HI R213, RZ, 0x1f, R192 ;  /* 0x0000001fffd57819 */ /* 0x000fe200000114c0 */
[C---:B------:R-:W-:Y:S01]  /*9da0*/  IMAD.SHL.U32 R215, R207.reuse, 0x2, RZ ;  /* 0x00000002cfd77824 */ /* 0x040fe200078e00ff */
[----:B------:R-:W-:Y:S01]  /*9db0*/  SEL R214, RZ, 0x10, P5 ;  /* 0x00000010ffd67807 */ /* 0x000fe20002800000 */
[----:B------:R-:W-:Y:S01]  /*9dc0*/  IMAD.SHL.U32 R212, R192, 0x2, RZ ;  /* 0x00000002c0d47824 */ /* 0x000fe200078e00ff */
[----:B------:R-:W-:Y:S02]  /*9dd0*/  SEL R211, RZ, 0x10, P4 ;  /* 0x00000010ffd37807 */ /* 0x000fe40002000000 */
[----:B------:R-:W-:-:S02]  /*9de0*/  SHF.L.U64.HI R216, R207, 0x1, R216 ;  /* 0x00000001cfd87819 */ /* 0x000fc400000102d8 */
[----:B------:R-:W-:Y:S02]  /*9df0*/  SHF.L.U64.HI R213, R192, 0x1, R213 ;  /* 0x00000001c0d57819 */ /* 0x000fe400000102d5 */
[----:B------:R-:W-:Y:S02]  /*9e00*/  SEL R186, R186, 0xffffffe0, !P0 ;  /* 0xffffffe0baba7807 */ /* 0x000fe40004000000 */
.L_x_1991:
[----:B------:R-:W-:Y:S04]  /*9e10*/  DEPBAR.LE SB0, 0x2 ;  /* 0x000080800000791a */ /* 0x000fe80000000000 */
[----:B------:R-:W-:Y:S01]  /*9e20*/  BAR.SYNC.DEFER_BLOCKING 0x0 ;  /* 0x0000000000007b1d */ /* 0x000fe20000010000 */
[----:B------:R-:W-:Y:S01]  /*9e30*/  UIMAD UR4, UR5, 0x6000, URZ ;  /* 0x00006000050478a4 */ /* 0x000fe2000f8e023f */
[----:B------:R-:W-:Y:S05]  /*9e40*/  ISETP.LE.AND P0, PT, R210, UR11, PT ;  /* 0x0000000bd2007c0c */ /* 0x000fea000bf03270 */
[----:B------:R-:W-:Y:S05]  /*9e50*/  IADD3 R180, R189, UR4, RZ ;  /* 0x00000004bdb47c10 */ /* 0x000fea000fffe0ff */
[----:B------:R-:W-:Y:S01]  /*9e60*/  IMAD.IADD R132, R186, 0x1, R180 ;  /* 0x00000001ba847824 */ /* 0x000fe200078e02b4 */
[----:B-1----:R1:W2:Y:S04]  /*9e70*/  LDSM.16.M88.4 R136, [R191] ;  /* 0x00000000bf88783b */ /* 0x0022a80000000200 */
        /* <DEDUP_REMOVED lines=59> */
.L_x_1989:
[C---:B--23--:R-:W-:Y:S01]  /*a230*/  HMMA.16816.F32.BF16 R4, R136.reuse, R140, RZ ;  /* 0x0000008c8804723c */ /* 0x04cfe200000418ff */
[----:B------:R-:W-:Y:S01]  /*a240*/  LDSM.16.M88.4 R172, [R132+0xe900] ;  /* 0x00e9000084ac783b */ /* 0x000fe20000000200 */
[----:B------:R-:W-:Y:S02]  /*a250*/  UIADD3 UR6, UR15, 0x1, URZ ;  /* 0x000000010f067890 */ /* 0x000fe4000fffe03f */
[C---:B------:R-:W-:Y:S01]  /*a260*/  IADD3 R0, R193.reuse, R180, RZ ;  /* 0x000000b4c1007210 */ /* 0x040fe20007ffe0ff */
[----:B------:R-:W-:Y:S01]  /*a270*/  UISETP.GE.AND UP2, UPT, UR15, 0x1, UPT ;  /* 0x000000010f00788c */ /* 0x000fe2000bf46270 */
[----:B------:R-:W-:Y:S02]  /*a280*/  IADD3 R2, R193, R132, RZ ;  /* 0x00000084c1027210 */ /* 0x000fe40007ffe0ff */
[C---:B------:R-:W-:Y:S01]  /*a290*/  HMMA.16816.F32.BF16 R8, R136.reuse, R142, RZ ;  /* 0x0000008e8808723c */ /* 0x040fe200000418ff */
[----:B------:R-:W-:Y:S01]  /*a2a0*/  LDSM.16.M88.4 R140, [R185] ;  /* 0x00000000b98c783b */ /* 0x000fe20000000200 */
[----:B------:R-:W-:Y:S02]  /*a2b0*/  USEL UR15, UR6, URZ, !UP2 ;  /* 0x0000003f060f7287 */ /* 0x000fe4000d000000 */
[----:B------:R-:W-:Y:S04]  /*a2c0*/  IADD3 R190, R186, R180, R193 ;  /* 0x000000b4babe7210 */ /* 0x000fe80007ffe0c1 */
[C---:B----4-:R-:W-:Y:S01]  /*a2d0*/  HMMA.16816.F32.BF16 R12, R136.reuse, R16, RZ ;  /* 0x00000010880c723c */ /* 0x050fe200000418ff */
[----:B------:R-:W2:Y:S07]  /*a2e0*/  LDSM.16.M88.4 R164, [R0+0xc100] ;  /* 0x00c1000000a4783b */ /* 0x000eae0000000200 */
[C---:B------:R-:W-:Y:S01]  /*a2f0*/  HMMA.16816.F32.BF16 R16, R136.reuse, R18, RZ ;  /* 0x000000128810723c */ /* 0x040fe200000418ff */
[----:B------:R-:W-:Y:S07]  /*a300*/  LDSM.16.M88.4 R168, [R2+0xc100] ;  /* 0x00c1000002a8783b */ /* 0x000fee0000000200 */
[C---:B-1----:R-:W-:Y:S01]  /*a310*/  HMMA.16816.F32.BF16 R20, R136.reuse, R24, RZ ;  /* 0x000000188814723c */ /* 0x042fe200000418ff */
[----:B------:R-:W-:Y:S07]  /*a320*/  LDSM.16.M88.4 R176, [R0+0xe100] ;  /* 0x00e1000000b0783b */ /* 0x000fee0000000200 */
[C---:B------:R-:W-:Y:S01]  /*a330*/  HMMA.16816.F32.BF16 R24, R136.reuse, R26, RZ ;  /* 0x0000001a8818723c */ /* 0x040fe200000418ff */
[----:B------:R-:W-:Y:S07]  /*a340*/  LDSM.16.M88.4 R180, [R189+UR4+0x10100] ;  /* 0x01010004bdb4783b */ /* 0x000fee0008000200 */
[C---:B------:R-:W-:Y:S01]  /*a350*/  HMMA.16816.F32.BF16 R28, R136.reuse, R32, RZ ;  /* 0x00000020881c723c */ /* 0x040fe200000418ff */
[----:B------:R-:W0:Y:S07]  /*a360*/  LDGDEPBAR ;  /* 0x00000000000079af */ /* 0x000e2e0000000000 */
[----:B------:R-:W-:Y:S01]  /*a370*/  HMMA.16816.F32.BF16 R32, R136, R34, RZ ;  /* 0x000000228820723c */ /* 0x000fe200000418ff */
[----:B------:R-:W1:Y:S07]  /*a380*/  LDSM.16.M88.4 R136, [R0+0xc900] ;  /* 0x00c900000088783b */ /* 0x000e6e0000000200 */
[C---:B------:R-:W-:Y:S08]  /*a390*/  HMMA.16816.F32.BF16 R4, R144.reuse, R148, R4 ;  /* 0x000000949004723c */ /* 0x040ff00000041804 */
[C---:B------:R-:W-:Y:S01]  /*a3a0*/  HMMA.16816.F32.BF16 R8, R144.reuse, R150, R8 ;  /* 0x000000969008723c */ /* 0x040fe20000041808 */
[----:B------:R-:W3:Y:S07]  /*a3b0*/  LDSM.16.M88.4 R148, [R0+0xd100] ;  /* 0x00d100000094783b */ /* 0x000eee0000000200 */
[C---:B------:R-:W-:Y:S08]  /*a3c0*/  HMMA.16816.F32.BF16 R12, R144.reuse, R152, R12 ;  /* 0x00000098900c723c */ /* 0x040ff0000004180c */
[C---:B------:R-:W-:Y:S01]  /*a3d0*/  HMMA.16816.F32.BF16 R16, R144.reuse, R154, R16 ;  /* 0x0000009a9010723c */ /* 0x040fe20000041810 */
[----:B------:R-:W4:Y:S07]  /*a3e0*/  LDSM.16.M88.4 R152, [R0+0xd900] ;  /* 0x00d900000098783b */ /* 0x000f2e0000000200 */
[C---:B------:R-:W-:Y:S08]  /*a3f0*/  HMMA.16816.F32.BF16 R20, R144.reuse, R156, R20 ;  /* 0x0000009c9014723c */ /* 0x040ff00000041814 */
[C---:B------:R-:W-:Y:S01]  /*a400*/  HMMA.16816.F32.BF16 R24, R144.reuse, R158, R24 ;  /* 0x0000009e9018723c */ /* 0x040fe20000041818 */
[----:B------:R-:W5:Y:S07]  /*a410*/  LDSM.16.M88.4 R156, [R184] ;  /* 0x00000000b89c783b */ /* 0x000f6e0000000200 */
[C---:B------:R-:W-:Y:S08]  /*a420*/  HMMA.16816.F32.BF16 R28, R144.reuse, R160, R28 ;  /* 0x000000a0901c723c */ /* 0x040ff0000004181c */
[----:B------:R-:W-:Y:S01]  /*a430*/  HMMA.16816.F32.BF16 R32, R144, R162, R32 ;  /* 0x000000a29020723c */ /* 0x000fe20000041820 */
[----:B------:R-:W4:Y:S07]  /*a440*/  LDSM.16.M88.4 R144, [R2+0xc900] ;  /* 0x00c900000290783b */ /* 0x000f2e0000000200 */
[C---:B--2---:R-:W-:Y:S01]  /*a450*/  HMMA.16816.F32.BF16 R4, R140.reuse, R164, R4 ;  /* 0x000000a48c04723c */ /* 0x044fe20000041804 */
[----:B------:R-:W2:Y:S07]  /*a460*/  LDSM.16.M88.4 R160, [R2+0xd100] ;  /* 0x00d1000002a0783b */ /* 0x000eae0000000200 */
[C---:B------:R-:W-:Y:S01]  /*a470*/  HMMA.16816.F32.BF16 R8, R140.reuse, R166, R8 ;  /* 0x000000a68c08723c */ /* 0x040fe20000041808 */
[----:B------:R-:W-:Y:S07]  /*a480*/  LDSM.16.M88.4 R164, [R189+UR4+0xf900] ;  /* 0x00f90004bda4783b */ /* 0x000fee0008000200 */
[C---:B-1----:R-:W-:Y:S08]  /*a490*/  HMMA.16816.F32.BF16 R12, R140.reuse, R136, R12 ;  /* 0x000000888c0c723c */ /* 0x042ff0000004180c */
[C---:B------:R-:W-:Y:S01]  /*a4a0*/  HMMA.16816.F32.BF16 R16, R140.reuse, R138, R16 ;  /* 0x0000008a8c10723c */ /* 0x040fe20000041810 */
[----:B------:R-:W1:Y:S07]  /*a4b0*/  LDSM.16.M88.4 R136, [R2+0xd900] ;  /* 0x00d900000288783b */ /* 0x000e6e0000000200 */
[C---:B---3--:R-:W-:Y:S08]  /*a4c0*/  HMMA.16816.F32.BF16 R20, R140.reuse, R148, R20 ;  /* 0x000000948c14723c */ /* 0x048ff00000041814 */
[C---:B------:R-:W-:Y:S01]  /*a4d0*/  HMMA.16816.F32.BF16 R24, R140.reuse, R150, R24 ;  /* 0x000000968c18723c */ /* 0x040fe20000041818 */
[----:B------:R-:W-:Y:S07]  /*a4e0*/  LDSM.16.M88.4 R148, [R189+UR4+0xe100] ;  /* 0x00e10004bd94783b */ /* 0x000fee0008000200 */
[C---:B----4-:R-:W-:Y:S08]  /*a4f0*/  HMMA.16816.F32.BF16 R28, R140.reuse, R152, R28 ;  /* 0x000000988c1c723c */ /* 0x050ff0000004181c */
[----:B------:R-:W-:Y:S01]  /*a500*/  HMMA.16816.F32.BF16 R32, R140, R154, R32 ;  /* 0x0000009a8c20723c */ /* 0x000fe20000041820 */
[----:B------:R-:W3:Y:S07]  /*a510*/  LDSM.16.M88.4 R140, [R191+0x4000] ;  /* 0x00400000bf8c783b */ /* 0x000eee0000000200 */
[C---:B-----5:R-:W-:Y:S01]  /*a520*/  HMMA.16816.F32.BF16 R4, R156.reuse, R168, R4 ;  /* 0x000000a89c04723c */ /* 0x060fe20000041804 */
[----:B------:R-:W4:Y:S07]  /*a530*/  LDSM.16.M88.4 R152, [R189+UR4+0xe900] ;  /* 0x00e90004bd98783b */ /* 0x000f2e0008000200 */
[C---:B------:R-:W-:Y:S01]  /*a540*/  HMMA.16816.F32.BF16 R8, R156.reuse, R170, R8 ;  /* 0x000000aa9c08723c */ /* 0x040fe20000041808 */
[----:B------:R-:W-:Y:S07]  /*a550*/  LDSM.16.M88.4 R168, [R132+0xe100] ;  /* 0x00e1000084a8783b */ /* 0x000fee0000000200 */
[C---:B------:R-:W-:Y:S08]  /*a560*/  HMMA.16816.F32.BF16 R12, R156.reuse, R144, R12 ;  /* 0x000000909c0c723c */ /* 0x040ff0000004180c */
        /* <DEDUP_REMOVED lines=95> */
[C---:B------:R-:W-:Y:S04]  /*ab60*/  HMMA.16816.F32.BF16 R16, R172.reuse, R138, R16 ;  /* 0x0000008aac10723c */ /* 0x040fe80000041810 */
[----:B------:R-:W-:Y:S02]  /*ab70*/  FMUL.FTZ R165, R4, c[0x0][0x320] ;  /* 0x0000c80004a57a20 */ /* 0x000fe40000410000 */
[----:B------:R-:W-:Y:S02]  /*ab80*/  FMUL.FTZ R145, R5, c[0x0][0x320] ;  /* 0x0000c80005917a20 */ /* 0x000fe40000410000 */
[C---:B---3--:R-:W-:Y:S02]  /*ab90*/  HMMA.16816.F32.BF16 R20, R172.reuse, R140, R20 ;  /* 0x0000008cac14723c */ /* 0x048fe40000041814 */
[----:B------:R-:W1:Y:S02]  /*aba0*/  MUFU.TANH R165, R165 ;  /* 0x000000a500a57308 */ /* 0x000e640000002400 */
[----:B------:R-:W-:Y:S02]  /*abb0*/  FMUL.FTZ R9, R9, c[0x0][0x320] ;  /* 0x0000c80009097a20 */ /* 0x000fe40000410000 */
[----:B------:R-:W-:Y:S02]  /*abc0*/  FMUL.FTZ R10, R10, c[0x0][0x320] ;  /* 0x0000c8000a0a7a20 */ /* 0x000fe40000410000 */
[C---:B------:R-:W-:Y:S04]  /*abd0*/  HMMA.16816.F32.BF16 R24, R172.reuse, R142, R24 ;  /* 0x0000008eac18723c */ /* 0x040fe80000041818 */
[----:B------:R-:W-:Y:S01]  /*abe0*/  FMUL.FTZ R11, R11, c[0x0][0x320] ;  /* 0x0000c8000b0b7a20 */ /* 0x000fe20000410000 */
[----:B------:R-:W-:Y:S01]  /*abf0*/  MUFU.TANH R169, R9 ;  /* 0x0000000900a97308 */ /* 0x000fe20000002400 */
[----:B------:R-:W-:Y:S02]  /*ac00*/  FMUL.FTZ R167, R8, c[0x0][0x320] ;  /* 0x0000c80008a77a20 */ /* 0x000fe40000410000 */
[----:B------:R-:W-:Y:S04]  /*ac10*/  FMUL.FTZ R166, R6, c[0x0][0x320] ;  /* 0x0000c80006a67a20 */ /* 0x000fe80000410000 */
[----:B------:R-:W-:Y:S02]  /*ac20*/  FMUL.FTZ R13, R13, c[0x0][0x320] ;  /* 0x0000c8000d0d7a20 */ /* 0x000fe40000410000 */
[----:B------:R-:W-:Y:S01]  /*ac30*/  FMUL.FTZ R164, R7, c[0x0][0x320] ;  /* 0x0000c80007a47a20 */ /* 0x000fe20000410000 */
[----:B------:R-:W-:Y:S01]  /*ac40*/  MUFU.TANH R218, R10 ;  /* 0x0000000a00da7308 */ /* 0x000fe20000002400 */
[----:B------:R-:W-:Y:S02]  /*ac50*/  FMUL.FTZ R181, R12, c[0x0][0x320] ;  /* 0x0000c8000cb57a20 */ /* 0x000fe40000410000 */
[----:B------:R-:W-:Y:S01]  /*ac60*/  FMUL.FTZ R14, R14, c[0x0][0x320] ;  /* 0x0000c8000e0e7a20 */ /* 0x000fe20000410000 */
[----:B-1----:R-:W-:Y:S01]  /*ac70*/  FMNMX.FTZ R0, R165, R133, !PT ;  /* 0x00000085a5007209 */ /* 0x002fe20007810000 */
[----:B------:R-:W-:Y:S02]  /*ac80*/  FMUL.FTZ R15, R15, c[0x0][0x320] ;  /* 0x0000c8000f0f7a20 */ /* 0x000fe40000410000 */
[----:B------:R-:W-:Y:S02]  /*ac90*/  FMUL.FTZ R16, R16, c[0x0][0x320] ;  /* 0x0000c80010107a20 */ /* 0x000fe40000410000 */
[----:B------:R-:W-:Y:S01]  /*aca0*/  FMUL.FTZ R17, R17, c[0x0][0x320] ;  /* 0x0000c80011117a20 */ /* 0x000fe20000410000 */
[----:B------:R1:W-:Y:S01]  /*acb0*/  MUFU.TANH R182, R11 ;  /* 0x0000000b00b67308 */ /* 0x0003e20000002400 */
[----:B------:R-:W-:Y:S02]  /*acc0*/  FMUL.FTZ R18, R18, c[0x0][0x320] ;  /* 0x0000c80012127a20 */ /* 0x000fe40000410000 */
[----:B------:R-:W-:Y:S02]  /*acd0*/  FMUL.FTZ R20, R20, c[0x0][0x320] ;  /* 0x0000c80014147a20 */ /* 0x000fe40000410000 */
[----:B------:R-:W-:Y:S02]  /*ace0*/  FMUL.FTZ R19, R19, c[0x0][0x320] ;  /* 0x0000c80013137a20 */ /* 0x000fe40000410000 */
[----:B------:R-:W-:Y:S02]  /*acf0*/  FMUL.FTZ R21, R21, c[0x0][0x320] ;  /* 0x0000c80015157a20 */ /* 0x000fe40000410000 */
[----:B------:R-:W-:Y:S01]  /*ad00*/  FMUL.FTZ R22, R22, c[0x0][0x320] ;  /* 0x0000c80016167a20 */ /* 0x000fe20000410000 */
[----:B------:R-:W2:Y:S01]  /*ad10*/  MUFU.TANH R145, R145 ;  /* 0x0000009100917308 */ /* 0x000ea20000002400 */
[----:B------:R-:W-:Y:S02]  /*ad20*/  FMUL.FTZ R23, R23, c[0x0][0x320] ;  /* 0x0000c80017177a20 */ /* 0x000fe40000410000 */
[----:B------:R-:W-:Y:S02]  /*ad30*/  FMUL.FTZ R24, R24, c[0x0][0x320] ;  /* 0x0000c80018187a20 */ /* 0x000fe40000410000 */
[----:B------:R-:W-:Y:S02]  /*ad40*/  FMUL.FTZ R25, R25, c[0x0][0x320] ;  /* 0x0000c80019197a20 */ /* 0x000fe40000410000 */
[----:B------:R-:W-:Y:S02]  /*ad50*/  FMUL.FTZ R26, R26, c[0x0][0x320] ;  /* 0x0000c8001a1a7a20 */ /* 0x000fe40000410000 */
[----:B------:R-:W-:Y:S01]  /*ad60*/  FMUL.FTZ R27, R27, c[0x0][0x320] ;  /* 0x0000c8001b1b7a20 */ /* 0x000fe20000410000 */
[----:B------:R-:W3:Y:S01]  /*ad70*/  MUFU.TANH R166, R166 ;  /* 0x000000a600a67308 */ /* 0x000ee20000002400 */
[----:B-1----:R-:W1:Y:S01]  /*ad80*/  LDSM.16.M88.4 R8, [R190+0x11900] ;  /* 0x01190000be08783b */ /* 0x002e620000000200 */
[----:B------:R-:W-:Y:S08]  /*ad90*/  DEPBAR.LE SB0, 0x2 ;  /* 0x000080800000791a */ /* 0x000ff00000000000 */
[----:B------:R3:W-:Y:S01]  /*ada0*/  MUFU.TANH R179, R13 ;  /* 0x0000000d00b37308 */ /* 0x0007e20000002400 */
[----:B------:R-:W-:Y:S01]  /*adb0*/  BAR.SYNC.DEFER_BLOCKING 0x0 ;  /* 0x0000000000007b1d */ /* 0x000fe20000010000 */
[----:B--2---:R-:W-:Y:S02]  /*adc0*/  FMNMX.FTZ R0, R145, R0, !PT ;  /* 0x0000000091007209 */ /* 0x004fe40007810000 */
[----:B---3--:R-:W-:Y:S05]  /*add0*/  FMNMX.FTZ R13, R166, R3, !PT ;  /* 0x00000003a60d7209 */ /* 0x008fea0007810000 */
[----:B------:R-:W-:Y:S01]  /*ade0*/  LDSM.16.MT88.4 R140, [R134+UR4+0x2900] ;  /* 0x00290004868c783b */ /* 0x000fe20008004200 */
[----:B------:R-:W2:Y:S01]  /*adf0*/  MUFU.TANH R164, R164 ;  /* 0x000000a400a47308 */ /* 0x000ea20000002400 */
[C---:B-1----:R-:W-:Y:S09]  /*ae00*/  HMMA.16816.F32.BF16 R28, R172.reuse, R8, R28 ;  /* 0x00000008ac1c723c */ /* 0x042ff2000004181c */
[----:B------:R-:W1:Y:S01]  /*ae10*/  MUFU.TANH R167, R167 ;  /* 0x000000a700a77308 */ /* 0x000e620000002400 */
[----:B------:R-:W-:Y:S09]  /*ae20*/  HMMA.16816.F32.BF16 R32, R172, R10, R32 ;  /* 0x0000000aac20723c */ /* 0x000ff20000041820 */
[----:B------:R-:W3:Y:S03]  /*ae30*/  MUFU.TANH R181, R181 ;  /* 0x000000b500b57308 */ /* 0x000ee60000002400 */
[----:B--2---:R-:W-:Y:S04]  /*ae40*/  FMNMX.FTZ R13, R164, R13, !PT ;  /* 0x0000000da40d7209 */ /* 0x004fe80007810000 */
[----:B------:R-:W-:Y:S03]  /*ae50*/  FMNMX.FTZ R13, R218, R13, !PT ;  /* 0x0000000dda0d7209 */ /* 0x000fe60007810000 */
[----:B------:R-:W2:Y:S01]  /*ae60*/  MUFU.TANH R178, R14 ;  /* 0x0000000e00b27308 */ /* 0x000ea20000002400 */
[----:B------:R-:W-:Y:S01]  /*ae70*/  FMUL.FTZ R28, R28, c[0x0][0x320] ;  /* 0x0000c8001c1c7a20 */ /* 0x000fe20000410000 */
[----:B------:R-:W-:Y:S01]  /*ae80*/  FMNMX.FTZ R13, R182, R13, !PT ;  /* 0x0000000db60d7209 */ /* 0x000fe20007810000 */
[----:B------:R-:W-:Y:S01]  /*ae90*/  FMUL.FTZ R29, R29, c[0x0][0x320] ;  /* 0x0000c8001d1d7a20 */ /* 0x000fe20000410000 */
[----:B-1----:R-:W-:Y:S01]  /*aea0*/  FMNMX.FTZ R0, R167, R0, !PT ;  /* 0x00000000a7007209 */ /* 0x002fe20007810000 */
[----:B------:R-:W-:Y:S02]  /*aeb0*/  FMUL.FTZ R30, R30, c[0x0][0x320] ;  /* 0x0000c8001e1e7a20 */ /* 0x000fe40000410000 */
[----:B------:R-:W-:Y:S01]  /*aec0*/  FMUL.FTZ R31, R31, c[0x0][0x320] ;  /* 0x0000c8001f1f7a20 */ /* 0x000fe20000410000 */
[----:B------:R-:W-:Y:S01]  /*aed0*/  FMNMX.FTZ R0, R169, R0, !PT ;  /* 0x00000000a9007209 */ /* 0x000fe20007810000 */
[----:B------:R-:W-:Y:S01]  /*aee0*/  FMUL.FTZ R32, R32, c[0x0][0x320] ;  /* 0x0000c80020207a20 */ /* 0x000fe20000410000 */
[----:B------:R-:W1:Y:S01]  /*aef0*/  MUFU.TANH R176, R15 ;  /* 0x0000000f00b07308 */ /* 0x000e620000002400 */
[----:B------:R-:W-:Y:S02]  /*af00*/  FMUL.FTZ R33, R33, c[0x0][0x320] ;  /* 0x0000c80021217a20 */ /* 0x000fe40000410000 */
[----:B------:R-:W-:Y:S01]  /*af10*/  FMUL.FTZ R34, R34, c[0x0][0x320] ;  /* 0x0000c80022227a20 */ /* 0x000fe20000410000 */
[----:B---3--:R-:W-:Y:S01]  /*af20*/  FMNMX.FTZ R0, R181, R0, !PT ;  /* 0x00000000b5007209 */ /* 0x008fe20007810000 */
[----:B------:R-:W-:Y:S03]  /*af30*/  FMUL.FTZ R35, R35, c[0x0][0x320] ;  /* 0x0000c80023237a20 */ /* 0x000fe60000410000 */
[----:B------:R-:W-:Y:S02]  /*af40*/  FMNMX.FTZ R0, R179, R0, !PT ;  /* 0x00000000b3007209 */ /* 0x000fe40007810000 */
[----:B------:R-:W3:Y:S01]  /*af50*/  MUFU.TANH R177, R16 ;  /* 0x0000001000b17308 */ /* 0x000ee20000002400 */
[----:B--2---:R-:W-:Y:S09]  /*af60*/  FMNMX.FTZ R13, R178, R13, !PT ;  /* 0x0000000db20d7209 */ /* 0x004ff20007810000 */
[----:B------:R-:W2:Y:S01]  /*af70*/  MUFU.TANH R163, R17 ;  /* 0x0000001100a37308 */ /* 0x000ea20000002400 */
[----:B-1----:R-:W-:Y:S09]  /*af80*/  FMNMX.FTZ R13, R176, R13, !PT ;  /* 0x0000000db00d7209 */ /* 0x002ff20007810000 */
[----:B------:R-:W1:Y:S01]  /*af90*/  MUFU.TANH R180, R18 ;  /* 0x0000001200b47308 */ /* 0x000e620000002400 */
[----:B---3--:R-:W-:Y:S09]  /*afa0*/  FMNMX.FTZ R0, R177, R0, !PT ;  /* 0x00000000b1007209 */ /* 0x008ff20007810000 */
[----:B------:R-:W3:Y:S01]  /*afb0*/  MUFU.TANH R162, R19 ;  /* 0x0000001300a27308 */ /* 0x000ee20000002400 */
[----:B--2---:R-:W-:Y:S02]  /*afc0*/  FMNMX.FTZ R0, R163, R0, !PT ;  /* 0x00000000a3007209 */ /* 0x004fe40007810000 */
[----:B------:R-:W-:Y:S07]  /*afd0*/  IADD3 R17, R134, UR4, RZ ;  /* 0x0000000486117c10 */ /* 0x000fee000fffe0ff */
        /* <DEDUP_REMOVED lines=27> */
[----:B---3--:R-:W-:Y:S01]  /*b190*/  FMNMX.FTZ R13, R150, R13, !PT ;  /* 0x0000000d960d7209 */ /* 0x008fe20007810000 */
[----:B------:R-:W-:Y:S08]  /*b1a0*/  LDSM.16.MT88.4 R28, [R134+UR4+0x100] ;  /* 0x00010004861c783b */ /* 0x000ff00008004200 */
        /* <DEDUP_REMOVED lines=11> */
[----:B------:R-:W-:Y:S01]  /*b260*/  LDSM.16.MT88.4 R12, [R135+UR4+0x100] ;  /* 0x00010004870c783b */ /* 0x000fe20008004200 */
[----:B-1----:R-:W-:Y:S07]  /*b270*/  FMNMX.FTZ R2, R11, R2, !PT ;  /* 0x000000020b027209 */ /* 0x002fee0007810000 */
[----:B------:R-:W1:Y:S01]  /*b280*/  SHFL.BFLY PT, R0, R9, 0x1, 0x1f ;  /* 0x0c201f0009007f89 */ /* 0x000e6200000e0000 */
[C---:B------:R-:W-:Y:S02]  /*b290*/  FADD.FTZ R4, -R2.reuse, R133 ;  /* 0x0000008502047221 */ /* 0x040fe40000010100 */
[----:B------:R-:W-:Y:S02]  /*b2a0*/  FMUL.FTZ R148, R2, c[0x0][0x2d0] ;  /* 0x0000b40002947a20 */ /* 0x000fe40000410000 */
[----:B------:R-:W-:Y:S02]  /*b2b0*/  FMUL.FTZ R132, R4, c[0x0][0x2d0] ;  /* 0x0000b40004847a20 */ /* 0x000fe40000410000 */
[--C-:B------:R-:W-:Y:S02]  /*b2c0*/  FFMA.FTZ R171, R145, c[0x0][0x2d0], -R148.reuse ;  /* 0x0000b40091ab7a23 */ /* 0x100fe40000010894 */
[--C-:B------:R-:W-:Y:S02]  /*b2d0*/  FFMA.FTZ R172, R165, c[0x0][0x2d0], -R148.reuse ;  /* 0x0000b400a5ac7a23 */ /* 0x100fe40000010894 */
[--C-:B------:R-:W-:Y:S01]  /*b2e0*/  FFMA.FTZ R170, R167, c[0x0][0x2d0], -R148.reuse ;  /* 0x0000b400a7aa7a23 */ /* 0x100fe20000010894 */
[----:B------:R-:W2:Y:S01]  /*b2f0*/  MUFU.EX2 R132, R132 ;  /* 0x0000008400847308 */ /* 0x000ea20000000800 */
[--C-:B------:R-:W-:Y:S02]  /*b300*/  FFMA.FTZ R169, R169, c[0x0][0x2d0], -R148.reuse ;  /* 0x0000b400a9a97a23 */ /* 0x100fe40000010894 */
[--C-:B------:R-:W-:Y:S02]  /*b310*/  FFMA.FTZ R219, R155, c[0x0][0x2d0], -R148.reuse ;  /* 0x0000b4009bdb7a23 */ /* 0x100fe40000010894 */
[--C-:B------:R-:W-:Y:S02]  /*b320*/  FFMA.FTZ R222, R153, c[0x0][0x2d0], -R148.reuse ;  /* 0x0000b40099de7a23 */ /* 0x100fe40000010894 */
[--C-:B------:R-:W-:Y:S01]  /*b330*/  FFMA.FTZ R223, R151, c[0x0][0x2d0], -R148.reuse ;  /* 0x0000b40097df7a23 */ /* 0x100fe20000010894 */
[----:B-1----:R-:W-:Y:S02]  /*b340*/  FMNMX.FTZ R0, R9, R0, !PT ;  /* 0x0000000009007209 */ /* 0x002fe40007810000 */
[----:B------:R-:W-:Y:S01]  /*b350*/  MUFU.EX2 R172, R172 ;  /* 0x000000ac00ac7308 */ /* 0x000fe20000000800 */
[----:B------:R-:W-:Y:S01]  /*b360*/  IADD3 R9, R135, UR4, RZ ;  /* 0x0000000487097c10 */ /* 0x000fe2000fffe0ff */
[--C-:B------:R-:W-:Y:S02]  /*b370*/  FFMA.FTZ R226, R149, c[0x0][0x2d0], -R148.reuse ;  /* 0x0000b40095e27a23 */ /* 0x100fe40000010894 */
[----:B------:R-:W-:Y:S01]  /*b380*/  FMUL.FTZ R145, R0, c[0x0][0x2d0] ;  /* 0x0000b40000917a20 */ /* 0x000fe20000410000 */
[----:B------:R-:W-:Y:S01]  /*b390*/  IADD3 R133, R188, R9, RZ ;  /* 0x00000009bc857210 */ /* 0x000fe20007ffe0ff */
[----:B------:R-:W-:Y:S02]  /*b3a0*/  FADD.FTZ R4, -R0, R3 ;  /* 0x0000000300047221 */ /* 0x000fe40000010100 */
[--C-:B------:R-:W-:Y:S02]  /*b3b0*/  FFMA.FTZ R168, R166, c[0x0][0x2d0], -R145.reuse ;  /* 0x0000b400a6a87a23 */ /* 0x100fe40000010891 */
[--C-:B------:R-:W-:Y:S01]  /*b3c0*/  FFMA.FTZ R167, R164, c[0x0][0x2d0], -R145.reuse ;  /* 0x0000b400a4a77a23 */ /* 0x100fe20000010891 */
[----:B------:R-:W1:Y:S01]  /*b3d0*/  MUFU.EX2 R171, R171 ;  /* 0x000000ab00ab7308 */ /* 0x000e620000000800 */
[--C-:B------:R-:W-:Y:S01]  /*b3e0*/  FFMA.FTZ R166, R218, c[0x0][0x2d0], -R145.reuse ;  /* 0x0000b400daa67a23 */ /* 0x100fe20000010891 */
[----:B------:R-:W3:Y:S01]  /*b3f0*/  LDSM.16.MT88.4 R20, [R133+0x100] ;  /* 0x000100008514783b */ /* 0x000ee20000004200 */
[--C-:B------:R-:W-:Y:S01]  /*b400*/  FFMA.FTZ R165, R182, c[0x0][0x2d0], -R145.reuse ;  /* 0x0000b400b6a57a23 */ /* 0x100fe20000010891 */
[----:B------:R-:W-:Y:S01]  /*b410*/  IADD3 R164, R188, R17, RZ ;  /* 0x00000011bca47210 */ /* 0x000fe20007ffe0ff */
[----:B------:R-:W-:Y:S02]  /*b420*/  FMUL.FTZ R3, R4, c[0x0][0x2d0] ;  /* 0x0000b40004037a20 */ /* 0x000fe40000410000 */
[C---:B--2---:R-:W-:Y:S02]  /*b430*/  FMUL.FTZ R4, R132.reuse, R128 ;  /* 0x0000008084047220 */ /* 0x044fe40000410000 */
[C---:B------:R-:W-:Y:S01]  /*b440*/  FMUL.FTZ R5, R132.reuse, R129 ;  /* 0x0000008184057220 */ /* 0x040fe20000410000 */
[----:B------:R-:W-:Y:S01]  /*b450*/  MUFU.EX2 R170, R170 ;  /* 0x000000aa00aa7308 */ /* 0x000fe20000000800 */
[C---:B------:R-:W-:Y:S01]  /*b460*/  FMUL.FTZ R8, R132.reuse, R124 ;  /* 0x0000007c84087220 */ /* 0x040fe20000410000 */
[----:B------:R-:W-:Y:S01]  /*b470*/  LDSM.16.MT88.4 R136, [R133+0x2900] ;  /* 0x002900008588783b */ /* 0x000fe20000004200 */
[C---:B------:R-:W-:Y:S02]  /*b480*/  FMUL.FTZ R9, R132.reuse, R125 ;  /* 0x0000007d84097220 */ /* 0x040fe40000410000 */
[C---:B------:R-:W-:Y:S02]  /*b490*/  FMUL.FTZ R16, R132.reuse, R116 ;  /* 0x0000007484107220 */ /* 0x040fe40000410000 */
[C---:B------:R-:W-:Y:S02]  /*b4a0*/  FMUL.FTZ R17, R132.reuse, R117 ;  /* 0x0000007584117220 */ /* 0x040fe40000410000 */
[C---:B------:R-:W-:Y:S01]  /*b4b0*/  FMUL.FTZ R24, R132.reuse, R108 ;  /* 0x0000006c84187220 */ /* 0x040fe20000410000 */
[----:B------:R-:W2:Y:S01]  /*b4c0*/  MUFU.EX2 R3, R3 ;  /* 0x0000000300037308 */ /* 0x000ea20000000800 */
[C---:B------:R-:W-:Y:S02]  /*b4d0*/  FMUL.FTZ R25, R132.reuse, R109 ;  /* 0x0000006d84197220 */ /* 0x040fe40000410000 */
[C---:B------:R-:W-:Y:S01]  /*b4e0*/  FMUL.FTZ R32, R132.reuse, R100 ;  /* 0x0000006484207220 */ /* 0x040fe20000410000 */
[----:B-1----:R-:W-:Y:S01]  /*b4f0*/  F2FP.BF16.PACK_AB R128, R171, R172 ;  /* 0x000000acab80723e */ /* 0x002fe200000010ff */
[----:B------:R-:W-:Y:S02]  /*b500*/  FMUL.FTZ R33, R132, R101 ;  /* 0x0000006584217220 */ /* 0x000fe40000410000 */
[--C-:B------:R-:W-:Y:S02]  /*b510*/  FFMA.FTZ R182, R159, c[0x0][0x2d0], -R148.reuse ;  /* 0x0000b4009fb67a23 */ /* 0x100fe40000010894 */
[--C-:B------:R-:W-:Y:S01]  /*b520*/  FFMA.FTZ R183, R160, c[0x0][0x2d0], -R145.reuse ;  /* 0x0000b400a0b77a23 */ /* 0x100fe20000010891 */
[----:B------:R-:W1:Y:S01]  /*b530*/  MUFU.EX2 R169, R169 ;  /* 0x000000a900a97308 */ /* 0x000e620000000800 */
[--C-:B------:R-:W-:Y:S02]  /*b540*/  FFMA.FTZ R190, R158, c[0x0][0x2d0], -R145.reuse ;  /* 0x0000b4009ebe7a23 */ /* 0x100fe40000010891 */
[--C-:B------:R-:W-:Y:S02]  /*b550*/  FFMA.FTZ R218, R157, c[0x0][0x2d0], -R148.reuse ;  /* 0x0000b4009dda7a23 */ /* 0x100fe40000010894 */
[--C-:B------:R-:W-:Y:S02]  /*b560*/  FFMA.FTZ R220, R156, c[0x0][0x2d0], -R145.reuse ;  /* 0x0000b4009cdc7a23 */ /* 0x100fe40000010891 */
[----:B------:R-:W-:Y:S01]  /*b570*/  LDSM.16.MT88.4 R156, [R164+0x3900] ;  /* 0x00390000a49c783b */ /* 0x000fe20000004200 */
[--C-:B------:R-:W-:Y:S02]  /*b580*/  FFMA.FTZ R221, R154, c[0x0][0x2d0], -R145.reuse ;  /* 0x0000b4009add7a23 */ /* 0x100fe40000010891 */
[----:B------:R-:W-:Y:S01]  /*b590*/  MUFU.EX2 R168, R168 ;  /* 0x000000a800a87308 */ /* 0x000fe20000000800 */
[--C-:B------:R-:W-:Y:S02]  /*b5a0*/  FFMA.FTZ R224, R152, c[0x0][0x2d0], -R145.reuse ;  /* 0x0000b40098e07a23 */ /* 0x100fe40000010891 */
[--C-:B------:R-:W-:Y:S02]  /*b5b0*/  FFMA.FTZ R225, R150, c[0x0][0x2d0], -R145.reuse ;  /* 0x0000b40096e17a23 */ /* 0x100fe40000010891 */
[C---:B--2---:R-:W-:Y:S01]  /*b5c0*/  FMUL.FTZ R6, R3.reuse, R130 ;  /* 0x0000008203067220 */ /* 0x044fe20000410000 */
[----:B------:R-:W-:Y:S01]  /*b5d0*/  LDSM.16.MT88.4 R152, [R134+UR4+0x3900] ;  /* 0x003900048698783b */ /* 0x000fe20008004200 */
[C---:B------:R-:W-:Y:S02]  /*b5e0*/  FMUL.FTZ R7, R3.reuse, R131 ;  /* 0x0000008303077220 */ /* 0x040fe40000410000 */
[C---:B------:R-:W-:Y:S01]  /*b5f0*/  FMUL.FTZ R10, R3.reuse, R126 ;  /* 0x0000007e030a7220 */ /* 0x040fe20000410000 */
[----:B------:R-:W2:Y:S01]  /*b600*/  MUFU.EX2 R167, R167 ;  /* 0x000000a700a77308 */ /* 0x000ea20000000800 */
[C---:B------:R-:W-:Y:S02]  /*b610*/  FMUL.FTZ R11, R3.reuse, R127 ;  /* 0x0000007f030b7220 */ /* 0x040fe40000410000 */
[----:B------:R-:W-:Y:S01]  /*b620*/  FMUL.FTZ R18, R3, R118 ;  /* 0x0000007603127220 */ /* 0x000fe20000410000 */
[----:B-1----:R-:W-:Y:S01]  /*b630*/  F2FP.BF16.PACK_AB R130, R169, R170 ;  /* 0x000000aaa982723e */ /* 0x002fe200000010ff */
[C---:B------:R-:W-:Y:S01]  /*b640*/  FMUL.FTZ R19, R3.reuse, R119 ;  /* 0x0000007703137220 */ /* 0x040fe20000410000 */
[----:B------:R-:W-:Y:S01]  /*b650*/  LDSM.16.MT88.4 R124, [R135+UR4+0x2900] ;  /* 0x00290004877c783b */ /* 0x000fe20008004200 */
[C---:B------:R-:W-:Y:S02]  /*b660*/  FMUL.FTZ R26, R3.reuse, R110 ;  /* 0x0000006e031a7220 */ /* 0x040fe40000410000 */
[C---:B------:R-:W-:Y:S01]  /*b670*/  FMUL.FTZ R27, R3.reuse, R111 ;  /* 0x0000006f031b7220 */ /* 0x040fe20000410000 */
[----:B------:R-:W-:Y:S01]  /*b680*/  MUFU.EX2 R166, R166 ;  /* 0x000000a600a67308 */ /* 0x000fe20000000800 */
[C---:B------:R-:W-:Y:S02]  /*b690*/  FMUL.FTZ R34, R3.reuse, R102 ;  /* 0x0000006603227220 */ /* 0x040fe40000410000 */
[C---:B------:R-:W-:Y:S01]  /*b6a0*/  FMUL.FTZ R35, R3.reuse, R103 ;  /* 0x0000006703237220 */ /* 0x040fe20000410000 */
[----:B------:R-:W-:Y:S01]  /*b6b0*/  LDSM.16.MT88.4 R108, [R164+0x2100] ;  /* 0x00210000a46c783b */ /* 0x000fe20000004200 */
[--C-:B------:R-:W-:Y:S02]  /*b6c0*/  FFMA.FTZ R228, R146, c[0x0][0x2d0], -R145.reuse ;  /* 0x0000b40092e47a23 */ /* 0x100fe40000010891 */
[C---:B------:R-:W-:Y:S02]  /*b6d0*/  FMUL.FTZ R36, R132.reuse, R36 ;  /* 0x0000002484247220 */ /* 0x040fe40000410000 */
[C---:B------:R-:W-:Y:S01]  /*b6e0*/  FMUL.FTZ R37, R132.reuse, R37 ;  /* 0x0000002584257220 */ /* 0x040fe20000410000 */
[----:B------:R-:W1:Y:S01]  /*b6f0*/  MUFU.EX2 R165, R165 ;  /* 0x000000a500a57308 */ /* 0x000e620000000800 */
[C---:B------:R-:W-:Y:S01]  /*b700*/  FMUL.FTZ R38, R3.reuse, R38 ;  /* 0x0000002603267220 */ /* 0x040fe20000410000 */
[----:B------:R-:W-:Y:S01]  /*b710*/  LDSM.16.MT88.4 R100, [R134+UR4+0x2100] ;  /* 0x002100048664783b */ /* 0x000fe20008004200 */
[----:B------:R-:W-:Y:S01]  /*b720*/  FMUL.FTZ R39, R3, R39 ;  /* 0x0000002703277220 */ /* 0x000fe20000410000 */
[----:B--2---:R-:W-:Y:S01]  /*b730*/  F2FP.BF16.PACK_AB R129, R167, R168 ;  /* 0x000000a8a781723e */ /* 0x004fe200000010ff */
[C---:B------:R-:W-:Y:S02]  /*b740*/  FMUL.FTZ R40, R132.reuse, R40 ;  /* 0x0000002884287220 */ /* 0x040fe40000410000 */
[C---:B------:R-:W-:Y:S02]  /*b750*/  FMUL.FTZ R41, R132.reuse, R41 ;  /* 0x0000002984297220 */ /* 0x040fe40000410000 */
[C---:B------:R-:W-:Y:S01]  /*b760*/  FMUL.FTZ R42, R3.reuse, R42 ;  /* 0x0000002a032a7220 */ /* 0x040fe20000410000 */
[----:B------:R-:W-:Y:S01]  /*b770*/  LDSM.16.MT88.4 R116, [R134+UR4+0x900] ;  /* 0x000900048674783b */ /* 0x000fe20008004200 */
[C---:B------:R-:W-:Y:S01]  /*b780*/  FMUL.FTZ R43, R3.reuse, R43 ;  /* 0x0000002b032b7220 */ /* 0x040fe20000410000 */
[----:B------:R-:W-:Y:S01]  /*b790*/  MUFU.EX2 R182, R182 ;  /* 0x000000b600b67308 */ /* 0x000fe20000000800 */
[C---:B------:R-:W-:Y:S02]  /*b7a0*/  FMUL.FTZ R44, R132.reuse, R44 ;  /* 0x0000002c842c7220 */ /* 0x040fe40000410000 */
[C---:B------:R-:W-:Y:S02]  /*b7b0*/  FMUL.FTZ R45, R132.reuse, R45 ;  /* 0x0000002d842d7220 */ /* 0x040fe40000410000 */
[C---:B------:R-:W-:Y:S02]  /*b7c0*/  FMUL.FTZ R46, R3.reuse, R46 ;  /* 0x0000002e032e7220 */ /* 0x040fe40000410000 */
[----:B------:R-:W-:Y:S02]  /*b7d0*/  FMUL.FTZ R47, R3, R47 ;  /* 0x0000002f032f7220 */ /* 0x000fe40000410000 */
[C---:B------:R-:W-:Y:S01]  /*b7e0*/  FMUL.FTZ R48, R132.reuse, R48 ;  /* 0x0000003084307220 */ /* 0x040fe20000410000 */
[----:B------:R-:W-:Y:S01]  /*b7f0*/  MUFU.EX2 R183, R183 ;  /* 0x000000b700b77308 */ /* 0x000fe20000000800 */
[C---:B------:R-:W-:Y:S01]  /*b800*/  FMUL.FTZ R49, R132.reuse, R49 ;  /* 0x0000003184317220 */ /* 0x040fe20000410000 */
[----:B-1----:R-:W-:Y:S01]  /*b810*/  F2FP.BF16.PACK_AB R131, R165, R166 ;  /* 0x000000a6a583723e */ /* 0x002fe200000010ff */
[C---:B------:R-:W-:Y:S02]  /*b820*/  FMUL.FTZ R50, R3.reuse, R50 ;  /* 0x0000003203327220 */ /* 0x040fe40000410000 */
[C---:B------:R-:W-:Y:S02]  /*b830*/  FMUL.FTZ R51, R3.reuse, R51 ;  /* 0x0000003303337220 */ /* 0x040fe40000410000 */
[C---:B------:R-:W-:Y:S02]  /*b840*/  FMUL.FTZ R52, R132.reuse, R52 ;  /* 0x0000003484347220 */ /* 0x040fe40000410000 */
[C---:B------:R-:W-:Y:S01]  /*b850*/  HMMA.16816.F32.BF16 R4, R128.reuse, R12, R4 ;  /* 0x0000000c8004723c */ /* 0x040fe20000041804 */
[----:B------:R-:W-:Y:S04]  /*b860*/  MUFU.EX2 R190, R190 ;  /* 0x000000be00be7308 */ /* 0x000fe80000000800 */
[C---:B------:R-:W-:Y:S02]  /*b870*/  FMUL.FTZ R53, R132.reuse, R53 ;  /* 0x0000003584357220 */ /* 0x040fe40000410000 */
[C---:B------:R-:W-:Y:S01]  /*b880*/  FMUL.FTZ R12, R132.reuse, R120 ;  /* 0x00000078840c7220 */ /* 0x040fe20000410000 */
[C---:B------:R-:W-:Y:S03]  /*b890*/  HMMA.16816.F32.BF16 R8, R128.reuse, R14, R8 ;  /* 0x0000000e8008723c */ /* 0x040fe60000041808 */
[----:B------:R-:W-:Y:S01]  /*b8a0*/  MUFU.EX2 R218, R218 ;  /* 0x000000da00da7308 */ /* 0x000fe20000000800 */
[C---:B------:R-:W-:Y:S02]  /*b8b0*/  FMUL.FTZ R13, R132.reuse, R121 ;  /* 0x00000079840d7220 */ /* 0x040fe40000410000 */
[C---:B------:R-:W-:Y:S02]  /*b8c0*/  FMUL.FTZ R54, R3.reuse, R54 ;  /* 0x0000003603367220 */ /* 0x040fe40000410000 */
[C---:B------:R-:W-:Y:S04]  /*b8d0*/  FMUL.FTZ R14, R3.reuse, R122 ;  /* 0x0000007a030e7220 */ /* 0x040fe80000410000 */
[C---:B------:R-:W-:Y:S01]  /*b8e0*/  FMUL.FTZ R15, R3.reuse, R123 ;  /* 0x0000007b030f7220 */ /* 0x040fe20000410000 */
[----:B------:R-:W-:Y:S01]  /*b8f0*/  MUFU.EX2 R219, R219 ;  /* 0x000000db00db7308 */ /* 0x000fe20000000800 */
[----:B------:R-:W1:Y:S01]  /*b900*/  LDSM.16.MT88.4 R120, [R164+0x100] ;  /* 0x00010000a478783b */ /* 0x000e620000004200 */
[C---:B------:R-:W-:Y:S02]  /*b910*/  FMUL.FTZ R55, R3.reuse, R55 ;  /* 0x0000003703377220 */ /* 0x040fe40000410000 */
[C---:B------:R-:W-:Y:S02]  /*b920*/  FMUL.FTZ R56, R132.reuse, R56 ;  /* 0x0000003884387220 */ /* 0x040fe40000410000 */
[C---:B---3--:R-:W-:Y:S03]  /*b930*/  HMMA.16816.F32.BF16 R12, R128.reuse, R20, R12 ;  /* 0x00000014800c723c */ /* 0x048fe6000004180c */
[C---:B------:R-:W-:Y:S01]  /*b940*/  FMUL.FTZ R57, R132.reuse, R57 ;  /* 0x0000003984397220 */ /* 0x040fe20000410000 */
[----:B------:R-:W-:Y:S01]  /*b950*/  MUFU.EX2 R220, R220 ;  /* 0x000000dc00dc7308 */ /* 0x000fe20000000800 */
[C---:B------:R-:W-:Y:S02]  /*b960*/  FMUL.FTZ R58, R3.reuse, R58 ;  /* 0x0000003a033a7220 */ /* 0x040fe40000410000 */
[C---:B------:R-:W-:Y:S01]  /*b970*/  FMUL.FTZ R20, R132.reuse, R112 ;  /* 0x0000007084147220 */ /* 0x040fe20000410000 */
[C---:B------:R-:W-:Y:S04]  /*b980*/  HMMA.16816.F32.BF16 R16, R128.reuse, R22, R16 ;  /* 0x000000168010723c */ /* 0x040fe80000041810 */
[C---:B------:R-:W-:Y:S02]  /*b990*/  FMUL.FTZ R21, R132.reuse, R113 ;  /* 0x0000007184157220 */ /* 0x040fe40000410000 */
[C---:B------:R-:W-:Y:S01]  /*b9a0*/  FMUL.FTZ R59, R3.reuse, R59 ;  /* 0x0000003b033b7220 */ /* 0x040fe20000410000 */
[----:B------:R-:W-:Y:S01]  /*b9b0*/  MUFU.EX2 R221, R221 ;  /* 0x000000dd00dd7308 */ /* 0x000fe20000000800 */
[C---:B------:R-:W-:Y:S04]  /*b9c0*/  FMUL.FTZ R22, R3.reuse, R114 ;  /* 0x0000007203167220 */ /* 0x040fe80000410000 */
[C---:B------:R-:W-:Y:S02]  /*b9d0*/  FMUL.FTZ R23, R3.reuse, R115 ;  /* 0x0000007303177220 */ /* 0x040fe40000410000 */
[----:B------:R-:W2:Y:S01]  /*b9e0*/  LDSM.16.MT88.4 R112, [R135+UR4+0x2100] ;  /* 0x002100048770783b */ /* 0x000ea20008004200 */
        /* <DEDUP_REMOVED lines=14> */
[----:B------:R-:W3:Y:S01]  /*bad0*/  LDSM.16.MT88.4 R104, [R133+0x2100] ;  /* 0x002100008568783b */ /* 0x000ee20000004200 */
[C---:B------:R-:W-:Y:S02]  /*bae0*/  FMUL.FTZ R65, R132.reuse, R65 ;  /* 0x0000004184417220 */ /* 0x040fe40000410000 */
[C---:B------:R-:W-:Y:S02]  /*baf0*/  FMUL.FTZ R66, R3.reuse, R66 ;  /* 0x0000004203427220 */ /* 0x040fe40000410000 */
[C---:B-1----:R-:W-:Y:S02]  /*bb00*/  HMMA.16816.F32.BF16 R28, R128.reuse, R120, R28 ;  /* 0x00000078801c723c */ /* 0x042fe4000004181c */
        /* <DEDUP_REMOVED lines=9> */
[C---:B--2---:R-:W-:Y:S04]  /*bba0*/  HMMA.16816.F32.BF16 R36, R128.reuse, R112, R36 ;  /* 0x000000708024723c */ /* 0x044fe80000041824 */
        /* <DEDUP_REMOVED lines=8> */
[C---:B---3--:R-:W-:Y:S03]  /*bc30*/  HMMA.16816.F32.BF16 R44, R128.reuse, R104, R44 ;  /* 0x00000068802c723c */ /* 0x048fe6000004182c */
[----:B------:R-:W-:Y:S02]  /*bc40*/  FMUL.FTZ R85, R132, R85 ;  /* 0x0000005584557220 */ /* 0x000fe40000410000 */
[C---:B------:R-:W-:Y:S02]  /*bc50*/  FMUL.FTZ R86, R3.reuse, R86 ;  /* 0x0000005603567220 */ /* 0x040fe40000410000 */
[----:B------:R-:W-:Y:S01]  /*bc60*/  FMUL.FTZ R87, R3, R87 ;  /* 0x0000005703577220 */ /* 0x000fe20000410000 */
[C---:B------:R-:W-:Y:S01]  /*bc70*/  HMMA.16816.F32.BF16 R48, R128.reuse, R106, R48 ;  /* 0x0000006a8030723c */ /* 0x040fe20000041830 */
[----:B------:R-:W1:Y:S03]  /*bc80*/  LDSM.16.MT88.4 R104, [R135+UR4+0x4100] ;  /* 0x004100048768783b */ /* 0x000e660008004200 */
[--C-:B------:R-:W-:Y:S02]  /*bc90*/  FFMA.FTZ R173, R181, c[0x0][0x2d0], -R148.reuse ;  /* 0x0000b400b5ad7a23 */ /* 0x100fe40000010894 */
[--C-:B------:R-:W-:Y:S02]  /*bca0*/  FFMA.FTZ R181, R161, c[0x0][0x2d0], -R148.reuse ;  /* 0x0000b400a1b57a23 */ /* 0x100fe40000010894 */
[C---:B------:R-:W-:Y:S02]  /*bcb0*/  HMMA.16816.F32.BF16 R52, R128.reuse, R100, R52 ;  /* 0x000000648034723c */ /* 0x040fe40000041834 */
[----:B------:R-:W-:Y:S02]  /*bcc0*/  MUFU.EX2 R173, R173 ;  /* 0x000000ad00ad7308 */ /* 0x000fe40000000800 */
[--C-:B------:R-:W-:Y:S02]  /*bcd0*/  FFMA.FTZ R174, R179, c[0x0][0x2d0], -R148.reuse ;  /* 0x0000b400b3ae7a23 */ /* 0x100fe40000010894 */
[--C-:B------:R-:W-:Y:S02]  /*bce0*/  FFMA.FTZ R175, R178, c[0x0][0x2d0], -R145.reuse ;  /* 0x0000b400b2af7a23 */ /* 0x100fe40000010891 */
[C---:B------:R-:W-:Y:S01]  /*bcf0*/  HMMA.16816.F32.BF16 R56, R128.reuse, R102, R56 ;  /* 0x000000668038723c */ /* 0x040fe20000041838 */
[----:B------:R-:W2:Y:S03]  /*bd00*/  LDSM.16.MT88.4 R100, [R133+0x4100] ;  /* 0x004100008564783b */ /* 0x000ea60000004200 */
[--C-:B------:R-:W-:Y:S01]  /*bd10*/  FFMA.FTZ R178, R163, c[0x0][0x2d0], -R148.reuse ;  /* 0x0000b400a3b27a23 */ /* 0x100fe20000010894 */
[----:B------:R-:W3:Y:S01]  /*bd20*/  MUFU.EX2 R174, R174 ;  /* 0x000000ae00ae7308 */ /* 0x000ee20000000800 */
[--C-:B------:R-:W-:Y:S02]  /*bd30*/  FFMA.FTZ R176, R176, c[0x0][0x2d0], -R145.reuse ;  /* 0x0000b400b0b07a23 */ /* 0x100fe40000010891 */
[C---:B------:R-:W-:Y:S04]  /*bd40*/  HMMA.16816.F32.BF16 R60, R128.reuse, R108, R60 ;  /* 0x0000006c803c723c */ /* 0x040fe8000004183c */
[--C-:B------:R-:W-:Y:S02]  /*bd50*/  FFMA.FTZ R177, R177, c[0x0][0x2d0], -R148.reuse ;  /* 0x0000b400b1b17a23 */ /* 0x100fe40000010894 */
[----:B------:R-:W-:Y:S01]  /*bd60*/  FFMA.FTZ R148, R147, c[0x0][0x2d0], -R148 ;  /* 0x0000b40093947a23 */ /* 0x000fe20000010894 */
[----:B------:R-:W-:Y:S01]  /*bd70*/  MUFU.EX2 R175, R175 ;  /* 0x000000af00af7308 */ /* 0x000fe20000000800 */
[C---:B------:R-:W-:Y:S01]  /*bd80*/  HMMA.16816.F32.BF16 R64, R128.reuse, R110, R64 ;  /* 0x0000006e8040723c */ /* 0x040fe20000041840 */
[----:B------:R-:W4:Y:S03]  /*bd90*/  LDSM.16.MT88.4 R108, [R134+UR4+0x4100] ;  /* 0x00410004866c783b */ /* 0x000f260008004200 */
[--C-:B------:R-:W-:Y:S02]  /*bda0*/  FFMA.FTZ R179, R180, c[0x0][0x2d0], -R145.reuse ;  /* 0x0000b400b4b37a23 */ /* 0x100fe40000010891 */
[--C-:B------:R-:W-:Y:S02]  /*bdb0*/  FFMA.FTZ R180, R162, c[0x0][0x2d0], -R145.reuse ;  /* 0x0000b400a2b47a23 */ /* 0x100fe40000010891 */
[----:B------:R-:W-:Y:S01]  /*bdc0*/  FFMA.FTZ R145, R144, c[0x0][0x2d0], -R145 ;  /* 0x0000b40090917a23 */ /* 0x000fe20000010891 */
[C---:B-1----:R-:W-:Y:S01]  /*bdd0*/  HMMA.16816.F32.BF16 R68, R128.reuse, R104, R68 ;  /* 0x000000688044723c */ /* 0x042fe20000041844 */
[----:B------:R-:W-:Y:S01]  /*bde0*/  LDSM.16.MT88.4 R160, [R135+UR4+0x5900] ;  /* 0x0059000487a0783b */ /* 0x000fe20008004200 */
[----:B------:R1:W-:Y:S01]  /*bdf0*/  MUFU.EX2 R227, R148 ;  /* 0x0000009400e37308 */ /* 0x0003e20000000800 */
[C---:B------:R-:W-:Y:S02]  /*be00*/  FMUL.FTZ R88, R132.reuse, R88 ;  /* 0x0000005884587220 */ /* 0x040fe40000410000 */
[C---:B------:R-:W-:Y:S02]  /*be10*/  FMUL.FTZ R89, R132.reuse, R89 ;  /* 0x0000005984597220 */ /* 0x040fe40000410000 */
[C---:B------:R-:W-:Y:S01]  /*be20*/  FMUL.FTZ R90, R3.reuse, R90 ;  /* 0x0000005a035a7220 */ /* 0x040fe20000410000 */
[C---:B------:R-:W-:Y:S01]  /*be30*/  HMMA.16816.F32.BF16 R72, R128.reuse, R106, R72 ;  /* 0x0000006a8048723c */ /* 0x040fe20000041848 */
[----:B------:R-:W5:Y:S03]  /*be40*/  LDSM.16.MT88.4 R104, [R164+0x4100] ;  /* 0x00410000a468783b */ /* 0x000f660000004200 */
[C---:B------:R-:W-:Y:S01]  /*be50*/  FMUL.FTZ R76, R132.reuse, R76 ;  /* 0x0000004c844c7220 */ /* 0x040fe20000410000 */
[----:B------:R-:W4:Y:S01]  /*be60*/  MUFU.EX2 R176, R176 ;  /* 0x000000b000b07308 */ /* 0x000f220000000800 */
[C---:B------:R-:W-:Y:S02]  /*be70*/  FMUL.FTZ R77, R132.reuse, R77 ;  /* 0x0000004d844d7220 */ /* 0x040fe40000410000 */
[C---:B------:R-:W-:Y:S04]  /*be80*/  FMUL.FTZ R78, R3.reuse, R78 ;  /* 0x0000004e034e7220 */ /* 0x040fe80000410000 */
[C---:B------:R-:W-:Y:S02]  /*be90*/  FMUL.FTZ R79, R3.reuse, R79 ;  /* 0x0000004f034f7220 */ /* 0x040fe40000410000 */
[C---:B------:R-:W-:Y:S01]  /*bea0*/  FMUL.FTZ R91, R3.reuse, R91 ;  /* 0x0000005b035b7220 */ /* 0x040fe20000410000 */
[----:B------:R5:W-:Y:S01]  /*beb0*/  MUFU.EX2 R229, R145 ;  /* 0x0000009100e57308 */ /* 0x000be20000000800 */
[C---:B------:R-:W-:Y:S01]  /*bec0*/  FMUL.FTZ R92, R132.reuse, R92 ;  /* 0x0000005c845c7220 */ /* 0x040fe20000410000 */
[----:B-1----:R-:W-:Y:S02]  /*bed0*/  LDSM.16.MT88.4 R148, [R133+0x3900] ;  /* 0x003900008594783b */ /* 0x002fe40000004200 */
[C---:B--2---:R-:W-:Y:S03]  /*bee0*/  HMMA.16816.F32.BF16 R76, R128.reuse, R100, R76 ;  /* 0x00000064804c723c */ /* 0x044fe6000004184c */
[C---:B------:R-:W-:Y:S02]  /*bef0*/  FMUL.FTZ R80, R132.reuse, R80 ;  /* 0x0000005084507220 */ /* 0x040fe40000410000 */
[----:B------:R-:W-:Y:S01]  /*bf00*/  FMUL.FTZ R81, R132, R81 ;  /* 0x0000005184517220 */ /* 0x000fe20000410000 */
[----:B------:R-:W-:Y:S01]  /*bf10*/  MUFU.EX2 R177, R177 ;  /* 0x000000b100b17308 */ /* 0x000fe20000000800 */
[C---:B------:R-:W-:Y:S01]  /*bf20*/  FMUL.FTZ R82, R3.reuse, R82 ;  /* 0x0000005203527220 */ /* 0x040fe20000410000 */
[----:B---3--:R-:W-:Y:S01]  /*bf30*/  F2FP.BF16.PACK_AB R100, R174, R173 ;  /* 0x000000adae64723e */ /* 0x008fe200000010ff */
[C---:B------:R-:W-:Y:S03]  /*bf40*/  FMUL.FTZ R83, R3.reuse, R83 ;  /* 0x0000005303537220 */ /* 0x040fe60000410000 */
[----:B------:R-:W-:Y:S01]  /*bf50*/  FMUL.FTZ R93, R132, R93 ;  /* 0x0000005d845d7220 */ /* 0x000fe20000410000 */
[----:B----4-:R-:W-:Y:S01]  /*bf60*/  F2FP.BF16.PACK_AB R101, R176, R175 ;  /* 0x000000afb065723e */ /* 0x010fe200000010ff */
[C---:B------:R-:W-:Y:S02]  /*bf70*/  FMUL.FTZ R94, R3.reuse, R94 ;  /* 0x0000005e035e7220 */ /* 0x040fe40000410000 */
[C---:B------:R-:W-:Y:S01]  /*bf80*/  HMMA.16816.F32.BF16 R80, R128.reuse, R102, R80 ;  /* 0x000000668050723c */ /* 0x040fe20000041850 */
[----:B------:R-:W1:Y:S02]  /*bf90*/  MUFU.EX2 R178, R178 ;  /* 0x000000b200b27308 */ /* 0x000e640000000800 */
[C---:B------:R-:W-:Y:S01]  /*bfa0*/  FMUL.FTZ R95, R3.reuse, R95 ;  /* 0x0000005f035f7220 */ /* 0x040fe20000410000 */
[----:B-----5:R-:W-:Y:S01]  /*bfb0*/  LDSM.16.MT88.4 R144, [R135+UR4+0x3900] ;  /* 0x003900048790783b */ /* 0x020fe20008004200 */
[C---:B------:R-:W-:Y:S02]  /*bfc0*/  FMUL.FTZ R96, R132.reuse, R96 ;  /* 0x0000006084607220 */ /* 0x040fe40000410000 */
[C---:B------:R-:W-:Y:S01]  /*bfd0*/  FMUL.FTZ R97, R132.reuse, R97 ;  /* 0x0000006184617220 */ /* 0x040fe20000410000 */
[C---:B------:R-:W-:Y:S03]  /*bfe0*/  HMMA.16816.F32.BF16 R84, R128.reuse, R108, R84 ;  /* 0x0000006c8054723c */ /* 0x040fe60000041854 */
[----:B------:R-:W-:Y:S01]  /*bff0*/  MUFU.EX2 R179, R179 ;  /* 0x000000b300b37308 */ /* 0x000fe20000000800 */
[C---:B------:R-:W-:Y:S02]  /*c000*/  FMUL.FTZ R98, R3.reuse, R98 ;  /* 0x0000006203627220 */ /* 0x040fe40000410000 */
[C---:B------:R-:W-:Y:S02]  /*c010*/  FMUL.FTZ R99, R3.reuse, R99 ;  /* 0x0000006303637220 */ /* 0x040fe40000410000 */
[C---:B------:R-:W-:Y:S01]  /*c020*/  HMMA.16816.F32.BF16 R88, R128.reuse, R110, R88 ;  /* 0x0000006e8058723c */ /* 0x040fe20000041858 */
[----:B------:R-:W2:Y:S03]  /*c030*/  LDSM.16.MT88.4 R108, [R133+0x900] ;  /* 0x00090000856c783b */ /* 0x000ea60000004200 */
[----:B------:R-:W-:Y:S01]  /*c040*/  FFMA.FTZ R172, R132, R205, R172 ;  /* 0x000000cd84ac7223 */ /* 0x000fe200000100ac */
[----:B------:R-:W3:Y:S01]  /*c050*/  MUFU.EX2 R180, R180 ;  /* 0x000000b400b47308 */ /* 0x000ee20000000800 */
[----:B------:R-:W-:Y:S02]  /*c060*/  FFMA.FTZ R168, R3, R206, R168 ;  /* 0x000000ce03a87223 */ /* 0x000fe400000100a8 */
[C---:B------:R-:W-:Y:S04]  /*c070*/  HMMA.16816.F32.BF16 R92, R128.reuse, R104, R92 ;  /* 0x00000068805c723c */ /* 0x040fe8000004185c */
[----:B-1----:R-:W-:Y:S01]  /*c080*/  F2FP.BF16.PACK_AB R102, R178, R177 ;  /* 0x000000b1b266723e */ /* 0x002fe200000010ff */
[----:B------:R-:W-:Y:S02]  /*c090*/  FADD.FTZ R171, R171, R172 ;  /* 0x000000acabab7221 */ /* 0x000fe40000010000 */
[----:B------:R-:W1:Y:S01]  /*c0a0*/  MUFU.EX2 R181, R181 ;  /* 0x000000b500b57308 */ /* 0x000e620000000800 */
[----:B------:R-:W-:Y:S01]  /*c0b0*/  HMMA.16816.F32.BF16 R96, R128, R106, R96 ;  /* 0x0000006a8060723c */ /* 0x000fe20000041860 */
[----:B------:R-:W4:Y:S03]  /*c0c0*/  LDSM.16.MT88.4 R104, [R164+0x2900] ;  /* 0x00290000a468783b */ /* 0x000f260000004200 */
[----:B------:R-:W-:Y:S01]  /*c0d0*/  FADD.FTZ R167, R167, R168 ;  /* 0x000000a8a7a77221 */ /* 0x000fe20000010000 */
[----:B---3--:R-:W-:Y:S07]  /*c0e0*/  F2FP.BF16.PACK_AB R103, R180, R179 ;  /* 0x000000b3b467723e */ /* 0x008fee00000010ff */
[C---:B------:R-:W-:Y:S08]  /*c0f0*/  HMMA.16816.F32.BF16 R4, R100.reuse, R112, R4 ;  /* 0x000000706404723c */ /* 0x040ff00000041804 */
[C---:B------:R-:W-:Y:S01]  /*c100*/  HMMA.16816.F32.BF16 R8, R100.reuse, R114, R8 ;  /* 0x000000726408723c */ /* 0x040fe20000041808 */
[----:B------:R-:W-:Y:S07]  /*c110*/  LDSM.16.MT88.4 R112, [R133+0x4900] ;  /* 0x004900008570783b */ /* 0x000fee0000004200 */
[C---:B--2---:R-:W-:Y:S08]  /*c120*/  HMMA.16816.F32.BF16 R12, R100.reuse, R108, R12 ;  /* 0x0000006c640c723c */ /* 0x044ff0000004180c */
[C---:B------:R-:W-:Y:S01]  /*c130*/  HMMA.16816.F32.BF16 R16, R100.reuse, R110, R16 ;  /* 0x0000006e6410723c */ /* 0x040fe20000041810 */
[----:B------:R-:W2:Y:S07]  /*c140*/  LDSM.16.MT88.4 R108, [R135+UR4+0x4900] ;  /* 0x00490004876c783b */ /* 0x000eae0008004200 */
        /* <DEDUP_REMOVED lines=13> */
[----:B------:R-:W-:Y:S01]  /*c220*/  F2FP.BF16.PACK_AB R138, R227, R226 ;  /* 0x000000e2e38a723e */ /* 0x000fe200000010ff */
[C---:B------:R-:W-:Y:S04]  /*c230*/  HMMA.16816.F32.BF16 R52, R100.reuse, R140, R52 ;  /* 0x0000008c6434723c */ /* 0x040fe80000041834 */
[----:B------:R-:W-:Y:S04]  /*c240*/  F2FP.BF16.PACK_AB R139, R229, R228 ;  /* 0x000000e4e58b723e */ /* 0x000fe800000010ff */
[C---:B------:R-:W-:Y:S01]  /*c250*/  HMMA.16816.F32.BF16 R56, R100.reuse, R142, R56 ;  /* 0x0000008e6438723c */ /* 0x040fe20000041838 */
[----:B------:R-:W-:Y:S07]  /*c260*/  LDSM.16.MT88.4 R140, [R164+0x1900] ;  /* 0x00190000a48c783b */ /* 0x000fee0000004200 */
[C---:B----4-:R-:W-:Y:S08]  /*c270*/  HMMA.16816.F32.BF16 R60, R100.reuse, R104, R60 ;  /* 0x00000068643c723c */ /* 0x050ff0000004183c */
[C---:B------:R-:W-:Y:S01]  /*c280*/  HMMA.16816.F32.BF16 R64, R100.reuse, R106, R64 ;  /* 0x0000006a6440723c */ /* 0x040fe20000041840 */
[----:B------:R-:W3:Y:S07]  /*c290*/  LDSM.16.MT88.4 R104, [R134+UR4+0x4900] ;  /* 0x004900048668783b */ /* 0x000eee0008004200 */
[C---:B--2---:R-:W-:Y:S08]  /*c2a0*/  HMMA.16816.F32.BF16 R68, R100.reuse, R108, R68 ;  /* 0x0000006c6444723c */ /* 0x044ff00000041844 */
[C---:B------:R-:W-:Y:S01]  /*c2b0*/  HMMA.16816.F32.BF16 R72, R100.reuse, R110, R72 ;  /* 0x0000006e6448723c */ /* 0x040fe20000041848 */
[----:B------:R-:W2:Y:S07]  /*c2c0*/  LDSM.16.MT88.4 R108, [R135+UR4+0x1100] ;  /* 0x00110004876c783b */ /* 0x000eae0008004200 */
[C---:B------:R-:W-:Y:S08]  /*c2d0*/  HMMA.16816.F32.BF16 R76, R100.reuse, R112, R76 ;  /* 0x00000070644c723c */ /* 0x040ff0000004184c */
[C---:B------:R-:W-:Y:S01]  /*c2e0*/  HMMA.16816.F32.BF16 R80, R100.reuse, R114, R80 ;  /* 0x000000726450723c */ /* 0x040fe20000041850 */
[----:B------:R-:W4:Y:S07]  /*c2f0*/  LDSM.16.MT88.4 R112, [R134+UR4+0x1100] ;  /* 0x001100048670783b */ /* 0x000f2e0008004200 */
[C---:B---3--:R-:W-:Y:S08]  /*c300*/  HMMA.16816.F32.BF16 R84, R100.reuse, R104, R84 ;  /* 0x000000686454723c */ /* 0x048ff00000041854 */
[C---:B------:R-:W-:Y:S01]  /*c310*/  HMMA.16816.F32.BF16 R88, R100.reuse, R106, R88 ;  /* 0x0000006a6458723c */ /* 0x040fe20000041858 */
[----:B------:R-:W3:Y:S07]  /*c320*/  LDSM.16.MT88.4 R104, [R135+UR4+0x3100] ;  /* 0x003100048768783b */ /* 0x000eee0008004200 */
[C---:B------:R-:W-:Y:S08]  /*c330*/  HMMA.16816.F32.BF16 R92, R100.reuse, R116, R92 ;  /* 0x00000074645c723c */ /* 0x040ff0000004185c */
[----:B------:R-:W-:Y:S01]  /*c340*/  HMMA.16816.F32.BF16 R96, R100, R118, R96 ;  /* 0x000000766460723c */ /* 0x000fe20000041860 */
[----:B------:R-:W5:Y:S06]  /*c350*/  LDSM.16.MT88.4 R116, [R133+0x3100] ;  /* 0x003100008574783b */ /* 0x000f6c0000004200 */
[----:B-1----:R-:W-:Y:S02]  /*c360*/  F2FP.BF16.PACK_AB R100, R182, R181 ;  /* 0x000000b5b664723e */ /* 0x002fe400000010ff */
[----:B------:R-:W-:Y:S03]  /*c370*/  F2FP.BF16.PACK_AB R101, R190, R183 ;  /* 0x000000b7be65723e */ /* 0x000fe600000010ff */
[----:B------:R-:W-:Y:S02]  /*c380*/  F2FP.BF16.PACK_AB R102, R219, R218 ;  /* 0x000000dadb66723e */ /* 0x000fe400000010ff */
[----:B------:R-:W-:Y:S07]  /*c390*/  F2FP.BF16.PACK_AB R103, R221, R220 ;  /* 0x000000dcdd67723e */ /* 0x000fee00000010ff */
[C---:B--2---:R-:W-:Y:S08]  /*c3a0*/  HMMA.16816.F32.BF16 R4, R100.reuse, R108, R4 ;  /* 0x0000006c6404723c */ /* 0x044ff00000041804 */
[C---:B------:R-:W-:Y:S01]  /*c3b0*/  HMMA.16816.F32.BF16 R8, R100.reuse, R110, R8 ;  /* 0x0000006e6408723c */ /* 0x040fe20000041808 */
[----:B------:R-:W1:Y:S07]  /*c3c0*/  LDSM.16.MT88.4 R108, [R134+UR4+0x3100] ;  /* 0x00310004866c783b */ /* 0x000e6e0008004200 */
[C---:B------:R-:W-:Y:S08]  /*c3d0*/  HMMA.16816.F32.BF16 R12, R100.reuse, R120, R12 ;  /* 0x00000078640c723c */ /* 0x040ff0000004180c */
[C---:B------:R-:W-:Y:S08]  /*c3e0*/  HMMA.16816.F32.BF16 R16, R100.reuse, R122, R16 ;  /* 0x0000007a6410723c */ /* 0x040ff00000041810 */
[C---:B----4-:R-:W-:Y:S08]  /*c3f0*/  HMMA.16816.F32.BF16 R20, R100.reuse, R112, R20 ;  /* 0x000000706414723c */ /* 0x050ff00000041814 */
[C---:B------:R-:W-:Y:S01]  /*c400*/  HMMA.16816.F32.BF16 R24, R100.reuse, R114, R24 ;  /* 0x000000726418723c */ /* 0x040fe20000041818 */
[----:B------:R-:W2:Y:S07]  /*c410*/  LDSM.16.MT88.4 R112, [R164+0x3100] ;  /* 0x00310000a470783b */ /* 0x000eae0000004200 */
[C---:B------:R-:W-:Y:S08]  /*c420*/  HMMA.16816.F32.BF16 R28, R100.reuse, R124, R28 ;  /* 0x0000007c641c723c */ /* 0x040ff0000004181c */
[C---:B------:R-:W-:Y:S01]  /*c430*/  HMMA.16816.F32.BF16 R32, R100.reuse, R126, R32 ;  /* 0x0000007e6420723c */ /* 0x040fe20000041820 */
[----:B------:R-:W-:Y:S07]  /*c440*/  LDSM.16.MT88.4 R124, [R135+UR4+0x1900] ;  /* 0x00190004877c783b */ /* 0x000fee0008004200 */
[C---:B---3--:R-:W-:Y:S08]  /*c450*/  HMMA.16816.F32.BF16 R36, R100.reuse, R104, R36 ;  /* 0x000000686424723c */ /* 0x048ff00000041824 */
[C---:B------:R-:W-:Y:S01]  /*c460*/  HMMA.16816.F32.BF16 R40, R100.reuse, R106, R40 ;  /* 0x0000006a6428723c */ /* 0x040fe20000041828 */
[----:B------:R-:W3:Y:S07]  /*c470*/  LDSM.16.MT88.4 R104, [R135+UR4+0x5100] ;  /* 0x005100048768783b */ /* 0x000eee0008004200 */
[C---:B-----5:R-:W-:Y:S08]  /*c480*/  HMMA.16816.F32.BF16 R44, R100.reuse, R116, R44 ;  /* 0x00000074642c723c */ /* 0x060ff0000004182c */
[C---:B------:R-:W-:Y:S01]  /*c490*/  HMMA.16816.F32.BF16 R48, R100.reuse, R118, R48 ;  /* 0x000000766430723c */ /* 0x040fe20000041830 */
[----:B------:R-:W4:Y:S07]  /*c4a0*/  LDSM.16.MT88.4 R116, [R133+0x5100] ;  /* 0x005100008574783b */ /* 0x000f2e0000004200 */
[C---:B-1----:R-:W-:Y:S08]  /*c4b0*/  HMMA.16816.F32.BF16 R52, R100.reuse, R108, R52 ;  /* 0x0000006c6434723c */ /* 0x042ff00000041834 */
[C---:B------:R-:W-:Y:S01]  /*c4c0*/  HMMA.16816.F32.BF16 R56, R100.reuse, R110, R56 ;  /* 0x0000006e6438723c */ /* 0x040fe20000041838 */
[----:B------:R-:W1:Y:S07]  /*c4d0*/  LDSM.16.MT88.4 R108, [R134+UR4+0x5100] ;  /* 0x00510004866c783b */ /* 0x000e6e0008004200 */
[C---:B--2---:R-:W-:Y:S08]  /*c4e0*/  HMMA.16816.F32.BF16 R60, R100.reuse, R112, R60 ;  /* 0x00000070643c723c */ /* 0x044ff0000004183c */
[C---:B------:R-:W-:Y:S01]  /*c4f0*/  HMMA.16816.F32.BF16 R64, R100.reuse, R114, R64 ;  /* 0x000000726440723c */ /* 0x040fe20000041840 */
[----:B------:R-:W2:Y:S07]  /*c500*/  LDSM.16.MT88.4 R112, [R164+0x5100] ;  /* 0x00510000a470783b */ /* 0x000eae0000004200 */
[C---:B---3--:R-:W-:Y:S08]  /*c510*/  HMMA.16816.F32.BF16 R68, R100.reuse, R104, R68 ;  /* 0x000000686444723c */ /* 0x048ff00000041844 */
[C---:B------:R-:W-:Y:S01]  /*c520*/  HMMA.16816.F32.BF16 R72, R100.reuse, R106, R72 ;  /* 0x0000006a6448723c */ /* 0x040fe20000041848 */
[----:B------:R-:W-:Y:S07]  /*c530*/  LDSM.16.MT88.4 R104, [R134+UR4+0x1900] ;  /* 0x001900048668783b */ /* 0x000fee0008004200 */
[C---:B----4-:R-:W-:Y:S08]  /*c540*/  HMMA.16816.F32.BF16 R76, R100.reuse, R116, R76 ;  /* 0x00000074644c723c */ /* 0x050ff0000004184c */
[C---:B------:R-:W-:Y:S01]  /*c550*/  HMMA.16816.F32.BF16 R80, R100.reuse, R118, R80 ;  /* 0x000000766450723c */ /* 0x040fe20000041850 */
[----:B------:R-:W3:Y:S07]  /*c560*/  LDSM.16.MT88.4 R116, [R133+0x1900] ;  /* 0x001900008574783b */ /* 0x000eee0000004200 */
[C---:B-1----:R-:W-:Y:S08]  /*c570*/  HMMA.16816.F32.BF16 R84, R100.reuse, R108, R84 ;  /* 0x0000006c6454723c */ /* 0x042ff00000041854 */
[C---:B------:R-:W-:Y:S08]  /*c580*/  HMMA.16816.F32.BF16 R88, R100.reuse, R110, R88 ;  /* 0x0000006e6458723c */ /* 0x040ff00000041858 */
[C---:B--2---:R-:W-:Y:S08]  /*c590*/  HMMA.16816.F32.BF16 R92, R100.reuse, R112, R92 ;  /* 0x00000070645c723c */ /* 0x044ff0000004185c */
[----:B------:R-:W-:Y:S08]  /*c5a0*/  HMMA.16816.F32.BF16 R96, R100, R114, R96 ;  /* 0x000000726460723c */ /* 0x000ff00000041860 */
[C---:B------:R-:W-:Y:S08]  /*c5b0*/  HMMA.16816.F32.BF16 R128, R136.reuse, R124, R4 ;  /* 0x0000007c8880723c */ /* 0x040ff00000041804 */
[C---:B------:R-:W-:Y:S01]  /*c5c0*/  HMMA.16816.F32.BF16 R124, R136.reuse, R126, R8 ;  /* 0x0000007e887c723c */ /* 0x040fe20000041808 */
[----:B------:R-:W1:Y:S07]  /*c5d0*/  LDSM.16.MT88.4 R8, [R133+0x5900] ;  /* 0x005900008508783b */ /* 0x000e6e0000004200 */
[C---:B---3--:R-:W-:Y:S01]  /*c5e0*/  HMMA.16816.F32.BF16 R120, R136.reuse, R116, R12 ;  /* 0x000000748878723c */ /* 0x048fe2000004180c */
[----:B------:R-:W2:Y:S07]  /*c5f0*/  LDSM.16.MT88.4 R12, [R134+UR4+0x5900] ;  /* 0x00590004860c783b */ /* 0x000eae0008004200 */
[C---:B------:R-:W-:Y:S01]  /*c600*/  HMMA.16816.F32.BF16 R116, R136.reuse, R118, R16 ;  /* 0x000000768874723c */ /* 0x040fe20000041810 */
[----:B------:R-:W3:Y:S07]  /*c610*/  LDSM.16.MT88.4 R16, [R164+0x5900] ;  /* 0x00590000a410783b */ /* 0x000eee0000004200 */
[C---:B------:R-:W-:Y:S07]  /*c620*/  HMMA.16816.F32.BF16 R112, R136.reuse, R104, R20 ;  /* 0x000000688870723c */ /* 0x040fee0000041814 */
[----:B------:R-:W-:Y:S01]  /*c630*/  FADD.FTZ R20, R166, R167 ;  /* 0x000000a7a6147221 */ /* 0x000fe20000010000 */
        /* <DEDUP_REMOVED lines=21> */
[----:B------:R-:W-:Y:S02]  /*c790*/  FADD.FTZ R8, R169, R8 ;  /* 0x00000008a9087221 */ /* 0x000fe40000010000 */
[----:B------:R-:W-:Y:S02]  /*c7a0*/  FADD.FTZ R9, R183, R180 ;  /* 0x000000b4b7097221 */ /* 0x000fe40000010000 */
[----:B------:R-:W-:Y:S01]  /*c7b0*/  FADD.FTZ R173, R173, R8 ;  /* 0x00000008adad7221 */ /* 0x000fe20000010000 */
[C---:B--2---:R-:W-:Y:S03]  /*c7c0*/  HMMA.16816.F32.BF16 R84, R136.reuse, R12, R84 ;  /* 0x0000000c8854723c */ /* 0x044fe60000041854 */
[----:B------:R-:W-:Y:S02]  /*c7d0*/  FADD.FTZ R174, R174, R173 ;  /* 0x000000adaeae7221 */ /* 0x000fe40000010000 */
[----:B------:R-:W-:Y:S02]  /*c7e0*/  FADD.FTZ R9, R190, R9 ;  /* 0x00000009be097221 */ /* 0x000fe40000010000 */
[----:B------:R-:W-:Y:S01]  /*c7f0*/  FADD.FTZ R177, R177, R174 ;  /* 0x000000aeb1b17221 */ /* 0x000fe20000010000 */
[C---:B------:R-:W-:Y:S04]  /*c800*/  HMMA.16816.F32.BF16 R88, R136.reuse, R14, R88 ;  /* 0x0000000e8858723c */ /* 0x040fe80000041858 */
[----:B------:R-:W-:Y:S02]  /*c810*/  FADD.FTZ R178, R178, R177 ;  /* 0x000000b1b2b27221 */ /* 0x000fe40000010000 */
[----:B------:R-:W-:Y:S02]  /*c820*/  FADD.FTZ R220, R220, R9 ;  /* 0x00000009dcdc7221 */ /* 0x000fe40000010000 */
[----:B------:R-:W-:Y:S01]  /*c830*/  FADD.FTZ R3, R181, R178 ;  /* 0x000000b2b5037221 */ /* 0x000fe20000010000 */
[C---:B---3--:R-:W-:Y:S03]  /*c840*/  HMMA.16816.F32.BF16 R92, R136.reuse, R16, R92 ;  /* 0x00000010885c723c */ /* 0x048fe6000004185c */
[----:B------:R-:W-:Y:S02]  /*c850*/  FADD.FTZ R3, R182, R3 ;  /* 0x00000003b6037221 */ /* 0x000fe40000010000 */
[----:B------:R-:W-:Y:S02]  /*c860*/  FADD.FTZ R221, R221, R220 ;  /* 0x000000dcdddd7221 */ /* 0x000fe40000010000 */
[----:B------:R-:W-:Y:S01]  /*c870*/  FADD.FTZ R218, R218, R3 ;  /* 0x00000003dada7221 */ /* 0x000fe20000010000 */
[----:B------:R-:W-:Y:S01]  /*c880*/  IADD3 R3, R210, -0x2, RZ ;  /* 0xfffffffed2037810 */ /* 0x000fe20007ffe0ff */
[----:B------:R-:W-:Y:S01]  /*c890*/  FADD.FTZ R224, R224, R221 ;  /* 0x000000dde0e07221 */ /* 0x000fe20000010000 */
[----:B------:R-:W-:Y:S03]  /*c8a0*/  HMMA.16816.F32.BF16 R96, R136, R18, R96 ;  /* 0x000000128860723c */ /* 0x000fe60000041860 */
[----:B------:R-:W-:Y:S01]  /*c8b0*/  FADD.FTZ R219, R219, R218 ;  /* 0x000000dadbdb7221 */ /* 0x000fe20000010000 */
[----:B------:R-:W-:Y:S01]  /*c8c0*/  ISETP.GE.AND P0, PT, R3, UR11, PT ;  /* 0x0000000b03007c0c */ /* 0x000fe2000bf06270 */
[----:B------:R-:W-:Y:S02]  /*c8d0*/  FADD.FTZ R225, R225, R224 ;  /* 0x000000e0e1e17221 */ /* 0x000fe40000010000 */
[----:B------:R-:W-:Y:S02]  /*c8e0*/  FADD.FTZ R222, R222, R219 ;  /* 0x000000dbdede7221 */ /* 0x000fe40000010000 */
[----:B------:R-:W-:Y:S03]  /*c8f0*/  FADD.FTZ R206, R228, R225 ;  /* 0x000000e1e4ce7221 */ /* 0x000fe60000010000 */
[----:B------:R-:W-:Y:S02]  /*c900*/  FADD.FTZ R223, R223, R222 ;  /* 0x000000dedfdf7221 */ /* 0x000fe40000010000 */
[----:B------:R-:W-:Y:S02]  /*c910*/  FADD.FTZ R206, R229, R206 ;  /* 0x000000cee5ce7221 */ /* 0x000fe40000010000 */
[----:B------:R-:W-:Y:S04]  /*c920*/  FADD.FTZ R226, R226, R223 ;  /* 0x000000dfe2e27221 */ /* 0x000fe80000010000 */
[----:B------:R-:W-:Y:S01]  /*c930*/  FADD.FTZ R205, R227, R226 ;  /* 0x000000e2e3cd7221 */ /* 0x000fe20000010000 */
[----:B------:R-:W-:-:S05]  /*c940*/  @!P0 BRA `(.L_x_1990) ;  /* 0x0000040000008947 */ /* 0x000fca0003800000 */
[----:B------:R-:W-:Y:S01]  /*c950*/  ISETP.NE.AND P1, PT, R195, 0x1, PT ;  /* 0x00000001c300780c */ /* 0x000fe20003f25270 */
[----:B------:R-:W-:Y:S01]  /*c960*/  IMAD R6, R210, 0x40, R202 ;  /* 0x00000040d2067824 */ /* 0x000fe200078e02ca */
[----:B------:R-:W-:Y:S01]  /*c970*/  IADD3 R12, -R214, 0x10, RZ ;  /* 0x00000010d60c7810 */ /* 0x000fe20007ffe1ff */
[----:B------:R-:W-:Y:S01]  /*c980*/  IMAD.MOV.U32 R198, RZ, RZ, RZ ;  /* 0x000000ffffc67224 */ /* 0x000fe200078e00ff */
[----:B------:R-:W-:Y:S02]  /*c990*/  IADD3 R11, -R211, 0x10, RZ ;  /* 0x00000010d30b7810 */ /* 0x000fe40007ffe1ff */
[----:B------:R-:W-:Y:S02]  /*c9a0*/  IADD3 R199, R6, -0x80, R201 ;  /* 0xffffff8006c77810 */ /* 0x000fe40007ffe0c9 */
[----:B------:R-:W-:Y:S02]  /*c9b0*/  LOP3.LUT R12, R12, 0xf, RZ, 0xc0, !PT ;  /* 0x0000000f0c0c7812 */ /* 0x000fe400078ec0ff */
[----:B------:R-:W-:Y:S01]  /*c9c0*/  LOP3.LUT R11, R11, 0xf, RZ, 0xc0, !PT ;  /* 0x0000000f0b0b7812 */ /* 0x000fe200078ec0ff */
[----:B------:R-:W-:Y:S02]  /*c9d0*/  IMAD.MOV.U32 R3, RZ, RZ, R199 ;  /* 0x000000ffff037224 */ /* 0x000fe400078e00c7 */
[----:B------:R-:W-:Y:S05]  /*c9e0*/  @P1 IMAD.HI.U32 R6, R199, c[0x0][0x2bc], RZ ;  /* 0x0000af00c7061a27 */ /* 0x000fea00078e00ff */
        /* <DEDUP_REMOVED lines=54> */
.L_x_1990:
[----:B------:R-:W-:Y:S01]  /*cd50*/  UIADD3 UR4, UR5, 0x1, URZ ;  /* 0x0000000105047890 */ /* 0x000fe2000fffe03f */
[----:B------:R-:W0:Y:S01]  /*cd60*/  LDGDEPBAR ;  /* 0x00000000000079af */ /* 0x000e220000000000 */
[----:B------:R-:W-:Y:S01]  /*cd70*/  UISETP.GE.AND UP2, UPT, UR5, 0x1, UPT ;  /* 0x000000010500788c */ /* 0x000fe2000bf46270 */
[C---:B------:R-:W-:Y:S01]  /*cd80*/  ISETP.GT.AND P0, PT, R210.reuse, R217, PT ;  /* 0x000000d9d200720c */ /* 0x040fe20003f04270 */
[----:B------:R-:W-:Y:S01]  /*cd90*/  IMAD.MOV.U32 R3, RZ, RZ, R0 ;  /* 0x000000ffff037224 */ /* 0x000fe200078e0000 */
[----:B------:R-:W-:Y:S01]  /*cda0*/  IADD3 R210, R210, -0x1, RZ ;  /* 0xffffffffd2d27810 */ /* 0x000fe20007ffe0ff */
[----:B------:R-:W-:Y:S01]  /*cdb0*/  USEL UR5, UR4, URZ, !UP2 ;  /* 0x0000003f04057287 */ /* 0x000fe2000d000000 */
[----:B------:R-:W-:Y:S09]  /*cdc0*/  IMAD.MOV.U32 R133, RZ, RZ, R2 ;  /* 0x000000ffff857224 */ /* 0x000ff200078e0002 */
[----:B------:R-:W-:-:S05]  /*cdd0*/  @P0 BRA `(.L_x_1991) ;  /* 0xffffd03000000947 */ /* 0x000fca000383ffff */
.L_x_1988:
[----:B------:R-:W-:-:S13]  /*cde0*/  ISETP.GE.AND P0, PT, R210, UR11, PT ;  /* 0x0000000bd2007c0c */ /* 0x000fda000bf06270 */
[----:B------:R-:W-:Y:S05]  /*cdf0*/  @!P0 BRA `(.L_x_1992) ;  /* 0x00003a6000008947 */ /* 0x000fea0003800000 */
[----:B------:R-:W-:Y:S01]  /*ce00*/  IMAD.MOV.U32 R3, RZ, RZ, R0 ;  /* 0x000000ffff037224 */ /* 0x000fe200078e0000 */
[----:B------:R-:W-:Y:S01]  /*ce10*/  SHF.R.S32.HI R0, RZ, 0x1f, R207 ;  /* 0x0000001fff007819 */ /* 0x000fe200000114cf */
[----:B------:R-:W-:Y:S01]  /*ce20*/  IMAD.MOV.U32 R190, RZ, RZ, 0x40 ;  /* 0x00000040ffbe7424 */ /* 0x000fe200078e00ff */
[----:B------:R-:W-:Y:S01]  /*ce30*/  LOP3.LUT P0, RZ, R209, 0x4, RZ, 0xc0, !PT ;  /* 0x00000004d1ff7812 */ /* 0x000fe2000780c0ff */
[C---:B------:R-:W-:Y:S01]  /*ce40*/  IMAD.SHL.U32 R208, R207.reuse, 0x2, RZ ;  /* 0x00000002cfd07824 */ /* 0x040fe200078e00ff */
[----:B-1----:R-:W-:Y:S01]  /*ce50*/  SHF.R.S32.HI R5, RZ, 0x1f, R192 ;  /* 0x0000001fff057819 */ /* 0x002fe200000114c0 */
[----:B------:R-:W-:Y:S01]  /*ce60*/  IMAD.MOV.U32 R132, RZ, RZ, R2 ;  /* 0x000000ffff847224 */ /* 0x000fe200078e0002 */
[----:B------:R-:W-:Y:S01]  /*ce70*/  SHF.L.U64.HI R193, R207, 0x1, R0 ;  /* 0x00000001cfc17819 */ /* 0x000fe20000010200 */
[C---:B------:R-:W-:Y:S01]  /*ce80*/  IMAD.SHL.U32 R209, R192.reuse, 0x2, RZ ;  /* 0x00000002c0d17824 */ /* 0x040fe200078e00ff */
[----:B------:R-:W-:Y:S02]  /*ce90*/  SHF.L.U64.HI R207, R192, 0x1, R5 ;  /* 0x00000001c0cf7819 */ /* 0x000fe40000010205 */
[----:B------:R-:W-:-:S02]  /*cea0*/  SEL R190, R190, 0xffffffc0, !P0 ;  /* 0xffffffc0bebe7807 */ /* 0x000fc40004000000 */
.L_x_2003:
        /* <DEDUP_REMOVED lines=31> */
[----:B------:R-:W5:Y:S01]  /*d0a0*/  SHFL.IDX PT, R9, R21, RZ, 0x181f ;  /* 0x00181fff15097589 */ /* 0x000f6200000e0000 */
[----:B------:R-:W-:Y:S02]  /*d0b0*/  IMAD.U32 R5, RZ, RZ, UR15 ;  /* 0x0000000fff057e24 */ /* 0x000fe4000f8e00ff */
[----:B------:R-:W-:Y:S01]  /*d0c0*/  IMAD.SHL.U32 R0, R194, 0x2, RZ ;  /* 0x00000002c2007824 */ /* 0x000fe200078e00ff */
[----:B------:R-:W4:Y:S01]  /*d0d0*/  SHFL.IDX PT, R6, R20, RZ, 0x181f ;  /* 0x00181fff14067589 */ /* 0x000f2200000e0000 */
[----:B------:R-:W-:Y:S03]  /*d0e0*/  IMAD R5, R5, 0x6000, R196 ;  /* 0x0000600005057824 */ /* 0x000fe600078e02c4 */
[----:B------:R-:W3:Y:S04]  /*d0f0*/  SHFL.IDX PT, R7, R21, 0x1, 0x181f ;  /* 0x00381f0015077f89 */ /* 0x000ee800000e0000 */
[----:B------:R-:W2:Y:S01]  /*d100*/  SHFL.IDX PT, R4, R20, 0x1, 0x181f ;  /* 0x00381f0014047f89 */ /* 0x000ea200000e0000 */
[C---:B-----5:R-:W-:Y:S02]  /*d110*/  IADD3 R10, P0, R9.reuse, R208, RZ ;  /* 0x000000d0090a7210 */ /* 0x060fe40007f1e0ff */
[C---:B------:R-:W-:Y:S02]  /*d120*/  IADD3 R8, P2, R9.reuse, R209, RZ ;  /* 0x000000d109087210 */ /* 0x040fe40007f5e0ff */
[C---:B----4-:R-:W-:Y:S02]  /*d130*/  IADD3.X R11, R6.reuse, R193, RZ, P0, !PT ;  /* 0x000000c1060b7210 */ /* 0x050fe400007fe4ff */
[-C--:B------:R-:W-:Y:S01]  /*d140*/  IADD3 R12, P1, R9, R0.reuse, RZ ;  /* 0x00000000090c7210 */ /* 0x080fe20007f3e0ff */
[C---:B------:R-:W-:Y:S01]  /*d150*/  IMAD.X R9, R6.reuse, 0x1, R207, P2 ;  /* 0x0000000106097824 */ /* 0x040fe200010e06cf */
[C---:B---3--:R-:W-:Y:S01]  /*d160*/  IADD3 R14, P0, R7.reuse, R0, RZ ;  /* 0x00000000070e7210 */ /* 0x048fe20007f1e0ff */
[----:B------:R3:W-:Y:S02]  /*d170*/  LDGSTS.E.BYPASS.LTC128B.128 [R5], [R10.64], !P5 ;  /* 0x000000000a057fae */ /* 0x0007e4000e901d54 */
[----:B------:R-:W-:Y:S01]  /*d180*/  IMAD.X R13, R6, 0x1, R2, P1 ;  /* 0x00000001060d7824 */ /* 0x000fe200008e0602 */
[C---:B------:R-:W-:Y:S01]  /*d190*/  IADD3 R6, P1, R7.reuse, R208, RZ ;  /* 0x000000d007067210 */ /* 0x040fe20007f3e0ff */
[----:B------:R3:W-:Y:S01]  /*d1a0*/  LDGSTS.E.BYPASS.LTC128B.128 [R5+0x2000], [R8.64], !P4 ;  /* 0x0200000008057fae */ /* 0x0007e2000e101d54 */
[C---:B--2---:R-:W-:Y:S02]  /*d1b0*/  IADD3.X R15, R4.reuse, R2, RZ, P0, !PT ;  /* 0x00000002040f7210 */ /* 0x044fe400007fe4ff */
[----:B------:R-:W-:Y:S01]  /*d1c0*/  IADD3 R20, P0, R7, R209, RZ ;  /* 0x000000d107147210 */ /* 0x000fe20007f1e0ff */
[----:B------:R3:W-:Y:S01]  /*d1d0*/  LDGSTS.E.BYPASS.LTC128B.128 [R5+0x4000], [R12.64], !P6 ;  /* 0x040000000c057fae */ /* 0x0007e2000f101d54 */
[C---:B------:R-:W-:Y:S02]  /*d1e0*/  IMAD.X R7, R4.reuse, 0x1, R193, P1 ;  /* 0x0000000104077824 */ /* 0x040fe400008e06c1 */
[----:B------:R-:W-:Y:S03]  /*d1f0*/  IADD3.X R21, R4, R207, RZ, P0, !PT ;  /* 0x000000cf04157210 */ /* 0x000fe600007fe4ff */
[----:B------:R3:W-:Y:S04]  /*d200*/  LDGSTS.E.BYPASS.LTC128B.128 [R5+0x1000], [R6.64], !P5 ;  /* 0x0100000006057fae */ /* 0x0007e8000e901d54 */
[----:B------:R3:W-:Y:S04]  /*d210*/  LDGSTS.E.BYPASS.LTC128B.128 [R5+0x3000], [R20.64], !P4 ;  /* 0x0300000014057fae */ /* 0x0007e8000e101d54 */
[----:B------:R3:W-:Y:S02]  /*d220*/  LDGSTS.E.BYPASS.LTC128B.128 [R5+0x5000], [R14.64], !P6 ;  /* 0x050000000e057fae */ /* 0x0007e4000f101d54 */
.L_x_1993:
[C---:B--23--:R-:W-:Y:S01]  /*d230*/  HMMA.16816.F32.BF16 R4, R136.reuse, R140, RZ ;  /* 0x0000008c8804723c */ /* 0x04cfe200000418ff */
[----:B------:R-:W-:Y:S01]  /*d240*/  LDSM.16.M88.4 R172, [R133+0xf900] ;  /* 0x00f9000085ac783b */ /* 0x000fe20000000200 */
[----:B------:R-:W-:Y:S01]  /*d250*/  PLOP3.LUT P1, PT, PT, PT, UP1, 0x80, 0x0 ;  /* 0x000000000000781c */ /* 0x000fe20003f2f018 */
[----:B------:R-:W-:Y:S01]  /*d260*/  UIADD3 UR6, UR15, 0x1, URZ ;  /* 0x000000010f067890 */ /* 0x000fe2000fffe03f */
[C---:B------:R-:W-:Y:S01]  /*d270*/  IADD3 R0, R190.reuse, R165, RZ ;  /* 0x000000a5be007210 */ /* 0x040fe20007ffe0ff */
[----:B------:R-:W-:Y:S01]  /*d280*/  UISETP.GE.AND UP2, UPT, UR15, 0x1, UPT ;  /* 0x000000010f00788c */ /* 0x000fe2000bf46270 */
[C---:B------:R-:W-:Y:S02]  /*d290*/  IADD3 R2, R190.reuse, R133, RZ ;  /* 0x00000085be027210 */ /* 0x040fe40007ffe0ff */
[C---:B------:R-:W-:Y:S01]  /*d2a0*/  HMMA.16816.F32.BF16 R8, R136.reuse, R142, RZ ;  /* 0x0000008e8808723c */ /* 0x040fe200000418ff */
[----:B------:R-:W-:Y:S01]  /*d2b0*/  LDSM.16.M88.4 R140, [R0+0xc100] ;  /* 0x00c10000008c783b */ /* 0x000fe20000000200 */
[----:B------:R-:W-:Y:S01]  /*d2c0*/  PLOP3.LUT P0, PT, PT, PT, UP1, 0x80, 0x0 ;  /* 0x000000000000781c */ /* 0x000fe20003f0f018 */
[----:B------:R-:W-:Y:S05]  /*d2d0*/  USEL UR15, UR6, URZ, !UP2 ;  /* 0x0000003f060f7287 */ /* 0x000fea000d000000 */
[C---:B----4-:R-:W-:Y:S01]  /*d2e0*/  HMMA.16816.F32.BF16 R12, R136.reuse, R16, RZ ;  /* 0x00000010880c723c */ /* 0x050fe200000418ff */
[----:B------:R-:W-:Y:S07]  /*d2f0*/  LDSM.16.M88.4 R164, [R0+0xc900] ;  /* 0x00c9000000a4783b */ /* 0x000fee0000000200 */
        /* <DEDUP_REMOVED lines=9> */
[----:B------:R-:W1:Y:S07]  /*d390*/  LDSM.16.M88.4 R136, [R185] ;  /* 0x00000000b988783b */ /* 0x000e6e0000000200 */
[C---:B------:R-:W-:Y:S08]  /*d3a0*/  HMMA.16816.F32.BF16 R4, R144.reuse, R148, R4 ;  /* 0x000000949004723c */ /* 0x040ff00000041804 */
[C---:B------:R-:W-:Y:S01]  /*d3b0*/  HMMA.16816.F32.BF16 R8, R144.reuse, R150, R8 ;  /* 0x000000969008723c */ /* 0x040fe20000041808 */
[----:B------:R-:W2:Y:S07]  /*d3c0*/  LDSM.16.M88.4 R148, [R0+0xd100] ;  /* 0x00d100000094783b */ /* 0x000eae0000000200 */
[C---:B------:R-:W-:Y:S08]  /*d3d0*/  HMMA.16816.F32.BF16 R12, R144.reuse, R152, R12 ;  /* 0x00000098900c723c */ /* 0x040ff0000004180c */
[C---:B------:R-:W-:Y:S01]  /*d3e0*/  HMMA.16816.F32.BF16 R16, R144.reuse, R154, R16 ;  /* 0x0000009a9010723c */ /* 0x040fe20000041810 */
[----:B------:R-:W3:Y:S07]  /*d3f0*/  LDSM.16.M88.4 R152, [R0+0xd900] ;  /* 0x00d900000098783b */ /* 0x000eee0000000200 */
[C---:B------:R-:W-:Y:S08]  /*d400*/  HMMA.16816.F32.BF16 R20, R144.reuse, R156, R20 ;  /* 0x0000009c9014723c */ /* 0x040ff00000041814 */
[C---:B------:R-:W-:Y:S01]  /*d410*/  HMMA.16816.F32.BF16 R24, R144.reuse, R158, R24 ;  /* 0x0000009e9018723c */ /* 0x040fe20000041818 */
[----:B------:R-:W4:Y:S07]  /*d420*/  LDSM.16.M88.4 R156, [R184] ;  /* 0x00000000b89c783b */ /* 0x000f2e0000000200 */
[C---:B------:R-:W-:Y:S08]  /*d430*/  HMMA.16816.F32.BF16 R28, R144.reuse, R160, R28 ;  /* 0x000000a0901c723c */ /* 0x040ff0000004181c */
[----:B------:R-:W-:Y:S01]  /*d440*/  HMMA.16816.F32.BF16 R32, R144, R162, R32 ;  /* 0x000000a29020723c */ /* 0x000fe20000041820 */
[----:B------:R-:W-:Y:S07]  /*d450*/  LDSM.16.M88.4 R144, [R2+0xd100] ;  /* 0x00d100000290783b */ /* 0x000fee0000000200 */
[C---:B-1----:R-:W-:Y:S01]  /*d460*/  HMMA.16816.F32.BF16 R4, R136.reuse, R140, R4 ;  /* 0x0000008c8804723c */ /* 0x042fe20000041804 */
[----:B------:R-:W-:Y:S07]  /*d470*/  LDSM.16.M88.4 R160, [R2+0xd900] ;  /* 0x00d9000002a0783b */ /* 0x000fee0000000200 */
[C---:B------:R-:W-:Y:S01]  /*d480*/  HMMA.16816.F32.BF16 R8, R136.reuse, R142, R8 ;  /* 0x0000008e8808723c */ /* 0x040fe20000041808 */
[----:B------:R-:W1:Y:S07]  /*d490*/  LDSM.16.M88.4 R140, [R2+0xc900] ;  /* 0x00c90000028c783b */ /* 0x000e6e0000000200 */
[C---:B------:R-:W-:Y:S08]  /*d4a0*/  HMMA.16816.F32.BF16 R12, R136.reuse, R164, R12 ;  /* 0x000000a4880c723c */ /* 0x040ff0000004180c */
[C---:B------:R-:W-:Y:S01]  /*d4b0*/  HMMA.16816.F32.BF16 R16, R136.reuse, R166, R16 ;  /* 0x000000a68810723c */ /* 0x040fe20000041810 */
[----:B------:R-:W-:Y:S07]  /*d4c0*/  LDSM.16.M88.4 R164, [R189+UR4+0xe100] ;  /* 0x00e10004bda4783b */ /* 0x000fee0008000200 */
[C---:B--2---:R-:W-:Y:S08]  /*d4d0*/  HMMA.16816.F32.BF16 R20, R136.reuse, R148, R20 ;  /* 0x000000948814723c */ /* 0x044ff00000041814 */
[C---:B------:R-:W-:Y:S01]  /*d4e0*/  HMMA.16816.F32.BF16 R24, R136.reuse, R150, R24 ;  /* 0x000000968818723c */ /* 0x040fe20000041818 */
[----:B------:R-:W2:Y:S07]  /*d4f0*/  LDSM.16.M88.4 R148, [R191+0x4000] ;  /* 0x00400000bf94783b */ /* 0x000eae0000000200 */
[C---:B---3--:R-:W-:Y:S08]  /*d500*/  HMMA.16816.F32.BF16 R28, R136.reuse, R152, R28 ;  /* 0x00000098881c723c */ /* 0x048ff0000004181c */
[----:B------:R-:W-:Y:S01]  /*d510*/  HMMA.16816.F32.BF16 R32, R136, R154, R32 ;  /* 0x0000009a8820723c */ /* 0x000fe20000041820 */
[----:B------:R-:W3:Y:S07]  /*d520*/  LDSM.16.M88.4 R136, [R189+UR4+0xe900] ;  /* 0x00e90004bd88783b */ /* 0x000eee0008000200 */
[C---:B----4-:R-:W-:Y:S01]  /*d530*/  HMMA.16816.F32.BF16 R4, R156.reuse, R168, R4 ;  /* 0x000000a89c04723c */ /* 0x050fe20000041804 */
[----:B------:R-:W4:Y:S07]  /*d540*/  LDSM.16.M88.4 R152, [R189+UR4+0xf100] ;  /* 0x00f10004bd98783b */ /* 0x000f2e0008000200 */
[C---:B------:R-:W-:Y:S01]  /*d550*/  HMMA.16816.F32.BF16 R8, R156.reuse, R170, R8 ;  /* 0x000000aa9c08723c */ /* 0x040fe20000041808 */
[----:B------:R-:W5:Y:S07]  /*d560*/  LDSM.16.M88.4 R168, [R189+UR4+0xf900] ;  /* 0x00f90004bda8783b */ /* 0x000f6e0008000200 */
[C---:B-1----:R-:W-:Y:S08]  /*d570*/  HMMA.16816.F32.BF16 R12, R156.reuse, R140, R12 ;  /* 0x0000008c9c0c723c */ /* 0x042ff0000004180c */
[C---:B------:R-:W-:Y:S01]  /*d580*/  HMMA.16816.F32.BF16 R16, R156.reuse, R142, R16 ;  /* 0x0000008e9c10723c */ /* 0x040fe20000041810 */
[----:B------:R-:W-:Y:S07]  /*d590*/  LDSM.16.M88.4 R140, [R187+0x4000] ;  /* 0x00400000bb8c783b */ /* 0x000fee0000000200 */
[C---:B------:R-:W-:Y:S08]  /*d5a0*/  HMMA.16816.F32.BF16 R20, R156.reuse, R144, R20 ;  /* 0x000000909c14723c */ /* 0x040ff00000041814 */
[C---:B------:R-:W-:Y:S01]  /*d5b0*/  HMMA.16816.F32.BF16 R24, R156.reuse, R146, R24 ;  /* 0x000000929c18723c */ /* 0x040fe20000041818 */
[----:B------:R-:W1:Y:S07]  /*d5c0*/  LDSM.16.M88.4 R144, [R133+0xe100] ;  /* 0x00e100008590783b */ /* 0x000e6e0000000200 */
[C---:B------:R-:W-:Y:S08]  /*d5d0*/  HMMA.16816.F32.BF16 R28, R156.reuse, R160, R28 ;  /* 0x000000a09c1c723c */ /* 0x040ff0000004181c */
[----:B------:R-:W-:Y:S01]  /*d5e0*/  HMMA.16816.F32.BF16 R32, R156, R162, R32 ;  /* 0x000000a29c20723c */ /* 0x000fe20000041820 */
[----:B------:R-:W1:Y:S07]  /*d5f0*/  LDSM.16.M88.4 R156, [R133+0xe900] ;  /* 0x00e90000859c783b */ /* 0x000e6e0000000200 */
[C---:B--2---:R-:W-:Y:S01]  /*d600*/  HMMA.16816.F32.BF16 R4, R148.reuse, R164, R4 ;  /* 0x000000a49404723c */ /* 0x044fe20000041804 */
[----:B------:R-:W2:Y:S07]  /*d610*/  LDSM.16.M88.4 R160, [R133+0xf100] ;  /* 0x00f1000085a0783b */ /* 0x000eae0000000200 */
[C---:B------:R-:W-:Y:S01]  /*d620*/  HMMA.16816.F32.BF16 R8, R148.reuse, R166, R8 ;  /* 0x000000a69408723c */ /* 0x040fe20000041808 */
[----:B------:R-:W-:Y:S07]  /*d630*/  LDSM.16.M88.4 R164, [R2+0xe100] ;  /* 0x00e1000002a4783b */ /* 0x000fee0000000200 */
[C---:B---3--:R-:W-:Y:S08]  /*d640*/  HMMA.16816.F32.BF16 R12, R148.reuse, R136, R12 ;  /* 0x00000088940c723c */ /* 0x048ff0000004180c */
[C---:B------:R-:W-:Y:S01]  /*d650*/  HMMA.16816.F32.BF16 R16, R148.reuse, R138, R16 ;  /* 0x0000008a9410723c */ /* 0x040fe20000041810 */
[----:B------:R-:W-:Y:S07]  /*d660*/  LDSM.16.M88.4 R136, [R185+0x4000] ;  /* 0x00400000b988783b */ /* 0x000fee0000000200 */
[C---:B----4-:R-:W-:Y:S08]  /*d670*/  HMMA.16816.F32.BF16 R20, R148.reuse, R152, R20 ;  /* 0x000000989414723c */ /* 0x050ff00000041814 */
[C---:B------:R-:W-:Y:S01]  /*d680*/  HMMA.16816.F32.BF16 R24, R148.reuse, R154, R24 ;  /* 0x0000009a9418723c */ /* 0x040fe20000041818 */
[----:B------:R-:W3:Y:S07]  /*d690*/  LDSM.16.M88.4 R152, [R0+0xe100] ;  /* 0x00e100000098783b */ /* 0x000eee0000000200 */
[C---:B-----5:R-:W-:Y:S08]  /*d6a0*/  HMMA.16816.F32.BF16 R28, R148.reuse, R168, R28 ;  /* 0x000000a8941c723c */ /* 0x060ff0000004181c */
[----:B------:R-:W-:Y:S01]  /*d6b0*/  HMMA.16816.F32.BF16 R32, R148, R170, R32 ;  /* 0x000000aa9420723c */ /* 0x000fe20000041820 */
[----:B------:R-:W-:Y:S07]  /*d6c0*/  LDSM.16.M88.4 R148, [R0+0xf100] ;  /* 0x00f100000094783b */ /* 0x000fee0000000200 */
[C---:B-1----:R-:W-:Y:S08]  /*d6d0*/  HMMA.16816.F32.BF16 R4, R140.reuse, R144, R4 ;  /* 0x000000908c04723c */ /* 0x042ff00000041804 */
[C---:B------:R-:W-:Y:S01]  /*d6e0*/  HMMA.16816.F32.BF16 R8, R140.reuse, R146, R8 ;  /* 0x000000928c08723c */ /* 0x040fe20000041808 */
[----:B------:R-:W1:Y:S07]  /*d6f0*/  LDSM.16.M88.4 R144, [R0+0xe900] ;  /* 0x00e900000090783b */ /* 0x000e6e0000000200 */
[C---:B------:R-:W-:Y:S08]  /*d700*/  HMMA.16816.F32.BF16 R12, R140.reuse, R156, R12 ;  /* 0x0000009c8c0c723c */ /* 0x040ff0000004180c */
[C---:B------:R-:W-:Y:S01]  /*d710*/  HMMA.16816.F32.BF16 R16, R140.reuse, R158, R16 ;  /* 0x0000009e8c10723c */ /* 0x040fe20000041810 */
[----:B------:R-:W4:Y:S07]  /*d720*/  LDSM.16.M88.4 R156, [R0+0xf900] ;  /* 0x00f90000009c783b */ /* 0x000f2e0000000200 */
[C---:B--2---:R-:W-:Y:S08]  /*d730*/  HMMA.16816.F32.BF16 R20, R140.reuse, R160, R20 ;  /* 0x000000a08c14723c */ /* 0x044ff00000041814 */
[C---:B------:R-:W-:Y:S01]  /*d740*/  HMMA.16816.F32.BF16 R24, R140.reuse, R162, R24 ;  /* 0x000000a28c18723c */ /* 0x040fe20000041818 */
[----:B------:R-:W2:Y:S07]  /*d750*/  LDSM.16.M88.4 R160, [R184+0x4000] ;  /* 0x00400000b8a0783b */ /* 0x000eae0000000200 */
[C---:B------:R-:W-:Y:S08]  /*d760*/  HMMA.16816.F32.BF16 R28, R140.reuse, R172, R28 ;  /* 0x000000ac8c1c723c */ /* 0x040ff0000004181c */
[----:B------:R-:W-:Y:S07]  /*d770*/  HMMA.16816.F32.BF16 R32, R140, R174, R32 ;  /* 0x000000ae8c20723c */ /* 0x000fee0000041820 */
[----:B------:R-:W-:Y:S01]  /*d780*/  IADD3 R141, R190, UR4, R189 ;  /* 0x00000004be8d7c10 */ /* 0x000fe2000fffe0bd */
[C---:B---3--:R-:W-:Y:S05]  /*d790*/  HMMA.16816.F32.BF16 R4, R136.reuse, R152, R4 ;  /* 0x000000988804723c */ /* 0x048fea0000041804 */
[----:B------:R-:W-:Y:S03]  /*d7a0*/  IADD3 R192, R186, R141, RZ ;  /* 0x0000008dbac07210 */ /* 0x000fe60007ffe0ff */
[C---:B------:R-:W-:Y:S01]  /*d7b0*/  HMMA.16816.F32.BF16 R8, R136.reuse, R154, R8 ;  /* 0x0000009a8808723c */ /* 0x040fe20000041808 */
[----:B------:R-:W-:Y:S07]  /*d7c0*/  LDSM.16.M88.4 R152, [R187+0x8000] ;  /* 0x00800000bb98783b */ /* 0x000fee0000000200 */
[C---:B-1----:R-:W-:Y:S01]  /*d7d0*/  HMMA.16816.F32.BF16 R12, R136.reuse, R144, R12 ;  /* 0x00000090880c723c */ /* 0x042fe2000004180c */
[----:B------:R-:W1:Y:S07]  /*d7e0*/  LDSM.16.M88.4 R140, [R192+0xe900] ;  /* 0x00e90000c08c783b */ /* 0x000e6e0000000200 */
[C---:B------:R-:W-:Y:S01]  /*d7f0*/  HMMA.16816.F32.BF16 R16, R136.reuse, R146, R16 ;  /* 0x000000928810723c */ /* 0x040fe20000041810 */
[----:B------:R-:W3:Y:S07]  /*d800*/  LDSM.16.M88.4 R168, [R192+0xf100] ;  /* 0x00f10000c0a8783b */ /* 0x000eee0000000200 */
[C---:B------:R-:W-:Y:S01]  /*d810*/  HMMA.16816.F32.BF16 R20, R136.reuse, R148, R20 ;  /* 0x000000948814723c */ /* 0x040fe20000041814 */
[----:B------:R-:W5:Y:S07]  /*d820*/  LDSM.16.M88.4 R172, [R192+0xf900] ;  /* 0x00f90000c0ac783b */ /* 0x000f6e0000000200 */
[C---:B------:R-:W-:Y:S01]  /*d830*/  HMMA.16816.F32.BF16 R24, R136.reuse, R150, R24 ;  /* 0x000000968818723c */ /* 0x040fe20000041818 */
[----:B------:R-:W-:Y:S07]  /*d840*/  LDSM.16.M88.4 R144, [R189+UR4+0x11100] ;  /* 0x01110004bd90783b */ /* 0x000fee0008000200 */
[C---:B----4-:R-:W-:Y:S01]  /*d850*/  HMMA.16816.F32.BF16 R28, R136.reuse, R156, R28 ;  /* 0x0000009c881c723c */ /* 0x050fe2000004181c */
[----:B------:R-:W-:Y:S07]  /*d860*/  LDSM.16.M88.4 R148, [R189+UR4+0x11900] ;  /* 0x01190004bd94783b */ /* 0x000fee0008000200 */
        /* <DEDUP_REMOVED lines=11> */
[----:B------:R-:W-:Y:S07]  /*d920*/  LDSM.16.M88.4 R168, [R185+0x8000] ;  /* 0x00800000b9a8783b */ /* 0x000fee0000000200 */
[C---:B-----5:R-:W-:Y:S08]  /*d930*/  HMMA.16816.F32.BF16 R28, R160.reuse, R172, R28 ;  /* 0x000000aca01c723c */ /* 0x060ff0000004181c */
        /* <DEDUP_REMOVED lines=20> */
[----:B------:R-:W-:Y:S07]  /*da80*/  LDSM.16.M88.4 R140, [R192+0x11100] ;  /* 0x01110000c08c783b */ /* 0x000fee0000000200 */
[C---:B---3--:R-:W-:Y:S08]  /*da90*/  HMMA.16816.F32.BF16 R20, R152.reuse, R160, R20 ;  /* 0x000000a09814723c */ /* 0x048ff00000041814 */
[C---:B------:R-:W-:Y:S08]  /*daa0*/  HMMA.16816.F32.BF16 R24, R152.reuse, R162, R24 ;  /* 0x000000a29818723c */ /* 0x040ff00000041818 */
[C---:B------:R-:W-:Y:S07]  /*dab0*/  HMMA.16816.F32.BF16 R28, R152.reuse, R164, R28 ;  /* 0x000000a4981c723c */ /* 0x040fee000004181c */
[----:B------:R-:W-:Y:S01]  /*dac0*/  SHF.L.U32 R165, R210, 0x6, RZ ;  /* 0x00000006d2a57819 */ /* 0x000fe200000006ff */
[----:B------:R-:W-:Y:S08]  /*dad0*/  HMMA.16816.F32.BF16 R32, R152, R166, R32 ;  /* 0x000000a69820723c */ /* 0x000ff00000041820 */
[C---:B-----5:R-:W-:Y:S08]  /*dae0*/  HMMA.16816.F32.BF16 R4, R168.reuse, R172, R4 ;  /* 0x000000aca804723c */ /* 0x060ff00000041804 */
[C---:B------:R-:W-:Y:S08]  /*daf0*/  HMMA.16816.F32.BF16 R8, R168.reuse, R174, R8 ;  /* 0x000000aea808723c */ /* 0x040ff00000041808 */
[C---:B----4-:R-:W-:Y:S08]  /*db00*/  HMMA.16816.F32.BF16 R12, R168.reuse, R136, R12 ;  /* 0x00000088a80c723c */ /* 0x050ff0000004180c */
[C---:B------:R-:W-:Y:S01]  /*db10*/  HMMA.16816.F32.BF16 R16, R168.reuse, R138, R16 ;  /* 0x0000008aa810723c */ /* 0x040fe20000041810 */
[----:B------:R-:W1:Y:S07]  /*db20*/  LDSM.16.M88.4 R136, [R192+0x10900] ;  /* 0x01090000c088783b */ /* 0x000e6e0000000200 */
        /* <DEDUP_REMOVED lines=10> */
[----:B------:R-:W-:Y:S01]  /*dbd0*/  FMUL.FTZ R9, R9, c[0x0][0x320] ;  /* 0x0000c80009097a20 */ /* 0x000fe20000410000 */
[C---:B------:R-:W-:Y:S01]  /*dbe0*/  HMMA.16816.F32.BF16 R20, R176.reuse, R140, R20 ;  /* 0x0000008cb014723c */ /* 0x040fe20000041814 */
        /* <DEDUP_REMOVED lines=25> */
[----:B------:R-:W-:Y:S05]  /*dd80*/  FMUL.FTZ R27, R27, c[0x0][0x320] ;  /* 0x0000c8001b1b7a20 */ /* 0x000fea0000410000 */
[----:B------:R1:W1:Y:S01]  /*dd90*/  MUFU.TANH R163, R13 ;  /* 0x0000000d00a37308 */ /* 0x0002620000002400 */
[----:B----4-:R-:W4:Y:S09]  /*dda0*/  LDSM.16.M88.4 R8, [R192+0x11900] ;  /* 0x01190000c008783b */ /* 0x010f320000000200 */
[----:B------:R2:W2:Y:S01]  /*ddb0*/  MUFU.TANH R161, R20 ;  /* 0x0000001400a17308 */ /* 0x0004a20000002400 */
[----:B-----5:R-:W-:Y:S09]  /*ddc0*/  MOV R23, R203 ;  /* 0x000000cb00177202 */ /* 0x020ff20000000f00 */
[----:B------:R-:W3:Y:S01]  /*ddd0*/  MUFU.TANH R159, R21 ;  /* 0x00000015009f7308 */ /* 0x000ee20000002400 */
[----:B-1----:R-:W-:Y:S01]  /*dde0*/  FMUL.FTZ R13, R19, c[0x0][0x320] ;  /* 0x0000c800130d7a20 */ /* 0x002fe20000410000 */
[----:B------:R-:W-:Y:S08]  /*ddf0*/  MOV R19, UR12 ;  /* 0x0000000c00137c02 */ /* 0x000ff00008000f00 */
[----:B------:R1:W1:Y:S01]  /*de00*/  MUFU.TANH R160, R22 ;  /* 0x0000001600a07308 */ /* 0x0002620000002400 */
[----:B--2---:R-:W-:Y:S04]  /*de10*/  IADD3 R20, -R204, 0x1, -R165 ;  /* 0x00000001cc147810 */ /* 0x004fe80007ffe9a5 */
[----:B------:R-:W-:Y:S05]  /*de20*/  IADD3 R19, R20, -c[0x0][0x168], R19 ;  /* 0x80005a0014137a10 */ /* 0x000fea0007ffe013 */
[----:B------:R-:W2:Y:S01]  /*de30*/  MUFU.TANH R146, R146 ;  /* 0x0000009200927308 */ /* 0x000ea20000002400 */
[C---:B------:R-:W-:Y:S01]  /*de40*/  IADD3 R20, R19.reuse, c[0x0][0x328], RZ ;  /* 0x0000ca0013147a10 */ /* 0x040fe20007ffe0ff */
[C---:B----4-:R-:W-:Y:S03]  /*de50*/  HMMA.16816.F32.BF16 R28, R176.reuse, R8, R28 ;  /* 0x00000008b01c723c */ /* 0x050fe6000004181c */
[----:B------:R-:W-:Y:S05]  /*de60*/  IADD3 R19, R19, UR13, RZ ;  /* 0x0000000d13137c10 */ /* 0x000fea000fffe0ff */
[----:B------:R-:W4:Y:S01]  /*de70*/  MUFU.TANH R0, R0 ;  /* 0x0000000000007308 */ /* 0x000f220000002400 */
[----:B------:R-:W-:Y:S01]  /*de80*/  @P1 IMAD.HI.U32 R9, R203, c[0x0][0x2c8], RZ ;  /* 0x0000b200cb091a27 */ /* 0x000fe200078e00ff */
[----:B------:R-:W-:Y:S04]  /*de90*/  HMMA.16816.F32.BF16 R32, R176, R10, R32 ;  /* 0x0000000ab020723c */ /* 0x000fe80000041820 */
[----:B------:R-:W-:Y:S02]  /*dea0*/  @P0 SHF.R.U32.HI R23, RZ, c[0x0][0x2cc], R9 ;  /* 0x0000b300ff170a19 */ /* 0x000fe40000011609 */
[----:B------:R-:W-:Y:S02]  /*deb0*/  PLOP3.LUT P0, PT, PT, PT, UP0, 0x40, 0x0 ;  /* 0x000000000000781c */ /* 0x000fe40003f0e808 */
[----:B------:R-:W1:Y:S01]  /*dec0*/  MUFU.TANH R2, R2 ;  /* 0x0000000200027308 */ /* 0x000e620000002400 */
[----:B------:R-:W1:Y:S05]  /*ded0*/  SHFL.IDX PT, R9, R23, RZ, 0x1c1f ;  /* 0x001c1fff17097589 */ /* 0x000e6a00000e0000 */
[----:B------:R-:W-:Y:S04]  /*dee0*/  FMUL.FTZ R8, R31, c[0x0][0x320] ;  /* 0x0000c8001f087a20 */ /* 0x000fe80000410000 */
[----:B------:R-:W2:Y:S01]  /*def0*/  MUFU.TANH R147, R147 ;  /* 0x0000009300937308 */ /* 0x000ea20000002400 */
[----:B------:R-:W-:Y:S02]  /*df00*/  FMUL.FTZ R28, R28, c[0x0][0x320] ;  /* 0x0000c8001c1c7a20 */ /* 0x000fe40000410000 */
[----:B------:R-:W-:Y:S02]  /*df10*/  FMUL.FTZ R29, R29, c[0x0][0x320] ;  /* 0x0000c8001d1d7a20 */ /* 0x000fe40000410000 */
[----:B------:R-:W-:Y:S02]  /*df20*/  FMUL.FTZ R30, R30, c[0x0][0x320] ;  /* 0x0000c8001e1e7a20 */ /* 0x000fe40000410000 */
[----:B------:R-:W-:Y:S02]  /*df30*/  FMUL.FTZ R10, R33, c[0x0][0x320] ;  /* 0x0000c800210a7a20 */ /* 0x000fe40000410000 */
[----:B------:R-:W-:Y:S01]  /*df40*/  FMUL.FTZ R18, R34, c[0x0][0x320] ;  /* 0x0000c80022127a20 */ /* 0x000fe20000410000 */
[----:B------:R-:W2:Y:S01]  /*df50*/  MUFU.TANH R175, R175 ;  /* 0x000000af00af7308 */ /* 0x000ea20000002400 */
[----:B------:R-:W-:Y:S02]  /*df60*/  FMUL.FTZ R17, R35, c[0x0][0x320] ;  /* 0x0000c80023117a20 */ /* 0x000fe40000410000 */
[----:B------:R-:W-:Y:S01]  /*df70*/  FMUL.FTZ R32, R32, c[0x0][0x320] ;  /* 0x0000c80020207a20 */ /* 0x000fe20000410000 */
[-C--:B-1----:R-:W-:Y:S02]  /*df80*/  IADD3 R22, R20, R9.reuse, RZ ;  /* 0x0000000914167210 */ /* 0x082fe40007ffe0ff */
[----:B------:R-:W-:Y:S04]  /*df90*/  IADD3 R21, R19, R9, RZ ;  /* 0x0000000913157210 */ /* 0x000fe80007ffe0ff */
[----:B------:R-:W1:Y:S10]  /*dfa0*/  MUFU.TANH R12, R12 ;  /* 0x0000000c000c7308 */ /* 0x000e740000002400 */
[----:B------:R-:W1:Y:S10]  /*dfb0*/  MUFU.TANH R162, R162 ;  /* 0x000000a200a27308 */ /* 0x000e740000002400 */
[----:B------:R-:W1:Y:S10]  /*dfc0*/  MUFU.TANH R15, R15 ;  /* 0x0000000f000f7308 */ /* 0x000e740000002400 */
[----:B------:R-:W1:Y:S10]  /*dfd0*/  MUFU.TANH R16, R16 ;  /* 0x0000001000107308 */ /* 0x000e740000002400 */
[----:B------:R-:W1:Y:S10]  /*dfe0*/  MUFU.TANH R14, R14 ;  /* 0x0000000e000e7308 */ /* 0x000e740000002400 */
[----:B------:R-:W1:Y:S10]  /*dff0*/  MUFU.TANH R13, R13 ;  /* 0x0000000d000d7308 */ /* 0x000e740000002400 */
[----:B------:R1:W1:Y:S10]  /*e000*/  MUFU.TANH R157, R24 ;  /* 0x00000018009d7308 */ /* 0x0002740000002400 */
[----:B------:R1:W1:Y:S10]  /*e010*/  MUFU.TANH R155, R25 ;  /* 0x00000019009b7308 */ /* 0x0002740000002400 */
[----:B------:R1:W1:Y:S10]  /*e020*/  MUFU.TANH R156, R26 ;  /* 0x0000001a009c7308 */ /* 0x0002740000002400 */
[----:B------:R1:W1:Y:S10]  /*e030*/  MUFU.TANH R154, R27 ;  /* 0x0000001b009a7308 */ /* 0x0002740000002400 */
[----:B------:R1:W1:Y:S10]  /*e040*/  MUFU.TANH R153, R28 ;  /* 0x0000001c00997308 */ /* 0x0002740000002400 */
[----:B------:R1:W1:Y:S10]  /*e050*/  MUFU.TANH R151, R29 ;  /* 0x0000001d00977308 */ /* 0x0002740000002400 */
[----:B------:R1:W1:Y:S10]  /*e060*/  MUFU.TANH R150, R30 ;  /* 0x0000001e00967308 */ /* 0x0002740000002400 */
[----:B------:R-:W1:Y:S10]  /*e070*/  MUFU.TANH R8, R8 ;  /* 0x0000000800087308 */ /* 0x000e740000002400 */
[----:B------:R1:W1:Y:S10]  /*e080*/  MUFU.TANH R149, R32 ;  /* 0x0000002000957308 */ /* 0x0002740000002400 */
[----:B------:R-:W1:Y:S10]  /*e090*/  MUFU.TANH R10, R10 ;  /* 0x0000000a000a7308 */ /* 0x000e740000002400 */
[----:B------:R-:W1:Y:S10]  /*e0a0*/  MUFU.TANH R18, R18 ;  /* 0x0000001200127308 */ /* 0x000e740000002400 */
[----:B------:R-:W1:Y:S01]  /*e0b0*/  MUFU.TANH R17, R17 ;  /* 0x0000001100117308 */ /* 0x000e620000002400 */
[----:B------:R-:W-:-:S05]  /*e0c0*/  @P0 BRA `(.L_x_1994) ;  /* 0x000001a000000947 */ /* 0x000fca0003800000 */
[----:B--234-:R-:W-:Y:S01]  /*e0d0*/  MOV R4, c[0x0][0x2ac] ;  /* 0x0000ab0000047a02 */ /* 0x01cfe20000000f00 */
        /* <DEDUP_REMOVED lines=14> */
.L_x_1996:
[----:B------:R-:W-:Y:S04]  /*e1c0*/  MOV R4, 0x1 ;  /* 0x0000000100047802 */ /* 0x000fe80000000f00 */
[----:B------:R-:W-:Y:S11]  /*e1d0*/  ISETP.NE.AND P0, PT, R4, c[0x0][0x32c], PT ;  /* 0x0000cb0004007a0c */ /* 0x000ff60003f05270 */
[----:B------:R-:W-:Y:S02]  /*e1e0*/  @!UPT UIADD3 URZ, URZ, URZ, URZ ;  /* 0x0000003f3f3ff290 */ /* 0x000fe4000fffe03f */
[----:B------:R-:W-:Y:S05]  /*e1f0*/  @P0 IMAD.HI.U32 R4, R6, c[0x0][0x330], RZ ;  /* 0x0000cc0006040a27 */ /* 0x000fea00078e00ff */
[----:B------:R-:W-:Y:S02]  /*e200*/  @P0 SHF.R.U32.HI R6, RZ, c[0x0][0x334], R4 ;  /* 0x0000cd00ff060a19 */ /* 0x000fe40000011604 */
.L_x_1997:
[----:B------:R-:W-:Y:S05]  /*e210*/  BSYNC B0 ;  /* 0x0000000000007941 */ /* 0x000fea0003800000 */
.L_x_1995:
[----:B------:R-:W-:Y:S04]  /*e220*/  IMAD R5, R6, c[0x0][0x32c], -R165 ;  /* 0x0000cb0006057a24 */ /* 0x000fe800078e0aa5 */
[----:B------:R-:W-:Y:S05]  /*e230*/  IMAD.IADD R4, R5, 0x1, -R204 ;  /* 0x0000000105047824 */ /* 0x000fea00078e0acc */
[----:B------:R-:W-:Y:S02]  /*e240*/  IADD3 R5, R4, c[0x0][0x32c], RZ ;  /* 0x0000cb0004057a10 */ /* 0x000fe40007ffe0ff */
[----:B------:R-:W-:Y:S02]  /*e250*/  IMNMX R21, R21, R4, !PT ;  /* 0x0000000415157217 */ /* 0x000fe40007800200 */
[----:B------:R-:W-:Y:S02]  /*e260*/  IMNMX R22, R22, R5, PT ;  /* 0x0000000516167217 */ /* 0x000fe40003800200 */
.L_x_1994:
[----:B--234-:R-:W-:Y:S01]  /*e270*/  ISETP.GT.AND P2, PT, R210, -0x1, PT ;  /* 0xffffffffd200780c */ /* 0x01cfe20003f44270 */
[----:B------:R-:W2:Y:S03]  /*e280*/  SHFL.IDX PT, R6, R23, 0x1, 0x1c1f ;  /* 0x003c1f0017067f89 */ /* 0x000ea600000e0000 */
[C---:B------:R-:W-:Y:S04]  /*e290*/  ISETP.GT.AND P0, PT, R21.reuse, RZ, P2 ;  /* 0x000000ff1500720c */ /* 0x040fe80001704270 */
[----:B------:R-:W-:Y:S04]  /*e2a0*/  ISETP.LT.OR P0, PT, R22, 0x1, P0 ;  /* 0x000000011600780c */ /* 0x000fe80000701670 */
[----:B------:R-:W-:Y:S02]  /*e2b0*/  FSEL R11, R144, -INF , !P0 ;  /* 0xff800000900b7808 */ /* 0x000fe40004000000 */
[C---:B------:R-:W-:Y:S04]  /*e2c0*/  ISETP.GT.AND P0, PT, R21.reuse, 0x1, P2 ;  /* 0x000000011500780c */ /* 0x040fe80001704270 */
[----:B------:R-:W-:Y:S04]  /*e2d0*/  ISETP.LT.OR P0, PT, R22, 0x2, P0 ;  /* 0x000000021600780c */ /* 0x000fe80000701670 */
[----:B------:R-:W-:Y:S02]  /*e2e0*/  FSEL R9, R146, -INF , !P0 ;  /* 0xff80000092097808 */ /* 0x000fe40004000000 */
[----:B------:R-:W-:Y:S01]  /*e2f0*/  ISETP.GT.AND P0, PT, R21, 0x8, P2 ;  /* 0x000000081500780c */ /* 0x000fe20001704270 */
[--C-:B--2---:R-:W-:Y:S02]  /*e300*/  IMAD.IADD R4, R20, 0x1, R6.reuse ;  /* 0x0000000114047824 */ /* 0x104fe400078e0206 */
[----:B------:R-:W-:Y:S01]  /*e310*/  IMAD.IADD R19, R19, 0x1, R6 ;  /* 0x0000000113137824 */ /* 0x000fe200078e0206 */
        /* <DEDUP_REMOVED lines=11> */
[----:B------:R-:W-:Y:S04]  /*e3d0*/  ISETP.GT.AND P0, PT, R21, 0x18, P2 ;  /* 0x000000181500780c */ /* 0x000fe80001704270 */
[C---:B------:R-:W-:Y:S04]  /*e3e0*/  ISETP.LT.OR P0, PT, R22.reuse, 0x19, P0 ;  /* 0x000000191600780c */ /* 0x040fe80000701670 */
[----:B-1----:R-:W-:Y:S02]  /*e3f0*/  FSEL R143, R15, -INF , !P0 ;  /* 0xff8000000f8f7808 */ /* 0x002fe40004000000 */
        /* <DEDUP_REMOVED lines=45> */
.L_x_2000:
[----:B------:R-:W-:Y:S04]  /*e6d0*/  MOV R6, 0x1 ;  /* 0x0000000100067802 */ /* 0x000fe80000000f00 */
[----:B------:R-:W-:Y:S11]  /*e6e0*/  ISETP.NE.AND P0, PT, R6, c[0x0][0x32c], PT ;  /* 0x0000cb0006007a0c */ /* 0x000ff60003f05270 */
[----:B------:R-:W-:Y:S02]  /*e6f0*/  @!UPT UIADD3 URZ, URZ, URZ, URZ ;  /* 0x0000003f3f3ff290 */ /* 0x000fe4000fffe03f */
[----:B------:R-:W-:Y:S05]  /*e700*/  @P0 IMAD.HI.U32 R6, R10, c[0x0][0x330], RZ ;  /* 0x0000cc000a060a27 */ /* 0x000fea00078e00ff */
[----:B------:R-:W-:Y:S02]  /*e710*/  @P0 SHF.R.U32.HI R10, RZ, c[0x0][0x334], R6 ;  /* 0x0000cd00ff0a0a19 */ /* 0x000fe40000011606 */
.L_x_2001:
[----:B------:R-:W-:Y:S05]  /*e720*/  BSYNC B0 ;  /* 0x0000000000007941 */ /* 0x000fea0003800000 */
.L_x_1999:
[----:B------:R-:W-:Y:S04]  /*e730*/  IMAD R15, R10, c[0x0][0x32c], -R165 ;  /* 0x0000cb000a0f7a24 */ /* 0x000fe800078e0aa5 */
[----:B------:R-:W-:Y:S05]  /*e740*/  IMAD.IADD R6, R15, 0x1, -R204 ;  /* 0x000000010f067824 */ /* 0x000fea00078e0acc */
[----:B------:R-:W-:Y:S02]  /*e750*/  IADD3 R15, R6, c[0x0][0x32c], RZ ;  /* 0x0000cb00060f7a10 */ /* 0x000fe40007ffe0ff */
[----:B------:R-:W-:Y:S02]  /*e760*/  IMNMX R19, R19, R6, !PT ;  /* 0x0000000613137217 */ /* 0x000fe40007800200 */
[----:B------:R-:W-:Y:S02]  /*e770*/  IMNMX R4, R4, R15, PT ;  /* 0x0000000f04047217 */ /* 0x000fe40003800200 */
.L_x_1998:
[C---:B------:R-:W-:Y:S01]  /*e780*/  ISETP.GT.AND P0, PT, R19.reuse, RZ, P2 ;  /* 0x000000ff1300720c */ /* 0x040fe20001704270 */
[----:B------:R-:W-:Y:S04]  /*e790*/  DEPBAR.LE SB0, 0x2 ;  /* 0x000080800000791a */ /* 0x000fe80000000000 */
[----:B------:R-:W-:Y:S01]  /*e7a0*/  BAR.SYNC.DEFER_BLOCKING 0x0 ;  /* 0x0000000000007b1d */ /* 0x000fe20000010000 */
[----:B------:R-:W-:Y:S02]  /*e7b0*/  ISETP.LT.OR P0, PT, R4, 0x1, P0 ;  /* 0x000000010400780c */ /* 0x000fe40000701670 */
[C---:B------:R-:W-:Y:S02]  /*e7c0*/  ISETP.GT.AND P1, PT, R19.reuse, 0x38, P2 ;  /* 0x000000381300780c */ /* 0x040fe40001724270 */
        /* <DEDUP_REMOVED lines=8> */
[C---:B------:R-:W-:Y:S02]  /*e850*/  ISETP.LT.OR P0, PT, R4.reuse, 0x9, P0 ;  /* 0x000000090400780c */ /* 0x040fe40000701670 */
[----:B------:R-:W-:Y:S01]  /*e860*/  FMNMX.FTZ R0, R7, R0, !PT ;  /* 0x0000000007007209 */ /* 0x000fe20007810000 */
[----:B------:R-:W-:Y:S01]  /*e870*/  LDSM.16.MT88.4 R28, [R134+UR4+0x100] ;  /* 0x00010004861c783b */ /* 0x000fe20008004200 */
        /* <DEDUP_REMOVED lines=58> */
[----:B------:R-:W-:Y:S02]  /*ec20*/  FMNMX.FTZ R15, R150, R15, !PT ;  /* 0x0000000f960f7209 */ /* 0x000fe40007810000 */
[----:B------:R-:W-:Y:S02]  /*ec30*/  FSEL R148, R8, -INF , !P0 ;  /* 0xff80000008947808 */ /* 0x000fe40004000000 */
[----:B------:R-:W-:Y:S02]  /*ec40*/  ISETP.GT.AND P0, PT, R19, 0x39, P2 ;  /* 0x000000391300780c */ /* 0x000fe40001704270 */
[----:B------:R-:W-:Y:S02]  /*ec50*/  ISETP.LT.OR P1, PT, R4, 0x39, P1 ;  /* 0x000000390400780c */ /* 0x000fe40000f21670 */
[----:B------:R-:W-:Y:S02]  /*ec60*/  FMNMX.FTZ R15, R148, R15, !PT ;  /* 0x0000000f940f7209 */ /* 0x000fe40007810000 */
[----:B------:R-:W-:Y:S02]  /*ec70*/  FSEL R146, R18, -INF , !P1 ;  /* 0xff80000012927808 */ /* 0x000fe40004800000 */
[----:B------:R-:W-:Y:S02]  /*ec80*/  ISETP.LT.OR P0, PT, R4, 0x3a, P0 ;  /* 0x0000003a0400780c */ /* 0x000fe40000701670 */
[----:B------:R-:W-:Y:S02]  /*ec90*/  FMNMX.FTZ R19, R146, R15, !PT ;  /* 0x0000000f92137209 */ /* 0x000fe40007810000 */
[----:B------:R-:W-:Y:S02]  /*eca0*/  FSEL R144, R17, -INF , !P0 ;  /* 0xff80000011907808 */ /* 0x000fe40004000000 */
[----:B-1----:R-:W-:Y:S02]  /*ecb0*/  FMNMX.FTZ R4, R0, R13, !PT ;  /* 0x0000000d00047209 */ /* 0x002fe40007810000 */
[----:B------:R-:W-:Y:S03]  /*ecc0*/  FMNMX.FTZ R17, R144, R19, !PT ;  /* 0x0000001390117209 */ /* 0x000fe60007810000 */
[----:B------:R-:W1:Y:S08]  /*ecd0*/  SHFL.BFLY PT, R15, R4, 0x1, 0x1f ;  /* 0x0c201f00040f7f89 */ /* 0x000e7000000e0000 */
[----:B------:R-:W2:Y:S01]  /*ece0*/  SHFL.BFLY PT, R0, R17, 0x2, 0x1f ;  /* 0x0c401f0011007f89 */ /* 0x000ea200000e0000 */
[----:B-1----:R-:W-:Y:S04]  /*ecf0*/  FMNMX.FTZ R2, R4, R15, !PT ;  /* 0x0000000f04027209 */ /* 0x002fe80007810000 */
[C---:B------:R-:W-:Y:S01]  /*ed00*/  FSETP.NEU.FTZ.AND P0, PT, R2.reuse, -INF , PT ;  /* 0xff8000000200780b */ /* 0x040fe20003f1d000 */
[----:B------:R-:W-:Y:S01]  /*ed10*/  FMUL.FTZ R152, R2, c[0x0][0x2d0] ;  /* 0x0000b40002987a20 */ /* 0x000fe20000410000 */
[----:B--2---:R-:W-:Y:S04]  /*ed20*/  FMNMX.FTZ R13, R17, R0, !PT ;  /* 0x00000000110d7209 */ /* 0x004fe80007810000 */
[----:B------:R-:W-:Y:S02]  /*ed30*/  FSEL R152, R152, RZ, P0 ;  /* 0x000000ff98987208 */ /* 0x000fe40000000000 */
[----:B------:R-:W-:Y:S01]  /*ed40*/  IADD3 R17, R134, UR4, RZ ;  /* 0x0000000486117c10 */ /* 0x000fe2000fffe0ff */
[----:B------:R-:W1:Y:S02]  /*ed50*/  SHFL.BFLY PT, R0, R13, 0x1, 0x1f ;  /* 0x0c201f000d007f89 */ /* 0x000e6400000e0000 */
[--C-:B------:R-:W-:Y:S01]  /*ed60*/  FFMA.FTZ R166, R5, c[0x0][0x2d0], -R152.reuse ;  /* 0x0000b40005a67a23 */ /* 0x100fe20000010898 */
[----:B------:R-:W-:Y:S01]  /*ed70*/  FSEL R5, R2, RZ, P0 ;  /* 0x000000ff02057208 */ /* 0x000fe20000000000 */
[--C-:B------:R-:W-:Y:S01]  /*ed80*/  FFMA.FTZ R168, R11, c[0x0][0x2d0], -R152.reuse ;  /* 0x0000b4000ba87a23 */ /* 0x100fe20000010898 */
[----:B------:R-:W-:Y:S01]  /*ed90*/  IADD3 R164, R188, R17, RZ ;  /* 0x00000011bca47210 */ /* 0x000fe20007ffe0ff */
[----:B------:R-:W-:Y:S02]  /*eda0*/  FFMA.FTZ R167, R9, c[0x0][0x2d0], -R152 ;  /* 0x0000b40009a77a23 */ /* 0x000fe40000010898 */
[----:B------:R-:W-:Y:S01]  /*edb0*/  FADD.FTZ R4, -R5, R132 ;  /* 0x0000008405047221 */ /* 0x000fe20000010100 */
[----:B------:R-:W-:Y:S01]  /*edc0*/  MUFU.EX2 R166, R166 ;  /* 0x000000a600a67308 */ /* 0x000fe20000000800 */
[--C-:B------:R-:W-:Y:S01]  /*edd0*/  FFMA.FTZ R169, R7, c[0x0][0x2d0], -R152.reuse ;  /* 0x0000b40007a97a23 */ /* 0x100fe20000010898 */
[----:B------:R-:W-:Y:S01]  /*ede0*/  IADD3 R5, R135, UR4, RZ ;  /* 0x0000000487057c10 */ /* 0x000fe2000fffe0ff */
[----:B------:R-:W-:Y:S02]  /*edf0*/  FMUL.FTZ R132, R4, c[0x0][0x2d0] ;  /* 0x0000b40004847a20 */ /* 0x000fe40000410000 */
[--C-:B------:R-:W-:Y:S01]  /*ee00*/  FFMA.FTZ R176, R143, c[0x0][0x2d0], -R152.reuse ;  /* 0x0000b4008fb07a23 */ /* 0x100fe20000010898 */
[----:B------:R-:W-:Y:S01]  /*ee10*/  IADD3 R133, R188, R5, RZ ;  /* 0x00000005bc857210 */ /* 0x000fe20007ffe0ff */
[--C-:B------:R-:W-:Y:S02]  /*ee20*/  FFMA.FTZ R177, R141, c[0x0][0x2d0], -R152.reuse ;  /* 0x0000b4008db17a23 */ /* 0x100fe40000010898 */
[--C-:B------:R-:W-:Y:S01]  /*ee30*/  FFMA.FTZ R182, R161, c[0x0][0x2d0], -R152.reuse ;  /* 0x0000b400a1b67a23 */ /* 0x100fe20000010898 */
[----:B------:R-:W2:Y:S01]  /*ee40*/  MUFU.EX2 R132, R132 ;  /* 0x0000008400847308 */ /* 0x000ea20000000800 */
[--C-:B------:R-:W-:Y:S02]  /*ee50*/  FFMA.FTZ R183, R159, c[0x0][0x2d0], -R152.reuse ;  /* 0x0000b4009fb77a23 */ /* 0x100fe40000010898 */
[--C-:B------:R-:W-:Y:S01]  /*ee60*/  FFMA.FTZ R192, R157, c[0x0][0x2d0], -R152.reuse ;  /* 0x0000b4009dc07a23 */ /* 0x100fe20000010898 */
[----:B-1----:R-:W-:Y:S01]  /*ee70*/  FMNMX.FTZ R0, R13, R0, !PT ;  /* 0x000000000d007209 */ /* 0x002fe20007810000 */
[--C-:B------:R-:W-:Y:S01]  /*ee80*/  FFMA.FTZ R211, R155, c[0x0][0x2d0], -R152.reuse ;  /* 0x0000b4009bd37a23 */ /* 0x100fe20000010898 */
[----:B------:R-:W1:Y:S01]  /*ee90*/  LDSM.16.MT88.4 R12, [R135+UR4+0x100] ;  /* 0x00010004870c783b */ /* 0x000e620008004200 */
[--C-:B------:R-:W-:Y:S01]  /*eea0*/  FFMA.FTZ R216, R153, c[0x0][0x2d0], -R152.reuse ;  /* 0x0000b40099d87a23 */ /* 0x100fe20000010898 */
[C---:B------:R-:W-:Y:S01]  /*eeb0*/  FSETP.NEU.FTZ.AND P0, PT, R0.reuse, -INF , PT ;  /* 0xff8000000000780b */ /* 0x040fe20003f1d000 */
[C---:B------:R-:W-:Y:S01]  /*eec0*/  FMUL.FTZ R145, R0.reuse, c[0x0][0x2d0] ;  /* 0x0000b40000917a20 */ /* 0x040fe20000410000 */
[----:B------:R-:W-:Y:S01]  /*eed0*/  MUFU.EX2 R168, R168 ;  /* 0x000000a800a87308 */ /* 0x000fe20000000800 */
[--C-:B------:R-:W-:Y:S01]  /*eee0*/  FFMA.FTZ R217, R151, c[0x0][0x2d0], -R152.reuse ;  /* 0x0000b40097d97a23 */ /* 0x100fe20000010898 */
[----:B------:R-:W-:Y:S01]  /*eef0*/  FSEL R4, R0, RZ, P0 ;  /* 0x000000ff00047208 */ /* 0x000fe20000000000 */
[--C-:B------:R-:W-:Y:S01]  /*ef00*/  FFMA.FTZ R218, R149, c[0x0][0x2d0], -R152.reuse ;  /* 0x0000b40095da7a23 */ /* 0x100fe20000010898 */
[----:B------:R-:W-:Y:S01]  /*ef10*/  FSEL R145, R145, RZ, P0 ;  /* 0x000000ff91917208 */ /* 0x000fe20000000000 */
[--C-:B------:R-:W-:Y:S02]  /*ef20*/  FFMA.FTZ R174, R175, c[0x0][0x2d0], -R152.reuse ;  /* 0x0000b400afae7a23 */ /* 0x100fe40000010898 */
[----:B------:R-:W-:Y:S02]  /*ef30*/  FADD.FTZ R4, -R4, R3 ;  /* 0x0000000304047221 */ /* 0x000fe40000010100 */
[--C-:B------:R-:W-:Y:S01]  /*ef40*/  FFMA.FTZ R172, R20, c[0x0][0x2d0], -R145.reuse ;  /* 0x0000b40014ac7a23 */ /* 0x100fe20000010891 */
[----:B------:R-:W3:Y:S01]  /*ef50*/  MUFU.EX2 R167, R167 ;  /* 0x000000a700a77308 */ /* 0x000ee20000000800 */
[--C-:B------:R-:W-:Y:S01]  /*ef60*/  FFMA.FTZ R171, R16, c[0x0][0x2d0], -R145.reuse ;  /* 0x0000b40010ab7a23 */ /* 0x100fe20000010891 */
[----:B------:R-:W4:Y:S01]  /*ef70*/  LDSM.16.MT88.4 R20, [R133+0x100] ;  /* 0x000100008514783b */ /* 0x000f220000004200 */
[--C-:B------:R-:W-:Y:S02]  /*ef80*/  FFMA.FTZ R170, R10, c[0x0][0x2d0], -R145.reuse ;  /* 0x0000b4000aaa7a23 */ /* 0x100fe40000010891 */
[--C-:B------:R-:W-:Y:S02]  /*ef90*/  FFMA.FTZ R173, R6, c[0x0][0x2d0], -R145.reuse ;  /* 0x0000b40006ad7a23 */ /* 0x100fe40000010891 */
[----:B------:R-:W-:Y:S02]  /*efa0*/  FMUL.FTZ R3, R4, c[0x0][0x2d0] ;  /* 0x0000b40004037a20 */ /* 0x000fe40000410000 */
[C---:B--2---:R-:W-:Y:S01]  /*efb0*/  FMUL.FTZ R4, R132.reuse, R128 ;  /* 0x0000008084047220 */ /* 0x044fe20000410000 */
[----:B------:R-:W2:Y:S01]  /*efc0*/  MUFU.EX2 R169, R169 ;  /* 0x000000a900a97308 */ /* 0x000ea20000000800 */
[C---:B------:R-:W-:Y:S02]  /*efd0*/  FMUL.FTZ R5, R132.reuse, R129 ;  /* 0x0000008184057220 */ /* 0x040fe40000410000 */
[C---:B------:R-:W-:Y:S02]  /*efe0*/  FMUL.FTZ R8, R132.reuse, R124 ;  /* 0x0000007c84087220 */ /* 0x040fe40000410000 */
[C---:B------:R-:W-:Y:S02]  /*eff0*/  FMUL.FTZ R9, R132.reuse, R125 ;  /* 0x0000007d84097220 */ /* 0x040fe40000410000 */
[C---:B------:R-:W-:Y:S02]  /*f000*/  FMUL.FTZ R16, R132.reuse, R116 ;  /* 0x0000007484107220 */ /* 0x040fe40000410000 */
[C---:B------:R-:W-:Y:S01]  /*f010*/  FMUL.FTZ R17, R132.reuse, R117 ;  /* 0x0000007584117220 */ /* 0x040fe20000410000 */
[----:B------:R-:W5:Y:S01]  /*f020*/  MUFU.EX2 R3, R3 ;  /* 0x0000000300037308 */ /* 0x000f620000000800 */
[C---:B------:R-:W-:Y:S02]  /*f030*/  FMUL.FTZ R24, R132.reuse, R108 ;  /* 0x0000006c84187220 */ /* 0x040fe40000410000 */
[C---:B------:R-:W-:Y:S01]  /*f040*/  FMUL.FTZ R25, R132.reuse, R109 ;  /* 0x0000006d84197220 */ /* 0x040fe20000410000 */
[----:B---3--:R-:W-:Y:S01]  /*f050*/  F2FP.BF16.PACK_AB R136, R167, R168 ;  /* 0x000000a8a788723e */ /* 0x008fe200000010ff */
[C---:B------:R-:W-:Y:S02]  /*f060*/  FMUL.FTZ R32, R132.reuse, R100 ;  /* 0x0000006484207220 */ /* 0x040fe40000410000 */
[----:B------:R-:W-:Y:S02]  /*f070*/  FMUL.FTZ R33, R132, R101 ;  /* 0x0000006584217220 */ /* 0x000fe40000410000 */
[--C-:B------:R-:W-:Y:S01]  /*f080*/  FFMA.FTZ R175, R163, c[0x0][0x2d0], -R152.reuse ;  /* 0x0000b400a3af7a23 */ /* 0x100fe20000010898 */
[----:B------:R-:W-:Y:S01]  /*f090*/  MUFU.EX2 R172, R172 ;  /* 0x000000ac00ac7308 */ /* 0x000fe20000000800 */
[--C-:B------:R-:W-:Y:S02]  /*f0a0*/  FFMA.FTZ R180, R142, c[0x0][0x2d0], -R145.reuse ;  /* 0x0000b4008eb47a23 */ /* 0x100fe40000010891 */
[--C-:B------:R-:W-:Y:S01]  /*f0b0*/  FFMA.FTZ R181, R140, c[0x0][0x2d0], -R145.reuse ;  /* 0x0000b4008cb57a23 */ /* 0x100fe20000010891 */
[----:B--2---:R-:W-:Y:S01]  /*f0c0*/  F2FP.BF16.PACK_AB R138, R169, R166 ;  /* 0x000000a6a98a723e */ /* 0x004fe200000010ff */
[----:B------:R-:W-:Y:S01]  /*f0d0*/  LDSM.16.MT88.4 R140, [R134+UR4+0x2900] ;  /* 0x00290004868c783b */ /* 0x000fe20008004200 */
[--C-:B------:R-:W-:Y:S02]  /*f0e0*/  FFMA.FTZ R212, R160, c[0x0][0x2d0], -R145.reuse ;  /* 0x0000b400a0d47a23 */ /* 0x100fe40000010891 */
[--C-:B------:R-:W-:Y:S02]  /*f0f0*/  FFMA.FTZ R213, R158, c[0x0][0x2d0], -R145.reuse ;  /* 0x0000b4009ed57a23 */ /* 0x100fe40000010891 */
[----:B------:R-:W2:Y:S01]  /*f100*/  MUFU.EX2 R171, R171 ;  /* 0x000000ab00ab7308 */ /* 0x000ea20000000800 */
[--C-:B------:R-:W-:Y:S02]  /*f110*/  FFMA.FTZ R214, R156, c[0x0][0x2d0], -R145.reuse ;  /* 0x0000b4009cd67a23 */ /* 0x100fe40000010891 */
[----:B------:R-:W-:Y:S01]  /*f120*/  LDSM.16.MT88.4 R156, [R164+0x3900] ;  /* 0x00390000a49c783b */ /* 0x000fe20000004200 */
[C---:B-----5:R-:W-:Y:S02]  /*f130*/  FMUL.FTZ R6, R3.reuse, R130 ;  /* 0x0000008203067220 */ /* 0x060fe40000410000 */
        /* <DEDUP_REMOVED lines=11> */
[----:B------:R-:W-:Y:S01]  /*f1f0*/  FMUL.FTZ R34, R3, R102 ;  /* 0x0000006603227220 */ /* 0x000fe20000410000 */
[----:B--2---:R-:W-:Y:S01]  /*f200*/  F2FP.BF16.PACK_AB R137, R171, R172 ;  /* 0x000000acab89723e */ /* 0x004fe200000010ff */
[----:B------:R-:W-:Y:S02]  /*f210*/  FMUL.FTZ R35, R3, R103 ;  /* 0x0000006703237220 */ /* 0x000fe40000410000 */
[--C-:B------:R-:W-:Y:S03]  /*f220*/  FFMA.FTZ R215, R154, c[0x0][0x2d0], -R145.reuse ;  /* 0x0000b4009ad77a23 */ /* 0x100fe60000010891 */
[----:B------:R-:W-:Y:S01]  /*f230*/  LDSM.16.MT88.4 R100, [R134+UR4+0x2100] ;  /* 0x002100048664783b */ /* 0x000fe20008004200 */
[--C-:B------:R-:W-:Y:S01]  /*f240*/  FFMA.FTZ R220, R150, c[0x0][0x2d0], -R145.reuse ;  /* 0x0000b40096dc7a23 */ /* 0x100fe20000010891 */
[----:B------:R-:W-:Y:S01]  /*f250*/  MUFU.EX2 R174, R174 ;  /* 0x000000ae00ae7308 */ /* 0x000fe20000000800 */
[--C-:B------:R-:W-:Y:S02]  /*f260*/  FFMA.FTZ R221, R148, c[0x0][0x2d0], -R145.reuse ;  /* 0x0000b40094dd7a23 */ /* 0x100fe40000010891 */
[--C-:B------:R-:W-:Y:S02]  /*f270*/  FFMA.FTZ R222, R146, c[0x0][0x2d0], -R145.reuse ;  /* 0x0000b40092de7a23 */ /* 0x100fe40000010891 */
[----:B------:R-:W-:Y:S01]  /*f280*/  FFMA.FTZ R152, R147, c[0x0][0x2d0], -R152 ;  /* 0x0000b40093987a23 */ /* 0x000fe20000010898 */
[----:B------:R-:W-:Y:S01]  /*f290*/  LDSM.16.MT88.4 R116, [R134+UR4+0x900] ;  /* 0x000900048674783b */ /* 0x000fe20008004200 */
[C---:B------:R-:W-:Y:S02]  /*f2a0*/  FMUL.FTZ R36, R132.reuse, R36 ;  /* 0x0000002484247220 */ /* 0x040fe40000410000 */
[C---:B------:R-:W-:Y:S01]  /*f2b0*/  FMUL.FTZ R37, R132.reuse, R37 ;  /* 0x0000002584257220 */ /* 0x040fe20000410000 */
[----:B------:R2:W-:Y:S01]  /*f2c0*/  MUFU.EX2 R219, R152 ;  /* 0x0000009800db7308 */ /* 0x0005e20000000800 */
[----:B------:R-:W-:Y:S01]  /*f2d0*/  FMUL.FTZ R38, R3, R38 ;  /* 0x0000002603267220 */ /* 0x000fe20000410000 */
[----:B---3--:R-:W-:Y:S02]  /*f2e0*/  F2FP.BF16.PACK_AB R139, R173, R170 ;  /* 0x000000aaad8b723e */ /* 0x008fe400000010ff */
[----:B------:R-:W-:Y:S01]  /*f2f0*/  LDSM.16.MT88.4 R124, [R135+UR4+0x2900] ;  /* 0x00290004877c783b */ /* 0x000fe20008004200 */
[C---:B------:R-:W-:Y:S02]  /*f300*/  FMUL.FTZ R39, R3.reuse, R39 ;  /* 0x0000002703277220 */ /* 0x040fe40000410000 */
[C---:B------:R-:W-:Y:S02]  /*f310*/  FMUL.FTZ R40, R132.reuse, R40 ;  /* 0x0000002884287220 */ /* 0x040fe40000410000 */
[C---:B------:R-:W-:Y:S01]  /*f320*/  FMUL.FTZ R41, R132.reuse, R41 ;  /* 0x0000002984297220 */ /* 0x040fe20000410000 */
[C---:B-1----:R-:W-:Y:S01]  /*f330*/  HMMA.16816.F32.BF16 R4, R136.reuse, R12, R4 ;  /* 0x0000000c8804723c */ /* 0x042fe20000041804 */
[----:B------:R-:W1:Y:S01]  /*f340*/  MUFU.EX2 R175, R175 ;  /* 0x000000af00af7308 */ /* 0x000e620000000800 */
[----:B------:R-:W-:Y:S03]  /*f350*/  LDSM.16.MT88.4 R148, [R133+0x3900] ;  /* 0x003900008594783b */ /* 0x000fe60000004200 */
[C---:B------:R-:W-:Y:S02]  /*f360*/  FMUL.FTZ R42, R3.reuse, R42 ;  /* 0x0000002a032a7220 */ /* 0x040fe40000410000 */
[C---:B------:R-:W-:Y:S01]  /*f370*/  FMUL.FTZ R12, R132.reuse, R120 ;  /* 0x00000078840c7220 */ /* 0x040fe20000410000 */
[C---:B------:R-:W-:Y:S03]  /*f380*/  HMMA.16816.F32.BF16 R8, R136.reuse, R14, R8 ;  /* 0x0000000e8808723c */ /* 0x040fe60000041808 */
[----:B------:R-:W-:Y:S01]  /*f390*/  MUFU.EX2 R176, R176 ;  /* 0x000000b000b07308 */ /* 0x000fe20000000800 */
[C---:B------:R-:W-:Y:S01]  /*f3a0*/  FMUL.FTZ R13, R132.reuse, R121 ;  /* 0x00000079840d7220 */ /* 0x040fe20000410000 */
[----:B--2---:R-:W-:Y:S02]  /*f3b0*/  LDSM.16.MT88.4 R152, [R134+UR4+0x3900] ;  /* 0x003900048698783b */ /* 0x004fe40008004200 */
[C---:B------:R-:W-:Y:S02]  /*f3c0*/  FMUL.FTZ R14, R3.reuse, R122 ;  /* 0x0000007a030e7220 */ /* 0x040fe40000410000 */
[C---:B------:R-:W-:Y:S03]  /*f3d0*/  FMUL.FTZ R15, R3.reuse, R123 ;  /* 0x0000007b030f7220 */ /* 0x040fe60000410000 */
[C---:B------:R-:W-:Y:S01]  /*f3e0*/  FMUL.FTZ R43, R3.reuse, R43 ;  /* 0x0000002b032b7220 */ /* 0x040fe20000410000 */
[----:B------:R-:W2:Y:S01]  /*f3f0*/  MUFU.EX2 R177, R177 ;  /* 0x000000b100b17308 */ /* 0x000ea20000000800 */
[----:B------:R-:W3:Y:S01]  /*f400*/  LDSM.16.MT88.4 R120, [R164+0x100] ;  /* 0x00010000a478783b */ /* 0x000ee20000004200 */
[C---:B------:R-:W-:Y:S01]  /*f410*/  FMUL.FTZ R44, R132.reuse, R44 ;  /* 0x0000002c842c7220 */ /* 0x040fe20000410000 */
[C---:B----4-:R-:W-:Y:S03]  /*f420*/  HMMA.16816.F32.BF16 R12, R136.reuse, R20, R12 ;  /* 0x00000014880c723c */ /* 0x050fe6000004180c */
        /* <DEDUP_REMOVED lines=10> */
[----:B------:R-:W4:Y:S01]  /*f4d0*/  LDSM.16.MT88.4 R112, [R135+UR4+0x2100] ;  /* 0x002100048770783b */ /* 0x000f220008004200 */
        /* <DEDUP_REMOVED lines=9> */
[----:B------:R-:W-:Y:S01]  /*f570*/  MUFU.EX2 R183, R183 ;  /* 0x000000b700b77308 */ /* 0x000fe20000000800 */
[C---:B------:R-:W-:Y:S02]  /*f580*/  FMUL.FTZ R52, R132.reuse, R52 ;  /* 0x0000003484347220 */ /* 0x040fe40000410000 */
[C---:B------:R-:W-:Y:S04]  /*f590*/  FMUL.FTZ R30, R3.reuse, R106 ;  /* 0x0000006a031e7220 */ /* 0x040fe80000410000 */
[C---:B------:R-:W-:Y:S02]  /*f5a0*/  FMUL.FTZ R31, R3.reuse, R107 ;  /* 0x0000006b031f7220 */ /* 0x040fe40000410000 */
[----:B------:R-:W5:Y:S01]  /*f5b0*/  LDSM.16.MT88.4 R104, [R133+0x2100] ;  /* 0x002100008568783b */ /* 0x000f620000004200 */
        /* <DEDUP_REMOVED lines=12> */
[C---:B----4-:R-:W-:Y:S04]  /*f680*/  HMMA.16816.F32.BF16 R36, R136.reuse, R112, R36 ;  /* 0x000000708824723c */ /* 0x050fe80000041824 */
[C---:B------:R-:W-:Y:S01]  /*f690*/  FMUL.FTZ R60, R132.reuse, R60 ;  /* 0x0000003c843c7220 */ /* 0x040fe20000410000 */
[----:B------:R-:W-:Y:S01]  /*f6a0*/  MUFU.EX2 R212, R212 ;  /* 0x000000d400d47308 */ /* 0x000fe20000000800 */
[C---:B------:R-:W-:Y:S02]  /*f6b0*/  FMUL.FTZ R61, R132.reuse, R61 ;  /* 0x0000003d843d7220 */ /* 0x040fe40000410000 */
[C---:B------:R-:W-:Y:S01]  /*f6c0*/  HMMA.16816.F32.BF16 R40, R136.reuse, R114, R40 ;  /* 0x000000728828723c */ /* 0x040fe20000041828 */
[----:B------:R-:W-:Y:S03]  /*f6d0*/  LDSM.16.MT88.4 R112, [R135+UR4+0x900] ;  /* 0x000900048770783b */ /* 0x000fe60008004200 */
[C---:B------:R-:W-:Y:S02]  /*f6e0*/  FMUL.FTZ R62, R3.reuse, R62 ;  /* 0x0000003e033e7220 */ /* 0x040fe40000410000 */
[C---:B------:R-:W-:Y:S01]  /*f6f0*/  FMUL.FTZ R63, R3.reuse, R63 ;  /* 0x0000003f033f7220 */ /* 0x040fe20000410000 */
[----:B------:R-:W-:Y:S01]  /*f700*/  MUFU.EX2 R213, R213 ;  /* 0x000000d500d57308 */ /* 0x000fe20000000800 */
[C---:B------:R-:W-:Y:S01]  /*f710*/  FMUL.FTZ R64, R132.reuse, R64 ;  /* 0x0000004084407220 */ /* 0x040fe20000410000 */
[C---:B-----5:R-:W-:Y:S03]  /*f720*/  HMMA.16816.F32.BF16 R44, R136.reuse, R104, R44 ;  /* 0x00000068882c723c */ /* 0x060fe6000004182c */
[C---:B------:R-:W-:Y:S02]  /*f730*/  FMUL.FTZ R65, R132.reuse, R65 ;  /* 0x0000004184417220 */ /* 0x040fe40000410000 */
[C---:B------:R-:W-:Y:S03]  /*f740*/  FMUL.FTZ R66, R3.reuse, R66 ;  /* 0x0000004203427220 */ /* 0x040fe60000410000 */
[----:B------:R-:W-:Y:S01]  /*f750*/  MUFU.EX2 R214, R214 ;  /* 0x000000d600d67308 */ /* 0x000fe20000000800 */
[C---:B------:R-:W-:Y:S01]  /*f760*/  FMUL.FTZ R67, R3.reuse, R67 ;  /* 0x0000004303437220 */ /* 0x040fe20000410000 */
[C---:B------:R-:W-:Y:S01]  /*f770*/  HMMA.16816.F32.BF16 R48, R136.reuse, R106, R48 ;  /* 0x0000006a8830723c */ /* 0x040fe20000041830 */
[----:B------:R-:W3:Y:S02]  /*f780*/  LDSM.16.MT88.4 R104, [R135+UR4+0x4100] ;  /* 0x004100048768783b */ /* 0x000ee40008004200 */
[C---:B------:R-:W-:Y:S02]  /*f790*/  FMUL.FTZ R68, R132.reuse, R68 ;  /* 0x0000004484447220 */ /* 0x040fe40000410000 */
[C---:B------:R-:W-:Y:S03]  /*f7a0*/  FMUL.FTZ R69, R132.reuse, R69 ;  /* 0x0000004584457220 */ /* 0x040fe60000410000 */
[C---:B------:R-:W-:Y:S01]  /*f7b0*/  HMMA.16816.F32.BF16 R52, R136.reuse, R100, R52 ;  /* 0x000000648834723c */ /* 0x040fe20000041834 */
[----:B------:R-:W-:Y:S03]  /*f7c0*/  MUFU.EX2 R215, R215 ;  /* 0x000000d700d77308 */ /* 0x000fe60000000800 */
[C---:B------:R-:W-:Y:S02]  /*f7d0*/  FMUL.FTZ R70, R3.reuse, R70 ;  /* 0x0000004603467220 */ /* 0x040fe40000410000 */
[C---:B------:R-:W-:Y:S02]  /*f7e0*/  FMUL.FTZ R71, R3.reuse, R71 ;  /* 0x0000004703477220 */ /* 0x040fe40000410000 */
[C---:B------:R-:W-:Y:S01]  /*f7f0*/  HMMA.16816.F32.BF16 R56, R136.reuse, R102, R56 ;  /* 0x000000668838723c */ /* 0x040fe20000041838 */
[----:B------:R-:W4:Y:S02]  /*f800*/  LDSM.16.MT88.4 R100, [R133+0x4100] ;  /* 0x004100008564783b */ /* 0x000f240000004200 */
[----:B------:R-:W-:Y:S01]  /*f810*/  MUFU.EX2 R216, R216 ;  /* 0x000000d800d87308 */ /* 0x000fe20000000800 */
[C---:B------:R-:W-:Y:S02]  /*f820*/  FMUL.FTZ R72, R132.reuse, R72 ;  /* 0x0000004884487220 */ /* 0x040fe40000410000 */
[C---:B------:R-:W-:Y:S02]  /*f830*/  FMUL.FTZ R73, R132.reuse, R73 ;  /* 0x0000004984497220 */ /* 0x040fe40000410000 */
[C---:B------:R-:W-:Y:S04]  /*f840*/  HMMA.16816.F32.BF16 R60, R136.reuse, R108, R60 ;  /* 0x0000006c883c723c */ /* 0x040fe8000004183c */
[C---:B------:R-:W-:Y:S01]  /*f850*/  FMUL.FTZ R74, R3.reuse, R74 ;  /* 0x0000004a034a7220 */ /* 0x040fe20000410000 */
[----:B------:R-:W-:Y:S01]  /*f860*/  MUFU.EX2 R217, R217 ;  /* 0x000000d900d97308 */ /* 0x000fe20000000800 */
[C---:B------:R-:W-:Y:S02]  /*f870*/  FMUL.FTZ R75, R3.reuse, R75 ;  /* 0x0000004b034b7220 */ /* 0x040fe40000410000 */
[C---:B------:R-:W-:Y:S01]  /*f880*/  HMMA.16816.F32.BF16 R64, R136.reuse, R110, R64 ;  /* 0x0000006e8840723c */ /* 0x040fe20000041840 */
[----:B------:R-:W5:Y:S03]  /*f890*/  LDSM.16.MT88.4 R108, [R134+UR4+0x4100] ;  /* 0x00410004866c783b */ /* 0x000f660008004200 */
[C---:B------:R-:W-:Y:S02]  /*f8a0*/  FMUL.FTZ R84, R132.reuse, R84 ;  /* 0x0000005484547220 */ /* 0x040fe40000410000 */
[----:B------:R-:W-:Y:S01]  /*f8b0*/  FMUL.FTZ R85, R132, R85 ;  /* 0x0000005584557220 */ /* 0x000fe20000410000 */
[----:B------:R-:W-:Y:S01]  /*f8c0*/  MUFU.EX2 R218, R218 ;  /* 0x000000da00da7308 */ /* 0x000fe20000000800 */
[C---:B------:R-:W-:Y:S01]  /*f8d0*/  FMUL.FTZ R86, R3.reuse, R86 ;  /* 0x0000005603567220 */ /* 0x040fe20000410000 */
[C---:B---3--:R-:W-:Y:S03]  /*f8e0*/  HMMA.16816.F32.BF16 R68, R136.reuse, R104, R68 ;  /* 0x000000688844723c */ /* 0x048fe60000041844 */
[C---:B------:R-:W-:Y:S02]  /*f8f0*/  FMUL.FTZ R87, R3.reuse, R87 ;  /* 0x0000005703577220 */ /* 0x040fe40000410000 */
[--C-:B------:R-:W-:Y:S02]  /*f900*/  FFMA.FTZ R179, R178, c[0x0][0x2d0], -R145.reuse ;  /* 0x0000b400b2b37a23 */ /* 0x100fe40000010891 */
[--C-:B------:R-:W-:Y:S01]  /*f910*/  FFMA.FTZ R178, R162, c[0x0][0x2d0], -R145.reuse ;  /* 0x0000b400a2b27a23 */ /* 0x100fe20000010891 */
[C---:B------:R-:W-:Y:S01]  /*f920*/  HMMA.16816.F32.BF16 R72, R136.reuse, R106, R72 ;  /* 0x0000006a8848723c */ /* 0x040fe20000041848 */
[----:B------:R-:W3:Y:S01]  /*f930*/  LDSM.16.MT88.4 R104, [R164+0x4100] ;  /* 0x00410000a468783b */ /* 0x000ee20000004200 */
[----:B------:R-:W-:Y:S02]  /*f940*/  MUFU.EX2 R220, R220 ;  /* 0x000000dc00dc7308 */ /* 0x000fe40000000800 */
[C---:B------:R-:W-:Y:S02]  /*f950*/  FMUL.FTZ R76, R132.reuse, R76 ;  /* 0x0000004c844c7220 */ /* 0x040fe40000410000 */
[----:B------:R-:W-:Y:S02]  /*f960*/  FMUL.FTZ R77, R132, R77 ;  /* 0x0000004d844d7220 */ /* 0x000fe40000410000 */
[C---:B------:R-:W-:Y:S01]  /*f970*/  FMUL.FTZ R78, R3.reuse, R78 ;  /* 0x0000004e034e7220 */ /* 0x040fe20000410000 */
[----:B------:R-:W-:Y:S03]  /*f980*/  LDSM.16.MT88.4 R160, [R135+UR4+0x5900] ;  /* 0x0059000487a0783b */ /* 0x000fe60008004200 */
[C---:B------:R-:W-:Y:S01]  /*f990*/  FMUL.FTZ R79, R3.reuse, R79 ;  /* 0x0000004f034f7220 */ /* 0x040fe20000410000 */
[----:B------:R-:W-:Y:S01]  /*f9a0*/  MUFU.EX2 R179, R179 ;  /* 0x000000b300b37308 */ /* 0x000fe20000000800 */
[----:B------:R-:W-:Y:S02]  /*f9b0*/  FFMA.FTZ R145, R144, c[0x0][0x2d0], -R145 ;  /* 0x0000b40090917a23 */ /* 0x000fe40000010891 */
[C---:B------:R-:W-:Y:S02]  /*f9c0*/  FMUL.FTZ R88, R132.reuse, R88 ;  /* 0x0000005884587220 */ /* 0x040fe40000410000 */
[C---:B------:R-:W-:Y:S01]  /*f9d0*/  FMUL.FTZ R89, R132.reuse, R89 ;  /* 0x0000005984597220 */ /* 0x040fe20000410000 */
[C---:B----4-:R-:W-:Y:S03]  /*f9e0*/  HMMA.16816.F32.BF16 R76, R136.reuse, R100, R76 ;  /* 0x00000064884c723c */ /* 0x050fe6000004184c */
[C---:B------:R-:W-:Y:S01]  /*f9f0*/  FMUL.FTZ R80, R132.reuse, R80 ;  /* 0x0000005084507220 */ /* 0x040fe20000410000 */
[----:B------:R-:W4:Y:S01]  /*fa00*/  MUFU.EX2 R178, R178 ;  /* 0x000000b200b27308 */ /* 0x000f220000000800 */
[C---:B------:R-:W-:Y:S02]  /*fa10*/  FMUL.FTZ R81, R132.reuse, R81 ;  /* 0x0000005184517220 */ /* 0x040fe40000410000 */
[----:B------:R-:W-:Y:S01]  /*fa20*/  FMUL.FTZ R82, R3, R82 ;  /* 0x0000005203527220 */ /* 0x000fe20000410000 */
[----:B-1----:R-:W-:Y:S01]  /*fa30*/  F2FP.BF16.PACK_AB R100, R175, R174 ;  /* 0x000000aeaf64723e */ /* 0x002fe200000010ff */
[C---:B------:R-:W-:Y:S03]  /*fa40*/  FMUL.FTZ R83, R3.reuse, R83 ;  /* 0x0000005303537220 */ /* 0x040fe60000410000 */
[C---:B------:R-:W-:Y:S02]  /*fa50*/  FMUL.FTZ R90, R3.reuse, R90 ;  /* 0x0000005a035a7220 */ /* 0x040fe40000410000 */
[----:B------:R1:W-:Y:S01]  /*fa60*/  MUFU.EX2 R223, R145 ;  /* 0x0000009100df7308 */ /* 0x0003e20000000800 */
[C---:B------:R-:W-:Y:S01]  /*fa70*/  FMUL.FTZ R91, R3.reuse, R91 ;  /* 0x0000005b035b7220 */ /* 0x040fe20000410000 */
[C---:B------:R-:W-:Y:S03]  /*fa80*/  HMMA.16816.F32.BF16 R80, R136.reuse, R102, R80 ;  /* 0x000000668850723c */ /* 0x040fe60000041850 */
[C---:B------:R-:W-:Y:S02]  /*fa90*/  FMUL.FTZ R92, R132.reuse, R92 ;  /* 0x0000005c845c7220 */ /* 0x040fe40000410000 */
[C---:B------:R-:W-:Y:S02]  /*faa0*/  FMUL.FTZ R93, R132.reuse, R93 ;  /* 0x0000005d845d7220 */ /* 0x040fe40000410000 */
[C---:B------:R-:W-:Y:S01]  /*fab0*/  FMUL.FTZ R94, R3.reuse, R94 ;  /* 0x0000005e035e7220 */ /* 0x040fe20000410000 */
[C---:B-----5:R-:W-:Y:S01]  /*fac0*/  HMMA.16816.F32.BF16 R84, R136.reuse, R108, R84 ;  /* 0x0000006c8854723c */ /* 0x060fe20000041854 */
[----:B------:R-:W5:Y:S03]  /*fad0*/  MUFU.EX2 R221, R221 ;  /* 0x000000dd00dd7308 */ /* 0x000f660000000800 */
[----:B------:R-:W-:Y:S01]  /*fae0*/  FMUL.FTZ R95, R3, R95 ;  /* 0x0000005f035f7220 */ /* 0x000fe20000410000 */
[----:B--2---:R-:W-:Y:S01]  /*faf0*/  F2FP.BF16.PACK_AB R102, R177, R176 ;  /* 0x000000b0b166723e */ /* 0x004fe200000010ff */
[----:B------:R-:W-:Y:S01]  /*fb00*/  FMUL.FTZ R96, R132, R96 ;  /* 0x0000006084607220 */ /* 0x000fe20000410000 */
[----:B----4-:R-:W-:Y:S01]  /*fb10*/  F2FP.BF16.PACK_AB R101, R178, R179 ;  /* 0x000000b3b265723e */ /* 0x010fe200000010ff */
[C---:B------:R-:W-:Y:S01]  /*fb20*/  HMMA.16816.F32.BF16 R88, R136.reuse, R110, R88 ;  /* 0x0000006e8858723c */ /* 0x040fe20000041858 */
[----:B------:R-:W2:Y:S02]  /*fb30*/  LDSM.16.MT88.4 R108, [R133+0x900] ;  /* 0x00090000856c783b */ /* 0x000ea40000004200 */
[----:B------:R-:W4:Y:S01]  /*fb40*/  MUFU.EX2 R222, R222 ;  /* 0x000000de00de7308 */ /* 0x000f220000000800 */
[C---:B------:R-:W-:Y:S01]  /*fb50*/  FMUL.FTZ R97, R132.reuse, R97 ;  /* 0x0000006184617220 */ /* 0x040fe20000410000 */
[----:B------:R-:W-:Y:S01]  /*fb60*/  F2FP.BF16.PACK_AB R103, R181, R180 ;  /* 0x000000b4b567723e */ /* 0x000fe200000010ff */
[C---:B------:R-:W-:Y:S02]  /*fb70*/  FMUL.FTZ R98, R3.reuse, R98 ;  /* 0x0000006203627220 */ /* 0x040fe40000410000 */
[C---:B---3--:R-:W-:Y:S01]  /*fb80*/  HMMA.16816.F32.BF16 R92, R136.reuse, R104, R92 ;  /* 0x00000068885c723c */ /* 0x048fe2000004185c */
[----:B-1----:R-:W-:Y:S03]  /*fb90*/  LDSM.16.MT88.4 R144, [R135+UR4+0x3900] ;  /* 0x003900048790783b */ /* 0x002fe60008004200 */
[C---:B------:R-:W-:Y:S02]  /*fba0*/  FMUL.FTZ R99, R3.reuse, R99 ;  /* 0x0000006303637220 */ /* 0x040fe40000410000 */
[----:B------:R-:W-:Y:S02]  /*fbb0*/  FFMA.FTZ R168, R132, R205, R168 ;  /* 0x000000cd84a87223 */ /* 0x000fe400000100a8 */
[----:B------:R-:W-:Y:S01]  /*fbc0*/  FFMA.FTZ R172, R3, R206, R172 ;  /* 0x000000ce03ac7223 */ /* 0x000fe200000100ac */
[----:B------:R-:W-:Y:S02]  /*fbd0*/  IADD3 R3, R210, -0x2, RZ ;  /* 0xfffffffed2037810 */ /* 0x000fe40007ffe0ff */
[----:B------:R-:W-:Y:S01]  /*fbe0*/  HMMA.16816.F32.BF16 R96, R136, R106, R96 ;  /* 0x0000006a8860723c */ /* 0x000fe20000041860 */
[----:B------:R-:W1:Y:S02]  /*fbf0*/  LDSM.16.MT88.4 R104, [R164+0x2900] ;  /* 0x00290000a468783b */ /* 0x000e640000004200 */
[----:B------:R-:W-:Y:S01]  /*fc00*/  FADD.FTZ R167, R167, R168 ;  /* 0x000000a8a7a77221 */ /* 0x000fe20000010000 */
[----:B------:R-:W-:Y:S01]  /*fc10*/  ISETP.GE.AND P0, PT, R3, UR11, PT ;  /* 0x0000000b03007c0c */ /* 0x000fe2000bf06270 */
[----:B------:R-:W-:Y:S02]  /*fc20*/  FADD.FTZ R171, R171, R172 ;  /* 0x000000acabab7221 */ /* 0x000fe40000010000 */
[----:B------:R-:W-:Y:S01]  /*fc30*/  F2FP.BF16.PACK_AB R136, R217, R216 ;  /* 0x000000d8d988723e */ /* 0x000fe200000010ff */
[C---:B------:R-:W-:Y:S05]  /*fc40*/  HMMA.16816.F32.BF16 R4, R100.reuse, R112, R4 ;  /* 0x000000706404723c */ /* 0x040fea0000041804 */
[----:B------:R-:W-:Y:S01]  /*fc50*/  F2FP.BF16.PACK_AB R138, R219, R218 ;  /* 0x000000dadb8a723e */ /* 0x000fe200000010ff */
[----:B------:R-:W-:Y:S01]  /*fc60*/  FADD.FTZ R166, R166, R167 ;  /* 0x000000a7a6a67221 */ /* 0x000fe20000010000 */
[----:B-----5:R-:W-:Y:S01]  /*fc70*/  F2FP.BF16.PACK_AB R137, R221, R220 ;  /* 0x000000dcdd89723e */ /* 0x020fe200000010ff */
[C---:B------:R-:W-:Y:S01]  /*fc80*/  HMMA.16816.F32.BF16 R8, R100.reuse, R114, R8 ;  /* 0x000000726408723c */ /* 0x040fe20000041808 */
[----:B------:R-:W-:Y:S03]  /*fc90*/  LDSM.16.MT88.4 R112, [R133+0x4900] ;  /* 0x004900008570783b */ /* 0x000fe60000004200 */
[----:B----4-:R-:W-:Y:S01]  /*fca0*/  F2FP.BF16.PACK_AB R139, R223, R222 ;  /* 0x000000dedf8b723e */ /* 0x010fe200000010ff */
[----:B------:R-:W-:Y:S02]  /*fcb0*/  FADD.FTZ R170, R170, R171 ;  /* 0x000000abaaaa7221 */ /* 0x000fe40000010000 */
[----:B------:R-:W-:Y:S01]  /*fcc0*/  FADD.FTZ R169, R169, R166 ;  /* 0x000000a6a9a97221 */ /* 0x000fe20000010000 */
[C---:B--2---:R-:W-:Y:S04]  /*fcd0*/  HMMA.16816.F32.BF16 R12, R100.reuse, R108, R12 ;  /* 0x0000006c640c723c */ /* 0x044fe8000004180c */
        /* <DEDUP_REMOVED lines=121> */
[----:B------:R-:W-:Y:S01]  /*10470*/  IMAD.MOV.U32 R198, RZ, RZ, RZ ;  /* 0x000000ffffc67224 */ /* 0x000fe200078e00ff */
[----:B------:R-:W-:Y:S02]  /*10480*/  ISETP.NE.AND P2, PT, R195, 0x1, PT ;  /* 0x00000001c300780c */ /* 0x000fe40003f45270 */
[----:B------:R-:W-:Y:S04]  /*10490*/  IADD3 R199, R201, R165, R202 ;  /* 0x000000a5c9c77210 */ /* 0x000fe80007ffe0ca */
[----:B------:R-:W-:Y:S05]  /*104a0*/  IADD3 R199, R199, -0x80, RZ ;  /* 0xffffff80c7c77810 */ /* 0x000fea0007ffe0ff */
        /* <DEDUP_REMOVED lines=8> */
[----:B------:R1:W2:Y:S01]  /*10530*/  @!P3 LDG.E R198, [R4.64] ;  /* 0x0000001404c6b981 */ /* 0x0002a2000c1e1900 */
[----:B------:R-:W-:Y:S05]  /*10540*/  IMAD R199, R6, c[0x0][0x2b8], R199 ;  /* 0x0000ae0006c77a24 */ /* 0x000fea00078e02c7 */
[----:B------:R-:W-:Y:S05]  /*10550*/  SHF.R.S32.HI R3, RZ, 0x1f, R199 ;  /* 0x0000001fff037819 */ /* 0x000fea00000114c7 */
        /* <DEDUP_REMOVED lines=10> */
[----:B------:R-:W-:Y:S02]  /*10600*/  LEA R17, P0, R4, c[0x0][0x1c8], 0x1 ;  /* 0x0000720004117a11 */ /* 0x000fe400078008ff */
[----:B------:R-:W-:Y:S02]  /*10610*/  SHF.L.U64.HI R5, R194, 0x1, R197 ;  /* 0x00000001c2057819 */ /* 0x000fe400000102c5 */
[----:B------:R-:W-:Y:S01]  /*10620*/  LEA.HI.X R16, R4, c[0x0][0x1cc], R3, 0x1, P0 ;  /* 0x0000730004107a11 */ /* 0x000fe200000f0c03 */
[----:B------:R-:W1:Y:S01]  /*10630*/  SHFL.IDX PT, R9, R17, RZ, 0x181f ;  /* 0x00181fff11097589 */ /* 0x000e6200000e0000 */
[----:B------:R-:W-:Y:S02]  /*10640*/  IMAD.SHL.U32 R4, R194, 0x2, RZ ;  /* 0x00000002c2047824 */ /* 0x000fe400078e00ff */
[----:B------:R-:W-:Y:S01]  /*10650*/  IMAD.U32 R3, RZ, RZ, UR15 ;  /* 0x0000000fff037e24 */ /* 0x000fe2000f8e00ff */
[----:B------:R-:W2:Y:S03]  /*10660*/  SHFL.IDX PT, R8, R16, RZ, 0x181f ;  /* 0x00181fff10087589 */ /* 0x000ea600000e0000 */
[----:B------:R-:W-:Y:S01]  /*10670*/  IMAD R3, R3, 0x3000, R200 ;  /* 0x0000300003037824 */ /* 0x000fe200078e02c8 */
[----:B------:R-:W3:Y:S04]  /*10680*/  SHFL.IDX PT, R7, R17, 0x1, 0x181f ;  /* 0x00381f0011077f89 */ /* 0x000ee800000e0000 */
[----:B------:R4:W5:Y:S01]  /*10690*/  SHFL.IDX PT, R6, R16, 0x1, 0x181f ;  /* 0x00381f0010067f89 */ /* 0x00096200000e0000 */
[C---:B-1----:R-:W-:Y:S02]  /*106a0*/  IADD3 R12, P0, R9.reuse, R208, RZ ;  /* 0x000000d0090c7210 */ /* 0x042fe40007f1e0ff */
[C---:B------:R-:W-:Y:S02]  /*106b0*/  IADD3 R10, P2, R9.reuse, R209, RZ ;  /* 0x000000d1090a7210 */ /* 0x040fe40007f5e0ff */
[C---:B--2---:R-:W-:Y:S02]  /*106c0*/  IADD3.X R13, R8.reuse, R193, RZ, P0, !PT ;  /* 0x000000c1080d7210 */ /* 0x044fe400007fe4ff */
[-C--:B------:R-:W-:Y:S01]  /*106d0*/  IADD3 R14, P1, R9, R4.reuse, RZ ;  /* 0x00000004090e7210 */ /* 0x080fe20007f3e0ff */
[----:B------:R-:W-:Y:S01]  /*106e0*/  IMAD.SHL.U32 R9, R3, 0x2, RZ ;  /* 0x0000000203097824 */ /* 0x000fe200078e00ff */
[C---:B---3--:R-:W-:Y:S01]  /*106f0*/  IADD3 R4, P0, R7.reuse, R4, RZ ;  /* 0x0000000407047210 */ /* 0x048fe20007f1e0ff */
[C---:B------:R-:W-:Y:S02]  /*10700*/  IMAD.X R11, R8.reuse, 0x1, R207, P2 ;  /* 0x00000001080b7824 */ /* 0x040fe400010e06cf */
[----:B------:R-:W-:Y:S01]  /*10710*/  IMAD.X R15, R8, 0x1, R5, P1 ;  /* 0x00000001080f7824 */ /* 0x000fe200008e0605 */
[----:B------:R1:W-:Y:S01]  /*10720*/  LDGSTS.E.BYPASS.LTC128B.128 [R9+0xc100], [R12.64], !P5 ;  /* 0x0c1000000c097fae */ /* 0x0003e2000e901d54 */
[C---:B----4-:R-:W-:Y:S02]  /*10730*/  IADD3 R16, P1, R7.reuse, R208, RZ ;  /* 0x000000d007107210 */ /* 0x050fe40007f3e0ff */
[C---:B-----5:R-:W-:Y:S01]  /*10740*/  IADD3.X R5, R6.reuse, R5, RZ, P0, !PT ;  /* 0x0000000506057210 */ /* 0x060fe200007fe4ff */
[----:B------:R1:W-:Y:S01]  /*10750*/  LDGSTS.E.BYPASS.LTC128B.128 [R9+0xe100], [R10.64], !P4 ;  /* 0x0e1000000a097fae */ /* 0x0003e2000e101d54 */
[----:B------:R-:W-:Y:S01]  /*10760*/  IADD3 R18, P0, R7, R209, RZ ;  /* 0x000000d107127210 */ /* 0x000fe20007f1e0ff */
[C---:B------:R-:W-:Y:S02]  /*10770*/  IMAD.X R17, R6.reuse, 0x1, R193, P1 ;  /* 0x0000000106117824 */ /* 0x040fe400008e06c1 */
[----:B------:R1:W-:Y:S02]  /*10780*/  LDGSTS.E.BYPASS.LTC128B.128 [R9+0x10100], [R14.64], !P6 ;  /* 0x101000000e097fae */ /* 0x0003e4000f101d54 */
[----:B------:R-:W-:Y:S02]  /*10790*/  IMAD.X R19, R6, 0x1, R207, P0 ;  /* 0x0000000106137824 */ /* 0x000fe400000e06cf */
[----:B------:R1:W-:Y:S04]  /*107a0*/  LDGSTS.E.BYPASS.LTC128B.128 [R9+0xd100], [R16.64], !P5 ;  /* 0x0d10000010097fae */ /* 0x0003e8000e901d54 */
[----:B------:R1:W-:Y:S04]  /*107b0*/  LDGSTS.E.BYPASS.LTC128B.128 [R9+0xf100], [R18.64], !P4 ;  /* 0x0f10000012097fae */ /* 0x0003e8000e101d54 */
[----:B------:R1:W-:Y:S02]  /*107c0*/  LDGSTS.E.BYPASS.LTC128B.128 [R9+0x11100], [R4.64], !P6 ;  /* 0x1110000004097fae */ /* 0x0003e4000f101d54 */
.L_x_2002:
[----:B------:R-:W-:Y:S01]  /*107d0*/  UIADD3 UR4, UR5, 0x1, URZ ;  /* 0x0000000105047890 */ /* 0x000fe2000fffe03f */
[----:B------:R-:W0:Y:S01]  /*107e0*/  LDGDEPBAR ;  /* 0x00000000000079af */ /* 0x000e220000000000 */
[----:B------:R-:W-:Y:S01]  /*107f0*/  UISETP.GE.AND UP2, UPT, UR5, 0x1, UPT ;  /* 0x000000010500788c */ /* 0x000fe2000bf46270 */
[C---:B------:R-:W-:Y:S01]  /*10800*/  ISETP.LE.AND P0, PT, R210.reuse, UR11, PT ;  /* 0x0000000bd2007c0c */ /* 0x040fe2000bf03270 */
[----:B------:R-:W-:Y:S01]  /*10810*/  IMAD.MOV.U32 R3, RZ, RZ, R0 ;  /* 0x000000ffff037224 */ /* 0x000fe200078e0000 */
[----:B------:R-:W-:Y:S01]  /*10820*/  IADD3 R210, R210, -0x1, RZ ;  /* 0xffffffffd2d27810 */ /* 0x000fe20007ffe0ff */
[----:B------:R-:W-:Y:S01]  /*10830*/  USEL UR5, UR4, URZ, !UP2 ;  /* 0x0000003f04057287 */ /* 0x000fe2000d000000 */
[----:B------:R-:W-:Y:S09]  /*10840*/  IMAD.MOV.U32 R132, RZ, RZ, R2 ;  /* 0x000000ffff847224 */ /* 0x000ff200078e0002 */
[----:B------:R-:W-:-:S05]  /*10850*/  @!P0 BRA `(.L_x_2003) ;  /* 0xffffc65000008947 */ /* 0x000fca000383ffff */
.L_x_1992:
[----:B-1----:R-:W1:Y:S01]  /*10860*/  SHFL.BFLY PT, R8, R205, 0x2, 0x1f ;  /* 0x0c401f00cd087f89 */ /* 0x002e6200000e0000 */
        /* <DEDUP_REMOVED lines=14> */
[----:B------:R-:W-:-:S03]  /*10950*/  @P0 MOV R10, 0x3f317218 ;  /* 0x3f317218000a0802 */ /* 0x000fc60000000f00 */
[----:B------:R-:W-:Y:S02]  /*10960*/  @P1 FMUL.FTZ R8, R8, c[0x0][0x2d0] ;  /* 0x0000b40008081a20 */ /* 0x000fe40000410000 */
[----:B------:R-:W2:Y:S08]  /*10970*/  @P0 MUFU.LG2 R7, R4 ;  /* 0x0000000400070308 */ /* 0x000eb00000000c00 */
[----:B------:R-:W3:Y:S01]  /*10980*/  @P1 MUFU.LG2 R5, R5 ;  /* 0x0000000500051308 */ /* 0x000ee20000000c00 */
[----:B-1----:R-:W-:-:S02]  /*10990*/  FMUL.FTZ R128, R6, R128 ;  /* 0x0000008006807220 */ /* 0x002fc40000410000 */
[C---:B------:R-:W-:Y:S02]  /*109a0*/  FMUL.FTZ R129, R6.reuse, R129 ;  /* 0x0000008106817220 */ /* 0x040fe40000410000 */
[C---:B------:R-:W-:Y:S02]  /*109b0*/  FMUL.FTZ R124, R6.reuse, R124 ;  /* 0x0000007c067c7220 */ /* 0x040fe40000410000 */
[----:B------:R-:W-:Y:S01]  /*109c0*/  FMUL.FTZ R125, R6, R125 ;  /* 0x0000007d067d7220 */ /* 0x000fe20000410000 */
[----:B------:R1:W4:Y:S01]  /*109d0*/  @P0 MUFU.RCP R3, R4 ;  /* 0x0000000400030308 */ /* 0x0003220000001000 */
[----:B--2---:R-:W-:Y:S02]  /*109e0*/  @P0 FMUL.FTZ R9, R7, 0.69314718246459960938 ;  /* 0x3f31721807090820 */ /* 0x004fe40000410000 */
[----:B------:R-:W-:Y:S02]  /*109f0*/  @P0 FMUL.FTZ R7, R10, c[0x0][0x2d0] ;  /* 0x0000b4000a070a20 */ /* 0x000fe40000410000 */
[----:B------:R-:W-:-:S02]  /*10a00*/  FMUL.FTZ R120, R6, R120 ;  /* 0x0000007806787220 */ /* 0x000fc40000410000 */
        /* <DEDUP_REMOVED lines=96> */
.L_x_1952:
[----:B------:R-:W-:Y:S05]  /*11010*/  @P2 BRA `(.L_x_2004) ;  /* 0x0000198000002947 */ /* 0x000fea0003800000 */
[----:B------:R-:W1:Y:S01]  /*11020*/  S2R R2, SR_TID.X ;  /* 0x0000000000027919 */ /* 0x000e620000002100 */
[----:B------:R-:W-:Y:S01]  /*11030*/  IMAD R7, RZ, RZ, -UR14 ;  /* 0x8000000eff077e24 */ /* 0x000fe2000f8e02ff */
[----:B------:R-:W-:Y:S01]  /*11040*/  USHF.R.S32.HI UR6, URZ, 0x1f, UR14 ;  /* 0x0000001f3f067899 */ /* 0x000fe2000801140e */
[----:B------:R-:W-:Y:S01]  /*11050*/  IMAD.MOV.U32 R11, RZ, RZ, c[0x0][0x4e8] ;  /* 0x00013a00ff0b7624 */ /* 0x000fe200078e00ff */
[----:B------:R-:W2:Y:S01]  /*11060*/  S2R R0, SR_CTAID.Y ;  /* 0x0000000000007919 */ /* 0x000ea20000002600 */
[----:B------:R-:W-:Y:S01]  /*11070*/  ULDC.64 UR4, c[0x0][0x4d0] ;  /* 0x0001340000047ab9 */ /* 0x000fe20000000a00 */
[----:B------:R-:W-:Y:S01]  /*11080*/  BSSY B0, `(.L_x_2005) ;  /* 0x00000fe000007945 */ /* 0x000fe20003800000 */
[----:B------:R-:W-:Y:S01]  /*11090*/  UIMAD UR7, UR6, UR4, URZ ;  /* 0x00000004060772a4 */ /* 0x000fe2000f8e023f */
[----:B------:R-:W3:Y:S01]  /*110a0*/  S2R R9, SR_CTAID.Z ;  /* 0x0000000000097919 */ /* 0x000ee20000002700 */
[----:B------:R-:W-:Y:S01]  /*110b0*/  UIMAD.WIDE.U32 UR8, UR14, UR4, URZ ;  /* 0x000000040e0872a5 */ /* 0x000fe2000f8e003f */
[C---:B------:R-:W-:Y:S01]  /*110c0*/  ISETP.NE.AND P1, PT, R11.reuse, 0x1, PT ;  /* 0x000000010b00780c */ /* 0x040fe20003f25270 */
[----:B------:R-:W-:Y:S01]  /*110d0*/  UIMAD UR7, UR14, UR5, UR7 ;  /* 0x000000050e0772a4 */ /* 0x000fe2000f8e0207 */
[----:B------:R-:W4:Y:S01]  /*110e0*/  S2R R10, SR_CTAID.X ;  /* 0x00000000000a7919 */ /* 0x000f220000002500 */
[----:B------:R-:W-:Y:S01]  /*110f0*/  IMAD R11, R11, c[0x0][0x388], RZ ;  /* 0x0000e2000b0b7a24 */ /* 0x000fe200078e02ff */
        /* <DEDUP_REMOVED lines=8> */
[----:B------:R-:W-:Y:S01]  /*11180*/  IMAD.U32 R15, RZ, RZ, UR11 ;  /* 0x0000000bff0f7e24 */ /* 0x000fe2000f8e00ff */
[----:B-1----:R-:W-:Y:S01]  /*11190*/  SHF.R.S32.HI R3, RZ, 0x1f, R2 ;  /* 0x0000001fff037819 */ /* 0x002fe20000011402 */
[----:B------:R-:W-:Y:S01]  /*111a0*/  UIADD3 UR4, UR11, UR4, URZ ;  /* 0x000000040b047290 */ /* 0x000fe2000fffe03f */
[----:B------:R-:W-:Y:S02]  /*111b0*/  IMAD.U32 R17, RZ, RZ, UR7 ;  /* 0x00000007ff117e24 */ /* 0x000fe4000f8e00ff */
[----:B--2---:R-:W-:Y:S01]  /*111c0*/  IMAD R7, R7, c[0x0][0x550], R0 ;  /* 0x0001540007077a24 */ /* 0x004fe200078e0200 */
[----:B------:R-:W-:-:S02]  /*111d0*/  LEA.HI R0, R3, R2, RZ, 0x5 ;  /* 0x0000000203007211 */ /* 0x000fc400078f28ff */
[----:B------:R-:W-:Y:S01]  /*111e0*/  LEA.HI R3, R3, R2, RZ, 0x2 ;  /* 0x0000000203037211 */ /* 0x000fe200078f10ff */
[----:B------:R-:W-:Y:S01]  /*111f0*/  IMAD.U32 R15, RZ, RZ, UR4 ;  /* 0x00000004ff0f7e24 */ /* 0x000fe2000f8e00ff */
[----:B------:R-:W-:Y:S01]  /*11200*/  LOP3.LUT R5, R0, 0xffffffe0, RZ, 0xc0, !PT ;  /* 0xffffffe000057812 */ /* 0x000fe200078ec0ff */
[----:B---3--:R-:W-:Y:S01]  /*11210*/  IMAD.WIDE.U32 R16, R9, c[0x0][0x4d8], R16 ;  /* 0x0001360009107a25 */ /* 0x008fe200078e0010 */
[--C-:B------:R-:W-:Y:S02]  /*11220*/  SHF.R.S32.HI R13, RZ, 0x5, R0.reuse ;  /* 0x00000005ff0d7819 */ /* 0x100fe40000011400 */
[----:B------:R-:W-:Y:S01]  /*11230*/  SHF.R.S32.HI R0, RZ, 0x1f, R0 ;  /* 0x0000001fff007819 */ /* 0x000fe20000011400 */
[----:B------:R-:W-:Y:S01]  /*11240*/  IMAD.IADD R5, R2, 0x1, -R5 ;  /* 0x0000000102057824 */ /* 0x000fe200078e0a05 */
[----:B------:R-:W-:Y:S01]  /*11250*/  LOP3.LUT R3, R3, 0xfffffffc, RZ, 0xc0, !PT ;  /* 0xfffffffc03037812 */ /* 0x000fe200078ec0ff */
[----:B------:R-:W-:Y:S01]  /*11260*/  IMAD.WIDE.U32 R14, R9, c[0x0][0x440], R14 ;  /* 0x00011000090e7a25 */ /* 0x000fe200078e000e */
[----:B------:R-:W-:-:S02]  /*11270*/  LEA.HI R0, R0, R13, RZ, 0x3 ;  /* 0x0000000d00007211 */ /* 0x000fc400078f18ff */
[----:B------:R-:W-:Y:S02]  /*11280*/  IADD3 R3, -R3, R2, RZ ;  /* 0x0000000203037210 */ /* 0x000fe40007ffe1ff */
[----:B------:R-:W-:Y:S02]  /*11290*/  LOP3.LUT R0, R0, 0xffffff8, RZ, 0xc0, !PT ;  /* 0x0ffffff800007812 */ /* 0x000fe400078ec0ff */
[----:B------:R-:W-:Y:S02]  /*112a0*/  SHF.R.S32.HI R2, RZ, 0x1f, R5 ;  /* 0x0000001fff027819 */ /* 0x000fe40000011405 */
[----:B------:R-:W-:Y:S01]  /*112b0*/  SHF.R.S32.HI R8, RZ, 0x1f, R9 ;  /* 0x0000001fff087819 */ /* 0x000fe20000011409 */
[----:B------:R-:W-:Y:S01]  /*112c0*/  IMAD.IADD R13, R13, 0x1, -R0 ;  /* 0x000000010d0d7824 */ /* 0x000fe200078e0a00 */
[----:B------:R-:W-:Y:S02]  /*112d0*/  LEA.HI R0, R3, R3, RZ, 0x1 ;  /* 0x0000000303007211 */ /* 0x000fe400078f08ff */
[----:B------:R-:W-:-:S02]  /*112e0*/  LEA.HI R2, R2, R5, RZ, 0x2 ;  /* 0x0000000502027211 */ /* 0x000fc400078f10ff */
[----:B------:R-:W-:Y:S02]  /*112f0*/  LOP3.LUT R0, R0, 0x1ffffffe, RZ, 0xc0, !PT ;  /* 0x1ffffffe00007812 */ /* 0x000fe400078ec0ff */
[----:B------:R-:W-:Y:S02]  /*11300*/  SHF.R.S32.HI R12, RZ, 0x2, R2 ;  /* 0x00000002ff0c7819 */ /* 0x000fe40000011402 */
[----:B------:R-:W-:Y:S02]  /*11310*/  IADD3 R0, R3, -R0, RZ ;  /* 0x8000000003007210 */ /* 0x000fe40007ffe0ff */
[----:B------:R-:W-:Y:S01]  /*11320*/  LOP3.LUT R2, R2, 0x7ffffffc, RZ, 0xc0, !PT ;  /* 0x7ffffffc02027812 */ /* 0x000fe200078ec0ff */
[----:B------:R-:W-:Y:S02]  /*11330*/  IMAD R13, R13, 0x10, R12 ;  /* 0x000000100d0d7824 */ /* 0x000fe400078e020c */
[----:B------:R-:W-:Y:S02]  /*11340*/  IMAD R12, R8, c[0x0][0x4d8], RZ ;  /* 0x00013600080c7a24 */ /* 0x000fe400078e02ff */
[----:B------:R-:W-:Y:S01]  /*11350*/  IMAD R3, R0, 0x8, R13 ;  /* 0x0000000800037824 */ /* 0x000fe200078e020d */
[----:B------:R-:W-:Y:S01]  /*11360*/  SHF.R.S32.HI R0, RZ, 0x1f, R7 ;  /* 0x0000001fff007819 */ /* 0x000fe20000011407 */
[----:B------:R-:W-:-:S02]  /*11370*/  IMAD R8, R8, c[0x0][0x440], RZ ;  /* 0x0001100008087a24 */ /* 0x000fc400078e02ff */
[C---:B------:R-:W-:Y:S01]  /*11380*/  IMAD R12, R9.reuse, c[0x0][0x4dc], R12 ;  /* 0x00013700090c7a24 */ /* 0x040fe200078e020c */
[C---:B----4-:R-:W-:Y:S01]  /*11390*/  LEA R3, R10.reuse, R3, 0x7 ;  /* 0x000000030a037211 */ /* 0x050fe200078e38ff */
        /* <DEDUP_REMOVED lines=8> */
[----:B------:R-:W-:Y:S02]  /*11420*/  IMAD R0, R0, c[0x0][0x448], RZ ;  /* 0x0001120000007a24 */ /* 0x000fe400078e02ff */
[C---:B------:R-:W-:Y:S02]  /*11430*/  IMAD R12, R7.reuse, c[0x0][0x4e4], R12 ;  /* 0x00013900070c7a24 */ /* 0x040fe400078e020c */
[C---:B------:R-:W-:Y:S02]  /*11440*/  IMAD R8, R7.reuse, c[0x0][0x44c], R0 ;  /* 0x0001130007087a24 */ /* 0x040fe400078e0200 */
[----:B------:R-:W-:Y:S02]  /*11450*/  IMAD.MOV R0, RZ, RZ, -R9 ;  /* 0x000000ffff007224 */ /* 0x000fe400078e0a09 */
[----:B------:R-:W-:-:S04]  /*11460*/  IMAD.WIDE.U32 R14, R7, c[0x0][0x448], R14 ;  /* 0x00011200070e7a25 */ /* 0x000fc800078e000e */
[----:B------:R-:W-:Y:S01]  /*11470*/  IMAD.WIDE.U32 R18, R7, c[0x0][0x4e0], R16 ;  /* 0x0001380007127a25 */ /* 0x000fe200078e0010 */
[----:B------:R-:W-:Y:S02]  /*11480*/  IADD3 R21, R15, R8, RZ ;  /* 0x000000080f157210 */ /* 0x000fe40007ffe0ff */
[----:B------:R-:W-:Y:S01]  /*11490*/  SHF.R.S32.HI R15, RZ, 0x1f, R9 ;  /* 0x0000001fff0f7819 */ /* 0x000fe20000011409 */
[----:B------:R-:W-:Y:S01]  /*114a0*/  @P1 IMAD.HI.U32 R7, R3, c[0x0][0x4ec], RZ ;  /* 0x00013b0003071a27 */ /* 0x000fe200078e00ff */
[----:B------:R-:W-:Y:S01]  /*114b0*/  BAR.SYNC.DEFER_BLOCKING 0x1, 0x100 ;  /* 0x0044000000007b1d */ /* 0x000fe20000010000 */
[----:B------:R-:W-:Y:S02]  /*114c0*/  IADD3 R8, P0, R9, R18, RZ ;  /* 0x0000001209087210 */ /* 0x000fe40007f1e0ff */
[--C-:B------:R-:W-:Y:S02]  /*114d0*/  IMAD R0, R0, c[0x0][0x4e8], R3.reuse ;  /* 0x00013a0000007a24 */ /* 0x100fe400078e0203 */
[----:B------:R-:W-:Y:S01]  /*114e0*/  IMAD.MOV.U32 R16, RZ, RZ, R3 ;  /* 0x000000ffff107224 */ /* 0x000fe200078e0003 */
[----:B------:R-:W-:Y:S01]  /*114f0*/  @P1 SHF.R.U32.HI R16, RZ, c[0x0][0x4f0], R7 ;  /* 0x00013c00ff101a19 */ /* 0x000fe20000011607 */
[----:B------:R-:W-:Y:S01]  /*11500*/  IMAD.MOV.U32 R20, RZ, RZ, R14 ;  /* 0x000000ffff147224 */ /* 0x000fe200078e000e */
[----:B------:R-:W-:Y:S01]  /*11510*/  SHF.R.S32.HI R7, RZ, 0x1f, R0 ;  /* 0x0000001fff077819 */ /* 0x000fe20000011400 */
[----:B------:R-:W-:Y:S01]  /*11520*/  IMAD.IADD R2, R5, 0x1, -R2 ;  /* 0x0000000105027824 */ /* 0x000fe200078e0a02 */
[----:B------:R-:W-:Y:S01]  /*11530*/  IADD3.X R9, R15, R19, R12, P0, !PT ;  /* 0x000000130f097210 */ /* 0x000fe200007fe40c */
[C---:B------:R-:W-:Y:S01]  /*11540*/  IMAD.WIDE.U32 R20, R16.reuse, c[0x0][0x430], R20 ;  /* 0x00010c0010147a25 */ /* 0x040fe200078e0014 */
[----:B------:R-:W-:-:S02]  /*11550*/  IADD3 R12, -R16, RZ, RZ ;  /* 0x000000ff100c7210 */ /* 0x000fc40007ffe1ff */
[----:B------:R-:W-:Y:S01]  /*11560*/  SHF.R.S32.HI R14, RZ, 0x1f, R16 ;  /* 0x0000001fff0e7819 */ /* 0x000fe20000011410 */
[----:B------:R-:W-:Y:S02]  /*11570*/  IMAD R7, R7, c[0x0][0x4c8], RZ ;  /* 0x0001320007077a24 */ /* 0x000fe400078e02ff */
[----:B------:R-:W-:-:S04]  /*11580*/  IMAD.WIDE.U32 R8, R0, c[0x0][0x4c8], R8 ;  /* 0x0001320000087a25 */ /* 0x000fc800078e0008 */
[----:B------:R-:W-:Y:S01]  /*11590*/  IMAD R7, R0, c[0x0][0x4cc], R7 ;  /* 0x0001330000077a24 */ /* 0x000fe200078e0207 */
[----:B------:R-:W-:Y:S01]  /*115a0*/  LEA R0, P0, R8, c[0x0][0x4a8], 0x2 ;  /* 0x00012a0008007a11 */ /* 0x000fe200078010ff */
[----:B------:R-:W-:Y:S02]  /*115b0*/  IMAD R12, R12, c[0x0][0x4e8], R3 ;  /* 0x00013a000c0c7a24 */ /* 0x000fe400078e0203 */
[----:B------:R-:W-:Y:S02]  /*115c0*/  IMAD.IADD R7, R9, 0x1, R7 ;  /* 0x0000000109077824 */ /* 0x000fe400078e0207 */
[----:B------:R-:W-:Y:S01]  /*115d0*/  IMAD R3, R14, c[0x0][0x430], RZ ;  /* 0x00010c000e037a24 */ /* 0x000fe200078e02ff */
[----:B------:R-:W-:Y:S01]  /*115e0*/  SHF.R.S32.HI R9, RZ, 0x1f, R12 ;  /* 0x0000001fff097819 */ /* 0x000fe2000001140c */
[----:B------:R-:W-:Y:S01]  /*115f0*/  SHFL.IDX PT, R14, R0, RZ, 0x1c1f ;  /* 0x001c1fff000e7589 */ /* 0x000fe200000e0000 */
[----:B------:R-:W-:Y:S01]  /*11600*/  LEA.HI.X R7, R8, c[0x0][0x4ac], R7, 0x2, P0 ;  /* 0x00012b0008077a11 */ /* 0x000fe200000f1407 */
[----:B------:R-:W-:Y:S01]  /*11610*/  IMAD R3, R16, c[0x0][0x434], R3 ;  /* 0x00010d0010037a24 */ /* 0x000fe200078e0203 */
[----:B------:R-:W-:Y:S01]  /*11620*/  LOP3.LUT P0, RZ, R5, 0x3, RZ, 0xc0, !PT ;  /* 0x0000000305ff7812 */ /* 0x000fe2000780c0ff */
[----:B------:R-:W-:Y:S01]  /*11630*/  SHFL.IDX PT, R16, R0, 0x1, 0x1c1f ;  /* 0x003c1f0000107f89 */ /* 0x000fe200000e0000 */
[----:B------:R-:W-:-:S02]  /*11640*/  IMAD R9, R9, c[0x0][0x428], RZ ;  /* 0x00010a0009097a24 */ /* 0x000fc400078e02ff */
[----:B------:R-:W-:Y:S01]  /*11650*/  IMAD.IADD R21, R21, 0x1, R3 ;  /* 0x0000000115157824 */ /* 0x000fe200078e0203 */
[----:B------:R-:W1:Y:S01]  /*11660*/  SHFL.IDX PT, R15, R7, RZ, 0x1c1f ;  /* 0x001c1fff070f7589 */ /* 0x000e6200000e0000 */
[----:B------:R-:W-:Y:S01]  /*11670*/  IADD3 R3, R10, 0x8, RZ ;  /* 0x000000080a037810 */ /* 0x000fe20007ffe0ff */
[----:B------:R-:W-:Y:S01]  /*11680*/  IMAD R9, R12, c[0x0][0x42c], R9 ;  /* 0x00010b000c097a24 */ /* 0x000fe200078e0209 */
[-C--:B------:R-:W-:Y:S01]  /*11690*/  ISETP.GE.OR P2, PT, R10, R11.reuse, P0 ;  /* 0x0000000b0a00720c */ /* 0x080fe20000746670 */
[----:B------:R2:W3:Y:S01]  /*116a0*/  SHFL.IDX PT, R17, R7, 0x1, 0x1c1f ;  /* 0x003c1f0007117f89 */ /* 0x0004e200000e0000 */
[----:B------:R-:W-:Y:S01]  /*116b0*/  ISETP.GE.OR P0, PT, R3, R11, P0 ;  /* 0x0000000b0300720c */ /* 0x000fe20000706670 */
[----:B------:R-:W-:-:S05]  /*116c0*/  IMAD.WIDE.U32 R12, R12, c[0x0][0x428], R20 ;  /* 0x00010a000c0c7a25 */ /* 0x000fca00078e0014 */
[----:B------:R-:W-:Y:S02]  /*116d0*/  IADD3 R9, R13, R9, RZ ;  /* 0x000000090d097210 */ /* 0x000fe40007ffe0ff */
[----:B------:R-:W-:-:S04]  /*116e0*/  LEA R8, P1, R12, c[0x0][0x400], 0x2 ;  /* 0x000100000c087a11 */ /* 0x000fc800078210ff */
[----:B------:R-:W-:Y:S02]  /*116f0*/  LEA.HI.X R9, R12, c[0x0][0x404], R9, 0x2, P1 ;  /* 0x000101000c097a11 */ /* 0x000fe400008f1409 */
[----:B------:R-:W-:Y:S01]  /*11700*/  ISETP.GE.AND P1, PT, R3, R11, PT ;  /* 0x0000000b0300720c */ /* 0x000fe20003f26270 */
[----:B------:R4:W4:Y:S01]  /*11710*/  SHFL.IDX PT, R12, R8, RZ, 0x1c1f ;  /* 0x001c1fff080c7589 */ /* 0x00092200000e0000 */
[----:B------:R-:W-:-:S03]  /*11720*/  SHF.L.U32 R3, R2, 0x1, RZ ;  /* 0x0000000102037819 */ /* 0x000fc600000006ff */
[----:B-1----:R1:W-:Y:S01]  /*11730*/  @!P2 ST.E [R14.64], R4 ;  /* 0x000000040e00a985 */ /* 0x0023e2000c101914 */
[----:B--2---:R-:W-:-:S03]  /*11740*/  P2R R7, PR, RZ, 0x2 ;  /* 0x00000002ff077803 */ /* 0x004fc60000000000 */
[----:B---3--:R1:W-:Y:S01]  /*11750*/  @!P0 ST.E [R16.64], R6 ;  /* 0x0000000610008985 */ /* 0x0083e2000c101914 */
[----:B------:R-:W-:-:S03]  /*11760*/  ISETP.GE.AND P0, PT, R10, R11, PT ;  /* 0x0000000b0a00720c */ /* 0x000fc60003f06270 */
[----:B------:R1:W2:Y:S10]  /*11770*/  SHFL.IDX PT, R13, R9, RZ, 0x1c1f ;  /* 0x001c1fff090d7589 */ /* 0x0002b400000e0000 */
[----:B------:R-:W-:Y:S05]  /*11780*/  @P0 BRA `(.L_x_2006) ;  /* 0x000008d000000947 */ /* 0x000fea0003800000 */
[C---:B-1----:R-:W-:Y:S02]  /*11790*/  IADD3 R6, R3.reuse, 0x8, RZ ;  /* 0x0000000803067810 */ /* 0x042fe40007ffe0ff */
[----:B------:R-:W-:-:S02]  /*117a0*/  IADD3 R5, R3, 0x10, RZ ;  /* 0x0000001003057810 */ /* 0x000fc40007ffe0ff */
[----:B------:R-:W-:Y:S02]  /*117b0*/  IADD3 R4, R3, 0x18, RZ ;  /* 0x0000001803047810 */ /* 0x000fe40007ffe0ff */
[----:B------:R-:W-:Y:S02]  /*117c0*/  ISETP.GE.AND P3, PT, R6, c[0x0][0x3c8], PT ;  /* 0x0000f20006007a0c */ /* 0x000fe40003f66270 */
[----:B------:R-:W-:Y:S02]  /*117d0*/  ISETP.GE.AND P2, PT, R5, c[0x0][0x3c8], PT ;  /* 0x0000f20005007a0c */ /* 0x000fe40003f46270 */
[----:B------:R-:W-:Y:S02]  /*117e0*/  ISETP.GE.AND P1, PT, R4, c[0x0][0x3c8], PT ;  /* 0x0000f20004007a0c */ /* 0x000fe40003f26270 */
[C---:B------:R-:W-:Y:S02]  /*117f0*/  ISETP.GE.AND P4, PT, R3.reuse, c[0x0][0x3c8], PT ;  /* 0x0000f20003007a0c */ /* 0x040fe40003f86270 */
[----:B------:R-:W-:-:S02]  /*11800*/  IADD3 R2, R3, 0x20, RZ ;  /* 0x0000002003027810 */ /* 0x000fc40007ffe0ff */
[----:B------:R-:W-:Y:S02]  /*11810*/  IADD3 R0, R3, 0x28, RZ ;  /* 0x0000002803007810 */ /* 0x000fe40007ffe0ff */
[----:B------:R-:W-:Y:S02]  /*11820*/  ISETP.GE.AND P0, PT, R2, c[0x0][0x3c8], PT ;  /* 0x0000f20002007a0c */ /* 0x000fe40003f06270 */
[----:B------:R-:W-:Y:S02]  /*11830*/  ISETP.GE.AND P5, PT, R0, c[0x0][0x3c8], PT ;  /* 0x0000f20000007a0c */ /* 0x000fe40003fa6270 */
[----:B------:R-:W-:Y:S02]  /*11840*/  @!P3 LEA.HI R6, R6, R6, RZ, 0x1 ;  /* 0x000000060606b211 */ /* 0x000fe400078f08ff */
[----:B------:R-:W-:Y:S01]  /*11850*/  @!P2 LEA.HI R5, R5, R5, RZ, 0x1 ;  /* 0x000000050505a211 */ /* 0x000fe200078f08ff */
[----:B--2-4-:R-:W-:Y:S01]  /*11860*/  @!P4 IMAD.WIDE R10, R3, 0x4, R12 ;  /* 0x00000004030ac825 */ /* 0x014fe200078e020c */
[----:B------:R-:W-:-:S02]  /*11870*/  @!P1 LEA.HI R4, R4, R4, RZ, 0x1 ;  /* 0x0000000404049211 */ /* 0x000fc400078f08ff */
[----:B------:R-:W-:Y:S02]  /*11880*/  @!P3 LOP3.LUT R15, R6, 0xfffffffe, RZ, 0xc0, !PT ;  /* 0xfffffffe060fb812 */ /* 0x000fe400078ec0ff */
[----:B------:R-:W-:Y:S01]  /*11890*/  @!P2 LOP3.LUT R5, R5, 0xfffffffe, RZ, 0xc0, !PT ;  /* 0xfffffffe0505a812 */ /* 0x000fe200078ec0ff */
[----:B------:R1:W-:Y:S01]  /*118a0*/  @!P4 ST.E.64 [R10.64], R128 ;  /* 0x000000800a00c985 */ /* 0x0003e2000c101b14 */
[----:B------:R-:W-:Y:S02]  /*118b0*/  @!P1 LOP3.LUT R17, R4, 0xfffffffe, RZ, 0xc0, !PT ;  /* 0xfffffffe04119812 */ /* 0x000fe400078ec0ff */
[----:B------:R-:W-:Y:S01]  /*118c0*/  IADD3 R14, R3, 0x30, RZ ;  /* 0x00000030030e7810 */ /* 0x000fe20007ffe0ff */
[--C-:B------:R-:W-:Y:S01]  /*118d0*/  @!P2 IMAD.WIDE R4, R5, 0x4, R12.reuse ;  /* 0x000000040504a825 */ /* 0x100fe200078e020c */
[----:B------:R-:W-:Y:S02]  /*118e0*/  @!P0 LEA.HI R2, R2, R2, RZ, 0x1 ;  /* 0x0000000202028211 */ /* 0x000fe400078f08ff */
[----:B------:R-:W-:Y:S01]  /*118f0*/  ISETP.GE.AND P4, PT, R14, c[0x0][0x3c8], PT ;  /* 0x0000f2000e007a0c */ /* 0x000fe20003f86270 */
[----:B------:R-:W-:Y:S01]  /*11900*/  @!P1 IMAD.WIDE R16, R17, 0x4, R12 ;  /* 0x0000000411109825 */ /* 0x000fe200078e020c */
[----:B------:R-:W-:-:S02]  /*11910*/  @!P0 LOP3.LUT R19, R2, 0xfffffffe, RZ, 0xc0, !PT ;  /* 0xfffffffe02138812 */ /* 0x000fc400078ec0ff */
[C---:B------:R-:W-:Y:S02]  /*11920*/  IADD3 R20, R3.reuse, 0x38, RZ ;  /* 0x0000003803147810 */ /* 0x040fe40007ffe0ff */
[----:B------:R-:W-:Y:S01]  /*11930*/  IADD3 R6, R3, 0x48, RZ ;  /* 0x0000004803067810 */ /* 0x000fe20007ffe0ff */
[----:B------:R-:W-:Y:S01]  /*11940*/  @!P0 IMAD.WIDE R18, R19, 0x4, R12 ;  /* 0x0000000413128825 */ /* 0x000fe200078e020c */
[----:B------:R-:W-:Y:S02]  /*11950*/  @!P5 LEA.HI R0, R0, R0, RZ, 0x1 ;  /* 0x000000000000d211 */ /* 0x000fe400078f08ff */
[----:B------:R-:W-:-:S03]  /*11960*/  IADD3 R2, R3, 0x50, RZ ;  /* 0x0000005003027810 */ /* 0x000fc60007ffe0ff */
[----:B------:R-:W-:Y:S01]  /*11970*/  @!P4 LEA.HI R14, R14, R14, RZ, 0x1 ;  /* 0x0000000e0e0ec211 */ /* 0x000fe200078f08ff */
[----:B-1----:R-:W-:Y:S01]  /*11980*/  @!P3 IMAD.WIDE R10, R15, 0x4, R12 ;  /* 0x000000040f0ab825 */ /* 0x002fe200078e020c */
[----:B------:R-:W-:-:S04]  /*11990*/  IADD3 R15, R3, 0x40, RZ ;  /* 0x00000040030f7810 */ /* 0x000fc80007ffe0ff */
[----:B------:R1:W-:Y:S01]  /*119a0*/  @!P3 ST.E.64 [R10.64], R124 ;  /* 0x0000007c0a00b985 */ /* 0x0003e2000c101b14 */
[----:B------:R-:W-:-:S03]  /*119b0*/  ISETP.GE.AND P3, PT, R20, c[0x0][0x3c8], PT ;  /* 0x0000f20014007a0c */ /* 0x000fc60003f66270 */
[----:B------:R2:W-:Y:S01]  /*119c0*/  @!P2 ST.E.64 [R4.64], R120 ;  /* 0x000000780400a985 */ /* 0x0005e2000c101b14 */
[----:B------:R-:W-:-:S03]  /*119d0*/  ISETP.GE.AND P2, PT, R15, c[0x0][0x3c8], PT ;  /* 0x0000f2000f007a0c */ /* 0x000fc60003f46270 */
[----:B------:R3:W-:Y:S01]  /*119e0*/  @!P1 ST.E.64 [R16.64], R116 ;  /* 0x0000007410009985 */ /* 0x0007e2000c101b14 */
        /* <DEDUP_REMOVED lines=9> */
[----:B------:R-:W-:Y:S01]  /*11a80*/  @!P2 IMAD.WIDE R14, R15, 0x4, R12 ;  /* 0x000000040f0ea825 */ /* 0x000fe200078e020c */
[----:B--2---:R-:W-:-:S03]  /*11a90*/  @!P5 LOP3.LUT R5, R0, 0xfffffffe, RZ, 0xc0, !PT ;  /* 0xfffffffe0005d812 */ /* 0x004fc600078ec0ff */
[--C-:B------:R-:W-:Y:S01]  /*11aa0*/  @!P4 IMAD.WIDE R10, R11, 0x4, R12.reuse ;  /* 0x000000040b0ac825 */ /* 0x100fe200078e020c */
[----:B------:R-:W-:Y:S02]  /*11ab0*/  IADD3 R0, R3, 0x58, RZ ;  /* 0x0000005803007810 */ /* 0x000fe40007ffe0ff */
[----:B---3--:R-:W-:Y:S01]  /*11ac0*/  @!P3 LOP3.LUT R17, R20, 0xfffffffe, RZ, 0xc0, !PT ;  /* 0xfffffffe1411b812 */ /* 0x008fe200078ec0ff */
[----:B------:R-:W-:Y:S01]  /*11ad0*/  @!P5 IMAD.WIDE R4, R5, 0x4, R12 ;  /* 0x000000040504d825 */ /* 0x000fe200078e020c */
[----:B------:R-:W-:Y:S02]  /*11ae0*/  IADD3 R20, R3, 0x80, RZ ;  /* 0x0000008003147810 */ /* 0x000fe40007ffe0ff */
[----:B----4-:R-:W-:Y:S02]  /*11af0*/  @!P1 LOP3.LUT R19, R6, 0xfffffffe, RZ, 0xc0, !PT ;  /* 0xfffffffe06139812 */ /* 0x010fe400078ec0ff */
[----:B------:R1:W-:Y:S01]  /*11b00*/  @!P5 ST.E.64 [R4.64], R108 ;  /* 0x0000006c0400d985 */ /* 0x0003e2000c101b14 */
[----:B------:R-:W-:-:S02]  /*11b10*/  ISETP.GE.AND P5, PT, R0, c[0x0][0x3c8], PT ;  /* 0x0000f20000007a0c */ /* 0x000fc40003fa6270 */
[C---:B------:R-:W-:Y:S01]  /*11b20*/  IADD3 R6, R3.reuse, 0x60, RZ ;  /* 0x0000006003067810 */ /* 0x040fe20007ffe0ff */
[----:B------:R2:W-:Y:S01]  /*11b30*/  @!P4 ST.E.64 [R10.64], R104 ;  /* 0x000000680a00c985 */ /* 0x0005e2000c101b14 */
[----:B------:R-:W-:Y:S02]  /*11b40*/  IADD3 R18, R3, 0x70, RZ ;  /* 0x0000007003127810 */ /* 0x000fe40007ffe0ff */
[----:B------:R-:W-:-:S07]  /*11b50*/  ISETP.GE.AND P6, PT, R6, c[0x0][0x3c8], PT ;  /* 0x0000f20006007a0c */ /* 0x000fce0003fc6270 */
[----:B------:R-:W-:-:S04]  /*11b60*/  @!P5 LEA.HI R0, R0, R0, RZ, 0x1 ;  /* 0x000000000000d211 */ /* 0x000fc800078f08ff */
[----:B------:R-:W-:Y:S02]  /*11b70*/  @!P5 LOP3.LUT R21, R0, 0xfffffffe, RZ, 0xc0, !PT ;  /* 0xfffffffe0015d812 */ /* 0x000fe400078ec0ff */
[C---:B------:R-:W-:Y:S02]  /*11b80*/  IADD3 R0, R3.reuse, 0x88, RZ ;  /* 0x0000008803007810 */ /* 0x040fe40007ffe0ff */
[----:B------:R-:W-:Y:S02]  /*11b90*/  @!P6 LEA.HI R6, R6, R6, RZ, 0x1 ;  /* 0x000000060606e211 */ /* 0x000fe400078f08ff */
[----:B-1----:R-:W-:Y:S02]  /*11ba0*/  @!P0 LOP3.LUT R5, R2, 0xfffffffe, RZ, 0xc0, !PT ;  /* 0xfffffffe02058812 */ /* 0x002fe400078ec0ff */
[----:B------:R-:W-:Y:S01]  /*11bb0*/  IADD3 R2, R3, 0x78, RZ ;  /* 0x0000007803027810 */ /* 0x000fe20007ffe0ff */
[----:B--2---:R-:W-:-:S04]  /*11bc0*/  @!P3 IMAD.WIDE R10, R17, 0x4, R12 ;  /* 0x00000004110ab825 */ /* 0x004fc800078e020c */
[--C-:B------:R-:W-:Y:S01]  /*11bd0*/  @!P1 IMAD.WIDE R16, R19, 0x4, R12.reuse ;  /* 0x0000000413109825 */ /* 0x100fe200078e020c */
[----:B------:R-:W-:Y:S01]  /*11be0*/  IADD3 R19, R3, 0x68, RZ ;  /* 0x0000006803137810 */ /* 0x000fe20007ffe0ff */
[----:B------:R1:W-:Y:S01]  /*11bf0*/  @!P3 ST.E.64 [R10.64], R100 ;  /* 0x000000640a00b985 */ /* 0x0003e2000c101b14 */
[----:B------:R-:W-:Y:S01]  /*11c00*/  ISETP.GE.AND P3, PT, R18, c[0x0][0x3c8], PT ;  /* 0x0000f20012007a0c */ /* 0x000fe20003f66270 */
[----:B------:R-:W-:Y:S01]  /*11c10*/  @!P0 IMAD.WIDE R4, R5, 0x4, R12 ;  /* 0x0000000405048825 */ /* 0x000fe200078e020c */
[----:B------:R-:W-:Y:S01]  /*11c20*/  ISETP.GE.AND P4, PT, R19, c[0x0][0x3c8], PT ;  /* 0x0000f20013007a0c */ /* 0x000fe20003f86270 */
[----:B------:R2:W-:Y:S01]  /*11c30*/  @!P2 ST.E.64 [R14.64], R36 ;  /* 0x000000240e00a985 */ /* 0x0005e2000c101b14 */
[----:B------:R-:W-:-:S03]  /*11c40*/  ISETP.GE.AND P2, PT, R2, c[0x0][0x3c8], PT ;  /* 0x0000f20002007a0c */ /* 0x000fc60003f46270 */
[----:B------:R3:W-:Y:S01]  /*11c50*/  @!P1 ST.E.64 [R16.64], R40 ;  /* 0x0000002810009985 */ /* 0x0007e2000c101b14 */
[----:B------:R-:W-:-:S03]  /*11c60*/  ISETP.GE.AND P1, PT, R20, c[0x0][0x3c8], PT ;  /* 0x0000f20014007a0c */ /* 0x000fc60003f26270 */
[----:B------:R4:W-:Y:S01]  /*11c70*/  @!P0 ST.E.64 [R4.64], R44 ;  /* 0x0000002c04008985 */ /* 0x0009e2000c101b14 */
[----:B------:R-:W-:Y:S02]  /*11c80*/  ISETP.GE.AND P0, PT, R0, c[0x0][0x3c8], PT ;  /* 0x0000f20000007a0c */ /* 0x000fe40003f06270 */
[----:B------:R-:W-:Y:S02]  /*11c90*/  @!P3 LEA.HI R18, R18, R18, RZ, 0x1 ;  /* 0x000000121212b211 */ /* 0x000fe400078f08ff */
[----:B------:R-:W-:Y:S02]  /*11ca0*/  @!P4 LEA.HI R19, R19, R19, RZ, 0x1 ;  /* 0x000000131313c211 */ /* 0x000fe400078f08ff */
[----:B------:R-:W-:Y:S02]  /*11cb0*/  @!P2 LEA.HI R2, R2, R2, RZ, 0x1 ;  /* 0x000000020202a211 */ /* 0x000fe400078f08ff */
[----:B------:R-:W-:Y:S02]  /*11cc0*/  @!P4 LOP3.LUT R19, R19, 0xfffffffe, RZ, 0xc0, !PT ;  /* 0xfffffffe1313c812 */ /* 0x000fe400078ec0ff */
[----:B------:R-:W-:-:S03]  /*11cd0*/  @!P1 LEA.HI R20, R20, R20, RZ, 0x1 ;  /* 0x0000001414149211 */ /* 0x000fc600078f08ff */
[----:B------:R-:W-:Y:S01]  /*11ce0*/  @!P0 LEA.HI R0, R0, R0, RZ, 0x1 ;  /* 0x0000000000008211 */ /* 0x000fe200078f08ff */
[--C-:B-1----:R-:W-:Y:S01]  /*11cf0*/  @!P5 IMAD.WIDE R10, R21, 0x4, R12.reuse ;  /* 0x00000004150ad825 */ /* 0x102fe200078e020c */
[----:B------:R-:W-:Y:S02]  /*11d00*/  IADD3 R21, R3, 0xa0, RZ ;  /* 0x000000a003157810 */ /* 0x000fe40007ffe0ff */
[----:B--2---:R-:W-:Y:S02]  /*11d10*/  @!P3 LOP3.LUT R15, R18, 0xfffffffe, RZ, 0xc0, !PT ;  /* 0xfffffffe120fb812 */ /* 0x004fe400078ec0ff */
[----:B------:R1:W-:Y:S01]  /*11d20*/  @!P5 ST.E.64 [R10.64], R48 ;  /* 0x000000300a00d985 */ /* 0x0003e2000c101b14 */
[----:B------:R-:W-:Y:S01]  /*11d30*/  @!P4 IMAD.WIDE R18, R19, 0x4, R12 ;  /* 0x000000041312c825 */ /* 0x000fe200078e020c */
[----:B---3--:R-:W-:-:S03]  /*11d40*/  @!P1 LOP3.LUT R17, R20, 0xfffffffe, RZ, 0xc0, !PT ;  /* 0xfffffffe14119812 */ /* 0x008fc600078ec0ff */
[--C-:B------:R-:W-:Y:S01]  /*11d50*/  @!P3 IMAD.WIDE R14, R15, 0x4, R12.reuse ;  /* 0x000000040f0eb825 */ /* 0x100fe200078e020c */
[----:B------:R-:W-:Y:S02]  /*11d60*/  IADD3 R20, R3, 0xa8, RZ ;  /* 0x000000a803147810 */ /* 0x000fe40007ffe0ff */
[----:B----4-:R-:W-:Y:S01]  /*11d70*/  @!P6 LOP3.LUT R5, R6, 0xfffffffe, RZ, 0xc0, !PT ;  /* 0xfffffffe0605e812 */ /* 0x010fe200078ec0ff */
[----:B------:R-:W-:Y:S01]  /*11d80*/  @!P1 IMAD.WIDE R16, R17, 0x4, R12 ;  /* 0x0000000411109825 */ /* 0x000fe200078e020c */
[----:B------:R-:W-:-:S03]  /*11d90*/  IADD3 R6, R3, 0xb8, RZ ;  /* 0x000000b803067810 */ /* 0x000fc60007ffe0ff */
[----:B------:R-:W-:-:S05]  /*11da0*/  @!P6 IMAD.WIDE R4, R5, 0x4, R12 ;  /* 0x000000040504e825 */ /* 0x000fca00078e020c */
[----:B------:R2:W-:Y:S04]  /*11db0*/  @!P6 ST.E.64 [R4.64], R52 ;  /* 0x000000340400e985 */ /* 0x0005e8000c101b14 */
[----:B------:R3:W-:Y:S04]  /*11dc0*/  @!P4 ST.E.64 [R18.64], R56 ;  /* 0x000000381200c985 */ /* 0x0007e8000c101b14 */
[----:B------:R-:W-:Y:S01]  /*11dd0*/  @!P3 ST.E.64 [R14.64], R60 ;  /* 0x0000003c0e00b985 */ /* 0x000fe2000c101b14 */
[----:B------:R-:W-:Y:S02]  /*11de0*/  ISETP.GE.AND P3, PT, R21, c[0x0][0x3c8], PT ;  /* 0x0000f20015007a0c */ /* 0x000fe40003f66270 */
[----:B-1----:R-:W-:-:S02]  /*11df0*/  @!P2 LOP3.LUT R11, R2, 0xfffffffe, RZ, 0xc0, !PT ;  /* 0xfffffffe020ba812 */ /* 0x002fc400078ec0ff */
[----:B------:R-:W-:-:S03]  /*11e00*/  IADD3 R2, R3, 0x98, RZ ;  /* 0x0000009803027810 */ /* 0x000fc60007ffe0ff */
[----:B------:R-:W-:Y:S01]  /*11e10*/  @!P2 IMAD.WIDE R10, R11, 0x4, R12 ;  /* 0x000000040b0aa825 */ /* 0x000fe200078e020c */
[----:B------:R-:W-:-:S04]  /*11e20*/  ISETP.GE.AND P4, PT, R2, c[0x0][0x3c8], PT ;  /* 0x0000f20002007a0c */ /* 0x000fc80003f86270 */
[----:B------:R1:W-:Y:S01]  /*11e30*/  @!P2 ST.E.64 [R10.64], R64 ;  /* 0x000000400a00a985 */ /* 0x0003e2000c101b14 */
[----:B------:R-:W-:Y:S02]  /*11e40*/  ISETP.GE.AND P2, PT, R20, c[0x0][0x3c8], PT ;  /* 0x0000f20014007a0c */ /* 0x000fe40003f46270 */
[----:B------:R-:W-:Y:S01]  /*11e50*/  @!P3 LEA.HI R21, R21, R21, RZ, 0x1 ;  /* 0x000000151515b211 */ /* 0x000fe200078f08ff */
[----:B------:R4:W-:Y:S03]  /*11e60*/  @!P1 ST.E.64 [R16.64], R68 ;  /* 0x0000004410009985 */ /* 0x0009e6000c101b14 */
[----:B------:R-:W-:Y:S02]  /*11e70*/  @!P3 LOP3.LUT R21, R21, 0xfffffffe, RZ, 0xc0, !PT ;  /* 0xfffffffe1515b812 */ /* 0x000fe400078ec0ff */
[----:B--2---:R-:W-:Y:S02]  /*11e80*/  @!P0 LOP3.LUT R5, R0, 0xfffffffe, RZ, 0xc0, !PT ;  /* 0xfffffffe00058812 */ /* 0x004fe400078ec0ff */
[----:B------:R-:W-:-:S02]  /*11e90*/  IADD3 R0, R3, 0x90, RZ ;  /* 0x0000009003007810 */ /* 0x000fc40007ffe0ff */
[----:B---3--:R-:W-:Y:S01]  /*11ea0*/  IADD3 R18, R3, 0xb0, RZ ;  /* 0x000000b003127810 */ /* 0x008fe20007ffe0ff */
[----:B------:R-:W-:Y:S01]  /*11eb0*/  @!P0 IMAD.WIDE R4, R5, 0x4, R12 ;  /* 0x0000000405048825 */ /* 0x000fe200078e020c */
[----:B------:R-:W-:Y:S02]  /*11ec0*/  ISETP.GE.AND P5, PT, R0, c[0x0][0x3c8], PT ;  /* 0x0000f20000007a0c */ /* 0x000fe40003fa6270 */
[----:B------:R-:W-:Y:S02]  /*11ed0*/  ISETP.GE.AND P1, PT, R18, c[0x0][0x3c8], PT ;  /* 0x0000f20012007a0c */ /* 0x000fe40003f26270 */
[----:B------:R2:W-:Y:S01]  /*11ee0*/  @!P0 ST.E.64 [R4.64], R72 ;  /* 0x0000004804008985 */ /* 0x0005e2000c101b14 */
[----:B------:R-:W-:Y:S02]  /*11ef0*/  ISETP.GE.AND P0, PT, R6, c[0x0][0x3c8], PT ;  /* 0x0000f20006007a0c */ /* 0x000fe40003f06270 */
[----:B------:R-:W-:Y:S02]  /*11f00*/  @!P4 LEA.HI R2, R2, R2, RZ, 0x1 ;  /* 0x000000020202c211 */ /* 0x000fe400078f08ff */
[----:B------:R-:W-:-:S04]  /*11f10*/  @!P2 LEA.HI R20, R20, R20, RZ, 0x1 ;  /* 0x000000141414a211 */ /* 0x000fc800078f08ff */
[----:B------:R-:W-:Y:S02]  /*11f20*/  @!P5 LEA.HI R0, R0, R0, RZ, 0x1 ;  /* 0x000000000000d211 */ /* 0x000fe400078f08ff */
[----:B------:R-:W-:Y:S02]  /*11f30*/  @!P1 LEA.HI R18, R18, R18, RZ, 0x1 ;  /* 0x0000001212129211 */ /* 0x000fe400078f08ff */
[----:B-1----:R-:W-:Y:S02]  /*11f40*/  @!P4 LOP3.LUT R11, R2, 0xfffffffe, RZ, 0xc0, !PT ;  /* 0xfffffffe020bc812 */ /* 0x002fe400078ec0ff */
[----:B------:R-:W-:Y:S02]  /*11f50*/  @!P0 LEA.HI R6, R6, R6, RZ, 0x1 ;  /* 0x0000000606068211 */ /* 0x000fe400078f08ff */
[----:B------:R-:W-:Y:S01]  /*11f60*/  @!P2 LOP3.LUT R15, R20, 0xfffffffe, RZ, 0xc0, !PT ;  /* 0xfffffffe140fa812 */ /* 0x000fe200078ec0ff */
[----:B------:R-:W-:Y:S01]  /*11f70*/  @!P4 IMAD.WIDE R10, R11, 0x4, R12 ;  /* 0x000000040b0ac825 */ /* 0x000fe200078e020c */
[----:B----4-:R-:W-:-:S02]  /*11f80*/  @!P1 LOP3.LUT R17, R18, 0xfffffffe, RZ, 0xc0, !PT ;  /* 0xfffffffe12119812 */ /* 0x010fc400078ec0ff */
[----:B------:R-:W-:Y:S01]  /*11f90*/  @!P0 LOP3.LUT R19, R6, 0xfffffffe, RZ, 0xc0, !PT ;  /* 0xfffffffe06138812 */ /* 0x000fe200078ec0ff */
[----:B------:R-:W-:-:S04]  /*11fa0*/  @!P3 IMAD.WIDE R20, R21, 0x4, R12 ;  /* 0x000000041514b825 */ /* 0x000fc800078e020c */
[----:B------:R-:W-:Y:S01]  /*11fb0*/  @!P2 IMAD.WIDE R14, R15, 0x4, R12 ;  /* 0x000000040f0ea825 */ /* 0x000fe200078e020c */
[----:B--2---:R-:W-:-:S03]  /*11fc0*/  @!P5 LOP3.LUT R5, R0, 0xfffffffe, RZ, 0xc0, !PT ;  /* 0xfffffffe0005d812 */ /* 0x004fc600078ec0ff */
        /* <DEDUP_REMOVED lines=9> */
.L_x_2006:
[----:B------:R-:W-:Y:S05]  /*12060*/  BSYNC B0 ;  /* 0x0000000000007941 */ /* 0x000fea0003800000 */
.L_x_2005:
[----:B------:R-:W-:Y:S01]  /*12070*/  ISETP.NE.AND P0, PT, R7, RZ, PT ;  /* 0x000000ff0700720c */ /* 0x000fe20003f05270 */
[----:B-1----:R1:W3:Y:S04]  /*12080*/  SHFL.IDX PT, R5, R9, 0x1, 0x1c1f ;  /* 0x003c1f0009057f89 */ /* 0x0022e800000e0000 */
        /* <DEDUP_REMOVED lines=10> */
[C---:B--234-:R-:W-:Y:S01]  /*12130*/  @!P1 IMAD.WIDE R12, R3.reuse, 0x4, R4 ;  /* 0x00000004030c9825 */ /* 0x05cfe200078e0204 */
[----:B-1----:R-:W-:-:S02]  /*12140*/  IADD3 R9, R3, 0x28, RZ ;  /* 0x0000002803097810 */ /* 0x002fc40007ffe0ff */
        /* <DEDUP_REMOVED lines=21> */
[----:B------:R-:W-:Y:S01]  /*122a0*/  @!P1 LEA.HI R7, R7, R7, RZ, 0x1 ;  /* 0x0000000707079211 */ /* 0x000fe200078f08ff */
[--C-:B------:R-:W-:Y:S01]  /*122b0*/  @!P5 IMAD.WIDE R12, R13, 0x4, R4.reuse ;  /* 0x000000040d0cd825 */ /* 0x100fe200078e0204 */
[----:B------:R-:W-:Y:S02]  /*122c0*/  IADD3 R0, R3, 0x50, RZ ;  /* 0x0000005003007810 */ /* 0x000fe40007ffe0ff */
        /* <DEDUP_REMOVED lines=8> */
[C---:B------:R-:W-:Y:S01]  /*12350*/  IADD3 R20, R3.reuse, 0x58, RZ ;  /* 0x0000005803147810 */ /* 0x040fe20007ffe0ff */
        /* <DEDUP_REMOVED lines=10> */
[----:B------:R-:W-:Y:S02]  /*12400*/  @!P4 LEA.HI R20, R20, R20, RZ, 0x1 ;  /* 0x000000141414c211 */ /* 0x000fe400078f08ff */
[----:B-1----:R-:W-:Y:S01]  /*12410*/  @!P2 LOP3.LUT R15, R8, 0xfffffffe, RZ, 0xc0, !PT ;  /* 0xfffffffe080fa812 */ /* 0x002fe200078ec0ff */
[----:B------:R-:W-:Y:S01]  /*12420*/  @!P3 IMAD.WIDE R8, R9, 0x4, R4 ;  /* 0x000000040908b825 */ /* 0x000fe200078e0204 */
        /* <DEDUP_REMOVED lines=8> */
[----:B------:R4:W-:Y:S01]  /*124b0*/  @!P1 ST.E.64 [R6.64], R102 ;  /* 0x0000006606009985 */ /* 0x0009e2000c101b14 */
[----:B------:R-:W-:-:S02]  /*124c0*/  ISETP.GE.AND P1, PT, R17, c[0x0][0x3c8], PT ;  /* 0x0000f20011007a0c */ /* 0x000fc40003f26270 */
[----:B---3--:R-:W-:Y:S01]  /*124d0*/  @!P4 LOP3.LUT R11, R20, 0xfffffffe, RZ, 0xc0, !PT ;  /* 0xfffffffe140bc812 */ /* 0x008fe200078ec0ff */
[----:B------:R3:W-:Y:S01]  /*124e0*/  @!P0 ST.E.64 [R12.64], R38 ;  /* 0x000000260c008985 */ /* 0x0007e2000c101b14 */
[----:B------:R-:W-:Y:S02]  /*124f0*/  ISETP.GE.AND P0, PT, R16, c[0x0][0x3c8], PT ;  /* 0x0000f20010007a0c */ /* 0x000fe40003f06270 */
[----:B------:R-:W-:Y:S01]  /*12500*/  @!P3 LEA.HI R19, R19, R19, RZ, 0x1 ;  /* 0x000000131313b211 */ /* 0x000fe200078f08ff */
[----:B------:R-:W-:Y:S01]  /*12510*/  @!P4 IMAD.WIDE R10, R11, 0x4, R4 ;  /* 0x000000040b0ac825 */ /* 0x000fe200078e0204 */
[----:B------:R-:W-:Y:S02]  /*12520*/  IADD3 R20, R3, 0x90, RZ ;  /* 0x0000009003147810 */ /* 0x000fe40007ffe0ff */
[----:B------:R-:W-:Y:S02]  /*12530*/  @!P2 LEA.HI R18, R18, R18, RZ, 0x1 ;  /* 0x000000121212a211 */ /* 0x000fe400078f08ff */
[----:B------:R-:W-:-:S02]  /*12540*/  @!P3 LOP3.LUT R19, R19, 0xfffffffe, RZ, 0xc0, !PT ;  /* 0xfffffffe1313b812 */ /* 0x000fc400078ec0ff */
[----:B------:R-:W-:-:S03]  /*12550*/  @!P1 LEA.HI R17, R17, R17, RZ, 0x1 ;  /* 0x0000001111119211 */ /* 0x000fc600078f08ff */
[----:B------:R-:W-:Y:S02]  /*12560*/  @!P0 LEA.HI R16, R16, R16, RZ, 0x1 ;  /* 0x0000001010108211 */ /* 0x000fe400078f08ff */
[----:B------:R-:W-:Y:S02]  /*12570*/  @!P1 LOP3.LUT R17, R17, 0xfffffffe, RZ, 0xc0, !PT ;  /* 0xfffffffe11119812 */ /* 0x000fe400078ec0ff */
[----:B-1----:R-:W-:Y:S02]  /*12580*/  @!P5 LOP3.LUT R9, R0, 0xfffffffe, RZ, 0xc0, !PT ;  /* 0xfffffffe0009d812 */ /* 0x002fe400078ec0ff */
[----:B------:R-:W-:Y:S01]  /*12590*/  IADD3 R0, R3, 0x88, RZ ;  /* 0x0000008803007810 */ /* 0x000fe20007ffe0ff */
[--C-:B--2---:R-:W-:Y:S01]  /*125a0*/  @!P1 IMAD.WIDE R14, R17, 0x4, R4.reuse ;  /* 0x00000004110e9825 */ /* 0x104fe200078e0204 */
[----:B------:R-:W-:Y:S02]  /*125b0*/  IADD3 R17, R3, 0xa8, RZ ;  /* 0x000000a803117810 */ /* 0x000fe40007ffe0ff */
[----:B----4-:R-:W-:Y:S01]  /*125c0*/  @!P6 LOP3.LUT R7, R2, 0xfffffffe, RZ, 0xc0, !PT ;  /* 0xfffffffe0207e812 */ /* 0x010fe200078ec0ff */
[----:B------:R-:W-:Y:S01]  /*125d0*/  @!P5 IMAD.WIDE R8, R9, 0x4, R4 ;  /* 0x000000040908d825 */ /* 0x000fe200078e0204 */
[----:B------:R-:W-:-:S03]  /*125e0*/  IADD3 R2, R3, 0x80, RZ ;  /* 0x0000008003027810 */ /* 0x000fc60007ffe0ff */
[----:B------:R-:W-:-:S04]  /*125f0*/  @!P6 IMAD.WIDE R6, R7, 0x4, R4 ;  /* 0x000000040706e825 */ /* 0x000fc800078e0204 */
[----:B---3--:R-:W-:Y:S01]  /*12600*/  @!P3 IMAD.WIDE R12, R19, 0x4, R4 ;  /* 0x00000004130cb825 */ /* 0x008fe200078e0204 */
[----:B------:R1:W-:Y:S01]  /*12610*/  @!P6 ST.E.64 [R6.64], R42 ;  /* 0x0000002a0600e985 */ /* 0x0003e2000c101b14 */
[----:B------:R-:W-:Y:S02]  /*12620*/  ISETP.GE.AND P6, PT, R2, c[0x0][0x3c8], PT ;  /* 0x0000f20002007a0c */ /* 0x000fe40003fc6270 */
[----:B------:R-:W-:Y:S01]  /*12630*/  IADD3 R19, R3, 0x98, RZ ;  /* 0x0000009803137810 */ /* 0x000fe20007ffe0ff */
        /* <DEDUP_REMOVED lines=28> */
[----:B------:R-:W-:Y:S02]  /*12800*/  @!P0 LEA.HI R16, R16, R16, RZ, 0x1 ;  /* 0x0000001010108211 */ /* 0x000fe400078f08ff */
[----:B------:R-:W-:Y:S01]  /*12810*/  @!P1 LOP3.LUT R17, R17, 0xfffffffe, RZ, 0xc0, !PT ;  /* 0xfffffffe11119812 */ /* 0x000fe200078ec0ff */
[----:B------:R-:W-:Y:S01]  /*12820*/  @!P2 IMAD.WIDE R12, R13, 0x4, R4 ;  /* 0x000000040d0ca825 */ /* 0x000fe200078e0204 */
[----:B-1----:R-:W-:-:S03]  /*12830*/  @!P6 LOP3.LUT R7, R2, 0xfffffffe, RZ, 0xc0, !PT ;  /* 0xfffffffe0207e812 */ /* 0x002fc600078ec0ff */
[----:B--2---:R-:W-:Y:S01]  /*12840*/  @!P1 IMAD.WIDE R14, R17, 0x4, R4 ;  /* 0x00000004110e9825 */ /* 0x004fe200078e0204 */
[----:B---3--:R-:W-:-:S03]  /*12850*/  @!P5 LOP3.LUT R9, R0, 0xfffffffe, RZ, 0xc0, !PT ;  /* 0xfffffffe0009d812 */ /* 0x008fc600078ec0ff */
[----:B------:R-:W-:-:S04]  /*12860*/  @!P6 IMAD.WIDE R6, R7, 0x4, R4 ;  /* 0x000000040706e825 */ /* 0x000fc800078e0204 */
[--C-:B------:R-:W-:Y:S01]  /*12870*/  @!P5 IMAD.WIDE R8, R9, 0x4, R4.reuse ;  /* 0x000000040908d825 */ /* 0x100fe200078e0204 */
[----:B------:R1:W-:Y:S04]  /*12880*/  @!P6 ST.E.64 [R6.64], R70 ;  /* 0x000000460600e985 */ /* 0x0003e8000c101b14 */
[----:B------:R2:W-:Y:S01]  /*12890*/  @!P5 ST.E.64 [R8.64], R74 ;  /* 0x0000004a0800d985 */ /* 0x0005e2000c101b14 */
[----:B-1----:R-:W-:Y:S01]  /*128a0*/  @!P0 LOP3.LUT R7, R16, 0xfffffffe, RZ, 0xc0, !PT ;  /* 0xfffffffe10078812 */ /* 0x002fe200078ec0ff */
[----:B--2---:R-:W-:-:S04]  /*128b0*/  @!P4 IMAD.WIDE R8, R11, 0x4, R4 ;  /* 0x000000040b08c825 */ /* 0x004fc800078e0204 */
[--C-:B------:R-:W-:Y:S01]  /*128c0*/  @!P3 IMAD.WIDE R10, R19, 0x4, R4.reuse ;  /* 0x00000004130ab825 */ /* 0x100fe200078e0204 */
[----:B------:R1:W-:Y:S03]  /*128d0*/  @!P4 ST.E.64 [R8.64], R78 ;  /* 0x0000004e0800c985 */ /* 0x0003e6000c101b14 */
[----:B------:R-:W-:Y:S01]  /*128e0*/  @!P0 IMAD.WIDE R6, R7, 0x4, R4 ;  /* 0x0000000407068825 */ /* 0x000fe200078e0204 */
[----:B------:R1:W-:Y:S04]  /*128f0*/  @!P3 ST.E.64 [R10.64], R82 ;  /* 0x000000520a00b985 */ /* 0x0003e8000c101b14 */
[----:B------:R1:W-:Y:S04]  /*12900*/  @!P2 ST.E.64 [R12.64], R86 ;  /* 0x000000560c00a985 */ /* 0x0003e8000c101b14 */
[----:B------:R1:W-:Y:S04]  /*12910*/  @!P1 ST.E.64 [R14.64], R90 ;  /* 0x0000005a0e009985 */ /* 0x0003e8000c101b14 */
[----:B------:R1:W-:Y:S01]  /*12920*/  @!P0 ST.E.64 [R6.64], R94 ;  /* 0x0000005e06008985 */ /* 0x0003e2000c101b14 */
[----:B------:R-:W-:-:S13]  /*12930*/  ISETP.GE.AND P0, PT, R3, c[0x0][0x3c8], PT ;  /* 0x0000f20003007a0c */ /* 0x000fda0003f06270 */
[----:B------:R-:W-:Y:S05]  /*12940*/  @P0 EXIT ;  /* 0x000000000000094d */ /* 0x000fea0003800000 */
[----:B------:R-:W-:-:S04]  /*12950*/  LEA.HI R3, R3, R3, RZ, 0x1 ;  /* 0x0000000303037211 */ /* 0x000fc800078f08ff */
[----:B------:R-:W-:-:S05]  /*12960*/  LOP3.LUT R3, R3, 0xfffffffe, RZ, 0xc0, !PT ;  /* 0xfffffffe03037812 */ /* 0x000fca00078ec0ff */
[----:B------:R-:W-:-:S05]  /*12970*/  IMAD.WIDE R4, R3, 0x4, R4 ;  /* 0x0000000403047825 */ /* 0x000fca00078e0204 */
[----:B------:R-:W-:Y:S01]  /*12980*/  ST.E.64 [R4.64], R98 ;  /* 0x0000006204007985 */ /* 0x000fe2000c101b14 */
[----:B------:R-:W-:Y:S05]  /*12990*/  EXIT ;  /* 0x000000000000794d */ /* 0x000fea0003800000 */
.L_x_2004:
        /* <DEDUP_REMOVED lines=13> */
[----:B------:R-:W2:Y:S01]  /*12a70*/  S2R R3, SR_CTAID.Y ;  /* 0x0000000000037919 */ /* 0x000ea20000002600 */
        /* <DEDUP_REMOVED lines=15> */
[----:B--2---:R-:W-:Y:S02]  /*12b70*/  IMAD R2, R2, c[0x0][0x550], R3 ;  /* 0x0001540002027a24 */ /* 0x004fe400078e0203 */
        /* <DEDUP_REMOVED lines=20> */
.L_x_2007:
        /* <DEDUP_REMOVED lines=12> */
.L_x_3152:


//--------------------- .text._ZN7cutlass13device_kernelIN5flash19enable_sm80_to_sm89INS1_16FlashAttnFwdSm80INS1_25CollectiveMainloopFwdSm80ILi8ELi2ELb0EN4cute5tupleIJNS5_1CILi128EEENS7_ILi64EEENS7_ILi192EEEEEELi192ENS_10bfloat16_tEfNS_4arch4Sm80ELb0ELb1ELb1ELb1ELb1ELb0ELb1ELb1EEENS1_21CollectiveEpilogueFwdINS6_IJS8_SA_S9_EEENS6_IJNS7_ILi1EEESI_SI_EEESC_SE_Li256ELb1ELb1ELb1ELb0EEENS1_36VarlenDynamicPersistentTileSchedulerILi128ELi64ELi256ELi256ELb1ELb1ELb0ELb1ELb0ELb1EEEEEEEEEvNT_6ParamsE --------------------------
	.section	.text._ZN7cutlass13device_kernelIN5flash19enable_sm80_to_sm89INS1_16FlashAttnFwdSm80INS1_25CollectiveMainloopFwdSm80ILi8ELi2ELb0EN4cute5tupleIJNS5_1CILi128EEENS7_ILi64EEENS7_ILi192EEEEEELi192ENS_10bfloat16_tEfNS_4arch4Sm80ELb0ELb1ELb1ELb1ELb1ELb0ELb1ELb1EEENS1_21CollectiveEpilogueFwdINS6_IJS8_SA_S9_EEENS6_IJNS7_ILi1EEESI_SI_EEESC_SE_Li256ELb1ELb1ELb1ELb0EEENS1_36VarlenDynamicPersistentTileSchedulerILi128ELi64ELi256ELi256ELb1ELb1ELb0ELb1ELb0ELb1EEEEEEEEEvNT_6ParamsE,"ax",@progbits
	.sectioninfo	@"SHI_REGISTERS=255"
	.align	128
.text._ZN7cutlass13device_kernelIN5flash19enable_sm80_to_sm89INS1_16FlashAttnFwdSm80INS1_25CollectiveMainloopFwdSm80ILi8ELi2ELb0EN4cute5tupleIJNS5_1CILi128EEENS7_ILi64EEENS7_ILi192EEEEEELi192ENS_10bfloat16_tEfNS_4arch4Sm80ELb0ELb1ELb1ELb1ELb1ELb0ELb1ELb1EEENS1_21CollectiveEpilogueFwdINS6_IJS8_SA_S9_EEENS6_IJNS7_ILi1EEESI_SI_EEESC_SE_Li256ELb1ELb1ELb1ELb0EEENS1_36VarlenDynamicPersistentTileSchedulerILi128ELi64ELi256ELi256ELb1ELb1ELb0ELb1ELb0ELb1EEEEEEEEEvNT_6ParamsE:
        .type           _ZN7cutlass13device_kernelIN5flash19enable_sm80_to_sm89INS1_16FlashAttnFwdSm80INS1_25CollectiveMainloopFwdSm80ILi8ELi2ELb0EN4cute5tupleIJNS5_1CILi128EEENS7_ILi64EEENS7_ILi192EEEEEELi192ENS_10bfloat16_tEfNS_4arch4Sm80ELb0ELb1ELb1ELb1ELb1ELb0ELb1ELb1EEENS1_21CollectiveEpilogueFwdINS6_IJS8_SA_S9_EEENS6_IJNS7_ILi1EEESI_SI_EEESC_SE_Li256ELb1ELb1ELb1ELb0EEENS1_36VarlenDynamicPersistentTileSchedulerILi128ELi64ELi256ELi256ELb1ELb1ELb0ELb1ELb0ELb1EEEEEEEEEvNT_6ParamsE,@function
        .size           _ZN7cutlass13device_kernelIN5flash19enable_sm80_to_sm89INS1_16FlashAttnFwdSm80INS1_25CollectiveMainloopFwdSm80ILi8ELi2ELb0EN4cute5tupleIJNS5_1CILi128EEENS7_ILi64EEENS7_ILi192EEEEEELi192ENS_10bfloat16_tEfNS_4arch4Sm80ELb0ELb1ELb1ELb1ELb1ELb0ELb1ELb1EEENS1_21CollectiveEpilogueFwdINS6_IJS8_SA_S9_EEENS6_IJNS7_ILi1EEESI_SI_EEESC_SE_Li256ELb1ELb1ELb1ELb0EEENS1_36VarlenDynamicPersistentTileSchedulerILi128ELi64ELi256ELi256ELb1ELb1ELb0ELb1ELb0ELb1EEEEEEEEEvNT_6ParamsE,(.L_x_3153 - _ZN7cutlass13device_kernelIN5flash19enable_sm80_to_sm89INS1_16FlashAttnFwdSm80INS1_25CollectiveMainloopFwdSm80ILi8ELi2ELb0EN4cute5tupleIJNS5_1CILi128EEENS7_ILi64EEENS7_ILi192EEEEEELi192ENS_10bfloat16_tEfNS_4arch4Sm80ELb0ELb1ELb1ELb1ELb1ELb0ELb1ELb1EEENS1_21CollectiveEpilogueFwdINS6_IJS8_SA_S9_EEENS6_IJNS7_ILi1EEESI_SI_EEESC_SE_Li256ELb1ELb1ELb1ELb0EEENS1_36VarlenDynamicPersistentTileSchedulerILi128ELi64ELi256ELi256ELb1ELb1ELb0ELb1ELb0ELb1EEEEEEEEEvNT_6ParamsE)
        .other          _ZN7cutlass13device_kernelIN5flash19enable_sm80_to_sm89INS1_16FlashAttnFwdSm80INS1_25CollectiveMainloopFwdSm80ILi8ELi2ELb0EN4cute5tupleIJNS5_1CILi128EEENS7_ILi64EEENS7_ILi192EEEEEELi192ENS_10bfloat16_tEfNS_4arch4Sm80ELb0ELb1ELb1ELb1ELb1ELb0ELb1ELb1EEENS1_21CollectiveEpilogueFwdINS6_IJS8_SA_S9_EEENS6_IJNS7_ILi1EEESI_SI_EEESC_SE_Li256ELb1ELb1ELb1ELb0EEENS1_36VarlenDynamicPersistentTileSchedulerILi128ELi64ELi256ELi256ELb1ELb1ELb0ELb1ELb0ELb1EEEEEEEEEvNT_6ParamsE,@"STO_CUDA_ENTRY STV_DEFAULT"
_ZN7cutlass13device_kernelIN5flash19enable_sm80_to_sm89INS1_16FlashAttnFwdSm80INS1_25CollectiveMainloopFwdSm80ILi8ELi2ELb0EN4cute5tupleIJNS5_1CILi128EEENS7_ILi64EEENS7_ILi192EEEEEELi192ENS_10bfloat16_tEfNS_4arch4Sm80ELb0ELb1ELb1ELb1ELb1ELb0ELb1ELb1EEENS1_21CollectiveEpilogueFwdINS6_IJS8_SA_S9_EEENS6_IJNS7_ILi1EEESI_SI_EEESC_SE_Li256ELb1ELb1ELb1ELb0EEENS1_36VarlenDynamicPersistentTileSchedulerILi128ELi64ELi256ELi256ELb1ELb1ELb0ELb1ELb0ELb1EEEEEEEEEvNT_6ParamsE:
        /* <DEDUP_REMOVED lines=52> */
.L_x_2013:
        /* <DEDUP_REMOVED lines=16> */
.L_x_2187:
        /* <DEDUP_REMOVED lines=16> */
.L_x_2188:
[----:B---3--:R-:W-:-:S05]  /*0540*/  IMAD R0, R0, c[0x0][0x538], RZ ;  /* 0x00014e0000007a24 */ /* 0x008fca00078e02ff */
[----:B------:R-:W-:-:S04]  /*0550*/  IADD3 R6, R0, R6, RZ ;  /* 0x0000000600067210 */ /* 0x000fc80007ffe0ff */
[----:B------:R-:W-:-:S13]  /*0560*/  ISETP.GT.AND P0, PT, R6, UR4, PT ;  /* 0x0000000406007c0c */ /* 0x000fda000bf04270 */
[----:B-12---:R-:W-:Y:S05]  /*0570*/  @!P0 BRA `(.L_x_2013) ;  /* 0xfffffdc000008947 */ /* 0x006fea000383ffff */
.L_x_2009:
[----:B------:R-:W-:-:S05]  /*0580*/  IADD3 R10, -R0, R6, RZ ;  /* 0x00000006000a7210 */ /* 0x000fca0007ffe1ff */
[----:B------:R-:W-:-:S05]  /*0590*/  IMAD R0, R4, c[0x0][0x538], R10 ;  /* 0x00014e0004007a24 */ /* 0x000fca00078e020a */
[----:B------:R-:W-:Y:S01]  /*05a0*/  ISETP.GT.AND P0, PT, R0, UR4, PT ;  /* 0x0000000400007c0c */ /* 0x000fe2000bf04270 */
[----:B------:R-:W-:-:S12]  /*05b0*/  BRA.DIV ~URZ, `(.L_x_2014) ;  /* 0x000170f27f007947 */ /* 0x000fd8000b800000 */
[----:B------:R-:W-:-:S04]  /*05c0*/  VOTE.ANY R6, PT, !P0 ;  /* 0x0000000000067806 */ /* 0x000fc800040e0100 */
.L_x_2189:
[----:B------:R-:W1:Y:S02]  /*05d0*/  POPC R0, R6 ;  /* 0x0000000600007309 */ /* 0x000e640000000000 */
[----:B-12---:R-:W-:Y:S01]  /*05e0*/  IADD3 R211, R0, R7, RZ ;  /* 0x0000000700d37210 */ /* 0x006fe20007ffe0ff */
[----:B------:R-:W-:Y:S05]  /*05f0*/  BRA.DIV ~URZ, `(.L_x_2015) ;  /* 0x000171027f007947 */ /* 0x000fea000b800000 */
[----:B------:R1:W2:Y:S01]  /*0600*/  SHFL.IDX PT, R12, R9, R0, 0x1f ;  /* 0x00001f00090c7589 */ /* 0x0002a200000e0000 */
[----:B------:R-:W-:-:S03]  /*0610*/  MOV R5, RZ ;  /* 0x000000ff00057202 */ /* 0x000fc60000000f00 */
[----:B------:R1:W3:Y:S04]  /*0620*/  SHFL.IDX PT, R9, R8, R0, 0x1f ;  /* 0x00001f0008097589 */ /* 0x0002e800000e0000 */
.L_x_2190:
[----:B------:R-:W-:Y:S01]  /*0630*/  ISETP.NE.AND P0, PT, R6, RZ, PT ;  /* 0x000000ff0600720c */ /* 0x000fe20003f05270 */
[----:B------:R-:W-:-:S12]  /*0640*/  BSSY B0, `(.L_x_2016) ;  /* 0x0000005000007945 */ /* 0x000fd80003800000 */
[----:B------:R-:W-:Y:S05]  /*0650*/  @!P0 BRA `(.L_x_2017) ;  /* 0x0000003000008947 */ /* 0x000fea0003800000 */
[----:B-1----:R-:W-:Y:S01]  /*0660*/  IADD3 R0, R0, -0x1, RZ ;  /* 0xffffffff00007810 */ /* 0x002fe20007ffe0ff */
[----:B------:R-:W-:Y:S05]  /*0670*/  BRA.DIV ~URZ, `(.L_x_2018) ;  /* 0x000171627f007947 */ /* 0x000fea000b800000 */
[----:B------:R1:W4:Y:S02]  /*0680*/  SHFL.IDX PT, R5, R4, R0, 0x1f ;  /* 0x00001f0004057589 */ /* 0x00032400000e0000 */
.L_x_2017:
[----:B------:R-:W-:Y:S05]  /*0690*/  BSYNC B0 ;  /* 0x0000000000007941 */ /* 0x000fea0003800000 */
.L_x_2016:
        /* <DEDUP_REMOVED lines=67> */
.L_x_2020:
        /* <DEDUP_REMOVED lines=68> */
.L_x_2021:
[----:B------:R-:W-:Y:S05]  /*0f10*/  BSYNC B0 ;  /* 0x0000000000007941 */ /* 0x000fea0003800000 */
.L_x_2019:
[----:B------:R-:W-:-:S04]  /*0f20*/  LOP3.LUT R0, RZ, R0, RZ, 0x33, !PT ;  /* 0x00000000ff007212 */ /* 0x000fc800078e33ff */
[----:B------:R-:W-:Y:S01]  /*0f30*/  IADD3 R209, R0, R12, RZ ;  /* 0x0000000c00d17210 */ /* 0x000fe20007ffe0ff */
[----:B------:R-:W-:Y:S05]  /*0f40*/  BRA `(.L_x_2022) ;  /* 0x0000004000007947 */ /* 0x000fea0003800000 */
.L_x_2010:
[----:B--2---:R-:W-:Y:S01]  /*0f50*/  IMAD.MOV.U32 R209, RZ, RZ, RZ ;  /* 0x000000ffffd17224 */ /* 0x004fe200078e00ff */
[----:B------:R-:W-:Y:S01]  /*0f60*/  MOV R210, RZ ;  /* 0x000000ff00d27202 */ /* 0x000fe20000000f00 */
[----:B------:R-:W-:Y:S01]  /*0f70*/  IMAD.U32 R208, RZ, RZ, UR4 ;  /* 0x00000004ffd07e24 */ /* 0x000fe2000f8e00ff */
[----:B------:R-:W-:Y:S02]  /*0f80*/  MOV R211, c[0x0][0x53c] ;  /* 0x00014f0000d37a02 */ /* 0x000fe40000000f00 */
.L_x_2022:
[----:B------:R-:W-:Y:S01]  /*0f90*/  ISETP.NE.AND P0, PT, R13, RZ, PT ;  /* 0x000000ff0d00720c */ /* 0x000fe20003f05270 */
[----:B------:R-:W-:-:S12]  /*0fa0*/  WARPSYNC 0xffffffff ;  /* 0xffffffff00007948 */ /* 0x000fd80003800000 */
[----:B------:R1:W-:Y:S04]  /*0fb0*/  @!P0 STS.128 [0x24100], R208 ;  /* 0x024100d0ff008388 */ /* 0x0003e80000000c00 */
[----:B------:R-:W-:Y:S06]  /*0fc0*/  BAR.ARV 0x5, 0x100 ;  /* 0x0144000000007b1d */ /* 0x000fec0000002000 */
.L_x_2008:
        /* <DEDUP_REMOVED lines=14> */
[--C-:B------:R-:W-:Y:S01]  /*10b0*/  SHF.R.S32.HI R7, RZ, 0x2, R13.reuse ;  /* 0x00000002ff077819 */ /* 0x100fe2000001140d */
[----:B------:R-:W-:Y:S01]  /*10c0*/  IMAD.SHL.U32 R4, R205, 0x40, RZ ;  /* 0x00000040cd047824 */ /* 0x000fe200078e00ff */
[----:B------:R-:W-:Y:S01]  /*10d0*/  LEA.HI R6, R9, R15, RZ, 0x5 ;  /* 0x0000000f09067211 */ /* 0x000fe200078f28ff */
[----:B------:R-:W-:Y:S01]  /*10e0*/  IMAD.IADD R14, R3, 0x1, -R0 ;  /* 0x00000001030e7824 */ /* 0x000fe200078e0a00 */
[----:B------:R-:W-:Y:S02]  /*10f0*/  LOP3.LUT R0, R2, 0xfffffff0, RZ, 0xc0, !PT ;  /* 0xfffffff002007812 */ /* 0x000fe400078ec0ff */
        /* <DEDUP_REMOVED lines=9> */
[----:B------:R-:W-:Y:S01]  /*1190*/  LOP3.LUT R2, R4, 0x1c0, RZ, 0xc0, !PT ;  /* 0x000001c004027812 */ /* 0x000fe200078ec0ff */
[----:B------:R-:W-:Y:S01]  /*11a0*/  IMAD.SHL.U32 R9, R9, 0x8, RZ ;  /* 0x0000000809097824 */ /* 0x000fe200078e00ff */
[----:B------:R-:W-:Y:S01]  /*11b0*/  LEA.HI R10, R5, R0, RZ, 0x3 ;  /* 0x00000000050a7211 */ /* 0x000fe200078f18ff */
[----:B------:R-:W-:Y:S01]  /*11c0*/  IMAD.IADD R7, R7, 0x1, -R3 ;  /* 0x0000000107077824 */ /* 0x000fe200078e0a03 */
[----:B------:R-:W-:-:S02]  /*11d0*/  SHF.R.U32.HI R4, RZ, 0x3, R2 ;  /* 0x00000003ff047819 */ /* 0x000fc40000011602 */
[----:B------:R-:W-:Y:S02]  /*11e0*/  LOP3.LUT R2, R2, 0x38, R177, 0xf8, !PT ;  /* 0x0000003802027812 */ /* 0x000fe400078ef8b1 */
[----:B------:R-:W-:Y:S02]  /*11f0*/  LOP3.LUT R3, R10, 0xfffffff8, RZ, 0xc0, !PT ;  /* 0xfffffff80a037812 */ /* 0x000fe400078ec0ff */
[----:B------:R-:W-:Y:S02]  /*1200*/  LOP3.LUT R11, R2, R4, RZ, 0x3c, !PT ;  /* 0x00000004020b7212 */ /* 0x000fe400078e3cff */
[--C-:B------:R-:W-:Y:S01]  /*1210*/  SHF.R.S32.HI R4, RZ, 0x1f, R6.reuse ;  /* 0x0000001fff047819 */ /* 0x100fe20000011406 */
[----:B------:R-:W-:Y:S01]  /*1220*/  IMAD.IADD R2, R0, 0x1, -R3 ;  /* 0x0000000100027824 */ /* 0x000fe200078e0a03 */
[----:B------:R-:W-:Y:S02]  /*1230*/  LOP3.LUT R3, R6, 0xffffffe0, RZ, 0xc0, !PT ;  /* 0xffffffe006037812 */ /* 0x000fe400078ec0ff */
[----:B------:R-:W-:-:S02]  /*1240*/  SHF.R.S32.HI R0, RZ, 0x5, R6 ;  /* 0x00000005ff007819 */ /* 0x000fc40000011406 */
[----:B------:R-:W-:Y:S01]  /*1250*/  LOP3.LUT R5, R7, 0x1, RZ, 0xc0, !PT ;  /* 0x0000000107057812 */ /* 0x000fe200078ec0ff */
[----:B------:R-:W-:Y:S01]  /*1260*/  IMAD.IADD R16, R15, 0x1, -R3 ;  /* 0x000000010f107824 */ /* 0x000fe200078e0a03 */
[----:B------:R-:W-:Y:S01]  /*1270*/  LEA.HI R4, R4, R0, RZ, 0x3 ;  /* 0x0000000004047211 */ /* 0x000fe200078f18ff */
[----:B------:R-:W-:Y:S01]  /*1280*/  IMAD.SHL.U32 R3, R187, 0x40, RZ ;  /* 0x00000040bb037824 */ /* 0x000fe200078e00ff */
[----:B------:R-:W-:Y:S02]  /*1290*/  ISETP.NE.U32.AND P3, PT, R5, 0x1, PT ;  /* 0x000000010500780c */ /* 0x000fe40003f65070 */
[----:B------:R-:W-:Y:S02]  /*12a0*/  SHF.R.S32.HI R12, RZ, 0x1f, R16 ;  /* 0x0000001fff0c7819 */ /* 0x000fe40000011410 */
[----:B------:R-:W-:Y:S02]  /*12b0*/  LOP3.LUT R3, R3, 0x1c0, RZ, 0xc0, !PT ;  /* 0x000001c003037812 */ /* 0x000fe400078ec0ff */
[----:B------:R-:W-:-:S02]  /*12c0*/  LOP3.LUT R4, R4, 0xffffff8, RZ, 0xc0, !PT ;  /* 0x0ffffff804047812 */ /* 0x000fc400078ec0ff */
[----:B------:R-:W-:Y:S02]  /*12d0*/  LOP3.LUT R8, R3, 0x8, R8, 0xf8, !PT ;  /* 0x0000000803087812 */ /* 0x000fe400078ef808 */
[----:B------:R-:W-:Y:S01]  /*12e0*/  SHF.R.U32.HI R6, RZ, 0x3, R3 ;  /* 0x00000003ff067819 */ /* 0x000fe20000011603 */
[----:B------:R-:W-:Y:S01]  /*12f0*/  IMAD.IADD R5, R0, 0x1, -R4 ;  /* 0x0000000100057824 */ /* 0x000fe200078e0a04 */
[----:B------:R-:W-:Y:S02]  /*1300*/  LEA.HI R12, R12, R16, RZ, 0x2 ;  /* 0x000000100c0c7211 */ /* 0x000fe400078f10ff */
[----:B------:R-:W-:Y:S02]  /*1310*/  LOP3.LUT R3, R13, 0xfffffffc, RZ, 0xc0, !PT ;  /* 0xfffffffc0d037812 */ /* 0x000fe400078ec0ff */
[----:B------:R-:W-:Y:S02]  /*1320*/  SHF.R.S32.HI R4, RZ, 0x2, R12 ;  /* 0x00000002ff047819 */ /* 0x000fe4000001140c */
[----:B------:R-:W-:Y:S01]  /*1330*/  LOP3.LUT R13, R8, R6, RZ, 0x3c, !PT ;  /* 0x00000006080d7212 */ /* 0x000fe200078e3cff */
[----:B------:R-:W-:Y:S01]  /*1340*/  IMAD.IADD R3, R15, 0x1, -R3 ;  /* 0x000000010f037824 */ /* 0x000fe200078e0a03 */
[C---:B------:R-:W-:Y:S01]  /*1350*/  LOP3.LUT P0, RZ, R2.reuse, 0x2, RZ, 0xc0, !PT ;  /* 0x0000000202ff7812 */ /* 0x040fe2000780c0ff */
[----:B------:R-:W-:Y:S01]  /*1360*/  IMAD R15, R5, 0x10, R4 ;  /* 0x00000010050f7824 */ /* 0x000fe200078e0204 */
[----:B------:R-:W-:Y:S01]  /*1370*/  LOP3.LUT P4, RZ, R2, 0x4, RZ, 0xc0, !PT ;  /* 0x0000000402ff7812 */ /* 0x000fe2000788c0ff */
[----:B------:R-:W-:Y:S01]  /*1380*/  IMAD.SHL.U32 R5, R7, 0x40, RZ ;  /* 0x0000004007057824 */ /* 0x000fe200078e00ff */
[----:B------:R-:W-:Y:S01]  /*1390*/  LEA.HI R4, R3, R3, RZ, 0x1 ;  /* 0x0000000303047211 */ /* 0x000fe200078f08ff */
[----:B------:R-:W-:Y:S01]  /*13a0*/  IMAD.SHL.U32 R8, R0, 0x400, RZ ;  /* 0x0000040000087824 */ /* 0x000fe200078e00ff */
[----:B------:R-:W-:Y:S01]  /*13b0*/  LOP3.LUT R11, R11, 0x7ffffe00, R9, 0xf8, !PT ;  /* 0x7ffffe000b0b7812 */ /* 0x000fe200078ef809 */
[----:B------:R-:W-:Y:S01]  /*13c0*/  IMAD.SHL.U32 R0, R2, 0x40, RZ ;  /* 0x0000004002007824 */ /* 0x000fe200078e00ff */
[----:B------:R-:W-:Y:S01]  /*13d0*/  LOP3.LUT R2, R4, 0x1ffffffe, RZ, 0xc0, !PT ;  /* 0x1ffffffe04027812 */ /* 0x000fe200078ec0ff */
[----:B------:R-:W-:Y:S01]  /*13e0*/  IMAD.SHL.U32 R6, R14, 0x8, RZ ;  /* 0x000000080e067824 */ /* 0x000fe200078e00ff */
[----:B------:R-:W-:Y:S01]  /*13f0*/  LOP3.LUT R4, R5, 0x1c0, RZ, 0xc0, !PT ;  /* 0x000001c005047812 */ /* 0x000fe200078ec0ff */
[C---:B------:R-:W-:Y:S01]  /*1400*/  IMAD R5, R3.reuse, 0x2, R8 ;  /* 0x0000000203057824 */ /* 0x040fe200078e0208 */
[----:B------:R-:W-:Y:S01]  /*1410*/  LOP3.LUT R0, R0, 0x1c0, RZ, 0xc0, !PT ;  /* 0x000001c000007812 */ /* 0x000fe200078ec0ff */
[----:B------:R-:W-:Y:S01]  /*1420*/  IMAD.IADD R212, R3, 0x1, -R2 ;  /* 0x0000000103d47824 */ /* 0x000fe200078e0a02 */
[----:B------:R-:W-:Y:S01]  /*1430*/  LEA.HI R2, R4, R4, RZ, 0x1d ;  /* 0x0000000404027211 */ /* 0x000fe200078fe8ff */
[----:B------:R1:W-:Y:S01]  /*1440*/  STL [R1+0xc], R15 ;  /* 0x00000c0f01007387 */ /* 0x0003e20000100800 */
[----:B------:R-:W-:Y:S01]  /*1450*/  R2P PR, R7, 0x6 ;  /* 0x0000000607007804 */ /* 0x000fe20000000000 */
[----:B------:R-:W-:Y:S01]  /*1460*/  IMAD.SHL.U32 R7, R10, 0x40, RZ ;  /* 0x000000400a077824 */ /* 0x000fe200078e00ff */
[----:B------:R-:W-:Y:S01]  /*1470*/  LOP3.LUT R6, R0, 0x8, R6, 0xf8, !PT ;  /* 0x0000000800067812 */ /* 0x000fe200078ef806 */
[----:B------:R-:W-:Y:S01]  /*1480*/  IMAD.IADD R9, R5, 0x1, R2 ;  /* 0x0000000105097824 */ /* 0x000fe200078e0202 */
[----:B------:R-:W-:Y:S01]  /*1490*/  SHF.R.U32.HI R0, RZ, 0x3, R0 ;  /* 0x00000003ff007819 */ /* 0x000fe20000011600 */
[----:B------:R-:W-:Y:S01]  /*14a0*/  IMAD R5, R187, 0x20, R205 ;  /* 0x00000020bb057824 */ /* 0x000fe200078e02cd */
[----:B------:R-:W-:Y:S01]  /*14b0*/  LOP3.LUT R5, R12, 0x7ffffffc, RZ, 0xc0, !PT ;  /* 0x7ffffffc0c057812 */ /* 0x000fe200078ec0ff */
[----:B------:R-:W-:Y:S01]  /*14c0*/  IMAD.SHL.U32 R204, R11, 0x2, RZ ;  /* 0x000000020bcc7824 */ /* 0x000fe200078e00ff */
[----:B------:R-:W-:Y:S01]  /*14d0*/  LOP3.LUT R4, R7, 0xfffffe00, RZ, 0xc0, !PT ;  /* 0xfffffe0007047812 */ /* 0x000fe200078ec0ff */
[----:B------:R-:W-:Y:S01]  /*14e0*/  IMAD R212, R212, 0x8, R15 ;  /* 0x00000008d4d47824 */ /* 0x000fe200078e020f */
[----:B------:R-:W-:Y:S01]  /*14f0*/  SHF.R.S32.HI R7, RZ, 0x1f, R177 ;  /* 0x0000001fff077819 */ /* 0x000fe200000114b1 */
[----:B------:R-:W-:Y:S01]  /*1500*/  IMAD.IADD R7, R16, 0x1, -R5 ;  /* 0x0000000110077824 */ /* 0x000fe200078e0a05 */
[----:B------:R-:W-:Y:S01]  /*1510*/  LOP3.LUT R3, R6, R0, RZ, 0x3c, !PT ;  /* 0x0000000006037212 */ /* 0x000fe200078e3cff */
[----:B------:R-:W-:Y:S01]  /*1520*/  IMAD R0, R14, 0x200, R13 ;  /* 0x000002000e007824 */ /* 0x000fe200078e020d */
[----:B------:R-:W-:Y:S01]  /*1530*/  IADD3 R186, R177, 0x40, RZ ;  /* 0x00000040b1ba7810 */ /* 0x000fe20007ffe0ff */
[----:B------:R-:W-:Y:S01]  /*1540*/  IMAD.SHL.U32 R191, R7, 0x2, RZ ;  /* 0x0000000207bf7824 */ /* 0x000fe200078e00ff */
[CC--:B------:R-:W-:Y:S01]  /*1550*/  IADD3 R2, R3.reuse, R4.reuse, R8 ;  /* 0x0000000403027210 */ /* 0x0c0fe20007ffe008 */
[----:B------:R-:W-:Y:S01]  /*1560*/  IMAD.MOV.U32 R8, RZ, RZ, 0x40 ;  /* 0x00000040ff087424 */ /* 0x000fe200078e00ff */
[----:B------:R-:W-:Y:S01]  /*1570*/  LOP3.LUT R3, R3, R4, RZ, 0xfc, !PT ;  /* 0x0000000403037212 */ /* 0x000fe200078efcff */
[----:B------:R-:W-:Y:S01]  /*1580*/  IMAD.MOV.U32 R4, RZ, RZ, 0x20 ;  /* 0x00000020ff047424 */ /* 0x000fe200078e00ff */
[----:B------:R-:W-:-:S02]  /*1590*/  IADD3 R248, R191, 0x10, RZ ;  /* 0x00000010bff87810 */ /* 0x000fc40007ffe0ff */
[----:B------:R-:W-:Y:S02]  /*15a0*/  SHF.R.S32.HI R6, RZ, 0x1f, R186 ;  /* 0x0000001fff067819 */ /* 0x000fe400000114ba */
[C---:B------:R-:W-:Y:S02]  /*15b0*/  IADD3 R245, R191.reuse, 0x28, RZ ;  /* 0x00000028bff57810 */ /* 0x040fe40007ffe0ff */
[C---:B------:R-:W-:Y:S02]  /*15c0*/  SEL R6, R4.reuse, 0xffffffe0, !P1 ;  /* 0xffffffe004067807 */ /* 0x040fe40004800000 */
[----:B------:R-:W-:Y:S02]  /*15d0*/  SEL R169, R4, 0xffffffe0, !P0 ;  /* 0xffffffe004a97807 */ /* 0x000fe40004000000 */
[----:B------:R-:W-:Y:S02]  /*15e0*/  IADD3 R242, R191, 0x40, RZ ;  /* 0x00000040bff27810 */ /* 0x000fe40007ffe0ff */
[----:B------:R-:W-:-:S02]  /*15f0*/  SHF.R.S32.HI R4, RZ, 0x1f, R191 ;  /* 0x0000001fff047819 */ /* 0x000fc400000114bf */
[C---:B------:R-:W-:Y:S02]  /*1600*/  IADD3 R239, R191.reuse, 0x58, RZ ;  /* 0x00000058bfef7810 */ /* 0x040fe40007ffe0ff */
[----:B------:R-:W-:Y:S02]  /*1610*/  LEA R164, R2, 0x18100, 0x1 ;  /* 0x0001810002a47811 */ /* 0x000fe400078e08ff */
[----:B------:R-:W-:Y:S02]  /*1620*/  IADD3 R236, R191, 0x70, RZ ;  /* 0x00000070bfec7810 */ /* 0x000fe40007ffe0ff */
[----:B------:R-:W-:Y:S01]  /*1630*/  SHF.R.S32.HI R4, RZ, 0x1f, R248 ;  /* 0x0000001fff047819 */ /* 0x000fe200000114f8 */
[----:B------:R-:W-:Y:S01]  /*1640*/  IMAD.IADD R165, R164, 0x1, R169 ;  /* 0x00000001a4a57824 */ /* 0x000fe200078e02a9 */
[----:B------:R-:W-:Y:S02]  /*1650*/  LEA R171, R3, 0x100, 0x1 ;  /* 0x0000010003ab7811 */ /* 0x000fe400078e08ff */
[----:B------:R-:W-:-:S02]  /*1660*/  IADD3 R233, R191, 0x88, RZ ;  /* 0x00000088bfe97810 */ /* 0x000fc40007ffe0ff */
[----:B------:R-:W-:Y:S01]  /*1670*/  SHF.R.S32.HI R4, RZ, 0x1f, R245 ;  /* 0x0000001fff047819 */ /* 0x000fe200000114f5 */
[----:B------:R-:W-:Y:S01]  /*1680*/  IMAD.IADD R218, R169, 0x1, R171 ;  /* 0x00000001a9da7824 */ /* 0x000fe200078e02ab */
[----:B------:R-:W-:Y:S02]  /*1690*/  LEA R170, R0, 0xc100, 0x1 ;  /* 0x0000c10000aa7811 */ /* 0x000fe400078e08ff */
[----:B------:R-:W-:Y:S02]  /*16a0*/  IADD3 R230, R191, 0xa0, RZ ;  /* 0x000000a0bfe67810 */ /* 0x000fe40007ffe0ff */
[----:B------:R-:W-:Y:S02]  /*16b0*/  SHF.R.S32.HI R4, RZ, 0x1f, R242 ;  /* 0x0000001fff047819 */ /* 0x000fe400000114f2 */
[C---:B------:R-:W-:Y:S02]  /*16c0*/  SEL R5, R8.reuse, 0xffffffc0, !P2 ;  /* 0xffffffc008057807 */ /* 0x040fe40005000000 */
[----:B------:R-:W-:-:S02]  /*16d0*/  SEL R0, R8, 0xffffffc0, !P4 ;  /* 0xffffffc008007807 */ /* 0x000fc40006000000 */
[----:B------:R-:W-:Y:S02]  /*16e0*/  IADD3 R228, R191, 0xb0, RZ ;  /* 0x000000b0bfe47810 */ /* 0x000fe40007ffe0ff */
[----:B------:R-:W-:Y:S01]  /*16f0*/  LEA R223, R9, 0x80, 0x1 ;  /* 0x0000008009df7811 */ /* 0x000fe200078e08ff */
[----:B------:R-:W-:Y:S01]  /*1700*/  IMAD.IADD R172, R0, 0x1, R171 ;  /* 0x0000000100ac7824 */ /* 0x000fe200078e02ab */
[----:B------:R-:W-:Y:S01]  /*1710*/  SHF.R.S32.HI R4, RZ, 0x1f, R239 ;  /* 0x0000001fff047819 */ /* 0x000fe200000114ef */
[----:B------:R-:W-:Y:S01]  /*1720*/  IMAD.IADD R167, R164, 0x1, R0 ;  /* 0x00000001a4a77824 */ /* 0x000fe200078e0200 */
[----:B------:R-:W-:Y:S01]  /*1730*/  SHF.R.S32.HI R4, RZ, 0x1f, R236 ;  /* 0x0000001fff047819 */ /* 0x000fe200000114ec */
[----:B------:R-:W-:Y:S01]  /*1740*/  IMAD.IADD R166, R165, 0x1, R0 ;  /* 0x00000001a5a67824 */ /* 0x000fe200078e0200 */
[----:B------:R-:W-:Y:S01]  /*1750*/  SHF.R.S32.HI R4, RZ, 0x1f, R233 ;  /* 0x0000001fff047819 */ /* 0x000fe200000114e9 */
[----:B------:R-:W-:Y:S01]  /*1760*/  IMAD.IADD R0, R0, 0x1, R218 ;  /* 0x0000000100007824 */ /* 0x000fe200078e02da */
[----:B------:R-:W-:Y:S01]  /*1770*/  SHF.R.S32.HI R4, RZ, 0x1f, R230 ;  /* 0x0000001fff047819 */ /* 0x000fe200000114e6 */
[C---:B------:R-:W-:Y:S01]  /*1780*/  IMAD.IADD R226, R223.reuse, 0x1, R6 ;  /* 0x00000001dfe27824 */ /* 0x040fe200078e0206 */
[----:B------:R-:W-:Y:S01]  /*1790*/  SHF.R.S32.HI R4, RZ, 0x1f, R228 ;  /* 0x0000001fff047819 */ /* 0x000fe200000114e4 */
[--C-:B------:R-:W-:Y:S01]  /*17a0*/  IMAD.IADD R4, R223, 0x1, R5.reuse ;  /* 0x00000001df047824 */ /* 0x100fe200078e0205 */
[C---:B------:R-:W-:Y:S01]  /*17b0*/  IADD3 R249, R191.reuse, 0x8, RZ ;  /* 0x00000008bff97810 */ /* 0x040fe20007ffe0ff */
[----:B------:R-:W-:Y:S01]  /*17c0*/  IMAD.IADD R252, R226, 0x1, R5 ;  /* 0x00000001e2fc7824 */ /* 0x000fe200078e0205 */
[----:B------:R-:W-:Y:S01]  /*17d0*/  IADD3 R246, R191, 0x20, RZ ;  /* 0x00000020bff67810 */ /* 0x000fe20007ffe0ff */
[----:B------:R-:W-:Y:S01]  /*17e0*/  IMAD.IADD R220, R169, 0x1, R172 ;  /* 0x00000001a9dc7824 */ /* 0x000fe200078e02ac */
[----:B------:R1:W-:Y:S01]  /*17f0*/  STL [R1], R4 ;  /* 0x0000000401007387 */ /* 0x0003e20000100800 */
[----:B------:R-:W-:-:S02]  /*1800*/  IADD3 R243, R191, 0x38, RZ ;  /* 0x00000038bff37810 */ /* 0x000fc40007ffe0ff */
[----:B------:R-:W-:Y:S01]  /*1810*/  IADD3 R224, R223, -0x10, RZ ;  /* 0xfffffff0dfe07810 */ /* 0x000fe20007ffe0ff */
[----:B------:R1:W-:Y:S01]  /*1820*/  STL [R1+0x4], R0 ;  /* 0x0000040001007387 */ /* 0x0003e20000100800 */
[C---:B------:R-:W-:Y:S02]  /*1830*/  IADD3 R247, R191.reuse, 0x18, RZ ;  /* 0x00000018bff77810 */ /* 0x040fe40007ffe0ff */
[----:B------:R-:W-:Y:S02]  /*1840*/  IADD3 R240, R191, 0x50, RZ ;  /* 0x00000050bff07810 */ /* 0x000fe40007ffe0ff */
[----:B------:R-:W-:Y:S02]  /*1850*/  @P3 IADD3 R224, R223, 0x10, RZ ;  /* 0x00000010dfe03810 */ /* 0x000fe40007ffe0ff */
[C---:B------:R-:W-:Y:S02]  /*1860*/  IADD3 R244, R191.reuse, 0x30, RZ ;  /* 0x00000030bff47810 */ /* 0x040fe40007ffe0ff */
[----:B------:R-:W-:Y:S01]  /*1870*/  IADD3 R237, R191, 0x68, RZ ;  /* 0x00000068bfed7810 */ /* 0x000fe20007ffe0ff */
[--C-:B------:R-:W-:Y:S01]  /*1880*/  IMAD.IADD R225, R6, 0x1, R224.reuse ;  /* 0x0000000106e17824 */ /* 0x100fe200078e02e0 */
[----:B------:R-:W-:Y:S01]  /*1890*/  SHF.R.S32.HI R7, RZ, 0x1f, R249 ;  /* 0x0000001fff077819 */ /* 0x000fe200000114f9 */
[----:B------:R-:W-:Y:S01]  /*18a0*/  IMAD.IADD R251, R5, 0x1, R224 ;  /* 0x0000000105fb7824 */ /* 0x000fe200078e02e0 */
[----:B------:R-:W-:Y:S01]  /*18b0*/  IADD3 R241, R191, 0x48, RZ ;  /* 0x00000048bff17810 */ /* 0x000fe20007ffe0ff */
[----:B------:R-:W-:Y:S01]  /*18c0*/  IMAD.IADD R250, R225, 0x1, R5 ;  /* 0x00000001e1fa7824 */ /* 0x000fe200078e0205 */
[----:B------:R-:W-:-:S02]  /*18d0*/  IADD3 R234, R191, 0x80, RZ ;  /* 0x00000080bfea7810 */ /* 0x000fc40007ffe0ff */
[----:B------:R-:W-:Y:S02]  /*18e0*/  SHF.R.S32.HI R7, RZ, 0x1f, R246 ;  /* 0x0000001fff077819 */ /* 0x000fe400000114f6 */
[C---:B------:R-:W-:Y:S02]  /*18f0*/  IADD3 R238, R191.reuse, 0x60, RZ ;  /* 0x00000060bfee7810 */ /* 0x040fe40007ffe0ff */
[C---:B------:R-:W-:Y:S02]  /*1900*/  IADD3 R231, R191.reuse, 0x98, RZ ;  /* 0x00000098bfe77810 */ /* 0x040fe40007ffe0ff */
[----:B------:R-:W-:Y:S02]  /*1910*/  SHF.R.S32.HI R7, RZ, 0x1f, R243 ;  /* 0x0000001fff077819 */ /* 0x000fe400000114f3 */
[C---:B------:R-:W-:Y:S02]  /*1920*/  IADD3 R235, R191.reuse, 0x78, RZ ;  /* 0x00000078bfeb7810 */ /* 0x040fe40007ffe0ff */
[----:B------:R-:W-:-:S02]  /*1930*/  IADD3 R229, R191, 0xa8, RZ ;  /* 0x000000a8bfe57810 */ /* 0x000fc40007ffe0ff */
[----:B------:R-:W-:Y:S02]  /*1940*/  SHF.R.S32.HI R8, RZ, 0x1f, R247 ;  /* 0x0000001fff087819 */ /* 0x000fe400000114f7 */
[----:B------:R-:W-:Y:S02]  /*1950*/  SHF.R.S32.HI R7, RZ, 0x1f, R240 ;  /* 0x0000001fff077819 */ /* 0x000fe400000114f0 */
[----:B------:R-:W-:Y:S02]  /*1960*/  IADD3 R185, R177, 0x80, RZ ;  /* 0x00000080b1b97810 */ /* 0x000fe40007ffe0ff */
[C---:B------:R-:W-:Y:S02]  /*1970*/  IADD3 R232, R191.reuse, 0x90, RZ ;  /* 0x00000090bfe87810 */ /* 0x040fe40007ffe0ff */
[----:B------:R-:W-:Y:S02]  /*1980*/  IADD3 R227, R191, 0xb8, RZ ;  /* 0x000000b8bfe37810 */ /* 0x000fe40007ffe0ff */
        /* <DEDUP_REMOVED lines=9> */
[C---:B------:R-:W-:Y:S02]  /*1a20*/  IADD3 R207, R204.reuse, 0xc100, RZ ;  /* 0x0000c100cccf7810 */ /* 0x040fe40007ffe0ff */
[----:B------:R-:W-:Y:S02]  /*1a30*/  IADD3 R206, R204, 0x100, RZ ;  /* 0x00000100ccce7810 */ /* 0x000fe40007ffe0ff */
[----:B------:R-:W-:Y:S02]  /*1a40*/  SHF.R.S32.HI R8, RZ, 0x1f, R232 ;  /* 0x0000001fff087819 */ /* 0x000fe400000114e8 */
[----:B-1----:R-:W-:-:S02]  /*1a50*/  SHF.R.S32.HI R7, RZ, 0x1f, R227 ;  /* 0x0000001fff077819 */ /* 0x002fc400000114e3 */
.L_x_2186:
[----:B------:R-:W-:Y:S01]  /*1a60*/  ISETP.NE.U32.AND P0, PT, RZ, c[0x0][0x370], PT ;  /* 0x0000dc00ff007a0c */ /* 0x000fe20003f05070 */
[----:B------:R-:W-:Y:S01]  /*1a70*/  IMAD.MOV.U32 R13, RZ, RZ, 0x4 ;  /* 0x00000004ff0d7424 */ /* 0x000fe200078e00ff */
[----:B------:R-:W-:Y:S01]  /*1a80*/  ISETP.NE.U32.AND P2, PT, RZ, c[0x0][0x360], PT ;  /* 0x0000d800ff007a0c */ /* 0x000fe20003f45070 */
[----:B------:R-:W-:Y:S01]  /*1a90*/  IMAD.MOV.U32 R193, RZ, RZ, RZ ;  /* 0x000000ffffc17224 */ /* 0x000fe200078e00ff */
[----:B------:R-:W-:Y:S01]  /*1aa0*/  ISETP.NE.AND.EX P1, PT, RZ, c[0x0][0x374], PT, P0 ;  /* 0x0000dd00ff007a0c */ /* 0x000fe20003f25300 */
[----:B------:R-:W-:Y:S01]  /*1ab0*/  IMAD.MOV.U32 R12, RZ, RZ, RZ ;  /* 0x000000ffff0c7224 */ /* 0x000fe200078e00ff */
[----:B------:R-:W-:Y:S01]  /*1ac0*/  ISETP.NE.AND.EX P0, PT, RZ, c[0x0][0x364], PT, P2 ;  /* 0x0000d900ff007a0c */ /* 0x000fe20003f05320 */
[----:B------:R-:W-:Y:S01]  /*1ad0*/  IMAD.WIDE R2, R211, R13, c[0x0][0x348] ;  /* 0x0000d200d3027625 */ /* 0x000fe200078e020d */
        /* <DEDUP_REMOVED lines=14> */
.L_x_2023:
[----:B------:R-:W-:-:S04]  /*1bc0*/  ISETP.NE.U32.AND P0, PT, RZ, c[0x0][0x368], PT ;  /* 0x0000da00ff007a0c */ /* 0x000fc80003f05070 */
[----:B------:R-:W-:-:S13]  /*1bd0*/  ISETP.NE.AND.EX P0, PT, RZ, c[0x0][0x36c], PT, P0 ;  /* 0x0000db00ff007a0c */ /* 0x000fda0003f05300 */
[----:B------:R-:W-:Y:S05]  /*1be0*/  @!P0 BRA `(.L_x_2024) ;  /* 0x0000003000008947 */ /* 0x000fea0003800000 */
[----:B-1----:R-:W-:-:S05]  /*1bf0*/  IMAD.WIDE R2, R211, R13, c[0x0][0x368] ;  /* 0x0000da00d3027625 */ /* 0x002fca00078e020d */
[----:B------:R1:W5:Y:S01]  /*1c00*/  LDG.E R0, [R2.64] ;  /* 0x0000000602007981 */ /* 0x000362000c1e1900 */
[----:B------:R-:W-:Y:S05]  /*1c10*/  BRA `(.L_x_2025) ;  /* 0x0000008000007947 */ /* 0x000fea0003800000 */
.L_x_2024:
        /* <DEDUP_REMOVED lines=8> */
.L_x_2025:
        /* <DEDUP_REMOVED lines=28> */
.L_x_2028:
[----:B------:R-:W-:-:S13]  /*1e60*/  ISETP.NE.AND P0, PT, R7, 0x1, PT ;  /* 0x000000010700780c */ /* 0x000fda0003f05270 */
[----:B------:R-:W-:-:S05]  /*1e70*/  @P0 IMAD.HI.U32 R0, R2, c[0x0][0x330], RZ ;  /* 0x0000cc0002000a27 */ /* 0x000fca00078e00ff */
[----:B------:R-:W-:Y:S02]  /*1e80*/  @P0 SHF.R.U32.HI R2, RZ, c[0x0][0x334], R0 ;  /* 0x0000cd00ff020a19 */ /* 0x000fe40000011600 */
.L_x_2029:
[----:B------:R-:W-:Y:S05]  /*1e90*/  BSYNC B0 ;  /* 0x0000000000007941 */ /* 0x000fea0003800000 */
.L_x_2027:
[----:B------:R-:W-:-:S05]  /*1ea0*/  IMAD R2, R2, R7, c[0x0][0x32c] ;  /* 0x0000cb0002027624 */ /* 0x000fca00078e0207 */
[----:B------:R-:W-:-:S04]  /*1eb0*/  IMNMX R3, R3, R2, PT ;  /* 0x0000000203037217 */ /* 0x000fc80003800200 */
.L_x_2026:
        /* <DEDUP_REMOVED lines=25> */
.L_x_2032:
[----:B------:R-:W-:-:S13]  /*2050*/  ISETP.NE.AND P0, PT, R7, 0x1, PT ;  /* 0x000000010700780c */ /* 0x000fda0003f05270 */
[----:B------:R-:W-:-:S05]  /*2060*/  @P0 IMAD.HI.U32 R3, R0, c[0x0][0x330], RZ ;  /* 0x0000cc0000030a27 */ /* 0x000fca00078e00ff */
[----:B------:R-:W-:Y:S02]  /*2070*/  @P0 SHF.R.U32.HI R0, RZ, c[0x0][0x334], R3 ;  /* 0x0000cd00ff000a19 */ /* 0x000fe40000011603 */
.L_x_2033:
[----:B------:R-:W-:Y:S05]  /*2080*/  BSYNC B0 ;  /* 0x0000000000007941 */ /* 0x000fea0003800000 */
.L_x_2031:
[----:B------:R-:W-:-:S05]  /*2090*/  IMAD R0, R0, c[0x0][0x32c], RZ ;  /* 0x0000cb0000007a24 */ /* 0x000fca00078e02ff */
[----:B------:R-:W-:-:S04]  /*20a0*/  IMNMX R2, R2, R0, !PT ;  /* 0x0000000002027217 */ /* 0x000fc80007800200 */
.L_x_2030:
        /* <DEDUP_REMOVED lines=45> */
.L_x_2035:
[----:B------:R-:W-:Y:S05]  /*2380*/  BSYNC B0 ;  /* 0x0000000000007941 */ /* 0x000fea0003800000 */
.L_x_2034:
[----:B------:R-:W-:Y:S01]  /*2390*/  IMAD R188, R222, R2, R8 ;  /* 0x00000002debc7224 */ /* 0x000fe200078e0208 */
[----:B------:R-:W-:Y:S01]  /*23a0*/  PRMT R0, RZ, 0x7610, R0 ;  /* 0x00007610ff007816 */ /* 0x000fe20000000000 */
[----:B------:R-:W-:Y:S01]  /*23b0*/  IMAD.MOV.U32 R22, RZ, RZ, RZ ;  /* 0x000000ffff167224 */ /* 0x000fe200078e00ff */
[----:B------:R-:W-:Y:S01]  /*23c0*/  MOV R17, RZ ;  /* 0x000000ff00117202 */ /* 0x000fe20000000f00 */
        /* <DEDUP_REMOVED lines=56> */
[----:B------:R-:W-:Y:S02]  /*2750*/  SHF.R.S32.HI R0, RZ, 0x1f, R12 ;  /* 0x0000001fff007819 */ /* 0x000fe4000001140c */
[----:B------:R-:W-:Y:S02]  /*2760*/  LEA R4, R187, R205, 0x5 ;  /* 0x000000cdbb047211 */ /* 0x000fe400078e28ff */
[----:B------:R-:W-:Y:S01]  /*2770*/  LOP3.LUT R14, R210, 0xffff, RZ, 0xc0, !PT ;  /* 0x0000ffffd20e7812 */ /* 0x000fe200078ec0ff */
[----:B------:R-:W-:Y:S01]  /*2780*/  IMAD R0, R0, c[0x0][0x178], RZ ;  /* 0x00005e0000007a24 */ /* 0x000fe200078e02ff */
[----:B------:R-:W-:Y:S01]  /*2790*/  ISETP.GE.AND P2, PT, R185, c[0x0][0x198], PT ;  /* 0x00006600b9007a0c */ /* 0x000fe20003f46270 */
[----:B------:R-:W-:Y:S01]  /*27a0*/  IMAD.IADD R5, R4, 0x1, R203 ;  /* 0x0000000104057824 */ /* 0x000fe200078e02cb */
[----:B------:R-:W-:Y:S01]  /*27b0*/  SEL R4, R211, RZ, !P3 ;  /* 0x000000ffd3047207 */ /* 0x000fe20005800000 */
[----:B------:R-:W-:Y:S01]  /*27c0*/  IMAD R0, R12, c[0x0][0x17c], R0 ;  /* 0x00005f000c007a24 */ /* 0x000fe200078e0200 */
[----:B------:R-:W-:Y:S01]  /*27d0*/  IADD3 R16, R181, -0x1, RZ ;  /* 0xffffffffb5107810 */ /* 0x000fe20007ffe0ff */
[----:B------:R-:W-:-:S04]  /*27e0*/  @P4 IMAD.HI.U32 R7, R5, c[0x0][0x2c8], RZ ;  /* 0x0000b20005074a27 */ /* 0x000fc800078e00ff */
        /* <DEDUP_REMOVED lines=31> */
.L_x_2191:
[----:B------:R-:W-:Y:S05]  /*29e0*/  BRA.DIV ~URZ, `(.L_x_2038) ;  /* 0x00014ed27f007947 */ /* 0x000fea000b800000 */
[----:B------:R3:W4:Y:S02]  /*29f0*/  SHFL.IDX PT, R0, R12, RZ, 0x181f ;  /* 0x00181fff0c007589 */ /* 0x00072400000e0000 */
.L_x_2192:
[----:B------:R-:W-:Y:S01]  /*2a00*/  IMAD R11, R190, c[0x0][0x2c4], RZ ;  /* 0x0000b100be0b7a24 */ /* 0x000fe200078e02ff */
[----:B------:R-:W-:Y:S01]  /*2a10*/  IADD3 R10, R205, R203, RZ ;  /* 0x000000cbcd0a7210 */ /* 0x000fe20007ffe0ff */
[----:B------:R-:W-:Y:S03]  /*2a20*/  BSSY B0, `(.L_x_2039) ;  /* 0x0000012000007945 */ /* 0x000fe60003800000 */
[----:B------:R-:W-:-:S13]  /*2a30*/  ISETP.GE.AND P0, PT, R10, R11, PT ;  /* 0x0000000b0a00720c */ /* 0x000fda0003f06270 */
[----:B------:R-:W-:Y:S05]  /*2a40*/  @P0 BRA `(.L_x_2040) ;  /* 0x000000f000000947 */ /* 0x000fea0003800000 */
[CC--:B----4-:R-:W-:Y:S02]  /*2a50*/  LEA R6, P0, R177.reuse, R0.reuse, 0x1 ;  /* 0x00000000b1067211 */ /* 0x0d0fe400078008ff */
        /* <DEDUP_REMOVED lines=14> */
.L_x_2040:
[----:B------:R-:W-:Y:S05]  /*2b40*/  BSYNC B0 ;  /* 0x0000000000007941 */ /* 0x000fea0003800000 */
.L_x_2039:
[----:B------:R-:W-:Y:S05]  /*2b50*/  BRA.DIV ~URZ, `(.L_x_2041) ;  /* 0x00014dd27f007947 */ /* 0x000fea000b800000 */
[----:B--2---:R2:W1:Y:S04]  /*2b60*/  SHFL.IDX PT, R8, R9, 0x1, 0x181f ;  /* 0x00381f0009087f89 */ /* 0x00446800000e0000 */
[----:B----4-:R2:W4:Y:S02]  /*2b70*/  SHFL.IDX PT, R0, R12, 0x1, 0x181f ;  /* 0x00381f000c007f89 */ /* 0x01052400000e0000 */
.L_x_2193:
[----:B------:R-:W-:Y:S01]  /*2b80*/  IADD3 R2, R10, 0x20, RZ ;  /* 0x000000200a027810 */ /* 0x000fe20007ffe0ff */
[----:B------:R-:W-:Y:S03]  /*2b90*/  BSSY B0, `(.L_x_2042) ;  /* 0x0000012000007945 */ /* 0x000fe60003800000 */
[----:B------:R-:W-:-:S13]  /*2ba0*/  ISETP.GE.AND P0, PT, R2, R11, PT ;  /* 0x0000000b0200720c */ /* 0x000fda0003f06270 */
[----:B------:R-:W-:Y:S05]  /*2bb0*/  @P0 BRA `(.L_x_2043) ;  /* 0x000000f000000947 */ /* 0x000fea0003800000 */
[CC--:B----4-:R-:W-:Y:S02]  /*2bc0*/  LEA R6, P0, R177.reuse, R0.reuse, 0x1 ;  /* 0x00000000b1067211 */ /* 0x0d0fe400078008ff */
        /* <DEDUP_REMOVED lines=14> */
.L_x_2043:
[----:B------:R-:W-:Y:S05]  /*2cb0*/  BSYNC B0 ;  /* 0x0000000000007941 */ /* 0x000fea0003800000 */
.L_x_2042:
[----:B------:R-:W-:Y:S05]  /*2cc0*/  BRA.DIV ~URZ, `(.L_x_2044) ;  /* 0x00014d327f007947 */ /* 0x000fea000b800000 */
[----:B-1----:R1:W2:Y:S02]  /*2cd0*/  SHFL.IDX PT, R8, R9, 0x2, 0x181f ;  /* 0x00581f0009087f89 */ /* 0x0022a400000e0000 */
.L_x_2194:
[----:B------:R-:W-:Y:S05]  /*2ce0*/  BRA.DIV ~URZ, `(.L_x_2045) ;  /* 0x00014d827f007947 */ /* 0x000fea000b800000 */
[----:B----4-:R4:W1:Y:S02]  /*2cf0*/  SHFL.IDX PT, R0, R12, 0x2, 0x181f ;  /* 0x00581f000c007f89 */ /* 0x01086400000e0000 */
.L_x_2195:
[----:B------:R-:W-:Y:S01]  /*2d00*/  IADD3 R2, R10, 0x40, RZ ;  /* 0x000000400a027810 */ /* 0x000fe20007ffe0ff */
[----:B------:R-:W-:Y:S03]  /*2d10*/  BSSY B0, `(.L_x_2046) ;  /* 0x0000012000007945 */ /* 0x000fe60003800000 */
[----:B------:R-:W-:-:S13]  /*2d20*/  ISETP.GE.AND P0, PT, R2, R11, PT ;  /* 0x0000000b0200720c */ /* 0x000fda0003f06270 */
[----:B------:R-:W-:Y:S05]  /*2d30*/  @P0 BRA `(.L_x_2047) ;  /* 0x000000f000000947 */ /* 0x000fea0003800000 */
[CC--:B-1----:R-:W-:Y:S02]  /*2d40*/  LEA R6, P0, R177.reuse, R0.reuse, 0x1 ;  /* 0x00000000b1067211 */ /* 0x0c2fe400078008ff */
        /* <DEDUP_REMOVED lines=14> */
.L_x_2047:
[----:B------:R-:W-:Y:S05]  /*2e30*/  BSYNC B0 ;  /* 0x0000000000007941 */ /* 0x000fea0003800000 */
.L_x_2046:
[----:B------:R-:W-:Y:S05]  /*2e40*/  BRA.DIV ~URZ, `(.L_x_2048) ;  /* 0x00014c927f007947 */ /* 0x000fea000b800000 */
[----:B--2---:R2:W3:Y:S04]  /*2e50*/  SHFL.IDX PT, R8, R9, 0x3, 0x181f ;  /* 0x00781f0009087f89 */ /* 0x0044e800000e0000 */
[----:B-1----:R2:W1:Y:S02]  /*2e60*/  SHFL.IDX PT, R0, R12, 0x3, 0x181f ;  /* 0x00781f000c007f89 */ /* 0x00246400000e0000 */
.L_x_2196:
        /* <DEDUP_REMOVED lines=26> */
[----:B------:R-:W-:Y:S01]  /*3010*/  IMAD R20, R187, 0x20, R205 ;  /* 0x00000020bb147824 */ /* 0x000fe200078e02cd */
[----:B------:R-:W-:Y:S01]  /*3020*/  LOP3.LUT R213, R213, 0xfffffff7, RZ, 0xc0, !PT ;  /* 0xfffffff7d5d57812 */ /* 0x000fe200078ec0ff */
[----:B------:R-:W-:Y:S01]  /*3030*/  IMAD.SHL.U32 R178, R16, 0x40, RZ ;  /* 0x0000004010b27824 */ /* 0x000fe200078e00ff */
[----:B------:R-:W-:Y:S01]  /*3040*/  ISETP.NE.AND P6, PT, R0, 0x1, PT ;  /* 0x000000010000780c */ /* 0x000fe20003fc5270 */
[----:B------:R-:W-:-:S02]  /*3050*/  IMAD.MOV.U32 R174, RZ, RZ, RZ ;  /* 0x000000ffffae7224 */ /* 0x000fc400078e00ff */
[----:B-1----:R-:W-:-:S05]  /*3060*/  IMAD.IADD R2, R20, 0x1, R178 ;  /* 0x0000000114027824 */ /* 0x002fca00078e02b2 */
[C---:B------:R-:W-:Y:S01]  /*3070*/  ISETP.GE.AND P0, PT, R2.reuse, R189, PT ;  /* 0x000000bd0200720c */ /* 0x040fe20003f06270 */
[----:B------:R-:W-:-:S03]  /*3080*/  IMAD.IADD R2, R2, 0x1, R193 ;  /* 0x0000000102027824 */ /* 0x000fc600078e02c1 */
[----:B------:R-:W-:Y:S01]  /*3090*/  ISETP.GT.OR P0, PT, R20, 0x3f, P0 ;  /* 0x0000003f1400780c */ /* 0x000fe20000704670 */
[----:B------:R-:W-:-:S04]  /*30a0*/  @P6 IMAD.HI.U32 R3, R2, c[0x0][0x2bc], RZ ;  /* 0x0000af0002036a27 */ /* 0x000fc800078e00ff */
[----:B------:R-:W-:-:S04]  /*30b0*/  IMAD.WIDE.U32 R194, R14, c[0x0][0x1e8], RZ ;  /* 0x00007a000ec27a25 */ /* 0x000fc800078e00ff */
[----:B------:R-:W-:-:S04]  /*30c0*/  IMAD.WIDE.U32 R198, R14, c[0x0][0x210], RZ ;  /* 0x000084000ec67a25 */ /* 0x000fc800078e00ff */
[----:B------:R-:W-:Y:S02]  /*30d0*/  IMAD.SHL.U32 R17, R177, 0x2, RZ ;  /* 0x00000002b1117824 */ /* 0x000fe400078e00ff */
[----:B------:R-:W-:Y:S01]  /*30e0*/  IMAD.SHL.U32 R19, R185, 0x2, RZ ;  /* 0x00000002b9137824 */ /* 0x000fe200078e00ff */
[----:B------:R-:W-:Y:S01]  /*30f0*/  ISETP.GT.AND P5, PT, R20, 0x3f, PT ;  /* 0x0000003f1400780c */ /* 0x000fe20003fa4270 */
[----:B------:R-:W-:Y:S01]  /*3100*/  IMAD.MOV.U32 R0, RZ, RZ, R2 ;  /* 0x000000ffff007224 */ /* 0x000fe200078e0002 */
[----:B------:R-:W-:Y:S01]  /*3110*/  @P6 SHF.R.U32.HI R0, RZ, c[0x0][0x2c0], R3 ;  /* 0x0000b000ff006a19 */ /* 0x000fe20000011603 */
[----:B------:R-:W-:Y:S01]  /*3120*/  IMAD.IADD R92, R189, 0x1, -R178 ;  /* 0x00000001bd5c7824 */ /* 0x000fe200078e0ab2 */
[----:B------:R-:W-:Y:S02]  /*3130*/  @P6 LOP3.LUT R213, R213, 0x8, RZ, 0xfc, !PT ;  /* 0x00000008d5d56812 */ /* 0x000fe400078efcff */
[----:B------:R-:W-:-:S04]  /*3140*/  @!P0 IADD3 R3, P1, R0, R196, RZ ;  /* 0x000000c400038210 */ /* 0x000fc80007f3e0ff */
[----:B------:R-:W-:Y:S02]  /*3150*/  @!P0 LEA.HI.X.SX32 R5, R0, R201, 0x1, P1 ;  /* 0x000000c900058211 */ /* 0x000fe400008f0eff */
[----:B------:R-:W-:-:S04]  /*3160*/  @!P0 LEA R4, P1, R3, c[0x0][0x2a0], 0x2 ;  /* 0x0000a80003048a11 */ /* 0x000fc800078210ff */
[----:B------:R-:W-:-:S05]  /*3170*/  @!P0 LEA.HI.X R5, R3, c[0x0][0x2a4], R5, 0x2, P1 ;  /* 0x0000a90003058a11 */ /* 0x000fca00008f1405 */
[----:B------:R1:W3:Y:S01]  /*3180*/  @!P0 LDG.E R174, [R4.64] ;  /* 0x0000000604ae8981 */ /* 0x0002e2000c1e1900 */
[----:B------:R-:W-:Y:S01]  /*3190*/  IMAD.MOV R0, RZ, RZ, -R0 ;  /* 0x000000ffff007224 */ /* 0x000fe200078e0a00 */
[----:B------:R-:W-:Y:S01]  /*31a0*/  LOP3.LUT R213, R213, 0xfffffffe, RZ, 0xc0, !PT ;  /* 0xfffffffed5d57812 */ /* 0x000fe200078ec0ff */
[----:B------:R-:W-:Y:S01]  /*31b0*/  IMAD R200, R14, c[0x0][0x1ec], R195 ;  /* 0x00007b000ec87a24 */ /* 0x000fe200078e02c3 */
[----:B------:R-:W-:Y:S01]  /*31c0*/  BSSY B0, `(.L_x_2049) ;  /* 0x00000a8000007945 */ /* 0x000fe20003800000 */
[----:B------:R-:W-:Y:S01]  /*31d0*/  IMAD R175, R0, c[0x0][0x2b8], R2 ;  /* 0x0000ae0000af7a24 */ /* 0x000fe200078e0202 */
[----:B------:R-:W-:Y:S01]  /*31e0*/  @P5 LOP3.LUT R213, R213, 0x1, RZ, 0xfc, !PT ;  /* 0x00000001d5d55812 */ /* 0x000fe200078efcff */
[----:B--2-4-:R-:W-:Y:S02]  /*31f0*/  IMAD.IADD R12, R92, 0x1, -R205 ;  /* 0x000000015c0c7824 */ /* 0x014fe400078e0acd */
[----:B------:R-:W-:-:S03]  /*3200*/  IMAD.WIDE.U32 R2, R175, c[0x0][0x1e0], RZ ;  /* 0x00007800af027a25 */ /* 0x000fc600078e00ff */
[----:B------:R-:W-:Y:S01]  /*3210*/  ISETP.GE.AND P1, PT, R12, 0x1, PT ;  /* 0x000000010c00780c */ /* 0x000fe20003f26270 */
[----:B------:R-:W-:Y:S01]  /*3220*/  IMAD R202, R14, c[0x0][0x214], R199 ;  /* 0x000085000eca7a24 */ /* 0x000fe200078e02c7 */
[----:B------:R-:W-:Y:S02]  /*3230*/  SHF.L.U64.HI R14, R185, 0x1, R21 ;  /* 0x00000001b90e7819 */ /* 0x000fe40000010215 */
[----:B-1----:R-:W-:-:S09]  /*3240*/  SHF.R.S32.HI R4, RZ, 0x1f, R175 ;  /* 0x0000001fff047819 */ /* 0x002fd200000114af */
[----:B------:R-:W-:Y:S02]  /*3250*/  @P1 ISETP.GE.AND P4, PT, R177, c[0x0][0x1d4], PT ;  /* 0x00007500b1001a0c */ /* 0x000fe40003f86270 */
[----:B------:R-:W-:Y:S01]  /*3260*/  @P1 ISETP.GE.AND P3, PT, R186, c[0x0][0x1d4], PT ;  /* 0x00007500ba001a0c */ /* 0x000fe20003f66270 */
[C---:B------:R-:W-:Y:S02]  /*3270*/  IMAD R0, R4.reuse, c[0x0][0x1e0], RZ ;  /* 0x0000780004007a24 */ /* 0x040fe400078e02ff */
[----:B------:R-:W-:Y:S02]  /*3280*/  IMAD R5, R4, c[0x0][0x208], RZ ;  /* 0x0000820004057a24 */ /* 0x000fe400078e02ff */
[----:B------:R-:W-:-:S04]  /*3290*/  IMAD R0, R175, c[0x0][0x1e4], R0 ;  /* 0x00007900af007a24 */ /* 0x000fc800078e0200 */
[----:B------:R-:W-:Y:S01]  /*32a0*/  IMAD.IADD R3, R3, 0x1, R0 ;  /* 0x0000000103037824 */ /* 0x000fe200078e0200 */
[----:B---3--:R-:W-:-:S03]  /*32b0*/  SHF.R.S32.HI R13, RZ, 0x1f, R174 ;  /* 0x0000001fff0d7819 */ /* 0x008fc600000114ae */
        /* <DEDUP_REMOVED lines=8> */
[----:B------:R-:W-:-:S03]  /*3340*/  IMAD.WIDE.U32 R2, R175, c[0x0][0x208], RZ ;  /* 0x00008200af027a25 */ /* 0x000fc600078e00ff */
[----:B------:R-:W2:Y:S04]  /*3350*/  SHFL.IDX PT, R9, R6, RZ, 0x181f ;  /* 0x00181fff06097589 */ /* 0x000ea800000e0000 */
[----:B------:R3:W4:Y:S04]  /*3360*/  SHFL.IDX PT, R10, R0, 0x1, 0x181f ;  /* 0x00381f00000a7f89 */ /* 0x00072800000e0000 */
[----:B------:R5:W4:Y:S01]  /*3370*/  SHFL.IDX PT, R11, R6, 0x1, 0x181f ;  /* 0x00381f00060b7f89 */ /* 0x000b2200000e0000 */
[----:B-1----:R-:W-:Y:S01]  /*3380*/  @P1 LEA R4, P0, R177, R8, 0x1 ;  /* 0x00000008b1041211 */ /* 0x002fe200078008ff */
[----:B---3--:R-:W-:-:S03]  /*3390*/  IMAD R0, R175, c[0x0][0x20c], R5 ;  /* 0x00008300af007a24 */ /* 0x008fc600078e0205 */
[-C--:B--2---:R-:W-:Y:S02]  /*33a0*/  @P1 LEA.HI.X R5, R177, R9.reuse, R18, 0x1, P0 ;  /* 0x00000009b1051211 */ /* 0x084fe400000f0c12 */
[----:B------:R-:W-:Y:S01]  /*33b0*/  ISETP.GE.AND P0, PT, R12, 0x21, PT ;  /* 0x000000210c00780c */ /* 0x000fe20003f06270 */
[----:B------:R-:W-:Y:S01]  /*33c0*/  IMAD.IADD R3, R3, 0x1, R0 ;  /* 0x0000000103037824 */ /* 0x000fe200078e0200 */
[----:B-----5:R-:W-:Y:S01]  /*33d0*/  @P1 LEA R6, P2, R186, R8, 0x1 ;  /* 0x00000008ba061211 */ /* 0x020fe200078408ff */
[----:B------:R1:W-:Y:S01]  /*33e0*/  @P1 LDGSTS.E.BYPASS.LTC128B.128 [R204+0xc100], [R4.64], !P4 ;  /* 0x0c10000004cc1fae */ /* 0x0003e2000e101d46 */
[----:B------:R-:W-:Y:S01]  /*33f0*/  IMAD R0, R13, c[0x0][0x218], RZ ;  /* 0x000086000d007a24 */ /* 0x000fe200078e02ff */
[C---:B------:R-:W-:Y:S01]  /*3400*/  ISETP.GE.AND P4, PT, R177.reuse, c[0x0][0x1d4], PT ;  /* 0x00007500b1007a0c */ /* 0x040fe20003f86270 */
[----:B------:R-:W-:Y:S01]  /*3410*/  IMAD.WIDE.U32 R2, R174, c[0x0][0x218], R2 ;  /* 0x00008600ae027a25 */ /* 0x000fe200078e0002 */
[----:B------:R-:W-:Y:S02]  /*3420*/  @P1 LEA.HI.X R7, R186, R9, R15, 0x1, P2 ;  /* 0x00000009ba071211 */ /* 0x000fe400010f0c0f */
[----:B------:R-:W-:-:S03]  /*3430*/  SHF.L.U64.HI R13, R177, 0x1, R18 ;  /* 0x00000001b10d7819 */ /* 0x000fc60000010212 */
[----:B------:R2:W-:Y:S01]  /*3440*/  @P1 LDGSTS.E.BYPASS.LTC128B.128 [R204+0xe100], [R6.64], !P3 ;  /* 0x0e10000006cc1fae */ /* 0x0005e2000d901d46 */
[----:B-1----:R-:W-:-:S04]  /*3450*/  @P1 LEA R4, P2, R185, R8, 0x1 ;  /* 0x00000008b9041211 */ /* 0x002fc800078408ff */
[----:B------:R-:W-:Y:S01]  /*3460*/  @P1 LEA.HI.X R5, R185, R9, R21, 0x1, P2 ;  /* 0x00000009b9051211 */ /* 0x000fe200010f0c15 */
[----:B--2---:R-:W-:Y:S01]  /*3470*/  IMAD R6, R174, c[0x0][0x21c], R0 ;  /* 0x00008700ae067a24 */ /* 0x004fe200078e0200 */
[----:B------:R-:W-:Y:S02]  /*3480*/  IADD3 R0, P3, R2, R198, RZ ;  /* 0x000000c602007210 */ /* 0x000fe40007f7e0ff */
[C---:B----4-:R-:W-:Y:S02]  /*3490*/  @P0 LEA R2, P2, R177.reuse, R10, 0x1 ;  /* 0x0000000ab1020211 */ /* 0x050fe400078408ff */
[----:B------:R-:W-:Y:S02]  /*34a0*/  IADD3.X R6, R202, R3, R6, P3, !PT ;  /* 0x00000003ca067210 */ /* 0x000fe40001ffe406 */
[----:B------:R-:W-:Y:S01]  /*34b0*/  @P0 LEA.HI.X R3, R177, R11, R18, 0x1, P2 ;  /* 0x0000000bb1030211 */ /* 0x000fe200010f0c12 */
[----:B------:R-:W-:Y:S01]  /*34c0*/  IMAD.SHL.U32 R18, R186, 0x2, RZ ;  /* 0x00000002ba127824 */ /* 0x000fe200078e00ff */
[----:B------:R-:W-:-:S02]  /*34d0*/  LEA R8, P2, R0, c[0x0][0x1f8], 0x1 ;  /* 0x00007e0000087a11 */ /* 0x000fc400078408ff */
[----:B------:R-:W-:Y:S02]  /*34e0*/  @P1 ISETP.GE.AND P3, PT, R185, c[0x0][0x1d4], PT ;  /* 0x00007500b9001a0c */ /* 0x000fe40003f66270 */
[----:B------:R-:W-:Y:S02]  /*34f0*/  LEA.HI.X R9, R0, c[0x0][0x1fc], R6, 0x1, P2 ;  /* 0x00007f0000097a11 */ /* 0x000fe400010f0c06 */
[----:B------:R-:W-:Y:S01]  /*3500*/  @P0 ISETP.GE.AND P2, PT, R177, c[0x0][0x1d4], PT ;  /* 0x00007500b1000a0c */ /* 0x000fe20003f46270 */
[----:B------:R-:W1:Y:S04]  /*3510*/  SHFL.IDX PT, R6, R8, RZ, 0x181f ;  /* 0x00181fff08067589 */ /* 0x000e6800000e0000 */
[----:B------:R-:W2:Y:S04]  /*3520*/  SHFL.IDX PT, R7, R9, RZ, 0x181f ;  /* 0x00181fff09077589 */ /* 0x000ea800000e0000 */
[----:B------:R3:W-:Y:S01]  /*3530*/  @P1 LDGSTS.E.BYPASS.LTC128B.128 [R204+0x10100], [R4.64], !P3 ;  /* 0x1010000004cc1fae */ /* 0x0007e2000d901d46 */
[----:B------:R-:W-:-:S03]  /*3540*/  @P0 ISETP.GE.AND P3, PT, R186, c[0x0][0x1d4], PT ;  /* 0x00007500ba000a0c */ /* 0x000fc60003f66270 */
[----:B------:R4:W-:Y:S01]  /*3550*/  @P0 LDGSTS.E.BYPASS.LTC128B.128 [R204+0xd100], [R2.64], !P2 ;  /* 0x0d10000002cc0fae */ /* 0x0009e2000d101d46 */
[----:B------:R-:W-:-:S03]  /*3560*/  @P0 ISETP.GE.AND P2, PT, R185, c[0x0][0x1d4], PT ;  /* 0x00007500b9000a0c */ /* 0x000fc60003f46270 */
[----:B------:R-:W5:Y:S04]  /*3570*/  SHFL.IDX PT, R0, R8, 0x1, 0x181f ;  /* 0x00381f0008007f89 */ /* 0x000f6800000e0000 */
[----:B------:R-:W1:Y:S01]  /*3580*/  SHFL.IDX PT, R8, R9, 0x1, 0x181f ;  /* 0x00381f0009087f89 */ /* 0x000e6200000e0000 */
[----:B---3--:R-:W-:-:S04]  /*3590*/  @P0 LEA R4, P1, R186, R10, 0x1 ;  /* 0x0000000aba040211 */ /* 0x008fc800078208ff */
[CCC-:B------:R-:W-:Y:S02]  /*35a0*/  @P0 LEA.HI.X R5, R186.reuse, R11.reuse, R15.reuse, 0x1, P1 ;  /* 0x0000000bba050211 */ /* 0x1c0fe400008f0c0f */
[C---:B----4-:R-:W-:Y:S02]  /*35b0*/  @P0 LEA R2, P1, R185.reuse, R10, 0x1 ;  /* 0x0000000ab9020211 */ /* 0x050fe400078208ff */
[C---:B------:R-:W-:Y:S01]  /*35c0*/  SHF.L.U64.HI R15, R186.reuse, 0x1, R15 ;  /* 0x00000001ba0f7819 */ /* 0x040fe2000001020f */
[----:B------:R3:W-:Y:S01]  /*35d0*/  @P0 LDGSTS.E.BYPASS.LTC128B.128 [R204+0xf100], [R4.64], !P3 ;  /* 0x0f10000004cc0fae */ /* 0x0007e2000d901d46 */
[----:B------:R-:W-:Y:S02]  /*35e0*/  @P0 LEA.HI.X R3, R185, R11, R21, 0x1, P1 ;  /* 0x0000000bb9030211 */ /* 0x000fe400008f0c15 */
[----:B------:R-:W-:-:S03]  /*35f0*/  ISETP.GE.AND P3, PT, R186, c[0x0][0x1d4], PT ;  /* 0x00007500ba007a0c */ /* 0x000fc60003f66270 */
[----:B------:R1:W-:Y:S01]  /*3600*/  @P0 LDGSTS.E.BYPASS.LTC128B.128 [R204+0x11100], [R2.64], !P2 ;  /* 0x1110000002cc0fae */ /* 0x0003e2000d101d46 */
[C---:B------:R-:W-:Y:S02]  /*3610*/  ISETP.LT.OR P2, PT, R12.reuse, 0x1, P4 ;  /* 0x000000010c00780c */ /* 0x040fe40002741670 */
[C---:B------:R-:W-:Y:S01]  /*3620*/  ISETP.LT.OR P1, PT, R12.reuse, 0x1, P3 ;  /* 0x000000010c00780c */ /* 0x040fe20001f21670 */
[----:B------:R-:W0:Y:S01]  /*3630*/  LDGDEPBAR ;  /* 0x00000000000079af */ /* 0x000e220000000000 */
[----:B------:R-:W-:Y:S02]  /*3640*/  ISETP.LT.OR P4, PT, R12, 0x21, P4 ;  /* 0x000000210c00780c */ /* 0x000fe40002781670 */
[----:B-1----:R-:W-:-:S05]  /*3650*/  IADD3 R2, P0, R6, R17, RZ ;  /* 0x0000001106027210 */ /* 0x002fca0007f1e0ff */
[----:B--2---:R-:W-:-:S05]  /*3660*/  IMAD.X R3, R7, 0x1, R13, P0 ;  /* 0x0000000107037824 */ /* 0x004fca00000e060d */
[----:B------:R1:W-:Y:S01]  /*3670*/  LDGSTS.E.BYPASS.LTC128B.128 [R204+0x100], [R2.64], !P2 ;  /* 0x0010000002cc7fae */ /* 0x0003e2000d101d46 */
[----:B------:R-:W-:Y:S02]  /*3680*/  ISETP.LT.OR P2, PT, R12, 0x21, P3 ;  /* 0x000000210c00780c */ /* 0x000fe40001f41670 */
[----:B------:R-:W-:Y:S02]  /*3690*/  ISETP.GT.AND P3, PT, R16, R188, PT ;  /* 0x000000bc1000720c */ /* 0x000fe40003f64270 */
[----:B-1----:R-:W-:-:S05]  /*36a0*/  IADD3 R2, P0, R6, R18, RZ ;  /* 0x0000001206027210 */ /* 0x002fca0007f1e0ff */
[----:B------:R-:W-:-:S05]  /*36b0*/  IMAD.X R3, R7, 0x1, R15, P0 ;  /* 0x0000000107037824 */ /* 0x000fca00000e060f */
[----:B------:R1:W-:Y:S01]  /*36c0*/  LDGSTS.E.BYPASS.LTC128B.128 [R204+0x2100], [R2.64], !P1 ;  /* 0x0210000002cc7fae */ /* 0x0003e2000c901d46 */
[----:B------:R-:W-:Y:S02]  /*36d0*/  ISETP.GE.AND P1, PT, R185, c[0x0][0x1d4], PT ;  /* 0x00007500b9007a0c */ /* 0x000fe40003f26270 */
[----:B-1----:R-:W-:-:S05]  /*36e0*/  IADD3 R2, P0, R6, R19, RZ ;  /* 0x0000001306027210 */ /* 0x002fca0007f1e0ff */
[----:B------:R-:W-:Y:S01]  /*36f0*/  IMAD.X R3, R7, 0x1, R14, P0 ;  /* 0x0000000107037824 */ /* 0x000fe200000e060e */
[C---:B------:R-:W-:Y:S02]  /*3700*/  ISETP.LT.OR P0, PT, R12.reuse, 0x1, P1 ;  /* 0x000000010c00780c */ /* 0x040fe40000f01670 */
[----:B------:R-:W-:-:S11]  /*3710*/  ISETP.LT.OR P1, PT, R12, 0x21, P1 ;  /* 0x000000210c00780c */ /* 0x000fd60000f21670 */
[----:B------:R1:W-:Y:S01]  /*3720*/  LDGSTS.E.BYPASS.LTC128B.128 [R204+0x4100], [R2.64], !P0 ;  /* 0x0410000002cc7fae */ /* 0x0003e2000c101d46 */
[----:B-----5:R-:W-:-:S05]  /*3730*/  IADD3 R6, P0, R0, R17, RZ ;  /* 0x0000001100067210 */ /* 0x020fca0007f1e0ff */
[----:B------:R-:W-:Y:S01]  /*3740*/  IMAD.X R7, R8, 0x1, R13, P0 ;  /* 0x0000000108077824 */ /* 0x000fe200000e060d */
[----:B---3--:R-:W-:-:S04]  /*3750*/  IADD3 R4, P0, R0, R18, RZ ;  /* 0x0000001200047210 */ /* 0x008fc80007f1e0ff */
[----:B------:R2:W-:Y:S01]  /*3760*/  LDGSTS.E.BYPASS.LTC128B.128 [R204+0x1100], [R6.64], !P4 ;  /* 0x0110000006cc7fae */ /* 0x0005e2000e101d46 */
[----:B------:R-:W-:-:S05]  /*3770*/  IMAD.X R5, R8, 0x1, R15, P0 ;  /* 0x0000000108057824 */ /* 0x000fca00000e060f */
[----:B------:R2:W-:Y:S01]  /*3780*/  LDGSTS.E.BYPASS.LTC128B.128 [R204+0x3100], [R4.64], !P2 ;  /* 0x0310000004cc7fae */ /* 0x0005e2000d101d46 */
[----:B-1----:R-:W-:-:S05]  /*3790*/  IADD3 R2, P0, R0, R19, RZ ;  /* 0x0000001300027210 */ /* 0x002fca0007f1e0ff */
[----:B------:R-:W-:-:S05]  /*37a0*/  IMAD.X R3, R8, 0x1, R14, P0 ;  /* 0x0000000108037824 */ /* 0x000fca00000e060e */
[----:B------:R2:W-:Y:S04]  /*37b0*/  LDGSTS.E.BYPASS.LTC128B.128 [R204+0x5100], [R2.64], !P1 ;  /* 0x0510000002cc7fae */ /* 0x0005e8000c901d46 */
[----:B------:R-:W0:Y:S01]  /*37c0*/  LDGDEPBAR ;  /* 0x00000000000079af */ /* 0x000e220000000000 */
[----:B------:R-:W-:Y:S05]  /*37d0*/  @!P3 BRA `(.L_x_2050) ;  /* 0x000004600000b947 */ /* 0x000fea0003800000 */
[----:B--2---:R-:W-:Y:S01]  /*37e0*/  IADD3 R2, R20, R178, R193 ;  /* 0x000000b214027210 */ /* 0x004fe20007ffe0c1 */
[----:B------:R-:W-:-:S03]  /*37f0*/  IMAD.MOV.U32 R174, RZ, RZ, RZ ;  /* 0x000000ffffae7224 */ /* 0x000fc600078e00ff */
[----:B------:R-:W-:-:S05]  /*3800*/  IADD3 R2, R2, -0x40, RZ ;  /* 0xffffffc002027810 */ /* 0x000fca0007ffe0ff */
        /* <DEDUP_REMOVED lines=25> */
.L_x_2197:
[----:B------:R-:W-:Y:S05]  /*39a0*/  BRA.DIV ~URZ, `(.L_x_2052) ;  /* 0x000142727f007947 */ /* 0x000fea000b800000 */
[----:B------:R-:W3:Y:S01]  /*39b0*/  SHFL.IDX PT, R0, R11, RZ, 0x181f ;  /* 0x00181fff0b007589 */ /* 0x000ee200000e0000 */
[----:B------:R-:W-:Y:S02]  /*39c0*/  ISETP.GE.AND P2, PT, R177, c[0x0][0x1d4], PT ;  /* 0x00007500b1007a0c */ /* 0x000fe40003f46270 */
[----:B------:R-:W-:Y:S02]  /*39d0*/  ISETP.GE.AND P1, PT, R186, c[0x0][0x1d4], PT ;  /* 0x00007500ba007a0c */ /* 0x000fe40003f26270 */
        /* <DEDUP_REMOVED lines=10> */
[----:B------:R-:W3:Y:S03]  /*3a80*/  SHFL.IDX PT, R0, R11, 0x1, 0x181f ;  /* 0x00381f000b007f89 */ /* 0x000ee600000e0000 */
[----:B------:R-:W-:Y:S01]  /*3a90*/  IMAD.X R3, R8, 0x1, R14, P0 ;  /* 0x0000000108037824 */ /* 0x000fe200000e060e */
[----:B------:R-:W-:Y:S01]  /*3aa0*/  ISETP.GE.AND P0, PT, R185, c[0x0][0x1d4], PT ;  /* 0x00007500b9007a0c */ /* 0x000fe20003f06270 */
[----:B------:R2:W-:Y:S04]  /*3ab0*/  LDGSTS.E.BYPASS.LTC128B.128 [R204+0x14100], [R4.64], !P1 ;  /* 0x1410000004cc7fae */ /* 0x0005e8000c901d46 */
[----:B------:R4:W1:Y:S08]  /*3ac0*/  SHFL.IDX PT, R8, R9, 0x1, 0x181f ;  /* 0x00381f0009087f89 */ /* 0x00087000000e0000 */
[----:B------:R2:W-:Y:S01]  /*3ad0*/  LDGSTS.E.BYPASS.LTC128B.128 [R204+0x16100], [R2.64], !P0 ;  /* 0x1610000002cc7fae */ /* 0x0005e2000c101d46 */
[----:B-1--4-:R-:W-:-:S03]  /*3ae0*/  SEL R9, RZ, 0x10, P0 ;  /* 0x00000010ff097807 */ /* 0x012fc60000000000 */
.L_x_2198:
        /* <DEDUP_REMOVED lines=21> */
.L_x_2050:
[----:B------:R-:W-:Y:S05]  /*3c40*/  BSYNC B0 ;  /* 0x0000000000007941 */ /* 0x000fea0003800000 */
.L_x_2049:
        /* <DEDUP_REMOVED lines=10> */
[----:B-12---:R1:W2:Y:S04]  /*3cf0*/  LDSM.16.M88.4 R4, [R164] ;  /* 0x00000000a404783b */ /* 0x0062a80000000200 */
        /* <DEDUP_REMOVED lines=33> */
[----:B------:R4:W3:Y:S02]  /*3f10*/  SHFL.IDX PT, R12, R13, RZ, 0x181f ;  /* 0x00181fff0d0c7589 */ /* 0x0008e400000e0000 */
.L_x_2199:
[----:B------:R-:W-:Y:S05]  /*3f20*/  BRA.DIV ~URZ, `(.L_x_2056) ;  /* 0x00013fa27f007947 */ /* 0x000fea000b800000 */
[----:B------:R-:W5:Y:S01]  /*3f30*/  SHFL.IDX PT, R0, R19, RZ, 0x181f ;  /* 0x00181fff13007589 */ /* 0x000f6200000e0000 */
[----:B------:R-:W-:Y:S02]  /*3f40*/  ISETP.GE.AND P3, PT, R177, c[0x0][0x1d4], PT ;  /* 0x00007500b1007a0c */ /* 0x000fe40003f66270 */
[----:B------:R-:W-:Y:S02]  /*3f50*/  ISETP.GE.AND P1, PT, R186, c[0x0][0x1d4], PT ;  /* 0x00007500ba007a0c */ /* 0x000fe40003f26270 */
[----:B------:R-:W-:Y:S02]  /*3f60*/  SEL R20, RZ, 0x10, P3 ;  /* 0x00000010ff147807 */ /* 0x000fe40001800000 */
[----:B------:R-:W-:Y:S02]  /*3f70*/  SEL R18, RZ, 0x10, P1 ;  /* 0x00000010ff127807 */ /* 0x000fe40000800000 */
[----:B-----5:R-:W-:-:S05]  /*3f80*/  IADD3 R16, P0, R0, R25, RZ ;  /* 0x0000001900107210 */ /* 0x020fca0007f1e0ff */
[----:B---3--:R-:W-:Y:S01]  /*3f90*/  IMAD.X R17, R12, 0x1, R21, P0 ;  /* 0x000000010c117824 */ /* 0x008fe200000e0615 */
[----:B------:R-:W-:-:S04]  /*3fa0*/  IADD3 R14, P0, R0, R26, RZ ;  /* 0x0000001a000e7210 */ /* 0x000fc80007f1e0ff */
[----:B------:R-:W-:Y:S01]  /*3fb0*/  @!PT LDS RZ, [RZ] ;  /* 0x00000000fffff984 */ /* 0x000fe20000000800 */
[----:B------:R-:W-:Y:S01]  /*3fc0*/  @!PT LDS RZ, [RZ] ;  /* 0x00000000fffff984 */ /* 0x000fe20000000800 */
[----:B------:R3:W-:Y:S01]  /*3fd0*/  LDGSTS.E.BYPASS.LTC128B.128 [R204+0x6100], [R16.64], !P3 ;  /* 0x0610000010cc7fae */ /* 0x0007e2000d901d46 */
[----:B------:R-:W-:Y:S01]  /*3fe0*/  IMAD.X R15, R12, 0x1, R22, P0 ;  /* 0x000000010c0f7824 */ /* 0x000fe200000e0616 */
[----:B------:R-:W-:Y:S02]  /*3ff0*/  IADD3 R2, P0, R0, R27, RZ ;  /* 0x0000001b00027210 */ /* 0x000fe40007f1e0ff */
[----:B------:R-:W4:Y:S03]  /*4000*/  SHFL.IDX PT, R0, R19, 0x1, 0x181f ;  /* 0x00381f0013007f89 */ /* 0x000f2600000e0000 */
[----:B------:R-:W-:Y:S01]  /*4010*/  IMAD.X R3, R12, 0x1, R23, P0 ;  /* 0x000000010c037824 */ /* 0x000fe200000e0617 */
[----:B------:R-:W-:Y:S01]  /*4020*/  ISETP.GE.AND P0, PT, R185, c[0x0][0x1d4], PT ;  /* 0x00007500b9007a0c */ /* 0x000fe20003f06270 */
[----:B------:R3:W-:Y:S04]  /*4030*/  LDGSTS.E.BYPASS.LTC128B.128 [R204+0x8100], [R14.64], !P1 ;  /* 0x081000000ecc7fae */ /* 0x0007e8000c901d46 */
[----:B------:R5:W2:Y:S08]  /*4040*/  SHFL.IDX PT, R12, R13, 0x1, 0x181f ;  /* 0x00381f000d0c7f89 */ /* 0x000ab000000e0000 */
[----:B------:R3:W-:Y:S01]  /*4050*/  LDGSTS.E.BYPASS.LTC128B.128 [R204+0xa100], [R2.64], !P0 ;  /* 0x0a10000002cc7fae */ /* 0x0007e2000c101d46 */
[----:B----45:R-:W-:-:S03]  /*4060*/  SEL R13, RZ, 0x10, P0 ;  /* 0x00000010ff0d7807 */ /* 0x030fc60000000000 */
.L_x_2200:
[----:B---3--:R-:W-:Y:S02]  /*4070*/  IADD3 R2, -R20, 0x10, RZ ;  /* 0x0000001014027810 */ /* 0x008fe40007ffe1ff */
[----:B------:R-:W-:-:S02]  /*4080*/  IADD3 R3, -R18, 0x10, RZ ;  /* 0x0000001012037810 */ /* 0x000fc40007ffe1ff */
[----:B------:R-:W-:-:S04]  /*4090*/  LOP3.LUT R2, R2, 0xf, RZ, 0xc0, !PT ;  /* 0x0000000f02027812 */ /* 0x000fc800078ec0ff */
[----:B------:R-:W-:Y:S02]  /*40a0*/  IADD3 R16, P1, P0, R2, R0, R25 ;  /* 0x0000000002107210 */ /* 0x000fe4000783e019 */
[----:B------:R-:W-:Y:S02]  /*40b0*/  LOP3.LUT R2, R3, 0xf, RZ, 0xc0, !PT ;  /* 0x0000000f03027812 */ /* 0x000fe400078ec0ff */
[----:B------:R-:W-:Y:S02]  /*40c0*/  IADD3 R3, -R13, 0x10, RZ ;  /* 0x000000100d037810 */ /* 0x000fe40007ffe1ff */
[----:B--2---:R-:W-:Y:S02]  /*40d0*/  IADD3.X R17, RZ, R12, R21, P1, P0 ;  /* 0x0000000cff117210 */ /* 0x004fe40000fe0415 */
        /* <DEDUP_REMOVED lines=14> */
.L_x_2054:
[----:B------:R-:W-:Y:S05]  /*41c0*/  BSYNC B0 ;  /* 0x0000000000007941 */ /* 0x000fea0003800000 */
.L_x_2053:
[----:B------:R-:W-:Y:S01]  /*41d0*/  LOP3.LUT P1, RZ, R187, 0x4, RZ, 0xc0, !PT ;  /* 0x00000004bbff7812 */ /* 0x000fe2000782c0ff */
[----:B------:R-:W0:Y:S01]  /*41e0*/  LDGDEPBAR ;  /* 0x00000000000079af */ /* 0x000e220000000000 */
[----:B------:R-:W-:Y:S01]  /*41f0*/  MOV R0, 0x40 ;  /* 0x0000004000007802 */ /* 0x000fe20000000f00 */
[----:B------:R-:W-:Y:S01]  /*4200*/  WARPSYNC 0xffffffff ;  /* 0xffffffff00007948 */ /* 0x000fe20003800000 */
[----:B--23--:R-:W-:Y:S01]  /*4210*/  HMMA.16816.F32.BF16 R12, R4, R32, RZ ;  /* 0x00000020040c723c */ /* 0x00cfe200000418ff */
[----:B------:R-:W-:Y:S01]  /*4220*/  MOV R93, c[0x0][0x2c4] ;  /* 0x0000b100005d7a02 */ /* 0x000fe20000000f00 */
[----:B------:R-:W-:Y:S01]  /*4230*/  ULDC UR4, c[0x0][0x324] ;  /* 0x0000c90000047ab9 */ /* 0x000fe20000000800 */
[----:B------:R-:W-:Y:S01]  /*4240*/  SEL R162, R0, 0xffffffc0, !P1 ;  /* 0xffffffc000a27807 */ /* 0x000fe20004800000 */
[----:B------:R-:W-:Y:S01]  /*4250*/  ULOP3.LUT UR4, URZ, UR4, URZ, 0x33, !UPT ;  /* 0x000000043f047292 */ /* 0x000fe2000f8e333f */
[----:B------:R-:W-:-:S02]  /*4260*/  ISETP.NE.AND P0, PT, R93, 0x1, PT ;  /* 0x000000015d00780c */ /* 0x000fc40003f05270 */
[----:B------:R-:W-:Y:S01]  /*4270*/  IADD3 R2, R170, R162, RZ ;  /* 0x000000a2aa027210 */ /* 0x000fe20007ffe0ff */
[C---:B------:R-:W-:Y:S01]  /*4280*/  HMMA.16816.F32.BF16 R20, R4.reuse, R34, RZ ;  /* 0x000000220414723c */ /* 0x040fe200000418ff */
[----:B------:R-:W-:Y:S02]  /*4290*/  IADD3 R0, R162, R170, R168 ;  /* 0x000000aaa2007210 */ /* 0x000fe40007ffe0a8 */
[----:B------:R-:W-:Y:S01]  /*42a0*/  MOV R93, c[0x0][0x32c] ;  /* 0x0000cb00005d7a02 */ /* 0x000fe20000000f00 */
[----:B------:R-:W-:Y:S03]  /*42b0*/  LDSM.16.M88.4 R56, [R2] ;  /* 0x000000000238783b */ /* 0x000fe60000000200 */
[----:B------:R-:W-:Y:S01]  /*42c0*/  ISETP.GE.AND P4, PT, R93, 0x1, PT ;  /* 0x000000015d00780c */ /* 0x000fe20003f86270 */
[C---:B----4-:R-:W-:Y:S01]  /*42d0*/  HMMA.16816.F32.BF16 R16, R4.reuse, R36, RZ ;  /* 0x000000240410723c */ /* 0x050fe200000418ff */
[----:B------:R-:W-:Y:S04]  /*42e0*/  LDSM.16.M88.4 R60, [R2+0x800] ;  /* 0x00080000023c783b */ /* 0x000fe80000000200 */
[----:B------:R-:W-:Y:S03]  /*42f0*/  LDSM.16.M88.4 R68, [R2+0x1000] ;  /* 0x001000000244783b */ /* 0x000fe60000000200 */
[C---:B-1----:R-:W-:Y:S01]  /*4300*/  HMMA.16816.F32.BF16 R40, R4.reuse, R44, RZ ;  /* 0x0000002c0428723c */ /* 0x042fe200000418ff */
[----:B------:R-:W-:Y:S04]  /*4310*/  LDSM.16.M88.4 R84, [R0] ;  /* 0x000000000054783b */ /* 0x000fe80000000200 */
[----:B------:R-:W-:Y:S03]  /*4320*/  LDSM.16.M88.4 R88, [R0+0x1000] ;  /* 0x001000000058783b */ /* 0x000fe60000000200 */
[C---:B------:R-:W-:Y:S08]  /*4330*/  HMMA.16816.F32.BF16 R52, R4.reuse, R48, RZ ;  /* 0x000000300434723c */ /* 0x040ff000000418ff */
[C---:B------:R-:W-:Y:S08]  /*4340*/  HMMA.16816.F32.BF16 R36, R4.reuse, R38, RZ ;  /* 0x000000260424723c */ /* 0x040ff000000418ff */
[C---:B------:R-:W-:Y:S08]  /*4350*/  HMMA.16816.F32.BF16 R44, R4.reuse, R46, RZ ;  /* 0x0000002e042c723c */ /* 0x040ff000000418ff */
[----:B------:R-:W-:Y:S01]  /*4360*/  HMMA.16816.F32.BF16 R48, R4, R50, RZ ;  /* 0x000000320430723c */ /* 0x000fe200000418ff */
[----:B------:R-:W1:Y:S07]  /*4370*/  LDSM.16.M88.4 R4, [R167] ;  /* 0x00000000a704783b */ /* 0x000e6e0000000200 */
[C---:B------:R-:W-:Y:S01]  /*4380*/  HMMA.16816.F32.BF16 R28, R8.reuse, R64, R12 ;  /* 0x00000040081c723c */ /* 0x040fe2000004180c */
[----:B------:R-:W-:Y:S07]  /*4390*/  LDSM.16.M88.4 R12, [R166] ;  /* 0x00000000a60c783b */ /* 0x000fee0000000200 */
[C---:B------:R-:W-:Y:S01]  /*43a0*/  HMMA.16816.F32.BF16 R20, R8.reuse, R66, R20 ;  /* 0x000000420814723c */ /* 0x040fe20000041814 */
[----:B------:R-:W2:Y:S07]  /*43b0*/  LDSM.16.M88.4 R64, [R2+0x1800] ;  /* 0x001800000240783b */ /* 0x000eae0000000200 */
[C---:B------:R-:W-:Y:S08]  /*43c0*/  HMMA.16816.F32.BF16 R16, R8.reuse, R72, R16 ;  /* 0x000000480810723c */ /* 0x040ff00000041810 */
[C---:B------:R-:W-:Y:S01]  /*43d0*/  HMMA.16816.F32.BF16 R36, R8.reuse, R74, R36 ;  /* 0x0000004a0824723c */ /* 0x040fe20000041824 */
[----:B------:R-:W-:Y:S07]  /*43e0*/  LDSM.16.M88.4 R72, [R170+0x2000] ;  /* 0x00200000aa48783b */ /* 0x000fee0000000200 */
[C---:B------:R-:W-:Y:S08]  /*43f0*/  HMMA.16816.F32.BF16 R40, R8.reuse, R76, R40 ;  /* 0x0000004c0828723c */ /* 0x040ff00000041828 */
[C---:B------:R-:W-:Y:S01]  /*4400*/  HMMA.16816.F32.BF16 R44, R8.reuse, R78, R44 ;  /* 0x0000004e082c723c */ /* 0x040fe2000004182c */
[----:B------:R-:W3:Y:S07]  /*4410*/  LDSM.16.M88.4 R76, [R0+0x800] ;  /* 0x00080000004c783b */ /* 0x000eee0000000200 */
[C---:B------:R-:W-:Y:S08]  /*4420*/  HMMA.16816.F32.BF16 R52, R8.reuse, R80, R52 ;  /* 0x000000500834723c */ /* 0x040ff00000041834 */
[----:B------:R-:W-:Y:S01]  /*4430*/  HMMA.16816.F32.BF16 R48, R8, R82, R48 ;  /* 0x000000520830723c */ /* 0x000fe20000041830 */
[----:B------:R-:W4:Y:S07]  /*4440*/  LDSM.16.M88.4 R80, [R0+0x1800] ;  /* 0x001800000050783b */ /* 0x000f2e0000000200 */
[C---:B-1----:R-:W-:Y:S08]  /*4450*/  HMMA.16816.F32.BF16 R32, R4.reuse, R56, R28 ;  /* 0x000000380420723c */ /* 0x042ff0000004181c */
[C---:B------:R-:W-:Y:S08]  /*4460*/  HMMA.16816.F32.BF16 R28, R4.reuse, R58, R20 ;  /* 0x0000003a041c723c */ /* 0x040ff00000041814 */
[C---:B------:R-:W-:Y:S08]  /*4470*/  HMMA.16816.F32.BF16 R20, R4.reuse, R60, R16 ;  /* 0x0000003c0414723c */ /* 0x040ff00000041810 */
[C---:B------:R-:W-:Y:S01]  /*4480*/  HMMA.16816.F32.BF16 R16, R4.reuse, R62, R36 ;  /* 0x0000003e0410723c */ /* 0x040fe20000041824 */
[----:B------:R-:W-:Y:S07]  /*4490*/  LDSM.16.M88.4 R36, [R170+0x3000] ;  /* 0x00300000aa24783b */ /* 0x000fee0000000200 */
[C---:B------:R-:W-:Y:S01]  /*44a0*/  HMMA.16816.F32.BF16 R8, R4.reuse, R68, R40 ;  /* 0x000000440408723c */ /* 0x040fe20000041828 */
[----:B------:R-:W-:Y:S07]  /*44b0*/  LDSM.16.M88.4 R40, [R170+0x2800] ;  /* 0x00280000aa28783b */ /* 0x000fee0000000200 */
[C---:B------:R-:W-:Y:S08]  /*44c0*/  HMMA.16816.F32.BF16 R44, R4.reuse, R70, R44 ;  /* 0x00000046042c723c */ /* 0x040ff0000004182c */
[C---:B--2---:R-:W-:Y:S08]  /*44d0*/  HMMA.16816.F32.BF16 R68, R4.reuse, R64, R52 ;  /* 0x000000400444723c */ /* 0x044ff00000041834 */
[----:B------:R-:W-:Y:S01]  /*44e0*/  HMMA.16816.F32.BF16 R64, R4, R66, R48 ;  /* 0x000000420440723c */ /* 0x000fe20000041830 */
[----:B------:R-:W1:Y:S07]  /*44f0*/  LDSM.16.M88.4 R4, [R164+0x4000] ;  /* 0x00400000a404783b */ /* 0x000e6e0000000200 */
[C---:B------:R-:W-:Y:S01]  /*4500*/  HMMA.16816.F32.BF16 R60, R12.reuse, R84, R32 ;  /* 0x000000540c3c723c */ /* 0x040fe20000041820 */
[----:B------:R-:W2:Y:S07]  /*4510*/  LDSM.16.M88.4 R32, [R170+0x3800] ;  /* 0x00380000aa20783b */ /* 0x000eae0000000200 */
[C---:B------:R-:W-:Y:S01]  /*4520*/  HMMA.16816.F32.BF16 R56, R12.reuse, R86, R28 ;  /* 0x000000560c38723c */ /* 0x040fe2000004181c */
[----:B------:R-:W-:Y:S07]  /*4530*/  LDSM.16.M88.4 R84, [R0+0x2000] ;  /* 0x002000000054783b */ /* 0x000fee0000000200 */
[C---:B---3--:R-:W-:Y:S08]  /*4540*/  HMMA.16816.F32.BF16 R52, R12.reuse, R76, R20 ;  /* 0x0000004c0c34723c */ /* 0x048ff00000041814 */
[C---:B------:R-:W-:Y:S01]  /*4550*/  HMMA.16816.F32.BF16 R48, R12.reuse, R78, R16 ;  /* 0x0000004e0c30723c */ /* 0x040fe20000041810 */
[----:B------:R-:W-:Y:S07]  /*4560*/  LDSM.16.M88.4 R76, [R24+0x2000] ;  /* 0x00200000184c783b */ /* 0x000fee0000000200 */
[C---:B------:R-:W-:Y:S01]  /*4570*/  HMMA.16816.F32.BF16 R28, R12.reuse, R88, R8 ;  /* 0x000000580c1c723c */ /* 0x040fe20000041808 */
[----:B------:R-:W3:Y:S07]  /*4580*/  LDSM.16.M88.4 R8, [R165+0x4000] ;  /* 0x00400000a508783b */ /* 0x000eee0000000200 */
[C---:B------:R-:W-:Y:S08]  /*4590*/  HMMA.16816.F32.BF16 R20, R12.reuse, R90, R44 ;  /* 0x0000005a0c14723c */ /* 0x040ff0000004182c */
[C---:B----4-:R-:W-:Y:S08]  /*45a0*/  HMMA.16816.F32.BF16 R16, R12.reuse, R80, R68 ;  /* 0x000000500c10723c */ /* 0x050ff00000041844 */
[----:B------:R-:W-:Y:S01]  /*45b0*/  HMMA.16816.F32.BF16 R12, R12, R82, R64 ;  /* 0x000000520c0c723c */ /* 0x000fe20000041840 */
[----:B------:R-:W4:Y:S07]  /*45c0*/  LDSM.16.M88.4 R80, [R24+0x2800] ;  /* 0x002800001850783b */ /* 0x000f2e0000000200 */
[C---:B-1----:R-:W-:Y:S08]  /*45d0*/  HMMA.16816.F32.BF16 R44, R4.reuse, R72, R60 ;  /* 0x00000048042c723c */ /* 0x042ff0000004183c */
[C---:B------:R-:W-:Y:S08]  /*45e0*/  HMMA.16816.F32.BF16 R64, R4.reuse, R74, R56 ;  /* 0x0000004a0440723c */ /* 0x040ff00000041838 */
[C---:B--2---:R-:W-:Y:S08]  /*45f0*/  HMMA.16816.F32.BF16 R56, R4.reuse, R32, R16 ;  /* 0x000000200438723c */ /* 0x044ff00000041810 */
[C---:B------:R-:W-:Y:S01]  /*4600*/  HMMA.16816.F32.BF16 R16, R4.reuse, R34, R12 ;  /* 0x000000220410723c */ /* 0x040fe2000004180c */
[----:B------:R-:W1:Y:S07]  /*4610*/  LDSM.16.M88.4 R32, [R24+0x3000] ;  /* 0x003000001820783b */ /* 0x000e6e0000000200 */
[C---:B------:R-:W-:Y:S08]  /*4620*/  HMMA.16816.F32.BF16 R72, R4.reuse, R40, R52 ;  /* 0x000000280448723c */ /* 0x040ff00000041834 */
[C---:B------:R-:W-:Y:S01]  /*4630*/  HMMA.16816.F32.BF16 R68, R4.reuse, R36, R28 ;  /* 0x000000240444723c */ /* 0x040fe2000004181c */
[----:B------:R-:W2:Y:S07]  /*4640*/  LDSM.16.M88.4 R28, [R24+0x3800] ;  /* 0x00380000181c783b */ /* 0x000eae0000000200 */
[C---:B------:R-:W-:Y:S01]  /*4650*/  HMMA.16816.F32.BF16 R52, R4.reuse, R42, R48 ;  /* 0x0000002a0434723c */ /* 0x040fe20000041830 */
[----:B------:R-:W-:Y:S07]  /*4660*/  LDSM.16.M88.4 R48, [R2+0x2800] ;  /* 0x002800000230783b */ /* 0x000fee0000000200 */
[----:B------:R-:W-:Y:S01]  /*4670*/  HMMA.16816.F32.BF16 R60, R4, R38, R20 ;  /* 0x00000026043c723c */ /* 0x000fe20000041814 */
[----:B------:R-:W-:Y:S04]  /*4680*/  LDSM.16.M88.4 R4, [R167+0x4000] ;  /* 0x00400000a704783b */ /* 0x000fe80000000200 */
[----:B------:R-:W5:Y:S03]  /*4690*/  LDSM.16.M88.4 R36, [R2+0x2000] ;  /* 0x002000000224783b */ /* 0x000f660000000200 */
[C---:B---3--:R-:W-:Y:S01]  /*46a0*/  HMMA.16816.F32.BF16 R12, R8.reuse, R76, R44 ;  /* 0x0000004c080c723c */ /* 0x048fe2000004182c */
[----:B------:R-:W3:Y:S07]  /*46b0*/  LDSM.16.M88.4 R20, [R166+0x4000] ;  /* 0x00400000a614783b */ /* 0x000eee0000000200 */
[C---:B------:R-:W-:Y:S01]  /*46c0*/  HMMA.16816.F32.BF16 R40, R8.reuse, R78, R64 ;  /* 0x0000004e0828723c */ /* 0x040fe20000041840 */
[----:B------:R-:W3:Y:S07]  /*46d0*/  LDSM.16.M88.4 R76, [R2+0x3000] ;  /* 0x00300000024c783b */ /* 0x000eee0000000200 */
[C---:B----4-:R-:W-:Y:S08]  /*46e0*/  HMMA.16816.F32.BF16 R44, R8.reuse, R80, R72 ;  /* 0x00000050082c723c */ /* 0x050ff00000041848 */
[C---:B------:R-:W-:Y:S01]  /*46f0*/  HMMA.16816.F32.BF16 R52, R8.reuse, R82, R52 ;  /* 0x000000520834723c */ /* 0x040fe20000041834 */
[----:B------:R-:W4:Y:S07]  /*4700*/  LDSM.16.M88.4 R80, [R2+0x3800] ;  /* 0x003800000250783b */ /* 0x000f2e0000000200 */
[C---:B-1----:R-:W-:Y:S08]  /*4710*/  HMMA.16816.F32.BF16 R72, R8.reuse, R34, R60 ;  /* 0x000000220848723c */ /* 0x042ff0000004183c */
[C---:B------:R-:W-:Y:S08]  /*4720*/  HMMA.16816.F32.BF16 R68, R8.reuse, R32, R68 ;  /* 0x000000200844723c */ /* 0x040ff00000041844 */
[C---:B--2---:R-:W-:Y:S08]  /*4730*/  HMMA.16816.F32.BF16 R64, R8.reuse, R28, R56 ;  /* 0x0000001c0840723c */ /* 0x044ff00000041838 */
[----:B------:R-:W-:Y:S01]  /*4740*/  HMMA.16816.F32.BF16 R60, R8, R30, R16 ;  /* 0x0000001e083c723c */ /* 0x000fe20000041810 */
[----:B------:R-:W-:Y:S07]  /*4750*/  LDSM.16.M88.4 R16, [R164+0x8000] ;  /* 0x00800000a410783b */ /* 0x000fee0000000200 */
[C---:B-----5:R-:W-:Y:S01]  /*4760*/  HMMA.16816.F32.BF16 R8, R4.reuse, R36, R12 ;  /* 0x000000240408723c */ /* 0x060fe2000004180c */
[----:B------:R-:W-:Y:S07]  /*4770*/  LDSM.16.M88.4 R12, [R165+0x8000] ;  /* 0x00800000a50c783b */ /* 0x000fee0000000200 */
[C---:B------:R-:W-:Y:S01]  /*4780*/  HMMA.16816.F32.BF16 R28, R4.reuse, R38, R40 ;  /* 0x00000026041c723c */ /* 0x040fe20000041828 */
[----:B------:R-:W-:Y:S07]  /*4790*/  LDSM.16.M88.4 R40, [R0+0x2800] ;  /* 0x002800000028783b */ /* 0x000fee0000000200 */
[C---:B------:R-:W-:Y:S08]  /*47a0*/  HMMA.16816.F32.BF16 R36, R4.reuse, R48, R44 ;  /* 0x000000300424723c */ /* 0x040ff0000004182c */
[----:B------:R-:W-:Y:S01]  /*47b0*/  HMMA.16816.F32.BF16 R32, R4, R50, R52 ;  /* 0x000000320420723c */ /* 0x000fe20000041834 */
[----:B------:R-:W1:Y:S04]  /*47c0*/  LDSM.16.M88.4 R48, [R170+0x4000] ;  /* 0x00400000aa30783b */ /* 0x000e680000000200 */
[----:B------:R-:W2:Y:S03]  /*47d0*/  LDSM.16.M88.4 R52, [R0+0x3000] ;  /* 0x003000000034783b */ /* 0x000ea60000000200 */
[----:B---3--:R-:W-:Y:S08]  /*47e0*/  HMMA.16816.F32.BF16 R8, R20, R84, R8 ;  /* 0x000000541408723c */ /* 0x008ff00000041808 */
[C---:B------:R-:W-:Y:S08]  /*47f0*/  HMMA.16816.F32.BF16 R44, R4.reuse, R76, R68 ;  /* 0x0000004c042c723c */ /* 0x040ff00000041844 */
[C---:B------:R-:W-:Y:S01]  /*4800*/  HMMA.16816.F32.BF16 R56, R4.reuse, R78, R72 ;  /* 0x0000004e0438723c */ /* 0x040fe20000041848 */
[----:B------:R-:W3:Y:S07]  /*4810*/  LDSM.16.M88.4 R72, [R24+0x4000] ;  /* 0x004000001848783b */ /* 0x000eee0000000200 */
[C---:B----4-:R-:W-:Y:S01]  /*4820*/  HMMA.16816.F32.BF16 R68, R4.reuse, R80, R64 ;  /* 0x000000500444723c */ /* 0x050fe20000041840 */
[----:B------:R-:W4:Y:S07]  /*4830*/  LDSM.16.M88.4 R64, [R0+0x3800] ;  /* 0x003800000040783b */ /* 0x000f2e0000000200 */
[----:B------:R-:W-:Y:S08]  /*4840*/  HMMA.16816.F32.BF16 R80, R4, R82, R60 ;  /* 0x000000520450723c */ /* 0x000ff0000004183c */
[----:B------:R-:W-:Y:S08]  /*4850*/  HMMA.16816.F32.BF16 R28, R20, R86, R28 ;  /* 0x00000056141c723c */ /* 0x000ff0000004181c */
[----:B-1----:R-:W-:Y:S01]  /*4860*/  HMMA.16816.F32.BF16 R4, R16, R48, R8 ;  /* 0x000000301004723c */ /* 0x002fe20000041808 */
[----:B------:R-:W-:Y:S07]  /*4870*/  LDSM.16.M88.4 R8, [R167+0x8000] ;  /* 0x00800000a708783b */ /* 0x000fee0000000200 */
[C---:B--2---:R-:W-:Y:S01]  /*4880*/  HMMA.16816.F32.BF16 R60, R20.reuse, R52, R44 ;  /* 0x00000034143c723c */ /* 0x044fe2000004182c */
[----:B------:R-:W1:Y:S07]  /*4890*/  LDSM.16.M88.4 R44, [R2+0x4000] ;  /* 0x00400000022c783b */ /* 0x000e6e0000000200 */
[C---:B------:R-:W-:Y:S08]  /*48a0*/  HMMA.16816.F32.BF16 R36, R20.reuse, R40, R36 ;  /* 0x000000281424723c */ /* 0x040ff00000041824 */
[----:B------:R-:W-:Y:S01]  /*48b0*/  HMMA.16816.F32.BF16 R76, R20, R42, R32 ;  /* 0x0000002a144c723c */ /* 0x000fe20000041820 */
[----:B------:R-:W2:Y:S07]  /*48c0*/  LDSM.16.M88.4 R40, [R170+0x4800] ;  /* 0x00480000aa28783b */ /* 0x000eae0000000200 */
[----:B------:R-:W-:Y:S01]  /*48d0*/  HMMA.16816.F32.BF16 R28, R16, R50, R28 ;  /* 0x00000032101c723c */ /* 0x000fe2000004181c */
[----:B------:R-:W-:Y:S07]  /*48e0*/  LDSM.16.M88.4 R48, [R24+0x4800] ;  /* 0x004800001830783b */ /* 0x000fee0000000200 */
[----:B---3--:R-:W-:Y:S01]  /*48f0*/  HMMA.16816.F32.BF16 R32, R12, R72, R4 ;  /* 0x000000480c20723c */ /* 0x008fe20000041804 */
[----:B------:R-:W-:Y:S07]  /*4900*/  LDSM.16.M88.4 R4, [R166+0x8000] ;  /* 0x00800000a604783b */ /* 0x000fee0000000200 */
[C---:B------:R-:W-:Y:S01]  /*4910*/  HMMA.16816.F32.BF16 R84, R20.reuse, R54, R56 ;  /* 0x000000361454723c */ /* 0x040fe20000041838 */
[----:B------:R-:W3:Y:S04]  /*4920*/  LDSM.16.M88.4 R52, [R170+0x5000] ;  /* 0x00500000aa34783b */ /* 0x000ee80000000200 */
[----:B------:R-:W-:Y:S03]  /*4930*/  LDSM.16.M88.4 R56, [R24+0x5000] ;  /* 0x005000001838783b */ /* 0x000fe60000000200 */
[C---:B----4-:R-:W-:Y:S01]  /*4940*/  HMMA.16816.F32.BF16 R88, R20.reuse, R64, R68 ;  /* 0x000000401458723c */ /* 0x050fe20000041844 */
[----:B------:R-:W4:Y:S07]  /*4950*/  LDSM.16.M88.4 R68, [R0+0x4000] ;  /* 0x004000000044783b */ /* 0x000f2e0000000200 */
[----:B------:R-:W-:Y:S08]  /*4960*/  HMMA.16816.F32.BF16 R80, R20, R66, R80 ;  /* 0x000000421450723c */ /* 0x000ff00000041850 */
[----:B------:R-:W-:Y:S08]  /*4970*/  HMMA.16816.F32.BF16 R28, R12, R74, R28 ;  /* 0x0000004a0c1c723c */ /* 0x000ff0000004181c */
[----:B-1----:R-:W-:Y:S08]  /*4980*/  HMMA.16816.F32.BF16 R20, R8, R44, R32 ;  /* 0x0000002c0814723c */ /* 0x002ff00000041820 */
[C---:B--2---:R-:W-:Y:S08]  /*4990*/  HMMA.16816.F32.BF16 R36, R16.reuse, R40, R36 ;  /* 0x000000281024723c */ /* 0x044ff00000041824 */
[C---:B------:R-:W-:Y:S01]  /*49a0*/  HMMA.16816.F32.BF16 R40, R16.reuse, R42, R76 ;  /* 0x0000002a1028723c */ /* 0x040fe2000004184c */
[----:B------:R-:W1:Y:S07]  /*49b0*/  LDSM.16.M88.4 R76, [R170+0x5800] ;  /* 0x00580000aa4c783b */ /* 0x000e6e0000000200 */
[----:B---3--:R-:W-:Y:S01]  /*49c0*/  HMMA.16816.F32.BF16 R72, R16, R52, R60 ;  /* 0x000000341048723c */ /* 0x008fe2000004183c */
[----:B------:R-:W2:Y:S07]  /*49d0*/  LDSM.16.M88.4 R60, [R2+0x4800] ;  /* 0x00480000023c783b */ /* 0x000eae0000000200 */
[----:B------:R-:W-:Y:S01]  /*49e0*/  HMMA.16816.F32.BF16 R32, R8, R46, R28 ;  /* 0x0000002e0820723c */ /* 0x000fe2000004181c */
[----:B------:R-:W3:Y:S07]  /*49f0*/  LDSM.16.M88.4 R44, [R0+0x4800] ;  /* 0x00480000002c783b */ /* 0x000eee0000000200 */
[----:B----4-:R-:W-:Y:S08]  /*4a00*/  HMMA.16816.F32.BF16 R28, R4, R68, R20 ;  /* 0x00000044041c723c */ /* 0x010ff00000041814 */
[C---:B------:R-:W-:Y:S08]  /*4a10*/  HMMA.16816.F32.BF16 R20, R12.reuse, R48, R36 ;  /* 0x000000300c14723c */ /* 0x040ff00000041824 */
[----:B------:R-:W-:Y:S01]  /*4a20*/  HMMA.16816.F32.BF16 R36, R12, R50, R40 ;  /* 0x000000320c24723c */ /* 0x000fe20000041828 */
[----:B------:R-:W4:Y:S07]  /*4a30*/  LDSM.16.M88.4 R48, [R2+0x5000] ;  /* 0x005000000230783b */ /* 0x000f2e0000000200 */
[----:B------:R-:W-:Y:S01]  /*4a40*/  HMMA.16816.F32.BF16 R52, R16, R54, R84 ;  /* 0x000000361034723c */ /* 0x000fe20000041854 */
[----:B------:R-:W-:-:S07]  /*4a50*/  FMUL.FTZ R3, R28, c[0x0][0x320] ;  /* 0x0000c8001c037a20 */ /* 0x000fce0000410000 */
[----:B------:R-:W-:Y:S01]  /*4a60*/  HMMA.16816.F32.BF16 R40, R4, R70, R32 ;  /* 0x000000460428723c */ /* 0x000fe20000041820 */
[----:B------:R5:W3:Y:S07]  /*4a70*/  MUFU.TANH R71, R3 ;  /* 0x0000000300477308 */ /* 0x000aee0000002400 */
[----:B-1----:R-:W-:Y:S08]  /*4a80*/  HMMA.16816.F32.BF16 R64, R16, R76, R88 ;  /* 0x0000004c1040723c */ /* 0x002ff00000041858 */
[----:B--2---:R-:W-:Y:S01]  /*4a90*/  HMMA.16816.F32.BF16 R20, R8, R60, R20 ;  /* 0x0000003c0814723c */ /* 0x004fe20000041814 */
[----:B-----5:R-:W-:-:S04]  /*4aa0*/  FMUL.FTZ R3, R29, c[0x0][0x320] ;  /* 0x0000c8001d037a20 */ /* 0x020fc80000410000 */
[----:B------:R1:W2:Y:S03]  /*4ab0*/  MUFU.TANH R70, R3 ;  /* 0x0000000300467308 */ /* 0x0002a60000002400 */
[----:B------:R-:W-:Y:S08]  /*4ac0*/  HMMA.16816.F32.BF16 R32, R12, R56, R72 ;  /* 0x000000380c20723c */ /* 0x000ff00000041848 */
[----:B------:R-:W-:Y:S01]  /*4ad0*/  HMMA.16816.F32.BF16 R16, R16, R78, R80 ;  /* 0x0000004e1010723c */ /* 0x000fe20000041850 */
[----:B-1----:R-:W-:-:S07]  /*4ae0*/  FMUL.FTZ R3, R30, c[0x0][0x320] ;  /* 0x0000c8001e037a20 */ /* 0x002fce0000410000 */
[----:B---3--:R-:W-:Y:S01]  /*4af0*/  HMMA.16816.F32.BF16 R20, R4, R44, R20 ;  /* 0x0000002c0414723c */ /* 0x008fe20000041814 */
[----:B------:R1:W3:Y:S07]  /*4b00*/  MUFU.TANH R76, R3 ;  /* 0x00000003004c7308 */ /* 0x0002ee0000002400 */
[----:B----4-:R-:W-:Y:S01]  /*4b10*/  HMMA.16816.F32.BF16 R32, R8, R48, R32 ;  /* 0x000000300820723c */ /* 0x010fe20000041820 */
[----:B-1----:R-:W-:-:S07]  /*4b20*/  FMUL.FTZ R3, R31, c[0x0][0x320] ;  /* 0x0000c8001f037a20 */ /* 0x002fce0000410000 */
[----:B------:R-:W-:Y:S01]  /*4b30*/  HMMA.16816.F32.BF16 R28, R8, R62, R36 ;  /* 0x0000003e081c723c */ /* 0x000fe20000041824 */
[----:B------:R-:W1:Y:S01]  /*4b40*/  LDSM.16.M88.4 R60, [R24+0x5800] ;  /* 0x00580000183c783b */ /* 0x000e620000000200 */
[----:B------:R4:W1:Y:S06]  /*4b50*/  MUFU.TANH R74, R3 ;  /* 0x00000003004a7308 */ /* 0x00086c0000002400 */
[----:B------:R-:W-:Y:S01]  /*4b60*/  HMMA.16816.F32.BF16 R36, R12, R58, R52 ;  /* 0x0000003a0c24723c */ /* 0x000fe20000041834 */
[----:B------:R-:W5:Y:S01]  /*4b70*/  LDSM.16.M88.4 R52, [R0+0x5000] ;  /* 0x005000000034783b */ /* 0x000f620000000200 */
[----:B----4-:R-:W-:-:S04]  /*4b80*/  FMUL.FTZ R3, R40, c[0x0][0x320] ;  /* 0x0000c80028037a20 */ /* 0x010fc80000410000 */
[----:B------:R4:W1:Y:S02]  /*4b90*/  MUFU.TANH R69, R3 ;  /* 0x0000000300457308 */ /* 0x0008640000002400 */
[----:B----4-:R-:W-:Y:S01]  /*4ba0*/  FMUL.FTZ R3, R41, c[0x0][0x320] ;  /* 0x0000c80029037a20 */ /* 0x010fe20000410000 */
[----:B-1----:R-:W-:Y:S05]  /*4bb0*/  HMMA.16816.F32.BF16 R24, R12, R60, R64 ;  /* 0x0000003c0c18723c */ /* 0x002fea0000041840 */
[----:B------:R1:W4:Y:S03]  /*4bc0*/  MUFU.TANH R68, R3 ;  /* 0x0000000300447308 */ /* 0x0003260000002400 */
[----:B-----5:R-:W-:Y:S08]  /*4bd0*/  HMMA.16816.F32.BF16 R32, R4, R52, R32 ;  /* 0x000000340420723c */ /* 0x020ff00000041820 */
[----:B------:R-:W-:Y:S01]  /*4be0*/  HMMA.16816.F32.BF16 R16, R12, R62, R16 ;  /* 0x0000003e0c10723c */ /* 0x000fe20000041810 */
[----:B-1----:R-:W-:-:S04]  /*4bf0*/  FMUL.FTZ R3, R42, c[0x0][0x320] ;  /* 0x0000c8002a037a20 */ /* 0x002fc80000410000 */
[----:B------:R1:W1:Y:S02]  /*4c00*/  MUFU.TANH R59, R3 ;  /* 0x00000003003b7308 */ /* 0x0002640000002400 */
[----:B-1----:R-:W-:Y:S02]  /*4c10*/  FMUL.FTZ R3, R43, c[0x0][0x320] ;  /* 0x0000c8002b037a20 */ /* 0x002fe40000410000 */
[----:B------:R-:W-:Y:S01]  /*4c20*/  HMMA.16816.F32.BF16 R40, R4, R46, R28 ;  /* 0x0000002e0428723c */ /* 0x000fe2000004181c */
[----:B------:R1:W5:Y:S03]  /*4c30*/  LDSM.16.M88.4 R44, [R2+0x5800] ;  /* 0x00580000022c783b */ /* 0x0003660000000200 */
[----:B------:R-:W1:Y:S04]  /*4c40*/  MUFU.TANH R58, R3 ;  /* 0x00000003003a7308 */ /* 0x000e680000002400 */
[----:B------:R-:W-:Y:S01]  /*4c50*/  HMMA.16816.F32.BF16 R28, R8, R50, R36 ;  /* 0x00000032081c723c */ /* 0x000fe20000041824 */
[----:B------:R2:W3:Y:S01]  /*4c60*/  LDSM.16.M88.4 R36, [R0+0x5800] ;  /* 0x005800000024783b */ /* 0x0004e20000000200 */
[----:B-1----:R-:W-:-:S04]  /*4c70*/  FMUL.FTZ R2, R20, c[0x0][0x320] ;  /* 0x0000c80014027a20 */ /* 0x002fc80000410000 */
[----:B------:R1:W1:Y:S10]  /*4c80*/  MUFU.TANH R56, R2 ;  /* 0x0000000200387308 */ /* 0x0002740000002400 */
[----:B--2---:R-:W-:-:S04]  /*4c90*/  FMUL.FTZ R0, R40, c[0x0][0x320] ;  /* 0x0000c80028007a20 */ /* 0x004fc80000410000 */
[----:B------:R2:W2:Y:S01]  /*4ca0*/  MUFU.TANH R48, R0 ;  /* 0x0000000000307308 */ /* 0x0004a20000002400 */
[----:B-----5:R-:W-:Y:S01]  /*4cb0*/  HMMA.16816.F32.BF16 R12, R8, R44, R24 ;  /* 0x0000002c080c723c */ /* 0x020fe20000041818 */
[----:B-1----:R-:W-:-:S06]  /*4cc0*/  FMUL.FTZ R2, R21, c[0x0][0x320] ;  /* 0x0000c80015027a20 */ /* 0x002fcc0000410000 */
[----:B------:R1:W1:Y:S01]  /*4cd0*/  MUFU.TANH R49, R2 ;  /* 0x0000000200317308 */ /* 0x0002620000002400 */
[----:B------:R-:W-:Y:S01]  /*4ce0*/  HMMA.16816.F32.BF16 R8, R8, R46, R16 ;  /* 0x0000002e0808723c */ /* 0x000fe20000041810 */
[----:B--2---:R-:W-:-:S06]  /*4cf0*/  FMUL.FTZ R0, R41, c[0x0][0x320] ;  /* 0x0000c80029007a20 */ /* 0x004fcc0000410000 */
[----:B------:R2:W2:Y:S01]  /*4d00*/  MUFU.TANH R41, R0 ;  /* 0x0000000000297308 */ /* 0x0004a20000002400 */
[----:B-1----:R-:W-:-:S08]  /*4d10*/  FMUL.FTZ R2, R22, c[0x0][0x320] ;  /* 0x0000c80016027a20 */ /* 0x002fd00000410000 */
[----:B---3--:R-:W-:Y:S01]  /*4d20*/  HMMA.16816.F32.BF16 R12, R4, R36, R12 ;  /* 0x00000024040c723c */ /* 0x008fe2000004180c */
[----:B------:R1:W3:Y:S01]  /*4d30*/  MUFU.TANH R57, R2 ;  /* 0x0000000200397308 */ /* 0x0002e20000002400 */
[----:B--2---:R-:W-:-:S06]  /*4d40*/  FMUL.FTZ R0, R42, c[0x0][0x320] ;  /* 0x0000c8002a007a20 */ /* 0x004fcc0000410000 */
[----:B------:R-:W-:Y:S01]  /*4d50*/  HMMA.16816.F32.BF16 R8, R4, R38, R8 ;  /* 0x000000260408723c */ /* 0x000fe20000041808 */
[----:B------:R2:W2:Y:S01]  /*4d60*/  MUFU.TANH R42, R0 ;  /* 0x00000000002a7308 */ /* 0x0004a20000002400 */
[----:B-1----:R-:W-:-:S06]  /*4d70*/  FMUL.FTZ R2, R23, c[0x0][0x320] ;  /* 0x0000c80017027a20 */ /* 0x002fcc0000410000 */
[----:B------:R-:W-:Y:S01]  /*4d80*/  HMMA.16816.F32.BF16 R20, R4, R54, R28 ;  /* 0x000000360414723c */ /* 0x000fe2000004181c */
[----:B------:R-:W1:Y:S07]  /*4d90*/  MUFU.TANH R50, R2 ;  /* 0x0000000200327308 */ /* 0x000e6e0000002400 */
[----:B------:R-:W-:Y:S02]  /*4da0*/  FMUL.FTZ R3, R14, c[0x0][0x320] ;  /* 0x0000c8000e037a20 */ /* 0x000fe40000410000 */
[----:B--2---:R-:W-:-:S04]  /*4db0*/  FMUL.FTZ R0, R43, c[0x0][0x320] ;  /* 0x0000c8002b007a20 */ /* 0x004fc80000410000 */
[----:B------:R2:W1:Y:S08]  /*4dc0*/  MUFU.TANH R40, R0 ;  /* 0x0000000000287308 */ /* 0x0004700000002400 */
[----:B------:R-:W1:Y:S01]  /*4dd0*/  MUFU.TANH R19, R3 ;  /* 0x0000000300137308 */ /* 0x000e620000002400 */
[----:B--2---:R-:W-:-:S07]  /*4de0*/  FMUL.FTZ R0, R32, c[0x0][0x320] ;  /* 0x0000c80020007a20 */ /* 0x004fce0000410000 */
[----:B------:R2:W1:Y:S02]  /*4df0*/  MUFU.TANH R31, R0 ;  /* 0x00000000001f7308 */ /* 0x0004640000002400 */
[----:B--2---:R-:W-:-:S06]  /*4e00*/  FMUL.FTZ R0, R33, c[0x0][0x320] ;  /* 0x0000c80021007a20 */ /* 0x004fcc0000410000 */
        /* <DEDUP_REMOVED lines=17> */
[----:B--2---:R-:W-:-:S04]  /*4f20*/  IADD3 R0, R212, R203, RZ ;  /* 0x000000cbd4007210 */ /* 0x004fc80007ffe0ff */
[----:B------:R-:W-:Y:S01]  /*4f30*/  MOV R4, R0 ;  /* 0x0000000000047202 */ /* 0x000fe20000000f00 */
[----:B------:R-:W-:-:S04]  /*4f40*/  @P0 IMAD.HI.U32 R2, R0, c[0x0][0x2c8], RZ ;  /* 0x0000b20000020a27 */ /* 0x000fc800078e00ff */
[----:B------:R-:W-:Y:S01]  /*4f50*/  FMUL.FTZ R0, R15, c[0x0][0x320] ;  /* 0x0000c8000f007a20 */ /* 0x000fe20000410000 */
[----:B------:R-:W-:Y:S01]  /*4f60*/  @P0 SHF.R.U32.HI R4, RZ, c[0x0][0x2cc], R2 ;  /* 0x0000b300ff040a19 */ /* 0x000fe20000011602 */
[----:B------:R-:W-:Y:S02]  /*4f70*/  FMUL.FTZ R2, R10, c[0x0][0x320] ;  /* 0x0000c8000a027a20 */ /* 0x000fe40000410000 */
[----:B------:R2:W1:Y:S02]  /*4f80*/  MUFU.TANH R18, R0 ;  /* 0x0000000000127308 */ /* 0x0004640000002400 */
[----:B------:R-:W5:Y:S06]  /*4f90*/  SHFL.IDX PT, R3, R4, RZ, 0x1c1f ;  /* 0x001c1fff04037589 */ /* 0x000f6c00000e0000 */
[----:B------:R1:W1:Y:S01]  /*4fa0*/  MUFU.TANH R10, R2 ;  /* 0x00000002000a7308 */ /* 0x0002620000002400 */
[----:B--2---:R-:W-:Y:S01]  /*4fb0*/  FMUL.FTZ R0, R8, c[0x0][0x320] ;  /* 0x0000c80008007a20 */ /* 0x004fe20000410000 */
[----:B------:R-:W-:-:S06]  /*4fc0*/  IADD3 R8, -R191, R92, RZ ;  /* 0x0000005cbf087210 */ /* 0x000fcc0007ffe1ff */
[----:B------:R2:W2:Y:S01]  /*4fd0*/  MUFU.TANH R12, R0 ;  /* 0x00000000000c7308 */ /* 0x0004a20000002400 */
[----:B-1----:R-:W-:-:S07]  /*4fe0*/  FMUL.FTZ R2, R11, c[0x0][0x320] ;  /* 0x0000c8000b027a20 */ /* 0x002fce0000410000 */
[----:B------:R-:W1:Y:S01]  /*4ff0*/  MUFU.TANH R28, R2 ;  /* 0x00000002001c7308 */ /* 0x000e620000002400 */
[----:B--2---:R-:W-:-:S07]  /*5000*/  FMUL.FTZ R0, R9, c[0x0][0x320] ;  /* 0x0000c80009007a20 */ /* 0x004fce0000410000 */
[----:B------:R2:W1:Y:S02]  /*5010*/  MUFU.TANH R9, R0 ;  /* 0x0000000000097308 */ /* 0x0004640000002400 */
[----:B--2---:R-:W-:-:S04]  /*5020*/  IADD3 R0, R189, 0x1, -R178 ;  /* 0x00000001bd007810 */ /* 0x004fc80007ffe8b2 */
[----:B------:R-:W-:-:S04]  /*5030*/  IADD3 R0, -R190, R0, -R191 ;  /* 0x00000000be007210 */ /* 0x000fc80007ffe9bf */
[C---:B------:R-:W-:Y:S02]  /*5040*/  IADD3 R6, R0.reuse, c[0x0][0x328], RZ ;  /* 0x0000ca0000067a10 */ /* 0x040fe40007ffe0ff */
[----:B------:R-:W-:Y:S02]  /*5050*/  IADD3 R7, R0, UR4, RZ ;  /* 0x0000000400077c10 */ /* 0x000fe4000fffe0ff */
[-C--:B-----5:R-:W-:Y:S02]  /*5060*/  IADD3 R2, R6, R3.reuse, RZ ;  /* 0x0000000306027210 */ /* 0x0a0fe40007ffe0ff */
[----:B------:R-:W-:Y:S02]  /*5070*/  IADD3 R0, R7, R3, RZ ;  /* 0x0000000307007210 */ /* 0x000fe40007ffe0ff */
[----:B------:R-:W-:Y:S01]  /*5080*/  IMNMX R2, R8, R2, PT ;  /* 0x0000000208027217 */ /* 0x000fe20003800200 */
[----:B------:R-:W-:Y:S05]  /*5090*/  @!P4 BRA `(.L_x_2057) ;  /* 0x000001500000c947 */ /* 0x000fea0003800000 */
[----:B-1-34-:R-:W-:Y:S01]  /*50a0*/  IADD3 R3, -R190, R189, R3 ;  /* 0x000000bdbe037210 */ /* 0x01afe20007ffe103 */
        /* <DEDUP_REMOVED lines=10> */
.L_x_2059:
[----:B------:R-:W-:-:S04]  /*5150*/  MOV R5, 0x1 ;  /* 0x0000000100057802 */ /* 0x000fc80000000f00 */
[----:B------:R-:W-:-:S13]  /*5160*/  ISETP.NE.AND P0, PT, R5, c[0x0][0x32c], PT ;  /* 0x0000cb0005007a0c */ /* 0x000fda0003f05270 */
[----:B------:R-:W-:-:S05]  /*5170*/  @P0 IMAD.HI.U32 R5, R3, c[0x0][0x330], RZ ;  /* 0x0000cc0003050a27 */ /* 0x000fca00078e00ff */
[----:B------:R-:W-:Y:S02]  /*5180*/  @P0 SHF.R.U32.HI R3, RZ, c[0x0][0x334], R5 ;  /* 0x0000cd00ff030a19 */ /* 0x000fe40000011605 */
.L_x_2060:
[----:B------:R-:W-:Y:S05]  /*5190*/  BSYNC B0 ;  /* 0x0000000000007941 */ /* 0x000fea0003800000 */
.L_x_2058:
[----:B------:R-:W-:-:S04]  /*51a0*/  IMAD R3, R3, c[0x0][0x32c], -R178 ;  /* 0x0000cb0003037a24 */ /* 0x000fc800078e0ab2 */
[----:B------:R-:W-:-:S05]  /*51b0*/  IMAD.IADD R3, R3, 0x1, -R191 ;  /* 0x0000000103037824 */ /* 0x000fca00078e0abf */
[----:B------:R-:W-:Y:S02]  /*51c0*/  IADD3 R5, R3, c[0x0][0x32c], RZ ;  /* 0x0000cb0003057a10 */ /* 0x000fe40007ffe0ff */
[----:B------:R-:W-:Y:S02]  /*51d0*/  IMNMX R0, R0, R3, !PT ;  /* 0x0000000300007217 */ /* 0x000fe40007800200 */
[----:B------:R-:W-:Y:S02]  /*51e0*/  IMNMX R2, R2, R5, PT ;  /* 0x0000000502027217 */ /* 0x000fe40003800200 */
.L_x_2057:
[----:B-1-34-:R-:W-:Y:S01]  /*51f0*/  ISETP.GT.AND P3, PT, R181, RZ, PT ;  /* 0x000000ffb500720c */ /* 0x01afe20003f64270 */
[----:B------:R-:W1:Y:S03]  /*5200*/  SHFL.IDX PT, R3, R4, 0x1, 0x1c1f ;  /* 0x003c1f0004037f89 */ /* 0x000e6600000e0000 */
        /* <DEDUP_REMOVED lines=46> */
[----:B-1----:R-:W-:-:S03]  /*54f0*/  IMAD.IADD R0, R7, 0x1, R3 ;  /* 0x0000000107007824 */ /* 0x002fc600078e0203 */
[----:B------:R-:W-:Y:S01]  /*5500*/  ISETP.LT.OR P0, PT, R2, 0x3a, P0 ;  /* 0x0000003a0200780c */ /* 0x000fe20000701670 */
[----:B------:R-:W-:-:S03]  /*5510*/  IMAD.IADD R2, R6, 0x1, R3 ;  /* 0x0000000106027824 */ /* 0x000fc600078e0203 */
[----:B------:R-:W-:Y:S02]  /*5520*/  FSEL R75, R9, -INF , !P0 ;  /* 0xff800000094b7808 */ /* 0x000fe40004000000 */
        /* <DEDUP_REMOVED lines=13> */
.L_x_2063:
[----:B------:R-:W-:-:S04]  /*5600*/  MOV R4, 0x1 ;  /* 0x0000000100047802 */ /* 0x000fc80000000f00 */
[----:B------:R-:W-:-:S13]  /*5610*/  ISETP.NE.AND P0, PT, R4, c[0x0][0x32c], PT ;  /* 0x0000cb0004007a0c */ /* 0x000fda0003f05270 */
[----:B------:R-:W-:-:S05]  /*5620*/  @P0 IMAD.HI.U32 R4, R3, c[0x0][0x330], RZ ;  /* 0x0000cc0003040a27 */ /* 0x000fca00078e00ff */
[----:B------:R-:W-:Y:S02]  /*5630*/  @P0 SHF.R.U32.HI R3, RZ, c[0x0][0x334], R4 ;  /* 0x0000cd00ff030a19 */ /* 0x000fe40000011604 */
.L_x_2064:
[----:B------:R-:W-:Y:S05]  /*5640*/  BSYNC B0 ;  /* 0x0000000000007941 */ /* 0x000fea0003800000 */
.L_x_2062:
[----:B------:R-:W-:-:S04]  /*5650*/  IMAD R3, R3, c[0x0][0x32c], -R178 ;  /* 0x0000cb0003037a24 */ /* 0x000fc800078e0ab2 */
[----:B------:R-:W-:-:S05]  /*5660*/  IMAD.IADD R3, R3, 0x1, -R191 ;  /* 0x0000000103037824 */ /* 0x000fca00078e0abf */
[----:B------:R-:W-:Y:S02]  /*5670*/  IADD3 R4, R3, c[0x0][0x32c], RZ ;  /* 0x0000cb0003047a10 */ /* 0x000fe40007ffe0ff */
[----:B------:R-:W-:Y:S02]  /*5680*/  IMNMX R0, R0, R3, !PT ;  /* 0x0000000300007217 */ /* 0x000fe40007800200 */
[----:B------:R-:W-:Y:S02]  /*5690*/  IMNMX R2, R2, R4, PT ;  /* 0x0000000402027217 */ /* 0x000fe40003800200 */
.L_x_2061:
[----:B------:R-:W-:Y:S01]  /*56a0*/  ISETP.GT.AND P0, PT, R0, 0x1, P3 ;  /* 0x000000010000780c */ /* 0x000fe20001f04270 */
[----:B------:R-:W2:Y:S01]  /*56b0*/  LDL R92, [R1+0x4] ;  /* 0x00000400015c7983 */ /* 0x000ea20000100800 */
[----:B------:R-:W-:Y:S01]  /*56c0*/  FMNMX.FTZ R3, R11, R14, !PT ;  /* 0x0000000e0b037209 */ /* 0x000fe20007810000 */
[----:B------:R-:W-:-:S04]  /*56d0*/  DEPBAR.LE SB0, 0x2 ;  /* 0x000080800000791a */ /* 0x000fc80000000000 */
[----:B------:R-:W-:Y:S01]  /*56e0*/  BAR.SYNC.DEFER_BLOCKING 0x0 ;  /* 0x0000000000007b1d */ /* 0x000fe20000010000 */
[----:B------:R-:W-:Y:S02]  /*56f0*/  ISETP.LT.OR P0, PT, R2, 0x2, P0 ;  /* 0x000000020200780c */ /* 0x000fe40000701670 */
[----:B------:R-:W-:Y:S02]  /*5700*/  FMNMX.FTZ R3, R15, R3, !PT ;  /* 0x000000030f037209 */ /* 0x000fe40007810000 */
[----:B------:R-:W-:Y:S01]  /*5710*/  FSEL R7, R74, -INF , !P0 ;  /* 0xff8000004a077808 */ /* 0x000fe20004000000 */
[----:B------:R-:W-:Y:S01]  /*5720*/  BSSY B0, `(.L_x_2065) ;  /* 0x00001af000007945 */ /* 0x000fe20003800000 */
        /* <DEDUP_REMOVED lines=8> */
[----:B------:R-:W-:Y:S01]  /*57b0*/  FMNMX.FTZ R3, R23, R3, !PT ;  /* 0x0000000317037209 */ /* 0x000fe20007810000 */
[----:B------:R-:W-:Y:S01]  /*57c0*/  LDSM.16.MT88.4 R36, [R172] ;  /* 0x00000000ac24783b */ /* 0x000fe20000004200 */
[----:B------:R-:W-:-:S02]  /*57d0*/  FSEL R9, R58, -INF , !P0 ;  /* 0xff8000003a097808 */ /* 0x000fc40004000000 */
[----:B------:R-:W-:Y:S01]  /*57e0*/  ISETP.GT.AND P0, PT, R0, 0x10, P3 ;  /* 0x000000100000780c */ /* 0x000fe20001f04270 */
[----:B------:R-:W-:Y:S01]  /*57f0*/  LDSM.16.MT88.4 R60, [R171+0x2000] ;  /* 0x00200000ab3c783b */ /* 0x000fe20000004200 */
[----:B------:R-:W-:Y:S02]  /*5800*/  FMNMX.FTZ R3, R25, R3, !PT ;  /* 0x0000000319037209 */ /* 0x000fe40007810000 */
[----:B------:R-:W-:Y:S02]  /*5810*/  ISETP.LT.OR P0, PT, R2, 0x11, P0 ;  /* 0x000000110200780c */ /* 0x000fe40000701670 */
[----:B------:R-:W-:Y:S02]  /*5820*/  FMNMX.FTZ R3, R73, R3, !PT ;  /* 0x0000000349037209 */ /* 0x000fe40007810000 */
[----:B------:R-:W-:Y:S02]  /*5830*/  FSEL R16, R57, -INF , !P0 ;  /* 0xff80000039107808 */ /* 0x000fe40004000000 */
[----:B------:R-:W-:Y:S01]  /*5840*/  ISETP.GT.AND P0, PT, R0, 0x11, P3 ;  /* 0x000000110000780c */ /* 0x000fe20001f04270 */
[----:B------:R-:W-:Y:S01]  /*5850*/  LDSM.16.MT88.4 R56, [R220+0x2000] ;  /* 0x00200000dc38783b */ /* 0x000fe20000004200 */
        /* <DEDUP_REMOVED lines=14> */
[----:B------:R-:W-:Y:S01]  /*5940*/  ISETP.GT.AND P0, PT, R0, 0x20, P3 ;  /* 0x000000200000780c */ /* 0x000fe20001f04270 */
[----:B------:R-:W-:Y:S01]  /*5950*/  LDSM.16.MT88.4 R40, [R172+0x800] ;  /* 0x00080000ac28783b */ /* 0x000fe20000004200 */
[----:B------:R-:W-:Y:S02]  /*5960*/  FMNMX.FTZ R3, R75, R3, !PT ;  /* 0x000000034b037209 */ /* 0x000fe40007810000 */
[----:B------:R-:W-:-:S03]  /*5970*/  ISETP.LT.OR P0, PT, R2, 0x21, P0 ;  /* 0x000000210200780c */ /* 0x000fc60000701670 */
[----:B------:R-:W1:Y:S01]  /*5980*/  SHFL.BFLY PT, R5, R3, 0x2, 0x1f ;  /* 0x0c401f0003057f89 */ /* 0x000e6200000e0000 */
[----:B------:R-:W-:Y:S02]  /*5990*/  FSEL R66, R33, -INF , !P0 ;  /* 0xff80000021427808 */ /* 0x000fe40004000000 */
[----:B------:R-:W-:-:S04]  /*59a0*/  ISETP.GT.AND P0, PT, R0, 0x21, P3 ;  /* 0x000000210000780c */ /* 0x000fc80001f04270 */
[----:B------:R-:W-:-:S04]  /*59b0*/  ISETP.LT.OR P0, PT, R2, 0x22, P0 ;  /* 0x000000220200780c */ /* 0x000fc80000701670 */
[----:B------:R-:W-:Y:S02]  /*59c0*/  FSEL R67, R32, -INF , !P0 ;  /* 0xff80000020437808 */ /* 0x000fe40004000000 */
[----:B------:R-:W-:Y:S01]  /*59d0*/  ISETP.GT.AND P0, PT, R0, 0x28, P3 ;  /* 0x000000280000780c */ /* 0x000fe20001f04270 */
[----:B------:R-:W-:Y:S03]  /*59e0*/  LDSM.16.MT88.4 R32, [R171+0x800] ;  /* 0x00080000ab20783b */ /* 0x000fe60000004200 */
        /* <DEDUP_REMOVED lines=17> */
[----:B------:R-:W-:Y:S02]  /*5b00*/  ISETP.GT.AND P0, PT, R0, 0x39, P3 ;  /* 0x000000390000780c */ /* 0x000fe40001f04270 */
[----:B------:R-:W-:Y:S02]  /*5b10*/  FMNMX.FTZ R4, R6, R7, !PT ;  /* 0x0000000706047209 */ /* 0x000fe40007810000 */
[----:B------:R-:W-:Y:S02]  /*5b20*/  ISETP.LT.OR P0, PT, R2, 0x3a, P0 ;  /* 0x0000003a0200780c */ /* 0x000fe40000701670 */
[----:B------:R-:W-:Y:S02]  /*5b30*/  FMNMX.FTZ R4, R8, R4, !PT ;  /* 0x0000000408047209 */ /* 0x000fe40007810000 */
[----:B------:R-:W-:-:S02]  /*5b40*/  FSEL R161, R28, -INF , !P0 ;  /* 0xff8000001ca17808 */ /* 0x000fc40004000000 */
[----:B------:R-:W-:Y:S01]  /*5b50*/  FMNMX.FTZ R4, R9, R4, !PT ;  /* 0x0000000409047209 */ /* 0x000fe20007810000 */
[----:B------:R-:W-:Y:S03]  /*5b60*/  LDSM.16.MT88.4 R28, [R218+0x800] ;  /* 0x00080000da1c783b */ /* 0x000fe60000004200 */
        /* <DEDUP_REMOVED lines=14> */
[----:B------:R-:W3:Y:S01]  /*5c50*/  SHFL.BFLY PT, R3, R2, 0x2, 0x1f ;  /* 0x0c401f0002037f89 */ /* 0x000ee200000e0000 */
[----:B-1----:R-:W-:-:S04]  /*5c60*/  FMNMX.FTZ R101, R0, R4, !PT ;  /* 0x0000000400657209 */ /* 0x002fc80007810000 */
[C---:B------:R-:W-:Y:S01]  /*5c70*/  FSETP.NEU.FTZ.AND P0, PT, R101.reuse, -INF , PT ;  /* 0xff8000006500780b */ /* 0x040fe20003f1d000 */
[----:B------:R-:W-:Y:S01]  /*5c80*/  FMUL.FTZ R0, R101, c[0x0][0x2d0] ;  /* 0x0000b40065007a20 */ /* 0x000fe20000410000 */
[----:B---3--:R-:W-:-:S04]  /*5c90*/  FMNMX.FTZ R2, R2, R3, !PT ;  /* 0x0000000302027209 */ /* 0x008fc80007810000 */
[----:B------:R-:W-:Y:S01]  /*5ca0*/  FSEL R0, R0, RZ, P0 ;  /* 0x000000ff00007208 */ /* 0x000fe20000000000 */
[----:B------:R-:W1:Y:S04]  /*5cb0*/  SHFL.BFLY PT, R4, R2, 0x1, 0x1f ;  /* 0x0c201f0002047f89 */ /* 0x000e6800000e0000 */
[----:B------:R-:W-:-:S04]  /*5cc0*/  FFMA.FTZ R3, R11, c[0x0][0x2d0], -R0 ;  /* 0x0000b4000b037a23 */ /* 0x000fc80000010800 */
[----:B------:R3:W-:Y:S01]  /*5cd0*/  MUFU.EX2 R102, R3 ;  /* 0x0000000300667308 */ /* 0x0007e20000000800 */
[----:B-1----:R-:W-:Y:S01]  /*5ce0*/  FMNMX.FTZ R100, R2, R4, !PT ;  /* 0x0000000402647209 */ /* 0x002fe20007810000 */
[--C-:B------:R-:W-:Y:S02]  /*5cf0*/  FFMA.FTZ R2, R15, c[0x0][0x2d0], -R0.reuse ;  /* 0x0000b4000f027a23 */ /* 0x100fe40000010800 */
[----:B---3--:R-:W-:Y:S01]  /*5d00*/  FFMA.FTZ R3, R14, c[0x0][0x2d0], -R0 ;  /* 0x0000b4000e037a23 */ /* 0x008fe20000010800 */
[----:B------:R-:W-:-:S03]  /*5d10*/  FSETP.NEU.FTZ.AND P0, PT, R100, -INF , PT ;  /* 0xff8000006400780b */ /* 0x000fc60003f1d000 */
[----:B------:R1:W-:Y:S01]  /*5d20*/  MUFU.EX2 R156, R2 ;  /* 0x00000002009c7308 */ /* 0x0003e20000000800 */
[----:B------:R-:W3:Y:S07]  /*5d30*/  LDSM.16.MT88.4 R12, [R171] ;  /* 0x00000000ab0c783b */ /* 0x000eee0000004200 */
[----:B------:R4:W-:Y:S01]  /*5d40*/  MUFU.EX2 R74, R3 ;  /* 0x00000003004a7308 */ /* 0x0009e20000000800 */
[----:B-1----:R-:W-:-:S05]  /*5d50*/  FMUL.FTZ R2, R100, c[0x0][0x2d0] ;  /* 0x0000b40064027a20 */ /* 0x002fca0000410000 */
[----:B------:R-:W-:Y:S01]  /*5d60*/  FSEL R2, R2, RZ, P0 ;  /* 0x000000ff02027208 */ /* 0x000fe20000000000 */
[----:B----4-:R-:W-:-:S04]  /*5d70*/  FFMA.FTZ R3, R17, c[0x0][0x2d0], -R0 ;  /* 0x0000b40011037a23 */ /* 0x010fc80000010800 */
[----:B------:R1:W4:Y:S02]  /*5d80*/  MUFU.EX2 R157, R3 ;  /* 0x00000003009d7308 */ /* 0x0003240000000800 */
[----:B-1----:R-:W-:Y:S01]  /*5d90*/  FFMA.FTZ R3, R6, c[0x0][0x2d0], -R2 ;  /* 0x0000b40006037a23 */ /* 0x002fe20000010802 */
[----:B----4-:R-:W-:-:S05]  /*5da0*/  F2FP.BF16.PACK_AB R10, R157, R156 ;  /* 0x0000009c9d0a723e */ /* 0x010fca00000010ff */
[----:B------:R1:W-:Y:S02]  /*5db0*/  MUFU.EX2 R65, R3 ;  /* 0x0000000300417308 */ /* 0x0003e40000000800 */
[--C-:B-1----:R-:W-:Y:S02]  /*5dc0*/  FFMA.FTZ R3, R7, c[0x0][0x2d0], -R2.reuse ;  /* 0x0000b40007037a23 */ /* 0x102fe40000010802 */
[----:B------:R-:W1:Y:S04]  /*5dd0*/  LDSM.16.MT88.4 R4, [R218] ;  /* 0x00000000da04783b */ /* 0x000e680000004200 */
[----:B------:R4:W5:Y:S02]  /*5de0*/  MUFU.EX2 R64, R3 ;  /* 0x0000000300407308 */ /* 0x0009640000000800 */
[----:B----4-:R-:W-:Y:S01]  /*5df0*/  FFMA.FTZ R3, R8, c[0x0][0x2d0], -R2 ;  /* 0x0000b40008037a23 */ /* 0x010fe20000010802 */
[----:B------:R-:W-:-:S05]  /*5e00*/  F2FP.BF16.PACK_AB R8, R74, R102 ;  /* 0x000000664a08723e */ /* 0x000fca00000010ff */
[----:B------:R4:W-:Y:S02]  /*5e10*/  MUFU.EX2 R137, R3 ;  /* 0x0000000300897308 */ /* 0x0009e40000000800 */
[----:B----4-:R-:W-:Y:S01]  /*5e20*/  FFMA.FTZ R3, R9, c[0x0][0x2d0], -R2 ;  /* 0x0000b40009037a23 */ /* 0x010fe20000010802 */
[----:B-----5:R-:W-:-:S05]  /*5e30*/  F2FP.BF16.PACK_AB R9, R64, R65 ;  /* 0x000000414009723e */ /* 0x020fca00000010ff */
[----:B------:R4:W5:Y:S02]  /*5e40*/  MUFU.EX2 R139, R3 ;  /* 0x00000003008b7308 */ /* 0x0009640000000800 */
[----:B----4-:R-:W-:Y:S01]  /*5e50*/  FFMA.FTZ R3, R20, c[0x0][0x2d0], -R0 ;  /* 0x0000b40014037a23 */ /* 0x010fe20000010800 */
[----:B-----5:R-:W-:-:S05]  /*5e60*/  F2FP.BF16.PACK_AB R11, R139, R137 ;  /* 0x000000898b0b723e */ /* 0x020fca00000010ff */
[----:B------:R4:W-:Y:S02]  /*5e70*/  MUFU.EX2 R214, R3 ;  /* 0x0000000300d67308 */ /* 0x0009e40000000800 */
[C---:B---3--:R-:W-:Y:S08]  /*5e80*/  HMMA.16816.F32.BF16 R52, R8.reuse, R12, RZ ;  /* 0x0000000c0834723c */ /* 0x048ff000000418ff */
[----:B------:R-:W-:Y:S01]  /*5e90*/  HMMA.16816.F32.BF16 R44, R8, R14, RZ ;  /* 0x0000000e082c723c */ /* 0x000fe200000418ff */
[----:B----4-:R-:W-:-:S04]  /*5ea0*/  FFMA.FTZ R3, R21, c[0x0][0x2d0], -R0 ;  /* 0x0000b40015037a23 */ /* 0x010fc80000010800 */
[----:B------:R3:W4:Y:S03]  /*5eb0*/  MUFU.EX2 R216, R3 ;  /* 0x0000000300d87308 */ /* 0x0007260000000800 */
[----:B------:R-:W-:Y:S01]  /*5ec0*/  HMMA.16816.F32.BF16 R12, R8, R38, RZ ;  /* 0x00000026080c723c */ /* 0x000fe200000418ff */
[----:B---3--:R-:W-:-:S04]  /*5ed0*/  FFMA.FTZ R3, R23, c[0x0][0x2d0], -R0 ;  /* 0x0000b40017037a23 */ /* 0x008fc80000010800 */
[----:B------:R3:W-:Y:S02]  /*5ee0*/  MUFU.EX2 R215, R3 ;  /* 0x0000000300d77308 */ /* 0x0007e40000000800 */
[----:B---3--:R-:W-:Y:S02]  /*5ef0*/  FFMA.FTZ R3, R25, c[0x0][0x2d0], -R0 ;  /* 0x0000b40019037a23 */ /* 0x008fe40000010800 */
[----:B-1----:R-:W-:Y:S04]  /*5f00*/  HMMA.16816.F32.BF16 R24, R8, R4, RZ ;  /* 0x000000040818723c */ /* 0x002fe800000418ff */
[----:B------:R1:W3:Y:S03]  /*5f10*/  MUFU.EX2 R217, R3 ;  /* 0x0000000300d97308 */ /* 0x0002e60000000800 */
[----:B----4-:R-:W-:Y:S01]  /*5f20*/  F2FP.BF16.PACK_AB R4, R216, R214 ;  /* 0x000000d6d804723e */ /* 0x010fe200000010ff */
[----:B-1----:R-:W-:-:S02]  /*5f30*/  FFMA.FTZ R3, R16, c[0x0][0x2d0], -R2 ;  /* 0x0000b40010037a23 */ /* 0x002fc40000010802 */
[----:B------:R-:W-:Y:S01]  /*5f40*/  HMMA.16816.F32.BF16 R16, R8, R36, RZ ;  /* 0x000000240810723c */ /* 0x000fe200000418ff */
[----:B------:R-:W-:Y:S01]  /*5f50*/  LDSM.16.MT88.4 R36, [R218+0x2800] ;  /* 0x00280000da24783b */ /* 0x000fe20000004200 */
[----:B------:R1:W-:Y:S02]  /*5f60*/  MUFU.EX2 R160, R3 ;  /* 0x0000000300a07308 */ /* 0x0003e40000000800 */
[----:B-1----:R-:W-:-:S04]  /*5f70*/  FFMA.FTZ R3, R22, c[0x0][0x2d0], -R2 ;  /* 0x0000b40016037a23 */ /* 0x002fc80000010802 */
[----:B------:R-:W-:Y:S02]  /*5f80*/  HMMA.16816.F32.BF16 R20, R8, R6, RZ ;  /* 0x000000060814723c */ /* 0x000fe400000418ff */
[----:B------:R1:W4:Y:S05]  /*5f90*/  MUFU.EX2 R138, R3 ;  /* 0x00000003008a7308 */ /* 0x00032a0000000800 */
[----:B---3--:R-:W-:Y:S01]  /*5fa0*/  F2FP.BF16.PACK_AB R6, R217, R215 ;  /* 0x000000d7d906723e */ /* 0x008fe200000010ff */
[----:B-1----:R-:W-:Y:S01]  /*5fb0*/  FFMA.FTZ R3, R48, c[0x0][0x2d0], -R2 ;  /* 0x0000b40030037a23 */ /* 0x002fe20000010802 */
[----:B----4-:R-:W-:-:S03]  /*5fc0*/  F2FP.BF16.PACK_AB R5, R138, R160 ;  /* 0x000000a08a05723e */ /* 0x010fc600000010ff */
[----:B------:R1:W-:Y:S02]  /*5fd0*/  MUFU.EX2 R179, R3 ;  /* 0x0000000300b37308 */ /* 0x0003e40000000800 */
[----:B-1----:R-:W-:Y:S02]  /*5fe0*/  FFMA.FTZ R3, R49, c[0x0][0x2d0], -R2 ;  /* 0x0000b40031037a23 */ /* 0x002fe40000010802 */
[----:B--2---:R-:W1:Y:S04]  /*5ff0*/  LDSM.16.MT88.4 R48, [R92] ;  /* 0x000000005c30783b */ /* 0x004e680000004200 */
        /* <DEDUP_REMOVED lines=26> */
[----:B--2---:R-:W-:-:S07]  /*61a0*/  FFMA.FTZ R3, R66, c[0x0][0x2d0], -R2 ;  /* 0x0000b40042037a23 */ /* 0x004fce0000010802 */
[C---:B------:R-:W-:Y:S01]  /*61b0*/  HMMA.16816.F32.BF16 R28, R8.reuse, R62, RZ ;  /* 0x0000003e081c723c */ /* 0x040fe200000418ff */
[----:B------:R-:W2:Y:S07]  /*61c0*/  LDSM.16.MT88.4 R60, [R171+0x4000] ;  /* 0x00400000ab3c783b */ /* 0x000eae0000004200 */
[----:B----4-:R-:W-:Y:S08]  /*61d0*/  HMMA.16816.F32.BF16 R16, R8, R20, RZ ;  /* 0x000000140810723c */ /* 0x010ff000000418ff */
[C---:B------:R-:W-:Y:S08]  /*61e0*/  HMMA.16816.F32.BF16 R140, R4.reuse, R26, R12 ;  /* 0x0000001a048c723c */ /* 0x040ff0000004180c */
[----:B-----5:R-:W-:Y:S01]  /*61f0*/  HMMA.16816.F32.BF16 R128, R4, R40, R32 ;  /* 0x000000280480723c */ /* 0x020fe20000041820 */
[----:B------:R-:W3:Y:S07]  /*6200*/  LDSM.16.MT88.4 R32, [R218+0x4000] ;  /* 0x00400000da20783b */ /* 0x000eee0000004200 */
        /* <DEDUP_REMOVED lines=10> */
[----:B--2---:R-:W-:Y:S08]  /*62b0*/  HMMA.16816.F32.BF16 R12, R8, R60, RZ ;  /* 0x0000003c080c723c */ /* 0x004ff000000418ff */
[C---:B------:R-:W-:Y:S08]  /*62c0*/  HMMA.16816.F32.BF16 R80, R4.reuse, R46, R16 ;  /* 0x0000002e0450723c */ /* 0x040ff00000041810 */
[----:B------:R-:W-:Y:S01]  /*62d0*/  HMMA.16816.F32.BF16 R96, R4, R48, R28 ;  /* 0x000000300460723c */ /* 0x000fe2000004181c */
[----:B------:R-:W2:Y:S07]  /*62e0*/  LDSM.16.MT88.4 R28, [R172+0x4000] ;  /* 0x00400000ac1c783b */ /* 0x000eae0000004200 */
[C---:B---3--:R-:W-:Y:S08]  /*62f0*/  HMMA.16816.F32.BF16 R16, R8.reuse, R32, RZ ;  /* 0x000000200810723c */ /* 0x048ff000000418ff */
        /* <DEDUP_REMOVED lines=8> */
[----:B--2---:R-:W-:Y:S08]  /*6380*/  HMMA.16816.F32.BF16 R12, R8, R28, RZ ;  /* 0x0000001c080c723c */ /* 0x004ff000000418ff */
        /* <DEDUP_REMOVED lines=8> */
[----:B-1----:R1:W-:Y:S02]  /*6410*/  MUFU.EX2 R92, R3 ;  /* 0x00000003005c7308 */ /* 0x0023e40000000800 */
        /* <DEDUP_REMOVED lines=13> */
[--C-:B------:R-:W-:Y:S02]  /*64f0*/  FFMA.FTZ R14, R95, c[0x0][0x2d0], -R0.reuse ;  /* 0x0000b4005f0e7a23 */ /* 0x100fe40000010800 */
[----:B------:R-:W-:Y:S02]  /*6500*/  FFMA.FTZ R0, R75, c[0x0][0x2d0], -R0 ;  /* 0x0000b4004b007a23 */ /* 0x000fe40000010800 */
[----:B------:R2:W3:Y:S08]  /*6510*/  MUFU.EX2 R102, R3 ;  /* 0x0000000300667308 */ /* 0x0004f00000000800 */
[----:B------:R4:W-:Y:S01]  /*6520*/  MUFU.EX2 R183, R0 ;  /* 0x0000000000b77308 */ /* 0x0009e20000000800 */
[----:B--2---:R-:W-:Y:S01]  /*6530*/  FFMA.FTZ R3, R68, c[0x0][0x2d0], -R2 ;  /* 0x0000b40044037a23 */ /* 0x004fe20000010802 */
[----:B---3--:R-:W-:-:S06]  /*6540*/  F2FP.BF16.PACK_AB R5, R102, R92 ;  /* 0x0000005c6605723e */ /* 0x008fcc00000010ff */
[----:B------:R-:W-:Y:S01]  /*6550*/  MUFU.EX2 R14, R14 ;  /* 0x0000000e000e7308 */ /* 0x000fe20000000800 */
[----:B----4-:R-:W-:-:S07]  /*6560*/  FFMA.FTZ R0, R163, c[0x0][0x2d0], -R2 ;  /* 0x0000b400a3007a23 */ /* 0x010fce0000010802 */
[----:B------:R2:W-:Y:S08]  /*6570*/  MUFU.EX2 R103, R3 ;  /* 0x0000000300677308 */ /* 0x0005f00000000800 */
[----:B------:R-:W-:Y:S01]  /*6580*/  MUFU.EX2 R12, R12 ;  /* 0x0000000c000c7308 */ /* 0x000fe20000000800 */
[----:B--2---:R-:W-:-:S07]  /*6590*/  FFMA.FTZ R3, R69, c[0x0][0x2d0], -R2 ;  /* 0x0000b40045037a23 */ /* 0x004fce0000010802 */
[----:B------:R2:W3:Y:S02]  /*65a0*/  MUFU.EX2 R136, R3 ;  /* 0x0000000300887308 */ /* 0x0004e40000000800 */
[----:B--2---:R-:W-:Y:S01]  /*65b0*/  FADD.FTZ R3, R156, R4 ;  /* 0x000000049c037221 */ /* 0x004fe20000010000 */
[----:B------:R-:W-:Y:S02]  /*65c0*/  F2FP.BF16.PACK_AB R4, R192, R182 ;  /* 0x000000b6c004723e */ /* 0x000fe400000010ff */
[----:B---3--:R-:W-:Y:S01]  /*65d0*/  F2FP.BF16.PACK_AB R7, R136, R103 ;  /* 0x000000678807723e */ /* 0x008fe200000010ff */
[----:B------:R-:W-:Y:S02]  /*65e0*/  FADD.FTZ R15, R157, R3 ;  /* 0x000000039d0f7221 */ /* 0x000fe40000010000 */
[----:B------:R-:W-:-:S04]  /*65f0*/  FADD.FTZ R3, R65, R64 ;  /* 0x0000004041037221 */ /* 0x000fc80000010000 */
        /* <DEDUP_REMOVED lines=26> */
[----:B------:R-:W-:-:S06]  /*67a0*/  F2FP.BF16.PACK_AB R98, R183, R12 ;  /* 0x0000000cb762723e */ /* 0x000fcc00000010ff */
        /* <DEDUP_REMOVED lines=17> */
[----:B------:R-:W-:-:S02]  /*68c0*/  FFMA.FTZ R4, R176, c[0x0][0x2d0], -R2 ;  /* 0x0000b400b0047a23 */ /* 0x000fc40000010802 */
[--C-:B-1----:R-:W-:Y:S02]  /*68d0*/  FFMA.FTZ R0, R173, c[0x0][0x2d0], -R2.reuse ;  /* 0x0000b400ad007a23 */ /* 0x102fe40000010802 */
[----:B------:R-:W-:Y:S01]  /*68e0*/  FFMA.FTZ R2, R161, c[0x0][0x2d0], -R2 ;  /* 0x0000b400a1027a23 */ /* 0x000fe20000010802 */
[----:B------:R1:W-:Y:S08]  /*68f0*/  MUFU.EX2 R8, R4 ;  /* 0x0000000400087308 */ /* 0x0003f00000000800 */
[----:B------:R-:W2:Y:S08]  /*6900*/  MUFU.EX2 R11, R0 ;  /* 0x00000000000b7308 */ /* 0x000eb00000000800 */
[----:B------:R-:W3:Y:S01]  /*6910*/  MUFU.EX2 R9, R2 ;  /* 0x0000000200097308 */ /* 0x000ee20000000800 */
[----:B-1----:R-:W-:Y:S01]  /*6920*/  LDSM.16.MT88.4 R4, [R220+0x5800] ;  /* 0x00580000dc04783b */ /* 0x002fe20000004200 */
[----:B--2---:R-:W-:Y:S01]  /*6930*/  F2FP.BF16.PACK_AB R97, R11, R10 ;  /* 0x0000000a0b61723e */ /* 0x004fe200000010ff */
[----:B------:R-:W-:-:S02]  /*6940*/  FADD.FTZ R0, R137, R3 ;  /* 0x0000000389007221 */ /* 0x000fc40000010000 */
[----:B------:R-:W-:Y:S02]  /*6950*/  FADD.FTZ R3, R214, R15 ;  /* 0x0000000fd6037221 */ /* 0x000fe40000010000 */
        /* <DEDUP_REMOVED lines=18> */
[----:B------:R-:W-:Y:S01]  /*6a80*/  FADD.FTZ R0, R209, R3 ;  /* 0x00000003d1007221 */ /* 0x000fe20000010000 */
[----:B------:R-:W-:Y:S01]  /*6a90*/  IADD3 R3, R181, -0x3, RZ ;  /* 0xfffffffdb5037810 */ /* 0x000fe20007ffe0ff */
[----:B------:R-:W-:Y:S01]  /*6aa0*/  FADD.FTZ R2, R136, R2 ;  /* 0x0000000288027221 */ /* 0x000fe20000010000 */
[----:B------:R-:W-:Y:S01]  /*6ab0*/  HMMA.16816.F32.BF16 R44, R96, R48, R68 ;  /* 0x00000030602c723c */ /* 0x000fe20000041844 */
[----:B------:R-:W-:Y:S01]  /*6ac0*/  FADD.FTZ R0, R14, R0 ;  /* 0x000000000e007221 */ /* 0x000fe20000010000 */
[----:B------:R-:W-:Y:S01]  /*6ad0*/  ISETP.GE.AND P0, PT, R3, R188, PT ;  /* 0x000000bc0300720c */ /* 0x000fe20003f06270 */
[----:B------:R-:W-:Y:S02]  /*6ae0*/  FADD.FTZ R2, R10, R2 ;  /* 0x000000020a027221 */ /* 0x000fe40000010000 */
[----:B------:R-:W-:-:S02]  /*6af0*/  FADD.FTZ R0, R13, R0 ;  /* 0x000000000d007221 */ /* 0x000fc40000010000 */
[----:B------:R-:W-:Y:S01]  /*6b00*/  FADD.FTZ R2, R11, R2 ;  /* 0x000000020b027221 */ /* 0x000fe20000010000 */
[C---:B------:R-:W-:Y:S01]  /*6b10*/  HMMA.16816.F32.BF16 R40, R96.reuse, R42, R64 ;  /* 0x0000002a6028723c */ /* 0x040fe20000041840 */
[----:B------:R-:W1:Y:S01]  /*6b20*/  LDSM.16.MT88.4 R64, [R220+0x3800] ;  /* 0x00380000dc40783b */ /* 0x000e620000004200 */
[----:B------:R-:W-:Y:S02]  /*6b30*/  FADD.FTZ R0, R12, R0 ;  /* 0x000000000c007221 */ /* 0x000fe40000010000 */
[----:B------:R-:W-:Y:S02]  /*6b40*/  FADD.FTZ R2, R8, R2 ;  /* 0x0000000208027221 */ /* 0x000fe40000010000 */
[----:B------:R-:W-:Y:S02]  /*6b50*/  FADD.FTZ R183, R183, R0 ;  /* 0x00000000b7b77221 */ /* 0x000fe40000010000 */
[----:B------:R-:W-:Y:S01]  /*6b60*/  HMMA.16816.F32.BF16 R48, R96, R50, R72 ;  /* 0x000000326030723c */ /* 0x000fe20000041848 */
[----:B------:R-:W2:Y:S01]  /*6b70*/  LDSM.16.MT88.4 R72, [R171+0x5800] ;  /* 0x00580000ab48783b */ /* 0x000ea20000004200 */
[----:B------:R-:W-:-:S06]  /*6b80*/  FADD.FTZ R184, R9, R2 ;  /* 0x0000000209b87221 */ /* 0x000fcc0000010000 */
        /* <DEDUP_REMOVED lines=23> */
[----:B------:R-:W-:Y:S02]  /*6d00*/  IMAD.MOV.U32 R173, RZ, RZ, c[0x0][0x2b8] ;  /* 0x0000ae00ffad7624 */ /* 0x000fe400078e00ff */
[----:B------:R-:W-:-:S02]  /*6d10*/  IMAD R163, R187, 0x20, R205 ;  /* 0x00000020bba37824 */ /* 0x000fc400078e02cd */
[----:B------:R-:W-:Y:S01]  /*6d20*/  IMAD.MOV.U32 R174, RZ, RZ, RZ ;  /* 0x000000ffffae7224 */ /* 0x000fe200078e00ff */
[----:B------:R-:W-:Y:S02]  /*6d30*/  ISETP.NE.AND P5, PT, R173, 0x1, PT ;  /* 0x00000001ad00780c */ /* 0x000fe40003fa5270 */
[C---:B------:R-:W-:Y:S02]  /*6d40*/  IADD3 R2, R163.reuse, R178, R193 ;  /* 0x000000b2a3027210 */ /* 0x040fe40007ffe0c1 */
[----:B------:R-:W-:Y:S02]  /*6d50*/  ISETP.GT.AND P4, PT, R163, 0x3f, PT ;  /* 0x0000003fa300780c */ /* 0x000fe40003f84270 */
[----:B------:R-:W-:-:S05]  /*6d60*/  IADD3 R2, R2, -0x80, RZ ;  /* 0xffffff8002027810 */ /* 0x000fca0007ffe0ff */
        /* <DEDUP_REMOVED lines=10> */
[C---:B------:R-:W-:Y:S01]  /*6e10*/  IMAD.SHL.U32 R18, R185.reuse, 0x2, RZ ;  /* 0x00000002b9127824 */ /* 0x040fe200078e00ff */
        /* <DEDUP_REMOVED lines=23> */
.L_x_2201:
[----:B------:R-:W-:Y:S05]  /*6f90*/  BRA.DIV ~URZ, `(.L_x_2068) ;  /* 0x000111e27f007947 */ /* 0x000fea000b800000 */
[----:B------:R-:W3:Y:S02]  /*6fa0*/  SHFL.IDX PT, R0, R12, RZ, 0x181f ;  /* 0x00181fff0c007589 */ /* 0x000ee400000e0000 */
[----:B---3--:R-:W-:-:S05]  /*6fb0*/  IADD3 R8, P0, R0, R17, RZ ;  /* 0x0000001100087210 */ /* 0x008fca0007f1e0ff */
[----:B--2---:R-:W-:Y:S01]  /*6fc0*/  IMAD.X R9, R4, 0x1, R14, P0 ;  /* 0x0000000104097824 */ /* 0x004fe200000e060e */
[----:B------:R-:W-:-:S05]  /*6fd0*/  IADD3 R6, P0, R0, R16, RZ ;  /* 0x0000001000067210 */ /* 0x000fca0007f1e0ff */
[----:B------:R-:W-:Y:S01]  /*6fe0*/  IMAD.X R7, R4, 0x1, R13, P0 ;  /* 0x0000000104077824 */ /* 0x000fe200000e060d */
[----:B------:R-:W-:Y:S02]  /*6ff0*/  IADD3 R2, P0, R0, R18, RZ ;  /* 0x0000001200027210 */ /* 0x000fe40007f1e0ff */
[----:B------:R-:W2:Y:S03]  /*7000*/  SHFL.IDX PT, R0, R12, 0x1, 0x181f ;  /* 0x00381f000c007f89 */ /* 0x000ea600000e0000 */
[----:B------:R-:W-:Y:S01]  /*7010*/  IMAD.X R3, R4, 0x1, R15, P0 ;  /* 0x0000000104037824 */ /* 0x000fe200000e060f */
[----:B------:R-:W-:Y:S01]  /*7020*/  ISETP.GE.AND P0, PT, R177, c[0x0][0x1d4], PT ;  /* 0x00007500b1007a0c */ /* 0x000fe20003f06270 */
[----:B------:R3:W4:Y:S03]  /*7030*/  SHFL.IDX PT, R4, R5, 0x1, 0x181f ;  /* 0x00381f0005047f89 */ /* 0x00072600000e0000 */
[----:B------:R-:W-:-:S09]  /*7040*/  SEL R11, RZ, 0x10, P0 ;  /* 0x00000010ff0b7807 */ /* 0x000fd20000000000 */
[----:B------:R1:W-:Y:S01]  /*7050*/  LDGSTS.E.BYPASS.LTC128B.128 [R204+0xc100], [R8.64], !P0 ;  /* 0x0c10000008cc7fae */ /* 0x0003e2000c101d46 */
[----:B------:R-:W-:-:S04]  /*7060*/  ISETP.GE.AND P0, PT, R186, c[0x0][0x1d4], PT ;  /* 0x00007500ba007a0c */ /* 0x000fc80003f06270 */
[----:B------:R-:W-:-:S09]  /*7070*/  SEL R10, RZ, 0x10, P0 ;  /* 0x00000010ff0a7807 */ /* 0x000fd20000000000 */
[----:B------:R1:W-:Y:S01]  /*7080*/  LDGSTS.E.BYPASS.LTC128B.128 [R204+0xe100], [R6.64], !P0 ;  /* 0x0e10000006cc7fae */ /* 0x0003e2000c101d46 */
[----:B------:R-:W-:-:S04]  /*7090*/  ISETP.GE.AND P0, PT, R185, c[0x0][0x1d4], PT ;  /* 0x00007500b9007a0c */ /* 0x000fc80003f06270 */
[----:B-1-3--:R-:W-:-:S09]  /*70a0*/  SEL R5, RZ, 0x10, P0 ;  /* 0x00000010ff057807 */ /* 0x00afd20000000000 */
[----:B------:R1:W-:Y:S02]  /*70b0*/  LDGSTS.E.BYPASS.LTC128B.128 [R204+0x10100], [R2.64], !P0 ;  /* 0x1010000002cc7fae */ /* 0x0003e4000c101d46 */
.L_x_2202:
[----:B-12-4-:R-:W-:-:S04]  /*70c0*/  IADD3 R2, -R10, 0x10, RZ ;  /* 0x000000100a027810 */ /* 0x016fc80007ffe1ff */
[----:B------:R-:W-:-:S04]  /*70d0*/  LOP3.LUT R2, R2, 0xf, RZ, 0xc0, !PT ;  /* 0x0000000f02027812 */ /* 0x000fc800078ec0ff */
[----:B------:R-:W-:Y:S02]  /*70e0*/  IADD3 R6, P3, P0, R2, R0, R16 ;  /* 0x0000000002067210 */ /* 0x000fe4000787e010 */
[----:B------:R-:W-:Y:S02]  /*70f0*/  IADD3 R2, -R11, 0x10, RZ ;  /* 0x000000100b027810 */ /* 0x000fe40007ffe1ff */
[----:B------:R-:W-:Y:S02]  /*7100*/  IADD3.X R7, RZ, R4, R13, P3, P0 ;  /* 0x00000004ff077210 */ /* 0x000fe40001fe040d */
        /* <DEDUP_REMOVED lines=16> */
.L_x_2066:
[----:B------:R-:W-:Y:S05]  /*7210*/  BSYNC B0 ;  /* 0x0000000000007941 */ /* 0x000fea0003800000 */
.L_x_2065:
[----:B------:R-:W-:Y:S01]  /*7220*/  IMAD.MOV.U32 R0, RZ, RZ, c[0x0][0x2c4] ;  /* 0x0000b100ff007624 */ /* 0x000fe200078e00ff */
[----:B------:R-:W0:Y:S01]  /*7230*/  LDGDEPBAR ;  /* 0x00000000000079af */ /* 0x000e220000000000 */
[----:B-1----:R-:W-:Y:S01]  /*7240*/  IMAD.MOV.U32 R3, RZ, RZ, c[0x0][0x32c] ;  /* 0x0000cb00ff037624 */ /* 0x002fe200078e00ff */
[----:B------:R-:W-:Y:S02]  /*7250*/  IADD3 R173, R181, -0x2, RZ ;  /* 0xfffffffeb5ad7810 */ /* 0x000fe40007ffe0ff */
[----:B------:R-:W-:Y:S01]  /*7260*/  ISETP.NE.AND P0, PT, R0, 0x1, PT ;  /* 0x000000010000780c */ /* 0x000fe20003f05270 */
[----:B------:R-:W-:-:S12]  /*7270*/  IMAD.MOV.U32 R0, RZ, RZ, R203 ;  /* 0x000000ffff007224 */ /* 0x000fd800078e00cb */
[----:B------:R-:W-:-:S05]  /*7280*/  @P0 IMAD.HI.U32 R2, R203, c[0x0][0x2c8], RZ ;  /* 0x0000b200cb020a27 */ /* 0x000fca00078e00ff */
[----:B------:R-:W-:Y:S02]  /*7290*/  @P0 SHF.R.U32.HI R0, RZ, c[0x0][0x2cc], R2 ;  /* 0x0000b300ff000a19 */ /* 0x000fe40000011602 */
[----:B------:R-:W-:-:S03]  /*72a0*/  ISETP.GE.AND P0, PT, R3, 0x1, PT ;  /* 0x000000010300780c */ /* 0x000fc60003f06270 */
[----:B------:R-:W-:-:S05]  /*72b0*/  IMAD.IADD R2, R219, 0x1, R0 ;  /* 0x00000001db027824 */ /* 0x000fca00078e0200 */
[----:B------:R-:W-:-:S05]  /*72c0*/  IADD3 R0, R2, c[0x0][0x328], RZ ;  /* 0x0000ca0002007a10 */ /* 0x000fca0007ffe0ff */
[----:B------:R-:W-:Y:S05]  /*72d0*/  @!P0 BRA `(.L_x_2069) ;  /* 0x0000013000008947 */ /* 0x000fea0003800000 */
        /* <DEDUP_REMOVED lines=11> */
.L_x_2071:
[----:B------:R-:W-:-:S04]  /*7390*/  MOV R2, 0x1 ;  /* 0x0000000100027802 */ /* 0x000fc80000000f00 */
[----:B------:R-:W-:-:S13]  /*73a0*/  ISETP.NE.AND P0, PT, R2, c[0x0][0x32c], PT ;  /* 0x0000cb0002007a0c */ /* 0x000fda0003f05270 */
[----:B------:R-:W-:-:S05]  /*73b0*/  @P0 IMAD.HI.U32 R2, R3, c[0x0][0x330], RZ ;  /* 0x0000cc0003020a27 */ /* 0x000fca00078e00ff */
[----:B------:R-:W-:Y:S02]  /*73c0*/  @P0 SHF.R.U32.HI R3, RZ, c[0x0][0x334], R2 ;  /* 0x0000cd00ff030a19 */ /* 0x000fe40000011602 */
.L_x_2072:
[----:B------:R-:W-:Y:S05]  /*73d0*/  BSYNC B0 ;  /* 0x0000000000007941 */ /* 0x000fea0003800000 */
.L_x_2070:
[----:B------:R-:W-:-:S05]  /*73e0*/  MOV R2, c[0x0][0x32c] ;  /* 0x0000cb0000027a02 */ /* 0x000fca0000000f00 */
[----:B------:R-:W-:-:S05]  /*73f0*/  IMAD R3, R3, R2, c[0x0][0x32c] ;  /* 0x0000cb0003037624 */ /* 0x000fca00078e0202 */
[----:B------:R-:W-:-:S04]  /*7400*/  IMNMX R0, R0, R3, PT ;  /* 0x0000000300007217 */ /* 0x000fc80003800200 */
.L_x_2069:
[----:B------:R-:W-:Y:S01]  /*7410*/  SHF.R.S32.HI R2, RZ, 0x1f, R0 ;  /* 0x0000001fff027819 */ /* 0x000fe20000011400 */
[----:B------:R-:W-:Y:S02]  /*7420*/  IMAD.MOV.U32 R163, RZ, RZ, 0x1 ;  /* 0x00000001ffa37424 */ /* 0x000fe400078e00ff */
[----:B------:R-:W-:Y:S01]  /*7430*/  IMAD.MOV.U32 R178, RZ, RZ, RZ ;  /* 0x000000ffffb27224 */ /* 0x000fe200078e00ff */
[----:B------:R-:W-:-:S04]  /*7440*/  LEA.HI R0, R2, R0, RZ, 0x6 ;  /* 0x0000000002007211 */ /* 0x000fc800078f30ff */
[----:B------:R-:W-:-:S04]  /*7450*/  SHF.R.S32.HI R0, RZ, 0x6, R0 ;  /* 0x00000006ff007819 */ /* 0x000fc80000011400 */
[----:B------:R-:W-:-:S04]  /*7460*/  IMNMX R192, R188, R0, !PT ;  /* 0x00000000bcc07217 */ /* 0x000fc80007800200 */
[----:B------:R-:W-:-:S13]  /*7470*/  ISETP.GE.AND P0, PT, R173, R192, PT ;  /* 0x000000c0ad00720c */ /* 0x000fda0003f06270 */
[----:B------:R-:W-:Y:S05]  /*7480*/  @!P0 BRA `(.L_x_2073) ;  /* 0x00003eb000008947 */ /* 0x000fea0003800000 */
[----:B------:R-:W-:Y:S01]  /*7490*/  ISETP.GE.AND P0, PT, R177, c[0x0][0x1d4], PT ;  /* 0x00007500b1007a0c */ /* 0x000fe20003f06270 */
[----:B------:R-:W-:Y:S01]  /*74a0*/  IMAD.MOV.U32 R103, RZ, RZ, R100 ;  /* 0x000000ffff677224 */ /* 0x000fe200078e0064 */
[----:B------:R-:W-:Y:S01]  /*74b0*/  LOP3.LUT R213, R213, 0xfffffffb, RZ, 0xc0, !PT ;  /* 0xfffffffbd5d57812 */ /* 0x000fe200078ec0ff */
[----:B------:R-:W-:Y:S02]  /*74c0*/  IMAD.MOV.U32 R102, RZ, RZ, R101 ;  /* 0x000000ffff667224 */ /* 0x000fe400078e0065 */
[----:B------:R-:W-:Y:S02]  /*74d0*/  IMAD.MOV.U32 R176, RZ, RZ, R173 ;  /* 0x000000ffffb07224 */ /* 0x000fe400078e00ad */
[----:B------:R-:W-:Y:S02]  /*74e0*/  IMAD.MOV.U32 R178, RZ, RZ, RZ ;  /* 0x000000ffffb27224 */ /* 0x000fe400078e00ff */
[----:B------:R-:W-:-:S04]  /*74f0*/  IMAD.MOV.U32 R163, RZ, RZ, 0x1 ;  /* 0x00000001ffa37424 */ /* 0x000fc800078e00ff */
[----:B------:R-:W-:Y:S02]  /*7500*/  @P0 LOP3.LUT R213, R213, 0x4, RZ, 0xfc, !PT ;  /* 0x00000004d5d50812 */ /* 0x000fe400078efcff */
[----:B------:R-:W-:Y:S02]  /*7510*/  ISETP.GE.AND P0, PT, R186, c[0x0][0x1d4], PT ;  /* 0x00007500ba007a0c */ /* 0x000fe40003f06270 */
[----:B------:R-:W-:-:S11]  /*7520*/  LOP3.LUT R213, R213, 0xfffffffd, RZ, 0xc0, !PT ;  /* 0xfffffffdd5d57812 */ /* 0x000fd600078ec0ff */
[----:B------:R-:W-:Y:S02]  /*7530*/  @P0 LOP3.LUT R213, R213, 0x2, RZ, 0xfc, !PT ;  /* 0x00000002d5d50812 */ /* 0x000fe400078efcff */
.L_x_2090:
[----:B------:R-:W-:Y:S04]  /*7540*/  DEPBAR.LE SB0, 0x2 ;  /* 0x000080800000791a */ /* 0x000fe80000000000 */
[----:B------:R-:W-:Y:S01]  /*7550*/  WARPSYNC 0xffffffff ;  /* 0xffffffff00007948 */ /* 0x000fe20003800000 */
[----:B------:R-:W-:Y:S01]  /*7560*/  BAR.SYNC.DEFER_BLOCKING 0x0 ;  /* 0x0000000000007b1d */ /* 0x000fe20000010000 */
[----:B------:R-:W-:Y:S01]  /*7570*/  IMAD R161, R163, 0x6000, RZ ;  /* 0x00006000a3a17824 */ /* 0x000fe200078e02ff */
[----:B------:R-:W-:Y:S04]  /*7580*/  ISETP.GE.AND P0, PT, R188, R176, PT ;  /* 0x000000b0bc00720c */ /* 0x000fe80003f06270 */
[----:B------:R-:W-:Y:S04]  /*7590*/  IADD3 R0, R170, R161, RZ ;  /* 0x000000a1aa007210 */ /* 0x000fe80007ffe0ff */
[----:B------:R-:W-:Y:S01]  /*75a0*/  IADD3 R100, R168, R0, RZ ;  /* 0x00000000a8647210 */ /* 0x000fe20007ffe0ff */
        /* <DEDUP_REMOVED lines=35> */
[----:B------:R4:W3:Y:S02]  /*77e0*/  SHFL.IDX PT, R5, R12, RZ, 0x181f ;  /* 0x00181fff0c057589 */ /* 0x0008e400000e0000 */
.L_x_2203:
[----:B------:R-:W-:-:S05]  /*77f0*/  BRA.DIV ~URZ, `(.L_x_2077) ;  /* 0x00010c327f007947 */ /* 0x000fca000b800000 */
[----:B------:R-:W5:Y:S01]  /*7800*/  SHFL.IDX PT, R2, R13, RZ, 0x181f ;  /* 0x00181fff0d027589 */ /* 0x000f6200000e0000 */
[----:B------:R-:W-:Y:S01]  /*7810*/  ISETP.GE.AND P4, PT, R177, c[0x0][0x1d4], PT ;  /* 0x00007500b1007a0c */ /* 0x000fe20003f86270 */
[----:B------:R-:W-:Y:S01]  /*7820*/  IMAD R4, R178, 0x6000, R206 ;  /* 0x00006000b2047824 */ /* 0x000fe200078e02ce */
[----:B------:R-:W-:Y:S04]  /*7830*/  ISETP.GE.AND P3, PT, R186, c[0x0][0x1d4], PT ;  /* 0x00007500ba007a0c */ /* 0x000fe80003f66270 */
[----:B------:R-:W-:Y:S02]  /*7840*/  SEL R15, RZ, 0x10, P3 ;  /* 0x00000010ff0f7807 */ /* 0x000fe40001800000 */
[C---:B-----5:R-:W-:Y:S05]  /*7850*/  IADD3 R6, P0, R2.reuse, R28, RZ ;  /* 0x0000001c02067210 */ /* 0x060fea0007f1e0ff */
[C---:B---3--:R-:W-:Y:S05]  /*7860*/  IMAD.X R7, R5.reuse, 0x1, R20, P0 ;  /* 0x0000000105077824 */ /* 0x048fea00000e0614 */
[----:B------:R-:W-:Y:S01]  /*7870*/  @!PT LDS RZ, [RZ] ;  /* 0x00000000fffff984 */ /* 0x000fe20000000800 */
[----:B------:R-:W-:Y:S01]  /*7880*/  @!PT LDS RZ, [RZ] ;  /* 0x00000000fffff984 */ /* 0x000fe20000000800 */
[----:B------:R3:W-:Y:S02]  /*7890*/  LDGSTS.E.BYPASS.LTC128B.128 [R4], [R6.64], !P4 ;  /* 0x0000000006047fae */ /* 0x0007e4000e101d46 */
[C---:B---3--:R-:W-:Y:S05]  /*78a0*/  IADD3 R6, P0, R2.reuse, R23, RZ ;  /* 0x0000001702067210 */ /* 0x048fea0007f1e0ff */
[C---:B------:R-:W-:Y:S01]  /*78b0*/  IMAD.X R7, R5.reuse, 0x1, R21, P0 ;  /* 0x0000000105077824 */ /* 0x040fe200000e0615 */
[----:B------:R-:W-:Y:S04]  /*78c0*/  IADD3 R2, P0, R2, R29, RZ ;  /* 0x0000001d02027210 */ /* 0x000fe80007f1e0ff */
[----:B------:R3:W-:Y:S01]  /*78d0*/  LDGSTS.E.BYPASS.LTC128B.128 [R4+0x2000], [R6.64], !P3 ;  /* 0x0200000006047fae */ /* 0x0007e2000d901d46 */
[----:B------:R-:W-:Y:S01]  /*78e0*/  IMAD.X R3, R5, 0x1, R22, P0 ;  /* 0x0000000105037824 */ /* 0x000fe200000e0616 */
[----:B------:R-:W-:Y:S02]  /*78f0*/  ISETP.GE.AND P0, PT, R185, c[0x0][0x1d4], PT ;  /* 0x00007500b9007a0c */ /* 0x000fe40003f06270 */
[----:B------:R4:W2:Y:S02]  /*7900*/  SHFL.IDX PT, R5, R12, 0x1, 0x181f ;  /* 0x00381f000c057f89 */ /* 0x0008a400000e0000 */
[----:B------:R-:W-:Y:S09]  /*7910*/  SEL R14, RZ, 0x10, P0 ;  /* 0x00000010ff0e7807 */ /* 0x000ff20000000000 */
[----:B------:R5:W-:Y:S01]  /*7920*/  LDGSTS.E.BYPASS.LTC128B.128 [R4+0x4000], [R2.64], !P0 ;  /* 0x0400000002047fae */ /* 0x000be2000c101d46 */
[----:B---3--:R-:W-:Y:S03]  /*7930*/  SEL R7, RZ, 0x10, P4 ;  /* 0x00000010ff077807 */ /* 0x008fe60002000000 */
[----:B-----5:R4:W3:Y:S04]  /*7940*/  SHFL.IDX PT, R2, R13, 0x1, 0x181f ;  /* 0x00381f000d027f89 */ /* 0x0208e800000e0000 */
.L_x_2204:
[----:B--2---:R-:W-:Y:S02]  /*7950*/  IADD3 R3, -R15, 0x10, RZ ;  /* 0x000000100f037810 */ /* 0x004fe40007ffe1ff */
[----:B------:R-:W-:Y:S02]  /*7960*/  ISETP.NE.U32.AND P6, PT, R7, RZ, PT ;  /* 0x000000ff0700720c */ /* 0x000fe40003fc5070 */
[----:B------:R-:W-:Y:S04]  /*7970*/  LOP3.LUT R3, R3, 0xf, RZ, 0xc0, !PT ;  /* 0x0000000f03037812 */ /* 0x000fe800078ec0ff */
[-C--:B---3--:R-:W-:Y:S02]  /*7980*/  IADD3 R6, P3, P0, R3, R2.reuse, R23 ;  /* 0x0000000203067210 */ /* 0x088fe4000787e017 */
[----:B------:R-:W-:Y:S02]  /*7990*/  IADD3 R3, -R7, 0x10, RZ ;  /* 0x0000001007037810 */ /* 0x000fe40007ffe1ff */
[-C--:B------:R-:W-:Y:S02]  /*79a0*/  IADD3.X R7, RZ, R5.reuse, R21, P3, P0 ;  /* 0x00000005ff077210 */ /* 0x080fe40001fe0415 */
[----:B------:R-:W-:Y:S04]  /*79b0*/  LOP3.LUT R3, R3, 0xf, RZ, 0xc0, !PT ;  /* 0x0000000f03037812 */ /* 0x000fe800078ec0ff */
[-C--:B----4-:R-:W-:Y:S02]  /*79c0*/  IADD3 R12, P5, P4, R3, R2.reuse, R28 ;  /* 0x00000002030c7210 */ /* 0x090fe40007cbe01c */
[C---:B------:R-:W-:Y:S02]  /*79d0*/  IADD3 R3, -R14.reuse, 0x10, RZ ;  /* 0x000000100e037810 */ /* 0x040fe40007ffe1ff */
[-C--:B------:R-:W-:Y:S02]  /*79e0*/  IADD3.X R13, RZ, R5.reuse, R20, P5, P4 ;  /* 0x00000005ff0d7210 */ /* 0x080fe40002fe8414 */
[----:B------:R-:W-:Y:S03]  /*79f0*/  LOP3.LUT R3, R3, 0xf, RZ, 0xc0, !PT ;  /* 0x0000000f03037812 */ /* 0x000fe600078ec0ff */
[----:B------:R-:W-:Y:S01]  /*7a00*/  @!PT LDS RZ, [RZ] ;  /* 0x00000000fffff984 */ /* 0x000fe20000000800 */
[----:B------:R-:W-:Y:S01]  /*7a10*/  @!PT LDS RZ, [RZ] ;  /* 0x00000000fffff984 */ /* 0x000fe20000000800 */
[----:B------:R-:W-:Y:S01]  /*7a20*/  @!PT LDS RZ, [RZ] ;  /* 0x00000000fffff984 */ /* 0x000fe20000000800 */
[----:B------:R2:W-:Y:S01]  /*7a30*/  LDGSTS.E.BYPASS.LTC128B.128.ZFILL [R4+0x1000], [R12.64], P6 ;  /* 0x010000000c047fae */ /* 0x0005e2000b141d46 */
[----:B------:R-:W-:Y:S04]  /*7a40*/  IADD3 R2, P3, P0, R3, R2, R29 ;  /* 0x0000000203027210 */ /* 0x000fe8000787e01d */
[----:B------:R-:W-:Y:S02]  /*7a50*/  IADD3.X R3, RZ, R5, R22, P3, P0 ;  /* 0x00000005ff037210 */ /* 0x000fe40001fe0416 */
[----:B------:R-:W-:Y:S11]  /*7a60*/  ISETP.NE.U32.AND P0, PT, R15, RZ, PT ;  /* 0x000000ff0f00720c */ /* 0x000ff60003f05070 */
[----:B------:R-:W-:Y:S02]  /*7a70*/  @!UPT UIADD3 URZ, URZ, URZ, URZ ;  /* 0x0000003f3f3ff290 */ /* 0x000fe4000fffe03f */
[----:B------:R2:W-:Y:S01]  /*7a80*/  LDGSTS.E.BYPASS.LTC128B.128.ZFILL [R4+0x3000], [R6.64], P0 ;  /* 0x0300000006047fae */ /* 0x0005e20008141d46 */
[----:B------:R-:W-:Y:S11]  /*7a90*/  ISETP.NE.U32.AND P0, PT, R14, RZ, PT ;  /* 0x000000ff0e00720c */ /* 0x000ff60003f05070 */
[----:B------:R-:W-:Y:S02]  /*7aa0*/  @!UPT UIADD3 URZ, URZ, URZ, URZ ;  /* 0x0000003f3f3ff290 */ /* 0x000fe4000fffe03f */
[----:B------:R2:W-:Y:S02]  /*7ab0*/  LDGSTS.E.BYPASS.LTC128B.128.ZFILL [R4+0x5000], [R2.64], P0 ;  /* 0x0500000002047fae */ /* 0x0005e40008141d46 */
.L_x_2075:
[----:B------:R-:W-:Y:S05]  /*7ac0*/  BSYNC B0 ;  /* 0x0000000000007941 */ /* 0x000fea0003800000 */
.L_x_2074:
[----:B------:R-:W0:Y:S01]  /*7ad0*/  LDGDEPBAR ;  /* 0x00000000000079af */ /* 0x000e220000000000 */
[----:B------:R-:W-:Y:S01]  /*7ae0*/  WARPSYNC 0xffffffff ;  /* 0xffffffff00007948 */ /* 0x000fe20003800000 */
[C---:B--23--:R-:W-:Y:S01]  /*7af0*/  HMMA.16816.F32.BF16 R4, R32.reuse, R8, RZ ;  /* 0x000000082004723c */ /* 0x04cfe200000418ff */
[----:B------:R-:W-:Y:S01]  /*7b00*/  MOV R173, c[0x0][0x2c4] ;  /* 0x0000b10000ad7a02 */ /* 0x000fe20000000f00 */
[----:B------:R-:W-:Y:S01]  /*7b10*/  ULDC UR4, c[0x0][0x324] ;  /* 0x0000c90000047ab9 */ /* 0x000fe20000000800 */
[----:B------:R-:W-:Y:S01]  /*7b20*/  ISETP.GE.AND P0, PT, R178, 0x1, PT ;  /* 0x00000001b200780c */ /* 0x000fe20003f06270 */
[----:B------:R-:W-:Y:S01]  /*7b30*/  ULOP3.LUT UR4, URZ, UR4, URZ, 0x33, !UPT ;  /* 0x000000043f047292 */ /* 0x000fe2000f8e333f */
[C---:B------:R-:W-:Y:S02]  /*7b40*/  IADD3 R160, R162.reuse, R0, RZ ;  /* 0x00000000a2a07210 */ /* 0x040fe40007ffe0ff */
[----:B------:R-:W-:Y:S01]  /*7b50*/  IADD3 R101, R162, R100, RZ ;  /* 0x00000064a2657210 */ /* 0x000fe20007ffe0ff */
[C---:B------:R-:W-:Y:S01]  /*7b60*/  HMMA.16816.F32.BF16 R8, R32.reuse, R10, RZ ;  /* 0x0000000a2008723c */ /* 0x040fe200000418ff */
[-C--:B------:R-:W-:Y:S02]  /*7b70*/  IADD3 R3, R168, R0.reuse, RZ ;  /* 0x00000000a8037210 */ /* 0x080fe40007ffe0ff */
[----:B------:R-:W-:Y:S02]  /*7b80*/  ISETP.NE.AND P3, PT, R173, 0x1, PT ;  /* 0x00000001ad00780c */ /* 0x000fe40003f65270 */
[----:B------:R-:W-:Y:S02]  /*7b90*/  IADD3 R2, R178, 0x1, RZ ;  /* 0x00000001b2027810 */ /* 0x000fe40007ffe0ff */
[----:B------:R-:W-:Y:S01]  /*7ba0*/  MOV R173, c[0x0][0x32c] ;  /* 0x0000cb0000ad7a02 */ /* 0x000fe20000000f00 */
[C---:B----4-:R-:W-:Y:S01]  /*7bb0*/  HMMA.16816.F32.BF16 R12, R32.reuse, R16, RZ ;  /* 0x00000010200c723c */ /* 0x050fe200000418ff */
[----:B------:R-:W-:Y:S02]  /*7bc0*/  SEL R178, R2, RZ, !P0 ;  /* 0x000000ff02b27207 */ /* 0x000fe40004000000 */
[----:B------:R-:W-:Y:S02]  /*7bd0*/  ISETP.GE.AND P4, PT, R173, 0x1, PT ;  /* 0x00000001ad00780c */ /* 0x000fe40003f86270 */
[----:B------:R-:W-:Y:S03]  /*7be0*/  IADD3 R2, R168, R0, R162 ;  /* 0x00000000a8027210 */ /* 0x000fe60007ffe0a2 */
        /* <DEDUP_REMOVED lines=30> */
[----:B------:R-:W-:Y:S01]  /*7dd0*/  LDSM.16.M88.4 R152, [R3+0x5800] ;  /* 0x005800000398783b */ /* 0x000fe20000000200 */
[C---:B-1----:R-:W-:Y:S08]  /*7de0*/  HMMA.16816.F32.BF16 R4, R140.reuse, R144, R4 ;  /* 0x000000908c04723c */ /* 0x042ff00000041804 */
[C---:B------:R-:W-:Y:S01]  /*7df0*/  HMMA.16816.F32.BF16 R8, R140.reuse, R146, R8 ;  /* 0x000000928c08723c */ /* 0x040fe20000041808 */
[----:B------:R-:W-:Y:S07]  /*7e00*/  LDSM.16.M88.4 R144, [R164+0x4000] ;  /* 0x00400000a490783b */ /* 0x000fee0000000200 */
[C---:B--2---:R-:W-:Y:S08]  /*7e10*/  HMMA.16816.F32.BF16 R12, R140.reuse, R136, R12 ;  /* 0x000000888c0c723c */ /* 0x044ff0000004180c */
[C---:B------:R-:W-:Y:S01]  /*7e20*/  HMMA.16816.F32.BF16 R16, R140.reuse, R138, R16 ;  /* 0x0000008a8c10723c */ /* 0x040fe20000041810 */
[----:B------:R-:W1:Y:S07]  /*7e30*/  LDSM.16.M88.4 R136, [R101+0x1800] ;  /* 0x001800006588783b */ /* 0x000e6e0000000200 */
[C---:B------:R-:W-:Y:S08]  /*7e40*/  HMMA.16816.F32.BF16 R20, R140.reuse, R148, R20 ;  /* 0x000000948c14723c */ /* 0x040ff00000041814 */
        /* <DEDUP_REMOVED lines=34> */
[----:B------:R-:W2:Y:S07]  /*8070*/  LDSM.16.M88.4 R148, [R160+0x3800] ;  /* 0x00380000a094783b */ /* 0x000eae0000000200 */
[C---:B-1----:R-:W-:Y:S08]  /*8080*/  HMMA.16816.F32.BF16 R12, R144.reuse, R136, R12 ;  /* 0x00000088900c723c */ /* 0x042ff0000004180c */
[C---:B------:R-:W-:Y:S01]  /*8090*/  HMMA.16816.F32.BF16 R16, R144.reuse, R138, R16 ;  /* 0x0000008a9010723c */ /* 0x040fe20000041810 */
[----:B------:R-:W-:Y:S07]  /*80a0*/  LDSM.16.M88.4 R136, [R166+0x4000] ;  /* 0x00400000a688783b */ /* 0x000fee0000000200 */
[C---:B---3--:R-:W-:Y:S08]  /*80b0*/  HMMA.16816.F32.BF16 R20, R144.reuse, R140, R20 ;  /* 0x0000008c9014723c */ /* 0x048ff00000041814 */
[C---:B------:R-:W-:Y:S01]  /*80c0*/  HMMA.16816.F32.BF16 R24, R144.reuse, R142, R24 ;  /* 0x0000008e9018723c */ /* 0x040fe20000041818 */
[----:B------:R-:W1:Y:S07]  /*80d0*/  LDSM.16.M88.4 R140, [R101+0x2000] ;  /* 0x00200000658c783b */ /* 0x000e6e0000000200 */
[C---:B--2---:R-:W-:Y:S08]  /*80e0*/  HMMA.16816.F32.BF16 R28, R144.reuse, R148, R28 ;  /* 0x00000094901c723c */ /* 0x044ff0000004181c */
        /* <DEDUP_REMOVED lines=58> */
[----:B------:R1:W2:Y:S04]  /*8490*/  MUFU.TANH R142, R0 ;  /* 0x00000000008e7308 */ /* 0x0002a80000002400 */
[----:B------:R-:W-:Y:S02]  /*84a0*/  FMUL.FTZ R10, R10, c[0x0][0x320] ;  /* 0x0000c8000a0a7a20 */ /* 0x000fe40000410000 */
[----:B------:R-:W-:Y:S04]  /*84b0*/  FMUL.FTZ R3, R11, c[0x0][0x320] ;  /* 0x0000c8000b037a20 */ /* 0x000fe80000410000 */
[----:B------:R-:W3:Y:S10]  /*84c0*/  MUFU.TANH R153, R10 ;  /* 0x0000000a00997308 */ /* 0x000ef40000002400 */
[----:B------:R4:W2:Y:S01]  /*84d0*/  MUFU.TANH R152, R3 ;  /* 0x0000000300987308 */ /* 0x0008a20000002400 */
[----:B-1----:R-:W-:Y:S09]  /*84e0*/  FMUL.FTZ R0, R5, c[0x0][0x320] ;  /* 0x0000c80005007a20 */ /* 0x002ff20000410000 */
[----:B------:R1:W1:Y:S01]  /*84f0*/  MUFU.TANH R141, R0 ;  /* 0x00000000008d7308 */ /* 0x0002620000002400 */
        /* <DEDUP_REMOVED lines=9> */
[C---:B-1----:R-:W-:Y:S07]  /*8590*/  HMMA.16816.F32.BF16 R20, R148.reuse, R4, R20 ;  /* 0x000000049414723c */ /* 0x042fee0000041814 */
[----:B------:R-:W-:Y:S01]  /*85a0*/  FMUL.FTZ R4, R18, c[0x0][0x320] ;  /* 0x0000c80012047a20 */ /* 0x000fe20000410000 */
[C---:B------:R-:W-:Y:S03]  /*85b0*/  HMMA.16816.F32.BF16 R24, R148.reuse, R6, R24 ;  /* 0x000000069418723c */ /* 0x040fe60000041818 */
[----:B------:R1:W1:Y:S01]  /*85c0*/  MUFU.TANH R145, R4 ;  /* 0x0000000400917308 */ /* 0x0002620000002400 */
[----:B-----5:R-:W-:Y:S02]  /*85d0*/  FMUL.FTZ R0, R9, c[0x0][0x320] ;  /* 0x0000c80009007a20 */ /* 0x020fe40000410000 */
[----:B------:R-:W5:Y:S07]  /*85e0*/  LDSM.16.M88.4 R8, [R2+0x5800] ;  /* 0x005800000208783b */ /* 0x000f6e0000000200 */
[----:B------:R2:W2:Y:S01]  /*85f0*/  MUFU.TANH R137, R0 ;  /* 0x0000000000897308 */ /* 0x0004a20000002400 */
[----:B-1----:R-:W-:Y:S01]  /*8600*/  IADD3 R4, R212, R203, RZ ;  /* 0x000000cbd4047210 */ /* 0x002fe20007ffe0ff */
[----:B--2---:R-:W-:Y:S08]  /*8610*/  FMUL.FTZ R0, R12, c[0x0][0x320] ;  /* 0x0000c8000c007a20 */ /* 0x004ff00000410000 */
[----:B------:R1:W2:Y:S01]  /*8620*/  MUFU.TANH R136, R0 ;  /* 0x0000000000887308 */ /* 0x0002a20000002400 */
[C---:B-----5:R-:W-:Y:S08]  /*8630*/  HMMA.16816.F32.BF16 R28, R148.reuse, R8, R28 ;  /* 0x00000008941c723c */ /* 0x060ff0000004181c */
[----:B------:R-:W-:Y:S07]  /*8640*/  HMMA.16816.F32.BF16 R32, R148, R10, R32 ;  /* 0x0000000a9420723c */ /* 0x000fee0000041820 */
[----:B------:R-:W-:Y:S01]  /*8650*/  SHF.L.U32 R150, R176, 0x6, RZ ;  /* 0x00000006b0967819 */ /* 0x000fe200000006ff */
[----:B-1----:R-:W-:Y:S04]  /*8660*/  FMUL.FTZ R0, R13, c[0x0][0x320] ;  /* 0x0000c8000d007a20 */ /* 0x002fe80000410000 */
[----:B------:R1:W1:Y:S11]  /*8670*/  MUFU.TANH R101, R0 ;  /* 0x0000000000657308 */ /* 0x0002760000002400 */
[----:B------:R-:W-:Y:S01]  /*8680*/  @!UPT UIADD3 URZ, URZ, URZ, URZ ;  /* 0x0000003f3f3ff290 */ /* 0x000fe2000fffe03f */
[----:B------:R-:W-:Y:S04]  /*8690*/  FMUL.FTZ R2, R33, c[0x0][0x320] ;  /* 0x0000c80021027a20 */ /* 0x000fe80000410000 */
[----:B------:R-:W2:Y:S01]  /*86a0*/  MUFU.TANH R8, R2 ;  /* 0x0000000200087308 */ /* 0x000ea20000002400 */
[----:B-1----:R-:W-:Y:S09]  /*86b0*/  FMUL.FTZ R0, R14, c[0x0][0x320] ;  /* 0x0000c8000e007a20 */ /* 0x002ff20000410000 */
        /* <DEDUP_REMOVED lines=33> */
[----:B-1----:R-:W-:Y:S05]  /*88d0*/  @P3 IMAD.HI.U32 R0, R4, c[0x0][0x2c8], RZ ;  /* 0x0000b20004003a27 */ /* 0x002fea00078e00ff */
[----:B------:R-:W-:Y:S01]  /*88e0*/  @P3 SHF.R.U32.HI R4, RZ, c[0x0][0x2cc], R0 ;  /* 0x0000b300ff043a19 */ /* 0x000fe20000011600 */
[----:B------:R-:W-:Y:S04]  /*88f0*/  FMUL.FTZ R0, R34, c[0x0][0x320] ;  /* 0x0000c80022007a20 */ /* 0x000fe80000410000 */
[----:B------:R1:W1:Y:S01]  /*8900*/  MUFU.TANH R24, R0 ;  /* 0x0000000000187308 */ /* 0x0002620000002400 */
[----:B------:R-:W5:Y:S01]  /*8910*/  SHFL.IDX PT, R3, R4, RZ, 0x1c1f ;  /* 0x001c1fff04037589 */ /* 0x000f6200000e0000 */
[----:B-1----:R-:W-:Y:S08]  /*8920*/  FMUL.FTZ R0, R35, c[0x0][0x320] ;  /* 0x0000c80023007a20 */ /* 0x002ff00000410000 */
[----:B------:R1:W1:Y:S02]  /*8930*/  MUFU.TANH R23, R0 ;  /* 0x0000000000177308 */ /* 0x0002640000002400 */
[----:B-1----:R-:W-:Y:S04]  /*8940*/  IADD3 R0, -R191, 0x1, -R150 ;  /* 0x00000001bf007810 */ /* 0x002fe80007ffe996 */
[----:B------:R-:W-:Y:S04]  /*8950*/  IADD3 R0, -R190, R0, R189 ;  /* 0x00000000be007210 */ /* 0x000fe80007ffe1bd */
[C---:B------:R-:W-:Y:S02]  /*8960*/  IADD3 R6, R0.reuse, c[0x0][0x328], RZ ;  /* 0x0000ca0000067a10 */ /* 0x040fe40007ffe0ff */
[----:B------:R-:W-:Y:S02]  /*8970*/  IADD3 R5, R0, UR4, RZ ;  /* 0x0000000400057c10 */ /* 0x000fe4000fffe0ff */
[-C--:B-----5:R-:W-:Y:S02]  /*8980*/  IADD3 R2, R6, R3.reuse, RZ ;  /* 0x0000000306027210 */ /* 0x0a0fe40007ffe0ff */
[----:B------:R-:W-:Y:S01]  /*8990*/  IADD3 R0, R5, R3, RZ ;  /* 0x0000000305007210 */ /* 0x000fe20007ffe0ff */
[----:B------:R-:W-:-:S05]  /*89a0*/  @!P4 BRA `(.L_x_2078) ;  /* 0x000001800000c947 */ /* 0x000fca0003800000 */
[----:B--234-:R-:W-:Y:S01]  /*89b0*/  IADD3 R3, -R190, R189, R3 ;  /* 0x000000bdbe037210 */ /* 0x01cfe20007ffe103 */
[----:B------:R-:W-:Y:S03]  /*89c0*/  BSSY B0, `(.L_x_2079) ;  /* 0x0000011000007945 */ /* 0x000fe60003800000 */
        /* <DEDUP_REMOVED lines=11> */
.L_x_2080:
[----:B------:R-:W-:Y:S04]  /*8a80*/  MOV R7, c[0x0][0x32c] ;  /* 0x0000cb0000077a02 */ /* 0x000fe80000000f00 */
[----:B------:R-:W-:Y:S11]  /*8a90*/  ISETP.NE.AND P0, PT, R7, 0x1, PT ;  /* 0x000000010700780c */ /* 0x000ff60003f05270 */
[----:B------:R-:W-:Y:S02]  /*8aa0*/  @!UPT UIADD3 URZ, URZ, URZ, URZ ;  /* 0x0000003f3f3ff290 */ /* 0x000fe4000fffe03f */
[----:B------:R-:W-:Y:S05]  /*8ab0*/  @P0 IMAD.HI.U32 R7, R3, c[0x0][0x330], RZ ;  /* 0x0000cc0003070a27 */ /* 0x000fea00078e00ff */
[----:B------:R-:W-:Y:S02]  /*8ac0*/  @P0 SHF.R.U32.HI R3, RZ, c[0x0][0x334], R7 ;  /* 0x0000cd00ff030a19 */ /* 0x000fe40000011607 */
.L_x_2081:
[----:B------:R-:W-:Y:S05]  /*8ad0*/  BSYNC B0 ;  /* 0x0000000000007941 */ /* 0x000fea0003800000 */
.L_x_2079:
[----:B------:R-:W-:Y:S04]  /*8ae0*/  IMAD R3, R3, c[0x0][0x32c], -R150 ;  /* 0x0000cb0003037a24 */ /* 0x000fe800078e0a96 */
[----:B------:R-:W-:Y:S05]  /*8af0*/  IMAD.IADD R3, R3, 0x1, -R191 ;  /* 0x0000000103037824 */ /* 0x000fea00078e0abf */
[----:B------:R-:W-:Y:S02]  /*8b00*/  IMNMX R0, R0, R3, !PT ;  /* 0x0000000300007217 */ /* 0x000fe40007800200 */
[----:B------:R-:W-:Y:S04]  /*8b10*/  IADD3 R3, R3, c[0x0][0x32c], RZ ;  /* 0x0000cb0003037a10 */ /* 0x000fe80007ffe0ff */
[----:B------:R-:W-:Y:S02]  /*8b20*/  IMNMX R2, R2, R3, PT ;  /* 0x0000000302027217 */ /* 0x000fe40003800200 */
.L_x_2078:
[----:B--234-:R-:W-:Y:S04]  /*8b30*/  ISETP.GT.AND P3, PT, R176, -0x1, PT ;  /* 0xffffffffb000780c */ /* 0x01cfe80003f64270 */
        /* <DEDUP_REMOVED lines=46> */
[----:B------:R-:W1:Y:S02]  /*8e20*/  SHFL.IDX PT, R0, R4, 0x1, 0x1c1f ;  /* 0x003c1f0004007f89 */ /* 0x000e6400000e0000 */
[----:B------:R-:W-:Y:S04]  /*8e30*/  ISETP.LT.OR P0, PT, R2, 0x3a, P0 ;  /* 0x0000003a0200780c */ /* 0x000fe80000701670 */
[----:B------:R-:W-:Y:S01]  /*8e40*/  FSEL R8, R8, -INF , !P0 ;  /* 0xff80000008087808 */ /* 0x000fe20004000000 */
[--C-:B-1----:R-:W-:Y:S02]  /*8e50*/  IMAD.IADD R3, R6, 0x1, R0.reuse ;  /* 0x0000000106037824 */ /* 0x102fe400078e0200 */
[----:B------:R-:W-:Y:S01]  /*8e60*/  IMAD.IADD R2, R5, 0x1, R0 ;  /* 0x0000000105027824 */ /* 0x000fe200078e0200 */
[----:B------:R-:W-:-:S05]  /*8e70*/  @!P4 BRA `(.L_x_2082) ;  /* 0x000001800000c947 */ /* 0x000fca0003800000 */
[----:B------:R-:W-:Y:S01]  /*8e80*/  IADD3 R0, -R190, R189, R0 ;  /* 0x000000bdbe007210 */ /* 0x000fe20007ffe100 */
        /* <DEDUP_REMOVED lines=12> */
.L_x_2084:
[----:B------:R-:W-:Y:S04]  /*8f50*/  MOV R4, c[0x0][0x32c] ;  /* 0x0000cb0000047a02 */ /* 0x000fe80000000f00 */
[----:B------:R-:W-:Y:S11]  /*8f60*/  ISETP.NE.AND P0, PT, R4, 0x1, PT ;  /* 0x000000010400780c */ /* 0x000ff60003f05270 */
[----:B------:R-:W-:Y:S02]  /*8f70*/  @!UPT UIADD3 URZ, URZ, URZ, URZ ;  /* 0x0000003f3f3ff290 */ /* 0x000fe4000fffe03f */
[----:B------:R-:W-:Y:S05]  /*8f80*/  @P0 IMAD.HI.U32 R4, R0, c[0x0][0x330], RZ ;  /* 0x0000cc0000040a27 */ /* 0x000fea00078e00ff */
[----:B------:R-:W-:Y:S02]  /*8f90*/  @P0 SHF.R.U32.HI R0, RZ, c[0x0][0x334], R4 ;  /* 0x0000cd00ff000a19 */ /* 0x000fe40000011604 */
.L_x_2085:
[----:B------:R-:W-:Y:S05]  /*8fa0*/  BSYNC B0 ;  /* 0x0000000000007941 */ /* 0x000fea0003800000 */
.L_x_2083:
[----:B------:R-:W-:Y:S04]  /*8fb0*/  IMAD R0, R0, c[0x0][0x32c], -R150 ;  /* 0x0000cb0000007a24 */ /* 0x000fe800078e0a96 */
[----:B------:R-:W-:Y:S05]  /*8fc0*/  IMAD.IADD R0, R0, 0x1, -R191 ;  /* 0x0000000100007824 */ /* 0x000fea00078e0abf */
[----:B------:R-:W-:Y:S02]  /*8fd0*/  IMNMX R2, R2, R0, !PT ;  /* 0x0000000002027217 */ /* 0x000fe40007800200 */
[----:B------:R-:W-:Y:S04]  /*8fe0*/  IADD3 R0, R0, c[0x0][0x32c], RZ ;  /* 0x0000cb0000007a10 */ /* 0x000fe80007ffe0ff */
[----:B------:R-:W-:Y:S02]  /*8ff0*/  IMNMX R3, R3, R0, PT ;  /* 0x0000000003037217 */ /* 0x000fe40003800200 */
.L_x_2082:
[----:B------:R-:W-:Y:S01]  /*9000*/  FMNMX.FTZ R0, R7, R102, !PT ;  /* 0x0000006607007209 */ /* 0x000fe20007810000 */
[----:B------:R-:W-:Y:S04]  /*9010*/  DEPBAR.LE SB0, 0x2 ;  /* 0x000080800000791a */ /* 0x000fe80000000000 */
[----:B------:R-:W-:Y:S01]  /*9020*/  FMNMX.FTZ R0, R22, R0, !PT ;  /* 0x0000000016007209 */ /* 0x000fe20007810000 */
[----:B------:R-:W-:Y:S03]  /*9030*/  BAR.SYNC.DEFER_BLOCKING 0x0 ;  /* 0x0000000000007b1d */ /* 0x000fe60000010000 */
        /* <DEDUP_REMOVED lines=14> */
[----:B------:R-:W1:Y:S01]  /*9120*/  SHFL.BFLY PT, R4, R0, 0x2, 0x1f ;  /* 0x0c401f0000047f89 */ /* 0x000e6200000e0000 */
[----:B------:R-:W-:Y:S01]  /*9130*/  BSSY B0, `(.L_x_2086) ;  /* 0x0000215000007945 */ /* 0x000fe20003800000 */
[----:B-1----:R-:W-:Y:S06]  /*9140*/  FMNMX.FTZ R0, R0, R4, !PT ;  /* 0x0000000400007209 */ /* 0x002fec0007810000 */
[----:B------:R-:W1:Y:S02]  /*9150*/  SHFL.BFLY PT, R4, R0, 0x1, 0x1f ;  /* 0x0c201f0000047f89 */ /* 0x000e6400000e0000 */
[----:B-1----:R-:W-:Y:S04]  /*9160*/  FMNMX.FTZ R101, R0, R4, !PT ;  /* 0x0000000400657209 */ /* 0x002fe80007810000 */
[C---:B------:R-:W-:Y:S01]  /*9170*/  FSETP.NEU.FTZ.AND P0, PT, R101.reuse, -INF , PT ;  /* 0xff8000006500780b */ /* 0x040fe20003f1d000 */
[C---:B------:R-:W-:Y:S03]  /*9180*/  FMUL.FTZ R4, R101.reuse, c[0x0][0x2d0] ;  /* 0x0000b40065047a20 */ /* 0x040fe60000410000 */
[----:B------:R-:W-:Y:S02]  /*9190*/  FSEL R0, R101, RZ, P0 ;  /* 0x000000ff65007208 */ /* 0x000fe40000000000 */
[----:B------:R-:W-:Y:S02]  /*91a0*/  FSEL R4, R4, RZ, P0 ;  /* 0x000000ff04047208 */ /* 0x000fe40000000000 */
[----:B------:R-:W-:Y:S01]  /*91b0*/  ISETP.GT.AND P0, PT, R2, RZ, P3 ;  /* 0x000000ff0200720c */ /* 0x000fe20001f04270 */
[----:B------:R-:W-:Y:S02]  /*91c0*/  FADD.FTZ R0, -R0, R102 ;  /* 0x0000006600007221 */ /* 0x000fe40000010100 */
[--C-:B------:R-:W-:Y:S01]  /*91d0*/  FFMA.FTZ R182, R11, c[0x0][0x2d0], -R4.reuse ;  /* 0x0000b4000bb67a23 */ /* 0x100fe20000010804 */
[----:B------:R-:W-:Y:S01]  /*91e0*/  ISETP.LT.OR P0, PT, R3, 0x1, P0 ;  /* 0x000000010300780c */ /* 0x000fe20000701670 */
[--C-:B------:R-:W-:Y:S02]  /*91f0*/  FFMA.FTZ R181, R10, c[0x0][0x2d0], -R4.reuse ;  /* 0x0000b4000ab57a23 */ /* 0x100fe40000010804 */
        /* <DEDUP_REMOVED lines=13> */
[----:B------:R-:W-:Y:S01]  /*92d0*/  FFMA.FTZ R7, R7, c[0x0][0x2d0], -R4 ;  /* 0x0000b40007077a23 */ /* 0x000fe20000010804 */
[----:B------:R-:W-:Y:S01]  /*92e0*/  FSEL R4, R155, -INF , !P0 ;  /* 0xff8000009b047808 */ /* 0x000fe20004000000 */
[----:B------:R-:W-:Y:S01]  /*92f0*/  FMUL.FTZ R0, R0, c[0x0][0x2d0] ;  /* 0x0000b40000007a20 */ /* 0x000fe20000410000 */
[----:B------:R-:W-:Y:S01]  /*9300*/  ISETP.GT.AND P0, PT, R2, 0x1, P3 ;  /* 0x000000010200780c */ /* 0x000fe20001f04270 */
[----:B------:R-:W-:Y:S03]  /*9310*/  MUFU.EX2 R8, R21 ;  /* 0x0000001500087308 */ /* 0x000fe60000000800 */
[C---:B------:R-:W-:Y:S04]  /*9320*/  ISETP.LT.OR P0, PT, R3.reuse, 0x2, P0 ;  /* 0x000000020300780c */ /* 0x040fe80000701670 */
[----:B------:R-:W-:Y:S02]  /*9330*/  FSEL R5, R154, -INF , !P0 ;  /* 0xff8000009a057808 */ /* 0x000fe40004000000 */
[C---:B------:R-:W-:Y:S01]  /*9340*/  ISETP.GT.AND P0, PT, R2.reuse, 0x8, P3 ;  /* 0x000000080200780c */ /* 0x040fe20001f04270 */
[----:B------:R-:W1:Y:S03]  /*9350*/  MUFU.EX2 R0, R0 ;  /* 0x0000000000007308 */ /* 0x000e660000000800 */
[----:B------:R-:W-:Y:S04]  /*9360*/  ISETP.LT.OR P0, PT, R3, 0x9, P0 ;  /* 0x000000090300780c */ /* 0x000fe80000701670 */
[----:B------:R-:W-:Y:S02]  /*9370*/  FSEL R102, R153, -INF , !P0 ;  /* 0xff80000099667808 */ /* 0x000fe40004000000 */
[----:B------:R-:W-:Y:S01]  /*9380*/  ISETP.GT.AND P0, PT, R2, 0x9, P3 ;  /* 0x000000090200780c */ /* 0x000fe20001f04270 */
[----:B------:R-:W2:Y:S03]  /*9390*/  MUFU.EX2 R7, R7 ;  /* 0x0000000700077308 */ /* 0x000ea60000000800 */
[C---:B------:R-:W-:Y:S04]  /*93a0*/  ISETP.LT.OR P0, PT, R3.reuse, 0xa, P0 ;  /* 0x0000000a0300780c */ /* 0x040fe80000701670 */
[----:B------:R-:W-:Y:S02]  /*93b0*/  FSEL R137, R152, -INF , !P0 ;  /* 0xff80000098897808 */ /* 0x000fe40004000000 */
[----:B------:R-:W-:Y:S01]  /*93c0*/  ISETP.GT.AND P0, PT, R2, 0x10, P3 ;  /* 0x000000100200780c */ /* 0x000fe20001f04270 */
[----:B------:R-:W-:Y:S03]  /*93d0*/  MUFU.EX2 R158, R158 ;  /* 0x0000009e009e7308 */ /* 0x000fe60000000800 */
[----:B------:R-:W-:Y:S01]  /*93e0*/  ISETP.LT.OR P0, PT, R3, 0x11, P0 ;  /* 0x000000110300780c */ /* 0x000fe20000701670 */
[C---:B-1----:R-:W-:Y:S02]  /*93f0*/  FMUL.FTZ R17, R0.reuse, R121 ;  /* 0x0000007900117220 */ /* 0x042fe40000410000 */
[C---:B------:R-:W-:Y:S01]  /*9400*/  FMUL.FTZ R9, R0.reuse, R129 ;  /* 0x0000008100097220 */ /* 0x040fe20000410000 */
[----:B------:R-:W-:Y:S01]  /*9410*/  FSEL R141, R147, -INF , !P0 ;  /* 0xff800000938d7808 */ /* 0x000fe20004000000 */
[----:B------:R-:W-:Y:S01]  /*9420*/  FMUL.FTZ R32, R0, R104 ;  /* 0x0000006800207220 */ /* 0x000fe20000410000 */
[----:B------:R-:W-:Y:S01]  /*9430*/  ISETP.GT.AND P0, PT, R2, 0x11, P3 ;  /* 0x000000110200780c */ /* 0x000fe20001f04270 */
[C---:B------:R-:W-:Y:S02]  /*9440*/  FMUL.FTZ R33, R0.reuse, R105 ;  /* 0x0000006900217220 */ /* 0x040fe40000410000 */
[C---:B------:R-:W-:Y:S01]  /*9450*/  FMUL.FTZ R12, R0.reuse, R124 ;  /* 0x0000007c000c7220 */ /* 0x040fe20000410000 */
[C---:B------:R-:W-:Y:S01]  /*9460*/  ISETP.LT.OR P0, PT, R3.reuse, 0x12, P0 ;  /* 0x000000120300780c */ /* 0x040fe20000701670 */
[C---:B------:R-:W-:Y:S01]  /*9470*/  FMUL.FTZ R13, R0.reuse, R125 ;  /* 0x0000007d000d7220 */ /* 0x040fe20000410000 */
[----:B------:R-:W-:Y:S01]  /*9480*/  MUFU.EX2 R124, R173 ;  /* 0x000000ad007c7308 */ /* 0x000fe20000000800 */
[----:B------:R-:W-:Y:S01]  /*9490*/  FMUL.FTZ R16, R0, R120 ;  /* 0x0000007800107220 */ /* 0x000fe20000410000 */
[----:B------:R-:W-:Y:S01]  /*94a0*/  FSEL R142, R146, -INF , !P0 ;  /* 0xff800000928e7808 */ /* 0x000fe20004000000 */
[----:B------:R-:W-:Y:S01]  /*94b0*/  FMUL.FTZ R21, R0, R117 ;  /* 0x0000007500157220 */ /* 0x000fe20000410000 */
[----:B------:R-:W-:Y:S01]  /*94c0*/  ISETP.GT.AND P0, PT, R2, 0x18, P3 ;  /* 0x000000180200780c */ /* 0x000fe20001f04270 */
[C---:B------:R-:W-:Y:S02]  /*94d0*/  FMUL.FTZ R28, R0.reuse, R108 ;  /* 0x0000006c001c7220 */ /* 0x040fe40000410000 */
[C---:B------:R-:W-:Y:S01]  /*94e0*/  FMUL.FTZ R29, R0.reuse, R109 ;  /* 0x0000006d001d7220 */ /* 0x040fe20000410000 */
[----:B------:R-:W-:Y:S01]  /*94f0*/  ISETP.LT.OR P0, PT, R3, 0x19, P0 ;  /* 0x000000190300780c */ /* 0x000fe20000701670 */
[C---:B------:R-:W-:Y:S01]  /*9500*/  FMUL.FTZ R36, R0.reuse, R36 ;  /* 0x0000002400247220 */ /* 0x040fe20000410000 */
[----:B------:R-:W-:Y:S01]  /*9510*/  MUFU.EX2 R125, R160 ;  /* 0x000000a0007d7308 */ /* 0x000fe20000000800 */
[C---:B------:R-:W-:Y:S01]  /*9520*/  FMUL.FTZ R37, R0.reuse, R37 ;  /* 0x0000002500257220 */ /* 0x040fe20000410000 */
[----:B------:R-:W-:Y:S01]  /*9530*/  FSEL R145, R145, -INF , !P0 ;  /* 0xff80000091917808 */ /* 0x000fe20004000000 */
[----:B------:R-:W-:Y:S01]  /*9540*/  FMUL.FTZ R40, R0, R40 ;  /* 0x0000002800287220 */ /* 0x000fe20000410000 */
[----:B------:R-:W-:Y:S01]  /*9550*/  ISETP.GT.AND P0, PT, R2, 0x19, P3 ;  /* 0x000000190200780c */ /* 0x000fe20001f04270 */
[C---:B------:R-:W-:Y:S02]  /*9560*/  FMUL.FTZ R41, R0.reuse, R41 ;  /* 0x0000002900297220 */ /* 0x040fe40000410000 */
[C---:B------:R-:W-:Y:S01]  /*9570*/  FMUL.FTZ R44, R0.reuse, R44 ;  /* 0x0000002c002c7220 */ /* 0x040fe20000410000 */
[C---:B------:R-:W-:Y:S01]  /*9580*/  ISETP.LT.OR P0, PT, R3.reuse, 0x1a, P0 ;  /* 0x0000001a0300780c */ /* 0x040fe20000701670 */
[C---:B------:R-:W-:Y:S02]  /*9590*/  FMUL.FTZ R45, R0.reuse, R45 ;  /* 0x0000002d002d7220 */ /* 0x040fe40000410000 */
[----:B------:R-:W-:Y:S01]  /*95a0*/  FMUL.FTZ R48, R0, R48 ;  /* 0x0000003000307220 */ /* 0x000fe20000410000 */
[----:B------:R-:W-:Y:S01]  /*95b0*/  FSEL R144, R144, -INF , !P0 ;  /* 0xff80000090907808 */ /* 0x000fe20004000000 */
[----:B------:R-:W-:Y:S01]  /*95c0*/  FMUL.FTZ R49, R0, R49 ;  /* 0x0000003100317220 */ /* 0x000fe20000410000 */
[----:B------:R-:W-:Y:S01]  /*95d0*/  ISETP.GT.AND P0, PT, R2, 0x20, P3 ;  /* 0x000000200200780c */ /* 0x000fe20001f04270 */
[C---:B------:R-:W-:Y:S02]  /*95e0*/  FMUL.FTZ R52, R0.reuse, R52 ;  /* 0x0000003400347220 */ /* 0x040fe40000410000 */
[C---:B------:R-:W-:Y:S01]  /*95f0*/  FMUL.FTZ R53, R0.reuse, R53 ;  /* 0x0000003500357220 */ /* 0x040fe20000410000 */
[----:B------:R-:W-:Y:S01]  /*9600*/  ISETP.LT.OR P0, PT, R3, 0x21, P0 ;  /* 0x000000210300780c */ /* 0x000fe20000701670 */
[C---:B------:R-:W-:Y:S02]  /*9610*/  FMUL.FTZ R56, R0.reuse, R56 ;  /* 0x0000003800387220 */ /* 0x040fe40000410000 */
[C---:B------:R-:W-:Y:S01]  /*9620*/  FMUL.FTZ R57, R0.reuse, R57 ;  /* 0x0000003900397220 */ /* 0x040fe20000410000 */
        /* <DEDUP_REMOVED lines=32> */
[----:B------:R-:W-:Y:S02]  /*9830*/  FSEL R152, R26, -INF , !P0 ;  /* 0xff8000001a987808 */ /* 0x000fe40004000000 */
[----:B------:R-:W-:Y:S04]  /*9840*/  ISETP.GT.AND P0, PT, R2, 0x31, P3 ;  /* 0x000000310200780c */ /* 0x000fe80001f04270 */
[----:B------:R-:W-:Y:S04]  /*9850*/  ISETP.LT.OR P0, PT, R3, 0x32, P0 ;  /* 0x000000320300780c */ /* 0x000fe80000701670 */
[----:B------:R-:W-:Y:S01]  /*9860*/  FSEL R153, R25, -INF , !P0 ;  /* 0xff80000019997808 */ /* 0x000fe20004000000 */
[----:B------:R-:W-:Y:S01]  /*9870*/  FMUL.FTZ R25, R0, R113 ;  /* 0x0000007100197220 */ /* 0x000fe20000410000 */
[----:B------:R-:W-:Y:S04]  /*9880*/  ISETP.GT.AND P0, PT, R2, 0x38, P3 ;  /* 0x000000380200780c */ /* 0x000fe80001f04270 */
[C---:B------:R-:W-:Y:S04]  /*9890*/  ISETP.LT.OR P0, PT, R3.reuse, 0x39, P0 ;  /* 0x000000390300780c */ /* 0x040fe80000701670 */
[----:B------:R-:W-:Y:S01]  /*98a0*/  FSEL R155, R24, -INF , !P0 ;  /* 0xff800000189b7808 */ /* 0x000fe20004000000 */
[----:B------:R-:W-:Y:S01]  /*98b0*/  FMUL.FTZ R24, R0, R112 ;  /* 0x0000007000187220 */ /* 0x000fe20000410000 */
[----:B------:R-:W-:Y:S01]  /*98c0*/  ISETP.GT.AND P0, PT, R2, 0x39, P3 ;  /* 0x000000390200780c */ /* 0x000fe20001f04270 */
[----:B--2---:R-:W-:Y:S03]  /*98d0*/  FFMA.FTZ R2, R0, R183, R7 ;  /* 0x000000b700027223 */ /* 0x004fe60000010007 */
[----:B------:R-:W-:Y:S02]  /*98e0*/  ISETP.LT.OR P0, PT, R3, 0x3a, P0 ;  /* 0x0000003a0300780c */ /* 0x000fe40000701670 */
[----:B------:R-:W1:Y:S02]  /*98f0*/  MUFU.EX2 R3, R6 ;  /* 0x0000000600037308 */ /* 0x000e640000000800 */
[----:B------:R-:W-:Y:S01]  /*9900*/  FSEL R154, R23, -INF , !P0 ;  /* 0xff800000179a7808 */ /* 0x000fe20004000000 */
[C---:B-1----:R-:W-:Y:S01]  /*9910*/  FADD.FTZ R6, R3.reuse, R2 ;  /* 0x0000000203067221 */ /* 0x042fe20000010000 */
[----:B------:R-:W-:Y:S02]  /*9920*/  FMNMX.FTZ R2, R4, R103, !PT ;  /* 0x0000006704027209 */ /* 0x000fe40007810000 */
[----:B------:R-:W-:Y:S01]  /*9930*/  F2FP.BF16.PACK_AB R136, R3, R7 ;  /* 0x000000070388723e */ /* 0x000fe200000010ff */
[----:B------:R-:W-:Y:S01]  /*9940*/  FADD.FTZ R6, R8, R6 ;  /* 0x0000000608067221 */ /* 0x000fe20000010000 */
[----:B------:R-:W-:Y:S02]  /*9950*/  FMNMX.FTZ R2, R5, R2, !PT ;  /* 0x0000000205027209 */ /* 0x000fe40007810000 */
[----:B------:R-:W1:Y:S02]  /*9960*/  MUFU.EX2 R7, R20 ;  /* 0x0000001400077308 */ /* 0x000e640000000800 */
[----:B------:R-:W-:Y:S04]  /*9970*/  FMNMX.FTZ R2, R102, R2, !PT ;  /* 0x0000000266027209 */ /* 0x000fe80007810000 */
[----:B------:R-:W-:Y:S04]  /*9980*/  FMNMX.FTZ R2, R137, R2, !PT ;  /* 0x0000000289027209 */ /* 0x000fe80007810000 */
[----:B------:R-:W-:Y:S04]  /*9990*/  FMNMX.FTZ R2, R141, R2, !PT ;  /* 0x000000028d027209 */ /* 0x000fe80007810000 */
[----:B------:R-:W-:Y:S04]  /*99a0*/  FMNMX.FTZ R2, R142, R2, !PT ;  /* 0x000000028e027209 */ /* 0x000fe80007810000 */
[----:B------:R-:W-:Y:S04]  /*99b0*/  FMNMX.FTZ R2, R145, R2, !PT ;  /* 0x0000000291027209 */ /* 0x000fe80007810000 */
[----:B------:R-:W-:Y:S01]  /*99c0*/  FMNMX.FTZ R2, R144, R2, !PT ;  /* 0x0000000290027209 */ /* 0x000fe20007810000 */
[C---:B-1----:R-:W-:Y:S01]  /*99d0*/  FADD.FTZ R140, R7.reuse, R6 ;  /* 0x00000006078c7221 */ /* 0x042fe20000010000 */
[----:B------:R-:W-:Y:S01]  /*99e0*/  F2FP.BF16.PACK_AB R138, R7, R8 ;  /* 0x00000008078a723e */ /* 0x000fe200000010ff */
[C---:B------:R-:W-:Y:S01]  /*99f0*/  FMUL.FTZ R8, R0.reuse, R128 ;  /* 0x0000008000087220 */ /* 0x040fe20000410000 */
[----:B------:R-:W-:Y:S01]  /*9a00*/  FMNMX.FTZ R2, R143, R2, !PT ;  /* 0x000000028f027209 */ /* 0x000fe20007810000 */
[----:B------:R-:W-:Y:S03]  /*9a10*/  FMUL.FTZ R20, R0, R116 ;  /* 0x0000007400147220 */ /* 0x000fe60000410000 */
        /* <DEDUP_REMOVED lines=10> */
[----:B-1----:R-:W-:Y:S04]  /*9ac0*/  FMNMX.FTZ R100, R2, R3, !PT ;  /* 0x0000000302647209 */ /* 0x002fe80007810000 */
[C---:B------:R-:W-:Y:S01]  /*9ad0*/  FSETP.NEU.FTZ.AND P0, PT, R100.reuse, -INF , PT ;  /* 0xff8000006400780b */ /* 0x040fe20003f1d000 */
[C---:B------:R-:W-:Y:S03]  /*9ae0*/  FMUL.FTZ R3, R100.reuse, c[0x0][0x2d0] ;  /* 0x0000b40064037a20 */ /* 0x040fe60000410000 */
[----:B------:R-:W-:Y:S05]  /*9af0*/  FSEL R2, R100, RZ, P0 ;  /* 0x000000ff64027208 */ /* 0x000fea0000000000 */
[----:B------:R-:W-:Y:S01]  /*9b00*/  FADD.FTZ R2, -R2, R103 ;  /* 0x0000006702027221 */ /* 0x000fe20000010100 */
[----:B------:R-:W-:Y:S03]  /*9b10*/  FSEL R103, R3, RZ, P0 ;  /* 0x000000ff03677208 */ /* 0x000fe60000000000 */
[----:B------:R-:W-:Y:S02]  /*9b20*/  FMUL.FTZ R2, R2, c[0x0][0x2d0] ;  /* 0x0000b40002027a20 */ /* 0x000fe40000410000 */
[--C-:B------:R-:W-:Y:S02]  /*9b30*/  FFMA.FTZ R3, R4, c[0x0][0x2d0], -R103.reuse ;  /* 0x0000b40004037a23 */ /* 0x100fe40000010867 */
[--C-:B------:R-:W-:Y:S02]  /*9b40*/  FFMA.FTZ R6, R5, c[0x0][0x2d0], -R103.reuse ;  /* 0x0000b40005067a23 */ /* 0x100fe40000010867 */
[----:B------:R-:W1:Y:S01]  /*9b50*/  MUFU.EX2 R2, R2 ;  /* 0x0000000200027308 */ /* 0x000e620000000800 */
[C---:B------:R-:W-:Y:S02]  /*9b60*/  FMUL.FTZ R4, R0.reuse, R132 ;  /* 0x0000008400047220 */ /* 0x040fe40000410000 */
[----:B------:R-:W-:Y:S02]  /*9b70*/  FMUL.FTZ R5, R0, R133 ;  /* 0x0000008500057220 */ /* 0x000fe40000410000 */
[--C-:B------:R-:W-:Y:S02]  /*9b80*/  FFMA.FTZ R0, R102, c[0x0][0x2d0], -R103.reuse ;  /* 0x0000b40066007a23 */ /* 0x100fe40000010867 */
[----:B------:R-:W-:Y:S03]  /*9b90*/  FFMA.FTZ R109, R144, c[0x0][0x2d0], -R103 ;  /* 0x0000b400906d7a23 */ /* 0x000fe60000010867 */
[----:B------:R-:W2:Y:S10]  /*9ba0*/  MUFU.EX2 R3, R3 ;  /* 0x0000000300037308 */ /* 0x000eb40000000800 */
[----:B------:R3:W-:Y:S01]  /*9bb0*/  MUFU.EX2 R121, R6 ;  /* 0x0000000600797308 */ /* 0x0007e20000000800 */
[C---:B-1----:R-:W-:Y:S02]  /*9bc0*/  FMUL.FTZ R26, R2.reuse, R114 ;  /* 0x00000072021a7220 */ /* 0x042fe40000410000 */
[C---:B------:R-:W-:Y:S02]  /*9bd0*/  FMUL.FTZ R10, R2.reuse, R130 ;  /* 0x00000082020a7220 */ /* 0x040fe40000410000 */
[C---:B------:R-:W-:Y:S05]  /*9be0*/  FMUL.FTZ R11, R2.reuse, R131 ;  /* 0x00000083020b7220 */ /* 0x040fea0000410000 */
        /* <DEDUP_REMOVED lines=12> */
[----:B------:R-:W-:Y:S01]  /*9cb0*/  MUFU.EX2 R122, R109 ;  /* 0x0000006d007a7308 */ /* 0x000fe20000000800 */
[C---:B------:R-:W-:Y:S02]  /*9cc0*/  FMUL.FTZ R27, R2.reuse, R115 ;  /* 0x00000073021b7220 */ /* 0x040fe40000410000 */
[C---:B--2---:R-:W-:Y:S02]  /*9cd0*/  FFMA.FTZ R115, R2.reuse, R184, R3 ;  /* 0x000000b802737223 */ /* 0x044fe40000010003 */
        /* <DEDUP_REMOVED lines=24> */
[----:B-1----:R-:W-:Y:S01]  /*9e60*/  F2FP.BF16.PACK_AB R110, R127, R126 ;  /* 0x0000007e7f6e723e */ /* 0x002fe200000010ff */
        /* <DEDUP_REMOVED lines=14> */
[----:B------:R-:W-:Y:S01]  /*9f50*/  IADD3 R2, R171, R161, RZ ;  /* 0x000000a1ab027210 */ /* 0x000fe20007ffe0ff */
[--C-:B------:R-:W-:Y:S01]  /*9f60*/  FFMA.FTZ R0, R137, c[0x0][0x2d0], -R103.reuse ;  /* 0x0000b40089007a23 */ /* 0x100fe20000010867 */
[----:B------:R-:W-:Y:S02]  /*9f70*/  F2FP.BF16.PACK_AB R137, R121, R3 ;  /* 0x000000037989723e */ /* 0x000fe400000010ff */
[----:B------:R-:W1:Y:S01]  /*9f80*/  MUFU.EX2 R3, R149 ;  /* 0x0000009500037308 */ /* 0x000e620000000800 */
[----:B------:R-:W2:Y:S08]  /*9f90*/  LDSM.16.MT88.4 R104, [R2] ;  /* 0x000000000268783b */ /* 0x000eb00000004200 */
[----:B------:R-:W-:Y:S01]  /*9fa0*/  LDSM.16.MT88.4 R128, [R2+0x1800] ;  /* 0x001800000280783b */ /* 0x000fe20000004200 */
[----:B------:R-:W3:Y:S10]  /*9fb0*/  MUFU.EX2 R113, R0 ;  /* 0x0000000000717308 */ /* 0x000ef40000000800 */
[----:B------:R-:W4:Y:S01]  /*9fc0*/  MUFU.EX2 R149, R179 ;  /* 0x000000b300957308 */ /* 0x000f220000000800 */
[C---:B-1----:R-:W-:Y:S02]  /*9fd0*/  F2FP.BF16.PACK_AB R108, R102.reuse, R3 ;  /* 0x00000003666c723e */ /* 0x042fe400000010ff */
[----:B---3--:R-:W-:Y:S01]  /*9fe0*/  F2FP.BF16.PACK_AB R139, R113, R114 ;  /* 0x00000072718b723e */ /* 0x008fe200000010ff */
[----:B------:R-:W-:Y:S04]  /*9ff0*/  FADD.FTZ R0, R3, R140 ;  /* 0x0000008c03007221 */ /* 0x000fe80000010000 */
[----:B------:R-:W-:Y:S01]  /*a000*/  FADD.FTZ R123, R102, R0 ;  /* 0x00000000667b7221 */ /* 0x000fe20000010000 */
[C---:B------:R-:W-:Y:S01]  /*a010*/  IADD3 R102, R169.reuse, R2, RZ ;  /* 0x00000002a9667210 */ /* 0x040fe20007ffe0ff */
[C---:B--2---:R-:W-:Y:S05]  /*a020*/  HMMA.16816.F32.BF16 R4, R136.reuse, R104, R4 ;  /* 0x000000688804723c */ /* 0x044fea0000041804 */
[----:B------:R-:W-:Y:S03]  /*a030*/  IADD3 R0, R172, R161, RZ ;  /* 0x000000a1ac007210 */ /* 0x000fe60007ffe0ff */
[C---:B------:R-:W-:Y:S01]  /*a040*/  HMMA.16816.F32.BF16 R8, R136.reuse, R106, R8 ;  /* 0x0000006a8808723c */ /* 0x040fe20000041808 */
[----:B------:R-:W1:Y:S03]  /*a050*/  LDSM.16.MT88.4 R104, [R102] ;  /* 0x000000006668783b */ /* 0x000e660000004200 */
[----:B------:R-:W-:Y:S04]  /*a060*/  IADD3 R3, R169, R0, RZ ;  /* 0x00000000a9037210 */ /* 0x000fe80007ffe0ff */
[C---:B-1----:R-:W-:Y:S08]  /*a070*/  HMMA.16816.F32.BF16 R12, R136.reuse, R104, R12 ;  /* 0x00000068880c723c */ /* 0x042ff0000004180c */
[C---:B------:R-:W-:Y:S01]  /*a080*/  HMMA.16816.F32.BF16 R16, R136.reuse, R106, R16 ;  /* 0x0000006a8810723c */ /* 0x040fe20000041810 */
[----:B------:R-:W1:Y:S07]  /*a090*/  LDSM.16.MT88.4 R104, [R0] ;  /* 0x000000000068783b */ /* 0x000e6e0000004200 */
[C---:B-1----:R-:W-:Y:S08]  /*a0a0*/  HMMA.16816.F32.BF16 R20, R136.reuse, R104, R20 ;  /* 0x000000688814723c */ /* 0x042ff00000041814 */
[C---:B------:R-:W-:Y:S01]  /*a0b0*/  HMMA.16816.F32.BF16 R24, R136.reuse, R106, R24 ;  /* 0x0000006a8818723c */ /* 0x040fe20000041818 */
[----:B------:R-:W1:Y:S07]  /*a0c0*/  LDSM.16.MT88.4 R104, [R3] ;  /* 0x000000000368783b */ /* 0x000e6e0000004200 */
        /* <DEDUP_REMOVED lines=25> */
[--C-:B------:R-:W-:Y:S01]  /*a260*/  FFMA.FTZ R104, R141, c[0x0][0x2d0], -R103.reuse ;  /* 0x0000b4008d687a23 */ /* 0x100fe20000010867 */
[----:B------:R-:W-:Y:S03]  /*a270*/  HMMA.16816.F32.BF16 R96, R136, R106, R96 ;  /* 0x0000006a8860723c */ /* 0x000fe60000041860 */
[----:B------:R1:W-:Y:S04]  /*a280*/  MUFU.EX2 R112, R104 ;  /* 0x0000006800707308 */ /* 0x0003e80000000800 */
[----:B----4-:R-:W-:Y:S01]  /*a290*/  F2FP.BF16.PACK_AB R138, R149, R148 ;  /* 0x00000094958a723e */ /* 0x010fe200000010ff */
[--C-:B-1----:R-:W-:Y:S05]  /*a2a0*/  FFMA.FTZ R104, R142, c[0x0][0x2d0], -R103.reuse ;  /* 0x0000b4008e687a23 */ /* 0x102fea0000010867 */
[----:B------:R1:W2:Y:S02]  /*a2b0*/  MUFU.EX2 R120, R104 ;  /* 0x0000006800787308 */ /* 0x0002a40000000800 */
[--C-:B-1----:R-:W-:Y:S01]  /*a2c0*/  FFMA.FTZ R104, R145, c[0x0][0x2d0], -R103.reuse ;  /* 0x0000b40091687a23 */ /* 0x102fe20000010867 */
[----:B--2---:R-:W-:Y:S07]  /*a2d0*/  F2FP.BF16.PACK_AB R109, R120, R112 ;  /* 0x00000070786d723e */ /* 0x004fee00000010ff */
[----:B------:R1:W2:Y:S02]  /*a2e0*/  MUFU.EX2 R116, R104 ;  /* 0x0000006800747308 */ /* 0x0002a40000000800 */
[----:B-1----:R-:W1:Y:S01]  /*a2f0*/  LDSM.16.MT88.4 R104, [R2+0x800] ;  /* 0x000800000268783b */ /* 0x002e620000004200 */
[----:B--2---:R-:W-:Y:S07]  /*a300*/  F2FP.BF16.PACK_AB R111, R122, R116 ;  /* 0x000000747a6f723e */ /* 0x004fee00000010ff */
        /* <DEDUP_REMOVED lines=35> */
[----:B------:R-:W-:Y:S01]  /*a540*/  HMMA.16816.F32.BF16 R96, R108, R106, R96 ;  /* 0x0000006a6c60723c */ /* 0x000fe20000041860 */
[----:B------:R-:W1:Y:S02]  /*a550*/  LDSM.16.MT88.4 R108, [R2+0x1000] ;  /* 0x00100000026c783b */ /* 0x000e640000004200 */
[----:B------:R2:W-:Y:S01]  /*a560*/  MUFU.EX2 R117, R104 ;  /* 0x0000006800757308 */ /* 0x0005e20000000800 */
[--C-:B------:R-:W-:Y:S03]  /*a570*/  FFMA.FTZ R105, R151, c[0x0][0x2d0], -R103.reuse ;  /* 0x0000b40097697a23 */ /* 0x100fe60000010867 */
[----:B------:R-:W-:Y:S06]  /*a580*/  F2FP.BF16.PACK_AB R106, R158, R132 ;  /* 0x000000849e6a723e */ /* 0x000fec00000010ff */
[----:B------:R3:W-:Y:S01]  /*a590*/  MUFU.EX2 R145, R105 ;  /* 0x0000006900917308 */ /* 0x0007e20000000800 */
[----:B--2---:R-:W-:Y:S09]  /*a5a0*/  FFMA.FTZ R104, R146, c[0x0][0x2d0], -R103 ;  /* 0x0000b40092687a23 */ /* 0x004ff20000010867 */
[----:B------:R-:W-:Y:S01]  /*a5b0*/  MUFU.EX2 R146, R182 ;  /* 0x000000b600927308 */ /* 0x000fe20000000800 */
[----:B---3--:R-:W-:Y:S09]  /*a5c0*/  FADD.FTZ R105, R126, R123 ;  /* 0x0000007b7e697221 */ /* 0x008ff20000010000 */
[----:B------:R2:W-:Y:S02]  /*a5d0*/  MUFU.EX2 R118, R104 ;  /* 0x0000006800767308 */ /* 0x0005e40000000800 */
[----:B--2---:R-:W-:Y:S08]  /*a5e0*/  FFMA.FTZ R104, R147, c[0x0][0x2d0], -R103 ;  /* 0x0000b40093687a23 */ /* 0x004ff00000010867 */
[----:B------:R-:W2:Y:S10]  /*a5f0*/  MUFU.EX2 R147, R181 ;  /* 0x000000b500937308 */ /* 0x000eb40000000800 */
[----:B------:R3:W4:Y:S01]  /*a600*/  MUFU.EX2 R119, R104 ;  /* 0x0000006800777308 */ /* 0x0007220000000800 */
[----:B--2---:R-:W-:Y:S01]  /*a610*/  F2FP.BF16.PACK_AB R136, R147, R146 ;  /* 0x000000929388723e */ /* 0x004fe200000010ff */
[----:B---3--:R-:W-:Y:S01]  /*a620*/  FADD.FTZ R104, R121, R115 ;  /* 0x0000007379687221 */ /* 0x008fe20000010000 */
[----:B----4-:R-:W-:Y:S01]  /*a630*/  F2FP.BF16.PACK_AB R107, R145, R119 ;  /* 0x00000077916b723e */ /* 0x010fe200000010ff */
[----:B------:R-:W-:Y:S01]  /*a640*/  FADD.FTZ R121, R127, R105 ;  /* 0x000000697f797221 */ /* 0x000fe20000010000 */
[----:B------:R-:W-:Y:S01]  /*a650*/  F2FP.BF16.PACK_AB R105, R118, R117 ;  /* 0x000000757669723e */ /* 0x000fe200000010ff */
[----:B------:R-:W-:Y:S04]  /*a660*/  FADD.FTZ R104, R114, R104 ;  /* 0x0000006872687221 */ /* 0x000fe80000010000 */
[----:B------:R-:W-:Y:S04]  /*a670*/  FADD.FTZ R104, R113, R104 ;  /* 0x0000006871687221 */ /* 0x000fe80000010000 */
[----:B------:R-:W-:Y:S02]  /*a680*/  FADD.FTZ R104, R112, R104 ;  /* 0x0000006870687221 */ /* 0x000fe40000010000 */
[----:B------:R-:W2:Y:S02]  /*a690*/  LDSM.16.MT88.4 R112, [R102+0x1000] ;  /* 0x001000006670783b */ /* 0x000ea40000004200 */
[----:B------:R-:W-:Y:S04]  /*a6a0*/  FADD.FTZ R104, R120, R104 ;  /* 0x0000006878687221 */ /* 0x000fe80000010000 */
[----:B------:R-:W-:Y:S01]  /*a6b0*/  FADD.FTZ R120, R116, R104 ;  /* 0x0000006874787221 */ /* 0x000fe20000010000 */
[----:B------:R-:W-:Y:S01]  /*a6c0*/  F2FP.BF16.PACK_AB R104, R125, R124 ;  /* 0x0000007c7d68723e */ /* 0x000fe200000010ff */
[----:B------:R-:W-:Y:S04]  /*a6d0*/  FFMA.FTZ R116, R152, c[0x0][0x2d0], -R103 ;  /* 0x0000b40098747a23 */ /* 0x000fe80000010867 */
[----:B------:R3:W-:Y:S02]  /*a6e0*/  MUFU.EX2 R142, R116 ;  /* 0x00000074008e7308 */ /* 0x0007e40000000800 */
[C---:B-1----:R-:W-:Y:S08]  /*a6f0*/  HMMA.16816.F32.BF16 R4, R104.reuse, R108, R4 ;  /* 0x0000006c6804723c */ /* 0x042ff00000041804 */
[C---:B------:R-:W-:Y:S01]  /*a700*/  HMMA.16816.F32.BF16 R8, R104.reuse, R110, R8 ;  /* 0x0000006e6808723c */ /* 0x040fe20000041808 */
[----:B------:R-:W1:Y:S03]  /*a710*/  LDSM.16.MT88.4 R108, [R0+0x1000] ;  /* 0x00100000006c783b */ /* 0x000e660000004200 */
[----:B---3--:R-:W-:Y:S04]  /*a720*/  FADD.FTZ R116, R124, R121 ;  /* 0x000000797c747221 */ /* 0x008fe80000010000 */
        /* <DEDUP_REMOVED lines=28> */
[----:B------:R-:W-:Y:S01]  /*a8f0*/  FFMA.FTZ R108, R153, c[0x0][0x2d0], -R103 ;  /* 0x0000b400996c7a23 */ /* 0x000fe20000010867 */
[C---:B------:R-:W-:Y:S03]  /*a900*/  HMMA.16816.F32.BF16 R88, R104.reuse, R110, R88 ;  /* 0x0000006e6858723c */ /* 0x040fe60000041858 */
[----:B------:R1:W3:Y:S01]  /*a910*/  MUFU.EX2 R141, R108 ;  /* 0x0000006c008d7308 */ /* 0x0002e20000000800 */
[----:B------:R-:W-:Y:S02]  /*a920*/  FADD.FTZ R109, R122, R120 ;  /* 0x000000787a6d7221 */ /* 0x000fe40000010000 */
[----:B------:R-:W4:Y:S02]  /*a930*/  LDSM.16.MT88.4 R120, [R102+0x1800] ;  /* 0x001800006678783b */ /* 0x000f240000004200 */
[----:B------:R-:W-:Y:S04]  /*a940*/  FADD.FTZ R109, R117, R109 ;  /* 0x0000006d756d7221 */ /* 0x000fe80000010000 */
[----:B------:R-:W-:Y:S02]  /*a950*/  FADD.FTZ R117, R125, R116 ;  /* 0x000000747d757221 */ /* 0x000fe40000010000 */
[----:B------:R-:W-:Y:S02]  /*a960*/  FADD.FTZ R116, R118, R109 ;  /* 0x0000006d76747221 */ /* 0x000fe40000010000 */
[----:B------:R-:W-:Y:S01]  /*a970*/  FADD.FTZ R144, R132, R117 ;  /* 0x0000007584907221 */ /* 0x000fe20000010000 */
[C---:B--2---:R-:W-:Y:S03]  /*a980*/  HMMA.16816.F32.BF16 R92, R104.reuse, R112, R92 ;  /* 0x00000070685c723c */ /* 0x044fe6000004185c */
[----:B------:R-:W-:Y:S05]  /*a990*/  FADD.FTZ R143, R119, R116 ;  /* 0x00000074778f7221 */ /* 0x000fea0000010000 */
[----:B------:R-:W-:Y:S01]  /*a9a0*/  HMMA.16816.F32.BF16 R96, R104, R114, R96 ;  /* 0x000000726860723c */ /* 0x000fe20000041860 */
[----:B------:R-:W-:Y:S03]  /*a9b0*/  LDSM.16.MT88.4 R104, [R3+0x1800] ;  /* 0x001800000368783b */ /* 0x000fe60000004200 */
[--C-:B-1----:R-:W-:Y:S01]  /*a9c0*/  FFMA.FTZ R108, R155, c[0x0][0x2d0], -R103.reuse ;  /* 0x0000b4009b6c7a23 */ /* 0x102fe20000010867 */
[----:B---3--:R-:W-:Y:S01]  /*a9d0*/  F2FP.BF16.PACK_AB R137, R141, R142 ;  /* 0x0000008e8d89723e */ /* 0x008fe200000010ff */
[----:B------:R-:W-:Y:S02]  /*a9e0*/  FFMA.FTZ R103, R154, c[0x0][0x2d0], -R103 ;  /* 0x0000b4009a677a23 */ /* 0x000fe40000010867 */
[----:B------:R1:W-:Y:S10]  /*a9f0*/  MUFU.EX2 R140, R108 ;  /* 0x0000006c008c7308 */ /* 0x0003f40000000800 */
[----:B------:R-:W2:Y:S01]  /*aa00*/  MUFU.EX2 R103, R103 ;  /* 0x0000006700677308 */ /* 0x000ea20000000800 */
[----:B-1----:R-:W1:Y:S01]  /*aa10*/  LDSM.16.MT88.4 R108, [R0+0x1800] ;  /* 0x00180000006c783b */ /* 0x002e620000004200 */
[----:B--2---:R-:W-:Y:S07]  /*aa20*/  F2FP.BF16.PACK_AB R139, R103, R140 ;  /* 0x0000008c678b723e */ /* 0x004fee00000010ff */
[C---:B------:R-:W-:Y:S01]  /*aa30*/  HMMA.16816.F32.BF16 R132, R136.reuse, R128, R4 ;  /* 0x000000808884723c */ /* 0x040fe20000041804 */
[----:B------:R-:W2:Y:S07]  /*aa40*/  LDSM.16.MT88.4 R4, [R2+0x3800] ;  /* 0x003800000204783b */ /* 0x000eae0000004200 */
[C---:B------:R-:W-:Y:S01]  /*aa50*/  HMMA.16816.F32.BF16 R128, R136.reuse, R130, R8 ;  /* 0x000000828880723c */ /* 0x040fe20000041808 */
[----:B------:R-:W3:Y:S07]  /*aa60*/  LDSM.16.MT88.4 R8, [R102+0x3800] ;  /* 0x003800006608783b */ /* 0x000eee0000004200 */
[C---:B----4-:R-:W-:Y:S01]  /*aa70*/  HMMA.16816.F32.BF16 R124, R136.reuse, R120, R12 ;  /* 0x00000078887c723c */ /* 0x050fe2000004180c */
[----:B------:R-:W4:Y:S07]  /*aa80*/  LDSM.16.MT88.4 R12, [R0+0x3800] ;  /* 0x00380000000c783b */ /* 0x000f2e0000004200 */
[C---:B------:R-:W-:Y:S01]  /*aa90*/  HMMA.16816.F32.BF16 R120, R136.reuse, R122, R16 ;  /* 0x0000007a8878723c */ /* 0x040fe20000041810 */
[----:B------:R-:W-:Y:S07]  /*aaa0*/  LDSM.16.MT88.4 R16, [R102+0x5800] ;  /* 0x005800006610783b */ /* 0x000fee0000004200 */
[C---:B-1----:R-:W-:Y:S01]  /*aab0*/  HMMA.16816.F32.BF16 R116, R136.reuse, R108, R20 ;  /* 0x0000006c8874723c */ /* 0x042fe20000041814 */
[----:B------:R1:W-:Y:S07]  /*aac0*/  LDSM.16.MT88.4 R20, [R0+0x5800] ;  /* 0x005800000014783b */ /* 0x0003ee0000004200 */
[C---:B------:R-:W-:Y:S08]  /*aad0*/  HMMA.16816.F32.BF16 R112, R136.reuse, R110, R24 ;  /* 0x0000006e8870723c */ /* 0x040ff00000041818 */
[C---:B------:R-:W-:Y:S08]  /*aae0*/  HMMA.16816.F32.BF16 R108, R136.reuse, R104, R28 ;  /* 0x00000068886c723c */ /* 0x040ff0000004181c */
[C---:B------:R-:W-:Y:S04]  /*aaf0*/  HMMA.16816.F32.BF16 R104, R136.reuse, R106, R32 ;  /* 0x0000006a8868723c */ /* 0x040fe80000041820 */
[----:B-1----:R-:W-:Y:S04]  /*ab00*/  FADD.FTZ R0, R145, R143 ;  /* 0x0000008f91007221 */ /* 0x002fe80000010000 */
[C---:B--2---:R-:W-:Y:S04]  /*ab10*/  HMMA.16816.F32.BF16 R36, R136.reuse, R4, R36 ;  /* 0x000000048824723c */ /* 0x044fe80000041824 */
[----:B------:R-:W-:Y:S04]  /*ab20*/  FADD.FTZ R0, R142, R0 ;  /* 0x000000008e007221 */ /* 0x000fe80000010000 */
[C---:B------:R-:W-:Y:S01]  /*ab30*/  HMMA.16816.F32.BF16 R40, R136.reuse, R6, R40 ;  /* 0x000000068828723c */ /* 0x040fe20000041828 */
[----:B------:R-:W1:Y:S03]  /*ab40*/  LDSM.16.MT88.4 R4, [R3+0x3800] ;  /* 0x003800000304783b */ /* 0x000e660000004200 */
[----:B------:R-:W-:Y:S04]  /*ab50*/  FADD.FTZ R0, R141, R0 ;  /* 0x000000008d007221 */ /* 0x000fe80000010000 */
[C---:B---3--:R-:W-:Y:S08]  /*ab60*/  HMMA.16816.F32.BF16 R44, R136.reuse, R8, R44 ;  /* 0x00000008882c723c */ /* 0x048ff0000004182c */
[C---:B------:R-:W-:Y:S01]  /*ab70*/  HMMA.16816.F32.BF16 R48, R136.reuse, R10, R48 ;  /* 0x0000000a8830723c */ /* 0x040fe20000041830 */
[----:B------:R2:W3:Y:S07]  /*ab80*/  LDSM.16.MT88.4 R8, [R2+0x5800] ;  /* 0x005800000208783b */ /* 0x0004ee0000004200 */
[C---:B----4-:R-:W-:Y:S08]  /*ab90*/  HMMA.16816.F32.BF16 R52, R136.reuse, R12, R52 ;  /* 0x0000000c8834723c */ /* 0x050ff00000041834 */
[C---:B------:R-:W-:Y:S01]  /*aba0*/  HMMA.16816.F32.BF16 R56, R136.reuse, R14, R56 ;  /* 0x0000000e8838723c */ /* 0x040fe20000041838 */
[----:B------:R4:W5:Y:S03]  /*abb0*/  LDSM.16.MT88.4 R12, [R3+0x5800] ;  /* 0x00580000030c783b */ /* 0x0009660000004200 */
[----:B--2---:R-:W-:Y:S04]  /*abc0*/  FADD.FTZ R2, R158, R144 ;  /* 0x000000909e027221 */ /* 0x004fe80000010000 */
[C---:B-1----:R-:W-:Y:S04]  /*abd0*/  HMMA.16816.F32.BF16 R60, R136.reuse, R4, R60 ;  /* 0x00000004883c723c */ /* 0x042fe8000004183c */
[----:B------:R-:W-:Y:S04]  /*abe0*/  FADD.FTZ R2, R146, R2 ;  /* 0x0000000292027221 */ /* 0x000fe80000010000 */
[----:B------:R-:W-:Y:S01]  /*abf0*/  FADD.FTZ R2, R147, R2 ;  /* 0x0000000293027221 */ /* 0x000fe20000010000 */
[C---:B------:R-:W-:Y:S03]  /*ac00*/  HMMA.16816.F32.BF16 R64, R136.reuse, R6, R64 ;  /* 0x000000068840723c */ /* 0x040fe60000041840 */
[----:B----4-:R-:W-:Y:S05]  /*ac10*/  FADD.FTZ R3, R148, R2 ;  /* 0x0000000294037221 */ /* 0x010fea0000010000 */
[C---:B---3--:R-:W-:Y:S04]  /*ac20*/  HMMA.16816.F32.BF16 R68, R136.reuse, R8, R68 ;  /* 0x000000088844723c */ /* 0x048fe80000041844 */
[----:B------:R-:W-:Y:S01]  /*ac30*/  FADD.FTZ R2, R140, R0 ;  /* 0x000000008c027221 */ /* 0x000fe20000010000 */
[----:B------:R-:W-:Y:S01]  /*ac40*/  IADD3 R0, R176, -0x2, RZ ;  /* 0xfffffffeb0007810 */ /* 0x000fe20007ffe0ff */
[----:B------:R-:W-:Y:S02]  /*ac50*/  FADD.FTZ R183, R149, R3 ;  /* 0x0000000395b77221 */ /* 0x000fe40000010000 */
[C---:B------:R-:W-:Y:S03]  /*ac60*/  HMMA.16816.F32.BF16 R72, R136.reuse, R10, R72 ;  /* 0x0000000a8848723c */ /* 0x040fe60000041848 */
[----:B------:R-:W-:Y:S01]  /*ac70*/  ISETP.GE.AND P0, PT, R0, R188, PT ;  /* 0x000000bc0000720c */ /* 0x000fe20003f06270 */
[----:B------:R-:W-:Y:S04]  /*ac80*/  FADD.FTZ R184, R103, R2 ;  /* 0x0000000267b87221 */ /* 0x000fe80000010000 */
[C---:B------:R-:W-:Y:S08]  /*ac90*/  HMMA.16816.F32.BF16 R76, R136.reuse, R16, R76 ;  /* 0x00000010884c723c */ /* 0x040ff0000004184c */
[C---:B------:R-:W-:Y:S08]  /*aca0*/  HMMA.16816.F32.BF16 R80, R136.reuse, R18, R80 ;  /* 0x000000128850723c */ /* 0x040ff00000041850 */
[C---:B------:R-:W-:Y:S08]  /*acb0*/  HMMA.16816.F32.BF16 R84, R136.reuse, R20, R84 ;  /* 0x000000148854723c */ /* 0x040ff00000041854 */
[C---:B------:R-:W-:Y:S08]  /*acc0*/  HMMA.16816.F32.BF16 R88, R136.reuse, R22, R88 ;  /* 0x000000168858723c */ /* 0x040ff00000041858 */
[C---:B-----5:R-:W-:Y:S08]  /*acd0*/  HMMA.16816.F32.BF16 R92, R136.reuse, R12, R92 ;  /* 0x0000000c885c723c */ /* 0x060ff0000004185c */
[----:B------:R-:W-:Y:S01]  /*ace0*/  HMMA.16816.F32.BF16 R96, R136, R14, R96 ;  /* 0x0000000e8860723c */ /* 0x000fe20000041860 */
[----:B------:R-:W-:Y:S07]  /*acf0*/  @!UPT UIADD3 URZ, URZ, URZ, URZ ;  /* 0x0000003f3f3ff290 */ /* 0x000fee000fffe03f */
[----:B------:R-:W-:-:S11]  /*ad00*/  @!P0 BRA `(.L_x_2087) ;  /* 0x0000057000008947 */ /* 0x000fd60003800000 */
[----:B------:R-:W-:Y:S01]  /*ad10*/  SHF.R.S32.HI R7, RZ, 0x1f, R186 ;  /* 0x0000001fff077819 */ /* 0x000fe200000114ba */
[----:B------:R-:W-:Y:S01]  /*ad20*/  IMAD.MOV.U32 R214, RZ, RZ, c[0x0][0x2b8] ;  /* 0x0000ae00ffd67624 */ /* 0x000fe200078e00ff */
[----:B------:R-:W-:Y:S01]  /*ad30*/  SHF.R.S32.HI R6, RZ, 0x1f, R177 ;  /* 0x0000001fff067819 */ /* 0x000fe200000114b1 */
[----:B------:R-:W-:Y:S01]  /*ad40*/  IMAD R209, R187, 0x20, R205 ;  /* 0x00000020bbd17824 */ /* 0x000fe200078e02cd */
[----:B------:R-:W-:Y:S01]  /*ad50*/  SHF.L.U64.HI R14, R186, 0x1, R7 ;  /* 0x00000001ba0e7819 */ /* 0x000fe20000010207 */
[----:B------:R-:W-:Y:S01]  /*ad60*/  IMAD.MOV.U32 R174, RZ, RZ, RZ ;  /* 0x000000ffffae7224 */ /* 0x000fe200078e00ff */
[----:B------:R-:W-:Y:S01]  /*ad70*/  ISETP.NE.AND P5, PT, R214, 0x1, PT ;  /* 0x00000001d600780c */ /* 0x000fe20003fa5270 */
[----:B------:R-:W-:Y:S01]  /*ad80*/  IMAD.SHL.U32 R18, R185, 0x2, RZ ;  /* 0x00000002b9127824 */ /* 0x000fe200078e00ff */
[C---:B------:R-:W-:Y:S01]  /*ad90*/  IADD3 R2, R209.reuse, R150, R193 ;  /* 0x00000096d1027210 */ /* 0x040fe20007ffe0c1 */
[----:B------:R-:W-:Y:S01]  /*ada0*/  IMAD.SHL.U32 R17, R186, 0x2, RZ ;  /* 0x00000002ba117824 */ /* 0x000fe200078e00ff */
[----:B------:R-:W-:Y:S01]  /*adb0*/  ISETP.GT.AND P4, PT, R209, 0x3f, PT ;  /* 0x0000003fd100780c */ /* 0x000fe20003f84270 */
[C---:B------:R-:W-:Y:S01]  /*adc0*/  IMAD.SHL.U32 R16, R177.reuse, 0x2, RZ ;  /* 0x00000002b1107824 */ /* 0x040fe200078e00ff */
[----:B------:R-:W-:Y:S02]  /*add0*/  IADD3 R2, R2, -0x80, RZ ;  /* 0xffffff8002027810 */ /* 0x000fe40007ffe0ff */
[----:B------:R-:W-:Y:S02]  /*ade0*/  SHF.R.S32.HI R209, RZ, 0x1f, R185 ;  /* 0x0000001fffd17819 */ /* 0x000fe400000114b9 */
[----:B------:R-:W-:Y:S01]  /*adf0*/  SHF.L.U64.HI R13, R177, 0x1, R6 ;  /* 0x00000001b10d7819 */ /* 0x000fe20000010206 */
[----:B------:R-:W-:Y:S01]  /*ae00*/  IMAD.MOV.U32 R0, RZ, RZ, R2 ;  /* 0x000000ffff007224 */ /* 0x000fe200078e0002 */
[----:B------:R-:W-:Y:S01]  /*ae10*/  SHF.L.U64.HI R15, R185, 0x1, R209 ;  /* 0x00000001b90f7819 */ /* 0x000fe200000102d1 */
        /* <DEDUP_REMOVED lines=24> */
.L_x_2205:
[----:B------:R-:W-:-:S05]  /*afa0*/  BRA.DIV ~URZ, `(.L_x_2089) ;  /* 0x0000d7427f007947 */ /* 0x000fca000b800000 */
[----:B------:R-:W3:Y:S01]  /*afb0*/  SHFL.IDX PT, R0, R12, RZ, 0x181f ;  /* 0x00181fff0c007589 */ /* 0x000ee200000e0000 */
[----:B------:R-:W-:Y:S02]  /*afc0*/  ISETP.GE.AND P4, PT, R177, c[0x0][0x1d4], PT ;  /* 0x00007500b1007a0c */ /* 0x000fe40003f86270 */
[----:B------:R-:W-:Y:S02]  /*afd0*/  ISETP.GE.AND P3, PT, R186, c[0x0][0x1d4], PT ;  /* 0x00007500ba007a0c */ /* 0x000fe40003f66270 */
[----:B------:R-:W-:Y:S02]  /*afe0*/  SEL R10, RZ, 0x10, P4 ;  /* 0x00000010ff0a7807 */ /* 0x000fe40002000000 */
[----:B---3--:R-:W-:Y:S05]  /*aff0*/  IADD3 R8, P0, R0, R16, RZ ;  /* 0x0000001000087210 */ /* 0x008fea0007f1e0ff */
[----:B--2---:R-:W-:Y:S01]  /*b000*/  IMAD.X R9, R4, 0x1, R13, P0 ;  /* 0x0000000104097824 */ /* 0x004fe200000e060d */
[----:B------:R-:W-:Y:S05]  /*b010*/  IADD3 R6, P0, R0, R17, RZ ;  /* 0x0000001100067210 */ /* 0x000fea0007f1e0ff */
[----:B------:R-:W-:Y:S01]  /*b020*/  IMAD.X R7, R4, 0x1, R14, P0 ;  /* 0x0000000104077824 */ /* 0x000fe200000e060e */
[----:B------:R-:W-:Y:S01]  /*b030*/  IADD3 R2, P0, R0, R18, RZ ;  /* 0x0000001200027210 */ /* 0x000fe20007f1e0ff */
[----:B------:R-:W-:Y:S04]  /*b040*/  IMAD R0, R178, 0x6000, R207 ;  /* 0x00006000b2007824 */ /* 0x000fe800078e02cf */
[----:B------:R-:W-:Y:S01]  /*b050*/  IMAD.X R3, R4, 0x1, R15, P0 ;  /* 0x0000000104037824 */ /* 0x000fe200000e060f */
[----:B------:R-:W-:Y:S01]  /*b060*/  @!PT LDS RZ, [RZ] ;  /* 0x00000000fffff984 */ /* 0x000fe20000000800 */
[----:B------:R-:W-:Y:S01]  /*b070*/  @!PT LDS RZ, [RZ] ;  /* 0x00000000fffff984 */ /* 0x000fe20000000800 */
[----:B------:R2:W-:Y:S01]  /*b080*/  LDGSTS.E.BYPASS.LTC128B.128 [R0], [R8.64], !P4 ;  /* 0x0000000008007fae */ /* 0x0005e2000e101d46 */
[----:B------:R-:W-:Y:S03]  /*b090*/  ISETP.GE.AND P0, PT, R185, c[0x0][0x1d4], PT ;  /* 0x00007500b9007a0c */ /* 0x000fe60003f06270 */
[----:B------:R2:W-:Y:S01]  /*b0a0*/  LDGSTS.E.BYPASS.LTC128B.128 [R0+0x2000], [R6.64], !P3 ;  /* 0x0200000006007fae */ /* 0x0005e2000d901d46 */
[----:B------:R-:W-:Y:S03]  /*b0b0*/  SEL R11, RZ, 0x10, P0 ;  /* 0x00000010ff0b7807 */ /* 0x000fe60000000000 */
[----:B------:R3:W4:Y:S06]  /*b0c0*/  SHFL.IDX PT, R4, R5, 0x1, 0x181f ;  /* 0x00381f0005047f89 */ /* 0x00072c00000e0000 */
[----:B------:R5:W-:Y:S01]  /*b0d0*/  LDGSTS.E.BYPASS.LTC128B.128 [R0+0x4000], [R2.64], !P0 ;  /* 0x0400000002007fae */ /* 0x000be2000c101d46 */
[----:B-1-3--:R-:W-:Y:S03]  /*b0e0*/  SEL R5, RZ, 0x10, P3 ;  /* 0x00000010ff057807 */ /* 0x00afe60001800000 */
[----:B-----5:R2:W1:Y:S04]  /*b0f0*/  SHFL.IDX PT, R2, R12, 0x1, 0x181f ;  /* 0x00381f000c027f89 */ /* 0x02046800000e0000 */
.L_x_2206:
[C---:B----4-:R-:W-:Y:S04]  /*b100*/  IADD3 R3, -R10.reuse, 0x10, RZ ;  /* 0x000000100a037810 */ /* 0x050fe80007ffe1ff */
[----:B------:R-:W-:Y:S04]  /*b110*/  LOP3.LUT R3, R3, 0xf, RZ, 0xc0, !PT ;  /* 0x0000000f03037812 */ /* 0x000fe800078ec0ff */
[----:B-12---:R-:W-:Y:S02]  /*b120*/  IADD3 R8, P3, P0, R3, R2, R16 ;  /* 0x0000000203087210 */ /* 0x006fe4000787e010 */
[----:B------:R-:W-:Y:S02]  /*b130*/  IADD3 R3, -R5, 0x10, RZ ;  /* 0x0000001005037810 */ /* 0x000fe40007ffe1ff */
[----:B------:R-:W-:Y:S02]  /*b140*/  IADD3.X R9, RZ, R4, R13, P3, P0 ;  /* 0x00000004ff097210 */ /* 0x000fe40001fe040d */
[----:B------:R-:W-:Y:S04]  /*b150*/  LOP3.LUT R3, R3, 0xf, RZ, 0xc0, !PT ;  /* 0x0000000f03037812 */ /* 0x000fe800078ec0ff */
[----:B------:R-:W-:Y:S02]  /*b160*/  IADD3 R6, P3, P0, R3, R2, R17 ;  /* 0x0000000203067210 */ /* 0x000fe4000787e011 */
[----:B------:R-:W-:Y:S02]  /*b170*/  IADD3 R3, -R11, 0x10, RZ ;  /* 0x000000100b037810 */ /* 0x000fe40007ffe1ff */
[----:B------:R-:W-:Y:S02]  /*b180*/  IADD3.X R7, RZ, R4, R14, P3, P0 ;  /* 0x00000004ff077210 */ /* 0x000fe40001fe040e */
        /* <DEDUP_REMOVED lines=9> */
[----:B------:R-:W-:Y:S11]  /*b220*/  ISETP.NE.U32.AND P0, PT, R5, RZ, PT ;  /* 0x000000ff0500720c */ /* 0x000ff60003f05070 */
[----:B------:R-:W-:Y:S02]  /*b230*/  @!UPT UIADD3 URZ, URZ, URZ, URZ ;  /* 0x0000003f3f3ff290 */ /* 0x000fe4000fffe03f */
[----:B------:R1:W-:Y:S01]  /*b240*/  LDGSTS.E.BYPASS.LTC128B.128.ZFILL [R0+0x3000], [R6.64], P0 ;  /* 0x0300000006007fae */ /* 0x0003e20008141d46 */
[----:B------:R-:W-:Y:S11]  /*b250*/  ISETP.NE.U32.AND P0, PT, R11, RZ, PT ;  /* 0x000000ff0b00720c */ /* 0x000ff60003f05070 */
[----:B------:R-:W-:Y:S02]  /*b260*/  @!UPT UIADD3 URZ, URZ, URZ, URZ ;  /* 0x0000003f3f3ff290 */ /* 0x000fe4000fffe03f */
[----:B------:R1:W-:Y:S02]  /*b270*/  LDGSTS.E.BYPASS.LTC128B.128.ZFILL [R0+0x5000], [R2.64], P0 ;  /* 0x0500000002007fae */ /* 0x0003e40008141d46 */
.L_x_2087:
[----:B------:R-:W-:Y:S05]  /*b280*/  BSYNC B0 ;  /* 0x0000000000007941 */ /* 0x000fea0003800000 */
.L_x_2086:
[C---:B-1----:R-:W-:Y:S01]  /*b290*/  IADD3 R0, R163.reuse, 0x1, RZ ;  /* 0x00000001a3007810 */ /* 0x042fe20007ffe0ff */
[----:B------:R-:W0:Y:S01]  /*b2a0*/  LDGDEPBAR ;  /* 0x00000000000079af */ /* 0x000e220000000000 */
[----:B------:R-:W-:Y:S01]  /*b2b0*/  ISETP.GE.AND P0, PT, R163, 0x1, PT ;  /* 0x00000001a300780c */ /* 0x000fe20003f06270 */
[----:B------:R-:W-:Y:S01]  /*b2c0*/  IMAD.MOV.U32 R103, RZ, RZ, R100 ;  /* 0x000000ffff677224 */ /* 0x000fe200078e0064 */
[----:B------:R-:W-:Y:S01]  /*b2d0*/  IADD3 R173, R176, -0x1, RZ ;  /* 0xffffffffb0ad7810 */ /* 0x000fe20007ffe0ff */
[----:B------:R-:W-:Y:S01]  /*b2e0*/  IMAD.MOV.U32 R102, RZ, RZ, R101 ;  /* 0x000000ffff667224 */ /* 0x000fe200078e0065 */
[----:B------:R-:W-:Y:S02]  /*b2f0*/  SEL R163, R0, RZ, !P0 ;  /* 0x000000ff00a37207 */ /* 0x000fe40004000000 */
[----:B------:R-:W-:Y:S01]  /*b300*/  ISETP.GT.AND P0, PT, R176, R192, PT ;  /* 0x000000c0b000720c */ /* 0x000fe20003f04270 */
[----:B------:R-:W-:Y:S11]  /*b310*/  IMAD.MOV.U32 R176, RZ, RZ, R173 ;  /* 0x000000ffffb07224 */ /* 0x000ff600078e00ad */
[----:B------:R-:W-:Y:S01]  /*b320*/  @!UPT UIADD3 URZ, URZ, URZ, URZ ;  /* 0x0000003f3f3ff290 */ /* 0x000fe2000fffe03f */
[----:B------:R-:W-:-:S05]  /*b330*/  @P0 BRA `(.L_x_2090) ;  /* 0xffffc20000000947 */ /* 0x000fca000383ffff */
.L_x_2073:
        /* <DEDUP_REMOVED lines=21> */
.L_x_2093:
[----:B------:R-:W-:-:S04]  /*b490*/  MOV R3, c[0x0][0x32c] ;  /* 0x0000cb0000037a02 */ /* 0x000fc80000000f00 */
[----:B------:R-:W-:-:S13]  /*b4a0*/  ISETP.NE.AND P0, PT, R3, 0x1, PT ;  /* 0x000000010300780c */ /* 0x000fda0003f05270 */
[----:B------:R-:W-:-:S05]  /*b4b0*/  @P0 IMAD.HI.U32 R3, R0, c[0x0][0x330], RZ ;  /* 0x0000cc0000030a27 */ /* 0x000fca00078e00ff */
[----:B------:R-:W-:Y:S02]  /*b4c0*/  @P0 SHF.R.U32.HI R0, RZ, c[0x0][0x334], R3 ;  /* 0x0000cd00ff000a19 */ /* 0x000fe40000011603 */
.L_x_2094:
[----:B------:R-:W-:Y:S05]  /*b4d0*/  BSYNC B0 ;  /* 0x0000000000007941 */ /* 0x000fea0003800000 */
.L_x_2092:
[----:B------:R-:W-:-:S05]  /*b4e0*/  IMAD R0, R0, c[0x0][0x32c], RZ ;  /* 0x0000cb0000007a24 */ /* 0x000fca00078e02ff */
[----:B------:R-:W-:-:S04]  /*b4f0*/  IMNMX R2, R2, R0, !PT ;  /* 0x0000000002027217 */ /* 0x000fc80007800200 */
.L_x_2091:
[----:B------:R-:W-:Y:S01]  /*b500*/  IADD3 R2, R2, 0x3f, RZ ;  /* 0x0000003f02027810 */ /* 0x000fe20007ffe0ff */
[----:B------:R-:W-:Y:S02]  /*b510*/  IMAD.MOV.U32 R209, RZ, RZ, 0x1f ;  /* 0x0000001fffd17424 */ /* 0x000fe400078e00ff */
[----:B------:R-:W-:Y:S01]  /*b520*/  IMAD.MOV.U32 R192, RZ, RZ, -0x1 ;  /* 0xffffffffffc07424 */ /* 0x000fe200078e00ff */
        /* <DEDUP_REMOVED lines=8> */
.L_x_2105:
[----:B------:R-:W-:Y:S04]  /*b5b0*/  DEPBAR.LE SB0, 0x2 ;  /* 0x000080800000791a */ /* 0x000fe80000000000 */
[----:B------:R-:W-:Y:S01]  /*b5c0*/  WARPSYNC 0xffffffff ;  /* 0xffffffff00007948 */ /* 0x000fe20003800000 */
[----:B------:R-:W-:Y:S01]  /*b5d0*/  BAR.SYNC.DEFER_BLOCKING 0x0 ;  /* 0x0000000000007b1d */ /* 0x000fe20000010000 */
[----:B------:R-:W-:Y:S01]  /*b5e0*/  IMAD R162, R163, 0x6000, RZ ;  /* 0x00006000a3a27824 */ /* 0x000fe200078e02ff */
[----:B------:R-:W-:Y:S01]  /*b5f0*/  LOP3.LUT P2, RZ, R187, 0x2, RZ, 0xc0, !PT ;  /* 0x00000002bbff7812 */ /* 0x000fe2000784c0ff */
[----:B------:R-:W-:Y:S01]  /*b600*/  IMAD.MOV.U32 R2, RZ, RZ, 0x20 ;  /* 0x00000020ff027424 */ /* 0x000fe200078e00ff */
[----:B------:R-:W-:Y:S02]  /*b610*/  ISETP.GE.AND P0, PT, R188, R173, PT ;  /* 0x000000adbc00720c */ /* 0x000fe40003f06270 */
[----:B------:R-:W-:Y:S02]  /*b620*/  IADD3 R100, R170, R162, RZ ;  /* 0x000000a2aa647210 */ /* 0x000fe40007ffe0ff */
[----:B------:R-:W-:Y:S05]  /*b630*/  SEL R160, R2, 0xffffffe0, !P2 ;  /* 0xffffffe002a07807 */ /* 0x000fea0005000000 */
[----:B------:R-:W-:Y:S01]  /*b640*/  IMAD.IADD R103, R160, 0x1, R100 ;  /* 0x00000001a0677824 */ /* 0x000fe200078e0264 */
        /* <DEDUP_REMOVED lines=36> */
.L_x_2207:
        /* <DEDUP_REMOVED lines=22> */
.L_x_2208:
[C---:B--2---:R-:W-:Y:S02]  /*b9f0*/  IADD3 R3, -R6.reuse, 0x10, RZ ;  /* 0x0000001006037810 */ /* 0x044fe40007ffe1ff */
[----:B------:R-:W-:Y:S02]  /*ba00*/  ISETP.NE.U32.AND P3, PT, R6, RZ, PT ;  /* 0x000000ff0600720c */ /* 0x000fe40003f65070 */
[----:B------:R-:W-:Y:S04]  /*ba10*/  LOP3.LUT R3, R3, 0xf, RZ, 0xc0, !PT ;  /* 0x0000000f03037812 */ /* 0x000fe800078ec0ff */
[-C--:B---34-:R-:W-:Y:S02]  /*ba20*/  IADD3 R12, P1, P0, R3, R2.reuse, R23 ;  /* 0x00000002030c7210 */ /* 0x098fe4000783e017 */
        /* <DEDUP_REMOVED lines=17> */
.L_x_2097:
[----:B------:R-:W-:Y:S05]  /*bb40*/  BSYNC B0 ;  /* 0x0000000000007941 */ /* 0x000fea0003800000 */
.L_x_2096:
[----:B------:R-:W0:Y:S01]  /*bb50*/  LDGDEPBAR ;  /* 0x00000000000079af */ /* 0x000e220000000000 */
[----:B------:R-:W-:Y:S01]  /*bb60*/  WARPSYNC 0xffffffff ;  /* 0xffffffff00007948 */ /* 0x000fe20003800000 */
[C---:B--23--:R-:W-:Y:S01]  /*bb70*/  HMMA.16816.F32.BF16 R4, R32.reuse, R8, RZ ;  /* 0x000000082004723c */ /* 0x04cfe200000418ff */
[----:B------:R-:W-:Y:S02]  /*bb80*/  IMAD.MOV.U32 R2, RZ, RZ, 0x40 ;  /* 0x00000040ff027424 */ /* 0x000fe400078e00ff */
[----:B------:R-:W-:Y:S01]  /*bb90*/  LOP3.LUT P1, RZ, R187, 0x4, RZ, 0xc0, !PT ;  /* 0x00000004bbff7812 */ /* 0x000fe2000782c0ff */
[----:B------:R-:W-:Y:S01]  /*bba0*/  IMAD.IADD R3, R170, 0x1, R162 ;  /* 0x00000001aa037824 */ /* 0x000fe200078e02a2 */
[----:B------:R-:W-:Y:S02]  /*bbb0*/  ISETP.GE.AND P0, PT, R178, 0x1, PT ;  /* 0x00000001b200780c */ /* 0x000fe40003f06270 */
[----:B------:R-:W-:Y:S01]  /*bbc0*/  SEL R161, R2, 0xffffffc0, !P1 ;  /* 0xffffffc002a17807 */ /* 0x000fe20004800000 */
[C---:B------:R-:W-:Y:S01]  /*bbd0*/  HMMA.16816.F32.BF16 R8, R32.reuse, R10, RZ ;  /* 0x0000000a2008723c */ /* 0x040fe200000418ff */
[C---:B------:R-:W-:Y:S03]  /*bbe0*/  IMAD.IADD R2, R160.reuse, 0x1, R3 ;  /* 0x00000001a0027824 */ /* 0x040fe600078e0203 */
[C---:B------:R-:W-:Y:S01]  /*bbf0*/  IMAD.IADD R101, R161.reuse, 0x1, R100 ;  /* 0x00000001a1657824 */ /* 0x040fe200078e0264 */
[----:B------:R-:W-:Y:S03]  /*bc00*/  IADD3 R3, R160, R3, R161 ;  /* 0x00000003a0037210 */ /* 0x000fe60007ffe0a1 */
        /* <DEDUP_REMOVED lines=19> */
[----:B------:R-:W2:Y:S07]  /*bd40*/  LDSM.16.M88.4 R140, [R101+0x800] ;  /* 0x00080000658c783b */ /* 0x000eae0000000200 */
        /* <DEDUP_REMOVED lines=67> */
[----:B------:R-:W-:Y:S07]  /*c180*/  LDSM.16.M88.4 R144, [R164+0x8000] ;  /* 0x00800000a490783b */ /* 0x000fee0000000200 */
[C---:B--2---:R-:W-:Y:S08]  /*c190*/  HMMA.16816.F32.BF16 R12, R136.reuse, R140, R12 ;  /* 0x0000008c880c723c */ /* 0x044ff0000004180c */
        /* <DEDUP_REMOVED lines=69> */
[----:B------:R-:W-:Y:S02]  /*c5f0*/  FMUL.FTZ R4, R18, c[0x0][0x320] ;  /* 0x0000c80012047a20 */ /* 0x000fe40000410000 */
[----:B---3--:R-:W-:Y:S02]  /*c600*/  FMUL.FTZ R2, R10, c[0x0][0x320] ;  /* 0x0000c8000a027a20 */ /* 0x008fe40000410000 */
[----:B------:R1:W3:Y:S05]  /*c610*/  LDSM.16.M88.4 R8, [R3+0x5800] ;  /* 0x005800000308783b */ /* 0x0002ea0000000200 */
[----:B------:R5:W2:Y:S10]  /*c620*/  MUFU.TANH R153, R2 ;  /* 0x0000000200997308 */ /* 0x000ab40000002400 */
[----:B------:R-:W-:Y:S01]  /*c630*/  MUFU.TANH R141, R4 ;  /* 0x00000004008d7308 */ /* 0x000fe20000002400 */
[----:B-1----:R-:W-:Y:S02]  /*c640*/  FMUL.FTZ R3, R25, c[0x0][0x320] ;  /* 0x0000c80019037a20 */ /* 0x002fe40000410000 */
[----:B-----5:R-:W-:Y:S02]  /*c650*/  FMUL.FTZ R2, R12, c[0x0][0x320] ;  /* 0x0000c8000c027a20 */ /* 0x020fe40000410000 */
[----:B------:R-:W-:Y:S05]  /*c660*/  FMUL.FTZ R12, R16, c[0x0][0x320] ;  /* 0x0000c800100c7a20 */ /* 0x000fea0000410000 */
[----:B------:R1:W-:Y:S01]  /*c670*/  MUFU.TANH R139, R2 ;  /* 0x00000002008b7308 */ /* 0x0003e20000002400 */
[C---:B---3--:R-:W-:Y:S09]  /*c680*/  HMMA.16816.F32.BF16 R28, R148.reuse, R8, R28 ;  /* 0x00000008941c723c */ /* 0x048ff2000004181c */
[----:B------:R-:W-:Y:S01]  /*c690*/  MUFU.TANH R136, R12 ;  /* 0x0000000c00887308 */ /* 0x000fe20000002400 */
[----:B------:R-:W-:Y:S03]  /*c6a0*/  HMMA.16816.F32.BF16 R32, R148, R10, R32 ;  /* 0x0000000a9420723c */ /* 0x000fe60000041820 */
[----:B-1----:R-:W-:Y:S06]  /*c6b0*/  FMUL.FTZ R2, R14, c[0x0][0x320] ;  /* 0x0000c8000e027a20 */ /* 0x002fec0000410000 */
[----:B------:R2:W-:Y:S05]  /*c6c0*/  MUFU.TANH R14, R3 ;  /* 0x00000003000e7308 */ /* 0x0005ea0000002400 */
[----:B------:R-:W-:Y:S05]  /*c6d0*/  FMUL.FTZ R4, R31, c[0x0][0x320] ;  /* 0x0000c8001f047a20 */ /* 0x000fea0000410000 */
[----:B------:R1:W3:Y:S05]  /*c6e0*/  MUFU.TANH R145, R2 ;  /* 0x0000000200917308 */ /* 0x0002ea0000002400 */
[----:B------:R-:W-:Y:S02]  /*c6f0*/  FMUL.FTZ R7, R32, c[0x0][0x320] ;  /* 0x0000c80020077a20 */ /* 0x000fe40000410000 */
[----:B------:R-:W-:Y:S03]  /*c700*/  FMUL.FTZ R6, R33, c[0x0][0x320] ;  /* 0x0000c80021067a20 */ /* 0x000fe60000410000 */
[----:B------:R5:W-:Y:S01]  /*c710*/  MUFU.TANH R12, R4 ;  /* 0x00000004000c7308 */ /* 0x000be20000002400 */
[----:B--2---:R-:W-:Y:S04]  /*c720*/  FMNMX.FTZ R3, R154, R102, !PT ;  /* 0x000000669a037209 */ /* 0x004fe80007810000 */
[----:B----4-:R-:W-:Y:S05]  /*c730*/  FMNMX.FTZ R3, R155, R3, !PT ;  /* 0x000000039b037209 */ /* 0x010fea0007810000 */
[----:B------:R-:W-:Y:S01]  /*c740*/  MUFU.TANH R7, R7 ;  /* 0x0000000700077308 */ /* 0x000fe20000002400 */
[----:B------:R-:W-:Y:S01]  /*c750*/  FMNMX.FTZ R3, R153, R3, !PT ;  /* 0x0000000399037209 */ /* 0x000fe20007810000 */
[----:B-1----:R-:W-:Y:S03]  /*c760*/  FMUL.FTZ R2, R13, c[0x0][0x320] ;  /* 0x0000c8000d027a20 */ /* 0x002fe60000410000 */
[----:B------:R-:W-:Y:S05]  /*c770*/  FMNMX.FTZ R3, R152, R3, !PT ;  /* 0x0000000398037209 */ /* 0x000fea0007810000 */
[----:B------:R1:W-:Y:S01]  /*c780*/  MUFU.TANH R138, R2 ;  /* 0x00000002008a7308 */ /* 0x0003e20000002400 */
[----:B---3--:R-:W-:Y:S01]  /*c790*/  FMNMX.FTZ R3, R145, R3, !PT ;  /* 0x0000000391037209 */ /* 0x008fe20007810000 */
[----:B-----5:R-:W-:Y:S08]  /*c7a0*/  FMUL.FTZ R4, R34, c[0x0][0x320] ;  /* 0x0000c80022047a20 */ /* 0x020ff00000410000 */
[----:B------:R2:W-:Y:S10]  /*c7b0*/  MUFU.TANH R11, R4 ;  /* 0x00000004000b7308 */ /* 0x0005f40000002400 */
[----:B------:R-:W-:Y:S01]  /*c7c0*/  MUFU.TANH R6, R6 ;  /* 0x0000000600067308 */ /* 0x000fe20000002400 */
[----:B-1----:R-:W-:Y:S09]  /*c7d0*/  FMUL.FTZ R2, R15, c[0x0][0x320] ;  /* 0x0000c8000f027a20 */ /* 0x002ff20000410000 */
[----:B------:R1:W3:Y:S01]  /*c7e0*/  MUFU.TANH R144, R2 ;  /* 0x0000000200907308 */ /* 0x0002e20000002400 */
[----:B--2---:R-:W-:Y:S09]  /*c7f0*/  FMUL.FTZ R4, R35, c[0x0][0x320] ;  /* 0x0000c80023047a20 */ /* 0x004ff20000410000 */
[----:B------:R2:W-:Y:S01]  /*c800*/  MUFU.TANH R9, R4 ;  /* 0x0000000400097308 */ /* 0x0005e20000002400 */
[----:B-1----:R-:W-:Y:S01]  /*c810*/  FMUL.FTZ R2, R19, c[0x0][0x320] ;  /* 0x0000c80013027a20 */ /* 0x002fe20000410000 */
[----:B---3--:R-:W-:Y:S08]  /*c820*/  FMNMX.FTZ R3, R144, R3, !PT ;  /* 0x0000000390037209 */ /* 0x008ff00007810000 */
[----:B------:R1:W3:Y:S01]  /*c830*/  MUFU.TANH R140, R2 ;  /* 0x00000002008c7308 */ /* 0x0002e20000002400 */
[----:B------:R-:W-:Y:S02]  /*c840*/  FMNMX.FTZ R3, R141, R3, !PT ;  /* 0x000000038d037209 */ /* 0x000fe40007810000 */
[----:B--2---:R-:W-:Y:S04]  /*c850*/  IADD3 R4, R178, 0x1, RZ ;  /* 0x00000001b2047810 */ /* 0x004fe80007ffe0ff */
[----:B------:R-:W-:Y:S01]  /*c860*/  SEL R178, R4, RZ, !P0 ;  /* 0x000000ff04b27207 */ /* 0x000fe20004000000 */
[----:B-1----:R-:W-:Y:S01]  /*c870*/  FMUL.FTZ R2, R20, c[0x0][0x320] ;  /* 0x0000c80014027a20 */ /* 0x002fe20000410000 */
[----:B---3--:R-:W-:Y:S03]  /*c880*/  FMNMX.FTZ R3, R140, R3, !PT ;  /* 0x000000038c037209 */ /* 0x008fe60007810000 */
[----:B------:R1:W-:Y:S02]  /*c890*/  MUFU.TANH R20, R2 ;  /* 0x0000000200147308 */ /* 0x0003e40000002400 */
[----:B-1----:R-:W-:Y:S08]  /*c8a0*/  FMUL.FTZ R2, R22, c[0x0][0x320] ;  /* 0x0000c80016027a20 */ /* 0x002ff00000410000 */
[----:B------:R1:W2:Y:S02]  /*c8b0*/  MUFU.TANH R137, R2 ;  /* 0x0000000200897308 */ /* 0x0002a40000002400 */
[----:B-1----:R-:W-:Y:S01]  /*c8c0*/  FMUL.FTZ R2, R21, c[0x0][0x320] ;  /* 0x0000c80015027a20 */ /* 0x002fe20000410000 */
[----:B--2---:R-:W-:Y:S07]  /*c8d0*/  FMNMX.FTZ R3, R137, R3, !PT ;  /* 0x0000000389037209 */ /* 0x004fee0007810000 */
[----:B------:R1:W-:Y:S02]  /*c8e0*/  MUFU.TANH R17, R2 ;  /* 0x0000000200117308 */ /* 0x0003e40000002400 */
[----:B-1----:R-:W-:Y:S08]  /*c8f0*/  FMUL.FTZ R2, R23, c[0x0][0x320] ;  /* 0x0000c80017027a20 */ /* 0x002ff00000410000 */
[----:B------:R1:W2:Y:S02]  /*c900*/  MUFU.TANH R103, R2 ;  /* 0x0000000200677308 */ /* 0x0002a40000002400 */
[----:B-1----:R-:W-:Y:S01]  /*c910*/  FMUL.FTZ R2, R24, c[0x0][0x320] ;  /* 0x0000c80018027a20 */ /* 0x002fe20000410000 */
[----:B--2---:R-:W-:Y:S07]  /*c920*/  FMNMX.FTZ R3, R103, R3, !PT ;  /* 0x0000000367037209 */ /* 0x004fee0007810000 */
[----:B------:R1:W-:Y:S02]  /*c930*/  MUFU.TANH R15, R2 ;  /* 0x00000002000f7308 */ /* 0x0003e40000002400 */
[----:B-1----:R-:W-:Y:S08]  /*c940*/  FMUL.FTZ R2, R26, c[0x0][0x320] ;  /* 0x0000c8001a027a20 */ /* 0x002ff00000410000 */
[----:B------:R-:W1:Y:S02]  /*c950*/  MUFU.TANH R22, R2 ;  /* 0x0000000200167308 */ /* 0x000e640000002400 */
[----:B-1----:R-:W-:Y:S01]  /*c960*/  FMNMX.FTZ R3, R22, R3, !PT ;  /* 0x0000000316037209 */ /* 0x002fe20007810000 */
[----:B------:R-:W-:Y:S07]  /*c970*/  FMUL.FTZ R2, R27, c[0x0][0x320] ;  /* 0x0000c8001b027a20 */ /* 0x000fee0000410000 */
[----:B------:R-:W1:Y:S02]  /*c980*/  MUFU.TANH R18, R2 ;  /* 0x0000000200127308 */ /* 0x000e640000002400 */
[----:B-1----:R-:W-:Y:S01]  /*c990*/  FMNMX.FTZ R3, R18, R3, !PT ;  /* 0x0000000312037209 */ /* 0x002fe20007810000 */
[----:B------:R-:W-:Y:S07]  /*c9a0*/  FMUL.FTZ R2, R28, c[0x0][0x320] ;  /* 0x0000c8001c027a20 */ /* 0x000fee0000410000 */
        /* <DEDUP_REMOVED lines=27> */
.L_x_2209:
        /* <DEDUP_REMOVED lines=42> */
[----:B------:R-:W3:Y:S01]  /*ce00*/  MUFU.EX2 R14, R23 ;  /* 0x00000017000e7308 */ /* 0x000ee20000000800 */
[C---:B------:R-:W-:Y:S02]  /*ce10*/  FMUL.FTZ R40, R2.reuse, R40 ;  /* 0x0000002802287220 */ /* 0x040fe40000410000 */
[C---:B------:R-:W-:Y:S01]  /*ce20*/  FMUL.FTZ R41, R2.reuse, R41 ;  /* 0x0000002902297220 */ /* 0x040fe20000410000 */
[C---:B-1----:R-:W-:Y:S01]  /*ce30*/  F2FP.BF16.PACK_AB R136, R3.reuse, R6 ;  /* 0x000000060388723e */ /* 0x042fe200000010ff */
[----:B------:R-:W-:Y:S02]  /*ce40*/  FADD.FTZ R8, R3, R0 ;  /* 0x0000000003087221 */ /* 0x000fe40000010000 */
[----:B------:R-:W1:Y:S01]  /*ce50*/  SHFL.BFLY PT, R0, R5, 0x2, 0x1f ;  /* 0x0c401f0005007f89 */ /* 0x000e6200000e0000 */
[C---:B------:R-:W-:Y:S02]  /*ce60*/  FMUL.FTZ R44, R2.reuse, R44 ;  /* 0x0000002c022c7220 */ /* 0x040fe40000410000 */
[C---:B------:R-:W-:Y:S01]  /*ce70*/  FMUL.FTZ R45, R2.reuse, R45 ;  /* 0x0000002d022d7220 */ /* 0x040fe20000410000 */
[----:B------:R-:W4:Y:S01]  /*ce80*/  MUFU.EX2 R19, R19 ;  /* 0x0000001300137308 */ /* 0x000f220000000800 */
[C---:B------:R-:W-:Y:S02]  /*ce90*/  FMUL.FTZ R48, R2.reuse, R48 ;  /* 0x0000003002307220 */ /* 0x040fe40000410000 */
[C---:B--2---:R-:W-:Y:S02]  /*cea0*/  FMUL.FTZ R21, R2.reuse, R117 ;  /* 0x0000007502157220 */ /* 0x044fe40000410000 */
[C---:B------:R-:W-:Y:S02]  /*ceb0*/  FMUL.FTZ R49, R2.reuse, R49 ;  /* 0x0000003102317220 */ /* 0x040fe40000410000 */
[C---:B------:R-:W-:Y:S02]  /*cec0*/  FMUL.FTZ R52, R2.reuse, R52 ;  /* 0x0000003402347220 */ /* 0x040fe40000410000 */
[C---:B------:R-:W-:Y:S01]  /*ced0*/  FMUL.FTZ R53, R2.reuse, R53 ;  /* 0x0000003502357220 */ /* 0x040fe20000410000 */
[----:B------:R-:W-:Y:S01]  /*cee0*/  MUFU.EX2 R109, R149 ;  /* 0x00000095006d7308 */ /* 0x000fe20000000800 */
[C---:B------:R-:W-:Y:S02]  /*cef0*/  FMUL.FTZ R56, R2.reuse, R56 ;  /* 0x0000003802387220 */ /* 0x040fe40000410000 */
[----:B------:R-:W-:Y:S01]  /*cf00*/  FMUL.FTZ R57, R2, R57 ;  /* 0x0000003902397220 */ /* 0x000fe20000410000 */
[----:B---3--:R-:W-:Y:S01]  /*cf10*/  F2FP.BF16.PACK_AB R138, R10, R14 ;  /* 0x0000000e0a8a723e */ /* 0x008fe200000010ff */
[C---:B------:R-:W-:Y:S02]  /*cf20*/  FMUL.FTZ R60, R2.reuse, R60 ;  /* 0x0000003c023c7220 */ /* 0x040fe40000410000 */
[C---:B------:R-:W-:Y:S02]  /*cf30*/  FMUL.FTZ R61, R2.reuse, R61 ;  /* 0x0000003d023d7220 */ /* 0x040fe40000410000 */
[C---:B------:R-:W-:Y:S01]  /*cf40*/  FMUL.FTZ R64, R2.reuse, R64 ;  /* 0x0000004002407220 */ /* 0x040fe20000410000 */
[----:B-1----:R-:W-:Y:S01]  /*cf50*/  FMNMX.FTZ R0, R5, R0, !PT ;  /* 0x0000000005007209 */ /* 0x002fe20007810000 */
[C---:B------:R-:W-:Y:S01]  /*cf60*/  FMUL.FTZ R65, R2.reuse, R65 ;  /* 0x0000004102417220 */ /* 0x040fe20000410000 */
[----:B------:R-:W-:Y:S01]  /*cf70*/  MUFU.EX2 R113, R159 ;  /* 0x0000009f00717308 */ /* 0x000fe20000000800 */
[C---:B------:R-:W-:Y:S01]  /*cf80*/  FMUL.FTZ R68, R2.reuse, R68 ;  /* 0x0000004402447220 */ /* 0x040fe20000410000 */
[----:B----4-:R-:W-:Y:S01]  /*cf90*/  F2FP.BF16.PACK_AB R108, R15, R19 ;  /* 0x000000130f6c723e */ /* 0x010fe200000010ff */
[----:B------:R-:W1:Y:S01]  /*cfa0*/  SHFL.BFLY PT, R3, R0, 0x1, 0x1f ;  /* 0x0c201f0000037f89 */ /* 0x000e6200000e0000 */
        /* <DEDUP_REMOVED lines=13> */
[----:B------:R-:W-:Y:S01]  /*d080*/  FMUL.FTZ R92, R2, R92 ;  /* 0x0000005c025c7220 */ /* 0x000fe20000410000 */
[----:B-1----:R-:W-:Y:S01]  /*d090*/  FMNMX.FTZ R100, R0, R3, !PT ;  /* 0x0000000300647209 */ /* 0x002fe20007810000 */
[C---:B------:R-:W-:Y:S02]  /*d0a0*/  FMUL.FTZ R93, R2.reuse, R93 ;  /* 0x0000005d025d7220 */ /* 0x040fe40000410000 */
[----:B------:R-:W-:Y:S01]  /*d0b0*/  FMUL.FTZ R96, R2, R96 ;  /* 0x0000006002607220 */ /* 0x000fe20000410000 */
[----:B------:R-:W-:Y:S01]  /*d0c0*/  MUFU.EX2 R116, R156 ;  /* 0x0000009c00747308 */ /* 0x000fe20000000800 */
[C---:B------:R-:W-:Y:S02]  /*d0d0*/  FMUL.FTZ R3, R100.reuse, c[0x0][0x2d0] ;  /* 0x0000b40064037a20 */ /* 0x040fe40000410000 */
[----:B------:R-:W-:Y:S02]  /*d0e0*/  FADD.FTZ R0, -R100, R102 ;  /* 0x0000006664007221 */ /* 0x000fe40000010100 */
[--C-:B------:R-:W-:Y:S02]  /*d0f0*/  FFMA.FTZ R4, R154, c[0x0][0x2d0], -R3.reuse ;  /* 0x0000b4009a047a23 */ /* 0x100fe40000010803 */
[--C-:B------:R-:W-:Y:S02]  /*d100*/  FFMA.FTZ R5, R155, c[0x0][0x2d0], -R3.reuse ;  /* 0x0000b4009b057a23 */ /* 0x100fe40000010803 */
[--C-:B------:R-:W-:Y:S02]  /*d110*/  FFMA.FTZ R161, R11, c[0x0][0x2d0], -R3.reuse ;  /* 0x0000b4000ba17a23 */ /* 0x100fe40000010803 */
        /* <DEDUP_REMOVED lines=8> */
[C---:B------:R-:W-:Y:S02]  /*d1a0*/  FMUL.FTZ R9, R2.reuse, R129 ;  /* 0x0000008102097220 */ /* 0x040fe40000410000 */
[----:B------:R-:W-:Y:S02]  /*d1b0*/  FMUL.FTZ R97, R2, R97 ;  /* 0x0000006102617220 */ /* 0x000fe40000410000 */
[--C-:B------:R-:W-:Y:S02]  /*d1c0*/  FFMA.FTZ R6, R153, c[0x0][0x2d0], -R3.reuse ;  /* 0x0000b40099067a23 */ /* 0x100fe40000010803 */
[--C-:B------:R-:W-:Y:S01]  /*d1d0*/  FFMA.FTZ R153, R18, c[0x0][0x2d0], -R3.reuse ;  /* 0x0000b40012997a23 */ /* 0x100fe20000010803 */
[----:B------:R-:W3:Y:S01]  /*d1e0*/  MUFU.EX2 R0, R0 ;  /* 0x0000000000007308 */ /* 0x000ee20000000800 */
[--C-:B------:R-:W-:Y:S02]  /*d1f0*/  FFMA.FTZ R144, R144, c[0x0][0x2d0], -R3.reuse ;  /* 0x0000b40090907a23 */ /* 0x100fe40000010803 */
[--C-:B------:R-:W-:Y:S02]  /*d200*/  FFMA.FTZ R151, R137, c[0x0][0x2d0], -R3.reuse ;  /* 0x0000b40089977a23 */ /* 0x100fe40000010803 */
[----:B-1----:R-:W-:Y:S02]  /*d210*/  FMUL.FTZ R4, R2, R132 ;  /* 0x0000008402047220 */ /* 0x002fe40000410000 */
[--C-:B------:R-:W-:Y:S02]  /*d220*/  FFMA.FTZ R150, R103, c[0x0][0x2d0], -R3.reuse ;  /* 0x0000b40067967a23 */ /* 0x100fe40000010803 */
[--C-:B------:R-:W-:Y:S01]  /*d230*/  FFMA.FTZ R152, R22, c[0x0][0x2d0], -R3.reuse ;  /* 0x0000b40016987a23 */ /* 0x100fe20000010803 */
[----:B------:R-:W-:Y:S01]  /*d240*/  MUFU.EX2 R121, R145 ;  /* 0x0000009100797308 */ /* 0x000fe20000000800 */
[--C-:B------:R-:W-:Y:S02]  /*d250*/  FFMA.FTZ R154, R13, c[0x0][0x2d0], -R3.reuse ;  /* 0x0000b4000d9a7a23 */ /* 0x100fe40000010803 */
[C---:B------:R-:W-:Y:S01]  /*d260*/  FMUL.FTZ R13, R2.reuse, R125 ;  /* 0x0000007d020d7220 */ /* 0x040fe20000410000 */
[----:B--2---:R-:W-:Y:S01]  /*d270*/  F2FP.BF16.PACK_AB R137, R181, R11 ;  /* 0x0000000bb589723e */ /* 0x004fe200000010ff */
[----:B------:R-:W-:Y:S02]  /*d280*/  FMUL.FTZ R5, R2, R133 ;  /* 0x0000008502057220 */ /* 0x000fe40000410000 */
[----:B------:R-:W-:Y:S02]  /*d290*/  FFMA.FTZ R155, R12, c[0x0][0x2d0], -R3 ;  /* 0x0000b4000c9b7a23 */ /* 0x000fe40000010803 */
[----:B------:R-:W-:Y:S01]  /*d2a0*/  FMUL.FTZ R12, R2, R124 ;  /* 0x0000007c020c7220 */ /* 0x000fe20000410000 */
[----:B------:R1:W-:Y:S01]  /*d2b0*/  MUFU.EX2 R125, R6 ;  /* 0x00000006007d7308 */ /* 0x0003e20000000800 */
[----:B------:R-:W-:Y:S02]  /*d2c0*/  FADD.FTZ R3, R14, R8 ;  /* 0x000000080e037221 */ /* 0x000fe40000010000 */
[----:B------:R-:W-:Y:S01]  /*d2d0*/  FMUL.FTZ R8, R2, R128 ;  /* 0x0000008002087220 */ /* 0x000fe20000410000 */
[----:B------:R-:W-:Y:S01]  /*d2e0*/  IADD3 R2, R171, R162, RZ ;  /* 0x000000a2ab027210 */ /* 0x000fe20007ffe0ff */
[C---:B---3--:R-:W-:Y:S02]  /*d2f0*/  FMUL.FTZ R34, R0.reuse, R106 ;  /* 0x0000006a00227220 */ /* 0x048fe40000410000 */
[----:B------:R-:W-:Y:S01]  /*d300*/  FMUL.FTZ R35, R0, R107 ;  /* 0x0000006b00237220 */ /* 0x000fe20000410000 */
[----:B------:R-:W-:Y:S01]  /*d310*/  IADD3 R102, R169, R2, RZ ;  /* 0x00000002a9667210 */ /* 0x000fe20007ffe0ff */
[----:B------:R-:W2:Y:S01]  /*d320*/  LDSM.16.MT88.4 R140, [R2] ;  /* 0x00000000028c783b */ /* 0x000ea20000004200 */
[----:B------:R-:W3:Y:S01]  /*d330*/  MUFU.EX2 R128, R7 ;  /* 0x0000000700807308 */ /* 0x000ee20000000800 */
[----:B------:R-:W-:Y:S02]  /*d340*/  FADD.FTZ R3, R10, R3 ;  /* 0x000000030a037221 */ /* 0x000fe40000010000 */
[C---:B------:R-:W-:Y:S02]  /*d350*/  FMUL.FTZ R10, R0.reuse, R130 ;  /* 0x00000082000a7220 */ /* 0x040fe40000410000 */
[C---:B------:R-:W-:Y:S02]  /*d360*/  FFMA.FTZ R120, R0.reuse, R184, R11 ;  /* 0x000000b800787223 */ /* 0x040fe4000001000b */
[----:B------:R-:W4:Y:S01]  /*d370*/  LDSM.16.MT88.4 R104, [R102] ;  /* 0x000000006668783b */ /* 0x000f220000004200 */
[C---:B------:R-:W-:Y:S02]  /*d380*/  FMUL.FTZ R11, R0.reuse, R131 ;  /* 0x00000083000b7220 */ /* 0x040fe40000410000 */
[----:B------:R-:W-:Y:S01]  /*d390*/  FADD.FTZ R3, R19, R3 ;  /* 0x0000000313037221 */ /* 0x000fe20000010000 */
[----:B------:R-:W-:Y:S01]  /*d3a0*/  MUFU.EX2 R124, R144 ;  /* 0x00000090007c7308 */ /* 0x000fe20000000800 */
[C---:B------:R-:W-:Y:S02]  /*d3b0*/  FMUL.FTZ R14, R0.reuse, R126 ;  /* 0x0000007e000e7220 */ /* 0x040fe40000410000 */
[C---:B-1----:R-:W-:Y:S02]  /*d3c0*/  FMUL.FTZ R6, R0.reuse, R134 ;  /* 0x0000008600067220 */ /* 0x042fe40000410000 */
[----:B------:R-:W-:Y:S02]  /*d3d0*/  FADD.FTZ R103, R15, R3 ;  /* 0x000000030f677221 */ /* 0x000fe40000010000 */
[C---:B------:R-:W-:Y:S02]  /*d3e0*/  FMUL.FTZ R15, R0.reuse, R127 ;  /* 0x0000007f000f7220 */ /* 0x040fe40000410000 */
[C---:B------:R-:W-:Y:S01]  /*d3f0*/  FMUL.FTZ R18, R0.reuse, R122 ;  /* 0x0000007a00127220 */ /* 0x040fe20000410000 */
[----:B------:R-:W-:Y:S01]  /*d400*/  MUFU.EX2 R149, R147 ;  /* 0x0000009300957308 */ /* 0x000fe20000000800 */
[----:B------:R-:W-:Y:S01]  /*d410*/  FMUL.FTZ R19, R0, R123 ;  /* 0x0000007b00137220 */ /* 0x000fe20000410000 */
[----:B---3--:R-:W-:Y:S01]  /*d420*/  F2FP.BF16.PACK_AB R139, R128, R125 ;  /* 0x0000007d808b723e */ /* 0x008fe200000010ff */
[C---:B------:R-:W-:Y:S02]  /*d430*/  FMUL.FTZ R7, R0.reuse, R135 ;  /* 0x0000008700077220 */ /* 0x040fe40000410000 */
[C---:B------:R-:W-:Y:S02]  /*d440*/  FMUL.FTZ R26, R0.reuse, R114 ;  /* 0x00000072001a7220 */ /* 0x040fe40000410000 */
[C---:B------:R-:W-:Y:S02]  /*d450*/  FMUL.FTZ R27, R0.reuse, R115 ;  /* 0x00000073001b7220 */ /* 0x040fe40000410000 */
[----:B------:R-:W-:Y:S01]  /*d460*/  FADD.FTZ R120, R181, R120 ;  /* 0x00000078b5787221 */ /* 0x000fe20000010000 */
[----:B------:R-:W-:Y:S01]  /*d470*/  MUFU.EX2 R147, R150 ;  /* 0x0000009600937308 */ /* 0x000fe20000000800 */
[C---:B------:R-:W-:Y:S02]  /*d480*/  FMUL.FTZ R22, R0.reuse, R118 ;  /* 0x0000007600167220 */ /* 0x040fe40000410000 */
[C---:B------:R-:W-:Y:S02]  /*d490*/  FMUL.FTZ R23, R0.reuse, R119 ;  /* 0x0000007700177220 */ /* 0x040fe40000410000 */
[C---:B------:R-:W-:Y:S01]  /*d4a0*/  FMUL.FTZ R30, R0.reuse, R110 ;  /* 0x0000006e001e7220 */ /* 0x040fe20000410000 */
[C---:B--2---:R-:W-:Y:S04]  /*d4b0*/  HMMA.16816.F32.BF16 R4, R136.reuse, R140, R4 ;  /* 0x0000008c8804723c */ /* 0x044fe80000041804 */
[----:B------:R-:W-:Y:S01]  /*d4c0*/  MUFU.EX2 R110, R148 ;  /* 0x00000094006e7308 */ /* 0x000fe20000000800 */
[C---:B------:R-:W-:Y:S02]  /*d4d0*/  FMUL.FTZ R31, R0.reuse, R111 ;  /* 0x0000006f001f7220 */ /* 0x040fe40000410000 */
[C---:B------:R-:W-:Y:S01]  /*d4e0*/  FMUL.FTZ R38, R0.reuse, R38 ;  /* 0x0000002600267220 */ /* 0x040fe20000410000 */
[C---:B------:R-:W-:Y:S04]  /*d4f0*/  HMMA.16816.F32.BF16 R8, R136.reuse, R142, R8 ;  /* 0x0000008e8808723c */ /* 0x040fe80000041808 */
[C---:B------:R-:W-:Y:S02]  /*d500*/  FMUL.FTZ R39, R0.reuse, R39 ;  /* 0x0000002700277220 */ /* 0x040fe40000410000 */
[----:B------:R-:W1:Y:S01]  /*d510*/  MUFU.EX2 R148, R146 ;  /* 0x0000009200947308 */ /* 0x000e620000000800 */
[C---:B------:R-:W-:Y:S01]  /*d520*/  FMUL.FTZ R42, R0.reuse, R42 ;  /* 0x0000002a002a7220 */ /* 0x040fe20000410000 */
[C---:B----4-:R-:W-:Y:S04]  /*d530*/  HMMA.16816.F32.BF16 R12, R136.reuse, R104, R12 ;  /* 0x00000068880c723c */ /* 0x050fe8000004180c */
[C---:B------:R-:W-:Y:S02]  /*d540*/  FMUL.FTZ R43, R0.reuse, R43 ;  /* 0x0000002b002b7220 */ /* 0x040fe40000410000 */
[C---:B------:R-:W-:Y:S02]  /*d550*/  FMUL.FTZ R46, R0.reuse, R46 ;  /* 0x0000002e002e7220 */ /* 0x040fe40000410000 */
[----:B------:R-:W-:Y:S01]  /*d560*/  MUFU.EX2 R146, R151 ;  /* 0x0000009700927308 */ /* 0x000fe20000000800 */
[C---:B------:R-:W-:Y:S03]  /*d570*/  HMMA.16816.F32.BF16 R16, R136.reuse, R106, R16 ;  /* 0x0000006a8810723c */ /* 0x040fe60000041810 */
[C---:B------:R-:W-:Y:S02]  /*d580*/  FMUL.FTZ R47, R0.reuse, R47 ;  /* 0x0000002f002f7220 */ /* 0x040fe40000410000 */
[C---:B------:R-:W-:Y:S02]  /*d590*/  FMUL.FTZ R50, R0.reuse, R50 ;  /* 0x0000003200327220 */ /* 0x040fe40000410000 */
[C---:B------:R-:W-:Y:S02]  /*d5a0*/  FMUL.FTZ R51, R0.reuse, R51 ;  /* 0x0000003300337220 */ /* 0x040fe40000410000 */
[----:B------:R-:W-:Y:S03]  /*d5b0*/  MUFU.EX2 R144, R152 ;  /* 0x0000009800907308 */ /* 0x000fe60000000800 */
[C---:B------:R-:W-:Y:S01]  /*d5c0*/  FMUL.FTZ R54, R0.reuse, R54 ;  /* 0x0000003600367220 */ /* 0x040fe20000410000 */
        /* <DEDUP_REMOVED lines=28> */
[----:B------:R-:W-:Y:S01]  /*d790*/  IADD3 R0, R172, R162, RZ ;  /* 0x000000a2ac007210 */ /* 0x000fe20007ffe0ff */
[----:B------:R-:W-:Y:S01]  /*d7a0*/  FADD.FTZ R103, R109, R103 ;  /* 0x000000676d677221 */ /* 0x000fe20000010000 */
[----:B------:R-:W2:Y:S02]  /*d7b0*/  MUFU.EX2 R142, R155 ;  /* 0x0000009b008e7308 */ /* 0x000ea40000000800 */
[----:B------:R-:W-:Y:S01]  /*d7c0*/  IADD3 R3, R169, R0, RZ ;  /* 0x00000000a9037210 */ /* 0x000fe20007ffe0ff */
[----:B------:R-:W3:Y:S01]  /*d7d0*/  LDSM.16.MT88.4 R104, [R0] ;  /* 0x000000000068783b */ /* 0x000ee20000004200 */
[C---:B------:R-:W-:Y:S01]  /*d7e0*/  FADD.FTZ R103, R110.reuse, R103 ;  /* 0x000000676e677221 */ /* 0x040fe20000010000 */
[----:B------:R-:W-:Y:S02]  /*d7f0*/  F2FP.BF16.PACK_AB R110, R110, R109 ;  /* 0x0000006d6e6e723e */ /* 0x000fe400000010ff */
[----:B------:R-:W-:Y:S01]  /*d800*/  F2FP.BF16.PACK_AB R109, R124, R121 ;  /* 0x000000797c6d723e */ /* 0x000fe200000010ff */
[----:B------:R-:W-:Y:S02]  /*d810*/  FADD.FTZ R103, R113, R103 ;  /* 0x0000006771677221 */ /* 0x000fe40000010000 */
[----:B------:R-:W-:Y:S02]  /*d820*/  MUFU.EX2 R141, R161 ;  /* 0x000000a1008d7308 */ /* 0x000fe40000000800 */
[----:B------:R-:W-:Y:S04]  /*d830*/  FADD.FTZ R103, R112, R103 ;  /* 0x0000006770677221 */ /* 0x000fe80000010000 */
[----:B------:R-:W-:Y:S04]  /*d840*/  FADD.FTZ R103, R117, R103 ;  /* 0x0000006775677221 */ /* 0x000fe80000010000 */
[----:B------:R-:W-:Y:S01]  /*d850*/  FADD.FTZ R103, R116, R103 ;  /* 0x0000006774677221 */ /* 0x000fe20000010000 */
[----:B------:R-:W4:Y:S03]  /*d860*/  MUFU.EX2 R140, R180 ;  /* 0x000000b4008c7308 */ /* 0x000f260000000800 */
[----:B-1----:R-:W-:Y:S01]  /*d870*/  FADD.FTZ R103, R119, R103 ;  /* 0x0000006777677221 */ /* 0x002fe20000010000 */
[C---:B---3--:R-:W-:Y:S08]  /*d880*/  HMMA.16816.F32.BF16 R20, R136.reuse, R104, R20 ;  /* 0x000000688814723c */ /* 0x048ff00000041814 */
        /* <DEDUP_REMOVED lines=30> */
[----:B----4-:R-:W-:Y:S01]  /*da70*/  F2FP.BF16.PACK_AB R139, R140, R141 ;  /* 0x0000008d8c8b723e */ /* 0x010fe200000010ff */
        /* <DEDUP_REMOVED lines=80> */
[C---:B------:R-:W-:Y:S04]  /*df80*/  HMMA.16816.F32.BF16 R88, R104.reuse, R110, R88 ;  /* 0x0000006e6858723c */ /* 0x040fe80000041858 */
[----:B------:R-:W-:Y:S02]  /*df90*/  FADD.FTZ R108, R128, R108 ;  /* 0x0000006c806c7221 */ /* 0x000fe40000010000 */
[----:B------:R-:W1:Y:S02]  /*dfa0*/  LDSM.16.MT88.4 R128, [R2+0x1800] ;  /* 0x001800000280783b */ /* 0x000e640000004200 */
        /* <DEDUP_REMOVED lines=42> */
[C---:B----4-:R-:W-:Y:S04]  /*e250*/  HMMA.16816.F32.BF16 R68, R136.reuse, R8, R68 ;  /* 0x000000088844723c */ /* 0x050fe80000041844 */
[----:B------:R-:W-:Y:S04]  /*e260*/  FADD.FTZ R184, R140, R0 ;  /* 0x000000008cb87221 */ /* 0x000fe80000010000 */
        /* <DEDUP_REMOVED lines=13> */
[----:B------:R-:W-:Y:S01]  /*e340*/  IMAD R2, R173, 0x40, R193 ;  /* 0x00000040ad027824 */ /* 0x000fe200078e02c1 */
[----:B------:R-:W-:Y:S01]  /*e350*/  ISETP.NE.AND P4, PT, R215, 0x1, PT ;  /* 0x00000001d700780c */ /* 0x000fe20003f85270 */
[----:B------:R-:W-:Y:S01]  /*e360*/  IMAD.MOV.U32 R174, RZ, RZ, RZ ;  /* 0x000000ffffae7224 */ /* 0x000fe200078e00ff */
[----:B------:R-:W-:Y:S01]  /*e370*/  ISETP.GT.AND P3, PT, R214, 0x3f, PT ;  /* 0x0000003fd600780c */ /* 0x000fe20003f64270 */
[----:B------:R-:W-:Y:S01]  /*e380*/  IMAD.SHL.U32 R18, R185, 0x2, RZ ;  /* 0x00000002b9127824 */ /* 0x000fe200078e00ff */
[----:B------:R-:W-:Y:S01]  /*e390*/  IADD3 R2, R2, -0x80, R214 ;  /* 0xffffff8002027810 */ /* 0x000fe20007ffe0d6 */
[C---:B------:R-:W-:Y:S01]  /*e3a0*/  IMAD.SHL.U32 R17, R186.reuse, 0x2, RZ ;  /* 0x00000002ba117824 */ /* 0x040fe200078e00ff */
[----:B------:R-:W-:Y:S01]  /*e3b0*/  SHF.R.S32.HI R214, RZ, 0x1f, R185 ;  /* 0x0000001fffd67819 */ /* 0x000fe200000114b9 */
[----:B------:R-:W-:Y:S01]  /*e3c0*/  IMAD.SHL.U32 R16, R177, 0x2, RZ ;  /* 0x00000002b1107824 */ /* 0x000fe200078e00ff */
[----:B------:R-:W-:Y:S01]  /*e3d0*/  SHF.L.U64.HI R14, R186, 0x1, R7 ;  /* 0x00000001ba0e7819 */ /* 0x000fe20000010207 */
[----:B------:R-:W-:Y:S01]  /*e3e0*/  IMAD.MOV.U32 R0, RZ, RZ, R2 ;  /* 0x000000ffff007224 */ /* 0x000fe200078e0002 */
[----:B------:R-:W-:Y:S02]  /*e3f0*/  SHF.L.U64.HI R15, R185, 0x1, R214 ;  /* 0x00000001b90f7819 */ /* 0x000fe400000102d6 */
        /* <DEDUP_REMOVED lines=25> */
.L_x_2210:
[----:B------:R-:W-:-:S05]  /*e590*/  BRA.DIV ~URZ, `(.L_x_2104) ;  /* 0x0000a7227f007947 */ /* 0x000fca000b800000 */
[----:B------:R-:W3:Y:S01]  /*e5a0*/  SHFL.IDX PT, R2, R10, RZ, 0x181f ;  /* 0x00181fff0a027589 */ /* 0x000ee200000e0000 */
[----:B------:R-:W-:Y:S01]  /*e5b0*/  IMAD R0, R178, 0x6000, R207 ;  /* 0x00006000b2007824 */ /* 0x000fe200078e02cf */
[----:B---3--:R-:W-:Y:S05]  /*e5c0*/  IADD3 R8, P0, R2, R16, RZ ;  /* 0x0000001002087210 */ /* 0x008fea0007f1e0ff */
[----:B--2---:R-:W-:Y:S01]  /*e5d0*/  IMAD.X R9, R4, 0x1, R12, P0 ;  /* 0x0000000104097824 */ /* 0x004fe200000e060c */
[----:B------:R-:W-:Y:S05]  /*e5e0*/  IADD3 R6, P0, R2, R17, RZ ;  /* 0x0000001102067210 */ /* 0x000fea0007f1e0ff */
[----:B------:R-:W-:Y:S01]  /*e5f0*/  IMAD.X R7, R4, 0x1, R14, P0 ;  /* 0x0000000104077824 */ /* 0x000fe200000e060e */
[----:B------:R-:W-:Y:S04]  /*e600*/  ISETP.GE.AND P0, PT, R177, c[0x0][0x1d4], PT ;  /* 0x00007500b1007a0c */ /* 0x000fe80003f06270 */
[----:B------:R-:W-:Y:S09]  /*e610*/  SEL R13, RZ, 0x10, P0 ;  /* 0x00000010ff0d7807 */ /* 0x000ff20000000000 */
[----:B------:R-:W-:Y:S01]  /*e620*/  @!PT LDS RZ, [RZ] ;  /* 0x00000000fffff984 */ /* 0x000fe20000000800 */
[----:B------:R-:W-:Y:S01]  /*e630*/  @!PT LDS RZ, [RZ] ;  /* 0x00000000fffff984 */ /* 0x000fe20000000800 */
[----:B------:R2:W-:Y:S01]  /*e640*/  LDGSTS.E.BYPASS.LTC128B.128 [R0], [R8.64], !P0 ;  /* 0x0000000008007fae */ /* 0x0005e2000c101d46 */
[----:B------:R-:W-:Y:S04]  /*e650*/  ISETP.GE.AND P0, PT, R186, c[0x0][0x1d4], PT ;  /* 0x00007500ba007a0c */ /* 0x000fe80003f06270 */
[----:B------:R-:W-:Y:S09]  /*e660*/  SEL R11, RZ, 0x10, P0 ;  /* 0x00000010ff0b7807 */ /* 0x000ff20000000000 */
[----:B------:R2:W-:Y:S01]  /*e670*/  LDGSTS.E.BYPASS.LTC128B.128 [R0+0x2000], [R6.64], !P0 ;  /* 0x0200000006007fae */ /* 0x0005e2000c101d46 */
[----:B------:R-:W-:Y:S05]  /*e680*/  IADD3 R2, P0, R2, R18, RZ ;  /* 0x0000001202027210 */ /* 0x000fea0007f1e0ff */
[----:B------:R-:W-:Y:S01]  /*e690*/  IMAD.X R3, R4, 0x1, R15, P0 ;  /* 0x0000000104037824 */ /* 0x000fe200000e060f */
[----:B------:R-:W-:Y:S01]  /*e6a0*/  ISETP.GE.AND P0, PT, R185, c[0x0][0x1d4], PT ;  /* 0x00007500b9007a0c */ /* 0x000fe20003f06270 */
[----:B------:R3:W4:Y:S11]  /*e6b0*/  SHFL.IDX PT, R4, R5, 0x1, 0x181f ;  /* 0x00381f0005047f89 */ /* 0x00073600000e0000 */
[----:B------:R-:W-:Y:S01]  /*e6c0*/  @!UPT UIADD3 URZ, URZ, URZ, URZ ;  /* 0x0000003f3f3ff290 */ /* 0x000fe2000fffe03f */
[----:B------:R5:W-:Y:S01]  /*e6d0*/  LDGSTS.E.BYPASS.LTC128B.128 [R0+0x4000], [R2.64], !P0 ;  /* 0x0400000002007fae */ /* 0x000be2000c101d46 */
[----:B-1-3--:R-:W-:Y:S03]  /*e6e0*/  SEL R5, RZ, 0x10, P0 ;  /* 0x00000010ff057807 */ /* 0x00afe60000000000 */
[----:B-----5:R2:W1:Y:S04]  /*e6f0*/  SHFL.IDX PT, R2, R10, 0x1, 0x181f ;  /* 0x00381f000a027f89 */ /* 0x02046800000e0000 */
.L_x_2211:
[----:B----4-:R-:W-:Y:S04]  /*e700*/  IADD3 R3, -R13, 0x10, RZ ;  /* 0x000000100d037810 */ /* 0x010fe80007ffe1ff */
        /* <DEDUP_REMOVED lines=23> */
.L_x_2102:
[----:B------:R-:W-:Y:S05]  /*e880*/  BSYNC B0 ;  /* 0x0000000000007941 */ /* 0x000fea0003800000 */
.L_x_2101:
[C---:B------:R-:W-:Y:S01]  /*e890*/  ISETP.GE.AND P0, PT, R163.reuse, 0x1, PT ;  /* 0x00000001a300780c */ /* 0x040fe20003f06270 */
[----:B------:R-:W0:Y:S01]  /*e8a0*/  LDGDEPBAR ;  /* 0x00000000000079af */ /* 0x000e220000000000 */
[----:B-1----:R-:W-:Y:S01]  /*e8b0*/  IADD3 R0, R163, 0x1, RZ ;  /* 0x00000001a3007810 */ /* 0x002fe20007ffe0ff */
[----:B------:R-:W-:Y:S03]  /*e8c0*/  IMAD.MOV.U32 R102, RZ, RZ, R100 ;  /* 0x000000ffff667224 */ /* 0x000fe600078e0064 */
[----:B------:R-:W-:Y:S01]  /*e8d0*/  SEL R163, R0, RZ, !P0 ;  /* 0x000000ff00a37207 */ /* 0x000fe20004000000 */
[----:B------:R-:W-:Y:S01]  /*e8e0*/  IMAD.MOV.U32 R0, RZ, RZ, R101 ;  /* 0x000000ffff007224 */ /* 0x000fe200078e0065 */
[C---:B------:R-:W-:Y:S02]  /*e8f0*/  ISETP.GT.AND P0, PT, R173.reuse, R182, PT ;  /* 0x000000b6ad00720c */ /* 0x040fe40003f04270 */
[----:B------:R-:W-:Y:S11]  /*e900*/  IADD3 R173, R173, -0x1, RZ ;  /* 0xffffffffadad7810 */ /* 0x000ff60007ffe0ff */
[----:B------:R-:W-:-:S05]  /*e910*/  @P0 BRA `(.L_x_2105) ;  /* 0xffffcc9000000947 */ /* 0x000fca000383ffff */
.L_x_2095:
[----:B------:R-:W-:-:S13]  /*e920*/  ISETP.GE.AND P0, PT, R173, R188, PT ;  /* 0x000000bcad00720c */ /* 0x000fda0003f06270 */
[----:B------:R-:W-:Y:S05]  /*e930*/  @!P0 BRA `(.L_x_2106) ;  /* 0x00003e7000008947 */ /* 0x000fea0003800000 */
[----:B------:R-:W-:Y:S02]  /*e940*/  MOV R103, R100 ;  /* 0x0000006400677202 */ /* 0x000fe40000000f00 */
[----:B------:R-:W-:Y:S02]  /*e950*/  MOV R102, R101 ;  /* 0x0000006500667202 */ /* 0x000fe40000000f00 */
.L_x_2123:
[----:B------:R-:W-:Y:S04]  /*e960*/  DEPBAR.LE SB0, 0x2 ;  /* 0x000080800000791a */ /* 0x000fe80000000000 */
[----:B------:R-:W-:Y:S01]  /*e970*/  WARPSYNC 0xffffffff ;  /* 0xffffffff00007948 */ /* 0x000fe20003800000 */
[----:B------:R-:W-:Y:S01]  /*e980*/  BAR.SYNC.DEFER_BLOCKING 0x0 ;  /* 0x0000000000007b1d */ /* 0x000fe20000010000 */
[----:B------:R-:W-:Y:S01]  /*e990*/  IMAD.MOV.U32 R0, RZ, RZ, 0x20 ;  /* 0x00000020ff007424 */ /* 0x000fe200078e00ff */
[----:B------:R-:W-:Y:S01]  /*e9a0*/  ISETP.GE.AND P0, PT, R188, R173, PT ;  /* 0x000000adbc00720c */ /* 0x000fe20003f06270 */
[----:B------:R-:W-:Y:S03]  /*e9b0*/  IMAD R162, R163, 0x6000, RZ ;  /* 0x00006000a3a27824 */ /* 0x000fe600078e02ff */
[----:B------:R-:W-:Y:S02]  /*e9c0*/  SEL R160, R0, 0xffffffe0, !P2 ;  /* 0xffffffe000a07807 */ /* 0x000fe40005000000 */
[----:B------:R-:W-:Y:S05]  /*e9d0*/  IADD3 R0, R170, R162, RZ ;  /* 0x000000a2aa007210 */ /* 0x000fea0007ffe0ff */
        /* <DEDUP_REMOVED lines=37> */
.L_x_2212:
        /* <DEDUP_REMOVED lines=22> */
.L_x_2213:
        /* <DEDUP_REMOVED lines=23> */
.L_x_2108:
[----:B------:R-:W-:Y:S05]  /*ef00*/  BSYNC B0 ;  /* 0x0000000000007941 */ /* 0x000fea0003800000 */
.L_x_2107:
[----:B------:R-:W0:Y:S01]  /*ef10*/  LDGDEPBAR ;  /* 0x00000000000079af */ /* 0x000e220000000000 */
[----:B------:R-:W-:Y:S01]  /*ef20*/  WARPSYNC 0xffffffff ;  /* 0xffffffff00007948 */ /* 0x000fe20003800000 */
[C---:B--23--:R-:W-:Y:S01]  /*ef30*/  HMMA.16816.F32.BF16 R4, R32.reuse, R8, RZ ;  /* 0x000000082004723c */ /* 0x04cfe200000418ff */
[----:B------:R-:W-:Y:S01]  /*ef40*/  MOV R2, 0x40 ;  /* 0x0000004000027802 */ /* 0x000fe20000000f00 */
[----:B------:R-:W-:Y:S02]  /*ef50*/  ULDC UR4, c[0x0][0x324] ;  /* 0x0000c90000047ab9 */ /* 0x000fe40000000800 */
[----:B------:R-:W-:Y:S01]  /*ef60*/  IADD3 R3, R170, R162, RZ ;  /* 0x000000a2aa037210 */ /* 0x000fe20007ffe0ff */
[----:B------:R-:W-:Y:S01]  /*ef70*/  ULOP3.LUT UR4, URZ, UR4, URZ, 0x33, !UPT ;  /* 0x000000043f047292 */ /* 0x000fe2000f8e333f */
[----:B------:R-:W-:Y:S02]  /*ef80*/  SEL R161, R2, 0xffffffc0, !P1 ;  /* 0xffffffc002a17807 */ /* 0x000fe40004800000 */
[C---:B------:R-:W-:Y:S01]  /*ef90*/  HMMA.16816.F32.BF16 R8, R32.reuse, R10, RZ ;  /* 0x0000000a2008723c */ /* 0x040fe200000418ff */
[CC--:B------:R-:W-:Y:S03]  /*efa0*/  IADD3 R2, R160.reuse, R3.reuse, RZ ;  /* 0x00000003a0027210 */ /* 0x0c0fe60007ffe0ff */
[C---:B------:R-:W-:Y:S02]  /*efb0*/  IADD3 R100, R161.reuse, R0, RZ ;  /* 0x00000000a1647210 */ /* 0x040fe40007ffe0ff */
[----:B------:R-:W-:Y:S02]  /*efc0*/  IADD3 R3, R160, R3, R161 ;  /* 0x00000003a0037210 */ /* 0x000fe40007ffe0a1 */
[C---:B----4-:R-:W-:Y:S01]  /*efd0*/  HMMA.16816.F32.BF16 R12, R32.reuse, R16, RZ ;  /* 0x00000010200c723c */ /* 0x050fe200000418ff */
[----:B------:R-:W-:Y:S04]  /*efe0*/  MOV R168, c[0x0][0x2c4] ;  /* 0x0000b10000a87a02 */ /* 0x000fe80000000f00 */
[----:B------:R-:W-:Y:S02]  /*eff0*/  ISETP.NE.AND P0, PT, R168, 0x1, PT ;  /* 0x00000001a800780c */ /* 0x000fe40003f05270 */
[----:B------:R-:W-:Y:S01]  /*f000*/  MOV R168, c[0x0][0x32c] ;  /* 0x0000cb0000a87a02 */ /* 0x000fe20000000f00 */
[C---:B------:R-:W-:Y:S03]  /*f010*/  HMMA.16816.F32.BF16 R16, R32.reuse, R18, RZ ;  /* 0x000000122010723c */ /* 0x040fe600000418ff */
[----:B------:R-:W-:Y:S05]  /*f020*/  ISETP.GE.AND P4, PT, R168, 0x1, PT ;  /* 0x00000001a800780c */ /* 0x000fea0003f86270 */
        /* <DEDUP_REMOVED lines=15> */
[----:B------:R-:W-:Y:S01]  /*f120*/  IADD3 R156, R161, R101, RZ ;  /* 0x00000065a19c7210 */ /* 0x000fe20007ffe0ff */
        /* <DEDUP_REMOVED lines=155> */
[----:B------:R5:W2:Y:S01]  /*fae0*/  MUFU.TANH R8, R2 ;  /* 0x0000000200087308 */ /* 0x000aa20000002400 */
[----:B-1----:R-:W-:Y:S09]  /*faf0*/  FMUL.FTZ R0, R14, c[0x0][0x320] ;  /* 0x0000c8000e007a20 */ /* 0x002ff20000410000 */
[----:B------:R1:W1:Y:S01]  /*fb00*/  MUFU.TANH R152, R0 ;  /* 0x0000000000987308 */ /* 0x0002620000002400 */
[----:B-----5:R-:W-:Y:S01]  /*fb10*/  IADD3 R2, R178, 0x1, RZ ;  /* 0x00000001b2027810 */ /* 0x020fe20007ffe0ff */
        /* <DEDUP_REMOVED lines=34> */
[----:B------:R-:W-:Y:S01]  /*fd40*/  FMUL.FTZ R0, R34, c[0x0][0x320] ;  /* 0x0000c80022007a20 */ /* 0x000fe20000410000 */
[----:B------:R-:W-:Y:S03]  /*fd50*/  ISETP.GE.AND P0, PT, R178, 0x1, PT ;  /* 0x00000001b200780c */ /* 0x000fe60003f06270 */
[----:B------:R1:W1:Y:S01]  /*fd60*/  MUFU.TANH R23, R0 ;  /* 0x0000000000177308 */ /* 0x0002620000002400 */
[----:B------:R-:W-:Y:S01]  /*fd70*/  SEL R178, R2, RZ, !P0 ;  /* 0x000000ff02b27207 */ /* 0x000fe20004000000 */
[----:B------:R-:W5:Y:S01]  /*fd80*/  SHFL.IDX PT, R3, R4, RZ, 0x1c1f ;  /* 0x001c1fff04037589 */ /* 0x000f6200000e0000 */
[----:B-1----:R-:W-:Y:S07]  /*fd90*/  FMUL.FTZ R0, R35, c[0x0][0x320] ;  /* 0x0000c80023007a20 */ /* 0x002fee0000410000 */
        /* <DEDUP_REMOVED lines=21> */
.L_x_2113:
[----:B------:R-:W-:Y:S04]  /*fef0*/  MOV R7, 0x1 ;  /* 0x0000000100077802 */ /* 0x000fe80000000f00 */
[----:B------:R-:W-:Y:S11]  /*ff00*/  ISETP.NE.AND P0, PT, R7, c[0x0][0x32c], PT ;  /* 0x0000cb0007007a0c */ /* 0x000ff60003f05270 */
[----:B------:R-:W-:Y:S02]  /*ff10*/  @!UPT UIADD3 URZ, URZ, URZ, URZ ;  /* 0x0000003f3f3ff290 */ /* 0x000fe4000fffe03f */
[----:B------:R-:W-:Y:S05]  /*ff20*/  @P0 IMAD.HI.U32 R7, R3, c[0x0][0x330], RZ ;  /* 0x0000cc0003070a27 */ /* 0x000fea00078e00ff */
[----:B------:R-:W-:Y:S02]  /*ff30*/  @P0 SHF.R.U32.HI R3, RZ, c[0x0][0x334], R7 ;  /* 0x0000cd00ff030a19 */ /* 0x000fe40000011607 */
.L_x_2114:
[----:B------:R-:W-:Y:S05]  /*ff40*/  BSYNC B0 ;  /* 0x0000000000007941 */ /* 0x000fea0003800000 */
.L_x_2112:
[----:B------:R-:W-:Y:S04]  /*ff50*/  IMAD R3, R3, c[0x0][0x32c], -R150 ;  /* 0x0000cb0003037a24 */ /* 0x000fe800078e0a96 */
[----:B------:R-:W-:Y:S05]  /*ff60*/  IMAD.IADD R3, R3, 0x1, -R191 ;  /* 0x0000000103037824 */ /* 0x000fea00078e0abf */
[----:B------:R-:W-:Y:S02]  /*ff70*/  IMNMX R0, R0, R3, !PT ;  /* 0x0000000300007217 */ /* 0x000fe40007800200 */
[----:B------:R-:W-:Y:S04]  /*ff80*/  IADD3 R3, R3, c[0x0][0x32c], RZ ;  /* 0x0000cb0003037a10 */ /* 0x000fe80007ffe0ff */
[----:B------:R-:W-:Y:S02]  /*ff90*/  IMNMX R2, R2, R3, PT ;  /* 0x0000000302027217 */ /* 0x000fe40003800200 */
.L_x_2111:
        /* <DEDUP_REMOVED lines=66> */
.L_x_2117:
[----:B------:R-:W-:Y:S04]  /*103c0*/  MOV R4, 0x1 ;  /* 0x0000000100047802 */ /* 0x000fe80000000f00 */
[----:B------:R-:W-:Y:S11]  /*103d0*/  ISETP.NE.AND P0, PT, R4, c[0x0][0x32c], PT ;  /* 0x0000cb0004007a0c */ /* 0x000ff60003f05270 */
[----:B------:R-:W-:Y:S02]  /*103e0*/  @!UPT UIADD3 URZ, URZ, URZ, URZ ;  /* 0x0000003f3f3ff290 */ /* 0x000fe4000fffe03f */
[----:B------:R-:W-:Y:S05]  /*103f0*/  @P0 IMAD.HI.U32 R4, R0, c[0x0][0x330], RZ ;  /* 0x0000cc0000040a27 */ /* 0x000fea00078e00ff */
[----:B------:R-:W-:Y:S02]  /*10400*/  @P0 SHF.R.U32.HI R0, RZ, c[0x0][0x334], R4 ;  /* 0x0000cd00ff000a19 */ /* 0x000fe40000011604 */
.L_x_2118:
[----:B------:R-:W-:Y:S05]  /*10410*/  BSYNC B0 ;  /* 0x0000000000007941 */ /* 0x000fea0003800000 */
.L_x_2116:
[----:B------:R-:W-:Y:S04]  /*10420*/  IMAD R0, R0, c[0x0][0x32c], -R150 ;  /* 0x0000cb0000007a24 */ /* 0x000fe800078e0a96 */
[----:B------:R-:W-:Y:S05]  /*10430*/  IMAD.IADD R0, R0, 0x1, -R191 ;  /* 0x0000000100007824 */ /* 0x000fea00078e0abf */
[----:B------:R-:W-:Y:S02]  /*10440*/  IMNMX R2, R2, R0, !PT ;  /* 0x0000000002027217 */ /* 0x000fe40007800200 */
[----:B------:R-:W-:Y:S04]  /*10450*/  IADD3 R0, R0, c[0x0][0x32c], RZ ;  /* 0x0000cb0000007a10 */ /* 0x000fe80007ffe0ff */
[----:B------:R-:W-:Y:S02]  /*10460*/  IMNMX R3, R3, R0, PT ;  /* 0x0000000003037217 */ /* 0x000fe40003800200 */
.L_x_2115:
        /* <DEDUP_REMOVED lines=48> */
[C---:B------:R-:W-:Y:S01]  /*10770*/  ISETP.GT.AND P0, PT, R2.reuse, 0x1, P3 ;  /* 0x000000010200780c */ /* 0x040fe20001f04270 */
[----:B------:R-:W-:Y:S03]  /*10780*/  MUFU.EX2 R8, R7 ;  /* 0x0000000700087308 */ /* 0x000fe60000000800 */
[----:B------:R-:W-:Y:S04]  /*10790*/  ISETP.LT.OR P0, PT, R3, 0x2, P0 ;  /* 0x000000020300780c */ /* 0x000fe80000701670 */
[----:B------:R-:W-:Y:S02]  /*107a0*/  FSEL R5, R155, -INF , !P0 ;  /* 0xff8000009b057808 */ /* 0x000fe40004000000 */
[----:B------:R-:W-:Y:S01]  /*107b0*/  ISETP.GT.AND P0, PT, R2, 0x8, P3 ;  /* 0x000000080200780c */ /* 0x000fe20001f04270 */
[----:B------:R-:W1:Y:S03]  /*107c0*/  MUFU.EX2 R0, R0 ;  /* 0x0000000000007308 */ /* 0x000e660000000800 */
[C---:B------:R-:W-:Y:S04]  /*107d0*/  ISETP.LT.OR P0, PT, R3.reuse, 0x9, P0 ;  /* 0x000000090300780c */ /* 0x040fe80000701670 */
[----:B------:R-:W-:Y:S02]  /*107e0*/  FSEL R139, R154, -INF , !P0 ;  /* 0xff8000009a8b7808 */ /* 0x000fe40004000000 */
[C---:B------:R-:W-:Y:S01]  /*107f0*/  ISETP.GT.AND P0, PT, R2.reuse, 0x9, P3 ;  /* 0x000000090200780c */ /* 0x040fe20001f04270 */
[----:B------:R-:W2:Y:S03]  /*10800*/  MUFU.EX2 R7, R6 ;  /* 0x0000000600077308 */ /* 0x000ea60000000800 */
[----:B------:R-:W-:Y:S04]  /*10810*/  ISETP.LT.OR P0, PT, R3, 0xa, P0 ;  /* 0x0000000a0300780c */ /* 0x000fe80000701670 */
[----:B------:R-:W-:Y:S02]  /*10820*/  FSEL R140, R153, -INF , !P0 ;  /* 0xff800000998c7808 */ /* 0x000fe40004000000 */
[----:B------:R-:W-:Y:S01]  /*10830*/  ISETP.GT.AND P0, PT, R2, 0x10, P3 ;  /* 0x000000100200780c */ /* 0x000fe20001f04270 */
[----:B------:R-:W-:Y:S03]  /*10840*/  MUFU.EX2 R159, R159 ;  /* 0x0000009f009f7308 */ /* 0x000fe60000000800 */
[C---:B------:R-:W-:Y:S01]  /*10850*/  ISETP.LT.OR P0, PT, R3.reuse, 0x11, P0 ;  /* 0x000000110300780c */ /* 0x040fe20000701670 */
[C---:B-1----:R-:W-:Y:S02]  /*10860*/  FMUL.FTZ R9, R0.reuse, R129 ;  /* 0x0000008100097220 */ /* 0x042fe40000410000 */
        /* <DEDUP_REMOVED lines=8> */
[----:B--2---:R-:W-:Y:S01]  /*108f0*/  F2FP.BF16.PACK_AB R136, R7, R8 ;  /* 0x000000080788723e */ /* 0x004fe200000010ff */
[C---:B------:R-:W-:Y:S01]  /*10900*/  FMUL.FTZ R17, R0.reuse, R121 ;  /* 0x0000007900117220 */ /* 0x040fe20000410000 */
[----:B------:R-:W-:Y:S01]  /*10910*/  FSEL R147, R147, -INF , !P0 ;  /* 0xff80000093937808 */ /* 0x000fe20004000000 */
[----:B------:R-:W-:Y:S01]  /*10920*/  FMUL.FTZ R28, R0, R108 ;  /* 0x0000006c001c7220 */ /* 0x000fe20000410000 */
[----:B------:R-:W-:Y:S01]  /*10930*/  ISETP.GT.AND P0, PT, R2, 0x18, P3 ;  /* 0x000000180200780c */ /* 0x000fe20001f04270 */
[C---:B------:R-:W-:Y:S01]  /*10940*/  FMUL.FTZ R29, R0.reuse, R109 ;  /* 0x0000006d001d7220 */ /* 0x040fe20000410000 */
[----:B------:R-:W-:Y:S01]  /*10950*/  MUFU.EX2 R124, R168 ;  /* 0x000000a8007c7308 */ /* 0x000fe20000000800 */
[C---:B------:R-:W-:Y:S01]  /*10960*/  FMUL.FTZ R36, R0.reuse, R36 ;  /* 0x0000002400247220 */ /* 0x040fe20000410000 */
[C---:B------:R-:W-:Y:S01]  /*10970*/  ISETP.LT.OR P0, PT, R3.reuse, 0x19, P0 ;  /* 0x000000190300780c */ /* 0x040fe20000701670 */
[C---:B------:R-:W-:Y:S02]  /*10980*/  FMUL.FTZ R37, R0.reuse, R37 ;  /* 0x0000002500257220 */ /* 0x040fe40000410000 */
[----:B------:R-:W-:Y:S01]  /*10990*/  FMUL.FTZ R40, R0, R40 ;  /* 0x0000002800287220 */ /* 0x000fe20000410000 */
[----:B------:R-:W-:Y:S01]  /*109a0*/  FSEL R146, R146, -INF , !P0 ;  /* 0xff80000092927808 */ /* 0x000fe20004000000 */
[----:B------:R-:W-:Y:S01]  /*109b0*/  FMUL.FTZ R41, R0, R41 ;  /* 0x0000002900297220 */ /* 0x000fe20000410000 */
[----:B------:R-:W-:Y:S01]  /*109c0*/  ISETP.GT.AND P0, PT, R2, 0x19, P3 ;  /* 0x000000190200780c */ /* 0x000fe20001f04270 */
[C---:B------:R-:W-:Y:S01]  /*109d0*/  FMUL.FTZ R44, R0.reuse, R44 ;  /* 0x0000002c002c7220 */ /* 0x040fe20000410000 */
[----:B------:R-:W-:Y:S01]  /*109e0*/  MUFU.EX2 R109, R148 ;  /* 0x00000094006d7308 */ /* 0x000fe20000000800 */
[C---:B------:R-:W-:Y:S01]  /*109f0*/  FMUL.FTZ R45, R0.reuse, R45 ;  /* 0x0000002d002d7220 */ /* 0x040fe20000410000 */
[----:B------:R-:W-:Y:S01]  /*10a00*/  ISETP.LT.OR P0, PT, R3, 0x1a, P0 ;  /* 0x0000001a0300780c */ /* 0x000fe20000701670 */
[C---:B------:R-:W-:Y:S02]  /*10a10*/  FMUL.FTZ R48, R0.reuse, R48 ;  /* 0x0000003000307220 */ /* 0x040fe40000410000 */
        /* <DEDUP_REMOVED lines=41> */
[C---:B------:R-:W-:Y:S03]  /*10cb0*/  FMUL.FTZ R97, R0.reuse, R97 ;  /* 0x0000006100617220 */ /* 0x040fe60000410000 */
[----:B------:R-:W-:Y:S01]  /*10cc0*/  FSEL R154, R25, -INF , !P0 ;  /* 0xff800000199a7808 */ /* 0x000fe20004000000 */
[----:B------:R-:W-:Y:S01]  /*10cd0*/  FMUL.FTZ R25, R0, R113 ;  /* 0x0000007100197220 */ /* 0x000fe20000410000 */
[----:B------:R-:W-:Y:S04]  /*10ce0*/  ISETP.GT.AND P0, PT, R2, 0x31, P3 ;  /* 0x000000310200780c */ /* 0x000fe80001f04270 */
[C---:B------:R-:W-:Y:S04]  /*10cf0*/  ISETP.LT.OR P0, PT, R3.reuse, 0x32, P0 ;  /* 0x000000320300780c */ /* 0x040fe80000701670 */
[----:B------:R-:W-:Y:S01]  /*10d00*/  FSEL R155, R24, -INF , !P0 ;  /* 0xff800000189b7808 */ /* 0x000fe20004000000 */
[----:B------:R-:W-:Y:S01]  /*10d10*/  FMUL.FTZ R24, R0, R112 ;  /* 0x0000007000187220 */ /* 0x000fe20000410000 */
[C---:B------:R-:W-:Y:S04]  /*10d20*/  ISETP.GT.AND P0, PT, R2.reuse, 0x38, P3 ;  /* 0x000000380200780c */ /* 0x040fe80001f04270 */
[----:B------:R-:W-:Y:S04]  /*10d30*/  ISETP.LT.OR P0, PT, R3, 0x39, P0 ;  /* 0x000000390300780c */ /* 0x000fe80000701670 */
[----:B------:R-:W-:Y:S02]  /*10d40*/  FSEL R156, R23, -INF , !P0 ;  /* 0xff800000179c7808 */ /* 0x000fe40004000000 */
[----:B------:R-:W-:Y:S01]  /*10d50*/  ISETP.GT.AND P0, PT, R2, 0x39, P3 ;  /* 0x000000390200780c */ /* 0x000fe20001f04270 */
[----:B------:R-:W-:Y:S02]  /*10d60*/  FFMA.FTZ R2, R0, R183, R8 ;  /* 0x000000b700027223 */ /* 0x000fe40000010008 */
[----:B------:R1:W-:Y:S01]  /*10d70*/  MUFU.EX2 R8, R21 ;  /* 0x0000001500087308 */ /* 0x0003e20000000800 */
[----:B------:R-:W-:Y:S01]  /*10d80*/  ISETP.LT.OR P0, PT, R3, 0x3a, P0 ;  /* 0x0000003a0300780c */ /* 0x000fe20000701670 */
[----:B------:R-:W-:Y:S01]  /*10d90*/  FADD.FTZ R6, R7, R2 ;  /* 0x0000000207067221 */ /* 0x000fe20000010000 */
[----:B------:R-:W-:Y:S02]  /*10da0*/  FMNMX.FTZ R2, R4, R103, !PT ;  /* 0x0000006704027209 */ /* 0x000fe40007810000 */
[----:B------:R-:W-:Y:S02]  /*10db0*/  FSEL R153, R26, -INF , !P0 ;  /* 0xff8000001a997808 */ /* 0x000fe40004000000 */
[----:B------:R-:W-:Y:S03]  /*10dc0*/  FMNMX.FTZ R2, R5, R2, !PT ;  /* 0x0000000205027209 */ /* 0x000fe60007810000 */
[----:B------:R-:W2:Y:S01]  /*10dd0*/  MUFU.EX2 R7, R20 ;  /* 0x0000001400077308 */ /* 0x000ea20000000800 */
[----:B------:R-:W-:Y:S04]  /*10de0*/  FMNMX.FTZ R2, R139, R2, !PT ;  /* 0x000000028b027209 */ /* 0x000fe80007810000 */
[----:B------:R-:W-:Y:S04]  /*10df0*/  FMNMX.FTZ R2, R140, R2, !PT ;  /* 0x000000028c027209 */ /* 0x000fe80007810000 */
[----:B------:R-:W-:Y:S04]  /*10e00*/  FMNMX.FTZ R2, R142, R2, !PT ;  /* 0x000000028e027209 */ /* 0x000fe80007810000 */
[----:B------:R-:W-:Y:S01]  /*10e10*/  FMNMX.FTZ R2, R147, R2, !PT ;  /* 0x0000000293027209 */ /* 0x000fe20007810000 */
[----:B-1----:R-:W-:Y:S03]  /*10e20*/  FMUL.FTZ R21, R0, R117 ;  /* 0x0000007500157220 */ /* 0x002fe60000410000 */
[----:B------:R-:W-:Y:S04]  /*10e30*/  FMNMX.FTZ R2, R146, R2, !PT ;  /* 0x0000000292027209 */ /* 0x000fe80007810000 */
[----:B------:R-:W-:Y:S02]  /*10e40*/  FMNMX.FTZ R2, R145, R2, !PT ;  /* 0x0000000291027209 */ /* 0x000fe40007810000 */
[----:B--2---:R-:W-:Y:S01]  /*10e50*/  F2FP.BF16.PACK_AB R138, R7, R8 ;  /* 0x00000008078a723e */ /* 0x004fe200000010ff */
[----:B------:R-:W-:Y:S01]  /*10e60*/  FMUL.FTZ R20, R0, R116 ;  /* 0x0000007400147220 */ /* 0x000fe20000410000 */
        /* <DEDUP_REMOVED lines=11> */
[----:B-1----:R-:W-:Y:S01]  /*10f20*/  FMNMX.FTZ R100, R2, R3, !PT ;  /* 0x0000000302647209 */ /* 0x002fe20007810000 */
[----:B------:R-:W-:Y:S02]  /*10f30*/  FADD.FTZ R2, R8, R6 ;  /* 0x0000000608027221 */ /* 0x000fe40000010000 */
[----:B------:R-:W-:Y:S01]  /*10f40*/  FMUL.FTZ R8, R0, R128 ;  /* 0x0000008000087220 */ /* 0x000fe20000410000 */
[C---:B------:R-:W-:Y:S01]  /*10f50*/  FSETP.NEU.FTZ.AND P0, PT, R100.reuse, -INF , PT ;  /* 0xff8000006400780b */ /* 0x040fe20003f1d000 */
[----:B------:R-:W-:Y:S02]  /*10f60*/  FADD.FTZ R141, R7, R2 ;  /* 0x00000002078d7221 */ /* 0x000fe40000010000 */
[C---:B------:R-:W-:Y:S01]  /*10f70*/  FMUL.FTZ R3, R100.reuse, c[0x0][0x2d0] ;  /* 0x0000b40064037a20 */ /* 0x040fe20000410000 */
        /* <DEDUP_REMOVED lines=9> */
[----:B------:R-:W-:Y:S05]  /*11010*/  FFMA.FTZ R112, R144, c[0x0][0x2d0], -R103 ;  /* 0x0000b40090707a23 */ /* 0x000fea0000010867 */
[----:B------:R-:W2:Y:S10]  /*11020*/  MUFU.EX2 R3, R3 ;  /* 0x0000000300037308 */ /* 0x000eb40000000800 */
[----:B------:R-:W3:Y:S01]  /*11030*/  MUFU.EX2 R0, R6 ;  /* 0x0000000600007308 */ /* 0x000ee20000000800 */
[C---:B-1----:R-:W-:Y:S02]  /*11040*/  FMUL.FTZ R19, R2.reuse, R123 ;  /* 0x0000007b02137220 */ /* 0x042fe40000410000 */
[C---:B------:R-:W-:Y:S02]  /*11050*/  FMUL.FTZ R27, R2.reuse, R115 ;  /* 0x00000073021b7220 */ /* 0x040fe40000410000 */
[C---:B------:R-:W-:Y:S02]  /*11060*/  FMUL.FTZ R10, R2.reuse, R130 ;  /* 0x00000082020a7220 */ /* 0x040fe40000410000 */
[C---:B------:R-:W-:Y:S03]  /*11070*/  FMUL.FTZ R11, R2.reuse, R131 ;  /* 0x00000083020b7220 */ /* 0x040fe60000410000 */
[----:B------:R-:W-:Y:S01]  /*11080*/  MUFU.EX2 R117, R112 ;  /* 0x0000007000757308 */ /* 0x000fe20000000800 */
[C---:B------:R-:W-:Y:S02]  /*11090*/  FMUL.FTZ R34, R2.reuse, R106 ;  /* 0x0000006a02227220 */ /* 0x040fe40000410000 */
[C---:B--2---:R-:W-:Y:S02]  /*110a0*/  FFMA.FTZ R102, R2.reuse, R184, R3 ;  /* 0x000000b802667223 */ /* 0x044fe40000010003 */
[C---:B------:R-:W-:Y:S02]  /*110b0*/  FMUL.FTZ R35, R2.reuse, R107 ;  /* 0x0000006b02237220 */ /* 0x040fe40000410000 */
[C---:B------:R-:W-:Y:S02]  /*110c0*/  FMUL.FTZ R7, R2.reuse, R135 ;  /* 0x0000008702077220 */ /* 0x040fe40000410000 */
[C---:B------:R-:W-:Y:S01]  /*110d0*/  FMUL.FTZ R14, R2.reuse, R126 ;  /* 0x0000007e020e7220 */ /* 0x040fe20000410000 */
[----:B------:R-:W-:Y:S01]  /*110e0*/  MUFU.EX2 R132, R160 ;  /* 0x000000a000847308 */ /* 0x000fe20000000800 */
[----:B------:R-:W-:Y:S02]  /*110f0*/  FMUL.FTZ R15, R2, R127 ;  /* 0x0000007f020f7220 */ /* 0x000fe40000410000 */
[C---:B---3--:R-:W-:Y:S01]  /*11100*/  FADD.FTZ R123, R0.reuse, R102 ;  /* 0x00000066007b7221 */ /* 0x048fe20000010000 */
[----:B------:R-:W-:Y:S01]  /*11110*/  F2FP.BF16.PACK_AB R137, R0, R3 ;  /* 0x000000030089723e */ /* 0x000fe200000010ff */
[--C-:B------:R-:W-:Y:S02]  /*11120*/  FFMA.FTZ R0, R139, c[0x0][0x2d0], -R103.reuse ;  /* 0x0000b4008b007a23 */ /* 0x100fe40000010867 */
        /* <DEDUP_REMOVED lines=34> */
[C---:B------:R-:W-:Y:S01]  /*11350*/  FMUL.FTZ R79, R2.reuse, R79 ;  /* 0x0000004f024f7220 */ /* 0x040fe20000410000 */
[----:B--2---:R-:W-:Y:S01]  /*11360*/  F2FP.BF16.PACK_AB R110, R127, R126 ;  /* 0x0000007e7f6e723e */ /* 0x004fe200000010ff */
        /* <DEDUP_REMOVED lines=11> */
[--C-:B------:R-:W-:Y:S02]  /*11420*/  FFMA.FTZ R0, R140, c[0x0][0x2d0], -R103.reuse ;  /* 0x0000b4008c007a23 */ /* 0x100fe40000010867 */
[----:B------:R-:W-:Y:S01]  /*11430*/  FFMA.FTZ R112, R143, c[0x0][0x2d0], -R103 ;  /* 0x0000b4008f707a23 */ /* 0x000fe20000010867 */
[----:B------:R-:W-:Y:S01]  /*11440*/  IADD3 R102, R169, R2, RZ ;  /* 0x00000002a9667210 */ /* 0x000fe20007ffe0ff */
[----:B------:R-:W1:Y:S01]  /*11450*/  LDSM.16.MT88.4 R104, [R2] ;  /* 0x000000000268783b */ /* 0x000e620000004200 */
[----:B------:R-:W2:Y:S07]  /*11460*/  MUFU.EX2 R114, R0 ;  /* 0x0000000000727308 */ /* 0x000eae0000000800 */
[----:B------:R-:W-:Y:S03]  /*11470*/  LDSM.16.MT88.4 R128, [R2+0x1800] ;  /* 0x001800000280783b */ /* 0x000fe60000004200 */
[----:B------:R-:W-:Y:S01]  /*11480*/  MUFU.EX2 R119, R112 ;  /* 0x0000007000777308 */ /* 0x000fe20000000800 */
[----:B--2---:R-:W-:Y:S01]  /*11490*/  F2FP.BF16.PACK_AB R139, R114, R115 ;  /* 0x00000073728b723e */ /* 0x004fe200000010ff */
[----:B------:R-:W-:Y:S04]  /*114a0*/  FADD.FTZ R0, R3, R141 ;  /* 0x0000008d03007221 */ /* 0x000fe80000010000 */
[----:B------:R-:W-:Y:S01]  /*114b0*/  FADD.FTZ R121, R109, R0 ;  /* 0x000000006d797221 */ /* 0x000fe20000010000 */
[----:B------:R-:W-:Y:S01]  /*114c0*/  IADD3 R0, R172, R162, RZ ;  /* 0x000000a2ac007210 */ /* 0x000fe20007ffe0ff */
[--C-:B------:R-:W-:Y:S03]  /*114d0*/  FFMA.FTZ R109, R145, c[0x0][0x2d0], -R103.reuse ;  /* 0x0000b400916d7a23 */ /* 0x100fe60000010867 */
[----:B------:R-:W-:Y:S01]  /*114e0*/  IADD3 R3, R169, R0, RZ ;  /* 0x00000000a9037210 */ /* 0x000fe20007ffe0ff */
[----:B------:R-:W-:Y:S01]  /*114f0*/  MUFU.EX2 R122, R109 ;  /* 0x0000006d007a7308 */ /* 0x000fe20000000800 */
        /* <DEDUP_REMOVED lines=37> */
[----:B------:R-:W-:Y:S01]  /*11750*/  F2FP.BF16.PACK_AB R138, R149, R148 ;  /* 0x00000094958a723e */ /* 0x000fe200000010ff */
[--C-:B-1----:R-:W-:Y:S05]  /*11760*/  FFMA.FTZ R104, R147, c[0x0][0x2d0], -R103.reuse ;  /* 0x0000b40093687a23 */ /* 0x102fea0000010867 */
[----:B------:R-:W-:Y:S10]  /*11770*/  MUFU.EX2 R147, R180 ;  /* 0x000000b400937308 */ /* 0x000ff40000000800 */
[----:B------:R1:W2:Y:S02]  /*11780*/  MUFU.EX2 R120, R104 ;  /* 0x0000006800787308 */ /* 0x0002a40000000800 */
[--C-:B-1----:R-:W-:Y:S01]  /*11790*/  FFMA.FTZ R104, R146, c[0x0][0x2d0], -R103.reuse ;  /* 0x0000b40092687a23 */ /* 0x102fe20000010867 */
[----:B--2---:R-:W-:Y:S07]  /*117a0*/  F2FP.BF16.PACK_AB R109, R120, R113 ;  /* 0x00000071786d723e */ /* 0x004fee00000010ff */
[----:B------:R-:W1:Y:S10]  /*117b0*/  MUFU.EX2 R146, R181 ;  /* 0x000000b500927308 */ /* 0x000e740000000800 */
[----:B------:R2:W3:Y:S01]  /*117c0*/  MUFU.EX2 R116, R104 ;  /* 0x0000006800747308 */ /* 0x0004e20000000800 */
[----:B-1----:R-:W-:Y:S01]  /*117d0*/  F2FP.BF16.PACK_AB R136, R147, R146 ;  /* 0x000000929388723e */ /* 0x002fe200000010ff */
[----:B--2---:R-:W1:Y:S01]  /*117e0*/  LDSM.16.MT88.4 R104, [R2+0x800] ;  /* 0x000800000268783b */ /* 0x004e620000004200 */
[----:B---3--:R-:W-:Y:S07]  /*117f0*/  F2FP.BF16.PACK_AB R111, R122, R116 ;  /* 0x000000747a6f723e */ /* 0x008fee00000010ff */
        /* <DEDUP_REMOVED lines=38> */
[----:B------:R-:W-:Y:S03]  /*11a60*/  FFMA.FTZ R105, R152, c[0x0][0x2d0], -R103 ;  /* 0x0000b40098697a23 */ /* 0x000fe60000010867 */
[----:B------:R-:W-:Y:S06]  /*11a70*/  F2FP.BF16.PACK_AB R106, R159, R132 ;  /* 0x000000849f6a723e */ /* 0x000fec00000010ff */
[----:B------:R3:W4:Y:S01]  /*11a80*/  MUFU.EX2 R145, R105 ;  /* 0x0000006900917308 */ /* 0x0007220000000800 */
[----:B--2---:R-:W-:Y:S04]  /*11a90*/  FADD.FTZ R104, R115, R123 ;  /* 0x0000007b73687221 */ /* 0x004fe80000010000 */
[----:B------:R-:W-:Y:S04]  /*11aa0*/  FADD.FTZ R104, R114, R104 ;  /* 0x0000006872687221 */ /* 0x000fe80000010000 */
[----:B------:R-:W-:Y:S02]  /*11ab0*/  FADD.FTZ R104, R113, R104 ;  /* 0x0000006871687221 */ /* 0x000fe40000010000 */
[----:B---3--:R-:W-:Y:S01]  /*11ac0*/  FADD.FTZ R105, R126, R121 ;  /* 0x000000797e697221 */ /* 0x008fe20000010000 */
[----:B------:R-:W2:Y:S01]  /*11ad0*/  LDSM.16.MT88.4 R112, [R102+0x1000] ;  /* 0x001000006670783b */ /* 0x000ea20000004200 */
[----:B------:R-:W-:Y:S01]  /*11ae0*/  FADD.FTZ R104, R120, R104 ;  /* 0x0000006878687221 */ /* 0x000fe20000010000 */
[----:B----4-:R-:W-:Y:S01]  /*11af0*/  F2FP.BF16.PACK_AB R107, R145, R118 ;  /* 0x00000076916b723e */ /* 0x010fe200000010ff */
[----:B------:R-:W-:Y:S01]  /*11b00*/  FADD.FTZ R121, R127, R105 ;  /* 0x000000697f797221 */ /* 0x000fe20000010000 */
[----:B------:R-:W-:Y:S01]  /*11b10*/  F2FP.BF16.PACK_AB R105, R119, R117 ;  /* 0x000000757769723e */ /* 0x000fe200000010ff */
        /* <DEDUP_REMOVED lines=44> */
[----:B------:R-:W-:Y:S02]  /*11de0*/  FADD.FTZ R143, R132, R117 ;  /* 0x00000075848f7221 */ /* 0x000fe40000010000 */
[----:B------:R-:W-:Y:S01]  /*11df0*/  FADD.FTZ R144, R118, R116 ;  /* 0x0000007476907221 */ /* 0x000fe20000010000 */
[C---:B--2---:R-:W-:Y:S08]  /*11e00*/  HMMA.16816.F32.BF16 R92, R104.reuse, R112, R92 ;  /* 0x00000070685c723c */ /* 0x044ff0000004185c */
        /* <DEDUP_REMOVED lines=31> */
[----:B------:R2:W3:Y:S03]  /*12000*/  LDSM.16.MT88.4 R8, [R2+0x5800] ;  /* 0x005800000208783b */ /* 0x0004e60000004200 */
[----:B------:R-:W-:Y:S04]  /*12010*/  FADD.FTZ R184, R103, R0 ;  /* 0x0000000067b87221 */ /* 0x000fe80000010000 */
        /* <DEDUP_REMOVED lines=8> */
[----:B------:R-:W-:Y:S01]  /*120a0*/  FADD.FTZ R2, R148, R2 ;  /* 0x0000000294027221 */ /* 0x000fe20000010000 */
[----:B----4-:R-:W-:Y:S04]  /*120b0*/  IADD3 R3, R173, -0x2, RZ ;  /* 0xfffffffead037810 */ /* 0x010fe80007ffe0ff */
[C---:B---3--:R-:W-:Y:S03]  /*120c0*/  HMMA.16816.F32.BF16 R68, R136.reuse, R8, R68 ;  /* 0x000000088844723c */ /* 0x048fe60000041844 */
[----:B------:R-:W-:Y:S01]  /*120d0*/  ISETP.GE.AND P0, PT, R3, R188, PT ;  /* 0x000000bc0300720c */ /* 0x000fe20003f06270 */
[----:B------:R-:W-:Y:S04]  /*120e0*/  FADD.FTZ R183, R149, R2 ;  /* 0x0000000295b77221 */ /* 0x000fe80000010000 */
[C---:B------:R-:W-:Y:S08]  /*120f0*/  HMMA.16816.F32.BF16 R72, R136.reuse, R10, R72 ;  /* 0x0000000a8848723c */ /* 0x040ff00000041848 */
        /* <DEDUP_REMOVED lines=16> */
[----:B------:R-:W-:Y:S01]  /*12200*/  IADD3 R2, R182, R150, R193 ;  /* 0x00000096b6027210 */ /* 0x000fe20007ffe0c1 */
        /* <DEDUP_REMOVED lines=32> */
.L_x_2214:
        /* <DEDUP_REMOVED lines=23> */
.L_x_2215:
        /* <DEDUP_REMOVED lines=24> */
.L_x_2120:
[----:B------:R-:W-:Y:S05]  /*12700*/  BSYNC B0 ;  /* 0x0000000000007941 */ /* 0x000fea0003800000 */
.L_x_2119:
[C---:B------:R-:W-:Y:S01]  /*12710*/  ISETP.GE.AND P0, PT, R163.reuse, 0x1, PT ;  /* 0x00000001a300780c */ /* 0x040fe20003f06270 */
[----:B------:R-:W0:Y:S01]  /*12720*/  LDGDEPBAR ;  /* 0x00000000000079af */ /* 0x000e220000000000 */
[----:B-1----:R-:W-:Y:S01]  /*12730*/  IADD3 R0, R163, 0x1, RZ ;  /* 0x00000001a3007810 */ /* 0x002fe20007ffe0ff */
[----:B------:R-:W-:Y:S02]  /*12740*/  IMAD.MOV.U32 R103, RZ, RZ, R100 ;  /* 0x000000ffff677224 */ /* 0x000fe400078e0064 */
[----:B------:R-:W-:Y:S01]  /*12750*/  IMAD.MOV.U32 R102, RZ, RZ, R101 ;  /* 0x000000ffff667224 */ /* 0x000fe200078e0065 */
[----:B------:R-:W-:Y:S02]  /*12760*/  SEL R163, R0, RZ, !P0 ;  /* 0x000000ff00a37207 */ /* 0x000fe40004000000 */
[----:B------:R-:W-:Y:S02]  /*12770*/  ISETP.GE.AND P0, PT, R188, R173, PT ;  /* 0x000000adbc00720c */ /* 0x000fe40003f06270 */
[----:B------:R-:W-:Y:S05]  /*12780*/  IADD3 R0, R173, -0x1, RZ ;  /* 0xffffffffad007810 */ /* 0x000fea0007ffe0ff */
[----:B------:R-:W-:Y:S06]  /*12790*/  IMAD.MOV.U32 R173, RZ, RZ, R0 ;  /* 0x000000ffffad7224 */ /* 0x000fec00078e0000 */
[----:B------:R-:W-:-:S05]  /*127a0*/  @!P0 BRA `(.L_x_2123) ;  /* 0xffffc1b000008947 */ /* 0x000fca000383ffff */
.L_x_2106:
[----:B------:R-:W-:Y:S05]  /*127b0*/  BRA.DIV ~URZ, `(.L_x_2124) ;  /* 0x00006cd27f007947 */ /* 0x000fea000b800000 */
[----:B------:R1:W2:Y:S02]  /*127c0*/  SHFL.BFLY PT, R0, R183, 0x2, 0x1f ;  /* 0x0c401f00b7007f89 */ /* 0x0002a400000e0000 */
.L_x_2216:
[----:B--2---:R-:W-:Y:S01]  /*127d0*/  FADD.FTZ R0, R0, R183 ;  /* 0x000000b700007221 */ /* 0x004fe20000010000 */
[----:B------:R-:W-:Y:S05]  /*127e0*/  BRA.DIV ~URZ, `(.L_x_2125) ;  /* 0x00006d027f007947 */ /* 0x000fea000b800000 */
[----:B------:R-:W2:Y:S04]  /*127f0*/  SHFL.BFLY PT, R2, R184, 0x2, 0x1f ;  /* 0x0c401f00b8027f89 */ /* 0x000ea800000e0000 */
[----:B------:R-:W3:Y:S01]  /*12800*/  SHFL.BFLY PT, R5, R0, 0x1, 0x1f ;  /* 0x0c201f0000057f89 */ /* 0x000ee200000e0000 */
[----:B--2---:R-:W-:-:S02]  /*12810*/  FADD.FTZ R4, R2, R184 ;  /* 0x000000b802047221 */ /* 0x004fc40000010000 */
[----:B---3--:R-:W-:-:S03]  /*12820*/  FADD.FTZ R0, R0, R5 ;  /* 0x0000000500007221 */ /* 0x008fc60000010000 */
[----:B------:R2:W3:Y:S04]  /*12830*/  SHFL.BFLY PT, R3, R4, 0x1, 0x1f ;  /* 0x0c201f0004037f89 */ /* 0x0004e800000e0000 */
.L_x_2217:
[----:B------:R-:W-:Y:S01]  /*12840*/  FSETP.NE.FTZ.AND P1, PT, R0, RZ, PT ;  /* 0x000000ff0000720b */ /* 0x000fe20003f35000 */
[----:B---3--:R-:W-:Y:S01]  /*12850*/  FADD.FTZ R3, R3, R4 ;  /* 0x0000000403037221 */ /* 0x008fe20000010000 */
[----:B------:R-:W-:Y:S02]  /*12860*/  MOV R2, RZ ;  /* 0x000000ff00027202 */ /* 0x000fe40000000f00 */
[----:B------:R-:W-:Y:S02]  /*12870*/  MOV R22, 0xff800000 ;  /* 0xff80000000167802 */ /* 0x000fe40000000f00 */
[----:B------:R-:W-:Y:S02]  /*12880*/  FSETP.NE.FTZ.AND P0, PT, R3, RZ, PT ;  /* 0x000000ff0300720b */ /* 0x000fe40003f15000 */
[----:B------:R-:W-:-:S05]  /*12890*/  MOV R17, 0xff800000 ;  /* 0xff80000000117802 */ /* 0x000fca0000000f00 */
[----:B------:R-:W3:Y:S01]  /*128a0*/  @P1 MUFU.RCP R2, R0 ;  /* 0x0000000000021308 */ /* 0x000ee20000001000 */
[----:B--2---:R-:W-:-:S05]  /*128b0*/  @P1 MOV R4, 0x3f317218 ;  /* 0x3f31721800041802 */ /* 0x004fca0000000f00 */
[----:B------:R-:W-:Y:S02]  /*128c0*/  @P1 FMUL.FTZ R4, R4, c[0x0][0x2d0] ;  /* 0x0000b40004041a20 */ /* 0x000fe40000410000 */
[----:B------:R2:W4:Y:S01]  /*128d0*/  @P1 MUFU.LG2 R5, R0 ;  /* 0x0000000000051308 */ /* 0x0005220000000c00 */
[C---:B---3--:R-:W-:Y:S02]  /*128e0*/  FMUL.FTZ R34, R2.reuse, R120 ;  /* 0x0000007802227220 */ /* 0x048fe40000410000 */
[C---:B------:R-:W-:Y:S02]  /*128f0*/  FMUL.FTZ R35, R2.reuse, R121 ;  /* 0x0000007902237220 */ /* 0x040fe40000410000 */
[C---:B------:R-:W-:Y:S02]  /*12900*/  FMUL.FTZ R120, R2.reuse, R68 ;  /* 0x0000004402787220 */ /* 0x040fe40000410000 */
[C---:B------:R-:W-:Y:S01]  /*12910*/  FMUL.FTZ R121, R2.reuse, R69 ;  /* 0x0000004502797220 */ /* 0x040fe20000410000 */
[----:B--2---:R-:W-:Y:S01]  /*12920*/  MOV R0, RZ ;  /* 0x000000ff00007202 */ /* 0x004fe20000000f00 */
        /* <DEDUP_REMOVED lines=47> */
[C---:B--2---:R-:W-:Y:S02]  /*12c20*/  FMUL.FTZ R36, R0.reuse, R118 ;  /* 0x0000007600247220 */ /* 0x044fe40000410000 */
[----:B------:R-:W-:Y:S02]  /*12c30*/  FMUL.FTZ R37, R0, R119 ;  /* 0x0000007700257220 */ /* 0x000fe40000410000 */
[----:B------:R-:W-:Y:S01]  /*12c40*/  @P1 FFMA.FTZ R22, R4, R101, R5 ;  /* 0x0000006504161223 */ /* 0x000fe20000010005 */
[----:B------:R-:W-:Y:S01]  /*12c50*/  MOV R4, 0x1 ;  /* 0x0000000100047802 */ /* 0x000fe20000000f00 */
[----:B------:R-:W-:-:S02]  /*12c60*/  FMUL.FTZ R118, R0, R38 ;  /* 0x0000002600767220 */ /* 0x000fc40000410000 */
[C---:B------:R-:W-:Y:S02]  /*12c70*/  FMUL.FTZ R119, R0.reuse, R39 ;  /* 0x0000002700777220 */ /* 0x040fe40000410000 */
[C---:B------:R-:W-:Y:S02]  /*12c80*/  FMUL.FTZ R26, R0.reuse, R130 ;  /* 0x00000082001a7220 */ /* 0x040fe40000410000 */
[C---:B------:R-:W-:Y:S01]  /*12c90*/  FMUL.FTZ R27, R0.reuse, R131 ;  /* 0x00000083001b7220 */ /* 0x040fe20000410000 */
[----:B---3--:R-:W-:Y:S01]  /*12ca0*/  @P0 MOV R3, 0x3f317218 ;  /* 0x3f31721800030802 */ /* 0x008fe20000000f00 */
[C---:B------:R-:W-:Y:S02]  /*12cb0*/  FMUL.FTZ R92, R0.reuse, R122 ;  /* 0x0000007a005c7220 */ /* 0x040fe40000410000 */
[C---:B------:R-:W-:Y:S02]  /*12cc0*/  FMUL.FTZ R93, R0.reuse, R123 ;  /* 0x0000007b005d7220 */ /* 0x040fe40000410000 */
[----:B------:R-:W-:-:S02]  /*12cd0*/  FMUL.FTZ R38, R0, R46 ;  /* 0x0000002e00267220 */ /* 0x000fc40000410000 */
[----:B------:R-:W-:Y:S02]  /*12ce0*/  FMUL.FTZ R39, R0, R47 ;  /* 0x0000002f00277220 */ /* 0x000fe40000410000 */
[----:B-----5:R-:W-:Y:S02]  /*12cf0*/  @P0 FMUL.FTZ R2, R2, 0.69314718246459960938 ;  /* 0x3f31721802020820 */ /* 0x020fe40000410000 */
[----:B------:R-:W-:Y:S02]  /*12d00*/  @P0 FMUL.FTZ R3, R3, c[0x0][0x2d0] ;  /* 0x0000b40003030a20 */ /* 0x000fe40000410000 */
        /* <DEDUP_REMOVED lines=40> */
.L_x_2036:
        /* <DEDUP_REMOVED lines=17> */
.L_x_2127:
[----:B------:R-:W-:Y:S05]  /*130a0*/  BSYNC B0 ;  /* 0x0000000000007941 */ /* 0x000fea0003800000 */
.L_x_2126:
        /* <DEDUP_REMOVED lines=10> */
[----:B------:R-:W-:Y:S01]  /*13150*/  F2FP.BF16.PACK_AB R2, R85, R84 ;  /* 0x000000545502723e */ /* 0x000fe200000010ff */
[----:B------:R-:W-:Y:S01]  /*13160*/  IMAD.MOV.U32 R6, RZ, RZ, RZ ;  /* 0x000000ffff067224 */ /* 0x000fe200078e00ff */
        /* <DEDUP_REMOVED lines=88> */
[----:B------:R-:W-:Y:S01]  /*136f0*/  STS [R251+0x8400], R3 ;  /* 0x00840003fb007388 */ /* 0x000fe20000000800 */
[----:B----4-:R-:W-:-:S03]  /*13700*/  F2FP.BF16.PACK_AB R2, R81, R80 ;  /* 0x000000505102723e */ /* 0x010fc600000010ff */
[----:B------:R2:W-:Y:S04]  /*13710*/  STS [R251+0x8000], R4 ;  /* 0x00800004fb007388 */ /* 0x0005e80000000800 */
[----:B------:R3:W-:Y:S01]  /*13720*/  STS [R252+0x8000], R2 ;  /* 0x00800002fc007388 */ /* 0x0007e20000000800 */
[----:B-1----:R-:W-:-:S05]  /*13730*/  F2FP.BF16.PACK_AB R0, R55, R54 ;  /* 0x000000363700723e */ /* 0x002fca00000010ff */
[----:B------:R1:W-:Y:S01]  /*13740*/  STS [R252+0x8400], R0 ;  /* 0x00840000fc007388 */ /* 0x0003e20000000800 */
[----:B--2---:R-:W-:Y:S01]  /*13750*/  F2FP.BF16.PACK_AB R4, R25, R24 ;  /* 0x000000181904723e */ /* 0x004fe200000010ff */
[----:B---3--:R-:W-:-:S04]  /*13760*/  IMAD.MOV.U32 R2, RZ, RZ, 0x4 ;  /* 0x00000004ff027424 */ /* 0x008fc800078e00ff */
[----:B------:R2:W-:Y:S01]  /*13770*/  STS [R250+0x8000], R4 ;  /* 0x00800004fa007388 */ /* 0x0005e20000000800 */
[----:B------:R-:W-:-:S04]  /*13780*/  @P1 IMAD.WIDE R8, R211, R2, c[0x0][0x508] ;  /* 0x00014200d3081625 */ /* 0x000fc800078e0202 */
[----:B------:R-:W-:Y:S01]  /*13790*/  IMAD.WIDE R2, R211, R2, c[0x0][0x500] ;  /* 0x00014000d3027625 */ /* 0x000fe200078e0202 */
[----:B-1----:R-:W-:-:S05]  /*137a0*/  F2FP.BF16.PACK_AB R0, R43, R42 ;  /* 0x0000002a2b00723e */ /* 0x002fca00000010ff */
[----:B------:R1:W-:Y:S04]  /*137b0*/  STS [R250+0x8400], R0 ;  /* 0x00840000fa007388 */ /* 0x0003e80000000800 */
[----:B------:R-:W-:Y:S06]  /*137c0*/  BAR.SYNC.DEFER_BLOCKING 0x1, 0x100 ;  /* 0x0044000000007b1d */ /* 0x000fec0000010000 */
[----:B------:R1:W5:Y:S04]  /*137d0*/  @P1 LDG.E R16, [R8.64] ;  /* 0x0000000608101981 */ /* 0x000368000c1e1900 */
[----:B------:R1:W5:Y:S01]  /*137e0*/  @P2 LDG.E R6, [R2.64] ;  /* 0x0000000602062981 */ /* 0x000362000c1e1900 */
[----:B------:R-:W-:-:S04]  /*137f0*/  ISETP.NE.AND P0, PT, R221, RZ, PT ;  /* 0x000000ffdd00720c */ /* 0x000fc80003f05270 */
[----:B--2---:R-:W-:Y:S01]  /*13800*/  SEL R4, R221, c[0x0][0x3d4], P0 ;  /* 0x0000f500dd047a07 */ /* 0x004fe20000000000 */
[----:B------:R-:W-:Y:S05]  /*13810*/  @P1 BRA `(.L_x_2130) ;  /* 0x0000004000001947 */ /* 0x000fea0003800000 */
[----:B------:R-:W-:Y:S05]  /*13820*/  @!P2 BRA `(.L_x_2130) ;  /* 0x000000300000a947 */ /* 0x000fea0003800000 */
[----:B-1----:R1:W2:Y:S04]  /*13830*/  LDG.E R0, [R2.64] ;  /* 0x0000000602007981 */ /* 0x0022a8000c1e1900 */
[----:B-1----:R-:W2:Y:S02]  /*13840*/  LDG.E R2, [R2.64+0x4] ;  /* 0x0000040602027981 */ /* 0x002ea4000c1e1900 */
[----:B--2--5:R-:W-:Y:S02]  /*13850*/  IADD3 R16, -R0, R2, RZ ;  /* 0x0000000200107210 */ /* 0x024fe40007ffe1ff */
.L_x_2130:
[----:B------:R-:W2:Y:S01]  /*13860*/  LDL R30, [R1+0xc] ;  /* 0x00000c00011e7983 */ /* 0x000ea20000100800 */
[----:B-1----:R-:W-:Y:S01]  /*13870*/  IMAD.MOV.U32 R9, RZ, RZ, 0x368 ;  /* 0x00000368ff097424 */ /* 0x002fe200078e00ff */
[----:B------:R-:W-:Y:S01]  /*13880*/  ISETP.GT.AND P2, PT, R4, 0x1, PT ;  /* 0x000000010400780c */ /* 0x000fe20003f44270 */
[----:B------:R-:W-:Y:S01]  /*13890*/  IMAD.MOV.U32 R0, RZ, RZ, c[0x0][0x4e8] ;  /* 0x00013a00ff007624 */ /* 0x000fe200078e00ff */
[----:B------:R-:W-:Y:S01]  /*138a0*/  ISETP.NE.U32.AND P0, PT, RZ, c[0x0][0x500], PT ;  /* 0x00014000ff007a0c */ /* 0x000fe20003f05070 */
[----:B------:R-:W-:Y:S01]  /*138b0*/  IMAD.IADD R13, R212, 0x1, R203 ;  /* 0x00000001d40d7824 */ /* 0x000fe200078e02cb */
[----:B------:R-:W-:Y:S01]  /*138c0*/  SEL R9, R9, 0x328, P2 ;  /* 0x0000032809097807 */ /* 0x000fe20001000000 */
[----:B------:R-:W1:Y:S01]  /*138d0*/  S2R R31, SR_TID.X ;  /* 0x00000000001f7919 */ /* 0x000e620000002100 */
[----:B------:R-:W-:-:S02]  /*138e0*/  ISETP.NE.AND P3, PT, R0, 0x1, PT ;  /* 0x000000010000780c */ /* 0x000fc40003f65270 */
[----:B------:R-:W3:Y:S01]  /*138f0*/  LDC.64 R4, c[0x0][R9+0x170] ;  /* 0x00005c0009047b82 */ /* 0x000ee20000000a00 */
[----:B------:R-:W-:Y:S02]  /*13900*/  ISETP.NE.AND.EX P0, PT, RZ, c[0x0][0x504], PT, P0 ;  /* 0x00014100ff007a0c */ /* 0x000fe40003f05300 */
[----:B------:R-:W-:Y:S02]  /*13910*/  SHF.R.S32.HI R0, RZ, 0x1f, R211 ;  /* 0x0000001fff007819 */ /* 0x000fe400000114d3 */
[----:B------:R-:W-:Y:S02]  /*13920*/  SEL R7, R211, RZ, !P0 ;  /* 0x000000ffd3077207 */ /* 0x000fe40004000000 */
[----:B------:R-:W-:Y:S01]  /*13930*/  SEL R2, R0, RZ, !P0 ;  /* 0x000000ff00027207 */ /* 0x000fe20004000000 */
[----:B------:R-:W4:Y:S01]  /*13940*/  LDC.64 R14, c[0x0][R9+0x168] ;  /* 0x00005a00090e7b82 */ /* 0x000f220000000a00 */
[----:B------:R-:W-:Y:S02]  /*13950*/  LOP3.LUT R11, R210, 0xffff, RZ, 0xc0, !PT ;  /* 0x0000ffffd20b7812 */ /* 0x000fe400078ec0ff */
[----:B------:R-:W-:-:S05]  /*13960*/  @P3 IMAD.HI.U32 R8, R13, c[0x0][0x4ec], RZ ;  /* 0x00013b000d083a27 */ /* 0x000fca00078e00ff */
[----:B------:R3:W4:Y:S01]  /*13970*/  LDC.64 R18, c[0x0][R9+0x178] ;  /* 0x00005e0009127b82 */ /* 0x0007220000000a00 */
[----:B-1----:R-:W-:-:S07]  /*13980*/  SHF.R.S32.HI R23, RZ, 0x1f, R31 ;  /* 0x0000001fff177819 */ /* 0x002fce000001141f */
[----:B------:R1:W1:Y:S01]  /*13990*/  LDC.64 R20, c[0x0][R9+0x160] ;  /* 0x0000580009147b82 */ /* 0x0002620000000a00 */
[----:B------:R-:W-:-:S04]  /*139a0*/  LEA.HI R23, R23, R31, RZ, 0x5 ;  /* 0x0000001f17177211 */ /* 0x000fc800078f28ff */
[----:B------:R-:W-:-:S05]  /*139b0*/  LOP3.LUT R23, R23, 0xffffffe0, RZ, 0xc0, !PT ;  /* 0xffffffe017177812 */ /* 0x000fca00078ec0ff */
[----:B------:R-:W-:Y:S02]  /*139c0*/  IMAD.IADD R23, R31, 0x1, -R23 ;  /* 0x000000011f177824 */ /* 0x000fe400078e0a17 */
[----:B---3--:R-:W-:-:S04]  /*139d0*/  IMAD R0, R5, R7, RZ ;  /* 0x0000000705007224 */ /* 0x008fc800078e02ff */
[C---:B------:R-:W-:Y:S02]  /*139e0*/  IMAD R10, R4.reuse, R2, R0 ;  /* 0x00000002040a7224 */ /* 0x040fe400078e0200 */
        /* <DEDUP_REMOVED lines=10> */
[----:B------:R-:W-:Y:S02]  /*13a90*/  IMAD R10, R19, R8, RZ ;  /* 0x00000008130a7224 */ /* 0x000fe400078e02ff */
[----:B------:R-:W-:Y:S01]  /*13aa0*/  IMAD.MOV R3, RZ, RZ, -R0 ;  /* 0x000000ffff037224 */ /* 0x000fe200078e0a00 */
[----:B------:R-:W-:Y:S01]  /*13ab0*/  IADD3.X R12, R12, R2, R9, P1, P0 ;  /* 0x000000020c0c7210 */ /* 0x000fe20000fe0409 */
[----:B------:R-:W-:-:S04]  /*13ac0*/  IMAD.WIDE.U32 R4, R18, R8, RZ ;  /* 0x0000000812047225 */ /* 0x000fc800078e00ff */
        /* <DEDUP_REMOVED lines=11> */
[----:B------:R-:W-:Y:S02]  /*13b80*/  IMAD.MOV.U32 R5, RZ, RZ, c[0x0][0x4ac] ;  /* 0x00012b00ff057624 */ /* 0x000fe400078e00ff */
[----:B------:R-:W-:Y:S01]  /*13b90*/  IMAD.IADD R3, R3, 0x1, R0 ;  /* 0x0000000103037824 */ /* 0x000fe200078e0200 */
[----:B------:R-:W-:Y:S01]  /*13ba0*/  LEA R0, P0, R2, R4, 0x2 ;  /* 0x0000000402007211 */ /* 0x000fe200078010ff */
[----:B------:R-:W-:Y:S01]  /*13bb0*/  IMAD R12, R16, c[0x0][0x4e8], RZ ;  /* 0x00013a00100c7a24 */ /* 0x000fe200078e02ff */
[----:B------:R-:W-:-:S03]  /*13bc0*/  SEL R5, R5, c[0x0][0x454], P2 ;  /* 0x0001150005057a07 */ /* 0x000fc60001000000 */
[----:B------:R-:W-:Y:S01]  /*13bd0*/  SHFL.IDX PT, R4, R0, RZ, 0x1c1f ;  /* 0x001c1fff00047589 */ /* 0x000fe200000e0000 */
[----:B------:R-:W-:Y:S02]  /*13be0*/  LEA.HI.X R3, R2, R5, R3, 0x2, P0 ;  /* 0x0000000502037211 */ /* 0x000fe400000f1403 */
[----:B------:R-:W-:Y:S01]  /*13bf0*/  LOP3.LUT P0, RZ, R23, 0x3, RZ, 0xc0, !PT ;  /* 0x0000000317ff7812 */ /* 0x000fe2000780c0ff */
[----:B------:R2:W-:Y:S04]  /*13c00*/  SHFL.IDX PT, R2, R0, 0x1, 0x1c1f ;  /* 0x003c1f0000027f89 */ /* 0x0005e800000e0000 */
[----:B------:R-:W1:Y:S04]  /*13c10*/  SHFL.IDX PT, R5, R3, RZ, 0x1c1f ;  /* 0x001c1fff03057589 */ /* 0x000e6800000e0000 */
[----:B------:R-:W3:Y:S01]  /*13c20*/  SHFL.IDX PT, R3, R3, 0x1, 0x1c1f ;  /* 0x003c1f0003037f89 */ /* 0x000ee200000e0000 */
[----:B--2---:R-:W-:-:S05]  /*13c30*/  IMAD.IADD R0, R30, 0x1, R203 ;  /* 0x000000011e007824 */ /* 0x004fca00078e02cb */
[C---:B------:R-:W-:Y:S02]  /*13c40*/  IADD3 R8, R0.reuse, 0x8, RZ ;  /* 0x0000000800087810 */ /* 0x040fe40007ffe0ff */
[-C--:B------:R-:W-:Y:S02]  /*13c50*/  ISETP.GE.OR P1, PT, R0, R12.reuse, P0 ;  /* 0x0000000c0000720c */ /* 0x080fe40000726670 */
[----:B------:R-:W-:-:S11]  /*13c60*/  ISETP.GE.OR P0, PT, R8, R12, P0 ;  /* 0x0000000c0800720c */ /* 0x000fd60000706670 */
[----:B-1----:R1:W-:Y:S01]  /*13c70*/  @!P1 ST.E [R4.64], R22 ;  /* 0x0000001604009985 */ /* 0x0023e2000c101906 */
[----:B------:R-:W-:-:S03]  /*13c80*/  ISETP.GE.AND P1, PT, R8, R12, PT ;  /* 0x0000000c0800720c */ /* 0x000fc60003f26270 */
[----:B---3--:R1:W-:Y:S01]  /*13c90*/  @!P0 ST.E [R2.64], R17 ;  /* 0x0000001102008985 */ /* 0x0083e2000c101906 */
[----:B------:R-:W-:Y:S02]  /*13ca0*/  ISETP.GE.AND P0, PT, R0, R12, PT ;  /* 0x0000000c0000720c */ /* 0x000fe40003f06270 */
[----:B------:R-:W-:Y:S01]  /*13cb0*/  P2R R14, PR, RZ, 0x2 ;  /* 0x00000002ff0e7803 */ /* 0x000fe20000000000 */
[----:B------:R-:W-:Y:S05]  /*13cc0*/  @P2 BRA `(.L_x_2131) ;  /* 0x0000088000002947 */ /* 0x000fea0003800000 */
[----:B------:R-:W-:Y:S01]  /*13cd0*/  IMAD R0, R9, c[0x0][0x3a0], RZ ;  /* 0x0000e80009007a24 */ /* 0x000fe200078e02ff */
[----:B------:R-:W-:Y:S01]  /*13ce0*/  LEA R23, R187, R205, 0x5 ;  /* 0x000000cdbb177211 */ /* 0x000fe200078e28ff */
[C---:B-1----:R-:W-:Y:S01]  /*13cf0*/  IMAD.WIDE.U32 R2, R6.reuse, c[0x0][0x3a0], RZ ;  /* 0x0000e80006027a25 */ /* 0x042fe200078e00ff */
[----:B------:R-:W-:Y:S01]  /*13d00*/  SHF.R.S32.HI R5, RZ, 0x1f, R7 ;  /* 0x0000001fff057819 */ /* 0x000fe20000011407 */
[----:B------:R1:W2:Y:S01]  /*13d10*/  LDS.128 R24, [R204+0x80] ;  /* 0x00008000cc187984 */ /* 0x0002a20000000c00 */
[----:B------:R-:W-:Y:S01]  /*13d20*/  IADD3 R4, R23, R203, RZ ;  /* 0x000000cb17047210 */ /* 0x000fe20007ffe0ff */
[----:B------:R-:W-:-:S02]  /*13d30*/  IMAD R6, R6, c[0x0][0x3a4], R0 ;  /* 0x0000e90006067a24 */ /* 0x000fc400078e0200 */
[----:B------:R1:W3:Y:S01]  /*13d40*/  LDS.128 R40, [R204+0x1080] ;  /* 0x00108000cc287984 */ /* 0x0002e20000000c00 */
[----:B------:R-:W-:Y:S01]  /*13d50*/  IMAD R5, R5, c[0x0][0x3f0], RZ ;  /* 0x0000fc0005057a24 */ /* 0x000fe200078e02ff */
[----:B------:R-:W-:Y:S02]  /*13d60*/  MOV R0, R4 ;  /* 0x0000000400007202 */ /* 0x000fe40000000f00 */
[----:B------:R-:W-:Y:S01]  /*13d70*/  IADD3 R3, R3, R6, RZ ;  /* 0x0000000603037210 */ /* 0x000fe20007ffe0ff */
[----:B------:R-:W-:Y:S01]  /*13d80*/  @P3 IMAD.HI.U32 R6, R4, c[0x0][0x4ec], RZ ;  /* 0x00013b0004063a27 */ /* 0x000fe200078e00ff */
[----:B------:R1:W4:Y:S03]  /*13d90*/  LDS.128 R52, [R204+0x2080] ;  /* 0x00208000cc347984 */ /* 0x0003260000000c00 */
        /* <DEDUP_REMOVED lines=31> */
.L_x_2218:
[----:B------:R-:W-:Y:S05]  /*13f90*/  BRA.DIV ~URZ, `(.L_x_2133) ;  /* 0x000056b27f007947 */ /* 0x000fea000b800000 */
[----:B------:R4:W2:Y:S02]  /*13fa0*/  SHFL.IDX PT, R0, R11, RZ, 0x181f ;  /* 0x00181fff0b007589 */ /* 0x0008a400000e0000 */
.L_x_2219:
        /* <DEDUP_REMOVED lines=19> */
.L_x_2135:
[----:B------:R-:W-:Y:S05]  /*140e0*/  BSYNC B0 ;  /* 0x0000000000007941 */ /* 0x000fea0003800000 */
.L_x_2134:
[----:B------:R-:W-:Y:S05]  /*140f0*/  BRA.DIV ~URZ, `(.L_x_2136) ;  /* 0x000055c27f007947 */ /* 0x000fea000b800000 */
[----:B---3--:R3:W4:Y:S04]  /*14100*/  SHFL.IDX PT, R8, R9, 0x1, 0x181f ;  /* 0x00381f0009087f89 */ /* 0x00872800000e0000 */
[----:B--2---:R3:W2:Y:S02]  /*14110*/  SHFL.IDX PT, R0, R11, 0x1, 0x181f ;  /* 0x00381f000b007f89 */ /* 0x0046a400000e0000 */
.L_x_2220:
        /* <DEDUP_REMOVED lines=19> */
.L_x_2138:
[----:B------:R-:W-:Y:S05]  /*14250*/  BSYNC B0 ;  /* 0x0000000000007941 */ /* 0x000fea0003800000 */
.L_x_2137:
[----:B------:R-:W-:Y:S05]  /*14260*/  BRA.DIV ~URZ, `(.L_x_2139) ;  /* 0x000055227f007947 */ /* 0x000fea000b800000 */
[----:B----4-:R4:W3:Y:S02]  /*14270*/  SHFL.IDX PT, R8, R9, 0x2, 0x181f ;  /* 0x00581f0009087f89 */ /* 0x0108e400000e0000 */
.L_x_2221:
[----:B------:R-:W-:Y:S05]  /*14280*/  BRA.DIV ~URZ, `(.L_x_2140) ;  /* 0x000055727f007947 */ /* 0x000fea000b800000 */
[----:B--2---:R2:W4:Y:S02]  /*14290*/  SHFL.IDX PT, R0, R11, 0x2, 0x181f ;  /* 0x00581f000b007f89 */ /* 0x00452400000e0000 */
.L_x_2222:
        /* <DEDUP_REMOVED lines=19> */
.L_x_2142:
[----:B------:R-:W-:Y:S05]  /*143d0*/  BSYNC B0 ;  /* 0x0000000000007941 */ /* 0x000fea0003800000 */
.L_x_2141:
[----:B------:R-:W-:Y:S05]  /*143e0*/  BRA.DIV ~URZ, `(.L_x_2143) ;  /* 0x000054827f007947 */ /* 0x000fea000b800000 */
[----:B---3--:R3:W2:Y:S04]  /*143f0*/  SHFL.IDX PT, R6, R9, 0x3, 0x181f ;  /* 0x00781f0009067f89 */ /* 0x0086a800000e0000 */
[----:B----4-:R3:W4:Y:S02]  /*14400*/  SHFL.IDX PT, R0, R11, 0x3, 0x181f ;  /* 0x00781f000b007f89 */ /* 0x01072400000e0000 */
.L_x_2223:
        /* <DEDUP_REMOVED lines=20> */
.L_x_2131:
[----:B------:R-:W-:Y:S02]  /*14550*/  IMAD R0, R9, c[0x0][0x408], RZ ;  /* 0x0001020009007a24 */ /* 0x000fe400078e02ff */
[----:B-1----:R-:W-:-:S04]  /*14560*/  IMAD.WIDE.U32 R2, R6, c[0x0][0x408], RZ ;  /* 0x0001020006027a25 */ /* 0x002fc800078e00ff */
[----:B------:R-:W-:Y:S01]  /*14570*/  IMAD R6, R6, c[0x0][0x40c], R0 ;  /* 0x0001030006067a24 */ /* 0x000fe200078e0200 */
[----:B------:R-:W-:Y:S01]  /*14580*/  SHF.R.S32.HI R0, RZ, 0x1f, R7 ;  /* 0x0000001fff007819 */ /* 0x000fe20000011407 */
[----:B------:R-:W-:-:S03]  /*14590*/  @P3 IMAD.HI.U32 R5, R13, c[0x0][0x4ec], RZ ;  /* 0x00013b000d053a27 */ /* 0x000fc600078e00ff */
[----:B------:R-:W-:Y:S01]  /*145a0*/  IADD3 R3, R3, R6, RZ ;  /* 0x0000000603037210 */ /* 0x000fe20007ffe0ff */
[----:B------:R-:W-:-:S04]  /*145b0*/  IMAD R0, R0, c[0x0][0x440], RZ ;  /* 0x0001100000007a24 */ /* 0x000fc800078e02ff */
[----:B------:R-:W-:-:S04]  /*145c0*/  IMAD.WIDE.U32 R2, R11, c[0x0][0x438], R2 ;  /* 0x00010e000b027a25 */ /* 0x000fc800078e0002 */
        /* <DEDUP_REMOVED lines=24> */
.L_x_2224:
[----:B------:R-:W-:Y:S05]  /*14750*/  BRA.DIV ~URZ, `(.L_x_2146) ;  /* 0x000052527f007947 */ /* 0x000fea000b800000 */
[----:B------:R3:W4:Y:S02]  /*14760*/  SHFL.IDX PT, R0, R12, RZ, 0x1c1f ;  /* 0x001c1fff0c007589 */ /* 0x00072400000e0000 */
.L_x_2225:
        /* <DEDUP_REMOVED lines=9> */
[-C--:B----4-:R-:W-:Y:S02]  /*14800*/  @!P1 LEA R2, P5, R191, R0.reuse, 0x2 ;  /* 0x00000000bf029211 */ /* 0x090fe400078a10ff */
[----:B------:R-:W-:Y:S02]  /*14810*/  @!P0 LEA R6, P2, R249, R0, 0x2 ;  /* 0x00000000f9068211 */ /* 0x000fe400078410ff */
        /* <DEDUP_REMOVED lines=111> */
.L_x_2148:
[----:B------:R-:W-:Y:S05]  /*14f10*/  BSYNC B0 ;  /* 0x0000000000007941 */ /* 0x000fea0003800000 */
.L_x_2147:
[----:B------:R-:W-:Y:S05]  /*14f20*/  BRA.DIV ~URZ, `(.L_x_2149) ;  /* 0x00004af27f007947 */ /* 0x000fea000b800000 */
[----:B--2---:R2:W1:Y:S04]  /*14f30*/  SHFL.IDX PT, R4, R5, 0x1, 0x1c1f ;  /* 0x003c1f0005047f89 */ /* 0x00446800000e0000 */
[----:B----4-:R2:W4:Y:S02]  /*14f40*/  SHFL.IDX PT, R0, R12, 0x1, 0x1c1f ;  /* 0x003c1f000c007f89 */ /* 0x01052400000e0000 */
.L_x_2226:
        /* <DEDUP_REMOVED lines=136> */
.L_x_2129:
        /* <DEDUP_REMOVED lines=18> */
.L_x_2150:
        /* <DEDUP_REMOVED lines=35> */
[----:B------:R-:W-:-:S03]  /*15b20*/  IMAD.WIDE.U32 R4, R8, R6, RZ ;  /* 0x0000000608047225 */ /* 0x000fc600078e00ff */
[----:B------:R-:W-:Y:S01]  /*15b30*/  IADD3.X R8, R3, R16, R18, P1, P0 ;  /* 0x0000001003087210 */ /* 0x000fe20000fe0412 */
[----:B------:R-:W-:Y:S01]  /*15b40*/  IMAD.MOV R2, RZ, RZ, -R0 ;  /* 0x000000ffff027224 */ /* 0x000fe200078e0a00 */
[----:B------:R-:W-:Y:S01]  /*15b50*/  IADD3 R5, R5, R7, RZ ;  /* 0x0000000705057210 */ /* 0x000fe20007ffe0ff */
[----:B------:R-:W-:Y:S01]  /*15b60*/  IMAD.MOV.U32 R7, RZ, RZ, c[0x0][0x4a8] ;  /* 0x00012a00ff077624 */ /* 0x000fe200078e00ff */
[----:B------:R-:W-:Y:S01]  /*15b70*/  IADD3 R4, P1, P0, R0, R17, R4 ;  /* 0x0000001100047210 */ /* 0x000fe2000783e004 */
[----:B------:R-:W-:Y:S01]  /*15b80*/  IMAD R2, R2, c[0x0][0x4e8], R11 ;  /* 0x00013a0002027a24 */ /* 0x000fe200078e020b */
[----:B------:R-:W-:-:S03]  /*15b90*/  SHF.R.S32.HI R3, RZ, 0x1f, R0 ;  /* 0x0000001fff037819 */ /* 0x000fc60000011400 */
[----:B-1----:R-:W-:Y:S01]  /*15ba0*/  IMAD R0, R13, R2, RZ ;  /* 0x000000020d007224 */ /* 0x002fe200078e02ff */
[----:B------:R-:W-:Y:S02]  /*15bb0*/  SHF.R.S32.HI R6, RZ, 0x1f, R2 ;  /* 0x0000001fff067819 */ /* 0x000fe40000011402 */
        /* <DEDUP_REMOVED lines=11> */
.L_x_2152:
[----:B------:R-:W-:Y:S05]  /*15c70*/  BSYNC B0 ;  /* 0x0000000000007941 */ /* 0x000fea0003800000 */
.L_x_2151:
        /* <DEDUP_REMOVED lines=8> */
[----:B------:R-:W-:-:S03]  /*15d00*/  IADD3 R4, R4, R203, RZ ;  /* 0x000000cb04047210 */ /* 0x000fc60007ffe0ff */
        /* <DEDUP_REMOVED lines=26> */
.L_x_2227:
[----:B------:R-:W-:Y:S05]  /*15eb0*/  BRA.DIV ~URZ, `(.L_x_2154) ;  /* 0x00003ca27f007947 */ /* 0x000fea000b800000 */
[----:B------:R3:W4:Y:S02]  /*15ec0*/  SHFL.IDX PT, R0, R12, RZ, 0x181f ;  /* 0x00181fff0c007589 */ /* 0x00072400000e0000 */
.L_x_2228:
        /* <DEDUP_REMOVED lines=20> */
.L_x_2156:
[----:B------:R-:W-:Y:S05]  /*16010*/  BSYNC B0 ;  /* 0x0000000000007941 */ /* 0x000fea0003800000 */
.L_x_2155:
[----:B------:R-:W-:Y:S05]  /*16020*/  BRA.DIV ~URZ, `(.L_x_2157) ;  /* 0x00003ba27f007947 */ /* 0x000fea000b800000 */
[----:B--2---:R2:W1:Y:S04]  /*16030*/  SHFL.IDX PT, R8, R9, 0x1, 0x181f ;  /* 0x00381f0009087f89 */ /* 0x00446800000e0000 */
[----:B----4-:R2:W4:Y:S02]  /*16040*/  SHFL.IDX PT, R0, R12, 0x1, 0x181f ;  /* 0x00381f000c007f89 */ /* 0x01052400000e0000 */
.L_x_2229:
        /* <DEDUP_REMOVED lines=19> */
.L_x_2159:
[----:B------:R-:W-:Y:S05]  /*16180*/  BSYNC B0 ;  /* 0x0000000000007941 */ /* 0x000fea0003800000 */
.L_x_2158:
[----:B------:R-:W-:Y:S05]  /*16190*/  BRA.DIV ~URZ, `(.L_x_2160) ;  /* 0x00003b027f007947 */ /* 0x000fea000b800000 */
[----:B-1----:R1:W2:Y:S02]  /*161a0*/  SHFL.IDX PT, R8, R9, 0x2, 0x181f ;  /* 0x00581f0009087f89 */ /* 0x0022a400000e0000 */
.L_x_2230:
[----:B------:R-:W-:Y:S05]  /*161b0*/  BRA.DIV ~URZ, `(.L_x_2161) ;  /* 0x00003b527f007947 */ /* 0x000fea000b800000 */
[----:B----4-:R4:W1:Y:S02]  /*161c0*/  SHFL.IDX PT, R0, R12, 0x2, 0x181f ;  /* 0x00581f000c007f89 */ /* 0x01086400000e0000 */
.L_x_2231:
        /* <DEDUP_REMOVED lines=19> */
.L_x_2163:
[----:B------:R-:W-:Y:S05]  /*16300*/  BSYNC B0 ;  /* 0x0000000000007941 */ /* 0x000fea0003800000 */
.L_x_2162:
[----:B------:R-:W-:Y:S05]  /*16310*/  BRA.DIV ~URZ, `(.L_x_2164) ;  /* 0x00003a627f007947 */ /* 0x000fea000b800000 */
[----:B--2---:R2:W3:Y:S04]  /*16320*/  SHFL.IDX PT, R8, R9, 0x3, 0x181f ;  /* 0x00781f0009087f89 */ /* 0x0044e800000e0000 */
[----:B-1----:R2:W1:Y:S02]  /*16330*/  SHFL.IDX PT, R0, R12, 0x3, 0x181f ;  /* 0x00781f000c007f89 */ /* 0x00246400000e0000 */
.L_x_2232:
        /* <DEDUP_REMOVED lines=18> */
.L_x_2144:
[----:B------:R-:W-:Y:S05]  /*16460*/  BSYNC B1 ;  /* 0x0000000000017941 */ /* 0x000fea0003800000 */
.L_x_2128:
        /* <DEDUP_REMOVED lines=8> */
[----:B------:R-:W-:Y:S01]  /*164f0*/  IMAD.MOV.U32 R7, RZ, RZ, RZ ;  /* 0x000000ffff077224 */ /* 0x000fe200078e00ff */
[----:B----4-:R-:W-:-:S04]  /*16500*/  LOP3.LUT R13, R0, 0x1f, RZ, 0xc0, !PT ;  /* 0x0000001f000d7812 */ /* 0x010fc800078ec0ff */
[----:B------:R-:W-:Y:S01]  /*16510*/  ISETP.NE.AND P6, PT, R13, 0x1f, PT ;  /* 0x0000001f0d00780c */ /* 0x000fe20003fc5270 */
[----:B------:R-:W-:Y:S10]  /*16520*/  BRA.DIV ~URZ, `(.L_x_2166) ;  /* 0x000039227f007947 */ /* 0x000ff4000b800000 */
[----:B--23--:R2:W3:Y:S02]  /*16530*/  SHFL.IDX PT, R9, R82, RZ, 0x1f ;  /* 0x00001fff52097589 */ /* 0x00c4e400000e0000 */
.L_x_2233:
[----:B------:R-:W-:Y:S05]  /*16540*/  BRA.DIV ~URZ, `(.L_x_2167) ;  /* 0x000039727f007947 */ /* 0x000fea000b800000 */
[----:B------:R4:W2:Y:S02]  /*16550*/  SHFL.IDX PT, R8, R82, 0x1, 0x1f ;  /* 0x00201f0052087f89 */ /* 0x0008a400000e0000 */
.L_x_2234:
        /* <DEDUP_REMOVED lines=18> */
.L_x_2235:
        /* <DEDUP_REMOVED lines=16> */
.L_x_2236:
[----:B----4-:R-:W-:Y:S01]  /*16780*/  IMAD R0, R0, c[0x0][0x538], RZ ;  /* 0x00014e0000007a24 */ /* 0x010fe200078e02ff */
[----:B------:R-:W-:Y:S04]  /*16790*/  BSSY B1, `(.L_x_2170) ;  /* 0x00000c6000017945 */ /* 0x000fe80003800000 */
[----:B--2---:R-:W-:-:S04]  /*167a0*/  IADD3 R8, R0, R8, RZ ;  /* 0x0000000800087210 */ /* 0x004fc80007ffe0ff */
[----:B---3--:R-:W-:-:S13]  /*167b0*/  ISETP.GT.AND P0, PT, R8, R9, PT ;  /* 0x000000090800720c */ /* 0x008fda0003f04270 */
[----:B------:R-:W-:Y:S05]  /*167c0*/  @P0 BRA `(.L_x_2171) ;  /* 0x0000024000000947 */ /* 0x000fea0003800000 */
.L_x_2175:
        /* <DEDUP_REMOVED lines=16> */
.L_x_2237:
        /* <DEDUP_REMOVED lines=16> */
.L_x_2238:
[----:B--2---:R-:W-:-:S05]  /*169d0*/  IMAD R0, R0, c[0x0][0x538], RZ ;  /* 0x00014e0000007a24 */ /* 0x004fca00078e02ff */
[----:B------:R-:W-:-:S04]  /*169e0*/  IADD3 R8, R0, R8, RZ ;  /* 0x0000000800087210 */ /* 0x000fc80007ffe0ff */
[----:B------:R-:W-:-:S13]  /*169f0*/  ISETP.GT.AND P0, PT, R8, R9, PT ;  /* 0x000000090800720c */ /* 0x000fda0003f04270 */
[----:B-1----:R-:W-:Y:S05]  /*16a00*/  @!P0 BRA `(.L_x_2175) ;  /* 0xfffffdc000008947 */ /* 0x002fea000383ffff */
.L_x_2171:
[----:B------:R-:W-:-:S05]  /*16a10*/  IADD3 R8, -R0, R8, RZ ;  /* 0x0000000800087210 */ /* 0x000fca0007ffe1ff */
[----:B------:R-:W-:-:S05]  /*16a20*/  IMAD R0, R4, c[0x0][0x538], R8 ;  /* 0x00014e0004007a24 */ /* 0x000fca00078e0208 */
[----:B------:R-:W-:Y:S01]  /*16a30*/  ISETP.GT.AND P0, PT, R0, R9, PT ;  /* 0x000000090000720c */ /* 0x000fe20003f04270 */
[----:B------:R-:W-:-:S12]  /*16a40*/  BRA.DIV ~URZ, `(.L_x_2176) ;  /* 0x000038d27f007947 */ /* 0x000fd8000b800000 */
[----:B------:R-:W-:-:S04]  /*16a50*/  VOTE.ANY R5, PT, !P0 ;  /* 0x0000000000057806 */ /* 0x000fc800040e0100 */
.L_x_2239:
[----:B------:R-:W2:Y:S02]  /*16a60*/  POPC R0, R5 ;  /* 0x0000000500007309 */ /* 0x000ea40000000000 */
[----:B--2---:R-:W-:Y:S01]  /*16a70*/  IADD3 R211, R0, R211, RZ ;  /* 0x000000d300d37210 */ /* 0x004fe20007ffe0ff */
[----:B------:R-:W-:Y:S05]  /*16a80*/  BRA.DIV ~URZ, `(.L_x_2177) ;  /* 0x000038e27f007947 */ /* 0x000fea000b800000 */
[----:B------:R2:W3:Y:S04]  /*16a90*/  SHFL.IDX PT, R10, R6, R0, 0x1f ;  /* 0x00001f00060a7589 */ /* 0x0004e800000e0000 */
[----:B------:R2:W4:Y:S02]  /*16aa0*/  SHFL.IDX PT, R7, R7, R0, 0x1f ;  /* 0x00001f0007077589 */ /* 0x00052400000e0000 */
.L_x_2240:
[----:B------:R-:W-:Y:S01]  /*16ab0*/  ISETP.NE.AND P0, PT, R5, RZ, PT ;  /* 0x000000ff0500720c */ /* 0x000fe20003f05270 */
[----:B------:R-:W-:-:S12]  /*16ac0*/  BSSY B0, `(.L_x_2178) ;  /* 0x0000005000007945 */ /* 0x000fd80003800000 */
[----:B------:R-:W-:Y:S05]  /*16ad0*/  @!P0 BRA `(.L_x_2179) ;  /* 0x0000003000008947 */ /* 0x000fea0003800000 */
[----:B--2---:R-:W-:Y:S01]  /*16ae0*/  IADD3 R0, R0, -0x1, RZ ;  /* 0xffffffff00007810 */ /* 0x004fe20007ffe0ff */
[----:B------:R-:W-:Y:S05]  /*16af0*/  BRA.DIV ~URZ, `(.L_x_2180) ;  /* 0x000039427f007947 */ /* 0x000fea000b800000 */
[----:B------:R2:W1:Y:S02]  /*16b00*/  SHFL.IDX PT, R11, R4, R0, 0x1f ;  /* 0x00001f00040b7589 */ /* 0x00046400000e0000 */
.L_x_2179:
[----:B------:R-:W-:Y:S05]  /*16b10*/  BSYNC B0 ;  /* 0x0000000000007941 */ /* 0x000fea0003800000 */
.L_x_2178:
[----:B----4-:R-:W-:Y:S01]  /*16b20*/  ISETP.NE.AND P0, PT, R7, 0x1, PT ;  /* 0x000000010700780c */ /* 0x010fe20003f05270 */
[----:B-1----:R-:W-:Y:S01]  /*16b30*/  IMAD R208, R11, c[0x0][0x538], R8 ;  /* 0x00014e000bd07a24 */ /* 0x002fe200078e0208 */
[----:B------:R-:W-:Y:S04]  /*16b40*/  BSSY B0, `(.L_x_2181) ;  /* 0x0000083000007945 */ /* 0x000fe80003800000 */
[----:B------:R-:W-:-:S07]  /*16b50*/  IADD3 R9, -R208, R9, RZ ;  /* 0x00000009d0097210 */ /* 0x000fce0007ffe1ff */
[----:B------:R-:W-:Y:S05]  /*16b60*/  @!P0 BRA `(.L_x_2182) ;  /* 0x000003e000008947 */ /* 0x000fea0003800000 */
[-C--:B--23--:R-:W-:Y:S02]  /*16b70*/  IABS R0, R10.reuse ;  /* 0x0000000a00007213 */ /* 0x08cfe40000000000 */
        /* <DEDUP_REMOVED lines=15> */
[----:B------:R-:W-:-:S04]  /*16c70*/  IMAD.MOV R0, RZ, RZ, -R8 ;  /* 0x000000ffff007224 */ /* 0x000fc800078e0a08 */
        /* <DEDUP_REMOVED lines=14> */
[----:B-1----:R-:W-:-:S04]  /*16d60*/  IADD3 R2, RZ, -R3, RZ ;  /* 0x80000003ff027210 */ /* 0x002fc80007ffe0ff */
[----:B------:R-:W-:Y:S01]  /*16d70*/  @!P1 IMAD.MOV R0, RZ, RZ, -R0 ;  /* 0x000000ffff009224 */ /* 0x000fe200078e0a00 */
[----:B------:R-:W-:Y:S01]  /*16d80*/  @!P0 LOP3.LUT R0, RZ, R10, RZ, 0x33, !PT ;  /* 0x0000000aff008212 */ /* 0x000fe200078e33ff */
[----:B------:R-:W-:Y:S01]  /*16d90*/  IMAD.MOV.U32 R4, RZ, RZ, R2 ;  /* 0x000000ffff047224 */ /* 0x000fe200078e0002 */
[----:B------:R-:W-:Y:S02]  /*16da0*/  IABS R2, R7 ;  /* 0x0000000700027213 */ /* 0x000fe40000000000 */
[----:B------:R-:W-:Y:S01]  /*16db0*/  IABS R8, R0 ;  /* 0x0000000000087213 */ /* 0x000fe20000000000 */
[----:B------:R-:W-:Y:S02]  /*16dc0*/  IMAD R4, R4, R5, RZ ;  /* 0x0000000504047224 */ /* 0x000fe400078e02ff */
[----:B------:R-:W-:Y:S01]  /*16dd0*/  IMAD.MOV R6, RZ, RZ, -R2 ;  /* 0x000000ffff067224 */ /* 0x000fe200078e0a02 */
[----:B------:R-:W-:-:S05]  /*16de0*/  MOV R2, RZ ;  /* 0x000000ff00027202 */ /* 0x000fca0000000f00 */
        /* <DEDUP_REMOVED lines=16> */
[----:B------:R-:W-:Y:S01]  /*16ef0*/  IMAD.MOV R3, RZ, RZ, -R2 ;  /* 0x000000ffff037224 */ /* 0x000fe200078e0a02 */
[----:B------:R-:W-:-:S03]  /*16f00*/  LEA R2, R7, R2, 0x18 ;  /* 0x0000000207027211 */ /* 0x000fc600078ec0ff */
[----:B------:R-:W-:Y:S02]  /*16f10*/  IMAD R3, R7, R3, R0 ;  /* 0x0000000307037224 */ /* 0x000fe400078e0200 */
[----:B------:R-:W-:Y:S02]  /*16f20*/  IMAD R0, R10, R4, R9 ;  /* 0x000000040a007224 */ /* 0x000fe400078e0209 */
[----:B------:R-:W-:Y:S01]  /*16f30*/  IMAD R210, R3, 0x10000, R2 ;  /* 0x0001000003d27824 */ /* 0x000fe200078e0202 */
[----:B------:R-:W-:Y:S05]  /*16f40*/  BRA `(.L_x_2183) ;  /* 0x0000042000007947 */ /* 0x000fea0003800000 */
.L_x_2182:
        /* <DEDUP_REMOVED lines=66> */
.L_x_2183:
[----:B------:R-:W-:Y:S05]  /*17370*/  BSYNC B0 ;  /* 0x0000000000007941 */ /* 0x000fea0003800000 */
.L_x_2181:
[----:B------:R-:W-:-:S04]  /*17380*/  LOP3.LUT R0, RZ, R0, RZ, 0x33, !PT ;  /* 0x00000000ff007212 */ /* 0x000fc800078e33ff */
[----:B------:R-:W-:Y:S01]  /*17390*/  IADD3 R209, R0, R10, RZ ;  /* 0x0000000a00d17210 */ /* 0x000fe20007ffe0ff */
[----:B------:R-:W-:Y:S05]  /*173a0*/  BRA `(.L_x_2184) ;  /* 0x0000004000007947 */ /* 0x000fea0003800000 */
.L_x_2172:
[----:B------:R-:W-:Y:S01]  /*173b0*/  IMAD.MOV.U32 R208, RZ, RZ, R9 ;  /* 0x000000ffffd07224 */ /* 0x000fe200078e0009 */
[----:B------:R-:W-:Y:S01]  /*173c0*/  MOV R210, RZ ;  /* 0x000000ff00d27202 */ /* 0x000fe20000000f00 */
[----:B------:R-:W-:Y:S01]  /*173d0*/  IMAD.MOV.U32 R209, RZ, RZ, RZ ;  /* 0x000000ffffd17224 */ /* 0x000fe200078e00ff */
[----:B------:R-:W-:Y:S02]  /*173e0*/  MOV R211, c[0x0][0x53c] ;  /* 0x00014f0000d37a02 */ /* 0x000fe40000000f00 */
.L_x_2184:
[----:B------:R-:W-:Y:S05]  /*173f0*/  BSYNC B1 ;  /* 0x0000000000017941 */ /* 0x000fea0003800000 */
.L_x_2170:
[----:B------:R-:W-:Y:S01]  /*17400*/  WARPSYNC 0xffffffff ;  /* 0xffffffff00007948 */ /* 0x000fe20003800000 */
[----:B------:R-:W-:Y:S01]  /*17410*/  BAR.SYNC.DEFER_BLOCKING 0x4, 0x100 ;  /* 0x0104000000007b1d */ /* 0x000fe20000010000 */
[----:B------:R-:W-:-:S13]  /*17420*/  ISETP.NE.AND P0, PT, R13, RZ, PT ;  /* 0x000000ff0d00720c */ /* 0x000fda0003f05270 */
[----:B------:R2:W-:Y:S04]  /*17430*/  @!P0 STS.128 [0x24100], R208 ;  /* 0x024100d0ff008388 */ /* 0x0005e80000000c00 */
[----:B------:R-:W-:Y:S06]  /*17440*/  BAR.ARV 0x5, 0x100 ;  /* 0x0144000000007b1d */ /* 0x000fec0000002000 */
.L_x_2165:
[----:B-1----:R-:W-:-:S13]  /*17450*/  ISETP.GE.AND P0, PT, R211, c[0x0][0x53c], PT ;  /* 0x00014f00d3007a0c */ /* 0x002fda0003f06270 */
[----:B--23--:R-:W-:Y:S01]  /*17460*/  @P0 CALL.REL.NOINC `(.L_x_2185) ;  /* 0x0000001000000944 */ /* 0x00cfe20003c00000 */
[----:B------:R-:W-:Y:S05]  /*17470*/  BRA `(.L_x_2186) ;  /* 0xfffea5e000007947 */ /* 0x000fea000383ffff */
.L_x_2185:
[----:B------:R-:W-:Y:S05]  /*17480*/  EXIT ;  /* 0x000000000000794d */ /* 0x000fea0003800000 */
.L_x_2011:
[----:B------:R-:W-:Y:S01]  /*17490*/  IMAD.MOV.U32 R0, RZ, RZ, R5 ;  /* 0x000000ffff007224 */ /* 0x000fe200078e0005 */
[----:B------:R-:W-:Y:S02]  /*174a0*/  MOV R2, 0x1 ;  /* 0x0000000100027802 */ /* 0x000fe40000000f00 */
[----:B------:R-:W-:Y:S02]  /*174b0*/  MOV R3, 0x174d0 ;  /* 0x000174d000037802 */ /* 0x000fe40000000f00 */
[----:B--2---:R-:W-:Y:S05]  /*174c0*/  CALL.REL.NOINC `($__internal_36_$__cuda_sm70_shflsync_up_p) ;  /* 0x0000308000007944 */ /* 0x004fea0003c00000 */
[----:B------:R-:W-:Y:S01]  /*174d0*/  MOV R0, R4 ;  /* 0x0000000400007202 */ /* 0x000fe20000000f00 */
[----:B------:R-:W-:Y:S05]  /*174e0*/  BRA `(.L_x_2187) ;  /* 0xfffe8f5000007947 */ /* 0x000fea000383ffff */
.L_x_2012:
[----:B------:R-:W-:Y:S01]  /*174f0*/  IMAD.MOV.U32 R0, RZ, RZ, R5 ;  /* 0x000000ffff007224 */ /* 0x000fe200078e0005 */
[----:B------:R-:W-:Y:S02]  /*17500*/  MOV R2, 0x2 ;  /* 0x0000000200027802 */ /* 0x000fe40000000f00 */
[----:B------:R-:W-:Y:S02]  /*17510*/  MOV R3, 0x17530 ;  /* 0x0001753000037802 */ /* 0x000fe40000000f00 */
[----:B--2---:R-:W-:Y:S05]  /*17520*/  CALL.REL.NOINC `($__internal_36_$__cuda_sm70_shflsync_up_p) ;  /* 0x0000302000007944 */ /* 0x004fea0003c00000 */
[----:B------:R-:W-:Y:S01]  /*17530*/  SEL R0, R4, RZ, P4 ;  /* 0x000000ff04007207 */ /* 0x000fe20002000000 */
[----:B------:R-:W-:Y:S01]  /*17540*/  IMAD.MOV.U32 R2, RZ, RZ, 0x4 ;  /* 0x00000004ff027424 */ /* 0x000fe200078e00ff */
[----:B------:R-:W-:-:S03]  /*17550*/  MOV R3, 0x17580 ;  /* 0x0001758000037802 */ /* 0x000fc60000000f00 */
[----:B------:R-:W-:Y:S02]  /*17560*/  IMAD.IADD R0, R5, 0x1, R0 ;  /* 0x0000000105007824 */ /* 0x000fe400078e0200 */
[----:B------:R-:W-:Y:S05]  /*17570*/  CALL.REL.NOINC `($__internal_36_$__cuda_sm70_shflsync_up_p) ;  /* 0x00002fd000007944 */ /* 0x000fea0003c00000 */
        /* <DEDUP_REMOVED lines=12> */
[----:B------:R-:W-:Y:S02]  /*17640*/  MOV R30, 0x1f ;  /* 0x0000001f001e7802 */ /* 0x000fe40000000f00 */
[----:B------:R-:W-:Y:S01]  /*17650*/  MOV R3, 0x17690 ;  /* 0x0001769000037802 */ /* 0x000fe20000000f00 */
[----:B------:R-:W-:-:S04]  /*17660*/  IMAD.IADD R4, R0, 0x1, R4 ;  /* 0x0000000100047824 */ /* 0x000fc800078e0204 */
[----:B------:R-:W-:Y:S02]  /*17670*/  IMAD.MOV.U32 R31, RZ, RZ, R4 ;  /* 0x000000ffff1f7224 */ /* 0x000fe400078e0004 */
[----:B------:R-:W-:Y:S05]  /*17680*/  CALL.REL.NOINC `($__internal_35_$__cuda_sm70_shflsync_idx_p) ;  /* 0x00002e6000007944 */ /* 0x000fea0003c00000 */
[----:B------:R-:W-:Y:S01]  /*17690*/  MOV R0, R30 ;  /* 0x0000001e00007202 */ /* 0x000fe20000000f00 */
[----:B------:R-:W-:Y:S05]  /*176a0*/  BRA `(.L_x_2188) ;  /* 0xfffe8e9000007947 */ /* 0x000fea000383ffff */
.L_x_2014:
[----:B------:R-:W-:Y:S02]  /*176b0*/  SEL R0, RZ, 0x1, P0 ;  /* 0x00000001ff007807 */ /* 0x000fe40000000000 */
[----:B------:R-:W-:Y:S02]  /*176c0*/  MOV R2, 0x176e0 ;  /* 0x000176e000027802 */ /* 0x000fe40000000f00 */
[----:B--2---:R-:W-:Y:S05]  /*176d0*/  CALL.REL.NOINC `($__internal_37_$__cuda_sm70_votesync_ballot) ;  /* 0x00002ee000007944 */ /* 0x004fea0003c00000 */
[----:B------:R-:W-:Y:S01]  /*176e0*/  MOV R6, R0 ;  /* 0x0000000000067202 */ /* 0x000fe20000000f00 */
[----:B------:R-:W-:Y:S05]  /*176f0*/  BRA `(.L_x_2189) ;  /* 0xfffe8ed000007947 */ /* 0x000fea000383ffff */
.L_x_2015:
[----:B------:R-:W-:Y:S01]  /*17700*/  IMAD.MOV.U32 R31, RZ, RZ, R9 ;  /* 0x000000ffff1f7224 */ /* 0x000fe200078e0009 */
[----:B------:R-:W-:Y:S01]  /*17710*/  MOV R2, R0 ;  /* 0x0000000000027202 */ /* 0x000fe20000000f00 */
[----:B------:R-:W-:Y:S01]  /*17720*/  IMAD.MOV.U32 R30, RZ, RZ, 0x1f ;  /* 0x0000001fff1e7424 */ /* 0x000fe200078e00ff */
[----:B------:R-:W-:Y:S02]  /*17730*/  MOV R3, 0x17750 ;  /* 0x0001775000037802 */ /* 0x000fe40000000f00 */
[----:B------:R-:W-:Y:S05]  /*17740*/  CALL.REL.NOINC `($__internal_35_$__cuda_sm70_shflsync_idx_p) ;  /* 0x00002da000007944 */ /* 0x000fea0003c00000 */
[----:B------:R-:W-:Y:S01]  /*17750*/  IMAD.MOV.U32 R12, RZ, RZ, R30 ;  /* 0x000000ffff0c7224 */ /* 0x000fe200078e001e */
[----:B------:R-:W-:Y:S01]  /*17760*/  MOV R31, R8 ;  /* 0x00000008001f7202 */ /* 0x000fe20000000f00 */
[----:B------:R-:W-:Y:S01]  /*17770*/  IMAD.MOV.U32 R5, RZ, RZ, RZ ;  /* 0x000000ffff057224 */ /* 0x000fe200078e00ff */
[----:B------:R-:W-:Y:S01]  /*17780*/  MOV R2, R0 ;  /* 0x0000000000027202 */ /* 0x000fe20000000f00 */
[----:B------:R-:W-:Y:S01]  /*17790*/  IMAD.MOV.U32 R30, RZ, RZ, 0x1f ;  /* 0x0000001fff1e7424 */ /* 0x000fe200078e00ff */
[----:B------:R-:W-:-:S02]  /*177a0*/  MOV R3, 0x177c0 ;  /* 0x000177c000037802 */ /* 0x000fc40000000f00 */
[----:B------:R-:W-:Y:S05]  /*177b0*/  CALL.REL.NOINC `($__internal_35_$__cuda_sm70_shflsync_idx_p) ;  /* 0x00002d3000007944 */ /* 0x000fea0003c00000 */
[----:B------:R-:W-:Y:S01]  /*177c0*/  MOV R9, R30 ;  /* 0x0000001e00097202 */ /* 0x000fe20000000f00 */
[----:B------:R-:W-:Y:S05]  /*177d0*/  BRA `(.L_x_2190) ;  /* 0xfffe8e5000007947 */ /* 0x000fea000383ffff */
.L_x_2018:
[----:B------:R-:W-:Y:S01]  /*177e0*/  IMAD.MOV.U32 R31, RZ, RZ, R4 ;  /* 0x000000ffff1f7224 */ /* 0x000fe200078e0004 */
[----:B------:R-:W-:Y:S01]  /*177f0*/  MOV R2, R0 ;  /* 0x0000000000027202 */ /* 0x000fe20000000f00 */
[----:B------:R-:W-:Y:S01]  /*17800*/  IMAD.MOV.U32 R30, RZ, RZ, 0x1f ;  /* 0x0000001fff1e7424 */ /* 0x000fe200078e00ff */
[----:B------:R-:W-:-:S02]  /*17810*/  MOV R3, 0x17830 ;  /* 0x0001783000037802 */ /* 0x000fc40000000f00 */
[----:B--23--:R-:W-:Y:S05]  /*17820*/  CALL.REL.NOINC `($__internal_35_$__cuda_sm70_shflsync_idx_p) ;  /* 0x00002cc000007944 */ /* 0x00cfea0003c00000 */
[----:B------:R-:W-:Y:S01]  /*17830*/  MOV R5, R30 ;  /* 0x0000001e00057202 */ /* 0x000fe20000000f00 */
[----:B------:R-:W-:Y:S05]  /*17840*/  BRA `(.L_x_2017) ;  /* 0xfffe8e4000007947 */ /* 0x000fea000383ffff */
.L_x_2037:
[----:B------:R-:W-:Y:S01]  /*17850*/  IMAD.MOV.U32 R31, RZ, RZ, R9 ;  /* 0x000000ffff1f7224 */ /* 0x000fe200078e0009 */
[----:B------:R-:W-:Y:S01]  /*17860*/  MOV R2, RZ ;  /* 0x000000ff00027202 */ /* 0x000fe20000000f00 */
[----:B------:R-:W-:Y:S01]  /*17870*/  IMAD.MOV.U32 R30, RZ, RZ, 0x181f ;  /* 0x0000181fff1e7424 */ /* 0x000fe200078e00ff */
[----:B------:R-:W-:-:S02]  /*17880*/  MOV R3, 0x178a0 ;  /* 0x000178a000037802 */ /* 0x000fc40000000f00 */
[----:B-----5:R-:W-:Y:S05]  /*17890*/  CALL.REL.NOINC `($__internal_35_$__cuda_sm70_shflsync_idx_p) ;  /* 0x00002c5000007944 */ /* 0x020fea0003c00000 */
[----:B------:R-:W-:Y:S01]  /*178a0*/  MOV R8, R30 ;  /* 0x0000001e00087202 */ /* 0x000fe20000000f00 */
[----:B------:R-:W-:Y:S05]  /*178b0*/  BRA `(.L_x_2191) ;  /* 0xfffeb12000007947 */ /* 0x000fea000383ffff */
.L_x_2038:
[----:B------:R-:W-:Y:S01]  /*178c0*/  IMAD.MOV.U32 R31, RZ, RZ, R12 ;  /* 0x000000ffff1f7224 */ /* 0x000fe200078e000c */
[----:B------:R-:W-:Y:S01]  /*178d0*/  MOV R2, RZ ;  /* 0x000000ff00027202 */ /* 0x000fe20000000f00 */
[----:B------:R-:W-:Y:S01]  /*178e0*/  IMAD.MOV.U32 R30, RZ, RZ, 0x181f ;  /* 0x0000181fff1e7424 */ /* 0x000fe200078e00ff */
[----:B------:R-:W-:-:S02]  /*178f0*/  MOV R3, 0x17910 ;  /* 0x0001791000037802 */ /* 0x000fc40000000f00 */
[----:B-12--5:R-:W-:Y:S05]  /*17900*/  CALL.REL.NOINC `($__internal_35_$__cuda_sm70_shflsync_idx_p) ;  /* 0x00002be000007944 */ /* 0x026fea0003c00000 */
[----:B------:R-:W-:Y:S01]  /*17910*/  MOV R0, R30 ;  /* 0x0000001e00007202 */ /* 0x000fe20000000f00 */
[----:B------:R-:W-:Y:S05]  /*17920*/  BRA `(.L_x_2192) ;  /* 0xfffeb0d000007947 */ /* 0x000fea000383ffff */
.L_x_2041:
[----:B------:R-:W-:Y:S01]  /*17930*/  IMAD.MOV.U32 R31, RZ, RZ, R9 ;  /* 0x000000ffff1f7224 */ /* 0x000fe200078e0009 */
[----:B--2---:R-:W-:Y:S01]  /*17940*/  MOV R2, 0x1 ;  /* 0x0000000100027802 */ /* 0x004fe20000000f00 */
[----:B------:R-:W-:Y:S01]  /*17950*/  IMAD.MOV.U32 R30, RZ, RZ, 0x181f ;  /* 0x0000181fff1e7424 */ /* 0x000fe200078e00ff */
[----:B------:R-:W-:-:S02]  /*17960*/  MOV R3, 0x17980 ;  /* 0x0001798000037802 */ /* 0x000fc40000000f00 */
[----:B-1-345:R-:W-:Y:S05]  /*17970*/  CALL.REL.NOINC `($__internal_35_$__cuda_sm70_shflsync_idx_p) ;  /* 0x00002b7000007944 */ /* 0x03afea0003c00000 */
[----:B------:R-:W-:Y:S01]  /*17980*/  IMAD.MOV.U32 R8, RZ, RZ, R30 ;  /* 0x000000ffff087224 */ /* 0x000fe200078e001e */
[----:B------:R-:W-:Y:S01]  /*17990*/  MOV R2, 0x1 ;  /* 0x0000000100027802 */ /* 0x000fe20000000f00 */
[----:B------:R-:W-:Y:S01]  /*179a0*/  IMAD.MOV.U32 R31, RZ, RZ, R12 ;  /* 0x000000ffff1f7224 */ /* 0x000fe200078e000c */
[----:B------:R-:W-:-:S02]  /*179b0*/  MOV R30, 0x181f ;  /* 0x0000181f001e7802 */ /* 0x000fc40000000f00 */
[----:B------:R-:W-:Y:S02]  /*179c0*/  MOV R3, 0x179e0 ;  /* 0x000179e000037802 */ /* 0x000fe40000000f00 */
[----:B------:R-:W-:Y:S05]  /*179d0*/  CALL.REL.NOINC `($__internal_35_$__cuda_sm70_shflsync_idx_p) ;  /* 0x00002b1000007944 */ /* 0x000fea0003c00000 */
[----:B------:R-:W-:Y:S01]  /*179e0*/  MOV R0, R30 ;  /* 0x0000001e00007202 */ /* 0x000fe20000000f00 */
[----:B------:R-:W-:Y:S05]  /*179f0*/  BRA `(.L_x_2193) ;  /* 0xfffeb18000007947 */ /* 0x000fea000383ffff */
.L_x_2044:
[----:B------:R-:W-:Y:S01]  /*17a00*/  IMAD.MOV.U32 R31, RZ, RZ, R9 ;  /* 0x000000ffff1f7224 */ /* 0x000fe200078e0009 */
[----:B-1----:R-:W-:Y:S01]  /*17a10*/  MOV R2, 0x2 ;  /* 0x0000000200027802 */ /* 0x002fe20000000f00 */
[----:B------:R-:W-:Y:S01]  /*17a20*/  IMAD.MOV.U32 R30, RZ, RZ, 0x181f ;  /* 0x0000181fff1e7424 */ /* 0x000fe200078e00ff */
[----:B------:R-:W-:Y:S02]  /*17a30*/  MOV R3, 0x17a50 ;  /* 0x00017a5000037802 */ /* 0x000fe40000000f00 */
[----:B--2345:R-:W-:Y:S05]  /*17a40*/  CALL.REL.NOINC `($__internal_35_$__cuda_sm70_shflsync_idx_p) ;  /* 0x00002aa000007944 */ /* 0x03cfea0003c00000 */
[----:B------:R-:W-:Y:S01]  /*17a50*/  MOV R8, R30 ;  /* 0x0000001e00087202 */ /* 0x000fe20000000f00 */
[----:B------:R-:W-:Y:S05]  /*17a60*/  BRA `(.L_x_2194) ;  /* 0xfffeb27000007947 */ /* 0x000fea000383ffff */
.L_x_2045:
[----:B------:R-:W-:Y:S01]  /*17a70*/  IMAD.MOV.U32 R31, RZ, RZ, R12 ;  /* 0x000000ffff1f7224 */ /* 0x000fe200078e000c */
[----:B------:R-:W-:Y:S01]  /*17a80*/  MOV R2, 0x2 ;  /* 0x0000000200027802 */ /* 0x000fe20000000f00 */
[----:B------:R-:W-:Y:S01]  /*17a90*/  IMAD.MOV.U32 R30, RZ, RZ, 0x181f ;  /* 0x0000181fff1e7424 */ /* 0x000fe200078e00ff */
[----:B------:R-:W-:Y:S02]  /*17aa0*/  MOV R3, 0x17ac0 ;  /* 0x00017ac000037802 */ /* 0x000fe40000000f00 */
[----:B-12345:R-:W-:Y:S05]  /*17ab0*/  CALL.REL.NOINC `($__internal_35_$__cuda_sm70_shflsync_idx_p) ;  /* 0x00002a3000007944 */ /* 0x03efea0003c00000 */
[----:B------:R-:W-:Y:S01]  /*17ac0*/  MOV R0, R30 ;  /* 0x0000001e00007202 */ /* 0x000fe20000000f00 */
[----:B------:R-:W-:Y:S05]  /*17ad0*/  BRA `(.L_x_2195) ;  /* 0xfffeb22000007947 */ /* 0x000fea000383ffff */
.L_x_2048:
[----:B------:R-:W-:Y:S01]  /*17ae0*/  IMAD.MOV.U32 R31, RZ, RZ, R9 ;  /* 0x000000ffff1f7224 */ /* 0x000fe200078e0009 */
[----:B-1----:R-:W-:Y:S01]  /*17af0*/  MOV R2, 0x3 ;  /* 0x0000000300027802 */ /* 0x002fe20000000f00 */
[----:B------:R-:W-:Y:S01]  /*17b00*/  IMAD.MOV.U32 R30, RZ, RZ, 0x181f ;  /* 0x0000181fff1e7424 */ /* 0x000fe200078e00ff */
[----:B------:R-:W-:-:S02]  /*17b10*/  MOV R3, 0x17b30 ;  /* 0x00017b3000037802 */ /* 0x000fc40000000f00 */
[----:B--2345:R-:W-:Y:S05]  /*17b20*/  CALL.REL.NOINC `($__internal_35_$__cuda_sm70_shflsync_idx_p) ;  /* 0x000029c000007944 */ /* 0x03cfea0003c00000 */
        /* <DEDUP_REMOVED lines=8> */
.L_x_2051:
[----:B------:R-:W-:Y:S01]  /*17bb0*/  IMAD.MOV.U32 R31, RZ, RZ, R9 ;  /* 0x000000ffff1f7224 */ /* 0x000fe200078e0009 */
[----:B------:R-:W-:Y:S01]  /*17bc0*/  MOV R2, RZ ;  /* 0x000000ff00027202 */ /* 0x000fe20000000f00 */
[----:B------:R-:W-:Y:S01]  /*17bd0*/  IMAD.MOV.U32 R30, RZ, RZ, 0x181f ;  /* 0x0000181fff1e7424 */ /* 0x000fe200078e00ff */
[----:B------:R-:W-:Y:S02]  /*17be0*/  MOV R3, 0x17c00 ;  /* 0x00017c0000037802 */ /* 0x000fe40000000f00 */
[----:B------:R-:W-:Y:S05]  /*17bf0*/  CALL.REL.NOINC `($__internal_35_$__cuda_sm70_shflsync_idx_p) ;  /* 0x000028f000007944 */ /* 0x000fea0003c00000 */
[----:B------:R-:W-:Y:S01]  /*17c00*/  MOV R8, R30 ;  /* 0x0000001e00087202 */ /* 0x000fe20000000f00 */
[----:B------:R-:W-:Y:S05]  /*17c10*/  BRA `(.L_x_2197) ;  /* 0xfffebd8000007947 */ /* 0x000fea000383ffff */
.L_x_2052:
[----:B------:R-:W-:Y:S01]  /*17c20*/  IMAD.MOV.U32 R31, RZ, RZ, R11 ;  /* 0x000000ffff1f7224 */ /* 0x000fe200078e000b */
[----:B------:R-:W-:Y:S01]  /*17c30*/  MOV R2, RZ ;  /* 0x000000ff00027202 */ /* 0x000fe20000000f00 */
[----:B------:R-:W-:Y:S01]  /*17c40*/  IMAD.MOV.U32 R30, RZ, RZ, 0x181f ;  /* 0x0000181fff1e7424 */ /* 0x000fe200078e00ff */
[----:B------:R-:W-:Y:S02]  /*17c50*/  MOV R3, 0x17c70 ;  /* 0x00017c7000037802 */ /* 0x000fe40000000f00 */
[----:B-12---:R-:W-:Y:S05]  /*17c60*/  CALL.REL.NOINC `($__internal_35_$__cuda_sm70_shflsync_idx_p) ;  /* 0x0000288000007944 */ /* 0x006fea0003c00000 */
[----:B------:R-:W-:Y:S01]  /*17c70*/  IADD3 R4, P1, R30, R17, RZ ;  /* 0x000000111e047210 */ /* 0x000fe20007f3e0ff */
[----:B------:R-:W-:Y:S01]  /*17c80*/  IMAD.MOV.U32 R31, RZ, RZ, R9 ;  /* 0x000000ffff1f7224 */ /* 0x000fe200078e0009 */
[----:B------:R-:W-:-:S03]  /*17c90*/  ISETP.GE.AND P0, PT, R177, c[0x0][0x1d4], PT ;  /* 0x00007500b1007a0c */ /* 0x000fc60003f06270 */
[----:B------:R-:W-:Y:S01]  /*17ca0*/  IMAD.X R5, R8, 0x1, R13, P1 ;  /* 0x0000000108057824 */ /* 0x000fe200008e060d */
[----:B------:R-:W-:Y:S02]  /*17cb0*/  IADD3 R6, P1, R30, R18, RZ ;  /* 0x000000121e067210 */ /* 0x000fe40007f3e0ff */
[----:B------:R-:W-:-:S03]  /*17cc0*/  SEL R12, RZ, 0x10, P0 ;  /* 0x00000010ff0c7807 */ /* 0x000fc60000000000 */
[----:B------:R-:W-:Y:S01]  /*17cd0*/  IMAD.X R7, R8, 0x1, R15, P1 ;  /* 0x0000000108077824 */ /* 0x000fe200008e060f */
[----:B------:R-:W-:Y:S01]  /*17ce0*/  IADD3 R2, P1, R30, R19, RZ ;  /* 0x000000131e027210 */ /* 0x000fe20007f3e0ff */
[----:B------:R-:W-:Y:S02]  /*17cf0*/  IMAD.MOV.U32 R30, RZ, RZ, 0x181f ;  /* 0x0000181fff1e7424 */ /* 0x000fe400078e00ff */
[----:B------:R-:W-:Y:S01]  /*17d00*/  @!PT LDS RZ, [RZ] ;  /* 0x00000000fffff984 */ /* 0x000fe20000000800 */
[----:B------:R-:W-:Y:S01]  /*17d10*/  @!PT LDS RZ, [RZ] ;  /* 0x00000000fffff984 */ /* 0x000fe20000000800 */
[----:B------:R-:W-:Y:S01]  /*17d20*/  @!PT LDS RZ, [RZ] ;  /* 0x00000000fffff984 */ /* 0x000fe20000000800 */
[----:B------:R1:W-:Y:S01]  /*17d30*/  LDGSTS.E.BYPASS.LTC128B.128 [R204+0x12100], [R4.64], !P0 ;  /* 0x1210000004cc7fae */ /* 0x0003e2000c101d46 */
[----:B------:R-:W-:Y:S01]  /*17d40*/  ISETP.GE.AND P0, PT, R185, c[0x0][0x1d4], PT ;  /* 0x00007500b9007a0c */ /* 0x000fe20003f06270 */
[----:B------:R-:W-:Y:S01]  /*17d50*/  IMAD.X R3, R8, 0x1, R14, P1 ;  /* 0x0000000108037824 */ /* 0x000fe200008e060e */
[----:B------:R-:W-:Y:S02]  /*17d60*/  ISETP.GE.AND P1, PT, R186, c[0x0][0x1d4], PT ;  /* 0x00007500ba007a0c */ /* 0x000fe40003f26270 */
[----:B------:R-:W-:Y:S02]  /*17d70*/  SEL R9, RZ, 0x10, P0 ;  /* 0x00000010ff097807 */ /* 0x000fe40000000000 */
[----:B------:R-:W-:-:S09]  /*17d80*/  SEL R10, RZ, 0x10, P1 ;  /* 0x00000010ff0a7807 */ /* 0x000fd20000800000 */
[----:B------:R1:W-:Y:S04]  /*17d90*/  LDGSTS.E.BYPASS.LTC128B.128 [R204+0x14100], [R6.64], !P1 ;  /* 0x1410000006cc7fae */ /* 0x0003e8000c901d46 */
[----:B------:R2:W-:Y:S02]  /*17da0*/  LDGSTS.E.BYPASS.LTC128B.128 [R204+0x16100], [R2.64], !P0 ;  /* 0x1610000002cc7fae */ /* 0x0005e4000c101d46 */
[----:B--2---:R-:W-:Y:S01]  /*17db0*/  IMAD.MOV.U32 R2, RZ, RZ, 0x1 ;  /* 0x00000001ff027424 */ /* 0x004fe200078e00ff */
[----:B------:R-:W-:Y:S02]  /*17dc0*/  MOV R3, 0x17de0 ;  /* 0x00017de000037802 */ /* 0x000fe40000000f00 */
[----:B-1----:R-:W-:Y:S05]  /*17dd0*/  CALL.REL.NOINC `($__internal_35_$__cuda_sm70_shflsync_idx_p) ;  /* 0x0000271000007944 */ /* 0x002fea0003c00000 */
        /* <DEDUP_REMOVED lines=8> */
.L_x_2055:
[----:B------:R-:W-:Y:S01]  /*17e60*/  IMAD.MOV.U32 R31, RZ, RZ, R13 ;  /* 0x000000ffff1f7224 */ /* 0x000fe200078e000d */
[----:B------:R-:W-:Y:S01]  /*17e70*/  MOV R2, RZ ;  /* 0x000000ff00027202 */ /* 0x000fe20000000f00 */
[----:B------:R-:W-:Y:S01]  /*17e80*/  IMAD.MOV.U32 R30, RZ, RZ, 0x181f ;  /* 0x0000181fff1e7424 */ /* 0x000fe200078e00ff */
[----:B------:R-:W-:Y:S02]  /*17e90*/  MOV R3, 0x17eb0 ;  /* 0x00017eb000037802 */ /* 0x000fe40000000f00 */
[----:B-1234-:R-:W-:Y:S05]  /*17ea0*/  CALL.REL.NOINC `($__internal_35_$__cuda_sm70_shflsync_idx_p) ;  /* 0x0000264000007944 */ /* 0x01efea0003c00000 */
[----:B------:R-:W-:Y:S01]  /*17eb0*/  MOV R12, R30 ;  /* 0x0000001e000c7202 */ /* 0x000fe20000000f00 */
[----:B------:R-:W-:Y:S05]  /*17ec0*/  BRA `(.L_x_2199) ;  /* 0xfffec05000007947 */ /* 0x000fea000383ffff */
.L_x_2056:
[----:B------:R-:W-:Y:S01]  /*17ed0*/  IMAD.MOV.U32 R31, RZ, RZ, R19 ;  /* 0x000000ffff1f7224 */ /* 0x000fe200078e0013 */
[----:B------:R-:W-:Y:S01]  /*17ee0*/  MOV R2, RZ ;  /* 0x000000ff00027202 */ /* 0x000fe20000000f00 */
[----:B------:R-:W-:Y:S01]  /*17ef0*/  IMAD.MOV.U32 R30, RZ, RZ, 0x181f ;  /* 0x0000181fff1e7424 */ /* 0x000fe200078e00ff */
[----:B------:R-:W-:Y:S02]  /*17f00*/  MOV R3, 0x17f20 ;  /* 0x00017f2000037802 */ /* 0x000fe40000000f00 */
[----:B-1234-:R-:W-:Y:S05]  /*17f10*/  CALL.REL.NOINC `($__internal_35_$__cuda_sm70_shflsync_idx_p) ;  /* 0x000025d000007944 */ /* 0x01efea0003c00000 */
        /* <DEDUP_REMOVED lines=31> */
.L_x_2067:
[----:B------:R-:W-:Y:S01]  /*18110*/  IMAD.MOV.U32 R31, RZ, RZ, R5 ;  /* 0x000000ffff1f7224 */ /* 0x000fe200078e0005 */
[----:B------:R-:W-:Y:S01]  /*18120*/  MOV R2, RZ ;  /* 0x000000ff00027202 */ /* 0x000fe20000000f00 */
[----:B------:R-:W-:Y:S01]  /*18130*/  IMAD.MOV.U32 R30, RZ, RZ, 0x181f ;  /* 0x0000181fff1e7424 */ /* 0x000fe200078e00ff */
[----:B------:R-:W-:Y:S02]  /*18140*/  MOV R3, 0x18160 ;  /* 0x0001816000037802 */ /* 0x000fe40000000f00 */
[----:B------:R-:W-:Y:S05]  /*18150*/  CALL.REL.NOINC `($__internal_35_$__cuda_sm70_shflsync_idx_p) ;  /* 0x0000239000007944 */ /* 0x000fea0003c00000 */
[----:B------:R-:W-:Y:S01]  /*18160*/  MOV R4, R30 ;  /* 0x0000001e00047202 */ /* 0x000fe20000000f00 */
[----:B------:R-:W-:Y:S05]  /*18170*/  BRA `(.L_x_2201) ;  /* 0xfffeee1000007947 */ /* 0x000fea000383ffff */
.L_x_2068:
[----:B------:R-:W-:Y:S01]  /*18180*/  IMAD.MOV.U32 R31, RZ, RZ, R12 ;  /* 0x000000ffff1f7224 */ /* 0x000fe200078e000c */
[----:B------:R-:W-:Y:S01]  /*18190*/  MOV R2, RZ ;  /* 0x000000ff00027202 */ /* 0x000fe20000000f00 */
[----:B------:R-:W-:Y:S01]  /*181a0*/  IMAD.MOV.U32 R30, RZ, RZ, 0x181f ;  /* 0x0000181fff1e7424 */ /* 0x000fe200078e00ff */
[----:B------:R-:W-:Y:S02]  /*181b0*/  MOV R3, 0x181d0 ;  /* 0x000181d000037802 */ /* 0x000fe40000000f00 */
[----:B-12---:R-:W-:Y:S05]  /*181c0*/  CALL.REL.NOINC `($__internal_35_$__cuda_sm70_shflsync_idx_p) ;  /* 0x0000232000007944 */ /* 0x006fea0003c00000 */
[----:B------:R-:W-:Y:S01]  /*181d0*/  IADD3 R6, P0, R30, R17, RZ ;  /* 0x000000111e067210 */ /* 0x000fe20007f1e0ff */
[----:B------:R-:W-:Y:S01]  /*181e0*/  IMAD.MOV.U32 R31, RZ, RZ, R5 ;  /* 0x000000ffff1f7224 */ /* 0x000fe200078e0005 */
[----:B------:R-:W-:-:S02]  /*181f0*/  ISETP.GE.AND P4, PT, R177, c[0x0][0x1d4], PT ;  /* 0x00007500b1007a0c */ /* 0x000fc40003f86270 */
[----:B------:R-:W-:Y:S01]  /*18200*/  ISETP.GE.AND P3, PT, R186, c[0x0][0x1d4], PT ;  /* 0x00007500ba007a0c */ /* 0x000fe20003f66270 */
[----:B------:R-:W-:Y:S01]  /*18210*/  IMAD.X R7, R4, 0x1, R14, P0 ;  /* 0x0000000104077824 */ /* 0x000fe200000e060e */
[----:B------:R-:W-:Y:S02]  /*18220*/  IADD3 R2, P0, R30, R16, RZ ;  /* 0x000000101e027210 */ /* 0x000fe40007f1e0ff */
[----:B------:R-:W-:Y:S02]  /*18230*/  SEL R11, RZ, 0x10, P4 ;  /* 0x00000010ff0b7807 */ /* 0x000fe40002000000 */
[----:B------:R-:W-:Y:S01]  /*18240*/  SEL R10, RZ, 0x10, P3 ;  /* 0x00000010ff0a7807 */ /* 0x000fe20001800000 */
[----:B------:R-:W-:-:S04]  /*18250*/  IMAD.X R3, R4, 0x1, R13, P0 ;  /* 0x0000000104037824 */ /* 0x000fc800000e060d */
[----:B------:R-:W-:Y:S01]  /*18260*/  @!PT LDS RZ, [RZ] ;  /* 0x00000000fffff984 */ /* 0x000fe20000000800 */
[----:B------:R-:W-:Y:S01]  /*18270*/  @!PT LDS RZ, [RZ] ;  /* 0x00000000fffff984 */ /* 0x000fe20000000800 */
[----:B------:R-:W-:Y:S01]  /*18280*/  @!PT LDS RZ, [RZ] ;  /* 0x00000000fffff984 */ /* 0x000fe20000000800 */
[----:B------:R1:W-:Y:S04]  /*18290*/  LDGSTS.E.BYPASS.LTC128B.128 [R204+0xc100], [R6.64], !P4 ;  /* 0x0c10000006cc7fae */ /* 0x0003e8000e101d46 */
[----:B------:R2:W-:Y:S02]  /*182a0*/  LDGSTS.E.BYPASS.LTC128B.128 [R204+0xe100], [R2.64], !P3 ;  /* 0x0e10000002cc7fae */ /* 0x0005e4000d901d46 */
[----:B--2---:R-:W-:Y:S01]  /*182b0*/  IADD3 R2, P0, R30, R18, RZ ;  /* 0x000000121e027210 */ /* 0x004fe20007f1e0ff */
[----:B------:R-:W-:-:S04]  /*182c0*/  IMAD.MOV.U32 R30, RZ, RZ, 0x181f ;  /* 0x0000181fff1e7424 */ /* 0x000fc800078e00ff */
[----:B------:R-:W-:Y:S01]  /*182d0*/  IMAD.X R3, R4, 0x1, R15, P0 ;  /* 0x0000000104037824 */ /* 0x000fe200000e060f */
[----:B------:R-:W-:-:S04]  /*182e0*/  ISETP.GE.AND P0, PT, R185, c[0x0][0x1d4], PT ;  /* 0x00007500b9007a0c */ /* 0x000fc80003f06270 */
[----:B------:R-:W-:-:S09]  /*182f0*/  SEL R5, RZ, 0x10, P0 ;  /* 0x00000010ff057807 */ /* 0x000fd20000000000 */
[----:B------:R2:W-:Y:S02]  /*18300*/  LDGSTS.E.BYPASS.LTC128B.128 [R204+0x10100], [R2.64], !P0 ;  /* 0x1010000002cc7fae */ /* 0x0005e4000c101d46 */
[----:B--2---:R-:W-:Y:S01]  /*18310*/  IMAD.MOV.U32 R2, RZ, RZ, 0x1 ;  /* 0x00000001ff027424 */ /* 0x004fe200078e00ff */
[----:B------:R-:W-:Y:S02]  /*18320*/  MOV R3, 0x18340 ;  /* 0x0001834000037802 */ /* 0x000fe40000000f00 */
[----:B-1----:R-:W-:Y:S05]  /*18330*/  CALL.REL.NOINC `($__internal_35_$__cuda_sm70_shflsync_idx_p) ;  /* 0x000021b000007944 */ /* 0x002fea0003c00000 */
[----:B------:R-:W-:Y:S01]  /*18340*/  IMAD.MOV.U32 R4, RZ, RZ, R30 ;  /* 0x000000ffff047224 */ /* 0x000fe200078e001e */
[----:B------:R-:W-:Y:S01]  /*18350*/  MOV R2, 0x1 ;  /* 0x0000000100027802 */ /* 0x000fe20000000f00 */
[----:B------:R-:W-:Y:S01]  /*18360*/  IMAD.MOV.U32 R31, RZ, RZ, R12 ;  /* 0x000000ffff1f7224 */ /* 0x000fe200078e000c */
[----:B------:R-:W-:Y:S02]  /*18370*/  MOV R30, 0x181f ;  /* 0x0000181f001e7802 */ /* 0x000fe40000000f00 */
[----:B------:R-:W-:Y:S02]  /*18380*/  MOV R3, 0x183a0 ;  /* 0x000183a000037802 */ /* 0x000fe40000000f00 */
[----:B------:R-:W-:Y:S05]  /*18390*/  CALL.REL.NOINC `($__internal_35_$__cuda_sm70_shflsync_idx_p) ;  /* 0x0000215000007944 */ /* 0x000fea0003c00000 */
[----:B------:R-:W-:Y:S01]  /*183a0*/  MOV R0, R30 ;  /* 0x0000001e00007202 */ /* 0x000fe20000000f00 */
[----:B------:R-:W-:Y:S05]  /*183b0*/  BRA `(.L_x_2202) ;  /* 0xfffeed0000007947 */ /* 0x000fea000383ffff */
.L_x_2076:
[----:B------:R-:W-:Y:S01]  /*183c0*/  MOV R2, RZ ;  /* 0x000000ff00027202 */ /* 0x000fe20000000f00 */
[----:B------:R-:W-:Y:S01]  /*183d0*/  IMAD.MOV.U32 R31, RZ, RZ, R12 ;  /* 0x000000ffff1f7224 */ /* 0x000fe200078e000c */
[----:B------:R-:W-:Y:S01]  /*183e0*/  MOV R3, 0x18410 ;  /* 0x0001841000037802 */ /* 0x000fe20000000f00 */
[----:B------:R-:W-:Y:S02]  /*183f0*/  IMAD.MOV.U32 R30, RZ, RZ, 0x181f ;  /* 0x0000181fff1e7424 */ /* 0x000fe400078e00ff */
[----:B-1234-:R-:W-:Y:S05]  /*18400*/  CALL.REL.NOINC `($__internal_35_$__cuda_sm70_shflsync_idx_p) ;  /* 0x000020e000007944 */ /* 0x01efea0003c00000 */
[----:B------:R-:W-:Y:S01]  /*18410*/  MOV R5, R30 ;  /* 0x0000001e00057202 */ /* 0x000fe20000000f00 */
[----:B------:R-:W-:-:S05]  /*18420*/  BRA `(.L_x_2203) ;  /* 0xfffef3c000007947 */ /* 0x000fca000383ffff */
.L_x_2077:
[----:B------:R-:W-:Y:S01]  /*18430*/  MOV R2, RZ ;  /* 0x000000ff00027202 */ /* 0x000fe20000000f00 */
[----:B------:R-:W-:Y:S01]  /*18440*/  IMAD.MOV.U32 R31, RZ, RZ, R13 ;  /* 0x000000ffff1f7224 */ /* 0x000fe200078e000d */
[----:B------:R-:W-:Y:S01]  /*18450*/  MOV R3, 0x18480 ;  /* 0x0001848000037802 */ /* 0x000fe20000000f00 */
[----:B------:R-:W-:Y:S02]  /*18460*/  IMAD.MOV.U32 R30, RZ, RZ, 0x181f ;  /* 0x0000181fff1e7424 */ /* 0x000fe400078e00ff */
[----:B-1234-:R-:W-:Y:S05]  /*18470*/  CALL.REL.NOINC `($__internal_35_$__cuda_sm70_shflsync_idx_p) ;  /* 0x0000207000007944 */ /* 0x01efea0003c00000 */
[----:B------:R-:W-:Y:S01]  /*18480*/  ISETP.GE.AND P4, PT, R177, c[0x0][0x1d4], PT ;  /* 0x00007500b1007a0c */ /* 0x000fe20003f86270 */
[----:B------:R-:W-:Y:S01]  /*18490*/  IMAD R4, R178, 0x6000, R206 ;  /* 0x00006000b2047824 */ /* 0x000fe200078e02ce */
[----:B------:R-:W-:Y:S01]  /*184a0*/  IADD3 R2, P0, R30, R28, RZ ;  /* 0x0000001c1e027210 */ /* 0x000fe20007f1e0ff */
[----:B------:R-:W-:Y:S01]  /*184b0*/  IMAD.MOV.U32 R31, RZ, RZ, R12 ;  /* 0x000000ffff1f7224 */ /* 0x000fe200078e000c */
[----:B------:R-:W-:Y:S02]  /*184c0*/  ISETP.GE.AND P3, PT, R186, c[0x0][0x1d4], PT ;  /* 0x00007500ba007a0c */ /* 0x000fe40003f66270 */
[----:B------:R-:W-:Y:S01]  /*184d0*/  SEL R7, RZ, 0x10, P4 ;  /* 0x00000010ff077807 */ /* 0x000fe20002000000 */
[C---:B------:R-:W-:Y:S01]  /*184e0*/  IMAD.X R3, R5.reuse, 0x1, R20, P0 ;  /* 0x0000000105037824 */ /* 0x040fe200000e0614 */
[----:B------:R-:W-:Y:S05]  /*184f0*/  SEL R15, RZ, 0x10, P3 ;  /* 0x00000010ff0f7807 */ /* 0x000fea0001800000 */
[----:B------:R-:W-:Y:S01]  /*18500*/  @!PT LDS RZ, [RZ] ;  /* 0x00000000fffff984 */ /* 0x000fe20000000800 */
[----:B------:R-:W-:Y:S01]  /*18510*/  @!PT LDS RZ, [RZ] ;  /* 0x00000000fffff984 */ /* 0x000fe20000000800 */
[----:B------:R-:W-:Y:S01]  /*18520*/  @!PT LDS RZ, [RZ] ;  /* 0x00000000fffff984 */ /* 0x000fe20000000800 */
[----:B------:R1:W-:Y:S02]  /*18530*/  LDGSTS.E.BYPASS.LTC128B.128 [R4], [R2.64], !P4 ;  /* 0x0000000002047fae */ /* 0x0003e4000e101d46 */
[C---:B-1----:R-:W-:Y:S05]  /*18540*/  IADD3 R2, P0, R30.reuse, R23, RZ ;  /* 0x000000171e027210 */ /* 0x042fea0007f1e0ff */
[C---:B------:R-:W-:Y:S05]  /*18550*/  IMAD.X R3, R5.reuse, 0x1, R21, P0 ;  /* 0x0000000105037824 */ /* 0x040fea00000e0615 */
[----:B------:R1:W-:Y:S02]  /*18560*/  LDGSTS.E.BYPASS.LTC128B.128 [R4+0x2000], [R2.64], !P3 ;  /* 0x0200000002047fae */ /* 0x0003e4000d901d46 */
[----:B-1----:R-:W-:Y:S01]  /*18570*/  IADD3 R2, P0, R30, R29, RZ ;  /* 0x0000001d1e027210 */ /* 0x002fe20007f1e0ff */
[----:B------:R-:W-:Y:S04]  /*18580*/  IMAD.MOV.U32 R30, RZ, RZ, 0x181f ;  /* 0x0000181fff1e7424 */ /* 0x000fe800078e00ff */
[----:B------:R-:W-:Y:S01]  /*18590*/  IMAD.X R3, R5, 0x1, R22, P0 ;  /* 0x0000000105037824 */ /* 0x000fe200000e0616 */
[----:B------:R-:W-:Y:S04]  /*185a0*/  ISETP.GE.AND P0, PT, R185, c[0x0][0x1d4], PT ;  /* 0x00007500b9007a0c */ /* 0x000fe80003f06270 */
[----:B------:R-:W-:Y:S09]  /*185b0*/  SEL R14, RZ, 0x10, P0 ;  /* 0x00000010ff0e7807 */ /* 0x000ff20000000000 */
[----:B------:R1:W-:Y:S02]  /*185c0*/  LDGSTS.E.BYPASS.LTC128B.128 [R4+0x4000], [R2.64], !P0 ;  /* 0x0400000002047fae */ /* 0x0003e4000c101d46 */
[----:B-1----:R-:W-:Y:S01]  /*185d0*/  MOV R3, 0x18600 ;  /* 0x0001860000037802 */ /* 0x002fe20000000f00 */
[----:B------:R-:W-:Y:S02]  /*185e0*/  IMAD.MOV.U32 R2, RZ, RZ, 0x1 ;  /* 0x00000001ff027424 */ /* 0x000fe400078e00ff */
[----:B------:R-:W-:Y:S05]  /*185f0*/  CALL.REL.NOINC `($__internal_35_$__cuda_sm70_shflsync_idx_p) ;  /* 0x00001ef000007944 */ /* 0x000fea0003c00000 */
[----:B------:R-:W-:Y:S01]  /*18600*/  MOV R2, 0x1 ;  /* 0x0000000100027802 */ /* 0x000fe20000000f00 */
[----:B------:R-:W-:Y:S01]  /*18610*/  IMAD.MOV.U32 R5, RZ, RZ, R30 ;  /* 0x000000ffff057224 */ /* 0x000fe200078e001e */
[----:B------:R-:W-:Y:S01]  /*18620*/  MOV R30, 0x181f ;  /* 0x0000181f001e7802 */ /* 0x000fe20000000f00 */
[----:B------:R-:W-:Y:S01]  /*18630*/  IMAD.MOV.U32 R31, RZ, RZ, R13 ;  /* 0x000000ffff1f7224 */ /* 0x000fe200078e000d */
[----:B------:R-:W-:Y:S02]  /*18640*/  MOV R3, 0x18660 ;  /* 0x0001866000037802 */ /* 0x000fe40000000f00 */
[----:B------:R-:W-:Y:S05]  /*18650*/  CALL.REL.NOINC `($__internal_35_$__cuda_sm70_shflsync_idx_p) ;  /* 0x00001e9000007944 */ /* 0x000fea0003c00000 */
[----:B------:R-:W-:Y:S01]  /*18660*/  MOV R2, R30 ;  /* 0x0000001e00027202 */ /* 0x000fe20000000f00 */
[----:B------:R-:W-:-:S05]  /*18670*/  BRA `(.L_x_2204) ;  /* 0xfffef2d000007947 */ /* 0x000fca000383ffff */
.L_x_2088:
[----:B------:R-:W-:Y:S01]  /*18680*/  MOV R2, RZ ;  /* 0x000000ff00027202 */ /* 0x000fe20000000f00 */
[----:B------:R-:W-:Y:S01]  /*18690*/  IMAD.MOV.U32 R31, RZ, RZ, R5 ;  /* 0x000000ffff1f7224 */ /* 0x000fe200078e0005 */
[----:B------:R-:W-:Y:S01]  /*186a0*/  MOV R3, 0x186d0 ;  /* 0x000186d000037802 */ /* 0x000fe20000000f00 */
[----:B------:R-:W-:Y:S02]  /*186b0*/  IMAD.MOV.U32 R30, RZ, RZ, 0x181f ;  /* 0x0000181fff1e7424 */ /* 0x000fe400078e00ff */
[----:B------:R-:W-:Y:S05]  /*186c0*/  CALL.REL.NOINC `($__internal_35_$__cuda_sm70_shflsync_idx_p) ;  /* 0x00001e2000007944 */ /* 0x000fea0003c00000 */
[----:B------:R-:W-:Y:S01]  /*186d0*/  MOV R4, R30 ;  /* 0x0000001e00047202 */ /* 0x000fe20000000f00 */
[----:B------:R-:W-:-:S05]  /*186e0*/  BRA `(.L_x_2205) ;  /* 0xffff28b000007947 */ /* 0x000fca000383ffff */
.L_x_2089:
[----:B------:R-:W-:Y:S01]  /*186f0*/  MOV R2, RZ ;  /* 0x000000ff00027202 */ /* 0x000fe20000000f00 */
[----:B------:R-:W-:Y:S01]  /*18700*/  IMAD.MOV.U32 R31, RZ, RZ, R12 ;  /* 0x000000ffff1f7224 */ /* 0x000fe200078e000c */
[----:B------:R-:W-:Y:S01]  /*18710*/  MOV R3, 0x18740 ;  /* 0x0001874000037802 */ /* 0x000fe20000000f00 */
[----:B------:R-:W-:Y:S02]  /*18720*/  IMAD.MOV.U32 R30, RZ, RZ, 0x181f ;  /* 0x0000181fff1e7424 */ /* 0x000fe400078e00ff */
[----:B-12---:R-:W-:Y:S05]  /*18730*/  CALL.REL.NOINC `($__internal_35_$__cuda_sm70_shflsync_idx_p) ;  /* 0x00001db000007944 */ /* 0x006fea0003c00000 */
[----:B------:R-:W-:Y:S01]  /*18740*/  ISETP.GE.AND P4, PT, R177, c[0x0][0x1d4], PT ;  /* 0x00007500b1007a0c */ /* 0x000fe20003f86270 */
[----:B------:R-:W-:Y:S01]  /*18750*/  IMAD R0, R178, 0x6000, R207 ;  /* 0x00006000b2007824 */ /* 0x000fe200078e02cf */
[----:B------:R-:W-:Y:S01]  /*18760*/  IADD3 R2, P0, R30, R16, RZ ;  /* 0x000000101e027210 */ /* 0x000fe20007f1e0ff */
[----:B------:R-:W-:Y:S01]  /*18770*/  IMAD.MOV.U32 R31, RZ, RZ, R5 ;  /* 0x000000ffff1f7224 */ /* 0x000fe200078e0005 */
[----:B------:R-:W-:Y:S02]  /*18780*/  ISETP.GE.AND P3, PT, R186, c[0x0][0x1d4], PT ;  /* 0x00007500ba007a0c */ /* 0x000fe40003f66270 */
[----:B------:R-:W-:Y:S01]  /*18790*/  SEL R10, RZ, 0x10, P4 ;  /* 0x00000010ff0a7807 */ /* 0x000fe20002000000 */
[----:B------:R-:W-:Y:S01]  /*187a0*/  IMAD.X R3, R4, 0x1, R13, P0 ;  /* 0x0000000104037824 */ /* 0x000fe200000e060d */
[----:B------:R-:W-:Y:S05]  /*187b0*/  SEL R5, RZ, 0x10, P3 ;  /* 0x00000010ff057807 */ /* 0x000fea0001800000 */
[----:B------:R-:W-:Y:S01]  /*187c0*/  @!PT LDS RZ, [RZ] ;  /* 0x00000000fffff984 */ /* 0x000fe20000000800 */
[----:B------:R-:W-:Y:S01]  /*187d0*/  @!PT LDS RZ, [RZ] ;  /* 0x00000000fffff984 */ /* 0x000fe20000000800 */
[----:B------:R-:W-:Y:S01]  /*187e0*/  @!PT LDS RZ, [RZ] ;  /* 0x00000000fffff984 */ /* 0x000fe20000000800 */
[----:B------:R1:W-:Y:S02]  /*187f0*/  LDGSTS.E.BYPASS.LTC128B.128 [R0], [R2.64], !P4 ;  /* 0x0000000002007fae */ /* 0x0003e4000e101d46 */
[----:B-1----:R-:W-:Y:S05]  /*18800*/  IADD3 R2, P0, R30, R17, RZ ;  /* 0x000000111e027210 */ /* 0x002fea0007f1e0ff */
[----:B------:R-:W-:Y:S05]  /*18810*/  IMAD.X R3, R4, 0x1, R14, P0 ;  /* 0x0000000104037824 */ /* 0x000fea00000e060e */
        /* <DEDUP_REMOVED lines=18> */
.L_x_2098:
[----:B------:R-:W-:Y:S01]  /*18940*/  MOV R2, RZ ;  /* 0x000000ff00027202 */ /* 0x000fe20000000f00 */
[----:B------:R-:W-:Y:S01]  /*18950*/  IMAD.MOV.U32 R31, RZ, RZ, R12 ;  /* 0x000000ffff1f7224 */ /* 0x000fe200078e000c */
[----:B------:R-:W-:Y:S01]  /*18960*/  MOV R3, 0x18990 ;  /* 0x0001899000037802 */ /* 0x000fe20000000f00 */
[----:B------:R-:W-:Y:S02]  /*18970*/  IMAD.MOV.U32 R30, RZ, RZ, 0x181f ;  /* 0x0000181fff1e7424 */ /* 0x000fe400078e00ff */
[----:B-1234-:R-:W-:Y:S05]  /*18980*/  CALL.REL.NOINC `($__internal_35_$__cuda_sm70_shflsync_idx_p) ;  /* 0x00001b6000007944 */ /* 0x01efea0003c00000 */
[----:B------:R-:W-:Y:S01]  /*18990*/  MOV R5, R30 ;  /* 0x0000001e00057202 */ /* 0x000fe20000000f00 */
[----:B------:R-:W-:-:S05]  /*189a0*/  BRA `(.L_x_2207) ;  /* 0xffff2ee000007947 */ /* 0x000fca000383ffff */
.L_x_2099:
        /* <DEDUP_REMOVED lines=37> */
.L_x_2100:
[----:B------:R-:W-:Y:S02]  /*18c00*/  MOV R3, 0x2 ;  /* 0x0000000200037802 */ /* 0x000fe40000000f00 */
[----:B------:R-:W-:Y:S02]  /*18c10*/  MOV R2, 0x18c30 ;  /* 0x00018c3000027802 */ /* 0x000fe40000000f00 */
[----:B------:R-:W-:Y:S05]  /*18c20*/  CALL.REL.NOINC `($__internal_34_$__cuda_sm70_shflsync_bfly_p) ;  /* 0x0000188000007944 */ /* 0x000fea0003c00000 */
[----:B------:R-:W-:Y:S01]  /*18c30*/  MOV R2, R16 ;  /* 0x0000001000027202 */ /* 0x000fe20000000f00 */
[----:B------:R-:W-:-:S05]  /*18c40*/  BRA `(.L_x_2209) ;  /* 0xffff3f1000007947 */ /* 0x000fca000383ffff */
.L_x_2103:
[----:B------:R-:W-:Y:S01]  /*18c50*/  MOV R2, RZ ;  /* 0x000000ff00027202 */ /* 0x000fe20000000f00 */
[----:B------:R-:W-:Y:S01]  /*18c60*/  IMAD.MOV.U32 R31, RZ, RZ, R5 ;  /* 0x000000ffff1f7224 */ /* 0x000fe200078e0005 */
[----:B------:R-:W-:Y:S01]  /*18c70*/  MOV R3, 0x18ca0 ;  /* 0x00018ca000037802 */ /* 0x000fe20000000f00 */
[----:B------:R-:W-:Y:S02]  /*18c80*/  IMAD.MOV.U32 R30, RZ, RZ, 0x181f ;  /* 0x0000181fff1e7424 */ /* 0x000fe400078e00ff */
[----:B------:R-:W-:Y:S05]  /*18c90*/  CALL.REL.NOINC `($__internal_35_$__cuda_sm70_shflsync_idx_p) ;  /* 0x0000185000007944 */ /* 0x000fea0003c00000 */
[----:B------:R-:W-:Y:S01]  /*18ca0*/  MOV R4, R30 ;  /* 0x0000001e00047202 */ /* 0x000fe20000000f00 */
[----:B------:R-:W-:-:S05]  /*18cb0*/  BRA `(.L_x_2210) ;  /* 0xffff58d000007947 */ /* 0x000fca000383ffff */
.L_x_2104:
        /* <DEDUP_REMOVED lines=37> */
.L_x_2109:
[----:B------:R-:W-:Y:S01]  /*18f10*/  MOV R2, RZ ;  /* 0x000000ff00027202 */ /* 0x000fe20000000f00 */
[----:B------:R-:W-:Y:S01]  /*18f20*/  IMAD.MOV.U32 R31, RZ, RZ, R12 ;  /* 0x000000ffff1f7224 */ /* 0x000fe200078e000c */
[----:B------:R-:W-:Y:S01]  /*18f30*/  MOV R3, 0x18f60 ;  /* 0x00018f6000037802 */ /* 0x000fe20000000f00 */
[----:B------:R-:W-:Y:S02]  /*18f40*/  IMAD.MOV.U32 R30, RZ, RZ, 0x181f ;  /* 0x0000181fff1e7424 */ /* 0x000fe400078e00ff */
[----:B-1234-:R-:W-:Y:S05]  /*18f50*/  CALL.REL.NOINC `($__internal_35_$__cuda_sm70_shflsync_idx_p) ;  /* 0x0000159000007944 */ /* 0x01efea0003c00000 */
[----:B------:R-:W-:Y:S01]  /*18f60*/  MOV R5, R30 ;  /* 0x0000001e00057202 */ /* 0x000fe20000000f00 */
[----:B------:R-:W-:-:S05]  /*18f70*/  BRA `(.L_x_2212) ;  /* 0xffff5cb000007947 */ /* 0x000fca000383ffff */
.L_x_2110:
        /* <DEDUP_REMOVED lines=37> */
.L_x_2121:
[----:B------:R-:W-:Y:S01]  /*191d0*/  MOV R2, RZ ;  /* 0x000000ff00027202 */ /* 0x000fe20000000f00 */
[----:B------:R-:W-:Y:S01]  /*191e0*/  IMAD.MOV.U32 R31, RZ, RZ, R5 ;  /* 0x000000ffff1f7224 */ /* 0x000fe200078e0005 */
[----:B------:R-:W-:Y:S01]  /*191f0*/  MOV R3, 0x19220 ;  /* 0x0001922000037802 */ /* 0x000fe20000000f00 */
[----:B------:R-:W-:Y:S02]  /*19200*/  IMAD.MOV.U32 R30, RZ, RZ, 0x181f ;  /* 0x0000181fff1e7424 */ /* 0x000fe400078e00ff */
[----:B------:R-:W-:Y:S05]  /*19210*/  CALL.REL.NOINC `($__internal_35_$__cuda_sm70_shflsync_idx_p) ;  /* 0x000012d000007944 */ /* 0x000fea0003c00000 */
[----:B------:R-:W-:Y:S01]  /*19220*/  MOV R4, R30 ;  /* 0x0000001e00047202 */ /* 0x000fe20000000f00 */
[----:B------:R-:W-:-:S05]  /*19230*/  BRA `(.L_x_2214) ;  /* 0xffff91d000007947 */ /* 0x000fca000383ffff */
.L_x_2122:
        /* <DEDUP_REMOVED lines=37> */
.L_x_2124:
[----:B------:R-:W-:Y:S01]  /*19490*/  IMAD.MOV.U32 R4, RZ, RZ, R183 ;  /* 0x000000ffff047224 */ /* 0x000fe200078e00b7 */
[----:B------:R-:W-:-:S02]  /*194a0*/  MOV R3, 0x2 ;  /* 0x0000000200037802 */ /* 0x000fc40000000f00 */
[----:B------:R-:W-:Y:S02]  /*194b0*/  MOV R2, 0x194d0 ;  /* 0x000194d000027802 */ /* 0x000fe40000000f00 */
[----:B------:R-:W-:Y:S05]  /*194c0*/  CALL.REL.NOINC `($__internal_34_$__cuda_sm70_shflsync_bfly_p) ;  /* 0x00000fe000007944 */ /* 0x000fea0003c00000 */
[----:B------:R-:W-:Y:S01]  /*194d0*/  MOV R0, R16 ;  /* 0x0000001000007202 */ /* 0x000fe20000000f00 */
[----:B------:R-:W-:Y:S05]  /*194e0*/  BRA `(.L_x_2216) ;  /* 0xffff92e000007947 */ /* 0x000fea000383ffff */
.L_x_2125:
[----:B------:R-:W-:Y:S01]  /*194f0*/  IMAD.MOV.U32 R4, RZ, RZ, R0 ;  /* 0x000000ffff047224 */ /* 0x000fe200078e0000 */
[----:B------:R-:W-:Y:S02]  /*19500*/  MOV R3, 0x1 ;  /* 0x0000000100037802 */ /* 0x000fe40000000f00 */
[----:B------:R-:W-:Y:S02]  /*19510*/  MOV R2, 0x19530 ;  /* 0x0001953000027802 */ /* 0x000fe40000000f00 */
[----:B-1----:R-:W-:Y:S05]  /*19520*/  CALL.REL.NOINC `($__internal_34_$__cuda_sm70_shflsync_bfly_p) ;  /* 0x00000f8000007944 */ /* 0x002fea0003c00000 */
[----:B------:R-:W-:Y:S01]  /*19530*/  FADD.FTZ R0, R0, R16 ;  /* 0x0000001000007221 */ /* 0x000fe20000010000 */
[----:B------:R-:W-:Y:S02]  /*19540*/  MOV R4, R184 ;  /* 0x000000b800047202 */ /* 0x000fe40000000f00 */
[----:B------:R-:W-:Y:S02]  /*19550*/  MOV R3, 0x2 ;  /* 0x0000000200037802 */ /* 0x000fe40000000f00 */
[----:B------:R-:W-:Y:S02]  /*19560*/  MOV R2, 0x19580 ;  /* 0x0001958000027802 */ /* 0x000fe40000000f00 */
[----:B------:R-:W-:Y:S05]  /*19570*/  CALL.REL.NOINC `($__internal_34_$__cuda_sm70_shflsync_bfly_p) ;  /* 0x00000f3000007944 */ /* 0x000fea0003c00000 */
[----:B------:R-:W-:Y:S01]  /*19580*/  FADD.FTZ R4, R184, R16 ;  /* 0x00000010b8047221 */ /* 0x000fe20000010000 */
[----:B------:R-:W-:-:S02]  /*19590*/  MOV R3, 0x1 ;  /* 0x0000000100037802 */ /* 0x000fc40000000f00 */
[----:B------:R-:W-:Y:S02]  /*195a0*/  MOV R2, 0x195c0 ;  /* 0x000195c000027802 */ /* 0x000fe40000000f00 */
[----:B------:R-:W-:Y:S05]  /*195b0*/  CALL.REL.NOINC `($__internal_34_$__cuda_sm70_shflsync_bfly_p) ;  /* 0x00000ef000007944 */ /* 0x000fea0003c00000 */
[----:B------:R-:W-:Y:S01]  /*195c0*/  MOV R3, R16 ;  /* 0x0000001000037202 */ /* 0x000fe20000000f00 */
[----:B------:R-:W-:Y:S05]  /*195d0*/  BRA `(.L_x_2217) ;  /* 0xffff926000007947 */ /* 0x000fea000383ffff */
.L_x_2132:
[----:B--234-:R-:W-:Y:S01]  /*195e0*/  IMAD.MOV.U32 R31, RZ, RZ, R9 ;  /* 0x000000ffff1f7224 */ /* 0x01cfe200078e0009 */
[----:B------:R-:W-:Y:S01]  /*195f0*/  MOV R2, RZ ;  /* 0x000000ff00027202 */ /* 0x000fe20000000f00 */
[----:B------:R-:W-:Y:S01]  /*19600*/  IMAD.MOV.U32 R30, RZ, RZ, 0x181f ;  /* 0x0000181fff1e7424 */ /* 0x000fe200078e00ff */
[----:B------:R-:W-:Y:S02]  /*19610*/  MOV R3, 0x19630 ;  /* 0x0001963000037802 */ /* 0x000fe40000000f00 */
[----:B-1----:R-:W-:Y:S05]  /*19620*/  CALL.REL.NOINC `($__internal_35_$__cuda_sm70_shflsync_idx_p) ;  /* 0x00000ec000007944 */ /* 0x002fea0003c00000 */
[----:B------:R-:W-:Y:S01]  /*19630*/  MOV R8, R30 ;  /* 0x0000001e00087202 */ /* 0x000fe20000000f00 */
[----:B------:R-:W-:Y:S05]  /*19640*/  BRA `(.L_x_2218) ;  /* 0xffffa94000007947 */ /* 0x000fea000383ffff */
.L_x_2133:
[----:B------:R-:W-:Y:S01]  /*19650*/  IMAD.MOV.U32 R31, RZ, RZ, R11 ;  /* 0x000000ffff1f7224 */ /* 0x000fe200078e000b */
[----:B------:R-:W-:Y:S01]  /*19660*/  MOV R2, RZ ;  /* 0x000000ff00027202 */ /* 0x000fe20000000f00 */
[----:B------:R-:W-:Y:S01]  /*19670*/  IMAD.MOV.U32 R30, RZ, RZ, 0x181f ;  /* 0x0000181fff1e7424 */ /* 0x000fe200078e00ff */
[----:B------:R-:W-:Y:S02]  /*19680*/  MOV R3, 0x196a0 ;  /* 0x000196a000037802 */ /* 0x000fe40000000f00 */
[----:B-123--:R-:W-:Y:S05]  /*19690*/  CALL.REL.NOINC `($__internal_35_$__cuda_sm70_shflsync_idx_p) ;  /* 0x00000e5000007944 */ /* 0x00efea0003c00000 */
[----:B------:R-:W-:Y:S01]  /*196a0*/  MOV R0, R30 ;  /* 0x0000001e00007202 */ /* 0x000fe20000000f00 */
[----:B------:R-:W-:Y:S05]  /*196b0*/  BRA `(.L_x_2219) ;  /* 0xffffa8f000007947 */ /* 0x000fea000383ffff */
.L_x_2136:
[----:B------:R-:W-:Y:S01]  /*196c0*/  IMAD.MOV.U32 R31, RZ, RZ, R9 ;  /* 0x000000ffff1f7224 */ /* 0x000fe200078e0009 */
[----:B--2---:R-:W-:Y:S01]  /*196d0*/  MOV R2, 0x1 ;  /* 0x0000000100027802 */ /* 0x004fe20000000f00 */
[----:B------:R-:W-:Y:S01]  /*196e0*/  IMAD.MOV.U32 R30, RZ, RZ, 0x181f ;  /* 0x0000181fff1e7424 */ /* 0x000fe200078e00ff */
[----:B------:R-:W-:-:S02]  /*196f0*/  MOV R3, 0x19710 ;  /* 0x0001971000037802 */ /* 0x000fc40000000f00 */
[----:B-1-34-:R-:W-:Y:S05]  /*19700*/  CALL.REL.NOINC `($__internal_35_$__cuda_sm70_shflsync_idx_p) ;  /* 0x00000de000007944 */ /* 0x01afea0003c00000 */
        /* <DEDUP_REMOVED lines=8> */
.L_x_2139:
[----:B------:R-:W-:Y:S01]  /*19790*/  IMAD.MOV.U32 R31, RZ, RZ, R9 ;  /* 0x000000ffff1f7224 */ /* 0x000fe200078e0009 */
[----:B--2---:R-:W-:Y:S01]  /*197a0*/  MOV R2, 0x2 ;  /* 0x0000000200027802 */ /* 0x004fe20000000f00 */
[----:B------:R-:W-:Y:S01]  /*197b0*/  IMAD.MOV.U32 R30, RZ, RZ, 0x181f ;  /* 0x0000181fff1e7424 */ /* 0x000fe200078e00ff */
[----:B------:R-:W-:Y:S02]  /*197c0*/  MOV R3, 0x197e0 ;  /* 0x000197e000037802 */ /* 0x000fe40000000f00 */
[----:B-1-34-:R-:W-:Y:S05]  /*197d0*/  CALL.REL.NOINC `($__internal_35_$__cuda_sm70_shflsync_idx_p) ;  /* 0x00000d1000007944 */ /* 0x01afea0003c00000 */
[----:B------:R-:W-:Y:S01]  /*197e0*/  MOV R8, R30 ;  /* 0x0000001e00087202 */ /* 0x000fe20000000f00 */
[----:B------:R-:W-:Y:S05]  /*197f0*/  BRA `(.L_x_2221) ;  /* 0xffffaa8000007947 */ /* 0x000fea000383ffff */
.L_x_2140:
[----:B------:R-:W-:Y:S01]  /*19800*/  IMAD.MOV.U32 R31, RZ, RZ, R11 ;  /* 0x000000ffff1f7224 */ /* 0x000fe200078e000b */
[----:B--2---:R-:W-:Y:S01]  /*19810*/  MOV R2, 0x2 ;  /* 0x0000000200027802 */ /* 0x004fe20000000f00 */
[----:B------:R-:W-:Y:S01]  /*19820*/  IMAD.MOV.U32 R30, RZ, RZ, 0x181f ;  /* 0x0000181fff1e7424 */ /* 0x000fe200078e00ff */
[----:B------:R-:W-:Y:S02]  /*19830*/  MOV R3, 0x19850 ;  /* 0x0001985000037802 */ /* 0x000fe40000000f00 */
[----:B-1-34-:R-:W-:Y:S05]  /*19840*/  CALL.REL.NOINC `($__internal_35_$__cuda_sm70_shflsync_idx_p) ;  /* 0x00000ca000007944 */ /* 0x01afea0003c00000 */
[----:B------:R-:W-:Y:S01]  /*19850*/  MOV R0, R30 ;  /* 0x0000001e00007202 */ /* 0x000fe20000000f00 */
[----:B------:R-:W-:Y:S05]  /*19860*/  BRA `(.L_x_2222) ;  /* 0xffffaa3000007947 */ /* 0x000fea000383ffff */
.L_x_2143:
[----:B------:R-:W-:Y:S01]  /*19870*/  IMAD.MOV.U32 R31, RZ, RZ, R9 ;  /* 0x000000ffff1f7224 */ /* 0x000fe200078e0009 */
[----:B---3--:R-:W-:Y:S01]  /*19880*/  MOV R2, 0x3 ;  /* 0x0000000300027802 */ /* 0x008fe20000000f00 */
        /* <DEDUP_REMOVED lines=11> */
.L_x_2145:
[----:B------:R-:W-:Y:S01]  /*19940*/  IMAD.MOV.U32 R31, RZ, RZ, R5 ;  /* 0x000000ffff1f7224 */ /* 0x000fe200078e0005 */
[----:B------:R-:W-:Y:S01]  /*19950*/  MOV R2, RZ ;  /* 0x000000ff00027202 */ /* 0x000fe20000000f00 */
[----:B------:R-:W-:Y:S01]  /*19960*/  IMAD.MOV.U32 R30, RZ, RZ, 0x1c1f ;  /* 0x00001c1fff1e7424 */ /* 0x000fe200078e00ff */
[----:B------:R-:W-:Y:S02]  /*19970*/  MOV R3, 0x19990 ;  /* 0x0001999000037802 */ /* 0x000fe40000000f00 */
[----:B------:R-:W-:Y:S05]  /*19980*/  CALL.REL.NOINC `($__internal_35_$__cuda_sm70_shflsync_idx_p) ;  /* 0x00000b6000007944 */ /* 0x000fea0003c00000 */
[----:B------:R-:W-:Y:S01]  /*19990*/  MOV R4, R30 ;  /* 0x0000001e00047202 */ /* 0x000fe20000000f00 */
[----:B------:R-:W-:Y:S05]  /*199a0*/  BRA `(.L_x_2224) ;  /* 0xffffada000007947 */ /* 0x000fea000383ffff */
.L_x_2146:
[----:B------:R-:W-:Y:S01]  /*199b0*/  IMAD.MOV.U32 R31, RZ, RZ, R12 ;  /* 0x000000ffff1f7224 */ /* 0x000fe200078e000c */
[----:B------:R-:W-:Y:S01]  /*199c0*/  MOV R2, RZ ;  /* 0x000000ff00027202 */ /* 0x000fe20000000f00 */
[----:B------:R-:W-:Y:S01]  /*199d0*/  IMAD.MOV.U32 R30, RZ, RZ, 0x1c1f ;  /* 0x00001c1fff1e7424 */ /* 0x000fe200078e00ff */
[----:B------:R-:W-:Y:S02]  /*199e0*/  MOV R3, 0x19a00 ;  /* 0x00019a0000037802 */ /* 0x000fe40000000f00 */
[----:B-12---:R-:W-:Y:S05]  /*199f0*/  CALL.REL.NOINC `($__internal_35_$__cuda_sm70_shflsync_idx_p) ;  /* 0x00000af000007944 */ /* 0x006fea0003c00000 */
[----:B------:R-:W-:Y:S01]  /*19a00*/  MOV R0, R30 ;  /* 0x0000001e00007202 */ /* 0x000fe20000000f00 */
[----:B------:R-:W-:Y:S05]  /*19a10*/  BRA `(.L_x_2225) ;  /* 0xffffad5000007947 */ /* 0x000fea000383ffff */
.L_x_2149:
[----:B------:R-:W-:Y:S01]  /*19a20*/  IMAD.MOV.U32 R31, RZ, RZ, R5 ;  /* 0x000000ffff1f7224 */ /* 0x000fe200078e0005 */
[----:B----4-:R-:W-:Y:S01]  /*19a30*/  MOV R2, 0x1 ;  /* 0x0000000100027802 */ /* 0x010fe20000000f00 */
[----:B------:R-:W-:Y:S01]  /*19a40*/  IMAD.MOV.U32 R30, RZ, RZ, 0x1c1f ;  /* 0x00001c1fff1e7424 */ /* 0x000fe200078e00ff */
[----:B------:R-:W-:-:S02]  /*19a50*/  MOV R3, 0x19a70 ;  /* 0x00019a7000037802 */ /* 0x000fc40000000f00 */
[----:B-123--:R-:W-:Y:S05]  /*19a60*/  CALL.REL.NOINC `($__internal_35_$__cuda_sm70_shflsync_idx_p) ;  /* 0x00000a8000007944 */ /* 0x00efea0003c00000 */
        /* <DEDUP_REMOVED lines=8> */
.L_x_2153:
[----:B------:R-:W-:Y:S01]  /*19af0*/  IMAD.MOV.U32 R31, RZ, RZ, R9 ;  /* 0x000000ffff1f7224 */ /* 0x000fe200078e0009 */
[----:B------:R-:W-:Y:S01]  /*19b00*/  MOV R2, RZ ;  /* 0x000000ff00027202 */ /* 0x000fe20000000f00 */
[----:B------:R-:W-:Y:S01]  /*19b10*/  IMAD.MOV.U32 R30, RZ, RZ, 0x181f ;  /* 0x0000181fff1e7424 */ /* 0x000fe200078e00ff */
[----:B------:R-:W-:Y:S02]  /*19b20*/  MOV R3, 0x19b40 ;  /* 0x00019b4000037802 */ /* 0x000fe40000000f00 */
[----:B------:R-:W-:Y:S05]  /*19b30*/  CALL.REL.NOINC `($__internal_35_$__cuda_sm70_shflsync_idx_p) ;  /* 0x000009b000007944 */ /* 0x000fea0003c00000 */
[----:B------:R-:W-:Y:S01]  /*19b40*/  MOV R8, R30 ;  /* 0x0000001e00087202 */ /* 0x000fe20000000f00 */
[----:B------:R-:W-:Y:S05]  /*19b50*/  BRA `(.L_x_2227) ;  /* 0xffffc35000007947 */ /* 0x000fea000383ffff */
.L_x_2154:
[----:B------:R-:W-:Y:S01]  /*19b60*/  IMAD.MOV.U32 R31, RZ, RZ, R12 ;  /* 0x000000ffff1f7224 */ /* 0x000fe200078e000c */
[----:B------:R-:W-:Y:S01]  /*19b70*/  MOV R2, RZ ;  /* 0x000000ff00027202 */ /* 0x000fe20000000f00 */
[----:B------:R-:W-:Y:S01]  /*19b80*/  IMAD.MOV.U32 R30, RZ, RZ, 0x181f ;  /* 0x0000181fff1e7424 */ /* 0x000fe200078e00ff */
[----:B------:R-:W-:Y:S02]  /*19b90*/  MOV R3, 0x19bb0 ;  /* 0x00019bb000037802 */ /* 0x000fe40000000f00 */
[----:B-12---:R-:W-:Y:S05]  /*19ba0*/  CALL.REL.NOINC `($__internal_35_$__cuda_sm70_shflsync_idx_p) ;  /* 0x0000094000007944 */ /* 0x006fea0003c00000 */
[----:B------:R-:W-:Y:S01]  /*19bb0*/  MOV R0, R30 ;  /* 0x0000001e00007202 */ /* 0x000fe20000000f00 */
[----:B------:R-:W-:Y:S05]  /*19bc0*/  BRA `(.L_x_2228) ;  /* 0xffffc30000007947 */ /* 0x000fea000383ffff */
.L_x_2157:
        /* <DEDUP_REMOVED lines=13> */
.L_x_2160:
[----:B------:R-:W-:Y:S01]  /*19ca0*/  IMAD.MOV.U32 R31, RZ, RZ, R9 ;  /* 0x000000ffff1f7224 */ /* 0x000fe200078e0009 */
[----:B-1----:R-:W-:Y:S01]  /*19cb0*/  MOV R2, 0x2 ;  /* 0x0000000200027802 */ /* 0x002fe20000000f00 */
[----:B------:R-:W-:Y:S01]  /*19cc0*/  IMAD.MOV.U32 R30, RZ, RZ, 0x181f ;  /* 0x0000181fff1e7424 */ /* 0x000fe200078e00ff */
[----:B------:R-:W-:Y:S02]  /*19cd0*/  MOV R3, 0x19cf0 ;  /* 0x00019cf000037802 */ /* 0x000fe40000000f00 */
[----:B--234-:R-:W-:Y:S05]  /*19ce0*/  CALL.REL.NOINC `($__internal_35_$__cuda_sm70_shflsync_idx_p) ;  /* 0x0000080000007944 */ /* 0x01cfea0003c00000 */
[----:B------:R-:W-:Y:S01]  /*19cf0*/  MOV R8, R30 ;  /* 0x0000001e00087202 */ /* 0x000fe20000000f00 */
[----:B------:R-:W-:Y:S05]  /*19d00*/  BRA `(.L_x_2230) ;  /* 0xffffc4a000007947 */ /* 0x000fea000383ffff */
.L_x_2161:
[----:B------:R-:W-:Y:S01]  /*19d10*/  IMAD.MOV.U32 R31, RZ, RZ, R12 ;  /* 0x000000ffff1f7224 */ /* 0x000fe200078e000c */
[----:B------:R-:W-:Y:S01]  /*19d20*/  MOV R2, 0x2 ;  /* 0x0000000200027802 */ /* 0x000fe20000000f00 */
[----:B------:R-:W-:Y:S01]  /*19d30*/  IMAD.MOV.U32 R30, RZ, RZ, 0x181f ;  /* 0x0000181fff1e7424 */ /* 0x000fe200078e00ff */
[----:B------:R-:W-:Y:S02]  /*19d40*/  MOV R3, 0x19d60 ;  /* 0x00019d6000037802 */ /* 0x000fe40000000f00 */
[----:B-1234-:R-:W-:Y:S05]  /*19d50*/  CALL.REL.NOINC `($__internal_35_$__cuda_sm70_shflsync_idx_p) ;  /* 0x0000079000007944 */ /* 0x01efea0003c00000 */
[----:B------:R-:W-:Y:S01]  /*19d60*/  MOV R0, R30 ;  /* 0x0000001e00007202 */ /* 0x000fe20000000f00 */
[----:B------:R-:W-:Y:S05]  /*19d70*/  BRA `(.L_x_2231) ;  /* 0xffffc45000007947 */ /* 0x000fea000383ffff */
.L_x_2164:
[----:B------:R-:W-:Y:S01]  /*19d80*/  IMAD.MOV.U32 R31, RZ, RZ, R9 ;  /* 0x000000ffff1f7224 */ /* 0x000fe200078e0009 */
[----:B-1----:R-:W-:Y:S01]  /*19d90*/  MOV R2, 0x3 ;  /* 0x0000000300027802 */ /* 0x002fe20000000f00 */
[----:B------:R-:W-:Y:S01]  /*19da0*/  IMAD.MOV.U32 R30, RZ, RZ, 0x181f ;  /* 0x0000181fff1e7424 */ /* 0x000fe200078e00ff */
[----:B------:R-:W-:-:S02]  /*19db0*/  MOV R3, 0x19dd0 ;  /* 0x00019dd000037802 */ /* 0x000fc40000000f00 */
[----:B--234-:R-:W-:Y:S05]  /*19dc0*/  CALL.REL.NOINC `($__internal_35_$__cuda_sm70_shflsync_idx_p) ;  /* 0x0000072000007944 */ /* 0x01cfea0003c00000 */
        /* <DEDUP_REMOVED lines=8> */
.L_x_2166:
[----:B------:R-:W-:Y:S01]  /*19e50*/  IMAD.MOV.U32 R31, RZ, RZ, R82 ;  /* 0x000000ffff1f7224 */ /* 0x000fe200078e0052 */
[----:B------:R-:W-:Y:S01]  /*19e60*/  MOV R2, RZ ;  /* 0x000000ff00027202 */ /* 0x000fe20000000f00 */
[----:B------:R-:W-:Y:S01]  /*19e70*/  IMAD.MOV.U32 R30, RZ, RZ, 0x1f ;  /* 0x0000001fff1e7424 */ /* 0x000fe200078e00ff */
[----:B------:R-:W-:Y:S02]  /*19e80*/  MOV R3, 0x19ea0 ;  /* 0x00019ea000037802 */ /* 0x000fe40000000f00 */
[----:B-123--:R-:W-:Y:S05]  /*19e90*/  CALL.REL.NOINC `($__internal_35_$__cuda_sm70_shflsync_idx_p) ;  /* 0x0000065000007944 */ /* 0x00efea0003c00000 */
[----:B------:R-:W-:Y:S01]  /*19ea0*/  MOV R9, R30 ;  /* 0x0000001e00097202 */ /* 0x000fe20000000f00 */
[----:B------:R-:W-:Y:S05]  /*19eb0*/  BRA `(.L_x_2233) ;  /* 0xffffc68000007947 */ /* 0x000fea000383ffff */
.L_x_2167:
[----:B------:R-:W-:Y:S01]  /*19ec0*/  IMAD.MOV.U32 R31, RZ, RZ, R82 ;  /* 0x000000ffff1f7224 */ /* 0x000fe200078e0052 */
[----:B------:R-:W-:Y:S01]  /*19ed0*/  MOV R2, 0x1 ;  /* 0x0000000100027802 */ /* 0x000fe20000000f00 */
[----:B------:R-:W-:Y:S01]  /*19ee0*/  IMAD.MOV.U32 R30, RZ, RZ, 0x1f ;  /* 0x0000001fff1e7424 */ /* 0x000fe200078e00ff */
[----:B------:R-:W-:Y:S02]  /*19ef0*/  MOV R3, 0x19f10 ;  /* 0x00019f1000037802 */ /* 0x000fe40000000f00 */
[----:B-123--:R-:W-:Y:S05]  /*19f00*/  CALL.REL.NOINC `($__internal_35_$__cuda_sm70_shflsync_idx_p) ;  /* 0x000005e000007944 */ /* 0x00efea0003c00000 */
[----:B------:R-:W-:Y:S01]  /*19f10*/  MOV R8, R30 ;  /* 0x0000001e00087202 */ /* 0x000fe20000000f00 */
[----:B------:R-:W-:Y:S05]  /*19f20*/  BRA `(.L_x_2234) ;  /* 0xffffc63000007947 */ /* 0x000fea000383ffff */
.L_x_2168:
[----:B------:R-:W-:Y:S02]  /*19f30*/  MOV R2, 0x1 ;  /* 0x0000000100027802 */ /* 0x000fe40000000f00 */
[----:B------:R-:W-:-:S02]  /*19f40*/  MOV R3, 0x19f60 ;  /* 0x00019f6000037802 */ /* 0x000fc40000000f00 */
[----:B--234-:R-:W-:Y:S05]  /*19f50*/  CALL.REL.NOINC `($__internal_36_$__cuda_sm70_shflsync_up_p) ;  /* 0x000005f000007944 */ /* 0x01cfea0003c00000 */
[----:B------:R-:W-:Y:S05]  /*19f60*/  BRA `(.L_x_2235) ;  /* 0xffffc71000007947 */ /* 0x000fea000383ffff */
.L_x_2169:
[----:B------:R-:W-:Y:S02]  /*19f70*/  MOV R2, 0x2 ;  /* 0x0000000200027802 */ /* 0x000fe40000000f00 */
[----:B------:R-:W-:-:S02]  /*19f80*/  MOV R3, 0x19fa0 ;  /* 0x00019fa000037802 */ /* 0x000fc40000000f00 */
[----:B--23--:R-:W-:Y:S05]  /*19f90*/  CALL.REL.NOINC `($__internal_36_$__cuda_sm70_shflsync_up_p) ;  /* 0x000005b000007944 */ /* 0x00cfea0003c00000 */
        /* <DEDUP_REMOVED lines=24> */
.L_x_2173:
[----:B------:R-:W-:Y:S02]  /*1a120*/  MOV R2, 0x1 ;  /* 0x0000000100027802 */ /* 0x000fe40000000f00 */
[----:B------:R-:W-:Y:S02]  /*1a130*/  MOV R3, 0x1a150 ;  /* 0x0001a15000037802 */ /* 0x000fe40000000f00 */
[----:B------:R-:W-:Y:S05]  /*1a140*/  CALL.REL.NOINC `($__internal_36_$__cuda_sm70_shflsync_up_p) ;  /* 0x0000040000007944 */ /* 0x000fea0003c00000 */
[----:B------:R-:W-:Y:S01]  /*1a150*/  MOV R2, R4 ;  /* 0x0000000400027202 */ /* 0x000fe20000000f00 */
[----:B------:R-:W-:Y:S05]  /*1a160*/  BRA `(.L_x_2237) ;  /* 0xffffc76000007947 */ /* 0x000fea000383ffff */
.L_x_2174:
[----:B------:R-:W-:Y:S02]  /*1a170*/  MOV R2, 0x2 ;  /* 0x0000000200027802 */ /* 0x000fe40000000f00 */
[----:B------:R-:W-:Y:S02]  /*1a180*/  MOV R3, 0x1a1a0 ;  /* 0x0001a1a000037802 */ /* 0x000fe40000000f00 */
        /* <DEDUP_REMOVED lines=25> */
.L_x_2176:
[----:B------:R-:W-:Y:S02]  /*1a320*/  SEL R0, RZ, 0x1, P0 ;  /* 0x00000001ff007807 */ /* 0x000fe40000000000 */
[----:B------:R-:W-:Y:S02]  /*1a330*/  MOV R2, 0x1a350 ;  /* 0x0001a35000027802 */ /* 0x000fe40000000f00 */
[----:B-1----:R-:W-:Y:S05]  /*1a340*/  CALL.REL.NOINC `($__internal_37_$__cuda_sm70_votesync_ballot) ;  /* 0x0000027000007944 */ /* 0x002fea0003c00000 */
[----:B------:R-:W-:Y:S01]  /*1a350*/  MOV R5, R0 ;  /* 0x0000000000057202 */ /* 0x000fe20000000f00 */
[----:B------:R-:W-:Y:S05]  /*1a360*/  BRA `(.L_x_2239) ;  /* 0xffffc6f000007947 */ /* 0x000fea000383ffff */
.L_x_2177:
[----:B------:R-:W-:Y:S01]  /*1a370*/  IMAD.MOV.U32 R31, RZ, RZ, R6 ;  /* 0x000000ffff1f7224 */ /* 0x000fe200078e0006 */
[----:B------:R-:W-:Y:S01]  /*1a380*/  MOV R2, R0 ;  /* 0x0000000000027202 */ /* 0x000fe20000000f00 */
[----:B------:R-:W-:Y:S01]  /*1a390*/  IMAD.MOV.U32 R30, RZ, RZ, 0x1f ;  /* 0x0000001fff1e7424 */ /* 0x000fe200078e00ff */
[----:B------:R-:W-:Y:S02]  /*1a3a0*/  MOV R3, 0x1a3c0 ;  /* 0x0001a3c000037802 */ /* 0x000fe40000000f00 */
[----:B-1----:R-:W-:Y:S05]  /*1a3b0*/  CALL.REL.NOINC `($__internal_35_$__cuda_sm70_shflsync_idx_p) ;  /* 0x0000013000007944 */ /* 0x002fea0003c00000 */
[----:B------:R-:W-:Y:S01]  /*1a3c0*/  IMAD.MOV.U32 R10, RZ, RZ, R30 ;  /* 0x000000ffff0a7224 */ /* 0x000fe200078e001e */
[----:B------:R-:W-:Y:S01]  /*1a3d0*/  MOV R2, R0 ;  /* 0x0000000000027202 */ /* 0x000fe20000000f00 */
[----:B------:R-:W-:Y:S01]  /*1a3e0*/  IMAD.MOV.U32 R31, RZ, RZ, R7 ;  /* 0x000000ffff1f7224 */ /* 0x000fe200078e0007 */
[----:B------:R-:W-:-:S02]  /*1a3f0*/  MOV R30, 0x1f ;  /* 0x0000001f001e7802 */ /* 0x000fc40000000f00 */
[----:B------:R-:W-:Y:S02]  /*1a400*/  MOV R3, 0x1a420 ;  /* 0x0001a42000037802 */ /* 0x000fe40000000f00 */
[----:B------:R-:W-:Y:S05]  /*1a410*/  CALL.REL.NOINC `($__internal_35_$__cuda_sm70_shflsync_idx_p) ;  /* 0x000000d000007944 */ /* 0x000fea0003c00000 */
[----:B------:R-:W-:Y:S01]  /*1a420*/  MOV R7, R30 ;  /* 0x0000001e00077202 */ /* 0x000fe20000000f00 */
[----:B------:R-:W-:Y:S05]  /*1a430*/  BRA `(.L_x_2240) ;  /* 0xffffc67000007947 */ /* 0x000fea000383ffff */
.L_x_2180:
[----:B------:R-:W-:Y:S01]  /*1a440*/  IMAD.MOV.U32 R31, RZ, RZ, R4 ;  /* 0x000000ffff1f7224 */ /* 0x000fe200078e0004 */
[----:B------:R-:W-:Y:S01]  /*1a450*/  MOV R2, R0 ;  /* 0x0000000000027202 */ /* 0x000fe20000000f00 */
[----:B------:R-:W-:Y:S01]  /*1a460*/  IMAD.MOV.U32 R30, RZ, RZ, 0x1f ;  /* 0x0000001fff1e7424 */ /* 0x000fe200078e00ff */
[----:B------:R-:W-:Y:S02]  /*1a470*/  MOV R3, 0x1a490 ;  /* 0x0001a49000037802 */ /* 0x000fe40000000f00 */
[----:B-1-34-:R-:W-:Y:S05]  /*1a480*/  CALL.REL.NOINC `($__internal_35_$__cuda_sm70_shflsync_idx_p) ;  /* 0x0000006000007944 */ /* 0x01afea0003c00000 */
[----:B------:R-:W-:Y:S01]  /*1a490*/  MOV R11, R30 ;  /* 0x0000001e000b7202 */ /* 0x000fe20000000f00 */
[----:B------:R-:W-:Y:S05]  /*1a4a0*/  BRA `(.L_x_2179) ;  /* 0xffffc66000007947 */ /* 0x000fea000383ffff */
        .weak           $__internal_34_$__cuda_sm70_shflsync_bfly_p
        .type           $__internal_34_$__cuda_sm70_shflsync_bfly_p,@function
        .size           $__internal_34_$__cuda_sm70_shflsync_bfly_p,($__internal_35_$__cuda_sm70_shflsync_idx_p - $__internal_34_$__cuda_sm70_shflsync_bfly_p)
$__internal_34_$__cuda_sm70_shflsync_bfly_p:
[----:B------:R-:W-:Y:S04]  /*1a4b0*/  WARPSYNC R192 ;  /* 0x000000c000007348 */ /* 0x000fe80003800000 */
[----:B------:R1:W2:Y:S02]  /*1a4c0*/  SHFL.BFLY PT, R16, R4, R3, R209 ;  /* 0x0c00000304107389 */ /* 0x0002a400000e00d1 */
[----:B-1----:R-:W-:-:S04]  /*1a4d0*/  MOV R3, 0x0 ;  /* 0x0000000000037802 */ /* 0x002fc80000000f00 */
[----:B--2---:R-:W-:Y:S05]  /*1a4e0*/  RET.REL.NODEC R2 `(_ZN7cutlass13device_kernelIN5flash19enable_sm80_to_sm89INS1_16FlashAttnFwdSm80INS1_25CollectiveMainloopFwdSm80ILi8ELi2ELb0EN4cute5tupleIJNS5_1CILi128EEENS7_ILi64EEENS7_ILi192EEEEEELi192ENS_10bfloat16_tEfNS_4arch4Sm80ELb0ELb1ELb1ELb1ELb1ELb0ELb1ELb1EEENS1_21CollectiveEpilogueFwdINS6_IJS8_SA_S9_EEENS6_IJNS7_ILi1EEESI_SI_EEESC_SE_Li256ELb1ELb1ELb1ELb0EEENS1_36VarlenDynamicPersistentTileSchedulerILi128ELi64ELi256ELi256ELb1ELb1ELb0ELb1ELb0ELb1EEEEEEEEEvNT_6ParamsE) ;  /* 0xfffe5b1002007950 */ /* 0x004fea0003c3ffff */
        .weak           $__internal_35_$__cuda_sm70_shflsync_idx_p
        .type           $__internal_35_$__cuda_sm70_shflsync_idx_p,@function
        .size           $__internal_35_$__cuda_sm70_shflsync_idx_p,($__internal_36_$__cuda_sm70_shflsync_up_p - $__internal_35_$__cuda_sm70_shflsync_idx_p)
$__internal_35_$__cuda_sm70_shflsync_idx_p:
[----:B------:R-:W-:-:S04]  /*1a4f0*/  MOV R179, 0xffffffff ;  /* 0xffffffff00b37802 */ /* 0x000fc80000000f00 */
[----:B------:R-:W-:Y:S04]  /*1a500*/  WARPSYNC R179 ;  /* 0x000000b300007348 */ /* 0x000fe80003800000 */
[----:B------:R1:W2:Y:S02]  /*1a510*/  SHFL.IDX PT, R30, R31, R2, R30 ;  /* 0x000000021f1e7389 */ /* 0x0002a400000e001e */
[----:B-1----:R-:W-:Y:S02]  /*1a520*/  MOV R2, R3 ;  /* 0x0000000300027202 */ /* 0x002fe40000000f00 */
[----:B------:R-:W-:-:S04]  /*1a530*/  MOV R3, 0x0 ;  /* 0x0000000000037802 */ /* 0x000fc80000000f00 */
[----:B--2---:R-:W-:Y:S05]  /*1a540*/  RET.REL.NODEC R2 `(_ZN7cutlass13device_kernelIN5flash19enable_sm80_to_sm89INS1_16FlashAttnFwdSm80INS1_25CollectiveMainloopFwdSm80ILi8ELi2ELb0EN4cute5tupleIJNS5_1CILi128EEENS7_ILi64EEENS7_ILi192EEEEEELi192ENS_10bfloat16_tEfNS_4arch4Sm80ELb0ELb1ELb1ELb1ELb1ELb0ELb1ELb1EEENS1_21CollectiveEpilogueFwdINS6_IJS8_SA_S9_EEENS6_IJNS7_ILi1EEESI_SI_EEESC_SE_Li256ELb1ELb1ELb1ELb0EEENS1_36VarlenDynamicPersistentTileSchedulerILi128ELi64ELi256ELi256ELb1ELb1ELb0ELb1ELb0ELb1EEEEEEEEEvNT_6ParamsE) ;  /* 0xfffe5ab002007950 */ /* 0x004fea0003c3ffff */
        .weak           $__internal_36_$__cuda_sm70_shflsync_up_p
        .type           $__internal_36_$__cuda_sm70_shflsync_up_p,@function
        .size           $__internal_36_$__cuda_sm70_shflsync_up_p,($__internal_37_$__cuda_sm70_votesync_ballot - $__internal_36_$__cuda_sm70_shflsync_up_p)
$__internal_36_$__cuda_sm70_shflsync_up_p:
[----:B------:R-:W-:Y:S02]  /*1a550*/  IMAD.MOV.U32 R4, RZ, RZ, RZ ;  /* 0x000000ffff047224 */ /* 0x000fe400078e00ff */
[----:B------:R-:W-:-:S04]  /*1a560*/  IMAD.MOV.U32 R10, RZ, RZ, -0x1 ;  /* 0xffffffffff0a7424 */ /* 0x000fc800078e00ff */
[----:B------:R-:W-:Y:S04]  /*1a570*/  WARPSYNC R10 ;  /* 0x0000000a00007348 */ /* 0x000fe80003800000 */
[----:B------:R1:W2:Y:S02]  /*1a580*/  SHFL.UP PT, R4, R0, R2, R4 ;  /* 0x0400000200047389 */ /* 0x0002a400000e0004 */
[----:B-1----:R-:W-:Y:S02]  /*1a590*/  MOV R2, R3 ;  /* 0x0000000300027202 */ /* 0x002fe40000000f00 */
[----:B------:R-:W-:-:S04]  /*1a5a0*/  MOV R3, 0x0 ;  /* 0x0000000000037802 */ /* 0x000fc80000000f00 */
[----:B--2---:R-:W-:Y:S05]  /*1a5b0*/  RET.REL.NODEC R2 `(_ZN7cutlass13device_kernelIN5flash19enable_sm80_to_sm89INS1_16FlashAttnFwdSm80INS1_25CollectiveMainloopFwdSm80ILi8ELi2ELb0EN4cute5tupleIJNS5_1CILi128EEENS7_ILi64EEENS7_ILi192EEEEEELi192ENS_10bfloat16_tEfNS_4arch4Sm80ELb0ELb1ELb1ELb1ELb1ELb0ELb1ELb1EEENS1_21CollectiveEpilogueFwdINS6_IJS8_SA_S9_EEENS6_IJNS7_ILi1EEESI_SI_EEESC_SE_Li256ELb1ELb1ELb1ELb0EEENS1_36VarlenDynamicPersistentTileSchedulerILi128ELi64ELi256ELi256ELb1ELb1ELb0ELb1ELb0ELb1EEEEEEEEEvNT_6ParamsE) ;  /* 0xfffe5a4002007950 */ /* 0x004fea0003c3ffff */
        .weak           $__internal_37_$__cuda_sm70_votesync_ballot
        .type           $__internal_37_$__cuda_sm70_votesync_ballot,@function
        .size           $__internal_37_$__cuda_sm70_votesync_ballot,(.L_x_3153 - $__internal_37_$__cuda_sm70_votesync_ballot)
$__internal_37_$__cuda_sm70_votesync_ballot:
[----:B------:R-:W-:Y:S01]  /*1a5c0*/  ISETP.NE.U32.AND P0, PT, R0, 0x1, PT ;  /* 0x000000010000780c */ /* 0x000fe20003f05070 */
[----:B------:R-:W-:-:S04]  /*1a5d0*/  IMAD.MOV.U32 R3, RZ, RZ, -0x1 ;  /* 0xffffffffff037424 */ /* 0x000fc800078e00ff */
[----:B------:R-:W-:Y:S08]  /*1a5e0*/  WARPSYNC R3 ;  /* 0x0000000300007348 */ /* 0x000ff00003800000 */
[----:B------:R-:W-:-:S04]  /*1a5f0*/  VOTE.ANY R0, PT, !P0 ;  /* 0x0000000000007806 */ /* 0x000fc800040e0100 */
[----:B------:R-:W-:Y:S01]  /*1a600*/  LOP3.LUT R0, R0, R3, RZ, 0xc0, !PT ;  /* 0x0000000300007212 */ /* 0x000fe200078ec0ff */
[----:B------:R-:W-:-:S04]  /*1a610*/  IMAD.MOV.U32 R3, RZ, RZ, 0x0 ;  /* 0x00000000ff037424 */ /* 0x000fc800078e00ff */
[----:B------:R-:W-:Y:S05]  /*1a620*/  RET.REL.NODEC R2 `(_ZN7cutlass13device_kernelIN5flash19enable_sm80_to_sm89INS1_16FlashAttnFwdSm80INS1_25CollectiveMainloopFwdSm80ILi8ELi2ELb0EN4cute5tupleIJNS5_1CILi128EEENS7_ILi64EEENS7_ILi192EEEEEELi192ENS_10bfloat16_tEfNS_4arch4Sm80ELb0ELb1ELb1ELb1ELb1ELb0ELb1ELb1EEENS1_21CollectiveEpilogueFwdINS6_IJS8_SA_S9_EEENS6_IJNS7_ILi1EEESI_SI_EEESC_SE_Li256ELb1ELb1ELb1ELb0EEENS1_36VarlenDynamicPersistentTileSchedulerILi128ELi64ELi256ELi256ELb1ELb1ELb0ELb1ELb0ELb1EEEEEEEEEvNT_6ParamsE) ;  /* 0xfffe59d002007950 */ /* 0x000fea0003c3ffff */
.L_x_2241:
        /* <DEDUP_REMOVED lines=13> */
.L_x_3153:


//--------------------- .text._ZN7cutlass13device_kernelIN5flash19enable_sm80_to_sm89INS1_16FlashAttnFwdSm80INS1_25CollectiveMainloopFwdSm80ILi8ELi2ELb0EN4cute5tupleIJNS5_1CILi128EEENS7_ILi64EEENS7_ILi192EEEEEELi192ENS_10bfloat16_tEfNS_4arch4Sm80ELb0ELb1ELb1ELb1ELb1ELb1ELb1ELb1EEENS1_21CollectiveEpilogueFwdINS6_IJS8_SA_S9_EEENS6_IJNS7_ILi1EEESI_SI_EEESC_SE_Li256ELb1ELb1ELb1ELb0EEENS1_36VarlenDynamicPersistentTileSchedulerILi128ELi64ELi256ELi256ELb1ELb1ELb0ELb1ELb0ELb1EEEEEEEEEvNT_6ParamsE --------------------------
	.section	.text._ZN7cutlass13device_kernelIN5flash19enable_sm80_to_sm89INS1_16FlashAttnFwdSm80INS1_25CollectiveMainloopFwdSm80ILi8ELi2ELb0EN4cute5tupleIJNS5_1CILi128EEENS7_ILi64EEENS7_ILi192EEEEEELi192ENS_10bfloat16_tEfNS_4arch4Sm80ELb0ELb1ELb1ELb1ELb1ELb1ELb1ELb1EEENS1_21CollectiveEpilogueFwdINS6_IJS8_SA_S9_EEENS6_IJNS7_ILi1EEESI_SI_EEESC_SE_Li256ELb1ELb1ELb1ELb0EEENS1_36VarlenDynamicPersistentTileSchedulerILi128ELi64ELi256ELi256ELb1ELb1ELb0ELb1ELb0ELb1EEEEEEEEEvNT_6ParamsE,"ax",@progbits
	.sectioninfo	@"SHI_REGISTERS=255"
	.align	128
.text._ZN7cutlass13device_kernelIN5flash19enable_sm80_to_sm89INS1_16FlashAttnFwdSm80INS1_25CollectiveMainloopFwdSm80ILi8ELi2ELb0EN4cute5tupleIJNS5_1CILi128EEENS7_ILi64EEENS7_ILi192EEEEEELi192ENS_10bfloat16_tEfNS_4arch4Sm80ELb0ELb1ELb1ELb1ELb1ELb1ELb1ELb1EEENS1_21CollectiveEpilogueFwdINS6_IJS8_SA_S9_EEENS6_IJNS7_ILi1EEESI_SI_EEESC_SE_Li256ELb1ELb1ELb1ELb0EEENS1_36VarlenDynamicPersistentTileSchedulerILi128ELi64ELi256ELi256ELb1ELb1ELb0ELb1ELb0ELb1EEEEEEEEEvNT_6ParamsE:
        .type           _ZN7cutlass13device_kernelIN5flash19enable_sm80_to_sm89INS1_16FlashAttnFwdSm80INS1_25CollectiveMainloopFwdSm80ILi8ELi2ELb0EN4cute5tupleIJNS5_1CILi128EEENS7_ILi64EEENS7_ILi192EEEEEELi192ENS_10bfloat16_tEfNS_4arch4Sm80ELb0ELb1ELb1ELb1ELb1ELb1ELb1ELb1EEENS1_21CollectiveEpilogueFwdINS6_IJS8_SA_S9_EEENS6_IJNS7_ILi1EEESI_SI_EEESC_SE_Li256ELb1ELb1ELb1ELb0EEENS1_36VarlenDynamicPersistentTileSchedulerILi128ELi64ELi256ELi256ELb1ELb1ELb0ELb1ELb0ELb1EEEEEEEEEvNT_6ParamsE,@function
        .size           _ZN7cutlass13device_kernelIN5flash19enable_sm80_to_sm89INS1_16FlashAttnFwdSm80INS1_25CollectiveMainloopFwdSm80ILi8ELi2ELb0EN4cute5tupleIJNS5_1CILi128EEENS7_ILi64EEENS7_ILi192EEEEEELi192ENS_10bfloat16_tEfNS_4arch4Sm80ELb0ELb1ELb1ELb1ELb1ELb1ELb1ELb1EEENS1_21CollectiveEpilogueFwdINS6_IJS8_SA_S9_EEENS6_IJNS7_ILi1EEESI_SI_EEESC_SE_Li256ELb1ELb1ELb1ELb0EEENS1_36VarlenDynamicPersistentTileSchedulerILi128ELi64ELi256ELi256ELb1ELb1ELb0ELb1ELb0ELb1EEEEEEEEEvNT_6ParamsE,(.L_x_3158 - _ZN7cutlass13device_kernelIN5flash19enable_sm80_to_sm89INS1_16FlashAttnFwdSm80INS1_25CollectiveMainloopFwdSm80ILi8ELi2ELb0EN4cute5tupleIJNS5_1CILi128EEENS7_ILi64EEENS7_ILi192EEEEEELi192ENS_10bfloat16_tEfNS_4arch4Sm80ELb0ELb1ELb1ELb1ELb1ELb1ELb1ELb1EEENS1_21CollectiveEpilogueFwdINS6_IJS8_SA_S9_EEENS6_IJNS7_ILi1EEESI_SI_EEESC_SE_Li256ELb1ELb1ELb1ELb0EEENS1_36VarlenDynamicPersistentTileSchedulerILi128ELi64ELi256ELi256ELb1ELb1ELb0ELb1ELb0ELb1EEEEEEEEEvNT_6ParamsE)
        .other          _ZN7cutlass13device_kernelIN5flash19enable_sm80_to_sm89INS1_16FlashAttnFwdSm80INS1_25CollectiveMainloopFwdSm80ILi8ELi2ELb0EN4cute5tupleIJNS5_1CILi128EEENS7_ILi64EEENS7_ILi192EEEEEELi192ENS_10bfloat16_tEfNS_4arch4Sm80ELb0ELb1ELb1ELb1ELb1ELb1ELb1ELb1EEENS1_21CollectiveEpilogueFwdINS6_IJS8_SA_S9_EEENS6_IJNS7_ILi1EEESI_SI_EEESC_SE_Li256ELb1ELb1ELb1ELb0EEENS1_36VarlenDynamicPersistentTileSchedulerILi128ELi64ELi256ELi256ELb1ELb1ELb0ELb1ELb0ELb1EEEEEEEEEvNT_6ParamsE,@"STO_CUDA_ENTRY STV_DEFAULT"
_ZN7cutlass13device_kernelIN5flash19enable_sm80_to_sm89INS1_16FlashAttnFwdSm80INS1_25CollectiveMainloopFwdSm80ILi8ELi2ELb0EN4cute5tupleIJNS5_1CILi128EEENS7_ILi64EEENS7_ILi192EEEEEELi192ENS_10bfloat16_tEfNS_4arch4Sm80ELb0ELb1ELb1ELb1ELb1ELb1ELb1ELb1EEENS1_21CollectiveEpilogueFwdINS6_IJS8_SA_S9_EEENS6_IJNS7_ILi1EEESI_SI_EEESC_SE_Li256ELb1ELb1ELb1ELb0EEENS1_36VarlenDynamicPersistentTileSchedulerILi128ELi64ELi256ELi256ELb1ELb1ELb0ELb1ELb0ELb1EEEEEEEEEvNT_6ParamsE:
        /* <DEDUP_REMOVED lines=16> */
[----:B------:R-:W-:Y:S02]  /*0100*/  @P0 MOV R252, R228 ;  /* 0x000000e400fc0202 */ /* 0x000fe40000000f00 */
        /* <DEDUP_REMOVED lines=42> */
.L_x_2247:
        /* <DEDUP_REMOVED lines=17> */
.L_x_2458:
        /* <DEDUP_REMOVED lines=16> */
.L_x_2459:
[----:B--2---:R-:W-:-:S05]  /*05c0*/  IMAD R0, R0, c[0x0][0x538], RZ ;  /* 0x00014e0000007a24 */ /* 0x004fca00078e02ff */
[----:B------:R-:W-:-:S04]  /*05d0*/  IADD3 R6, R0, R6, RZ ;  /* 0x0000000600067210 */ /* 0x000fc80007ffe0ff */
[----:B------:R-:W-:-:S13]  /*05e0*/  ISETP.GT.AND P0, PT, R6, UR5, PT ;  /* 0x0000000506007c0c */ /* 0x000fda000bf04270 */
[----:B-1----:R-:W-:Y:S05]  /*05f0*/  @!P0 BRA `(.L_x_2247) ;  /* 0xfffffdb000008947 */ /* 0x002fea000383ffff */
.L_x_2243:
[----:B------:R-:W-:-:S05]  /*0600*/  IADD3 R10, -R0, R6, RZ ;  /* 0x00000006000a7210 */ /* 0x000fca0007ffe1ff */
[----:B------:R-:W-:-:S05]  /*0610*/  IMAD R0, R4, c[0x0][0x538], R10 ;  /* 0x00014e0004007a24 */ /* 0x000fca00078e020a */
[----:B------:R-:W-:Y:S01]  /*0620*/  ISETP.GT.AND P0, PT, R0, UR5, PT ;  /* 0x0000000500007c0c */ /* 0x000fe2000bf04270 */
[----:B------:R-:W-:-:S12]  /*0630*/  BRA.DIV ~URZ, `(.L_x_2248) ;  /* 0x0001d5a27f007947 */ /* 0x000fd8000b800000 */
[----:B------:R-:W-:-:S04]  /*0640*/  VOTE.ANY R6, PT, !P0 ;  /* 0x0000000000067806 */ /* 0x000fc800040e0100 */
.L_x_2460:
[----:B------:R-:W1:Y:S02]  /*0650*/  POPC R0, R6 ;  /* 0x0000000600007309 */ /* 0x000e640000000000 */
[----:B-1----:R-:W-:Y:S01]  /*0660*/  IADD3 R231, R0, R7, RZ ;  /* 0x0000000700e77210 */ /* 0x002fe20007ffe0ff */
[----:B------:R-:W-:Y:S05]  /*0670*/  BRA.DIV ~URZ, `(.L_x_2249) ;  /* 0x0001d5b27f007947 */ /* 0x000fea000b800000 */
[----:B------:R1:W2:Y:S01]  /*0680*/  SHFL.IDX PT, R12, R9, R0, 0x1f ;  /* 0x00001f00090c7589 */ /* 0x0002a200000e0000 */
[----:B------:R-:W-:-:S03]  /*0690*/  MOV R5, RZ ;  /* 0x000000ff00057202 */ /* 0x000fc60000000f00 */
[----:B------:R1:W3:Y:S04]  /*06a0*/  SHFL.IDX PT, R9, R8, R0, 0x1f ;  /* 0x00001f0008097589 */ /* 0x0002e800000e0000 */
.L_x_2461:
[----:B------:R-:W-:Y:S01]  /*06b0*/  ISETP.NE.AND P0, PT, R6, RZ, PT ;  /* 0x000000ff0600720c */ /* 0x000fe20003f05270 */
[----:B------:R-:W-:-:S12]  /*06c0*/  BSSY B0, `(.L_x_2250) ;  /* 0x0000005000007945 */ /* 0x000fd80003800000 */
[----:B------:R-:W-:Y:S05]  /*06d0*/  @!P0 BRA `(.L_x_2251) ;  /* 0x0000003000008947 */ /* 0x000fea0003800000 */
[----:B-1----:R-:W-:Y:S01]  /*06e0*/  IADD3 R0, R0, -0x1, RZ ;  /* 0xffffffff00007810 */ /* 0x002fe20007ffe0ff */
[----:B------:R-:W-:Y:S05]  /*06f0*/  BRA.DIV ~URZ, `(.L_x_2252) ;  /* 0x0001d6327f007947 */ /* 0x000fea000b800000 */
[----:B------:R1:W4:Y:S02]  /*0700*/  SHFL.IDX PT, R5, R4, R0, 0x1f ;  /* 0x00001f0004057589 */ /* 0x00032400000e0000 */
.L_x_2251:
[----:B------:R-:W-:Y:S05]  /*0710*/  BSYNC B0 ;  /* 0x0000000000007941 */ /* 0x000fea0003800000 */
.L_x_2250:
        /* <DEDUP_REMOVED lines=67> */
.L_x_2254:
        /* <DEDUP_REMOVED lines=68> */
.L_x_2255:
[----:B------:R-:W-:Y:S05]  /*0f90*/  BSYNC B0 ;  /* 0x0000000000007941 */ /* 0x000fea0003800000 */
.L_x_2253:
[----:B------:R-:W-:-:S04]  /*0fa0*/  LOP3.LUT R0, RZ, R0, RZ, 0x33, !PT ;  /* 0x00000000ff007212 */ /* 0x000fc800078e33ff */
[----:B------:R-:W-:-:S05]  /*0fb0*/  IADD3 R0, R0, R12, RZ ;  /* 0x0000000c00007210 */ /* 0x000fca0007ffe0ff */
[----:B------:R1:W-:Y:S01]  /*0fc0*/  STL [R1+0xd0], R0 ;  /* 0x0000d00001007387 */ /* 0x0003e20000100800 */
[----:B------:R-:W-:Y:S05]  /*0fd0*/  BRA `(.L_x_2256) ;  /* 0x0000003000007947 */ /* 0x000fea0003800000 */
.L_x_2244:
[----:B------:R1:W-:Y:S01]  /*0fe0*/  STL [R1+0xd0], RZ ;  /* 0x0000d0ff01007387 */ /* 0x0003e20000100800 */
[----:B------:R-:W-:Y:S02]  /*0ff0*/  MOV R252, UR5 ;  /* 0x0000000500fc7c02 */ /* 0x000fe40008000f00 */
[----:B------:R-:W-:-:S03]  /*1000*/  MOV R230, RZ ;  /* 0x000000ff00e67202 */ /* 0x000fc60000000f00 */
.L_x_2256:
[----:B-1----:R-:W2:Y:S01]  /*1010*/  LDL R0, [R1+0xd0] ;  /* 0x0000d00001007983 */ /* 0x002ea20000100800 */
[----:B------:R-:W-:Y:S01]  /*1020*/  ISETP.NE.AND P0, PT, R13, RZ, PT ;  /* 0x000000ff0d00720c */ /* 0x000fe20003f05270 */
[----:B------:R-:W-:Y:S01]  /*1030*/  IMAD.MOV.U32 R6, RZ, RZ, R230 ;  /* 0x000000ffff067224 */ /* 0x000fe200078e00e6 */
[----:B------:R-:W-:Y:S01]  /*1040*/  MOV R7, R231 ;  /* 0x000000e700077202 */ /* 0x000fe20000000f00 */
[----:B------:R-:W-:Y:S10]  /*1050*/  WARPSYNC 0xffffffff ;  /* 0xffffffff00007948 */ /* 0x000ff40003800000 */
[----:B------:R-:W-:-:S04]  /*1060*/  @!P0 IMAD.MOV.U32 R228, RZ, RZ, R252 ;  /* 0x000000ffffe48224 */ /* 0x000fc800078e00fc */
[----:B------:R-:W-:Y:S01]  /*1070*/  IMAD.MOV.U32 R4, RZ, RZ, R228 ;  /* 0x000000ffff047224 */ /* 0x000fe200078e00e4 */
[----:B--2---:R-:W-:-:S05]  /*1080*/  MOV R5, R0 ;  /* 0x0000000000057202 */ /* 0x004fca0000000f00 */
[----:B------:R1:W-:Y:S04]  /*1090*/  @!P0 STS.128 [0x24100], R4 ;  /* 0x02410004ff008388 */ /* 0x0003e80000000c00 */
[----:B------:R-:W-:Y:S06]  /*10a0*/  BAR.ARV 0x5, 0x100 ;  /* 0x0144000000007b1d */ /* 0x000fec0000002000 */
.L_x_2242:
[----:B---3--:R-:W-:-:S13]  /*10b0*/  ISETP.GE.AND P0, PT, R231, c[0x0][0x53c], PT ;  /* 0x00014f00e7007a0c */ /* 0x008fda0003f06270 */
[----:B------:R-:W-:Y:S05]  /*10c0*/  @P0 EXIT ;  /* 0x000000000000094d */ /* 0x000fea0003800000 */
[----:B------:R-:W3:Y:S01]  /*10d0*/  S2R R14, SR_TID.X ;  /* 0x00000000000e7919 */ /* 0x000ee20000002100 */
[----:B------:R-:W-:Y:S01]  /*10e0*/  IMAD.MOV.U32 R176, RZ, RZ, 0x20 ;  /* 0x00000020ffb07424 */ /* 0x000fe200078e00ff */
[----:B------:R-:W-:Y:S02]  /*10f0*/  ULDC UR7, c[0x0][0x20] ;  /* 0x0000080000077ab9 */ /* 0x000fe40000000800 */
[----:B------:R-:W-:Y:S02]  /*1100*/  UIADD3 UR7, UP0, UR4, UR7, URZ ;  /* 0x0000000704077290 */ /* 0x000fe4000ff1e03f */
[----:B------:R-:W-:Y:S02]  /*1110*/  ULDC UR6, c[0x0][0x24] ;  /* 0x0000090000067ab9 */ /* 0x000fe40000000800 */
[----:B------:R-:W-:Y:S01]  /*1120*/  UIADD3.X UR6, URZ, UR6, URZ, UP0, !UPT ;  /* 0x000000063f067290 */ /* 0x000fe200087fe43f */
[----:B---3--:R-:W-:-:S04]  /*1130*/  SHF.R.S32.HI R11, RZ, 0x1f, R14 ;  /* 0x0000001fff0b7819 */ /* 0x008fc8000001140e */
[CC--:B--2---:R-:W-:Y:S02]  /*1140*/  LEA.HI R0, R11.reuse, R14.reuse, RZ, 0x4 ;  /* 0x0000000e0b007211 */ /* 0x0c4fe400078f20ff */
[----:B------:R-:W-:Y:S02]  /*1150*/  LEA.HI R10, R11, R14, RZ, 0x3 ;  /* 0x0000000e0b0a7211 */ /* 0x000fe400078f18ff */
[----:B------:R-:W-:Y:S02]  /*1160*/  LOP3.LUT R2, R0, 0xfffffff0, RZ, 0xc0, !PT ;  /* 0xfffffff000027812 */ /* 0x000fe400078ec0ff */
[----:B-1----:R-:W-:Y:S02]  /*1170*/  SHF.R.S32.HI R4, RZ, 0x4, R0 ;  /* 0x00000004ff047819 */ /* 0x002fe40000011400 */
[----:B------:R-:W-:Y:S01]  /*1180*/  SHF.R.S32.HI R249, RZ, 0x3, R10 ;  /* 0x00000003fff97819 */ /* 0x000fe2000001140a */
[----:B------:R-:W-:Y:S01]  /*1190*/  IMAD.IADD R3, R14, 0x1, -R2 ;  /* 0x000000010e037824 */ /* 0x000fe200078e0a02 */
[----:B------:R-:W-:-:S02]  /*11a0*/  LOP3.LUT R6, R10, 0xfffffff8, RZ, 0xc0, !PT ;  /* 0xfffffff80a067812 */ /* 0x000fc400078ec0ff */
[----:B------:R-:W-:Y:S01]  /*11b0*/  LEA.HI R0, R0, R4, RZ, 0x1 ;  /* 0x0000000400007211 */ /* 0x000fe200078f08ff */
[----:B------:R-:W-:Y:S02]  /*11c0*/  IMAD.SHL.U32 R5, R249, 0x40, RZ ;  /* 0x00000040f9057824 */ /* 0x000fe400078e00ff */
[----:B------:R-:W-:Y:S01]  /*11d0*/  IMAD.IADD R7, R14, 0x1, -R6 ;  /* 0x000000010e077824 */ /* 0x000fe200078e0a06 */
[----:B------:R-:W-:Y:S02]  /*11e0*/  SHF.R.S32.HI R6, RZ, 0x1f, R3 ;  /* 0x0000001fff067819 */ /* 0x000fe40000011403 */
[----:B------:R-:W-:Y:S01]  /*11f0*/  LOP3.LUT R2, R0, 0xfffffffe, RZ, 0xc0, !PT ;  /* 0xfffffffe00027812 */ /* 0x000fe200078ec0ff */
[----:B------:R-:W-:Y:S01]  /*1200*/  IMAD.SHL.U32 R238, R7, 0x8, RZ ;  /* 0x0000000807ee7824 */ /* 0x000fe200078e00ff */
[----:B------:R-:W-:Y:S02]  /*1210*/  LOP3.LUT R0, R5, 0x1c0, RZ, 0xc0, !PT ;  /* 0x000001c005007812 */ /* 0x000fe400078ec0ff */
[----:B------:R-:W-:Y:S01]  /*1220*/  LEA.HI R178, R6, R3, RZ, 0x3 ;  /* 0x0000000306b27211 */ /* 0x000fe200078f18ff */
[----:B------:R-:W-:Y:S01]  /*1230*/  IMAD.IADD R8, R4, 0x1, -R2 ;  /* 0x0000000104087824 */ /* 0x000fe200078e0a02 */
[----:B------:R-:W-:-:S02]  /*1240*/  SHF.R.U32.HI R5, RZ, 0x3, R0 ;  /* 0x00000003ff057819 */ /* 0x000fc40000011600 */
[----:B------:R-:W-:Y:S01]  /*1250*/  LOP3.LUT R2, R0, 0x38, R238, 0xf8, !PT ;  /* 0x0000003800027812 */ /* 0x000fe200078ef8ee */
[----:B------:R-:W-:Y:S01]  /*1260*/  IMAD.SHL.U32 R0, R7, 0x40, RZ ;  /* 0x0000004007007824 */ /* 0x000fe200078e00ff */
[C---:B------:R-:W-:Y:S01]  /*1270*/  LOP3.LUT R4, R178.reuse, 0xfffffff8, RZ, 0xc0, !PT ;  /* 0xfffffff8b2047812 */ /* 0x040fe200078ec0ff */
[----:B------:R-:W-:Y:S01]  /*1280*/  IMAD.SHL.U32 R178, R178, 0x40, RZ ;  /* 0x00000040b2b27824 */ /* 0x000fe200078e00ff */
[----:B------:R-:W-:Y:S02]  /*1290*/  LEA.HI R7, R11, R14, RZ, 0x5 ;  /* 0x0000000e0b077211 */ /* 0x000fe400078f28ff */
[----:B------:R-:W-:Y:S01]  /*12a0*/  LOP3.LUT R0, R0, 0x1c0, RZ, 0xc0, !PT ;  /* 0x000001c000007812 */ /* 0x000fe200078ec0ff */
[----:B------:R-:W-:Y:S01]  /*12b0*/  IMAD.IADD R6, R3, 0x1, -R4 ;  /* 0x0000000103067824 */ /* 0x000fe200078e0a04 */
[----:B------:R-:W-:Y:S02]  /*12c0*/  LOP3.LUT R4, R7, 0xffffffe0, RZ, 0xc0, !PT ;  /* 0xffffffe007047812 */ /* 0x000fe400078ec0ff */
[----:B------:R-:W-:-:S02]  /*12d0*/  LOP3.LUT R3, R0, 0x8, R10, 0xf8, !PT ;  /* 0x0000000800037812 */ /* 0x000fc400078ef80a */
[----:B------:R-:W-:Y:S01]  /*12e0*/  LOP3.LUT R9, R2, R5, RZ, 0x3c, !PT ;  /* 0x0000000502097212 */ /* 0x000fe200078e3cff */
[----:B------:R-:W-:Y:S01]  /*12f0*/  IMAD.IADD R13, R14, 0x1, -R4 ;  /* 0x000000010e0d7824 */ /* 0x000fe200078e0a04 */
[----:B------:R-:W-:Y:S02]  /*1300*/  SHF.R.U32.HI R0, RZ, 0x3, R0 ;  /* 0x00000003ff007819 */ /* 0x000fe40000011600 */
[--C-:B------:R-:W-:Y:S02]  /*1310*/  SHF.R.S32.HI R247, RZ, 0x5, R7.reuse ;  /* 0x00000005fff77819 */ /* 0x100fe40000011407 */
[----:B------:R-:W-:Y:S02]  /*1320*/  SHF.R.S32.HI R2, RZ, 0x1f, R7 ;  /* 0x0000001fff027819 */ /* 0x000fe40000011407 */
[----:B------:R-:W-:Y:S01]  /*1330*/  LOP3.LUT R7, R3, R0, RZ, 0x3c, !PT ;  /* 0x0000000003077212 */ /* 0x000fe200078e3cff */
[----:B------:R-:W-:Y:S01]  /*1340*/  IMAD.SHL.U32 R3, R6, 0x40, RZ ;  /* 0x0000004006037824 */ /* 0x000fe200078e00ff */
[----:B------:R-:W-:Y:S01]  /*1350*/  LEA.HI R0, R2, R247, RZ, 0x3 ;  /* 0x000000f702007211 */ /* 0x000fe200078f18ff */
[----:B------:R-:W-:Y:S01]  /*1360*/  IMAD.SHL.U32 R15, R247, 0x400, RZ ;  /* 0x00000400f70f7824 */ /* 0x000fe200078e00ff */
[----:B------:R-:W-:-:S02]  /*1370*/  SHF.R.S32.HI R2, RZ, 0x1f, R13 ;  /* 0x0000001fff027819 */ /* 0x000fc4000001140d */
[----:B------:R-:W-:Y:S02]  /*1380*/  LOP3.LUT R4, R0, 0xffffff8, RZ, 0xc0, !PT ;  /* 0x0ffffff800047812 */ /* 0x000fe400078ec0ff */
[----:B------:R-:W-:Y:S01]  /*1390*/  LEA.HI R10, R2, R13, RZ, 0x2 ;  /* 0x0000000d020a7211 */ /* 0x000fe200078f10ff */
[----:B------:R-:W-:Y:S01]  /*13a0*/  IMAD.SHL.U32 R2, R8, 0x8, RZ ;  /* 0x0000000808027824 */ /* 0x000fe200078e00ff */
[----:B------:R-:W-:Y:S01]  /*13b0*/  LOP3.LUT R0, R3, 0x1c0, RZ, 0xc0, !PT ;  /* 0x000001c003007812 */ /* 0x000fe200078ec0ff */
[----:B------:R-:W-:Y:S01]  /*13c0*/  IMAD.IADD R4, R247, 0x1, -R4 ;  /* 0x00000001f7047824 */ /* 0x000fe200078e0a04 */
[----:B------:R-:W-:Y:S02]  /*13d0*/  SHF.R.S32.HI R3, RZ, 0x2, R10 ;  /* 0x00000002ff037819 */ /* 0x000fe4000001140a */
[----:B------:R-:W-:Y:S02]  /*13e0*/  LOP3.LUT R2, R0, 0x8, R2, 0xf8, !PT ;  /* 0x0000000800027812 */ /* 0x000fe400078ef802 */
[----:B------:R-:W-:Y:S01]  /*13f0*/  SHF.R.U32.HI R0, RZ, 0x3, R0 ;  /* 0x00000003ff007819 */ /* 0x000fe20000011600 */
[----:B------:R-:W-:Y:S01]  /*1400*/  IMAD R12, R4, 0x10, R3 ;  /* 0x00000010040c7824 */ /* 0x000fe200078e0203 */
[----:B------:R-:W-:-:S02]  /*1410*/  LOP3.LUT R178, R178, 0xfffffe00, RZ, 0xc0, !PT ;  /* 0xfffffe00b2b27812 */ /* 0x000fc400078ec0ff */
[----:B------:R-:W-:Y:S01]  /*1420*/  LOP3.LUT R2, R2, R0, RZ, 0x3c, !PT ;  /* 0x0000000002027212 */ /* 0x000fe200078e3cff */
[----:B------:R-:W-:Y:S01]  /*1430*/  IMAD R0, R8, 0x200, R7 ;  /* 0x0000020008007824 */ /* 0x000fe200078e0207 */
[----:B------:R-:W-:Y:S01]  /*1440*/  LEA.HI R3, R11, R14, RZ, 0x2 ;  /* 0x0000000e0b037211 */ /* 0x000fe200078f10ff */
[----:B------:R-:W-:Y:S01]  /*1450*/  STL [R1+0x138], R12 ;  /* 0x0001380c01007387 */ /* 0x000fe20000100800 */
[CC--:B------:R-:W-:Y:S02]  /*1460*/  IADD3 R172, R2.reuse, R178.reuse, R15 ;  /* 0x000000b202ac7210 */ /* 0x0c0fe40007ffe00f */
[----:B------:R-:W-:Y:S02]  /*1470*/  LOP3.LUT R178, R2, R178, RZ, 0xfc, !PT ;  /* 0x000000b202b27212 */ /* 0x000fe400078efcff */
[--C-:B------:R-:W-:Y:S02]  /*1480*/  SHF.R.S32.HI R214, RZ, 0x2, R3.reuse ;  /* 0x00000002ffd67819 */ /* 0x100fe40000011403 */
[----:B------:R-:W-:-:S02]  /*1490*/  SHF.R.S32.HI R2, RZ, 0x1f, R3 ;  /* 0x0000001fff027819 */ /* 0x000fc40000011403 */
[----:B------:R-:W-:Y:S02]  /*14a0*/  LOP3.LUT R3, R3, 0xfffffffc, RZ, 0xc0, !PT ;  /* 0xfffffffc03037812 */ /* 0x000fe400078ec0ff */
[----:B------:R-:W-:Y:S02]  /*14b0*/  LEA.HI R2, R2, R214, RZ, 0x3 ;  /* 0x000000d602027211 */ /* 0x000fe400078f18ff */
[----:B------:R-:W-:Y:S01]  /*14c0*/  LOP3.LUT R4, R10, 0x7ffffffc, RZ, 0xc0, !PT ;  /* 0x7ffffffc0a047812 */ /* 0x000fe200078ec0ff */
[----:B------:R-:W-:Y:S01]  /*14d0*/  IMAD.IADD R243, R14, 0x1, -R3 ;  /* 0x000000010ef37824 */ /* 0x000fe200078e0a03 */
[----:B------:R-:W-:Y:S02]  /*14e0*/  LOP3.LUT R3, R2, 0xfffffff8, RZ, 0xc0, !PT ;  /* 0xfffffff802037812 */ /* 0x000fe400078ec0ff */
[----:B------:R-:W-:Y:S01]  /*14f0*/  LEA.HI R5, R11, R14, RZ, 0x6 ;  /* 0x0000000e0b057211 */ /* 0x000fe200078f30ff */
[C---:B------:R-:W-:Y:S01]  /*1500*/  IMAD.SHL.U32 R106, R243.reuse, 0x8, RZ ;  /* 0x00000008f36a7824 */ /* 0x040fe200078e00ff */
[----:B------:R-:W-:Y:S01]  /*1510*/  LEA.HI R2, R243, R243, RZ, 0x1 ;  /* 0x000000f3f3027211 */ /* 0x000fe200078f08ff */
[----:B------:R-:W-:Y:S01]  /*1520*/  IMAD.IADD R4, R13, 0x1, -R4 ;  /* 0x000000010d047824 */ /* 0x000fe200078e0a04 */
[----:B------:R-:W-:Y:S01]  /*1530*/  R2P PR, R6, 0x6 ;  /* 0x0000000606007804 */ /* 0x000fe20000000000 */
[----:B------:R-:W-:Y:S01]  /*1540*/  IMAD.IADD R242, R214, 0x1, -R3 ;  /* 0x00000001d6f27824 */ /* 0x000fe200078e0a03 */
[----:B------:R-:W-:Y:S01]  /*1550*/  IADD3 R110, R106, 0x20, RZ ;  /* 0x000000206a6e7810 */ /* 0x000fe20007ffe0ff */
[----:B------:R-:W-:Y:S01]  /*1560*/  IMAD.SHL.U32 R30, R4, 0x2, RZ ;  /* 0x00000002041e7824 */ /* 0x000fe200078e00ff */
[----:B------:R-:W-:Y:S01]  /*1570*/  LOP3.LUT R2, R2, 0x1ffffffe, RZ, 0xc0, !PT ;  /* 0x1ffffffe02027812 */ /* 0x000fe200078ec0ff */
[----:B------:R-:W-:Y:S01]  /*1580*/  IMAD.SHL.U32 R5, R5, 0x8, RZ ;  /* 0x0000000805057824 */ /* 0x000fe200078e00ff */
[----:B------:R-:W-:Y:S01]  /*1590*/  SHF.R.S32.HI R3, RZ, 0x1f, R110 ;  /* 0x0000001fff037819 */ /* 0x000fe2000001146e */
[----:B------:R-:W-:Y:S01]  /*15a0*/  IMAD.MOV.U32 R6, RZ, RZ, 0x40 ;  /* 0x00000040ff067424 */ /* 0x000fe200078e00ff */
[C---:B------:R-:W-:Y:S01]  /*15b0*/  IADD3 R29, R30.reuse, 0x8, RZ ;  /* 0x000000081e1d7810 */ /* 0x040fe20007ffe0ff */
[----:B------:R-:W-:Y:S01]  /*15c0*/  STL [R1+0xd4], R30 ;  /* 0x0000d41e01007387 */ /* 0x000fe20000100800 */
[----:B------:R-:W-:Y:S01]  /*15d0*/  LEA.HI R3, R3, R110, RZ, 0x3 ;  /* 0x0000006e03037211 */ /* 0x000fe200078f18ff */
[----:B------:R-:W-:Y:S01]  /*15e0*/  IMAD.SHL.U32 R108, R243, 0x4, RZ ;  /* 0x00000004f36c7824 */ /* 0x000fe200078e00ff */
[----:B------:R-:W-:Y:S01]  /*15f0*/  IADD3 R27, R30, 0x18, RZ ;  /* 0x000000181e1b7810 */ /* 0x000fe20007ffe0ff */
[----:B------:R-:W-:Y:S01]  /*1600*/  STL [R1+0xcc], R29 ;  /* 0x0000cc1d01007387 */ /* 0x000fe20000100800 */
[----:B------:R-:W-:-:S02]  /*1610*/  LOP3.LUT R213, R3, 0xfffffff8, RZ, 0xc0, !PT ;  /* 0xfffffff803d57812 */ /* 0x000fc400078ec0ff */
[----:B------:R-:W-:Y:S01]  /*1620*/  SHF.R.S32.HI R3, RZ, 0x1f, R29 ;  /* 0x0000001fff037819 */ /* 0x000fe2000001141d */
[----:B------:R-:W-:Y:S01]  /*1630*/  STL [R1+0xc4], R27 ;  /* 0x0000c41b01007387 */ /* 0x000fe20000100800 */
[----:B------:R-:W-:Y:S01]  /*1640*/  LOP3.LUT R9, R9, 0x7ffffe00, R5, 0xf8, !PT ;  /* 0x7ffffe0009097812 */ /* 0x000fe200078ef805 */
[----:B------:R-:W-:Y:S01]  /*1650*/  IMAD.IADD R5, R243, 0x1, -R2 ;  /* 0x00000001f3057824 */ /* 0x000fe200078e0a02 */
[C---:B------:R-:W-:Y:S01]  /*1660*/  IADD3 R28, R30.reuse, 0x10, RZ ;  /* 0x000000101e1c7810 */ /* 0x040fe20007ffe0ff */
[----:B------:R1:W-:Y:S01]  /*1670*/  STL [R1+0x134], R3 ;  /* 0x0001340301007387 */ /* 0x0003e20000100800 */
[C---:B------:R-:W-:Y:S01]  /*1680*/  IADD3 R24, R30.reuse, 0x30, RZ ;  /* 0x000000301e187810 */ /* 0x040fe20007ffe0ff */
[----:B------:R-:W-:Y:S01]  /*1690*/  IMAD R4, R5, 0x8, R12 ;  /* 0x0000000805047824 */ /* 0x000fe200078e020c */
[----:B------:R-:W-:Y:S01]  /*16a0*/  SHF.R.S32.HI R5, RZ, 0x1f, R28 ;  /* 0x0000001fff057819 */ /* 0x000fe2000001141c */
[----:B------:R-:W-:Y:S01]  /*16b0*/  IMAD.SHL.U32 R111, R9, 0x2, RZ ;  /* 0x00000002096f7824 */ /* 0x000fe200078e00ff */
[C---:B------:R-:W-:Y:S01]  /*16c0*/  IADD3 R26, R30.reuse, 0x20, RZ ;  /* 0x000000201e1a7810 */ /* 0x040fe20007ffe0ff */
[----:B------:R-:W-:Y:S01]  /*16d0*/  STL [R1+0xc8], R28 ;  /* 0x0000c81c01007387 */ /* 0x000fe20000100800 */
[----:B------:R-:W-:-:S02]  /*16e0*/  IADD3 R25, R30, 0x28, RZ ;  /* 0x000000281e197810 */ /* 0x000fc40007ffe0ff */
[----:B------:R-:W-:Y:S01]  /*16f0*/  IADD3 R21, R30, 0x48, RZ ;  /* 0x000000481e157810 */ /* 0x000fe20007ffe0ff */
[----:B------:R2:W-:Y:S01]  /*1700*/  STL [R1+0x130], R5 ;  /* 0x0001300501007387 */ /* 0x0005e20000100800 */
[----:B------:R-:W-:Y:S02]  /*1710*/  LEA R177, R0, 0xc100, 0x1 ;  /* 0x0000c10000b17811 */ /* 0x000fe400078e08ff */
[----:B------:R-:W-:Y:S01]  /*1720*/  SEL R0, R6, 0xffffffc0, !P2 ;  /* 0xffffffc006007807 */ /* 0x000fe20005000000 */
[----:B------:R-:W-:Y:S01]  /*1730*/  STL [R1+0x13c], R4 ;  /* 0x00013c0401007387 */ /* 0x000fe20000100800 */
[----:B------:R-:W-:Y:S02]  /*1740*/  SHF.R.S32.HI R6, RZ, 0x1f, R26 ;  /* 0x0000001fff067819 */ /* 0x000fe4000001141a */
[C---:B------:R-:W-:Y:S01]  /*1750*/  IADD3 R23, R30.reuse, 0x38, RZ ;  /* 0x000000381e177810 */ /* 0x040fe20007ffe0ff */
[----:B------:R-:W-:Y:S01]  /*1760*/  STL [R1+0xc0], R26 ;  /* 0x0000c01a01007387 */ /* 0x000fe20000100800 */
[----:B------:R-:W-:-:S02]  /*1770*/  IADD3 R22, R30, 0x40, RZ ;  /* 0x000000401e167810 */ /* 0x000fc40007ffe0ff */
[C---:B------:R-:W-:Y:S01]  /*1780*/  IADD3 R18, R30.reuse, 0x60, RZ ;  /* 0x000000601e127810 */ /* 0x040fe20007ffe0ff */
[----:B------:R3:W-:Y:S01]  /*1790*/  STL [R1+0x128], R6 ;  /* 0x0001280601007387 */ /* 0x0007e20000100800 */
[C---:B------:R-:W-:Y:S02]  /*17a0*/  IADD3 R20, R30.reuse, 0x50, RZ ;  /* 0x000000501e147810 */ /* 0x040fe40007ffe0ff */
[----:B-1----:R-:W-:Y:S01]  /*17b0*/  SHF.R.S32.HI R3, RZ, 0x1f, R27 ;  /* 0x0000001fff037819 */ /* 0x002fe2000001141b */
[----:B------:R-:W-:Y:S01]  /*17c0*/  STL [R1+0xbc], R25 ;  /* 0x0000bc1901007387 */ /* 0x000fe20000100800 */
[C---:B------:R-:W-:Y:S02]  /*17d0*/  IADD3 R19, R30.reuse, 0x58, RZ ;  /* 0x000000581e137810 */ /* 0x040fe40007ffe0ff */
[----:B------:R-:W-:Y:S01]  /*17e0*/  IADD3 R15, R30, 0x78, RZ ;  /* 0x000000781e0f7810 */ /* 0x000fe20007ffe0ff */
[----:B------:R1:W-:Y:S01]  /*17f0*/  STL [R1+0x12c], R3 ;  /* 0x00012c0301007387 */ /* 0x0003e20000100800 */
[----:B------:R-:W-:-:S02]  /*1800*/  IADD3 R107, R106, 0x40, RZ ;  /* 0x000000406a6b7810 */ /* 0x000fc40007ffe0ff */
[C---:B------:R-:W-:Y:S01]  /*1810*/  IADD3 R17, R30.reuse, 0x68, RZ ;  /* 0x000000681e117810 */ /* 0x040fe20007ffe0ff */
[----:B------:R-:W-:Y:S01]  /*1820*/  STL [R1+0x78], R24 ;  /* 0x0000781801007387 */ /* 0x000fe20000100800 */
[----:B--2---:R-:W-:Y:S02]  /*1830*/  SHF.R.S32.HI R5, RZ, 0x1f, R25 ;  /* 0x0000001fff057819 */ /* 0x004fe40000011419 */
[C---:B------:R-:W-:Y:S01]  /*1840*/  IADD3 R16, R30.reuse, 0x70, RZ ;  /* 0x000000701e107810 */ /* 0x040fe20007ffe0ff */
[----:B------:R-:W-:Y:S01]  /*1850*/  STL [R1+0xb8], R23 ;  /* 0x0000b81701007387 */ /* 0x000fe20000100800 */
[----:B------:R-:W-:Y:S02]  /*1860*/  IADD3 R12, R30, 0x90, RZ ;  /* 0x000000901e0c7810 */ /* 0x000fe40007ffe0ff */
[----:B------:R-:W-:Y:S01]  /*1870*/  SHF.R.S32.HI R2, RZ, 0x1f, R107 ;  /* 0x0000001fff027819 */ /* 0x000fe2000001146b */
[----:B------:R2:W-:Y:S01]  /*1880*/  STL [R1+0x124], R5 ;  /* 0x0001240501007387 */ /* 0x0005e20000100800 */
[----:B------:R-:W-:-:S02]  /*1890*/  SEL R176, R176, 0xffffffe0, !P1 ;  /* 0xffffffe0b0b07807 */ /* 0x000fc40004800000 */
[----:B------:R-:W-:Y:S01]  /*18a0*/  LEA.HI R2, R2, R107, RZ, 0x3 ;  /* 0x0000006b02027211 */ /* 0x000fe200078f18ff */
[----:B------:R-:W-:Y:S01]  /*18b0*/  STL [R1+0xb4], R22 ;  /* 0x0000b41601007387 */ /* 0x000fe20000100800 */
[----:B---3--:R-:W-:Y:S02]  /*18c0*/  SHF.R.S32.HI R6, RZ, 0x1f, R23 ;  /* 0x0000001fff067819 */ /* 0x008fe40000011417 */
[C---:B------:R-:W-:Y:S01]  /*18d0*/  IADD3 R14, R30.reuse, 0x80, RZ ;  /* 0x000000801e0e7810 */ /* 0x040fe20007ffe0ff */
[----:B------:R-:W-:Y:S01]  /*18e0*/  STL [R1+0xb0], R21 ;  /* 0x0000b01501007387 */ /* 0x000fe20000100800 */
[C---:B------:R-:W-:Y:S02]  /*18f0*/  IADD3 R13, R30.reuse, 0x88, RZ ;  /* 0x000000881e0d7810 */ /* 0x040fe40007ffe0ff */
[----:B------:R-:W-:Y:S01]  /*1900*/  IADD3 R7, R30, 0xa8, RZ ;  /* 0x000000a81e077810 */ /* 0x000fe20007ffe0ff */
[----:B------:R3:W-:Y:S01]  /*1910*/  STL [R1+0x11c], R6 ;  /* 0x00011c0601007387 */ /* 0x0007e20000100800 */
[----:B-1----:R-:W-:-:S02]  /*1920*/  SHF.R.S32.HI R3, RZ, 0x1f, R24 ;  /* 0x0000001fff037819 */ /* 0x002fc40000011418 */
[----:B------:R-:W-:Y:S01]  /*1930*/  LEA R172, R172, 0x18100, 0x1 ;  /* 0x00018100acac7811 */ /* 0x000fe200078e08ff */
[----:B------:R-:W-:Y:S01]  /*1940*/  STL [R1+0xac], R20 ;  /* 0x0000ac1401007387 */ /* 0x000fe20000100800 */
[----:B------:R-:W-:Y:S02]  /*1950*/  LEA R178, R178, 0x100, 0x1 ;  /* 0x00000100b2b27811 */ /* 0x000fe400078e08ff */
[----:B------:R-:W-:Y:S01]  /*1960*/  LOP3.LUT R212, R2, 0xfffffff8, RZ, 0xc0, !PT ;  /* 0xfffffff802d47812 */ /* 0x000fe200078ec0ff */
[----:B------:R1:W-:Y:S01]  /*1970*/  STL [R1+0x120], R3 ;  /* 0x0001200301007387 */ /* 0x0003e20000100800 */
[----:B------:R-:W-:Y:S01]  /*1980*/  IADD3 R2, R30, 0xb8, RZ ;  /* 0x000000b81e027810 */ /* 0x000fe20007ffe0ff */
[----:B------:R-:W-:Y:S01]  /*1990*/  IMAD.IADD R173, R172, 0x1, R176 ;  /* 0x00000001acad7824 */ /* 0x000fe200078e02b0 */
[----:B------:R-:W-:Y:S01]  /*19a0*/  IADD3 R9, R30, 0x98, RZ ;  /* 0x000000981e097810 */ /* 0x000fe20007ffe0ff */
[----:B------:R-:W-:Y:S01]  /*19b0*/  IMAD.IADD R244, R176, 0x1, R178 ;  /* 0x00000001b0f47824 */ /* 0x000fe200078e02b2 */
[----:B--2---:R-:W-:Y:S01]  /*19c0*/  SHF.R.S32.HI R5, RZ, 0x1f, R22 ;  /* 0x0000001fff057819 */ /* 0x004fe20000011416 */
[----:B------:R2:W-:Y:S01]  /*19d0*/  STL [R1+0x7c], R2 ;  /* 0x00007c0201007387 */ /* 0x0005e20000100800 */
[----:B------:R-:W-:Y:S01]  /*19e0*/  IADD3 R8, R30, 0xa0, RZ ;  /* 0x000000a01e087810 */ /* 0x000fe20007ffe0ff */
[----:B------:R-:W-:Y:S01]  /*19f0*/  IMAD.IADD R179, R0, 0x1, R178 ;  /* 0x0000000100b37824 */ /* 0x000fe200078e02b2 */
[----:B------:R-:W-:Y:S01]  /*1a00*/  IADD3 R4, R30, 0xb0, RZ ;  /* 0x000000b01e047810 */ /* 0x000fe20007ffe0ff */
[----:B------:R4:W-:Y:S01]  /*1a10*/  STL [R1+0x118], R5 ;  /* 0x0001180501007387 */ /* 0x0009e20000100800 */
[--C-:B------:R-:W-:Y:S01]  /*1a20*/  IMAD.IADD R175, R172, 0x1, R0.reuse ;  /* 0x00000001acaf7824 */ /* 0x100fe200078e0200 */
[----:B------:R-:W-:Y:S01]  /*1a30*/  IADD3 R207, R106, 0x60, RZ ;  /* 0x000000606acf7810 */ /* 0x000fe20007ffe0ff */
[----:B------:R-:W-:Y:S01]  /*1a40*/  IMAD.IADD R174, R173, 0x1, R0 ;  /* 0x00000001adae7824 */ /* 0x000fe200078e0200 */
[----:B------:R-:W-:Y:S01]  /*1a50*/  STL [R1+0xa8], R19 ;  /* 0x0000a81301007387 */ /* 0x000fe20000100800 */
[----:B------:R-:W-:Y:S01]  /*1a60*/  IMAD.IADD R0, R0, 0x1, R244 ;  /* 0x0000000100007824 */ /* 0x000fe200078e02f4 */
[----:B------:R-:W-:Y:S01]  /*1a70*/  IADD3 R206, R106, 0x80, RZ ;  /* 0x000000806ace7810 */ /* 0x000fe20007ffe0ff */
[----:B------:R-:W-:Y:S01]  /*1a80*/  IMAD.IADD R250, R176, 0x1, R179 ;  /* 0x00000001b0fa7824 */ /* 0x000fe200078e02b3 */
[----:B---3--:R-:W-:Y:S01]  /*1a90*/  SHF.R.S32.HI R6, RZ, 0x1f, R20 ;  /* 0x0000001fff067819 */ /* 0x008fe20000011414 */
[----:B------:R-:W-:Y:S01]  /*1aa0*/  STL [R1+0x74], R18 ;  /* 0x0000741201007387 */ /* 0x000fe20000100800 */
[----:B------:R-:W-:-:S02]  /*1ab0*/  IADD3 R205, R106, 0xa0, RZ ;  /* 0x000000a06acd7810 */ /* 0x000fc40007ffe0ff */
[C---:B------:R-:W-:Y:S01]  /*1ac0*/  IADD3 R240, R238.reuse, 0x40, RZ ;  /* 0x00000040eef07810 */ /* 0x040fe20007ffe0ff */
[----:B------:R3:W-:Y:S01]  /*1ad0*/  STL [R1+0x110], R6 ;  /* 0x0001100601007387 */ /* 0x0007e20000100800 */
[----:B------:R-:W-:Y:S02]  /*1ae0*/  IADD3 R241, R238, 0x80, RZ ;  /* 0x00000080eef17810 */ /* 0x000fe40007ffe0ff */
[----:B-1----:R-:W-:Y:S01]  /*1af0*/  SHF.R.S32.HI R3, RZ, 0x1f, R21 ;  /* 0x0000001fff037819 */ /* 0x002fe20000011415 */
[----:B------:R-:W-:Y:S01]  /*1b00*/  STL [R1+0xa4], R17 ;  /* 0x0000a41101007387 */ /* 0x000fe20000100800 */
[----:B------:R-:W-:Y:S02]  /*1b10*/  SHF.R.S32.HI R239, RZ, 0x1f, R238 ;  /* 0x0000001fffef7819 */ /* 0x000fe400000114ee */
[----:B------:R-:W-:Y:S01]  /*1b20*/  SHF.R.S32.HI R232, RZ, 0x1f, R106 ;  /* 0x0000001fffe87819 */ /* 0x000fe2000001146a */
[----:B------:R1:W-:Y:S01]  /*1b30*/  STL [R1+0x114], R3 ;  /* 0x0001140301007387 */ /* 0x0003e20000100800 */
[----:B--2---:R-:W-:-:S02]  /*1b40*/  SHF.R.S32.HI R2, RZ, 0x1f, R2 ;  /* 0x0000001fff027819 */ /* 0x004fc40000011402 */
[----:B------:R-:W-:Y:S01]  /*1b50*/  SHF.R.S32.HI R237, RZ, 0x1f, R207 ;  /* 0x0000001fffed7819 */ /* 0x000fe200000114cf */
[----:B------:R-:W-:Y:S01]  /*1b60*/  STL [R1+0xa0], R16 ;  /* 0x0000a01001007387 */ /* 0x000fe20000100800 */
[----:B----4-:R-:W-:Y:S02]  /*1b70*/  SHF.R.S32.HI R5, RZ, 0x1f, R19 ;  /* 0x0000001fff057819 */ /* 0x010fe40000011413 */
[----:B------:R-:W-:Y:S01]  /*1b80*/  SHF.R.S32.HI R236, RZ, 0x1f, R206 ;  /* 0x0000001fffec7819 */ /* 0x000fe200000114ce */
[----:B------:R-:W-:Y:S01]  /*1b90*/  STL [R1+0x9c], R15 ;  /* 0x00009c0f01007387 */ /* 0x000fe20000100800 */
[----:B------:R-:W-:Y:S02]  /*1ba0*/  SHF.R.S32.HI R235, RZ, 0x1f, R205 ;  /* 0x0000001fffeb7819 */ /* 0x000fe400000114cd */
[----:B------:R-:W-:Y:S01]  /*1bb0*/  SHF.R.S32.HI R246, RZ, 0x1f, R240 ;  /* 0x0000001ffff67819 */ /* 0x000fe200000114f0 */
[----:B------:R2:W-:Y:S01]  /*1bc0*/  STL [R1+0x10c], R5 ;  /* 0x00010c0501007387 */ /* 0x0005e20000100800 */
[----:B------:R-:W-:-:S02]  /*1bd0*/  SHF.R.S32.HI R245, RZ, 0x1f, R241 ;  /* 0x0000001ffff57819 */ /* 0x000fc400000114f1 */
[C---:B------:R-:W-:Y:S01]  /*1be0*/  IADD3 R11, R111.reuse, 0xc100, RZ ;  /* 0x0000c1006f0b7810 */ /* 0x040fe20007ffe0ff */
[----:B------:R-:W-:Y:S01]  /*1bf0*/  STL [R1+0x98], R14 ;  /* 0x0000980e01007387 */ /* 0x000fe20000100800 */
[----:B---3--:R-:W-:Y:S02]  /*1c00*/  SHF.R.S32.HI R6, RZ, 0x1f, R17 ;  /* 0x0000001fff067819 */ /* 0x008fe40000011411 */
[----:B------:R-:W-:Y:S01]  /*1c10*/  IADD3 R10, R111, 0x100, RZ ;  /* 0x000001006f0a7810 */ /* 0x000fe20007ffe0ff */
[----:B------:R-:W-:Y:S01]  /*1c20*/  STL [R1+0x94], R13 ;  /* 0x0000940d01007387 */ /* 0x000fe20000100800 */
[----:B------:R-:W-:Y:S02]  /*1c30*/  SHF.R.S32.HI R234, RZ, 0x1f, R213 ;  /* 0x0000001fffea7819 */ /* 0x000fe400000114d5 */
[----:B------:R-:W-:Y:S01]  /*1c40*/  SHF.R.S32.HI R233, RZ, 0x1f, R212 ;  /* 0x0000001fffe97819 */ /* 0x000fe200000114d4 */
[----:B------:R3:W-:Y:S01]  /*1c50*/  STL [R1+0x104], R6 ;  /* 0x0001040601007387 */ /* 0x0007e20000100800 */
[----:B-1----:R-:W-:-:S03]  /*1c60*/  SHF.R.S32.HI R3, RZ, 0x1f, R18 ;  /* 0x0000001fff037819 */ /* 0x002fc60000011412 */
[----:B------:R-:W-:Y:S04]  /*1c70*/  STL [R1+0x90], R12 ;  /* 0x0000900c01007387 */ /* 0x000fe80000100800 */
[----:B------:R1:W-:Y:S04]  /*1c80*/  STL [R1+0x108], R3 ;  /* 0x0001080301007387 */ /* 0x0003e80000100800 */
[----:B------:R-:W-:Y:S01]  /*1c90*/  STL [R1+0x8c], R9 ;  /* 0x00008c0901007387 */ /* 0x000fe20000100800 */
[----:B--2---:R-:W-:-:S03]  /*1ca0*/  SHF.R.S32.HI R5, RZ, 0x1f, R16 ;  /* 0x0000001fff057819 */ /* 0x004fc60000011410 */
[----:B------:R-:W-:Y:S04]  /*1cb0*/  STL [R1+0x88], R8 ;  /* 0x0000880801007387 */ /* 0x000fe80000100800 */
[----:B------:R2:W-:Y:S04]  /*1cc0*/  STL [R1+0x100], R5 ;  /* 0x0001000501007387 */ /* 0x0005e80000100800 */
[----:B------:R-:W-:Y:S01]  /*1cd0*/  STL [R1+0x84], R7 ;  /* 0x0000840701007387 */ /* 0x000fe20000100800 */
[----:B---3--:R-:W-:-:S03]  /*1ce0*/  SHF.R.S32.HI R6, RZ, 0x1f, R14 ;  /* 0x0000001fff067819 */ /* 0x008fc6000001140e */
[----:B------:R-:W-:Y:S04]  /*1cf0*/  STL [R1+0x80], R4 ;  /* 0x0000800401007387 */ /* 0x000fe80000100800 */
[----:B------:R3:W-:Y:S01]  /*1d00*/  STL [R1+0xf8], R6 ;  /* 0x0000f80601007387 */ /* 0x0007e20000100800 */
[----:B-1----:R-:W-:-:S03]  /*1d10*/  SHF.R.S32.HI R3, RZ, 0x1f, R15 ;  /* 0x0000001fff037819 */ /* 0x002fc6000001140f */
[----:B------:R-:W-:Y:S04]  /*1d20*/  STL [R1+0xdc], R2 ;  /* 0x0000dc0201007387 */ /* 0x000fe80000100800 */
[----:B------:R1:W-:Y:S04]  /*1d30*/  STL [R1+0xfc], R3 ;  /* 0x0000fc0301007387 */ /* 0x0003e80000100800 */
[----:B------:R-:W-:Y:S01]  /*1d40*/  STL [R1+0xd8], R0 ;  /* 0x0000d80001007387 */ /* 0x000fe20000100800 */
[----:B--2---:R-:W-:-:S05]  /*1d50*/  SHF.R.S32.HI R5, RZ, 0x1f, R13 ;  /* 0x0000001fff057819 */ /* 0x004fca000001140d */
[----:B------:R2:W-:Y:S01]  /*1d60*/  STL [R1+0xf4], R5 ;  /* 0x0000f40501007387 */ /* 0x0005e20000100800 */
[----:B---3--:R-:W-:-:S05]  /*1d70*/  SHF.R.S32.HI R6, RZ, 0x1f, R9 ;  /* 0x0000001fff067819 */ /* 0x008fca0000011409 */
[----:B------:R-:W-:Y:S01]  /*1d80*/  STL [R1+0xec], R6 ;  /* 0x0000ec0601007387 */ /* 0x000fe20000100800 */
[----:B-1----:R-:W-:-:S05]  /*1d90*/  SHF.R.S32.HI R3, RZ, 0x1f, R12 ;  /* 0x0000001fff037819 */ /* 0x002fca000001140c */
[----:B------:R1:W-:Y:S01]  /*1da0*/  STL [R1+0xf0], R3 ;  /* 0x0000f00301007387 */ /* 0x0003e20000100800 */
[----:B--2---:R-:W-:-:S05]  /*1db0*/  SHF.R.S32.HI R5, RZ, 0x1f, R8 ;  /* 0x0000001fff057819 */ /* 0x004fca0000011408 */
[----:B------:R-:W-:Y:S01]  /*1dc0*/  STL [R1+0xe8], R5 ;  /* 0x0000e80501007387 */ /* 0x000fe20000100800 */
[----:B-1----:R-:W-:-:S05]  /*1dd0*/  SHF.R.S32.HI R3, RZ, 0x1f, R7 ;  /* 0x0000001fff037819 */ /* 0x002fca0000011407 */
[----:B------:R1:W-:Y:S02]  /*1de0*/  STL [R1+0xe4], R3 ;  /* 0x0000e40301007387 */ /* 0x0003e40000100800 */
[----:B-1----:R-:W-:-:S05]  /*1df0*/  SHF.R.S32.HI R3, RZ, 0x1f, R4 ;  /* 0x0000001fff037819 */ /* 0x002fca0000011404 */
[----:B------:R1:W-:Y:S02]  /*1e00*/  STL [R1+0xe0], R3 ;  /* 0x0000e00301007387 */ /* 0x0003e40000100800 */
.L_x_2457:
[----:B------:R-:W-:Y:S01]  /*1e10*/  ISETP.NE.U32.AND P0, PT, RZ, c[0x0][0x370], PT ;  /* 0x0000dc00ff007a0c */ /* 0x000fe20003f05070 */
[----:B------:R-:W-:Y:S01]  /*1e20*/  IMAD.MOV.U32 R18, RZ, RZ, 0x4 ;  /* 0x00000004ff127424 */ /* 0x000fe200078e00ff */
[----:B------:R-:W-:Y:S01]  /*1e30*/  ISETP.NE.U32.AND P4, PT, RZ, c[0x0][0x358], PT ;  /* 0x0000d600ff007a0c */ /* 0x000fe20003f85070 */
[----:B------:R-:W-:Y:S01]  /*1e40*/  IMAD.MOV.U32 R0, RZ, RZ, RZ ;  /* 0x000000ffff007224 */ /* 0x000fe200078e00ff */
        /* <DEDUP_REMOVED lines=9> */
[----:B-1----:R-:W-:-:S05]  /*1ee0*/  @P0 IMAD.WIDE R2, R231, R18, c[0x0][0x370] ;  /* 0x0000dc00e7020625 */ /* 0x002fca00078e0212 */
        /* <DEDUP_REMOVED lines=15> */
[----:B------:R1:W5:Y:S02]  /*1fe0*/  @P1 LDG.E R15, [R12.64] ;  /* 0x0000000a0c0f1981 */ /* 0x000364000c1e1900 */
[----:B------:R-:W-:Y:S02]  /*1ff0*/  IMAD.U32 R27, RZ, RZ, UR4 ;  /* 0x00000004ff1b7e24 */ /* 0x000fe4000f8e00ff */
[----:B------:R-:W-:Y:S02]  /*2000*/  IMAD.MOV.U32 R200, RZ, RZ, c[0x0][0x228] ;  /* 0x00008a00ffc87624 */ /* 0x000fe400078e00ff */
[----:B-1----:R-:W-:-:S05]  /*2010*/  IMAD.U32 R12, RZ, RZ, UR7 ;  /* 0x00000007ff0c7e24 */ /* 0x002fca000f8e00ff */
[----:B------:R-:W-:-:S04]  /*2020*/  IADD3 R144, P0, R12, 0x48, RZ ;  /* 0x000000480c907810 */ /* 0x000fc80007f1e0ff */
        /* <DEDUP_REMOVED lines=15> */
.L_x_2257:
[----:B-----5:R1:W-:Y:S01]  /*2120*/  STL [R1+0x58], R15 ;  /* 0x0000580f01007387 */ /* 0x0203e20000100800 */
[----:B------:R-:W-:-:S04]  /*2130*/  ISETP.NE.U32.AND P0, PT, RZ, c[0x0][0x368], PT ;  /* 0x0000da00ff007a0c */ /* 0x000fc80003f05070 */
[----:B------:R-:W-:-:S13]  /*2140*/  ISETP.NE.AND.EX P0, PT, RZ, c[0x0][0x36c], PT, P0 ;  /* 0x0000db00ff007a0c */ /* 0x000fda0003f05300 */
[----:B------:R-:W-:Y:S05]  /*2150*/  @!P0 BRA `(.L_x_2258) ;  /* 0x0000003000008947 */ /* 0x000fea0003800000 */
[----:B------:R-:W-:-:S05]  /*2160*/  IMAD.WIDE R4, R231, R18, c[0x0][0x368] ;  /* 0x0000da00e7047625 */ /* 0x000fca00078e0212 */
[----:B------:R2:W5:Y:S01]  /*2170*/  LDG.E R27, [R4.64] ;  /* 0x0000000a041b7981 */ /* 0x000562000c1e1900 */
[----:B------:R-:W-:Y:S05]  /*2180*/  BRA `(.L_x_2259) ;  /* 0x0000004000007947 */ /* 0x000fea0003800000 */
.L_x_2258:
[----:B------:R-:W-:Y:S05]  /*2190*/  @!P3 BRA `(.L_x_2259) ;  /* 0x000000300000b947 */ /* 0x000fea0003800000 */
[----:B------:R2:W4:Y:S04]  /*21a0*/  LDG.E R6, [R4.64] ;  /* 0x0000000a04067981 */ /* 0x000528000c1e1900 */
[----:B--2---:R-:W4:Y:S02]  /*21b0*/  LDG.E R4, [R4.64+0x4] ;  /* 0x0000040a04047981 */ /* 0x004f24000c1e1900 */
[----:B----4-:R-:W-:Y:S02]  /*21c0*/  IADD3 R27, -R6, R4, RZ ;  /* 0x00000004061b7210 */ /* 0x010fe40007ffe1ff */
.L_x_2259:
[----:B------:R-:W-:Y:S01]  /*21d0*/  ISETP.NE.U32.AND P0, PT, RZ, c[0x0][0x378], PT ;  /* 0x0000de00ff007a0c */ /* 0x000fe20003f05070 */
[----:B------:R-:W4:Y:S03]  /*21e0*/  LDL R6, [R1+0xd0] ;  /* 0x0000d00001067983 */ /* 0x000f260000100800 */
[----:B------:R-:W-:Y:S01]  /*21f0*/  ISETP.NE.AND.EX P0, PT, RZ, c[0x0][0x37c], PT, P0 ;  /* 0x0000df00ff007a0c */ /* 0x000fe20003f05300 */
[----:B--23--:R2:W3:Y:S01]  /*2200*/  @P4 LDG.E R5, [R2.64] ;  /* 0x0000000a02054981 */ /* 0x00c4e2000c1e1900 */
[----:B-----5:R-:W-:-:S03]  /*2210*/  IMAD.MOV.U32 R25, RZ, RZ, R27 ;  /* 0x000000ffff197224 */ /* 0x020fc600078e001b */
[----:B------:R2:W3:Y:S08]  /*2220*/  @P4 LDG.E R4, [R2.64+0x4] ;  /* 0x0000040a02044981 */ /* 0x0004f0000c1e1900 */
[----:B--2---:R-:W-:-:S05]  /*2230*/  @P0 IMAD.WIDE R2, R231, R18, c[0x0][0x378] ;  /* 0x0000de00e7020625 */ /* 0x004fca00078e0212 */
[----:B------:R2:W3:Y:S01]  /*2240*/  @P0 LDG.E R25, [R2.64] ;  /* 0x0000000a02190981 */ /* 0x0004e2000c1e1900 */
[----:B------:R-:W-:-:S05]  /*2250*/  IMAD.IADD R14, R27, 0x1, -R0 ;  /* 0x000000011b0e7824 */ /* 0x000fca00078e0a00 */
[----:B------:R1:W-:Y:S01]  /*2260*/  STL [R1+0x5c], R14 ;  /* 0x00005c0e01007387 */ /* 0x0003e20000100800 */
[----:B--2---:R-:W-:-:S05]  /*2270*/  IMAD.MOV.U32 R2, RZ, RZ, c[0x0][0x2c4] ;  /* 0x0000b100ff027624 */ /* 0x004fca00078e00ff */
[----:B------:R-:W-:Y:S01]  /*2280*/  ISETP.NE.AND P1, PT, R2, 0x1, PT ;  /* 0x000000010200780c */ /* 0x000fe20003f25270 */
[----:B----4-:R-:W-:-:S05]  /*2290*/  IMAD.SHL.U32 R229, R6, 0x80, RZ ;  /* 0x0000008006e57824 */ /* 0x010fca00078e00ff */
[----:B------:R-:W-:Y:S01]  /*22a0*/  IADD3 R0, R229, 0x7f, RZ ;  /* 0x0000007fe5007810 */ /* 0x000fe20007ffe0ff */
[----:B---3--:R-:W-:Y:S02]  /*22b0*/  @P4 IMAD.IADD R200, R4, 0x1, -R5 ;  /* 0x0000000104c84824 */ /* 0x008fe400078e0a05 */
[----:B------:R-:W-:Y:S02]  /*22c0*/  IMAD.MOV.U32 R5, RZ, RZ, c[0x0][0x32c] ;  /* 0x0000cb00ff057624 */ /* 0x000fe400078e00ff */
[----:B------:R-:W-:Y:S02]  /*22d0*/  IMAD.IADD R201, R14, 0x1, R200 ;  /* 0x000000010ec97824 */ /* 0x000fe400078e02c8 */
[----:B------:R-:W-:Y:S01]  /*22e0*/  @P1 IMAD.HI.U32 R3, R0, c[0x0][0x2c8], RZ ;  /* 0x0000b20000031a27 */ /* 0x000fe200078e00ff */
[----:B------:R-:W-:Y:S02]  /*22f0*/  ISETP.GE.AND P2, PT, R5, 0x1, PT ;  /* 0x000000010500780c */ /* 0x000fe40003f46270 */
[----:B------:R1:W-:Y:S01]  /*2300*/  STL.64 [R1+0x60], R200 ;  /* 0x000060c801007387 */ /* 0x0003e20000100a00 */
[----:B------:R-:W-:-:S02]  /*2310*/  IADD3 R2, R201, 0x3f, RZ ;  /* 0x0000003fc9027810 */ /* 0x000fc40007ffe0ff */
[----:B------:R-:W-:Y:S02]  /*2320*/  @P1 SHF.R.U32.HI R0, RZ, c[0x0][0x2cc], R3 ;  /* 0x0000b300ff001a19 */ /* 0x000fe40000011603 */
[----:B------:R-:W-:Y:S02]  /*2330*/  SHF.R.S32.HI R3, RZ, 0x1f, R2 ;  /* 0x0000001fff037819 */ /* 0x000fe40000011402 */
[----:B------:R-:W-:Y:S02]  /*2340*/  IADD3 R0, R0, 0x1, R201 ;  /* 0x0000000100007810 */ /* 0x000fe40007ffe0c9 */
[----:B------:R-:W-:-:S03]  /*2350*/  LEA.HI R2, R3, R2, RZ, 0x6 ;  /* 0x0000000203027211 */ /* 0x000fc600078f30ff */
[----:B------:R-:W-:Y:S01]  /*2360*/  IMAD.IADD R3, R0, 0x1, -R15 ;  /* 0x0000000100037824 */ /* 0x000fe200078e0a0f */
[----:B------:R-:W-:-:S04]  /*2370*/  SHF.R.S32.HI R16, RZ, 0x6, R2 ;  /* 0x00000006ff107819 */ /* 0x000fc80000011402 */
[----:B------:R-:W-:Y:S01]  /*2380*/  IADD3 R2, R3, c[0x0][0x328], RZ ;  /* 0x0000ca0003027a10 */ /* 0x000fe20007ffe0ff */
[----:B------:R1:W-:Y:S01]  /*2390*/  STL [R1+0x68], R25 ;  /* 0x0000681901007387 */ /* 0x0003e20000100800 */
        /* <DEDUP_REMOVED lines=11> */
.L_x_2262:
[----:B------:R-:W-:-:S13]  /*2450*/  ISETP.NE.AND P0, PT, R5, 0x1, PT ;  /* 0x000000010500780c */ /* 0x000fda0003f05270 */
[----:B------:R-:W-:-:S05]  /*2460*/  @P0 IMAD.HI.U32 R3, R0, c[0x0][0x330], RZ ;  /* 0x0000cc0000030a27 */ /* 0x000fca00078e00ff */
[----:B------:R-:W-:Y:S02]  /*2470*/  @P0 SHF.R.U32.HI R0, RZ, c[0x0][0x334], R3 ;  /* 0x0000cd00ff000a19 */ /* 0x000fe40000011603 */
.L_x_2263:
[----:B------:R-:W-:Y:S05]  /*2480*/  BSYNC B0 ;  /* 0x0000000000007941 */ /* 0x000fea0003800000 */
.L_x_2261:
[----:B------:R-:W-:-:S05]  /*2490*/  IMAD R0, R0, R5, c[0x0][0x32c] ;  /* 0x0000cb0000007624 */ /* 0x000fca00078e0205 */
[----:B------:R-:W-:-:S04]  /*24a0*/  IMNMX R2, R2, R0, PT ;  /* 0x0000000002027217 */ /* 0x000fc80003800200 */
.L_x_2260:
        /* <DEDUP_REMOVED lines=20> */
.L_x_2266:
[----:B------:R-:W-:-:S13]  /*25f0*/  ISETP.NE.AND P0, PT, R5, 0x1, PT ;  /* 0x000000010500780c */ /* 0x000fda0003f05270 */
[----:B------:R-:W-:-:S05]  /*2600*/  @P0 IMAD.HI.U32 R3, R0, c[0x0][0x330], RZ ;  /* 0x0000cc0000030a27 */ /* 0x000fca00078e00ff */
[----:B------:R-:W-:Y:S02]  /*2610*/  @P0 SHF.R.U32.HI R0, RZ, c[0x0][0x334], R3 ;  /* 0x0000cd00ff000a19 */ /* 0x000fe40000011603 */
.L_x_2267:
[----:B------:R-:W-:Y:S05]  /*2620*/  BSYNC B0 ;  /* 0x0000000000007941 */ /* 0x000fea0003800000 */
.L_x_2265:
[----:B------:R-:W-:-:S05]  /*2630*/  IMAD R0, R0, c[0x0][0x32c], RZ ;  /* 0x0000cb0000007a24 */ /* 0x000fca00078e02ff */
[----:B------:R-:W-:-:S04]  /*2640*/  IMNMX R2, R2, R0, !PT ;  /* 0x0000000002027217 */ /* 0x000fc80007800200 */
.L_x_2264:
[----:B------:R-:W-:Y:S01]  /*2650*/  SHF.R.S32.HI R6, RZ, 0x1f, R2 ;  /* 0x0000001fff067819 */ /* 0x000fe20000011402 */
[----:B------:R-:W-:Y:S01]  /*2660*/  BSSY B0, `(.L_x_2268) ;  /* 0x0000029000007945 */ /* 0x000fe20003800000 */
[----:B------:R-:W-:Y:S02]  /*2670*/  LOP3.LUT R19, R9, 0xff, RZ, 0xc0, !PT ;  /* 0x000000ff09137812 */ /* 0x000fe400078ec0ff */
[----:B------:R-:W-:Y:S01]  /*2680*/  LEA.HI R6, R6, R2, RZ, 0x6 ;  /* 0x0000000206067211 */ /* 0x000fe200078f30ff */
[----:B------:R-:W-:Y:S01]  /*2690*/  IMAD.MOV.U32 R2, RZ, RZ, RZ ;  /* 0x000000ffff027224 */ /* 0x000fe200078e00ff */
[----:B------:R-:W-:Y:S01]  /*26a0*/  SHF.R.U32.HI R251, RZ, 0x10, R9 ;  /* 0x00000010fffb7819 */ /* 0x000fe20000011609 */
[----:B------:R2:W-:Y:S01]  /*26b0*/  STL [R1+0x70], R19 ;  /* 0x0000701301007387 */ /* 0x0005e20000100800 */
[----:B------:R-:W-:-:S04]  /*26c0*/  SHF.R.S32.HI R6, RZ, 0x6, R6 ;  /* 0x00000006ff067819 */ /* 0x000fc80000011406 */
[----:B------:R-:W-:-:S04]  /*26d0*/  IMNMX R6, RZ, R6, !PT ;  /* 0x00000006ff067217 */ /* 0x000fc80007800200 */
[----:B------:R-:W-:-:S13]  /*26e0*/  ISETP.GT.AND P0, PT, R8, R6, PT ;  /* 0x000000060800720c */ /* 0x000fda0003f04270 */
[----:B------:R-:W-:Y:S05]  /*26f0*/  @!P0 BRA `(.L_x_2269) ;  /* 0x000001f000008947 */ /* 0x000fea0003800000 */
[----:B------:R-:W-:-:S04]  /*2700*/  ISETP.NE.AND P0, PT, R251, RZ, PT ;  /* 0x000000fffb00720c */ /* 0x000fc80003f05270 */
[----:B------:R-:W-:-:S04]  /*2710*/  SEL R0, R251, c[0x0][0x338], P0 ;  /* 0x0000ce00fb007a07 */ /* 0x000fc80000000000 */
[----:B------:R-:W-:Y:S02]  /*2720*/  IABS R3, R0 ;  /* 0x0000000000037213 */ /* 0x000fe40000000000 */
[----:B------:R-:W-:Y:S02]  /*2730*/  IADD3 R7, R0, -0x1, R8 ;  /* 0xffffffff00077810 */ /* 0x000fe40007ffe008 */
[----:B------:R-:W3:Y:S03]  /*2740*/  I2F.RP R4, R3 ;  /* 0x0000000300047306 */ /* 0x000ee60000209400 */
[----:B------:R-:W-:-:S05]  /*2750*/  IMAD.IADD R7, R7, 0x1, -R6 ;  /* 0x0000000107077824 */ /* 0x000fca00078e0a06 */
[----:B------:R-:W-:Y:S02]  /*2760*/  IABS R13, R7 ;  /* 0x00000007000d7213 */ /* 0x000fe40000000000 */
[----:B------:R-:W-:-:S04]  /*2770*/  LOP3.LUT R7, R7, R0, RZ, 0x3c, !PT ;  /* 0x0000000007077212 */ /* 0x000fc800078e3cff */
[----:B------:R-:W-:Y:S01]  /*2780*/  ISETP.GE.AND P1, PT, R7, RZ, PT ;  /* 0x000000ff0700720c */ /* 0x000fe20003f26270 */
[----:B---3--:R-:W3:Y:S02]  /*2790*/  MUFU.RCP R4, R4 ;  /* 0x0000000400047308 */ /* 0x008ee40000001000 */
[----:B---3--:R-:W-:-:S06]  /*27a0*/  IADD3 R4, R4, 0xffffffe, RZ ;  /* 0x0ffffffe04047810 */ /* 0x008fcc0007ffe0ff */
[----:B------:R-:W3:Y:S02]  /*27b0*/  F2I.FTZ.U32.TRUNC.NTZ R5, R4 ;  /* 0x0000000400057305 */ /* 0x000ee4000021f000 */
[----:B---3--:R-:W-:Y:S02]  /*27c0*/  IMAD.MOV R2, RZ, RZ, -R5 ;  /* 0x000000ffff027224 */ /* 0x008fe400078e0a05 */
        /* <DEDUP_REMOVED lines=18> */
.L_x_2269:
[----:B------:R-:W-:Y:S05]  /*28f0*/  BSYNC B0 ;  /* 0x0000000000007941 */ /* 0x000fea0003800000 */
.L_x_2268:
[----:B------:R-:W-:-:S04]  /*2900*/  IMAD R0, R19, R2, R6 ;  /* 0x0000000213007224 */ /* 0x000fc800078e0206 */
[C---:B------:R-:W-:Y:S02]  /*2910*/  IMAD.IADD R2, R0.reuse, 0x1, R2 ;  /* 0x0000000100027824 */ /* 0x040fe400078e0202 */
[----:B------:R-:W-:-:S03]  /*2920*/  IMAD R0, R0, 0x40, -R14 ;  /* 0x0000004000007824 */ /* 0x000fc600078e0a0e */
[----:B------:R-:W-:Y:S02]  /*2930*/  IMNMX R2, R8, R2, PT ;  /* 0x0000000208027217 */ /* 0x000fe40003800200 */
[----:B------:R-:W-:-:S03]  /*2940*/  IMNMX R0, RZ, R0, !PT ;  /* 0x00000000ff007217 */ /* 0x000fc60007800200 */
[----:B------:R-:W-:Y:S01]  /*2950*/  IMAD R2, R2, 0x40, -R14 ;  /* 0x0000004002027824 */ /* 0x000fe200078e0a0e */
[----:B------:R-:W-:-:S04]  /*2960*/  SHF.R.U32.HI R31, RZ, 0x6, R0 ;  /* 0x00000006ff1f7819 */ /* 0x000fc80000011600 */
[----:B------:R-:W-:Y:S01]  /*2970*/  IMNMX R2, R2, R200, PT ;  /* 0x000000c802027217 */ /* 0x000fe20003800200 */
[----:B------:R-:W-:-:S03]  /*2980*/  IMAD.MOV.U32 R6, RZ, RZ, R31 ;  /* 0x000000ffff067224 */ /* 0x000fc600078e001f */
[----:B------:R-:W-:-:S13]  /*2990*/  ISETP.GT.AND P0, PT, R2, R0, PT ;  /* 0x000000000200720c */ /* 0x000fda0003f04270 */
[----:B------:R-:W-:-:S04]  /*29a0*/  @P0 IADD3 R2, R2, 0x3f, RZ ;  /* 0x0000003f02020810 */ /* 0x000fc80007ffe0ff */
        /* <DEDUP_REMOVED lines=8> */
[----:B--2---:R2:W3:Y:S01]  /*2a30*/  @P5 LDG.E R19, [R2.64] ;  /* 0x0000000a02135981 */ /* 0x0044e2000c1e1900 */
[----:B------:R-:W-:Y:S01]  /*2a40*/  SHF.R.S32.HI R18, RZ, 0x1f, R231 ;  /* 0x0000001fff127819 */ /* 0x000fe200000114e7 */
[----:B------:R-:W-:Y:S01]  /*2a50*/  IMAD.MOV.U32 R29, RZ, RZ, 0x6 ;  /* 0x00000006ff1d7424 */ /* 0x000fe200078e00ff */
[----:B------:R-:W-:Y:S01]  /*2a60*/  LOP3.LUT R129, R230, 0xffff, RZ, 0xc0, !PT ;  /* 0x0000ffffe6817812 */ /* 0x000fe200078ec0ff */
[----:B------:R-:W-:Y:S01]  /*2a70*/  IMAD.MOV.U32 R139, RZ, RZ, 0x5 ;  /* 0x00000005ff8b7424 */ /* 0x000fe200078e00ff */
[----:B------:R-:W-:Y:S01]  /*2a80*/  SEL R7, R18, RZ, !P4 ;  /* 0x000000ff12077207 */ /* 0x000fe20006000000 */
[----:B------:R-:W-:Y:S01]  /*2a90*/  IMAD.IADD R133, R28, 0x1, R27 ;  /* 0x000000011c857824 */ /* 0x000fe200078e021b */
[----:B-1----:R-:W-:Y:S01]  /*2aa0*/  IADD3 R14, R6, -0x1, RZ ;  /* 0xffffffff060e7810 */ /* 0x002fe20007ffe0ff */
[----:B------:R-:W-:Y:S01]  /*2ab0*/  IMAD.WIDE.U32 R4, R129, c[0x0][0x240], R238 ;  /* 0x0000900081047a25 */ /* 0x000fe200078e00ee */
[----:B------:R-:W-:Y:S02]  /*2ac0*/  SEL R0, R231, RZ, !P4 ;  /* 0x000000ffe7007207 */ /* 0x000fe40006000000 */
[----:B------:R-:W-:Y:S01]  /*2ad0*/  LOP3.LUT R211, R211, 0xfffffffe, RZ, 0xc0, !PT ;  /* 0xfffffffed3d37812 */ /* 0x000fe200078ec0ff */
[C---:B------:R-:W-:Y:S01]  /*2ae0*/  IMAD R8, R7.reuse, c[0x0][0x248], RZ ;  /* 0x0000920007087a24 */ /* 0x040fe200078e02ff */
[----:B------:R-:W-:Y:S01]  /*2af0*/  SHF.R.S32.HI R23, RZ, 0x1f, R214 ;  /* 0x0000001fff177819 */ /* 0x000fe200000114d6 */
[----:B------:R-:W-:Y:S01]  /*2b00*/  IMAD R7, R7, c[0x0][0x268], RZ ;  /* 0x00009a0007077a24 */ /* 0x000fe200078e02ff */
[----:B------:R-:W-:Y:S01]  /*2b10*/  SHF.R.S32.HI R109, RZ, 0x1f, R108 ;  /* 0x0000001fff6d7819 */ /* 0x000fe2000001146c */
[----:B------:R-:W-:-:S02]  /*2b20*/  IMAD R13, R14, -0x40, -R249 ;  /* 0xffffffc00e0d7824 */ /* 0x000fc400078e0af9 */
[----:B------:R-:W-:Y:S02]  /*2b30*/  IMAD R5, R129, c[0x0][0x244], R5 ;  /* 0x0000910081057a24 */ /* 0x000fe400078e0205 */
[C---:B------:R-:W-:Y:S02]  /*2b40*/  IMAD R9, R0.reuse, c[0x0][0x26c], R7 ;  /* 0x00009b0000097a24 */ /* 0x040fe400078e0207 */
[----:B------:R-:W-:Y:S02]  /*2b50*/  IMAD.IADD R7, R13, 0x1, R200 ;  /* 0x000000010d077824 */ /* 0x000fe400078e02c8 */
[----:B------:R-:W-:Y:S01]  /*2b60*/  IMAD R12, R0, c[0x0][0x24c], R8 ;  /* 0x00009300000c7a24 */ /* 0x000fe200078e0208 */
[----:B------:R-:W-:Y:S01]  /*2b70*/  SHF.R.S32.HI R8, RZ, 0x1f, R17 ;  /* 0x0000001fff087819 */ /* 0x000fe20000011411 */
[----:B--2---:R-:W-:Y:S01]  /*2b80*/  IMAD.WIDE.U32 R2, R129, c[0x0][0x260], R238 ;  /* 0x0000980081027a25 */ /* 0x004fe200078e00ee */
[C---:B------:R-:W-:Y:S02]  /*2b90*/  ISETP.GE.AND P2, PT, R7.reuse, 0x1, PT ;  /* 0x000000010700780c */ /* 0x040fe40003f46270 */
[----:B------:R-:W-:Y:S01]  /*2ba0*/  ISETP.GE.AND P1, PT, R7, 0x21, PT ;  /* 0x000000210700780c */ /* 0x000fe20003f26270 */
[----:B------:R-:W-:-:S02]  /*2bb0*/  IMAD R3, R129, c[0x0][0x264], R3 ;  /* 0x0000990081037a24 */ /* 0x000fc400078e0203 */
[----:B------:R-:W-:-:S04]  /*2bc0*/  IMAD.WIDE.U32 R4, R0, c[0x0][0x248], R4 ;  /* 0x0000920000047a25 */ /* 0x000fc800078e0004 */
[----:B------:R-:W-:Y:S01]  /*2bd0*/  IMAD.WIDE.U32 R2, R0, c[0x0][0x268], R2 ;  /* 0x00009a0000027a25 */ /* 0x000fe200078e0002 */
[----:B------:R-:W-:-:S03]  /*2be0*/  IADD3 R0, P0, R249, R17, RZ ;  /* 0x00000011f9007210 */ /* 0x000fc60007f1e0ff */
[----:B------:R-:W-:Y:S01]  /*2bf0*/  IMAD.MOV.U32 R26, RZ, RZ, R14 ;  /* 0x000000ffff1a7224 */ /* 0x000fe200078e000e */
[----:B------:R-:W-:Y:S01]  /*2c00*/  LEA.HI.X.SX32 R7, R249, R8, 0x1, P0 ;  /* 0x00000008f9077211 */ /* 0x000fe200000f0eff */
[----:B------:R-:W-:Y:S02]  /*2c10*/  IMAD.IADD R3, R3, 0x1, R9 ;  /* 0x0000000103037824 */ /* 0x000fe400078e0209 */
[----:B------:R-:W-:Y:S01]  /*2c20*/  IMAD.IADD R5, R5, 0x1, R12 ;  /* 0x0000000105057824 */ /* 0x000fe200078e020c */
[----:B------:R-:W-:Y:S01]  /*2c30*/  ISETP.GT.AND P0, PT, R26, R31, PT ;  /* 0x0000001f1a00720c */ /* 0x000fe20003f04270 */
[----:B------:R-:W-:Y:S02]  /*2c40*/  IMAD.MOV.U32 R9, RZ, RZ, c[0x0][0x238] ;  /* 0x00008e00ff097624 */ /* 0x000fe400078e00ff */
[----:B------:R-:W-:Y:S02]  /*2c50*/  IMAD.MOV.U32 R12, RZ, RZ, c[0x0][0x258] ;  /* 0x00009600ff0c7624 */ /* 0x000fe400078e00ff */
[----:B------:R-:W-:Y:S01]  /*2c60*/  IMAD R8, R7, c[0x0][0x238], RZ ;  /* 0x00008e0007087a24 */ /* 0x000fe200078e02ff */
[-C--:B------:R-:W-:Y:S01]  /*2c70*/  SHF.L.U64.HI R140, R9, R29.reuse, c[0x0][0x23c] ;  /* 0x00008f00098c7619 */ /* 0x080fe2000001021d */
[----:B------:R-:W-:Y:S01]  /*2c80*/  IMAD R7, R7, c[0x0][0x258], RZ ;  /* 0x0000960007077a24 */ /* 0x000fe200078e02ff */
[----:B------:R-:W-:Y:S01]  /*2c90*/  SHF.L.U64.HI R141, R12, R29, c[0x0][0x25c] ;  /* 0x000097000c8d7619 */ /* 0x000fe2000001021d */
[C---:B------:R-:W-:Y:S01]  /*2ca0*/  IMAD R8, R0.reuse, c[0x0][0x23c], R8 ;  /* 0x00008f0000087a24 */ /* 0x040fe200078e0208 */
[-C--:B------:R-:W-:Y:S01]  /*2cb0*/  SHF.L.U64.HI R136, R9, R139.reuse, c[0x0][0x23c] ;  /* 0x00008f0009887619 */ /* 0x080fe2000001028b */
[----:B------:R-:W-:Y:S01]  /*2cc0*/  IMAD.WIDE.U32 R98, R0, c[0x0][0x238], R4 ;  /* 0x00008e0000627a25 */ /* 0x000fe200078e0004 */
[----:B------:R-:W-:-:S02]  /*2cd0*/  SHF.L.U64.HI R139, R12, R139, c[0x0][0x25c] ;  /* 0x000097000c8b7619 */ /* 0x000fc4000001028b */
[----:B------:R-:W-:Y:S01]  /*2ce0*/  @P0 IADD3 R16, R6, -0x2, RZ ;  /* 0xfffffffe06100810 */ /* 0x000fe20007ffe0ff */
[C---:B------:R-:W-:Y:S01]  /*2cf0*/  IMAD.WIDE.U32 R96, R0.reuse, c[0x0][0x258], R2 ;  /* 0x0000960000607a25 */ /* 0x040fe200078e0002 */
[----:B------:R-:W-:Y:S02]  /*2d00*/  SHF.R.S32.HI R2, RZ, 0x1f, R14 ;  /* 0x0000001fff027819 */ /* 0x000fe4000001140e */
[----:B------:R-:W-:Y:S01]  /*2d10*/  @P0 SHF.R.S32.HI R4, RZ, 0x1f, R16 ;  /* 0x0000001fff040819 */ /* 0x000fe20000011410 */
[----:B------:R-:W-:Y:S02]  /*2d20*/  IMAD R7, R0, c[0x0][0x25c], R7 ;  /* 0x0000970000077a24 */ /* 0x000fe400078e0207 */
[----:B------:R-:W-:Y:S02]  /*2d30*/  IMAD.SHL.U32 R142, R9, 0x40, RZ ;  /* 0x00000040098e7824 */ /* 0x000fe400078e00ff */
[----:B------:R-:W-:Y:S01]  /*2d40*/  IMAD R0, R140, R14, RZ ;  /* 0x0000000e8c007224 */ /* 0x000fe200078e02ff */
[----:B------:R-:W-:Y:S01]  /*2d50*/  IADD3 R95, R97, R7, RZ ;  /* 0x00000007615f7210 */ /* 0x000fe20007ffe0ff */
[----:B------:R-:W-:-:S02]  /*2d60*/  IMAD.SHL.U32 R148, R12, 0x40, RZ ;  /* 0x000000400c947824 */ /* 0x000fc400078e00ff */
[----:B------:R-:W-:Y:S02]  /*2d70*/  IMAD R3, R141, R14, RZ ;  /* 0x0000000e8d037224 */ /* 0x000fe400078e02ff */
[----:B------:R-:W-:Y:S02]  /*2d80*/  IMAD.IADD R93, R99, 0x1, R8 ;  /* 0x00000001635d7824 */ /* 0x000fe400078e0208 */
[----:B------:R-:W-:Y:S02]  /*2d90*/  IMAD.MOV.U32 R92, RZ, RZ, R98 ;  /* 0x000000ffff5c7224 */ /* 0x000fe400078e0062 */
[----:B------:R-:W-:Y:S02]  /*2da0*/  IMAD R6, R2, R142, R0 ;  /* 0x0000008e02067224 */ /* 0x000fe400078e0200 */
[----:B------:R-:W-:Y:S02]  /*2db0*/  @P0 IMAD R0, R140, R16, RZ ;  /* 0x000000108c000224 */ /* 0x000fe400078e02ff */
[----:B------:R-:W-:-:S02]  /*2dc0*/  IMAD R7, R2, R148, R3 ;  /* 0x0000009402077224 */ /* 0x000fc400078e0203 */
[----:B------:R-:W-:-:S04]  /*2dd0*/  IMAD.WIDE.U32 R2, R14, R142, R92 ;  /* 0x0000008e0e027225 */ /* 0x000fc800078e005c */
[----:B------:R-:W-:Y:S02]  /*2de0*/  IMAD.SHL.U32 R143, R9, 0x20, RZ ;  /* 0x00000020098f7824 */ /* 0x000fe400078e00ff */
[----:B------:R-:W-:Y:S02]  /*2df0*/  @P0 IMAD R24, R4, R142, R0 ;  /* 0x0000008e04180224 */ /* 0x000fe400078e0200 */
[----:B------:R-:W-:Y:S01]  /*2e00*/  IMAD.IADD R0, R3, 0x1, R6 ;  /* 0x0000000103007824 */ /* 0x000fe200078e0206 */
[----:B------:R-:W-:Y:S01]  /*2e10*/  @P1 IADD3 R3, P3, R143, R2, RZ ;  /* 0x000000028f031210 */ /* 0x000fe20007f7e0ff */
[----:B------:R-:W-:Y:S02]  /*2e20*/  IMAD.SHL.U32 R150, R12, 0x20, RZ ;  /* 0x000000200c967824 */ /* 0x000fe400078e00ff */
[----:B------:R-:W-:Y:S02]  /*2e30*/  IMAD.MOV.U32 R94, RZ, RZ, R96 ;  /* 0x000000ffff5e7224 */ /* 0x000fe400078e0060 */
[----:B------:R-:W-:Y:S01]  /*2e40*/  @P1 IMAD.X R6, R0, 0x1, R136, P3 ;  /* 0x0000000100061824 */ /* 0x000fe200018e0688 */
[----:B------:R-:W-:Y:S01]  /*2e50*/  @P1 LEA R12, P3, R3, c[0x0][0x220], 0x1 ;  /* 0x00008800030c1a11 */ /* 0x000fe200078608ff */
[----:B------:R-:W-:Y:S01]  /*2e60*/  IMAD.WIDE.U32 R4, R14, R148, R94 ;  /* 0x000000940e047225 */ /* 0x000fe200078e005e */
[----:B------:R-:W-:-:S02]  /*2e70*/  @P2 LEA R14, P4, R2, c[0x0][0x220], 0x1 ;  /* 0x00008800020e2a11 */ /* 0x000fc400078808ff */
[----:B------:R-:W-:Y:S01]  /*2e80*/  @P1 LEA.HI.X R13, R3, c[0x0][0x224], R6, 0x1, P3 ;  /* 0x00008900030d1a11 */ /* 0x000fe200018f0c06 */
[----:B------:R-:W-:Y:S01]  /*2e90*/  @P0 IMAD.WIDE.U32 R16, R16, R142, R92 ;  /* 0x0000008e10100225 */ /* 0x000fe200078e005c */
[----:B------:R-:W-:Y:S02]  /*2ea0*/  ISETP.GE.AND P3, PT, R238, c[0x0][0x1d4], PT ;  /* 0x00007500ee007a0c */ /* 0x000fe40003f66270 */
[----:B------:R-:W-:Y:S01]  /*2eb0*/  @P2 LEA.HI.X R15, R2, c[0x0][0x224], R0, 0x1, P4 ;  /* 0x00008900020f2a11 */ /* 0x000fe200020f0c00 */
[----:B------:R-:W-:Y:S01]  /*2ec0*/  IMAD.IADD R2, R5, 0x1, R7 ;  /* 0x0000000105027824 */ /* 0x000fe200078e0207 */
[----:B------:R-:W-:Y:S01]  /*2ed0*/  @P2 LEA R8, P6, R4, c[0x0][0x250], 0x1 ;  /* 0x0000940004082a11 */ /* 0x000fe200078c08ff */
[C---:B------:R-:W-:Y:S01]  /*2ee0*/  IMAD R22, R23.reuse, c[0x0][0x280], RZ ;  /* 0x0000a00017167a24 */ /* 0x040fe200078e02ff */
[----:B------:R-:W-:Y:S01]  /*2ef0*/  @P1 IADD3 R0, P4, R150, R4, RZ ;  /* 0x0000000496001210 */ /* 0x000fe20007f9e0ff */
[----:B------:R-:W-:Y:S01]  /*2f00*/  IMAD R23, R23, c[0x0][0x290], RZ ;  /* 0x0000a40017177a24 */ /* 0x000fe200078e02ff */
[----:B------:R-:W-:Y:S01]  /*2f10*/  @P2 LEA.HI.X R9, R4, c[0x0][0x254], R2, 0x1, P6 ;  /* 0x0000950004092a11 */ /* 0x000fe200030f0c02 */
[----:B------:R-:W-:Y:S01]  /*2f20*/  IMAD.WIDE.U32 R20, R214, c[0x0][0x280], R108 ;  /* 0x0000a000d6147a25 */ /* 0x000fe200078e006c */
[----:B------:R-:W-:-:S03]  /*2f30*/  ISETP.GE.AND P6, PT, R240, c[0x0][0x1d4], PT ;  /* 0x00007500f0007a0c */ /* 0x000fc60003fc6270 */
[----:B------:R-:W-:Y:S01]  /*2f40*/  @P3 LOP3.LUT R211, R211, 0x1, RZ, 0xfc, !PT ;  /* 0x00000001d3d33812 */ /* 0x000fe200078efcff */
[----:B------:R-:W-:Y:S01]  /*2f50*/  @P1 IMAD.X R2, R2, 0x1, R139, P4 ;  /* 0x0000000102021824 */ /* 0x000fe200020e068b */
[----:B------:R-:W-:Y:S01]  /*2f60*/  @P1 LEA R6, P3, R0, c[0x0][0x250], 0x1 ;  /* 0x0000940000061a11 */ /* 0x000fe200078608ff */
[C---:B------:R-:W-:Y:S01]  /*2f70*/  IMAD R23, R214.reuse, c[0x0][0x294], R23 ;  /* 0x0000a500d6177a24 */ /* 0x040fe200078e0217 */
[----:B------:R-:W-:Y:S01]  /*2f80*/  LOP3.LUT P4, RZ, R211, 0x1, RZ, 0xc0, !PT ;  /* 0x00000001d3ff7812 */ /* 0x000fe2000788c0ff */
[----:B------:R-:W-:Y:S01]  /*2f90*/  IMAD R22, R214, c[0x0][0x284], R22 ;  /* 0x0000a100d6167a24 */ /* 0x000fe200078e0216 */
[----:B------:R-:W-:Y:S01]  /*2fa0*/  @P1 LEA.HI.X R7, R0, c[0x0][0x254], R2, 0x1, P3 ;  /* 0x0000950000071a11 */ /* 0x000fe200018f0c02 */
[----:B------:R-:W-:Y:S01]  /*2fb0*/  @P0 IMAD.IADD R0, R17, 0x1, R24 ;  /* 0x0000000111000824 */ /* 0x000fe200078e0218 */
[----:B------:R-:W-:Y:S01]  /*2fc0*/  @P0 LEA R2, P3, R16, c[0x0][0x220], 0x1 ;  /* 0x0000880010020a11 */ /* 0x000fe200078608ff */
[----:B------:R-:W-:Y:S01]  /*2fd0*/  IMAD.IADD R21, R21, 0x1, R22 ;  /* 0x0000000115157824 */ /* 0x000fe200078e0216 */
[----:B------:R-:W-:Y:S01]  /*2fe0*/  LOP3.LUT R211, R211, 0xfffffffb, RZ, 0xc0, !PT ;  /* 0xfffffffbd3d37812 */ /* 0x000fe200078ec0ff */
[----:B------:R-:W-:Y:S01]  /*2ff0*/  IMAD.SHL.U32 R84, R242, 0x40, RZ ;  /* 0x00000040f2547824 */ /* 0x000fe200078e00ff */
[----:B------:R-:W-:Y:S01]  /*3000*/  @P0 LEA.HI.X R3, R16, c[0x0][0x224], R0, 0x1, P3 ;  /* 0x0000890010030a11 */ /* 0x000fe200018f0c00 */
[----:B------:R-:W-:Y:S01]  /*3010*/  IMAD.WIDE.U32 R116, R25, c[0x0][0x280], R20 ;  /* 0x0000a00019747a25 */ /* 0x000fe200078e0014 */
[----:B------:R-:W-:-:S02]  /*3020*/  ISETP.GE.AND P3, PT, R107, c[0x0][0x27c], PT ;  /* 0x00009f006b007a0c */ /* 0x000fc40003f66270 */
[----:B------:R-:W-:Y:S01]  /*3030*/  SHF.R.S32.HI R17, RZ, 0x1f, R25 ;  /* 0x0000001fff117819 */ /* 0x000fe20000011419 */
[----:B------:R-:W-:Y:S01]  /*3040*/  @!PT LDS RZ, [RZ] ;  /* 0x00000000fffff984 */ /* 0x000fe20000000800 */
[----:B------:R-:W-:Y:S01]  /*3050*/  @!PT LDS RZ, [RZ] ;  /* 0x00000000fffff984 */ /* 0x000fe20000000800 */
[----:B------:R-:W-:Y:S01]  /*3060*/  @!PT LDS RZ, [RZ] ;  /* 0x00000000fffff984 */ /* 0x000fe20000000800 */
[----:B------:R1:W-:Y:S01]  /*3070*/  @P2 LDGSTS.E.BYPASS.LTC128B.128 [R111+0xc100], [R14.64], !P4 ;  /* 0x0c1000000e6f2fae */ /* 0x0003e2000e101d4a */
[----:B------:R-:W-:Y:S01]  /*3080*/  SEL R0, RZ, c[0x0][0x27c], !P3 ;  /* 0x00009f00ff007a07 */ /* 0x000fe20005800000 */
[----:B------:R-:W-:Y:S01]  /*3090*/  IMAD.SHL.U32 R32, R247, 0x200, RZ ;  /* 0x00000200f7207824 */ /* 0x000fe200078e00ff */
[----:B------:R-:W-:Y:S01]  /*30a0*/  LOP3.LUT R84, R84, 0x1c0, RZ, 0xc0, !PT ;  /* 0x000001c054547812 */ /* 0x000fe200078ec0ff */
[----:B------:R1:W-:Y:S01]  /*30b0*/  @P2 LDGSTS.E.BYPASS.LTC128B.128 [R111+0xe100], [R14.64+0x80], !P6 ;  /* 0x0e1000800e6f2fae */ /* 0x0003e2000f101d4a */
[----:B------:R-:W-:Y:S02]  /*30c0*/  IMAD.MOV.U32 R147, RZ, RZ, c[0x0][0x280] ;  /* 0x0000a000ff937624 */ /* 0x000fe400078e00ff */
[----:B------:R-:W-:Y:S01]  /*30d0*/  IMAD.IADD R0, R107, 0x1, R0 ;  /* 0x000000016b007824 */ /* 0x000fe200078e0200 */
[----:B------:R-:W-:Y:S01]  /*30e0*/  SHF.R.U32.HI R85, RZ, 0x3, R84 ;  /* 0x00000003ff557819 */ /* 0x000fe20000011654 */
[----:B------:R-:W-:Y:S01]  /*30f0*/  IMAD.MOV.U32 R146, RZ, RZ, c[0x0][0x290] ;  /* 0x0000a400ff927624 */ /* 0x000fe200078e00ff */
[----:B------:R-:W-:Y:S01]  /*3100*/  SHF.L.U64.HI R138, R147, R29, c[0x0][0x284] ;  /* 0x0000a100938a7619 */ /* 0x000fe2000001021d */
[----:B------:R-:W-:Y:S01]  /*3110*/  IMAD.WIDE.U32 R86, R129, c[0x0][0x1e8], RZ ;  /* 0x00007a0081567a25 */ /* 0x000fe200078e00ff */
[----:B------:R-:W-:-:S02]  /*3120*/  SHF.L.U32 R147, R147, 0x6, RZ ;  /* 0x0000000693937819 */ /* 0x000fc400000006ff */
[----:B------:R-:W-:Y:S01]  /*3130*/  SHF.L.U64.HI R137, R146, R29, c[0x0][0x294] ;  /* 0x0000a50092897619 */ /* 0x000fe2000001021d */
[----:B------:R-:W-:Y:S02]  /*3140*/  IMAD.MOV.U32 R135, RZ, RZ, c[0x0][0x27c] ;  /* 0x00009f00ff877624 */ /* 0x000fe400078e00ff */
[----:B------:R-:W-:-:S04]  /*3150*/  IMAD.WIDE.U32 R102, R129, c[0x0][0x210], RZ ;  /* 0x0000840081667a25 */ /* 0x000fc800078e00ff */
[----:B------:R-:W-:Y:S02]  /*3160*/  IMAD R91, R129, c[0x0][0x1ec], R87 ;  /* 0x00007b00815b7a24 */ /* 0x000fe400078e0257 */
[----:B------:R-:W-:Y:S02]  /*3170*/  IMAD R149, R243, 0x40, R214 ;  /* 0x00000040f3957824 */ /* 0x000fe400078e02d6 */
[----:B------:R-:W-:Y:S02]  /*3180*/  IMAD.MOV.U32 R33, RZ, RZ, RZ ;  /* 0x000000ffff217224 */ /* 0x000fe400078e00ff */
[----:B------:R-:W-:Y:S02]  /*3190*/  IMAD.MOV.U32 R48, RZ, RZ, 0x1 ;  /* 0x00000001ff307424 */ /* 0x000fe400078e00ff */
[----:B------:R-:W-:Y:S02]  /*31a0*/  IMAD.SHL.U32 R146, R146, 0x40, RZ ;  /* 0x0000004092927824 */ /* 0x000fe400078e00ff */
[----:B------:R-:W-:-:S02]  /*31b0*/  IMAD.SHL.U32 R135, R135, 0x2, RZ ;  /* 0x0000000287877824 */ /* 0x000fc400078e00ff */
[----:B------:R-:W-:Y:S01]  /*31c0*/  IMAD R129, R129, c[0x0][0x214], R103 ;  /* 0x0000850081817a24 */ /* 0x000fe200078e0267 */
[----:B---3--:R-:W-:Y:S01]  /*31d0*/  @P5 SHF.R.S32.HI R5, RZ, 0x1f, R19 ;  /* 0x0000001fff055819 */ /* 0x008fe20000011413 */
[----:B------:R-:W-:Y:S01]  /*31e0*/  @!P5 IMAD.MOV.U32 R5, RZ, RZ, R18 ;  /* 0x000000ffff05d224 */ /* 0x000fe200078e0012 */
[----:B------:R-:W-:Y:S01]  /*31f0*/  @P5 MOV R4, R19 ;  /* 0x0000001300045202 */ /* 0x000fe20000000f00 */
[----:B------:R-:W-:Y:S01]  /*3200*/  @!P5 IMAD.MOV.U32 R4, RZ, RZ, R231 ;  /* 0x000000ffff04d224 */ /* 0x000fe200078e00e7 */
[----:B------:R-:W-:Y:S01]  /*3210*/  ISETP.GE.AND P5, PT, R241, c[0x0][0x1d4], PT ;  /* 0x00007500f1007a0c */ /* 0x000fe20003fa6270 */
[----:B------:R-:W-:-:S04]  /*3220*/  IMAD.WIDE.U32 R18, R214, c[0x0][0x290], R108 ;  /* 0x0000a400d6127a25 */ /* 0x000fc800078e006c */
[----:B------:R-:W-:Y:S02]  /*3230*/  IMAD.IADD R19, R19, 0x1, R23 ;  /* 0x0000000113137824 */ /* 0x000fe400078e0217 */
[----:B------:R-:W-:-:S04]  /*3240*/  IMAD.WIDE.U32 R100, R4, c[0x0][0x2b0], RZ ;  /* 0x0000ac0004647a25 */ /* 0x000fc800078e00ff */
[----:B------:R-:W-:Y:S02]  /*3250*/  IMAD.WIDE.U32 R114, R25, c[0x0][0x290], R18 ;  /* 0x0000a40019727a25 */ /* 0x000fe400078e0012 */
[----:B------:R1:W-:Y:S04]  /*3260*/  @P2 LDGSTS.E.BYPASS.LTC128B.128 [R111+0x10100], [R14.64+0x100], !P5 ;  /* 0x101001000e6f2fae */ /* 0x0003e8000e901d4a */
[----:B------:R2:W-:Y:S04]  /*3270*/  @P1 LDGSTS.E.BYPASS.LTC128B.128 [R111+0xd100], [R12.64], !P4 ;  /* 0x0d1000000c6f1fae */ /* 0x0005e8000e101d4a */
[----:B------:R2:W-:Y:S04]  /*3280*/  @P1 LDGSTS.E.BYPASS.LTC128B.128 [R111+0xf100], [R12.64+0x80], !P6 ;  /* 0x0f1000800c6f1fae */ /* 0x0005e8000f101d4a */
[----:B------:R2:W-:Y:S04]  /*3290*/  @P1 LDGSTS.E.BYPASS.LTC128B.128 [R111+0x11100], [R12.64+0x100], !P5 ;  /* 0x111001000c6f1fae */ /* 0x0005e8000e901d4a */
[----:B------:R-:W0:Y:S01]  /*32a0*/  LDGDEPBAR ;  /* 0x00000000000079af */ /* 0x000e220000000000 */
[----:B------:R-:W-:Y:S03]  /*32b0*/  WARPSYNC 0xffffffff ;  /* 0xffffffff00007948 */ /* 0x000fe60003800000 */
[----:B------:R-:W-:Y:S06]  /*32c0*/  BAR.SYNC.DEFER_BLOCKING 0x0 ;  /* 0x0000000000007b1d */ /* 0x000fec0000010000 */
[----:B------:R-:W-:Y:S01]  /*32d0*/  @!PT LDS RZ, [RZ] ;  /* 0x00000000fffff984 */ /* 0x000fe20000000800 */
[----:B------:R-:W-:Y:S01]  /*32e0*/  @!PT LDS RZ, [RZ] ;  /* 0x00000000fffff984 */ /* 0x000fe20000000800 */
[----:B------:R-:W-:Y:S01]  /*32f0*/  @!PT LDS RZ, [RZ] ;  /* 0x00000000fffff984 */ /* 0x000fe20000000800 */
[----:B------:R3:W-:Y:S04]  /*3300*/  @P2 LDGSTS.E.BYPASS.LTC128B.128 [R111+0x100], [R8.64], !P4 ;  /* 0x00100000086f2fae */ /* 0x0007e8000e101d4a */
[----:B------:R3:W-:Y:S04]  /*3310*/  @P2 LDGSTS.E.BYPASS.LTC128B.128 [R111+0x2100], [R8.64+0x80], !P6 ;  /* 0x02100080086f2fae */ /* 0x0007e8000f101d4a */
[----:B------:R3:W-:Y:S01]  /*3320*/  @P2 LDGSTS.E.BYPASS.LTC128B.128 [R111+0x4100], [R8.64+0x100], !P5 ;  /* 0x04100100086f2fae */ /* 0x0007e2000e901d4a */
[----:B------:R-:W-:-:S03]  /*3330*/  ISETP.GE.AND P2, PT, R110, c[0x0][0x27c], PT ;  /* 0x00009f006e007a0c */ /* 0x000fc60003f46270 */
[----:B------:R4:W-:Y:S01]  /*3340*/  @P1 LDGSTS.E.BYPASS.LTC128B.128 [R111+0x1100], [R6.64], !P4 ;  /* 0x01100000066f1fae */ /* 0x0009e2000e101d4a */
[----:B-1----:R-:W-:-:S03]  /*3350*/  SEL R14, RZ, c[0x0][0x27c], !P2 ;  /* 0x00009f00ff0e7a07 */ /* 0x002fc60005000000 */
[----:B------:R4:W-:Y:S02]  /*3360*/  @P1 LDGSTS.E.BYPASS.LTC128B.128 [R111+0x3100], [R6.64+0x80], !P6 ;  /* 0x03100080066f1fae */ /* 0x0009e4000f101d4a */
[----:B------:R-:W-:Y:S02]  /*3370*/  IMAD.IADD R14, R110, 0x1, R14 ;  /* 0x000000016e0e7824 */ /* 0x000fe400078e020e */
[----:B------:R4:W-:Y:S02]  /*3380*/  @P1 LDGSTS.E.BYPASS.LTC128B.128 [R111+0x5100], [R6.64+0x100], !P5 ;  /* 0x05100100066f1fae */ /* 0x0009e4000e901d4a */
[----:B------:R-:W-:Y:S02]  /*3390*/  @P2 LOP3.LUT R211, R211, 0x4, RZ, 0xfc, !PT ;  /* 0x00000004d3d32812 */ /* 0x000fe400078efcff */
[----:B------:R-:W-:Y:S01]  /*33a0*/  SHF.R.S32.HI R15, RZ, 0x1f, R14 ;  /* 0x0000001fff0f7819 */ /* 0x000fe2000001140e */
[----:B------:R-:W0:Y:S01]  /*33b0*/  LDGDEPBAR ;  /* 0x00000000000079af */ /* 0x000e220000000000 */
[----:B------:R-:W-:-:S02]  /*33c0*/  LOP3.LUT R211, R211, 0xfffffff7, RZ, 0xc0, !PT ;  /* 0xfffffff7d3d37812 */ /* 0x000fc400078ec0ff */
[CC--:B------:R-:W-:Y:S01]  /*33d0*/  LEA.HI R16, R15.reuse, R14.reuse, RZ, 0x3 ;  /* 0x0000000e0f107211 */ /* 0x0c0fe200078f18ff */
[----:B------:R1:W-:Y:S01]  /*33e0*/  @P0 LDGSTS.E.BYPASS.LTC128B.128 [R111+0x12100], [R2.64], !P4 ;  /* 0x12100000026f0fae */ /* 0x0003e2000e101d4a */
[----:B------:R-:W-:Y:S02]  /*33f0*/  LEA.HI R28, R15, R14, RZ, 0x6 ;  /* 0x0000000e0f1c7211 */ /* 0x000fe400078f30ff */
[----:B------:R-:W-:Y:S01]  /*3400*/  @P3 LOP3.LUT R211, R211, 0x8, RZ, 0xfc, !PT ;  /* 0x00000008d3d33812 */ /* 0x000fe200078efcff */
[----:B------:R1:W-:Y:S01]  /*3410*/  @P0 LDGSTS.E.BYPASS.LTC128B.128 [R111+0x14100], [R2.64+0x80], !P6 ;  /* 0x14100080026f0fae */ /* 0x0003e2000f101d4a */
[----:B------:R-:W-:Y:S02]  /*3420*/  LOP3.LUT R90, R16, 0xfffffff8, RZ, 0xc0, !PT ;  /* 0xfffffff8105a7812 */ /* 0x000fe400078ec0ff */
[----:B------:R-:W-:Y:S01]  /*3430*/  LOP3.LUT R211, R211, 0xfffffffd, RZ, 0xc0, !PT ;  /* 0xfffffffdd3d37812 */ /* 0x000fe200078ec0ff */
[----:B------:R1:W-:Y:S01]  /*3440*/  @P0 LDGSTS.E.BYPASS.LTC128B.128 [R111+0x16100], [R2.64+0x100], !P5 ;  /* 0x16100100026f0fae */ /* 0x0003e2000e901d4a */
[----:B------:R-:W-:-:S02]  /*3450*/  SHF.R.S32.HI R128, RZ, 0x3, R16 ;  /* 0x00000003ff807819 */ /* 0x000fc40000011410 */
[----:B------:R-:W-:Y:S01]  /*3460*/  SHF.R.S32.HI R122, RZ, 0x1f, R90 ;  /* 0x0000001fff7a7819 */ /* 0x000fe2000001145a */
[----:B----4-:R-:W-:Y:S01]  /*3470*/  IMAD.MOV.U32 R6, RZ, RZ, R106 ;  /* 0x000000ffff067224 */ /* 0x010fe200078e006a */
[----:B------:R-:W-:Y:S01]  /*3480*/  MOV R7, R232 ;  /* 0x000000e800077202 */ /* 0x000fe20000000f00 */
[----:B------:R-:W-:-:S04]  /*3490*/  IMAD.SHL.U32 R106, R243, 0x8, RZ ;  /* 0x00000008f36a7824 */ /* 0x000fc800078e00ff */
[----:B---3--:R-:W-:Y:S01]  /*34a0*/  IMAD.WIDE.U32 R8, R214, c[0x0][0x290], R6 ;  /* 0x0000a400d6087a25 */ /* 0x008fe200078e0006 */
[----:B------:R-:W-:-:S03]  /*34b0*/  ISETP.GE.AND P2, PT, R106, c[0x0][0x27c], PT ;  /* 0x00009f006a007a0c */ /* 0x000fc60003f46270 */
[----:B------:R-:W-:Y:S01]  /*34c0*/  IMAD.IADD R9, R23, 0x1, R9 ;  /* 0x0000000117097824 */ /* 0x000fe200078e0209 */
[----:B------:R-:W-:Y:S01]  /*34d0*/  SEL R23, RZ, c[0x0][0x27c], !P2 ;  /* 0x00009f00ff177a07 */ /* 0x000fe20005000000 */
[----:B--2---:R-:W-:Y:S01]  /*34e0*/  IMAD.WIDE.U32 R12, R214, c[0x0][0x280], R6 ;  /* 0x0000a000d60c7a25 */ /* 0x004fe200078e0006 */
[----:B------:R-:W-:-:S03]  /*34f0*/  @P0 LEA R6, P1, R143, R2, 0x1 ;  /* 0x000000028f060211 */ /* 0x000fc600078208ff */
[----:B------:R-:W-:Y:S01]  /*3500*/  IMAD.IADD R13, R22, 0x1, R13 ;  /* 0x00000001160d7824 */ /* 0x000fe200078e020d */
[----:B------:R-:W-:Y:S01]  /*3510*/  SHF.R.S32.HI R22, RZ, 0x1f, R0 ;  /* 0x0000001fff167819 */ /* 0x000fe20000011400 */
[----:B------:R-:W-:Y:S01]  /*3520*/  IMAD.IADD R23, R106, 0x1, R23 ;  /* 0x000000016a177824 */ /* 0x000fe200078e0217 */
[----:B------:R-:W-:Y:S01]  /*3530*/  @P0 LEA.HI.X R7, R143, R3, R136, 0x1, P1 ;  /* 0x000000038f070211 */ /* 0x000fe200008f0c88 */
[----:B------:R-:W-:Y:S01]  /*3540*/  IMAD.WIDE.U32 R112, R25, c[0x0][0x280], R12 ;  /* 0x0000a00019707a25 */ /* 0x000fe200078e000c */
[CC--:B------:R-:W-:Y:S02]  /*3550*/  LEA.HI R15, R22.reuse, R0.reuse, RZ, 0x3 ;  /* 0x00000000160f7211 */ /* 0x0c0fe400078f18ff */
[----:B------:R-:W-:Y:S01]  /*3560*/  LEA.HI R27, R22, R0, RZ, 0x6 ;  /* 0x00000000161b7211 */ /* 0x000fe200078f30ff */
[C---:B------:R-:W-:Y:S01]  /*3570*/  IMAD R0, R17.reuse, c[0x0][0x280], RZ ;  /* 0x0000a00011007a24 */ /* 0x040fe200078e02ff */
[----:B------:R-:W-:Y:S01]  /*3580*/  SHF.R.S32.HI R24, RZ, 0x1f, R23 ;  /* 0x0000001fff187819 */ /* 0x000fe20000011417 */
[----:B------:R-:W-:Y:S01]  /*3590*/  IMAD R22, R17, c[0x0][0x290], RZ ;  /* 0x0000a40011167a24 */ /* 0x000fe200078e02ff */
[----:B------:R2:W-:Y:S01]  /*35a0*/  @P0 LDGSTS.E.BYPASS.LTC128B.128 [R111+0x13100], [R6.64], !P4 ;  /* 0x13100000066f0fae */ /* 0x0005e2000e101d4a */
[----:B------:R-:W-:Y:S01]  /*35b0*/  IMAD R17, R25, c[0x0][0x284], R0 ;  /* 0x0000a10019117a24 */ /* 0x000fe200078e0200 */
[CC--:B------:R-:W-:Y:S01]  /*35c0*/  LEA.HI R14, R24.reuse, R23.reuse, RZ, 0x3 ;  /* 0x00000017180e7211 */ /* 0x0c0fe200078f18ff */
[----:B------:R-:W-:Y:S01]  /*35d0*/  IMAD.SHL.U32 R13, R27, 0x40, RZ ;  /* 0x000000401b0d7824 */ /* 0x000fe200078e00ff */
[----:B------:R-:W-:Y:S01]  /*35e0*/  LEA.HI R24, R24, R23, RZ, 0x6 ;  /* 0x0000001718187211 */ /* 0x000fe200078f30ff */
[----:B------:R2:W-:Y:S01]  /*35f0*/  @P0 LDGSTS.E.BYPASS.LTC128B.128 [R111+0x15100], [R6.64+0x80], !P6 ;  /* 0x15100080066f0fae */ /* 0x0005e2000f101d4a */
[----:B------:R-:W-:Y:S01]  /*3600*/  SHF.L.U32 R0, R28, 0x6, RZ ;  /* 0x000000061c007819 */ /* 0x000fe200000006ff */
[----:B-1----:R-:W-:Y:S01]  /*3610*/  IMAD R2, R5, c[0x0][0x2b0], RZ ;  /* 0x0000ac0005027a24 */ /* 0x002fe200078e02ff */
[----:B------:R-:W-:Y:S01]  /*3620*/  LOP3.LUT R12, R84, 0x38, R16, 0xf8, !PT ;  /* 0x00000038540c7812 */ /* 0x000fe200078ef810 */
[----:B------:R2:W-:Y:S01]  /*3630*/  @P0 LDGSTS.E.BYPASS.LTC128B.128 [R111+0x17100], [R6.64+0x100], !P5 ;  /* 0x17100100066f0fae */ /* 0x0005e2000e901d4a */
[----:B------:R-:W-:Y:S01]  /*3640*/  LOP3.LUT R23, R0, 0xfffff000, RZ, 0xc0, !PT ;  /* 0xfffff00000177812 */ /* 0x000fe200078ec0ff */
[----:B------:R-:W-:Y:S01]  /*3650*/  IMAD.SHL.U32 R0, R24, 0x40, RZ ;  /* 0x0000004018007824 */ /* 0x000fe200078e00ff */
[----:B------:R-:W-:Y:S01]  /*3660*/  LOP3.LUT R20, R84, 0x38, R14, 0xf8, !PT ;  /* 0x0000003854147812 */ /* 0x000fe200078ef80e */
[----:B------:R-:W0:Y:S01]  /*3670*/  LDGDEPBAR ;  /* 0x00000000000079af */ /* 0x000e220000000000 */
[-C--:B------:R-:W-:Y:S01]  /*3680*/  LOP3.LUT R21, R12, R85.reuse, RZ, 0x3c, !PT ;  /* 0x000000550c157212 */ /* 0x080fe200078e3cff */
[C---:B------:R-:W-:Y:S01]  /*3690*/  IMAD R22, R25.reuse, c[0x0][0x294], R22 ;  /* 0x0000a50019167a24 */ /* 0x040fe200078e0216 */
[----:B------:R-:W-:Y:S01]  /*36a0*/  LOP3.LUT R12, R0, 0xfffff000, RZ, 0xc0, !PT ;  /* 0xfffff000000c7812 */ /* 0x000fe200078ec0ff */
[----:B------:R-:W-:Y:S01]  /*36b0*/  IMAD.WIDE.U32 R104, R25, c[0x0][0x290], R8 ;  /* 0x0000a40019687a25 */ /* 0x000fe200078e0008 */
[----:B------:R-:W-:-:S02]  /*36c0*/  LOP3.LUT R0, R20, R85, RZ, 0x3c, !PT ;  /* 0x0000005514007212 */ /* 0x000fc400078e3cff */
[----:B------:R-:W-:Y:S01]  /*36d0*/  LOP3.LUT P0, RZ, R242, 0x4, RZ, 0xc0, !PT ;  /* 0x00000004f2ff7812 */ /* 0x000fe2000780c0ff */
[----:B------:R-:W-:Y:S01]  /*36e0*/  IMAD R2, R4, c[0x0][0x2b4], R2 ;  /* 0x0000ad0004027a24 */ /* 0x000fe200078e0202 */
[----:B------:R-:W-:Y:S01]  /*36f0*/  IADD3 R130, R0, R12, R32 ;  /* 0x0000000c00827210 */ /* 0x000fe20007ffe020 */
[----:B------:R-:W-:Y:S01]  /*3700*/  IMAD.IADD R126, R117, 0x1, R17 ;  /* 0x00000001757e7824 */ /* 0x000fe200078e0211 */
[----:B------:R-:W-:Y:S01]  /*3710*/  @P2 LOP3.LUT R211, R211, 0x2, RZ, 0xfc, !PT ;  /* 0x00000002d3d32812 */ /* 0x000fe200078efcff */
[----:B------:R-:W-:Y:S01]  /*3720*/  IMAD.IADD R124, R17, 0x1, R113 ;  /* 0x00000001117c7824 */ /* 0x000fe200078e0271 */
[----:B------:R-:W-:Y:S01]  /*3730*/  LOP3.LUT R19, R84, 0x38, R15, 0xf8, !PT ;  /* 0x0000003854137812 */ /* 0x000fe200078ef80f */
[----:B------:R-:W-:Y:S01]  /*3740*/  IMAD.IADD R125, R115, 0x1, R22 ;  /* 0x00000001737d7824 */ /* 0x000fe200078e0216 */
[----:B------:R-:W-:Y:S01]  /*3750*/  LOP3.LUT R0, R106, 0x18, RZ, 0xc0, !PT ;  /* 0x000000186a007812 */ /* 0x000fe200078ec0ff */
[----:B------:R-:W-:Y:S01]  /*3760*/  IMAD.IADD R123, R22, 0x1, R105 ;  /* 0x00000001167b7824 */ /* 0x000fe200078e0269 */
[----:B------:R-:W-:Y:S01]  /*3770*/  LOP3.LUT R18, R13, 0xfffff000, RZ, 0xc0, !PT ;  /* 0xfffff0000d127812 */ /* 0x000fe200078ec0ff */
[----:B------:R-:W-:Y:S01]  /*3780*/  IMAD.IADD R118, R101, 0x1, R2 ;  /* 0x0000000165767824 */ /* 0x000fe200078e0202 */
[----:B------:R-:W-:-:S02]  /*3790*/  LOP3.LUT R13, R19, R85, RZ, 0x3c, !PT ;  /* 0x00000055130d7212 */ /* 0x000fc400078e3cff */
[----:B------:R-:W-:Y:S02]  /*37a0*/  LOP3.LUT R211, R211, 0xffffffef, RZ, 0xc0, !PT ;  /* 0xffffffefd3d37812 */ /* 0x000fe400078ec0ff */
[----:B------:R-:W-:Y:S02]  /*37b0*/  LOP3.LUT R0, R85, R84, R0, 0x1e, !PT ;  /* 0x0000005455007212 */ /* 0x000fe400078e1e00 */
[----:B------:R-:W-:Y:S02]  /*37c0*/  LOP3.LUT R89, R15, 0xfffffff8, RZ, 0xc0, !PT ;  /* 0xfffffff80f597812 */ /* 0x000fe400078ec0ff */
[----:B------:R-:W-:Y:S02]  /*37d0*/  LOP3.LUT R88, R14, 0xfffffff8, RZ, 0xc0, !PT ;  /* 0xfffffff80e587812 */ /* 0x000fe400078ec0ff */
[--C-:B------:R-:W-:Y:S02]  /*37e0*/  IADD3 R132, R21, R23, R32.reuse ;  /* 0x0000001715847210 */ /* 0x100fe40007ffe020 */
[----:B------:R-:W-:-:S02]  /*37f0*/  IADD3 R131, R13, R18, R32 ;  /* 0x000000120d837210 */ /* 0x000fc40007ffe020 */
[----:B------:R-:W-:Y:S02]  /*3800*/  @P0 LOP3.LUT R211, R211, 0x10, RZ, 0xfc, !PT ;  /* 0x00000010d3d30812 */ /* 0x000fe400078efcff */
[----:B------:R-:W-:Y:S02]  /*3810*/  LOP3.LUT R0, R0, R32, RZ, 0xfc, !PT ;  /* 0x0000002000007212 */ /* 0x000fe400078efcff */
[----:B------:R-:W-:Y:S02]  /*3820*/  SHF.R.S32.HI R127, RZ, 0x3, R15 ;  /* 0x00000003ff7f7819 */ /* 0x000fe4000001140f */
[----:B------:R-:W-:Y:S02]  /*3830*/  SHF.R.S32.HI R121, RZ, 0x1f, R89 ;  /* 0x0000001fff797819 */ /* 0x000fe40000011459 */
[----:B------:R-:W-:Y:S02]  /*3840*/  SHF.R.S32.HI R120, RZ, 0x3, R14 ;  /* 0x00000003ff787819 */ /* 0x000fe4000001140e */
[----:B--2---:R-:W-:-:S02]  /*3850*/  SHF.R.S32.HI R119, RZ, 0x1f, R88 ;  /* 0x0000001fff777819 */ /* 0x004fc40000011458 */
.L_x_2295:
[----:B------:R-:W-:Y:S01]  /*3860*/  LOP3.LUT P2, RZ, R242, 0x4, RZ, 0xc0, !PT ;  /* 0x00000004f2ff7812 */ /* 0x000fe2000784c0ff */
[----:B------:R-:W-:Y:S01]  /*3870*/  IMAD.MOV.U32 R9, RZ, RZ, 0x1 ;  /* 0x00000001ff097424 */ /* 0x000fe200078e00ff */
[----:B------:R-:W-:Y:S04]  /*3880*/  DEPBAR.LE SB0, 0x2 ;  /* 0x000080800000791a */ /* 0x000fe80000000000 */
[----:B------:R-:W-:Y:S01]  /*3890*/  ISETP.NE.AND P0, PT, R9, c[0x0][0x2b8], PT ;  /* 0x0000ae0009007a0c */ /* 0x000fe20003f05270 */
[----:B------:R-:W-:Y:S01]  /*38a0*/  IMAD.SHL.U32 R8, R26, 0x40, RZ ;  /* 0x000000401a087824 */ /* 0x000fe200078e00ff */
[----:B------:R-:W-:Y:S01]  /*38b0*/  WARPSYNC 0xffffffff ;  /* 0xffffffff00007948 */ /* 0x000fe20003800000 */
[----:B------:R-:W-:Y:S01]  /*38c0*/  IMAD.MOV.U32 R77, RZ, RZ, RZ ;  /* 0x000000ffff4d7224 */ /* 0x000fe200078e00ff */
[----:B------:R-:W-:Y:S01]  /*38d0*/  BSSY B1, `(.L_x_2271) ;  /* 0x00003ff000017945 */ /* 0x000fe20003800000 */
[----:B-1----:R-:W-:Y:S04]  /*38e0*/  IMAD.IADD R2, R149, 0x1, R8 ;  /* 0x0000000195027824 */ /* 0x002fe800078e0208 */
[----:B------:R-:W-:Y:S04]  /*38f0*/  IMAD.IADD R4, R133, 0x1, R2 ;  /* 0x0000000185047824 */ /* 0x000fe800078e0202 */
[----:B------:R-:W-:Y:S04]  /*3900*/  @P0 IMAD.HI.U32 R5, R4, c[0x0][0x2bc], RZ ;  /* 0x0000af0004050a27 */ /* 0x000fe800078e00ff */
[--C-:B------:R-:W-:Y:S01]  /*3910*/  IMAD.MOV.U32 R3, RZ, RZ, R4.reuse ;  /* 0x000000ffff037224 */ /* 0x100fe200078e0004 */
        /* <DEDUP_REMOVED lines=9> */
[----:B------:R-:W-:Y:S01]  /*39b0*/  @!P0 LEA.HI.X R7, R2, c[0x0][0x2a4], R5, 0x2, P1 ;  /* 0x0000a90002078a11 */ /* 0x000fe200008f1405 */
[----:B------:R-:W-:Y:S04]  /*39c0*/  IMAD R2, R33, 0x3000, R0 ;  /* 0x0000300021027824 */ /* 0x000fe800078e0200 */
[----:B------:R1:W5:Y:S04]  /*39d0*/  @!P0 LDG.E R77, [R6.64] ;  /* 0x0000000a064d8981 */ /* 0x000368000c1e1900 */
[----:B------:R-:W-:Y:S01]  /*39e0*/  BAR.SYNC.DEFER_BLOCKING 0x0 ;  /* 0x0000000000007b1d */ /* 0x000fe20000010000 */
[----:B------:R-:W-:Y:S02]  /*39f0*/  ISETP.LE.AND P0, PT, R9, c[0x0][0x27c], PT ;  /* 0x00009f0009007a0c */ /* 0x000fe40003f03270 */
[C---:B------:R-:W-:Y:S02]  /*3a00*/  IADD3 R5, R2.reuse, 0x20, RZ ;  /* 0x0000002002057810 */ /* 0x040fe40007ffe0ff */
[C---:B------:R-:W-:Y:S02]  /*3a10*/  @P2 IADD3 R5, R2.reuse, -0x20, RZ ;  /* 0xffffffe002052810 */ /* 0x040fe40007ffe0ff */
[----:B------:R-:W-:Y:S02]  /*3a20*/  LEA R78, R2, 0x100, 0x1 ;  /* 0x00000100024e7811 */ /* 0x000fe400078e08ff */
[----:B------:R-:W-:Y:S05]  /*3a30*/  LEA R79, R5, 0x100, 0x1 ;  /* 0x00000100054f7811 */ /* 0x000fea00078e08ff */
[----:B---3--:R-:W-:-:S05]  /*3a40*/  @!P0 BRA `(.L_x_2272) ;  /* 0x00003b5000008947 */ /* 0x008fca0003800000 */
[----:B------:R-:W-:Y:S01]  /*3a50*/  IMAD.WIDE.U32 R2, R80, c[0x0][0x1e0], RZ ;  /* 0x0000780050027a25 */ /* 0x000fe200078e00ff */
[----:B------:R-:W-:Y:S01]  /*3a60*/  SHF.R.S32.HI R82, RZ, 0x1f, R80 ;  /* 0x0000001fff527819 */ /* 0x000fe20000011450 */
[----:B------:R-:W-:Y:S01]  /*3a70*/  ULDC.U8 UR4, c[0x0][0x298] ;  /* 0x0000a60000047ab9 */ /* 0x000fe20000000000 */
[----:B-----5:R-:W-:Y:S01]  /*3a80*/  SHF.R.S32.HI R83, RZ, 0x1f, R77 ;  /* 0x0000001fff537819 */ /* 0x020fe2000001144d */
[----:B------:R-:W-:Y:S04]  /*3a90*/  IMAD.WIDE.U32 R12, R146, R26, RZ ;  /* 0x0000001a920c7225 */ /* 0x000fe800078e00ff */
[----:B------:R-:W-:Y:S04]  /*3aa0*/  IMAD R4, R82, c[0x0][0x1e0], RZ ;  /* 0x0000780052047a24 */ /* 0x000fe800078e02ff */
        /* <DEDUP_REMOVED lines=15> */
[----:B------:R-:W-:Y:S01]  /*3ba0*/  IADD3 R2, -R8, R200, RZ ;  /* 0x000000c808027210 */ /* 0x000fe20007ffe1ff */
[----:B------:R-:W-:Y:S03]  /*3bb0*/  IMAD.WIDE.U32 R8, R147, R26, RZ ;  /* 0x0000001a93087225 */ /* 0x000fe600078e00ff */
[----:B------:R-:W-:Y:S02]  /*3bc0*/  IMNMX R81, R2, 0x40, PT ;  /* 0x0000004002517817 */ /* 0x000fe40003800200 */
[----:B------:R-:W-:Y:S02]  /*3bd0*/  IADD3 R14, R9, R4, RZ ;  /* 0x00000004090e7210 */ /* 0x000fe40007ffe0ff */
        /* <DEDUP_REMOVED lines=25> */
[----:B------:R-:W-:Y:S01]  /*3d70*/  IADD3 R12, R108, 0x10, RZ ;  /* 0x000000106c0c7810 */ /* 0x000fe20007ffe0ff */
[----:B------:R-:W-:Y:S01]  /*3d80*/  CS2R R18, SRZ ;  /* 0x0000000000127805 */ /* 0x000fe2000001ff00 */
[----:B------:R-:W-:Y:S01]  /*3d90*/  CS2R R44, SRZ ;  /* 0x00000000002c7805 */ /* 0x000fe2000001ff00 */
[----:B------:R-:W-:Y:S01]  /*3da0*/  IMAD.X R5, R15, 0x1, R125, P0 ;  /* 0x000000010f057824 */ /* 0x000fe200000e067d */
[C---:B------:R-:W-:Y:S01]  /*3db0*/  LEA R8, P0, R2.reuse, c[0x0][0x270], 0x1 ;  /* 0x00009c0002087a11 */ /* 0x040fe200078008ff */
[----:B------:R-:W-:Y:S01]  /*3dc0*/  CS2R R20, SRZ ;  /* 0x0000000000147805 */ /* 0x000fe2000001ff00 */
[----:B------:R-:W-:Y:S01]  /*3dd0*/  CS2R R46, SRZ ;  /* 0x00000000002e7805 */ /* 0x000fe2000001ff00 */
[----:B------:R-:W-:Y:S01]  /*3de0*/  CS2R R22, SRZ ;  /* 0x0000000000167805 */ /* 0x000fe2000001ff00 */
[----:B------:R-:W-:Y:S01]  /*3df0*/  LEA.HI.X R9, R2, c[0x0][0x274], R4, 0x1, P0 ;  /* 0x00009d0002097a11 */ /* 0x000fe200000f0c04 */
[----:B------:R-:W-:Y:S01]  /*3e00*/  CS2R R50, SRZ ;  /* 0x0000000000327805 */ /* 0x000fe2000001ff00 */
[C---:B------:R-:W-:Y:S04]  /*3e10*/  LEA R4, P0, R3.reuse, c[0x0][0x288], 0x1 ;  /* 0x0000a20003047a11 */ /* 0x040fe800078008ff */
        /* <DEDUP_REMOVED lines=26> */
.L_x_2275:
[----:B------:R-:W-:Y:S05]  /*3fc0*/  BSYNC B0 ;  /* 0x0000000000007941 */ /* 0x000fea0003800000 */
.L_x_2274:
[----:B------:R-:W2:Y:S04]  /*3fd0*/  SHFL.IDX PT, R66, R66, RZ, 0x1c1f ;  /* 0x001c1fff42427589 */ /* 0x000ea800000e0000 */
        /* <DEDUP_REMOVED lines=20> */
[----:B---3--:R-:W-:Y:S01]  /*4120*/  PRMT R24, R4, 0x5410, R5 ;  /* 0x0000541004187816 */ /* 0x008fe20000000005 */
        /* <DEDUP_REMOVED lines=19> */
[----:B------:R-:W-:Y:S01]  /*4260*/  IMAD.MOV.U32 R36, RZ, RZ, R35 ;  /* 0x000000ffff247224 */ /* 0x000fe200078e0023 */
[----:B------:R-:W-:Y:S01]  /*4270*/  ISETP.GE.AND P0, PT, R108, c[0x0][0x27c], PT ;  /* 0x00009f006c007a0c */ /* 0x000fe20003f06270 */
[----:B------:R-:W-:Y:S11]  /*4280*/  IMAD.MOV.U32 R4, RZ, RZ, R3 ;  /* 0x000000ffff047224 */ /* 0x000ff600078e0003 */
[----:B------:R-:W-:Y:S01]  /*4290*/  @!UPT UIADD3 URZ, URZ, URZ, URZ ;  /* 0x0000003f3f3ff290 */ /* 0x000fe2000fffe03f */
[----:B------:R-:W-:Y:S02]  /*42a0*/  @!P0 SHF.R.U64 R34, R34, 0x10, R35 ;  /* 0x0000001022228819 */ /* 0x000fe40000001223 */
[----:B------:R-:W-:Y:S02]  /*42b0*/  @!P0 SHF.R.U64 R8, R2, 0x10, R3 ;  /* 0x0000001002088819 */ /* 0x000fe40000001203 */
[----:B------:R-:W-:Y:S02]  /*42c0*/  @!P0 SHF.R.U32.HI R9, RZ, 0x10, R35 ;  /* 0x00000010ff098819 */ /* 0x000fe40000011623 */
[----:B------:R-:W-:Y:S02]  /*42d0*/  @!P0 SHF.R.U32.HI R2, RZ, 0x10, R3 ;  /* 0x00000010ff028819 */ /* 0x000fe40000011603 */
[----:B------:R-:W-:Y:S02]  /*42e0*/  @!P0 PRMT R34, R30, 0x5410, R34 ;  /* 0x000054101e228816 */ /* 0x000fe40000000022 */
[----:B------:R-:W-:Y:S02]  /*42f0*/  @!P0 PRMT R5, R5, 0x5410, R8 ;  /* 0x0000541005058816 */ /* 0x000fe40000000008 */
[----:B------:R-:W-:Y:S01]  /*4300*/  @!P0 PRMT R37, R36, 0x5410, R9 ;  /* 0x0000541024258816 */ /* 0x000fe20000000009 */
[----:B------:R-:W-:Y:S01]  /*4310*/  @!P0 IMAD.U32 R8, R34, 0x10000, RZ ;  /* 0x0001000022088824 */ /* 0x000fe200078e00ff */
[----:B------:R-:W-:Y:S02]  /*4320*/  @!P0 PRMT R9, R4, 0x5410, R2 ;  /* 0x0000541004098816 */ /* 0x000fe40000000002 */
[C---:B------:R-:W-:Y:S02]  /*4330*/  @!P0 SHF.L.U32 R4, R5.reuse, 0x10, RZ ;  /* 0x0000001005048819 */ /* 0x040fe400000006ff */
        /* <DEDUP_REMOVED lines=15> */
[----:B------:R-:W-:Y:S01]  /*4430*/  @!P0 FMUL.FTZ R3, R3, R5 ;  /* 0x0000000503038220 */ /* 0x000fe20000410000 */
[----:B------:R-:W-:Y:S01]  /*4440*/  @!P0 F2FP.BF16.PACK_AB R2, R2, R61 ;  /* 0x0000003d0202823e */ /* 0x000fe200000010ff */
[----:B------:R-:W-:Y:S01]  /*4450*/  @!P0 FFMA.FTZ R59, R35, R5, -R38 ;  /* 0x00000005233b8223 */ /* 0x000fe20000010826 */
[----:B------:R-:W-:Y:S01]  /*4460*/  @!P0 LOP3.LUT R5, R15, 0xffff0000, RZ, 0xc0, !PT ;  /* 0xffff00000f058812 */ /* 0x000fe200078ec0ff */
[----:B------:R-:W-:Y:S01]  /*4470*/  @!P0 IMAD.U32 R36, R14, 0x10000, RZ ;  /* 0x000100000e248824 */ /* 0x000fe200078e00ff */
[----:B------:R-:W-:Y:S01]  /*4480*/  @!P0 LOP3.LUT R9, R9, 0xffff0000, RZ, 0xc0, !PT ;  /* 0xffff000009098812 */ /* 0x000fe200078ec0ff */
[C---:B------:R-:W-:Y:S01]  /*4490*/  @!P0 FMUL.FTZ R55, R4.reuse, R30 ;  /* 0x0000001e04378220 */ /* 0x040fe20000410000 */
        /* <DEDUP_REMOVED lines=17> */
.L_x_2278:
[----:B------:R-:W-:Y:S05]  /*45b0*/  BSYNC B0 ;  /* 0x0000000000007941 */ /* 0x000fea0003800000 */
.L_x_2277:
        /* <DEDUP_REMOVED lines=11> */
[--C-:B------:R-:W-:Y:S02]  /*4670*/  @!P0 SHF.R.U64 R2, R6, 0x10, R7.reuse ;  /* 0x0000001006028819 */ /* 0x100fe40000001207 */
[----:B------:R-:W-:Y:S02]  /*4680*/  @!P0 SHF.R.U32.HI R6, RZ, 0x10, R7 ;  /* 0x00000010ff068819 */ /* 0x000fe40000011607 */
[C---:B------:R-:W-:Y:S02]  /*4690*/  @!P0 PRMT R4, R39.reuse, 0x5410, R4 ;  /* 0x0000541027048816 */ /* 0x040fe40000000004 */
[C---:B------:R-:W-:Y:S02]  /*46a0*/  @!P0 PRMT R2, R24.reuse, 0x5432, R2 ;  /* 0x0000543218028816 */ /* 0x040fe40000000002 */
[----:B------:R-:W-:Y:S01]  /*46b0*/  @!P0 PRMT R7, R24, 0x5410, R6 ;  /* 0x0000541018078816 */ /* 0x000fe20000000006 */
[C---:B------:R-:W-:Y:S01]  /*46c0*/  @!P0 IMAD.U32 R8, R4.reuse, 0x10000, RZ ;  /* 0x0001000004088824 */ /* 0x040fe200078e00ff */
[----:B------:R-:W-:Y:S01]  /*46d0*/  @!P0 LOP3.LUT R24, R4, 0xffff0000, RZ, 0xc0, !PT ;  /* 0xffff000004188812 */ /* 0x000fe200078ec0ff */
[C---:B------:R-:W-:Y:S01]  /*46e0*/  @!P0 IMAD.U32 R5, R2.reuse, 0x10000, RZ ;  /* 0x0001000002058824 */ /* 0x040fe200078e00ff */
[----:B------:R-:W-:Y:S02]  /*46f0*/  @!P0 SHF.R.U32.HI R34, RZ, 0x10, R41 ;  /* 0x00000010ff228819 */ /* 0x000fe40000011629 */
[----:B------:R-:W-:Y:S02]  /*4700*/  @!P0 LOP3.LUT R4, R2, 0xffff0000, RZ, 0xc0, !PT ;  /* 0xffff000002048812 */ /* 0x000fe400078ec0ff */
[----:B------:R-:W-:Y:S01]  /*4710*/  @!P0 PRMT R34, R39, 0x5432, R34 ;  /* 0x0000543227228816 */ /* 0x000fe20000000022 */
[C---:B-1----:R-:W-:Y:S01]  /*4720*/  @!P0 IMAD.U32 R9, R12.reuse, 0x10000, RZ ;  /* 0x000100000c098824 */ /* 0x042fe200078e00ff */
        /* <DEDUP_REMOVED lines=9> */
[----:B------:R-:W-:Y:S01]  /*47c0*/  @!P0 LOP3.LUT R6, R15, 0xffff0000, RZ, 0xc0, !PT ;  /* 0xffff00000f068812 */ /* 0x000fe200078ec0ff */
[----:B------:R-:W-:Y:S01]  /*47d0*/  @!P0 FFMA.FTZ R40, R30, R4, -R38 ;  /* 0x000000041e288223 */ /* 0x000fe20000010826 */
[----:B------:R-:W-:Y:S01]  /*47e0*/  @!P0 LOP3.LUT R4, R14, 0xffff0000, RZ, 0xc0, !PT ;  /* 0xffff00000e048812 */ /* 0x000fe200078ec0ff */
[----:B------:R-:W-:Y:S01]  /*47f0*/  @!P0 FFMA.FTZ R41, R9, R5, -R35 ;  /* 0x0000000509298223 */ /* 0x000fe20000010823 */
[----:B------:R-:W-:Y:S01]  /*4800*/  @!P0 SHF.L.U32 R35, R15, 0x10, RZ ;  /* 0x000000100f238819 */ /* 0x000fe200000006ff */
[C---:B------:R-:W-:Y:S01]  /*4810*/  @!P0 IMAD.U32 R5, R7.reuse, 0x10000, RZ ;  /* 0x0001000007058824 */ /* 0x040fe200078e00ff */
[----:B------:R-:W-:Y:S01]  /*4820*/  @!P0 LOP3.LUT R34, R34, 0xffff0000, RZ, 0xc0, !PT ;  /* 0xffff000022228812 */ /* 0x000fe200078ec0ff */
[----:B------:R-:W-:Y:S01]  /*4830*/  @!P0 IMAD.U32 R9, R14, 0x10000, RZ ;  /* 0x000100000e098824 */ /* 0x000fe200078e00ff */
[----:B------:R-:W-:Y:S01]  /*4840*/  @!P0 LOP3.LUT R7, R7, 0xffff0000, RZ, 0xc0, !PT ;  /* 0xffff000007078812 */ /* 0x000fe200078ec0ff */
[----:B------:R-:W-:Y:S01]  /*4850*/  @!P0 FMUL.FTZ R38, R4, R8 ;  /* 0x0000000804268220 */ /* 0x000fe20000410000 */
        /* <DEDUP_REMOVED lines=17> */
.L_x_2280:
[----:B------:R-:W-:Y:S05]  /*4970*/  BSYNC B0 ;  /* 0x0000000000007941 */ /* 0x000fea0003800000 */
.L_x_2279:
        /* <DEDUP_REMOVED lines=11> */
[--C-:B------:R-:W-:Y:S02]  /*4a30*/  @!P0 SHF.R.U64 R2, R16, 0x10, R17.reuse ;  /* 0x0000001010028819 */ /* 0x100fe40000001211 */
        /* <DEDUP_REMOVED lines=47> */
.L_x_2282:
[----:B------:R-:W-:Y:S05]  /*4d30*/  BSYNC B0 ;  /* 0x0000000000007941 */ /* 0x000fea0003800000 */
.L_x_2281:
        /* <DEDUP_REMOVED lines=59> */
.L_x_2284:
[----:B------:R-:W-:Y:S05]  /*50f0*/  BSYNC B0 ;  /* 0x0000000000007941 */ /* 0x000fea0003800000 */
.L_x_2283:
[----:B------:R-:W-:Y:S01]  /*5100*/  ISETP.GE.AND P0, PT, R206, c[0x0][0x1d4], PT ;  /* 0x00007500ce007a0c */ /* 0x000fe20003f06270 */
[----:B------:R-:W-:Y:S01]  /*5110*/  @!UPT UIADD3 URZ, URZ, URZ, URZ ;  /* 0x0000003f3f3ff290 */ /* 0x000fe2000fffe03f */
[----:B------:R-:W-:Y:S11]  /*5120*/  BSSY B0, `(.L_x_2285) ;  /* 0x0000039000007945 */ /* 0x000ff60003800000 */
[----:B------:R-:W-:-:S05]  /*5130*/  @P0 BRA `(.L_x_2286) ;  /* 0x0000037000000947 */ /* 0x000fca0003800000 */
[----:B-1--4-:R-:W-:Y:S01]  /*5140*/  LEA R24, P0, R206, R60, 0x1 ;  /* 0x0000003cce187211 */ /* 0x012fe200078008ff */
[----:B------:R-:W1:Y:S01]  /*5150*/  LDS.128 R12, [R78+0x10000] ;  /* 0x010000004e0c7984 */ /* 0x000e620000000c00 */
[----:B------:R-:W-:Y:S02]  /*5160*/  IADD3 R2, R108, 0x40, RZ ;  /* 0x000000406c027810 */ /* 0x000fe40007ffe0ff */
[----:B--2---:R-:W-:Y:S02]  /*5170*/  LEA.HI.X R25, R206, R66, R236, 0x1, P0 ;  /* 0x00000042ce197211 */ /* 0x004fe400000f0cec */
[----:B------:R-:W-:Y:S11]  /*5180*/  ISETP.GE.AND P0, PT, R2, c[0x0][0x27c], PT ;  /* 0x00009f0002007a0c */ /* 0x000ff60003f06270 */
[----:B------:R-:W-:Y:S02]  /*5190*/  @!UPT UIADD3 URZ, URZ, URZ, URZ ;  /* 0x0000003f3f3ff290 */ /* 0x000fe4000fffe03f */
[----:B------:R-:W-:Y:S02]  /*51a0*/  @!P0 SHF.R.U64 R16, R46, 0x10, R47 ;  /* 0x000000102e108819 */ /* 0x000fe4000000122f */
[--C-:B------:R-:W-:Y:S02]  /*51b0*/  @!P0 SHF.R.U64 R2, R20, 0x10, R21.reuse ;  /* 0x0000001014028819 */ /* 0x100fe40000001215 */
[C---:B------:R-:W-:Y:S02]  /*51c0*/  @!P0 PRMT R16, R53.reuse, 0x5410, R16 ;  /* 0x0000541035108816 */ /* 0x040fe40000000010 */
        /* <DEDUP_REMOVED lines=46> */
.L_x_2286:
[----:B------:R-:W-:Y:S05]  /*54b0*/  BSYNC B0 ;  /* 0x0000000000007941 */ /* 0x000fea0003800000 */
.L_x_2285:
        /* <DEDUP_REMOVED lines=59> */
.L_x_2273:
        /* <DEDUP_REMOVED lines=47> */
.L_x_2288:
[----:B------:R-:W-:Y:S05]  /*5b60*/  BSYNC B0 ;  /* 0x0000000000007941 */ /* 0x000fea0003800000 */
.L_x_2287:
        /* <DEDUP_REMOVED lines=40> */
[----:B------:R-:W-:Y:S04]  /*5df0*/  SHF.R.S32.HI R3, RZ, 0x1f, R2 ;  /* 0x0000001fff037819 */ /* 0x000fe80000011402 */
[----:B------:R-:W-:Y:S03]  /*5e00*/  LEA.HI R2, R3, R2, RZ, 0x4 ;  /* 0x0000000203027211 */ /* 0x000fe600078f20ff */
[----:B------:R-:W-:Y:S01]  /*5e10*/  @!P0 SHF.R.U64 R41, R36, 0x10, R37 ;  /* 0x0000001024298819 */ /* 0x000fe20000001225 */
[----:B------:R-:W-:Y:S01]  /*5e20*/  IMAD.MOV.U32 R36, RZ, RZ, R39 ;  /* 0x000000ffff247224 */ /* 0x000fe200078e0027 */
[----:B------:R-:W-:Y:S02]  /*5e30*/  LEA.HI.SX32 R2, R2, R120, 0x1c ;  /* 0x0000007802027211 */ /* 0x000fe400078fe2ff */
[----:B------:R-:W-:Y:S02]  /*5e40*/  @!P0 SHF.R.U32.HI R37, RZ, 0x10, R37 ;  /* 0x00000010ff258819 */ /* 0x000fe40000011625 */
[----:B------:R-:W-:Y:S01]  /*5e50*/  SHF.R.S32.HI R3, RZ, 0x1f, R2 ;  /* 0x0000001fff037819 */ /* 0x000fe20000011402 */
[----:B------:R-:W-:Y:S01]  /*5e60*/  IMAD.SHL.U32 R68, R2, 0x8, RZ ;  /* 0x0000000802447824 */ /* 0x000fe200078e00ff */
[----:B--2---:R-:W-:Y:S02]  /*5e70*/  @!P0 SHF.R.U64 R24, R4, 0x10, R5 ;  /* 0x0000001004188819 */ /* 0x004fe40000001205 */
[----:B------:R-:W-:Y:S02]  /*5e80*/  LEA.HI R2, R3, R2, RZ, 0x3 ;  /* 0x0000000203027211 */ /* 0x000fe400078f18ff */
[--C-:B------:R-:W-:Y:S02]  /*5e90*/  @!P0 SHF.R.U64 R35, R38, 0x10, R39.reuse ;  /* 0x0000001026238819 */ /* 0x100fe40000001227 */
[----:B------:R-:W-:Y:S01]  /*5ea0*/  @!P0 SHF.R.U32.HI R25, RZ, 0x10, R39 ;  /* 0x00000010ff198819 */ /* 0x000fe20000011627 */
        /* <DEDUP_REMOVED lines=8> */
[----:B------:R-:W-:Y:S02]  /*5f30*/  @!P0 PRMT R37, R42, 0x5410, R37 ;  /* 0x000054102a258816 */ /* 0x000fe40000000025 */
[----:B------:R-:W-:Y:S01]  /*5f40*/  @!P0 PRMT R42, R34, 0x5410, R35 ;  /* 0x00005410222a8816 */ /* 0x000fe20000000023 */
[----:B------:R-:W-:Y:S01]  /*5f50*/  IMAD.IADD R2, R65, 0x1, R2 ;  /* 0x0000000141027824 */ /* 0x000fe200078e0202 */
[----:B------:R-:W-:Y:S01]  /*5f60*/  @!P0 PRMT R46, R36, 0x5410, R25 ;  /* 0x00005410242e8816 */ /* 0x000fe20000000019 */
[----:B------:R-:W-:Y:S01]  /*5f70*/  IMAD.SHL.U32 R3, R3, 0x2, RZ ;  /* 0x0000000203037824 */ /* 0x000fe200078e00ff */
[----:B------:R-:W-:Y:S02]  /*5f80*/  @!P0 LOP3.LUT R34, R40, 0xffff0000, RZ, 0xc0, !PT ;  /* 0xffff000028228812 */ /* 0x000fe400078ec0ff */
[----:B------:R-:W-:Y:S02]  /*5f90*/  SHF.L.U32 R2, R2, 0x1, RZ ;  /* 0x0000000102027819 */ /* 0x000fe400000006ff */
[----:B------:R1:W2:Y:S01]  /*5fa0*/  LDS.128 R52, [R3+0xc100] ;  /* 0x00c1000003347984 */ /* 0x0002a20000000c00 */
[----:B------:R-:W-:Y:S02]  /*5fb0*/  @!P0 PRMT R8, R8, 0x5410, R5 ;  /* 0x0000541008088816 */ /* 0x000fe40000000005 */
[----:B------:R-:W-:Y:S02]  /*5fc0*/  @!P0 LOP3.LUT R38, R37, 0xffff0000, RZ, 0xc0, !PT ;  /* 0xffff000025268812 */ /* 0x000fe400078ec0ff */
[----:B------:R-:W-:Y:S02]  /*5fd0*/  MOV R4, R6 ;  /* 0x0000000600047202 */ /* 0x000fe40000000f00 */
[--C-:B------:R-:W-:Y:S01]  /*5fe0*/  @!P0 SHF.R.U64 R6, R6, 0x10, R7.reuse ;  /* 0x0000001006068819 */ /* 0x100fe20000001207 */
[----:B------:R5:W4:Y:S01]  /*5ff0*/  LDS.128 R12, [R2+0xc100] ;  /* 0x00c10000020c7984 */ /* 0x000b220000000c00 */
[--C-:B-1----:R-:W-:Y:S01]  /*6000*/  IMAD.MOV.U32 R3, RZ, RZ, R7.reuse ;  /* 0x000000ffff037224 */ /* 0x102fe200078e0007 */
[----:B-----5:R-:W-:Y:S02]  /*6010*/  @!P0 SHF.R.U32.HI R2, RZ, 0x10, R7 ;  /* 0x00000010ff028819 */ /* 0x020fe40000011607 */
[----:B------:R-:W-:Y:S02]  /*6020*/  @!P0 PRMT R7, R9, 0x5410, R24 ;  /* 0x0000541009078816 */ /* 0x000fe40000000018 */
[----:B------:R-:W-:Y:S02]  /*6030*/  @!P0 PRMT R25, R3, 0x5410, R2 ;  /* 0x0000541003198816 */ /* 0x000fe40000000002 */
[----:B------:R-:W-:Y:S01]  /*6040*/  @!P0 PRMT R9, R4, 0x5410, R6 ;  /* 0x0000541004098816 */ /* 0x000fe20000000006 */
[----:B------:R-:W-:Y:S01]  /*6050*/  @!P0 IMAD.U32 R6, R40, 0x10000, RZ ;  /* 0x0001000028068824 */ /* 0x000fe200078e00ff */
[C---:B------:R-:W-:Y:S01]  /*6060*/  @!P0 SHF.L.U32 R4, R7.reuse, 0x10, RZ ;  /* 0x0000001007048819 */ /* 0x040fe200000006ff */
[----:B------:R-:W-:Y:S01]  /*6070*/  @!P0 IMAD.U32 R40, R42, 0x10000, RZ ;  /* 0x000100002a288824 */ /* 0x000fe200078e00ff */
[----:B------:R-:W-:Y:S01]  /*6080*/  @!P0 LOP3.LUT R5, R7, 0xffff0000, RZ, 0xc0, !PT ;  /* 0xffff000007058812 */ /* 0x000fe200078ec0ff */
[C---:B--2---:R-:W-:Y:S01]  /*6090*/  @!P0 IMAD.U32 R7, R52.reuse, 0x10000, RZ ;  /* 0x0001000034078824 */ /* 0x044fe200078e00ff */
[----:B------:R-:W-:Y:S01]  /*60a0*/  @!P0 LOP3.LUT R35, R52, 0xffff0000, RZ, 0xc0, !PT ;  /* 0xffff000034238812 */ /* 0x000fe200078ec0ff */
[----:B------:R-:W-:Y:S01]  /*60b0*/  @!P0 IMAD.U32 R41, R54, 0x10000, RZ ;  /* 0x0001000036298824 */ /* 0x000fe200078e00ff */
[----:B------:R-:W-:Y:S01]  /*60c0*/  @!P0 LOP3.LUT R39, R53, 0xffff0000, RZ, 0xc0, !PT ;  /* 0xffff000035278812 */ /* 0x000fe200078ec0ff */
[C---:B------:R-:W-:Y:S01]  /*60d0*/  @!P0 IMAD.U32 R45, R55.reuse, 0x10000, RZ ;  /* 0x00010000372d8824 */ /* 0x040fe200078e00ff */
[----:B------:R-:W-:Y:S01]  /*60e0*/  @!P0 LOP3.LUT R42, R42, 0xffff0000, RZ, 0xc0, !PT ;  /* 0xffff00002a2a8812 */ /* 0x000fe200078ec0ff */
[C---:B----4-:R-:W-:Y:S01]  /*60f0*/  @!P0 IMAD.U32 R2, R12.reuse, 0x10000, RZ ;  /* 0x000100000c028824 */ /* 0x050fe200078e00ff */
[----:B------:R-:W-:Y:S02]  /*6100*/  @!P0 LOP3.LUT R3, R12, 0xffff0000, RZ, 0xc0, !PT ;  /* 0xffff00000c038812 */ /* 0x000fe400078ec0ff */
[----:B------:R-:W-:Y:S01]  /*6110*/  @!P0 LOP3.LUT R43, R54, 0xffff0000, RZ, 0xc0, !PT ;  /* 0xffff0000362b8812 */ /* 0x000fe200078ec0ff */
[C---:B------:R-:W-:Y:S01]  /*6120*/  @!P0 FMUL.FTZ R24, R2.reuse, R6 ;  /* 0x0000000602188220 */ /* 0x040fe20000410000 */
[----:B------:R-:W-:Y:S01]  /*6130*/  @!P0 LOP3.LUT R47, R55, 0xffff0000, RZ, 0xc0, !PT ;  /* 0xffff0000372f8812 */ /* 0x000fe200078ec0ff */
[C---:B------:R-:W-:Y:S02]  /*6140*/  @!P0 FMUL.FTZ R36, R3.reuse, R34 ;  /* 0x0000002203248220 */ /* 0x040fe40000410000 */
[-C--:B------:R-:W-:Y:S02]  /*6150*/  @!P0 FMUL.FTZ R2, R2, R4.reuse ;  /* 0x0000000402028220 */ /* 0x080fe40000410000 */
[-C--:B------:R-:W-:Y:S02]  /*6160*/  @!P0 FMUL.FTZ R3, R3, R5.reuse ;  /* 0x0000000503038220 */ /* 0x080fe40000410000 */
[----:B------:R-:W-:Y:S01]  /*6170*/  @!P0 FFMA.FTZ R75, R35, R5, -R36 ;  /* 0x00000005234b8223 */ /* 0x000fe20000010824 */
[----:B------:R-:W-:Y:S01]  /*6180*/  @!P0 LOP3.LUT R5, R13, 0xffff0000, RZ, 0xc0, !PT ;  /* 0xffff00000d058812 */ /* 0x000fe200078ec0ff */
[----:B------:R-:W-:Y:S02]  /*6190*/  @!P0 FFMA.FTZ R76, R7, R4, -R24 ;  /* 0x00000004074c8223 */ /* 0x000fe40000010818 */
[----:B------:R-:W-:Y:S02]  /*61a0*/  @!P0 IMAD.U32 R36, R37, 0x10000, RZ ;  /* 0x0001000025248824 */ /* 0x000fe400078e00ff */
[----:B------:R-:W-:Y:S02]  /*61b0*/  @!P0 IMAD.U32 R4, R13, 0x10000, RZ ;  /* 0x000100000d048824 */ /* 0x000fe400078e00ff */
[----:B------:R-:W-:Y:S01]  /*61c0*/  @!P0 FFMA.FTZ R2, R6, R7, R2 ;  /* 0x0000000706028223 */ /* 0x000fe20000010002 */
[C---:B------:R-:W-:Y:S01]  /*61d0*/  @!P0 SHF.L.U32 R6, R8.reuse, 0x10, RZ ;  /* 0x0000001008068819 */ /* 0x040fe200000006ff */
[----:B------:R-:W-:Y:S01]  /*61e0*/  @!P0 IMAD.U32 R37, R53, 0x10000, RZ ;  /* 0x0001000035258824 */ /* 0x000fe200078e00ff */
[----:B------:R-:W-:Y:S01]  /*61f0*/  @!P0 LOP3.LUT R7, R8, 0xffff0000, RZ, 0xc0, !PT ;  /* 0xffff000008078812 */ /* 0x000fe200078ec0ff */
[C---:B------:R-:W-:Y:S02]  /*6200*/  @!P0 FMUL.FTZ R8, R4.reuse, R36 ;  /* 0x0000002404088220 */ /* 0x040fe40000410000 */
[----:B------:R-:W-:Y:S02]  /*6210*/  @!P0 FMUL.FTZ R24, R5, R38 ;  /* 0x0000002605188220 */ /* 0x000fe40000410000 */
[-C--:B------:R-:W-:Y:S02]  /*6220*/  @!P0 FMUL.FTZ R4, R4, R6.reuse ;  /* 0x0000000604048220 */ /* 0x080fe40000410000 */
[----:B------:R-:W-:Y:S01]  /*6230*/  @!P0 FFMA.FTZ R74, R37, R6, -R8 ;  /* 0x00000006254a8223 */ /* 0x000fe20000010808 */
[----:B------:R-:W-:Y:S01]  /*6240*/  @!P0 SHF.L.U32 R8, R9, 0x10, RZ ;  /* 0x0000001009088819 */ /* 0x000fe200000006ff */
[-C--:B------:R-:W-:Y:S01]  /*6250*/  @!P0 FMUL.FTZ R5, R5, R7.reuse ;  /* 0x0000000705058220 */ /* 0x080fe20000410000 */
[----:B------:R-:W-:Y:S01]  /*6260*/  @!P0 LOP3.LUT R9, R9, 0xffff0000, RZ, 0xc0, !PT ;  /* 0xffff000009098812 */ /* 0x000fe200078ec0ff */
[----:B------:R-:W-:Y:S01]  /*6270*/  @!P0 FFMA.FTZ R73, R39, R7, -R24 ;  /* 0x0000000727498223 */ /* 0x000fe20000010818 */
[C---:B------:R-:W-:Y:S01]  /*6280*/  @!P0 LOP3.LUT R7, R14.reuse, 0xffff0000, RZ, 0xc0, !PT ;  /* 0xffff00000e078812 */ /* 0x040fe200078ec0ff */
[----:B------:R-:W-:Y:S02]  /*6290*/  @!P0 IMAD.U32 R6, R14, 0x10000, RZ ;  /* 0x000100000e068824 */ /* 0x000fe400078e00ff */
[----:B------:R-:W-:Y:S01]  /*62a0*/  @!P0 FFMA.FTZ R3, R34, R35, R3 ;  /* 0x0000002322038223 */ /* 0x000fe20000010003 */
[----:B------:R-:W-:Y:S01]  /*62b0*/  @!P0 F2FP.BF16.PACK_AB R34, R75, R76 ;  /* 0x0000004c4b22823e */ /* 0x000fe200000010ff */
[C---:B------:R-:W-:Y:S01]  /*62c0*/  @!P0 FMUL.FTZ R24, R6.reuse, R40 ;  /* 0x0000002806188220 */ /* 0x040fe20000410000 */
[----:B------:R-:W-:Y:S01]  /*62d0*/  @!P0 F2FP.BF16.PACK_AB R35, R73, R74 ;  /* 0x0000004a4923823e */ /* 0x000fe200000010ff */
[----:B------:R-:W-:Y:S01]  /*62e0*/  @!P0 FMUL.FTZ R44, R7, R42 ;  /* 0x0000002a072c8220 */ /* 0x000fe20000410000 */
[----:B------:R-:W-:Y:S01]  /*62f0*/  @!P0 F2FP.BF16.PACK_AB R2, R3, R2 ;  /* 0x000000020302823e */ /* 0x000fe200000010ff */
[-C--:B------:R-:W-:Y:S01]  /*6300*/  @!P0 FFMA.FTZ R72, R41, R8.reuse, -R24 ;  /* 0x0000000829488223 */ /* 0x080fe20000010818 */
[C---:B------:R-:W-:Y:S01]  /*6310*/  @!P0 SHF.L.U32 R24, R25.reuse, 0x10, RZ ;  /* 0x0000001019188819 */ /* 0x040fe200000006ff */
[----:B------:R-:W-:Y:S01]  /*6320*/  @!P0 FMUL.FTZ R6, R6, R8 ;  /* 0x0000000806068220 */ /* 0x000fe20000410000 */
[----:B------:R-:W-:Y:S01]  /*6330*/  @!P0 LOP3.LUT R25, R25, 0xffff0000, RZ, 0xc0, !PT ;  /* 0xffff000019198812 */ /* 0x000fe200078ec0ff */
[----:B------:R-:W-:Y:S02]  /*6340*/  @!P0 FFMA.FTZ R71, R43, R9, -R44 ;  /* 0x000000092b478223 */ /* 0x000fe4000001082c */
[C---:B------:R-:W-:Y:S01]  /*6350*/  @!P0 IMAD.U32 R44, R46.reuse, 0x10000, RZ ;  /* 0x000100002e2c8824 */ /* 0x040fe200078e00ff */
[----:B------:R-:W-:Y:S01]  /*6360*/  @!P0 LOP3.LUT R46, R46, 0xffff0000, RZ, 0xc0, !PT ;  /* 0xffff00002e2e8812 */ /* 0x000fe200078ec0ff */
[----:B------:R-:W-:Y:S02]  /*6370*/  @!P0 IMAD.U32 R8, R15, 0x10000, RZ ;  /* 0x000100000f088824 */ /* 0x000fe400078e00ff */
[----:B------:R-:W-:Y:S02]  /*6380*/  @!P0 FFMA.FTZ R4, R36, R37, R4 ;  /* 0x0000002524048223 */ /* 0x000fe40000010004 */
[----:B------:R-:W-:Y:S01]  /*6390*/  @!P0 FMUL.FTZ R7, R7, R9 ;  /* 0x0000000907078220 */ /* 0x000fe20000410000 */
[----:B------:R-:W-:Y:S01]  /*63a0*/  @!P0 LOP3.LUT R9, R15, 0xffff0000, RZ, 0xc0, !PT ;  /* 0xffff00000f098812 */ /* 0x000fe200078ec0ff */
[----:B------:R-:W-:Y:S02]  /*63b0*/  @!P0 FFMA.FTZ R5, R38, R39, R5 ;  /* 0x0000002726058223 */ /* 0x000fe40000010005 */
[C---:B------:R-:W-:Y:S02]  /*63c0*/  @!P0 FMUL.FTZ R69, R8.reuse, R44 ;  /* 0x0000002c08458220 */ /* 0x040fe40000410000 */
[----:B------:R-:W-:Y:S01]  /*63d0*/  @!P0 FMUL.FTZ R8, R8, R24 ;  /* 0x0000001808088220 */ /* 0x000fe20000410000 */
[----:B------:R-:W-:Y:S01]  /*63e0*/  @!P0 F2FP.BF16.PACK_AB R4, R5, R4 ;  /* 0x000000040504823e */ /* 0x000fe200000010ff */
[----:B------:R-:W-:Y:S02]  /*63f0*/  @!P0 FFMA.FTZ R6, R40, R41, R6 ;  /* 0x0000002928068223 */ /* 0x000fe40000010006 */
        /* <DEDUP_REMOVED lines=9> */
[----:B------:R-:W-:Y:S01]  /*6490*/  @!P0 MOV R14, R6 ;  /* 0x00000006000e8202 */ /* 0x000fe20000000f00 */
        /* <DEDUP_REMOVED lines=9> */
[C---:B------:R-:W-:Y:S04]  /*6530*/  LEA R2, P0, R88.reuse, R66, 0x1 ;  /* 0x0000004258027211 */ /* 0x040fe800078008ff */
[----:B---3--:R-:W-:Y:S02]  /*6540*/  LEA.HI.X R3, R88, R67, R119, 0x1, P0 ;  /* 0x0000004358037211 */ /* 0x008fe400000f0c77 */
[C---:B------:R-:W-:Y:S03]  /*6550*/  ISETP.GE.AND P0, PT, R68.reuse, c[0x0][0x1d4], PT ;  /* 0x0000750044007a0c */ /* 0x040fe60003f06270 */
[----:B------:R1:W-:Y:S10]  /*6560*/  ST.E.128 [R2.64], R52 ;  /* 0x0000003402007985 */ /* 0x0003f4000c101d0a */
[----:B------:R-:W-:Y:S05]  /*6570*/  @!P0 IMAD.WIDE R4, R68, 0x2, R66 ;  /* 0x0000000244048825 */ /* 0x000fea00078e0242 */
[----:B------:R1:W-:Y:S02]  /*6580*/  @!P0 ST.E.128 [R4.64], R12 ;  /* 0x0000000c04008985 */ /* 0x0003e4000c101d0a */
.L_x_2290:
[----:B------:R-:W-:Y:S05]  /*6590*/  BSYNC B0 ;  /* 0x0000000000007941 */ /* 0x000fea0003800000 */
.L_x_2289:
        /* <DEDUP_REMOVED lines=16> */
[----:B------:R-:W-:Y:S02]  /*66a0*/  @!P0 SHF.R.U32.HI R4, RZ, 0x10, R19 ;  /* 0x00000010ff048819 */ /* 0x000fe40000011613 */
[----:B------:R-:W-:Y:S01]  /*66b0*/  @!P0 PRMT R7, R27, 0x5432, R7 ;  /* 0x000054321b078816 */ /* 0x000fe20000000007 */
[----:B------:R-:W-:Y:S01]  /*66c0*/  IMAD.SHL.U32 R2, R2, 0x200, RZ ;  /* 0x0000020002027824 */ /* 0x000fe200078e00ff */
[----:B------:R-:W-:Y:S02]  /*66d0*/  LOP3.LUT R3, R84, 0x38, R52, 0xf8, !PT ;  /* 0x0000003854037812 */ /* 0x000fe400078ef834 */
[----:B------:R-:W-:Y:S01]  /*66e0*/  @!P0 PRMT R8, R28, 0x5410, R4 ;  /* 0x000054101c088816 */ /* 0x000fe20000000004 */
[----:B------:R-:W-:Y:S01]  /*66f0*/  @!P0 IMAD.U32 R4, R7, 0x10000, RZ ;  /* 0x0001000007048824 */ /* 0x000fe200078e00ff */
[----:B------:R-:W-:Y:S02]  /*6700*/  LOP3.LUT R3, R3, R85, RZ, 0x3c, !PT ;  /* 0x0000005503037212 */ /* 0x000fe400078e3cff */
[----:B------:R-:W-:Y:S02]  /*6710*/  LOP3.LUT R2, R2, 0x7ffff000, RZ, 0xc0, !PT ;  /* 0x7ffff00002027812 */ /* 0x000fe400078ec0ff */
[----:B------:R-:W-:Y:S02]  /*6720*/  @!P0 SHF.R.U32.HI R34, RZ, 0x10, R59 ;  /* 0x00000010ff228819 */ /* 0x000fe4000001163b */
[----:B------:R-:W-:Y:S01]  /*6730*/  IADD3 R2, R3, R2, R32 ;  /* 0x0000000203027210 */ /* 0x000fe20007ffe020 */
[----:B------:R-:W-:Y:S01]  /*6740*/  IMAD.IADD R3, R132, 0x1, R65 ;  /* 0x0000000184037824 */ /* 0x000fe200078e0241 */
[----:B------:R-:W-:Y:S02]  /*6750*/  @!P0 LOP3.LUT R7, R7, 0xffff0000, RZ, 0xc0, !PT ;  /* 0xffff000007078812 */ /* 0x000fe400078ec0ff */
[----:B------:R-:W-:Y:S01]  /*6760*/  @!P0 PRMT R34, R50, 0x5410, R34 ;  /* 0x0000541032228816 */ /* 0x000fe20000000022 */
[----:B------:R-:W-:Y:S01]  /*6770*/  IMAD.IADD R2, R65, 0x1, R2 ;  /* 0x0000000141027824 */ /* 0x000fe200078e0202 */
[----:B------:R-:W-:Y:S01]  /*6780*/  @!P0 SHF.R.U64 R35, R58, 0x10, R59 ;  /* 0x000000103a238819 */ /* 0x000fe2000000123b */
[----:B------:R-:W-:Y:S01]  /*6790*/  IMAD.SHL.U32 R3, R3, 0x2, RZ ;  /* 0x0000000203037824 */ /* 0x000fe200078e00ff */
[----:B------:R-:W-:Y:S01]  /*67a0*/  @!P0 LOP3.LUT R40, R34, 0xffff0000, RZ, 0xc0, !PT ;  /* 0xffff000022288812 */ /* 0x000fe200078ec0ff */
[----:B------:R-:W-:Y:S01]  /*67b0*/  IMAD.SHL.U32 R2, R2, 0x2, RZ ;  /* 0x0000000202027824 */ /* 0x000fe200078e00ff */
[----:B------:R-:W-:Y:S01]  /*67c0*/  @!P0 PRMT R35, R50, 0x5432, R35 ;  /* 0x0000543232238816 */ /* 0x000fe20000000023 */
[----:B------:R-:W-:Y:S01]  /*67d0*/  @!P0 IMAD.U32 R38, R34, 0x10000, RZ ;  /* 0x0001000022268824 */ /* 0x000fe200078e00ff */
[----:B------:R1:W5:Y:S08]  /*67e0*/  LDS.128 R44, [R3+0xc100] ;  /* 0x00c10000032c7984 */ /* 0x0003700000000c00 */
[----:B------:R2:W4:Y:S01]  /*67f0*/  LDS.128 R12, [R2+0xc100] ;  /* 0x00c10000020c7984 */ /* 0x0005220000000c00 */
[----:B-1----:R-:W-:Y:S02]  /*6800*/  @!P0 SHF.R.U32.HI R3, RZ, 0x10, R17 ;  /* 0x00000010ff038819 */ /* 0x002fe40000011611 */
[----:B--2---:R-:W-:Y:S02]  /*6810*/  @!P0 SHF.R.U64 R2, R18, 0x10, R19 ;  /* 0x0000001012028819 */ /* 0x004fe40000001213 */
[C---:B------:R-:W-:Y:S02]  /*6820*/  @!P0 PRMT R19, R49.reuse, 0x5410, R5 ;  /* 0x0000541031138816 */ /* 0x040fe40000000005 */
[----:B------:R-:W-:Y:S02]  /*6830*/  @!P0 PRMT R18, R49, 0x5432, R6 ;  /* 0x0000543231128816 */ /* 0x000fe40000000006 */
[----:B------:R-:W-:Y:S02]  /*6840*/  @!P0 PRMT R5, R27, 0x5410, R3 ;  /* 0x000054101b058816 */ /* 0x000fe40000000003 */
[----:B------:R-:W-:Y:S01]  /*6850*/  @!P0 SHF.L.U32 R9, R19, 0x10, RZ ;  /* 0x0000001013098819 */ /* 0x000fe200000006ff */
[----:B------:R-:W-:Y:S01]  /*6860*/  @!P0 IMAD.U32 R24, R18, 0x10000, RZ ;  /* 0x0001000012188824 */ /* 0x000fe200078e00ff */
[----:B------:R-:W-:Y:S01]  /*6870*/  @!P0 PRMT R16, R28, 0x5432, R2 ;  /* 0x000054321c108816 */ /* 0x000fe20000000002 */
[----:B------:R-:W-:Y:S02]  /*6880*/  @!P0 IMAD.U32 R6, R5, 0x10000, RZ ;  /* 0x0001000005068824 */ /* 0x000fe400078e00ff */
[----:B-----5:R-:W-:Y:S01]  /*6890*/  @!P0 IMAD.U32 R17, R44, 0x10000, RZ ;  /* 0x000100002c118824 */ /* 0x020fe200078e00ff */
[----:B------:R-:W-:Y:S01]  /*68a0*/  @!P0 LOP3.LUT R41, R47, 0xffff0000, RZ, 0xc0, !PT ;  /* 0xffff00002f298812 */ /* 0x000fe200078ec0ff */
[----:B------:R-:W-:Y:S01]  /*68b0*/  @!P0 IMAD.U32 R25, R45, 0x10000, RZ ;  /* 0x000100002d198824 */ /* 0x000fe200078e00ff */
[----:B------:R-:W-:Y:S01]  /*68c0*/  @!P0 LOP3.LUT R37, R46, 0xffff0000, RZ, 0xc0, !PT ;  /* 0xffff00002e258812 */ /* 0x000fe200078ec0ff */
[----:B----4-:R-:W-:Y:S01]  /*68d0*/  @!P0 IMAD.U32 R2, R12, 0x10000, RZ ;  /* 0x000100000c028824 */ /* 0x010fe200078e00ff */
[----:B------:R-:W-:Y:S01]  /*68e0*/  @!P0 SHF.L.U32 R3, R13, 0x10, RZ ;  /* 0x000000100d038819 */ /* 0x000fe200000006ff */
[----:B------:R-:W-:Y:S02]  /*68f0*/  @!P0 IMAD.U32 R39, R47, 0x10000, RZ ;  /* 0x000100002f278824 */ /* 0x000fe400078e00ff */
[C---:B------:R-:W-:Y:S02]  /*6900*/  @!P0 FMUL.FTZ R27, R2.reuse, R9 ;  /* 0x00000009021b8220 */ /* 0x040fe40000410000 */
[----:B------:R-:W-:Y:S02]  /*6910*/  @!P0 FMUL.FTZ R28, R3, R24 ;  /* 0x00000018031c8220 */ /* 0x000fe40000410000 */
[-C--:B------:R-:W-:Y:S02]  /*6920*/  @!P0 FMUL.FTZ R2, R2, R4.reuse ;  /* 0x0000000402028220 */ /* 0x080fe40000410000 */
[----:B------:R-:W-:Y:S01]  /*6930*/  @!P0 FFMA.FTZ R56, R17, R4, -R27 ;  /* 0x0000000411388223 */ /* 0x000fe2000001081b */
[----:B------:R-:W-:Y:S01]  /*6940*/  @!P0 LOP3.LUT R27, R18, 0xffff0000, RZ, 0xc0, !PT ;  /* 0xffff0000121b8812 */ /* 0x000fe200078ec0ff */
[-C--:B------:R-:W-:Y:S01]  /*6950*/  @!P0 FMUL.FTZ R4, R3, R6.reuse ;  /* 0x0000000603048220 */ /* 0x080fe20000410000 */
[----:B------:R-:W-:Y:S01]  /*6960*/  @!P0 LOP3.LUT R18, R19, 0xffff0000, RZ, 0xc0, !PT ;  /* 0xffff000013128812 */ /* 0x000fe200078ec0ff */
[----:B------:R-:W-:Y:S01]  /*6970*/  @!P0 FFMA.FTZ R55, R25, R6, -R28 ;  /* 0x0000000619378223 */ /* 0x000fe2000001081c */
[----:B------:R-:W-:Y:S01]  /*6980*/  @!P0 LOP3.LUT R6, R12, 0xffff0000, RZ, 0xc0, !PT ;  /* 0xffff00000c068812 */ /* 0x000fe200078ec0ff */
[----:B------:R-:W-:Y:S01]  /*6990*/  @!P0 FFMA.FTZ R2, R9, R17, R2 ;  /* 0x0000001109028223 */ /* 0x000fe20000010002 */
[----:B------:R-:W-:Y:S02]  /*69a0*/  @!P0 LOP3.LUT R3, R13, 0xffff0000, RZ, 0xc0, !PT ;  /* 0xffff00000d038812 */ /* 0x000fe400078ec0ff */
[----:B------:R-:W-:Y:S01]  /*69b0*/  @!P0 LOP3.LUT R9, R5, 0xffff0000, RZ, 0xc0, !PT ;  /* 0xffff000005098812 */ /* 0x000fe200078ec0ff */
[----:B------:R-:W-:Y:S01]  /*69c0*/  @!P0 FMUL.FTZ R36, R6, R18 ;  /* 0x0000001206248220 */ /* 0x000fe20000410000 */
[----:B------:R-:W-:Y:S01]  /*69d0*/  @!P0 LOP3.LUT R19, R44, 0xffff0000, RZ, 0xc0, !PT ;  /* 0xffff00002c138812 */ /* 0x000fe200078ec0ff */
[----:B------:R-:W-:Y:S01]  /*69e0*/  @!P0 FMUL.FTZ R17, R3, R27 ;  /* 0x0000001b03118220 */ /* 0x000fe20000410000 */
[----:B------:R-:W-:Y:S01]  /*69f0*/  @!P0 LOP3.LUT R28, R45, 0xffff0000, RZ, 0xc0, !PT ;  /* 0xffff00002d1c8812 */ /* 0x000fe200078ec0ff */
[----:B------:R-:W-:Y:S02]  /*6a00*/  @!P0 FMUL.FTZ R5, R3, R9 ;  /* 0x0000000903058220 */ /* 0x000fe40000410000 */
[-C--:B------:R-:W-:Y:S02]  /*6a10*/  @!P0 FMUL.FTZ R3, R6, R7.reuse ;  /* 0x0000000706038220 */ /* 0x080fe40000410000 */
[----:B------:R-:W-:Y:S01]  /*6a20*/  @!P0 FFMA.FTZ R53, R19, R7, -R36 ;  /* 0x0000000713358223 */ /* 0x000fe20000010824 */
[C---:B------:R-:W-:Y:S01]  /*6a30*/  @!P0 LOP3.LUT R7, R15.reuse, 0xffff0000, RZ, 0xc0, !PT ;  /* 0xffff00000f078812 */ /* 0x040fe200078ec0ff */
[----:B------:R-:W-:Y:S02]  /*6a40*/  @!P0 IMAD.U32 R6, R15, 0x10000, RZ ;  /* 0x000100000f068824 */ /* 0x000fe400078e00ff */
[----:B------:R-:W-:Y:S01]  /*6a50*/  @!P0 FFMA.FTZ R54, R28, R9, -R17 ;  /* 0x000000091c368223 */ /* 0x000fe20000010811 */
[----:B------:R-:W-:Y:S01]  /*6a60*/  @!P0 SHF.L.U32 R9, R8, 0x10, RZ ;  /* 0x0000001008098819 */ /* 0x000fe200000006ff */
[----:B------:R-:W-:Y:S01]  /*6a70*/  @!P0 FMUL.FTZ R34, R6, R38 ;  /* 0x0000002606228220 */ /* 0x000fe20000410000 */
[----:B------:R-:W-:Y:S01]  /*6a80*/  @!P0 LOP3.LUT R17, R8, 0xffff0000, RZ, 0xc0, !PT ;  /* 0xffff000008118812 */ /* 0x000fe200078ec0ff */
[----:B------:R-:W-:Y:S02]  /*6a90*/  @!P0 FMUL.FTZ R36, R7, R40 ;  /* 0x0000002807248220 */ /* 0x000fe40000410000 */
[-C--:B------:R-:W-:Y:S02]  /*6aa0*/  @!P0 FMUL.FTZ R8, R6, R9.reuse ;  /* 0x0000000906088220 */ /* 0x080fe40000410000 */
[----:B------:R-:W-:Y:S02]  /*6ab0*/  @!P0 FFMA.FTZ R50, R39, R9, -R34 ;  /* 0x0000000927328223 */ /* 0x000fe40000010822 */
[-C--:B------:R-:W-:Y:S01]  /*6ac0*/  @!P0 FMUL.FTZ R9, R7, R17.reuse ;  /* 0x0000001107098220 */ /* 0x080fe20000410000 */
[----:B------:R-:W-:Y:S01]  /*6ad0*/  @!P0 LOP3.LUT R7, R14, 0xffff0000, RZ, 0xc0, !PT ;  /* 0xffff00000e078812 */ /* 0x000fe200078ec0ff */
[----:B------:R-:W-:Y:S01]  /*6ae0*/  @!P0 FFMA.FTZ R49, R41, R17, -R36 ;  /* 0x0000001129318223 */ /* 0x000fe20000010824 */
[C---:B------:R-:W-:Y:S01]  /*6af0*/  @!P0 LOP3.LUT R36, R35.reuse, 0xffff0000, RZ, 0xc0, !PT ;  /* 0xffff000023248812 */ /* 0x040fe200078ec0ff */
[----:B------:R-:W-:Y:S01]  /*6b00*/  @!P0 IMAD.U32 R34, R35, 0x10000, RZ ;  /* 0x0001000023228824 */ /* 0x000fe200078e00ff */
[----:B------:R-:W-:Y:S01]  /*6b10*/  @!P0 SHF.L.U32 R35, R46, 0x10, RZ ;  /* 0x000000102e238819 */ /* 0x000fe200000006ff */
[----:B------:R-:W-:Y:S02]  /*6b20*/  @!P0 IMAD.U32 R6, R14, 0x10000, RZ ;  /* 0x000100000e068824 */ /* 0x000fe400078e00ff */
[C---:B------:R-:W-:Y:S01]  /*6b30*/  @!P0 IMAD.U32 R17, R16.reuse, 0x10000, RZ ;  /* 0x0001000010118824 */ /* 0x040fe200078e00ff */
[----:B------:R-:W-:Y:S01]  /*6b40*/  @!P0 LOP3.LUT R16, R16, 0xffff0000, RZ, 0xc0, !PT ;  /* 0xffff000010108812 */ /* 0x000fe200078ec0ff */
[----:B------:R-:W-:Y:S01]  /*6b50*/  @!P0 FFMA.FTZ R3, R18, R19, R3 ;  /* 0x0000001312038223 */ /* 0x000fe20000010003 */
[----:B------:R-:W-:Y:S01]  /*6b60*/  @!P0 F2FP.BF16.PACK_AB R19, R54, R55 ;  /* 0x000000373613823e */ /* 0x000fe200000010ff */
[C---:B------:R-:W-:Y:S01]  /*6b70*/  @!P0 FMUL.FTZ R42, R6.reuse, R34 ;  /* 0x00000022062a8220 */ /* 0x040fe20000410000 */
[----:B------:R-:W-:Y:S01]  /*6b80*/  @!P0 F2FP.BF16.PACK_AB R18, R53, R56 ;  /* 0x000000383512823e */ /* 0x000fe200000010ff */
[----:B------:R-:W-:Y:S01]  /*6b90*/  @!P0 FMUL.FTZ R6, R6, R17 ;  /* 0x0000001106068220 */ /* 0x000fe20000410000 */
[----:B------:R-:W-:Y:S01]  /*6ba0*/  @!P0 F2FP.BF16.PACK_AB R2, R3, R2 ;  /* 0x000000020302823e */ /* 0x000fe200000010ff */
[----:B------:R-:W-:Y:S02]  /*6bb0*/  @!P0 FFMA.FTZ R4, R24, R25, R4 ;  /* 0x0000001918048223 */ /* 0x000fe40000010004 */
[C---:B------:R-:W-:Y:S01]  /*6bc0*/  @!P0 FMUL.FTZ R43, R7.reuse, R36 ;  /* 0x00000024072b8220 */ /* 0x040fe20000410000 */
[----:B------:R-:W-:Y:S01]  /*6bd0*/  @!P0 MOV R12, R2 ;  /* 0x00000002000c8202 */ /* 0x000fe20000000f00 */
[----:B------:R-:W-:Y:S02]  /*6be0*/  @!P0 FMUL.FTZ R7, R7, R16 ;  /* 0x0000001007078220 */ /* 0x000fe40000410000 */
        /* <DEDUP_REMOVED lines=25> */
.L_x_2292:
[----:B------:R-:W-:Y:S05]  /*6d80*/  BSYNC B0 ;  /* 0x0000000000007941 */ /* 0x000fea0003800000 */
.L_x_2291:
[----:B------:R-:W-:Y:S11]  /*6d90*/  ISETP.GE.AND P0, PT, R107, c[0x0][0x1d4], PT ;  /* 0x000075006b007a0c */ /* 0x000ff60003f06270 */
[----:B------:R-:W-:Y:S02]  /*6da0*/  @!UPT UIADD3 URZ, URZ, URZ, URZ ;  /* 0x0000003f3f3ff290 */ /* 0x000fe4000fffe03f */
[----:B------:R-:W-:-:S05]  /*6db0*/  @P0 BRA `(.L_x_2276) ;  /* 0x00000b0000000947 */ /* 0x000fca0003800000 */
[----:B------:R-:W-:Y:S02]  /*6dc0*/  LOP3.LUT P1, RZ, R211, 0x8, RZ, 0xc0, !PT ;  /* 0x00000008d3ff7812 */ /* 0x000fe4000782c0ff */
[----:B-1--4-:R-:W-:Y:S02]  /*6dd0*/  LEA R52, P0, R89, R66, 0x1 ;  /* 0x0000004259347211 */ /* 0x012fe400078008ff */
[----:B------:R-:W-:Y:S02]  /*6de0*/  SEL R2, R135, R134, !P1 ;  /* 0x0000008687027207 */ /* 0x000fe40004800000 */
[----:B---3--:R-:W-:Y:S02]  /*6df0*/  LEA.HI.X R53, R89, R67, R121, 0x1, P0 ;  /* 0x0000004359357211 */ /* 0x008fe400000f0c79 */
[----:B------:R-:W-:Y:S02]  /*6e00*/  SHF.R.S32.HI R3, RZ, 0x1f, R2 ;  /* 0x0000001fff037819 */ /* 0x000fe40000011402 */
[----:B------:R-:W-:Y:S02]  /*6e10*/  ISETP.GE.AND P0, PT, R107, c[0x0][0x27c], PT ;  /* 0x00009f006b007a0c */ /* 0x000fe40003f06270 */
[----:B------:R-:W-:Y:S04]  /*6e20*/  LEA.HI R2, R3, R2, RZ, 0x4 ;  /* 0x0000000203027211 */ /* 0x000fe800078f20ff */
[----:B------:R-:W-:Y:S04]  /*6e30*/  LEA.HI.SX32 R2, R2, R127, 0x1c ;  /* 0x0000007f02027211 */ /* 0x000fe800078fe2ff */
[----:B------:R-:W-:Y:S01]  /*6e40*/  SHF.R.S32.HI R3, RZ, 0x1f, R2 ;  /* 0x0000001fff037819 */ /* 0x000fe20000011402 */
[----:B------:R-:W-:Y:S02]  /*6e50*/  IMAD.SHL.U32 R40, R2, 0x8, RZ ;  /* 0x0000000802287824 */ /* 0x000fe400078e00ff */
[--C-:B------:R-:W-:Y:S02]  /*6e60*/  @!P0 SHF.R.U64 R4, R22, 0x10, R23.reuse ;  /* 0x0000001016048819 */ /* 0x100fe40000001217 */
[----:B------:R-:W-:Y:S02]  /*6e70*/  LEA.HI R2, R3, R2, RZ, 0x3 ;  /* 0x0000000203027211 */ /* 0x000fe400078f18ff */
[----:B------:R-:W-:Y:S02]  /*6e80*/  @!P0 SHF.R.U32.HI R5, RZ, 0x10, R23 ;  /* 0x00000010ff058819 */ /* 0x000fe40000011617 */
[----:B------:R-:W-:Y:S01]  /*6e90*/  @!P0 PRMT R16, R30, 0x5432, R4 ;  /* 0x000054321e108816 */ /* 0x000fe20000000004 */
[----:B------:R-:W-:Y:S01]  /*6ea0*/  IMAD.SHL.U32 R2, R2, 0x200, RZ ;  /* 0x0000020002027824 */ /* 0x000fe200078e00ff */
[----:B------:R-:W-:Y:S02]  /*6eb0*/  LOP3.LUT R3, R84, 0x38, R40, 0xf8, !PT ;  /* 0x0000003854037812 */ /* 0x000fe400078ef828 */
[----:B------:R-:W-:Y:S02]  /*6ec0*/  @!P0 PRMT R8, R30, 0x5410, R5 ;  /* 0x000054101e088816 */ /* 0x000fe40000000005 */
[----:B------:R-:W-:Y:S02]  /*6ed0*/  LOP3.LUT R3, R3, R85, RZ, 0x3c, !PT ;  /* 0x0000005503037212 */ /* 0x000fe400078e3cff */
[----:B------:R-:W-:Y:S02]  /*6ee0*/  LOP3.LUT R2, R2, 0x7ffff000, RZ, 0xc0, !PT ;  /* 0x7ffff00002027812 */ /* 0x000fe400078ec0ff */
[----:B------:R-:W-:Y:S02]  /*6ef0*/  @!P0 SHF.R.U64 R6, R60, 0x10, R61 ;  /* 0x000000103c068819 */ /* 0x000fe4000000123d */
[----:B------:R-:W-:Y:S01]  /*6f00*/  IADD3 R2, R3, R2, R32 ;  /* 0x0000000203027210 */ /* 0x000fe20007ffe020 */
[----:B------:R-:W-:Y:S01]  /*6f10*/  IMAD.IADD R3, R131, 0x1, R65 ;  /* 0x0000000183037824 */ /* 0x000fe200078e0241 */
[----:B------:R-:W-:Y:S02]  /*6f20*/  @!P0 PRMT R18, R51, 0x5410, R6 ;  /* 0x0000541033128816 */ /* 0x000fe40000000006 */
[----:B------:R-:W-:Y:S01]  /*6f30*/  @!P0 SHF.R.U64 R9, R62, 0x10, R63 ;  /* 0x000000103e098819 */ /* 0x000fe2000000123f */
[----:B------:R-:W-:Y:S01]  /*6f40*/  IMAD.IADD R2, R65, 0x1, R2 ;  /* 0x0000000141027824 */ /* 0x000fe200078e0202 */
[----:B------:R-:W-:Y:S01]  /*6f50*/  @!P0 SHF.R.U32.HI R7, RZ, 0x10, R61 ;  /* 0x00000010ff078819 */ /* 0x000fe2000001163d */
[----:B------:R-:W-:Y:S01]  /*6f60*/  IMAD.SHL.U32 R3, R3, 0x2, RZ ;  /* 0x0000000203037824 */ /* 0x000fe200078e00ff */
[----:B------:R-:W-:Y:S01]  /*6f70*/  @!P0 PRMT R27, R64, 0x5432, R9 ;  /* 0x00005432401b8816 */ /* 0x000fe20000000009 */
[----:B------:R-:W-:Y:S01]  /*6f80*/  IMAD.SHL.U32 R2, R2, 0x2, RZ ;  /* 0x0000000202027824 */ /* 0x000fe200078e00ff */
[C---:B------:R-:W-:Y:S02]  /*6f90*/  @!P0 SHF.L.U32 R9, R18.reuse, 0x10, RZ ;  /* 0x0000001012098819 */ /* 0x040fe400000006ff */
[----:B------:R1:W3:Y:S01]  /*6fa0*/  LDS.128 R36, [R3+0xc100] ;  /* 0x00c1000003247984 */ /* 0x0002e20000000c00 */
[----:B------:R-:W-:Y:S02]  /*6fb0*/  @!P0 LOP3.LUT R18, R18, 0xffff0000, RZ, 0xc0, !PT ;  /* 0xffff000012128812 */ /* 0x000fe400078ec0ff */
[----:B------:R-:W-:Y:S02]  /*6fc0*/  @!P0 PRMT R22, R51, 0x5432, R7 ;  /* 0x0000543233168816 */ /* 0x000fe40000000007 */
[----:B------:R-:W-:Y:S03]  /*6fd0*/  @!P0 SHF.R.U32.HI R34, RZ, 0x10, R63 ;  /* 0x00000010ff228819 */ /* 0x000fe6000001163f */
[----:B------:R4:W5:Y:S01]  /*6fe0*/  LDS.128 R12, [R2+0xc100] ;  /* 0x00c10000020c7984 */ /* 0x0009620000000c00 */
[----:B------:R-:W-:Y:S02]  /*6ff0*/  @!P0 PRMT R34, R64, 0x5410, R34 ;  /* 0x0000541040228816 */ /* 0x000fe40000000022 */
[----:B-1----:R-:W-:Y:S04]  /*7000*/  @!P0 SHF.R.U32.HI R3, RZ, 0x10, R21 ;  /* 0x00000010ff038819 */ /* 0x002fe80000011615 */
[C---:B------:R-:W-:Y:S02]  /*7010*/  @!P0 PRMT R6, R29.reuse, 0x5410, R3 ;  /* 0x000054101d068816 */ /* 0x040fe40000000003 */
[----:B----4-:R-:W-:Y:S04]  /*7020*/  @!P0 SHF.R.U64 R2, R20, 0x10, R21 ;  /* 0x0000001014028819 */ /* 0x010fe80000001215 */
[----:B------:R-:W-:Y:S01]  /*7030*/  @!P0 PRMT R2, R29, 0x5432, R2 ;  /* 0x000054321d028816 */ /* 0x000fe20000000002 */
[C---:B------:R-:W-:Y:S01]  /*7040*/  @!P0 IMAD.U32 R29, R34.reuse, 0x10000, RZ ;  /* 0x00010000221d8824 */ /* 0x040fe200078e00ff */
[----:B------:R-:W-:Y:S02]  /*7050*/  @!P0 LOP3.LUT R34, R34, 0xffff0000, RZ, 0xc0, !PT ;  /* 0xffff000022228812 */ /* 0x000fe400078ec0ff */
[C---:B------:R-:W-:Y:S01]  /*7060*/  @!P0 LOP3.LUT R5, R2.reuse, 0xffff0000, RZ, 0xc0, !PT ;  /* 0xffff000002058812 */ /* 0x040fe200078ec0ff */
[----:B------:R-:W-:Y:S02]  /*7070*/  @!P0 IMAD.U32 R7, R2, 0x10000, RZ ;  /* 0x0001000002078824 */ /* 0x000fe400078e00ff */
[C---:B---3--:R-:W-:Y:S01]  /*7080*/  @!P0 IMAD.U32 R17, R36.reuse, 0x10000, RZ ;  /* 0x0001000024118824 */ /* 0x048fe200078e00ff */
[----:B------:R-:W-:Y:S01]  /*7090*/  @!P0 LOP3.LUT R19, R36, 0xffff0000, RZ, 0xc0, !PT ;  /* 0xffff000024138812 */ /* 0x000fe200078ec0ff */
[C---:B------:R-:W-:Y:S01]  /*70a0*/  @!P0 IMAD.U32 R21, R37.reuse, 0x10000, RZ ;  /* 0x0001000025158824 */ /* 0x040fe200078e00ff */
[----:B------:R-:W-:Y:S01]  /*70b0*/  @!P0 LOP3.LUT R23, R37, 0xffff0000, RZ, 0xc0, !PT ;  /* 0xffff000025178812 */ /* 0x000fe200078ec0ff */
[C---:B------:R-:W-:Y:S01]  /*70c0*/  @!P0 IMAD.U32 R30, R39.reuse, 0x10000, RZ ;  /* 0x00010000271e8824 */ /* 0x040fe200078e00ff */
[----:B------:R-:W-:Y:S01]  /*70d0*/  @!P0 LOP3.LUT R35, R39, 0xffff0000, RZ, 0xc0, !PT ;  /* 0xffff000027238812 */ /* 0x000fe200078ec0ff */
[----:B-----5:R-:W-:Y:S01]  /*70e0*/  @!P0 IMAD.U32 R4, R12, 0x10000, RZ ;  /* 0x000100000c048824 */ /* 0x020fe200078e00ff */
[----:B------:R-:W-:Y:S02]  /*70f0*/  @!P0 LOP3.LUT R28, R38, 0xffff0000, RZ, 0xc0, !PT ;  /* 0xffff0000261c8812 */ /* 0x000fe400078ec0ff */
[----:B------:R-:W-:Y:S01]  /*7100*/  @!P0 LOP3.LUT R3, R12, 0xffff0000, RZ, 0xc0, !PT ;  /* 0xffff00000c038812 */ /* 0x000fe200078ec0ff */
[C---:B------:R-:W-:Y:S02]  /*7110*/  @!P0 FMUL.FTZ R20, R4.reuse, R9 ;  /* 0x0000000904148220 */ /* 0x040fe40000410000 */
[-C--:B------:R-:W-:Y:S02]  /*7120*/  @!P0 FMUL.FTZ R2, R4, R7.reuse ;  /* 0x0000000704028220 */ /* 0x080fe40000410000 */
[----:B------:R-:W-:Y:S02]  /*7130*/  @!P0 FMUL.FTZ R4, R3, R18 ;  /* 0x0000001203048220 */ /* 0x000fe40000410000 */
[----:B------:R-:W-:Y:S02]  /*7140*/  @!P0 FFMA.FTZ R49, R17, R7, -R20 ;  /* 0x0000000711318223 */ /* 0x000fe40000010814 */
[-C--:B------:R-:W-:Y:S02]  /*7150*/  @!P0 FMUL.FTZ R3, R3, R5.reuse ;  /* 0x0000000503038220 */ /* 0x080fe40000410000 */
[----:B------:R-:W-:Y:S01]  /*7160*/  @!P0 FFMA.FTZ R47, R19, R5, -R4 ;  /* 0x00000005132f8223 */ /* 0x000fe20000010804 */
[----:B------:R-:W-:Y:S01]  /*7170*/  @!P0 LOP3.LUT R5, R13, 0xffff0000, RZ, 0xc0, !PT ;  /* 0xffff00000d058812 */ /* 0x000fe200078ec0ff */
[C---:B------:R-:W-:Y:S01]  /*7180*/  @!P0 IMAD.U32 R20, R22.reuse, 0x10000, RZ ;  /* 0x0001000016148824 */ /* 0x040fe200078e00ff */
[----:B------:R-:W-:Y:S01]  /*7190*/  @!P0 LOP3.LUT R22, R22, 0xffff0000, RZ, 0xc0, !PT ;  /* 0xffff000016168812 */ /* 0x000fe200078ec0ff */
[C---:B------:R-:W-:Y:S01]  /*71a0*/  @!P0 IMAD.U32 R7, R6.reuse, 0x10000, RZ ;  /* 0x0001000006078824 */ /* 0x040fe200078e00ff */
[----:B------:R-:W-:Y:S01]  /*71b0*/  @!P0 LOP3.LUT R6, R6, 0xffff0000, RZ, 0xc0, !PT ;  /* 0xffff000006068812 */ /* 0x000fe200078ec0ff */
[----:B------:R-:W-:Y:S01]  /*71c0*/  @!P0 FFMA.FTZ R2, R9, R17, R2 ;  /* 0x0000001109028223 */ /* 0x000fe20000010002 */
[----:B------:R-:W-:Y:S01]  /*71d0*/  @!P0 SHF.L.U32 R4, R13, 0x10, RZ ;  /* 0x000000100d048819 */ /* 0x000fe200000006ff */
[C---:B------:R-:W-:Y:S02]  /*71e0*/  @!P0 FMUL.FTZ R17, R5.reuse, R22 ;  /* 0x0000001605118220 */ /* 0x040fe40000410000 */
[----:B------:R-:W-:Y:S02]  /*71f0*/  @!P0 FMUL.FTZ R5, R5, R6 ;  /* 0x0000000605058220 */ /* 0x000fe40000410000 */
[----:B------:R-:W-:Y:S02]  /*7200*/  @!P0 FMUL.FTZ R9, R4, R20 ;  /* 0x0000001404098220 */ /* 0x000fe40000410000 */
[----:B------:R-:W-:Y:S01]  /*7210*/  @!P0 FFMA.FTZ R45, R23, R6, -R17 ;  /* 0x00000006172d8223 */ /* 0x000fe20000010811 */
[----:B------:R-:W-:Y:S01]  /*7220*/  @!P0 LOP3.LUT R17, R8, 0xffff0000, RZ, 0xc0, !PT ;  /* 0xffff000008118812 */ /* 0x000fe200078ec0ff */
[----:B------:R-:W-:Y:S02]  /*7230*/  @!P0 IMAD.U32 R6, R15, 0x10000, RZ ;  /* 0x000100000f068824 */ /* 0x000fe400078e00ff */
[-C--:B------:R-:W-:Y:S02]  /*7240*/  @!P0 FMUL.FTZ R4, R4, R7.reuse ;  /* 0x0000000704048220 */ /* 0x080fe40000410000 */
[----:B------:R-:W-:Y:S01]  /*7250*/  @!P0 FFMA.FTZ R46, R21, R7, -R9 ;  /* 0x00000007152e8223 */ /* 0x000fe20000010809 */
[----:B------:R-:W-:Y:S01]  /*7260*/  @!P0 SHF.L.U32 R9, R8, 0x10, RZ ;  /* 0x0000001008098819 */ /* 0x000fe200000006ff */
[----:B--2---:R-:W-:Y:S01]  /*7270*/  @!P0 FMUL.FTZ R24, R6, R29 ;  /* 0x0000001d06188220 */ /* 0x004fe20000410000 */
[----:B------:R-:W-:Y:S01]  /*7280*/  @!P0 LOP3.LUT R7, R15, 0xffff0000, RZ, 0xc0, !PT ;  /* 0xffff00000f078812 */ /* 0x000fe200078ec0ff */
[----:B------:R-:W-:Y:S01]  /*7290*/  @!P0 FFMA.FTZ R3, R18, R19, R3 ;  /* 0x0000001312038223 */ /* 0x000fe20000010003 */
[----:B------:R-:W-:Y:S01]  /*72a0*/  @!P0 F2FP.BF16.PACK_AB R18, R47, R49 ;  /* 0x000000312f12823e */ /* 0x000fe200000010ff */
[-C--:B------:R-:W-:Y:S01]  /*72b0*/  @!P0 FMUL.FTZ R8, R6, R9.reuse ;  /* 0x0000000906088220 */ /* 0x080fe20000410000 */
[----:B------:R-:W-:Y:S01]  /*72c0*/  @!P0 F2FP.BF16.PACK_AB R19, R45, R46 ;  /* 0x0000002e2d13823e */ /* 0x000fe200000010ff */
[----:B------:R-:W-:Y:S01]  /*72d0*/  @!P0 FMUL.FTZ R25, R7, R34 ;  /* 0x0000002207198220 */ /* 0x000fe20000410000 */
[----:B------:R-:W-:Y:S01]  /*72e0*/  @!P0 F2FP.BF16.PACK_AB R2, R3, R2 ;  /* 0x000000020302823e */ /* 0x000fe200000010ff */
[----:B------:R-:W-:Y:S02]  /*72f0*/  @!P0 FFMA.FTZ R44, R30, R9, -R24 ;  /* 0x000000091e2c8223 */ /* 0x000fe40000010818 */
[-C--:B------:R-:W-:Y:S01]  /*7300*/  @!P0 FMUL.FTZ R9, R7, R17.reuse ;  /* 0x0000001107098220 */ /* 0x080fe20000410000 */
[C---:B------:R-:W-:Y:S01]  /*7310*/  @!P0 LOP3.LUT R7, R14.reuse, 0xffff0000, RZ, 0xc0, !PT ;  /* 0xffff00000e078812 */ /* 0x040fe200078ec0ff */
[C---:B------:R-:W-:Y:S01]  /*7320*/  @!P0 IMAD.U32 R24, R27.reuse, 0x10000, RZ ;  /* 0x000100001b188824 */ /* 0x040fe200078e00ff */
[----:B------:R-:W-:Y:S01]  /*7330*/  @!P0 LOP3.LUT R27, R27, 0xffff0000, RZ, 0xc0, !PT ;  /* 0xffff00001b1b8812 */ /* 0x000fe200078ec0ff */
[----:B------:R-:W-:Y:S01]  /*7340*/  @!P0 IMAD.U32 R6, R14, 0x10000, RZ ;  /* 0x000100000e068824 */ /* 0x000fe200078e00ff */
[----:B------:R-:W-:Y:S01]  /*7350*/  @!P0 MOV R12, R2 ;  /* 0x00000002000c8202 */ /* 0x000fe20000000f00 */
[----:B------:R-:W-:Y:S01]  /*7360*/  @!P0 FFMA.FTZ R43, R35, R17, -R25 ;  /* 0x00000011232b8223 */ /* 0x000fe20000010819 */
[----:B------:R-:W-:Y:S01]  /*7370*/  @!P0 SHF.L.U32 R25, R38, 0x10, RZ ;  /* 0x0000001026198819 */ /* 0x000fe200000006ff */
[C---:B------:R-:W-:Y:S01]  /*7380*/  @!P0 IMAD.U32 R17, R16.reuse, 0x10000, RZ ;  /* 0x0001000010118824 */ /* 0x040fe200078e00ff */
[----:B------:R-:W-:Y:S01]  /*7390*/  @!P0 LOP3.LUT R16, R16, 0xffff0000, RZ, 0xc0, !PT ;  /* 0xffff000010108812 */ /* 0x000fe200078ec0ff */
[C---:B------:R-:W-:Y:S02]  /*73a0*/  @!P0 FMUL.FTZ R41, R6.reuse, R24 ;  /* 0x0000001806298220 */ /* 0x040fe40000410000 */
[----:B------:R-:W-:Y:S02]  /*73b0*/  @!P0 FMUL.FTZ R42, R7, R27 ;  /* 0x0000001b072a8220 */ /* 0x000fe40000410000 */
[-C--:B------:R-:W-:Y:S02]  /*73c0*/  @!P0 FMUL.FTZ R6, R6, R17.reuse ;  /* 0x0000001106068220 */ /* 0x080fe40000410000 */
[----:B------:R-:W-:Y:S01]  /*73d0*/  @!P0 FFMA.FTZ R41, R25, R17, -R41 ;  /* 0x0000001119298223 */ /* 0x000fe20000010829 */
[----:B------:R-:W-:Y:S01]  /*73e0*/  @!P0 F2FP.BF16.PACK_AB R17, R43, R44 ;  /* 0x0000002c2b11823e */ /* 0x000fe200000010ff */
[-C--:B------:R-:W-:Y:S02]  /*73f0*/  @!P0 FFMA.FTZ R42, R28, R16.reuse, -R42 ;  /* 0x000000101c2a8223 */ /* 0x080fe4000001082a */
[----:B------:R-:W-:Y:S02]  /*7400*/  @!P0 FFMA.FTZ R4, R20, R21, R4 ;  /* 0x0000001514048223 */ /* 0x000fe40000010004 */
[----:B------:R-:W-:Y:S01]  /*7410*/  @!P0 FMUL.FTZ R7, R7, R16 ;  /* 0x0000001007078220 */ /* 0x000fe20000410000 */
[----:B------:R-:W-:Y:S01]  /*7420*/  @!P0 F2FP.BF16.PACK_AB R16, R42, R41 ;  /* 0x000000292a10823e */ /* 0x000fe200000010ff */
[----:B------:R-:W-:Y:S02]  /*7430*/  @!P0 FFMA.FTZ R5, R22, R23, R5 ;  /* 0x0000001716058223 */ /* 0x000fe40000010005 */
[----:B------:R-:W-:Y:S02]  /*7440*/  @!P0 FFMA.FTZ R6, R24, R25, R6 ;  /* 0x0000001918068223 */ /* 0x000fe40000010006 */
[----:B------:R-:W-:Y:S01]  /*7450*/  @!P0 FFMA.FTZ R7, R27, R28, R7 ;  /* 0x0000001c1b078223 */ /* 0x000fe20000010007 */
[----:B------:R-:W-:Y:S01]  /*7460*/  @!P0 F2FP.BF16.PACK_AB R4, R5, R4 ;  /* 0x000000040504823e */ /* 0x000fe200000010ff */
[----:B------:R-:W-:Y:S02]  /*7470*/  @!P0 FFMA.FTZ R8, R29, R30, R8 ;  /* 0x0000001e1d088223 */ /* 0x000fe40000010008 */
[----:B------:R-:W-:Y:S01]  /*7480*/  @!P0 FFMA.FTZ R9, R34, R35, R9 ;  /* 0x0000002322098223 */ /* 0x000fe20000010009 */
[----:B------:R-:W-:Y:S01]  /*7490*/  @!P0 F2FP.BF16.PACK_AB R6, R7, R6 ;  /* 0x000000060706823e */ /* 0x000fe200000010ff */
[----:B------:R-:W-:Y:S02]  /*74a0*/  @!P0 IMAD.MOV.U32 R36, RZ, RZ, R18 ;  /* 0x000000ffff248224 */ /* 0x000fe400078e0012 */
[----:B------:R-:W-:Y:S01]  /*74b0*/  @!P0 IMAD.MOV.U32 R37, RZ, RZ, R19 ;  /* 0x000000ffff258224 */ /* 0x000fe200078e0013 */
[----:B------:R-:W-:Y:S01]  /*74c0*/  @!P0 F2FP.BF16.PACK_AB R8, R9, R8 ;  /* 0x000000080908823e */ /* 0x000fe200000010ff */
[----:B------:R-:W-:Y:S02]  /*74d0*/  @!P0 IMAD.MOV.U32 R38, RZ, RZ, R16 ;  /* 0x000000ffff268224 */ /* 0x000fe400078e0010 */
        /* <DEDUP_REMOVED lines=12> */
.L_x_2272:
        /* <DEDUP_REMOVED lines=22> */
[----:B------:R-:W-:Y:S02]  /*7700*/  ISETP.GE.AND P4, PT, R107, c[0x0][0x1d4], PT ;  /* 0x000075006b007a0c */ /* 0x000fe40003f86270 */
[----:B------:R-:W-:Y:S07]  /*7710*/  ISETP.GE.AND P3, PT, R207, c[0x0][0x1d4], PT ;  /* 0x00007500cf007a0c */ /* 0x000fee0003f66270 */
[----:B------:R-:W2:Y:S01]  /*7720*/  @!P2 LDS.128 R12, [R78+0xc000] ;  /* 0x00c000004e0ca984 */ /* 0x000ea20000000c00 */
[CC--:B-1----:R-:W-:Y:S04]  /*7730*/  @!P2 LEA R6, P0, R106.reuse, R2.reuse, 0x1 ;  /* 0x000000026a06a211 */ /* 0x0c2fe800078008ff */
[-C--:B------:R-:W-:Y:S02]  /*7740*/  @!P2 LEA.HI.X R7, R106, R3.reuse, R232, 0x1, P0 ;  /* 0x000000036a07a211 */ /* 0x080fe400000f0ce8 */
[CC--:B------:R-:W-:Y:S04]  /*7750*/  @!P1 LEA R4, P0, R213.reuse, R2.reuse, 0x1 ;  /* 0x00000002d5049211 */ /* 0x0c0fe800078008ff */
[-C--:B------:R-:W-:Y:S02]  /*7760*/  @!P1 LEA.HI.X R5, R213, R3.reuse, R234, 0x1, P0 ;  /* 0x00000003d5059211 */ /* 0x080fe400000f0cea */
[CC--:B------:R-:W-:Y:S04]  /*7770*/  @!P4 LEA R8, P0, R212.reuse, R2.reuse, 0x1 ;  /* 0x00000002d408c211 */ /* 0x0c0fe800078008ff */
[-C--:B------:R-:W-:Y:S01]  /*7780*/  @!P4 LEA.HI.X R9, R212, R3.reuse, R233, 0x1, P0 ;  /* 0x00000003d409c211 */ /* 0x080fe200000f0ce9 */
[----:B--2---:R1:W-:Y:S04]  /*7790*/  @!P2 ST.E.128 [R6.64], R12 ;  /* 0x0000000c0600a985 */ /* 0x0043e8000c101d0a */
[----:B------:R-:W2:Y:S01]  /*77a0*/  @!P1 LDS.128 R12, [R79+0xc000] ;  /* 0x00c000004f0c9984 */ /* 0x000ea20000000c00 */
[CC--:B-1----:R-:W-:Y:S04]  /*77b0*/  @!P3 LEA R6, P0, R207.reuse, R2.reuse, 0x1 ;  /* 0x00000002cf06b211 */ /* 0x0c2fe800078008ff */
[-C--:B------:R-:W-:Y:S01]  /*77c0*/  @!P3 LEA.HI.X R7, R207, R3.reuse, R237, 0x1, P0 ;  /* 0x00000003cf07b211 */ /* 0x080fe200000f0ced */
[----:B--2---:R1:W-:Y:S01]  /*77d0*/  @!P1 ST.E.128 [R4.64], R12 ;  /* 0x0000000c04009985 */ /* 0x0043e2000c101d0a */
[C---:B------:R-:W-:Y:S03]  /*77e0*/  ISETP.GE.AND P1, PT, R206.reuse, c[0x0][0x1d4], PT ;  /* 0x00007500ce007a0c */ /* 0x040fe60003f26270 */
[----:B------:R-:W2:Y:S10]  /*77f0*/  @!P4 LDS.128 R16, [R78+0xe000] ;  /* 0x00e000004e10c984 */ /* 0x000eb40000000c00 */
[CC--:B-1----:R-:W-:Y:S04]  /*7800*/  @!P1 LEA R4, P0, R206.reuse, R2.reuse, 0x1 ;  /* 0x00000002ce049211 */ /* 0x0c2fe800078008ff */
[-C--:B------:R-:W-:Y:S02]  /*7810*/  @!P1 LEA.HI.X R5, R206, R3.reuse, R236, 0x1, P0 ;  /* 0x00000003ce059211 */ /* 0x080fe400000f0cec */
[C---:B------:R-:W-:Y:S01]  /*7820*/  ISETP.GE.AND P0, PT, R205.reuse, c[0x0][0x1d4], PT ;  /* 0x00007500cd007a0c */ /* 0x040fe20003f06270 */
[----:B--2---:R-:W-:Y:S04]  /*7830*/  @!P4 ST.E.128 [R8.64], R16 ;  /* 0x000000100800c985 */ /* 0x004fe8000c101d0a */
[----:B------:R-:W1:Y:S08]  /*7840*/  @!P3 LDS.128 R12, [R79+0xe000] ;  /* 0x00e000004f0cb984 */ /* 0x000e700000000c00 */
[C---:B------:R-:W-:Y:S04]  /*7850*/  @!P0 LEA R2, P2, R205.reuse, R2, 0x1 ;  /* 0x00000002cd028211 */ /* 0x040fe800078408ff */
[----:B------:R-:W-:Y:S01]  /*7860*/  @!P0 LEA.HI.X R3, R205, R3, R235, 0x1, P2 ;  /* 0x00000003cd038211 */ /* 0x000fe200010f0ceb */
[----:B-1----:R-:W-:Y:S04]  /*7870*/  @!P3 ST.E.128 [R6.64], R12 ;  /* 0x0000000c0600b985 */ /* 0x002fe8000c101d0a */
[----:B------:R-:W1:Y:S04]  /*7880*/  @!P1 LDS.128 R12, [R78+0x10000] ;  /* 0x010000004e0c9984 */ /* 0x000e680000000c00 */
[----:B-1----:R-:W-:Y:S04]  /*7890*/  @!P1 ST.E.128 [R4.64], R12 ;  /* 0x0000000c04009985 */ /* 0x002fe8000c101d0a */
[----:B------:R-:W1:Y:S04]  /*78a0*/  @!P0 LDS.128 R4, [R79+0x10000] ;  /* 0x010000004f048984 */ /* 0x000e680000000c00 */
[----:B-1----:R1:W-:Y:S02]  /*78b0*/  @!P0 ST.E.128 [R2.64], R4 ;  /* 0x0000000402008985 */ /* 0x0023e4000c101d0a */
.L_x_2276:
[----:B--2-4-:R-:W-:Y:S05]  /*78c0*/  BSYNC B1 ;  /* 0x0000000000017941 */ /* 0x014fea0003800000 */
.L_x_2271:
[----:B------:R-:W-:Y:S01]  /*78d0*/  ISETP.GT.AND P0, PT, R26, R31, PT ;  /* 0x0000001f1a00720c */ /* 0x000fe20003f04270 */
[----:B-1----:R-:W-:Y:S01]  /*78e0*/  IMAD R8, R83, c[0x0][0x218], RZ ;  /* 0x0000860053087a24 */ /* 0x002fe200078e02ff */
[C---:B------:R-:W-:Y:S01]  /*78f0*/  ISETP.GE.AND P1, PT, R48.reuse, 0x1, PT ;  /* 0x000000013000780c */ /* 0x040fe20003f26270 */
[----:B------:R-:W-:Y:S01]  /*7900*/  BSSY B0, `(.L_x_2293) ;  /* 0x0000049000007945 */ /* 0x000fe20003800000 */
[C---:B-----5:R-:W-:Y:S01]  /*7910*/  IADD3 R3, R48.reuse, 0x1, RZ ;  /* 0x0000000130037810 */ /* 0x060fe20007ffe0ff */
[----:B------:R-:W-:Y:S01]  /*7920*/  IMAD R8, R77, c[0x0][0x21c], R8 ;  /* 0x000087004d087a24 */ /* 0x000fe200078e0208 */
[----:B------:R-:W-:Y:S07]  /*7930*/  LOP3.LUT P2, RZ, R211, 0x1, RZ, 0xc0, !PT ;  /* 0x00000001d3ff7812 */ /* 0x000fee000784c0ff */
        /* <DEDUP_REMOVED lines=34> */
[----:B------:R-:W2:Y:S04]  /*7b60*/  SHFL.IDX PT, R3, R3, RZ, 0x1c1f ;  /* 0x001c1fff03037589 */ /* 0x000ea800000e0000 */
[----:B-1----:R1:W4:Y:S01]  /*7b70*/  SHFL.IDX PT, R2, R9, RZ, 0x1c1f ;  /* 0x001c1fff09027589 */ /* 0x00232200000e0000 */
[----:B------:R-:W-:Y:S04]  /*7b80*/  DEPBAR.LE SB0, 0x2 ;  /* 0x000080800000791a */ /* 0x000fe80000000000 */
[----:B------:R-:W-:Y:S06]  /*7b90*/  BAR.SYNC.DEFER_BLOCKING 0x0 ;  /* 0x0000000000007b1d */ /* 0x000fec0000010000 */
[----:B------:R-:W-:-:S05]  /*7ba0*/  @!P0 BRA `(.L_x_2294) ;  /* 0x000001e000008947 */ /* 0x000fca0003800000 */
[----:B--2---:R-:W-:Y:S02]  /*7bb0*/  ISETP.GE.AND P2, PT, R106, c[0x0][0x1d4], PT ;  /* 0x000075006a007a0c */ /* 0x004fe40003f46270 */
[----:B------:R-:W-:Y:S02]  /*7bc0*/  ISETP.GE.AND P1, PT, R110, c[0x0][0x1d4], PT ;  /* 0x000075006e007a0c */ /* 0x000fe40003f26270 */
[----:B------:R-:W-:Y:S02]  /*7bd0*/  ISETP.GE.AND P4, PT, R107, c[0x0][0x1d4], PT ;  /* 0x000075006b007a0c */ /* 0x000fe40003f86270 */
[----:B------:R-:W-:Y:S07]  /*7be0*/  ISETP.GE.AND P3, PT, R207, c[0x0][0x1d4], PT ;  /* 0x00007500cf007a0c */ /* 0x000fee0003f66270 */
[----:B------:R-:W2:Y:S01]  /*7bf0*/  @!P2 LDS.128 R12, [R78] ;  /* 0x000000004e0ca984 */ /* 0x000ea20000000c00 */
[CC--:B----4-:R-:W-:Y:S04]  /*7c00*/  @!P2 LEA R6, P0, R106.reuse, R2.reuse, 0x1 ;  /* 0x000000026a06a211 */ /* 0x0d0fe800078008ff */
[-C--:B------:R-:W-:Y:S02]  /*7c10*/  @!P2 LEA.HI.X R7, R106, R3.reuse, R232, 0x1, P0 ;  /* 0x000000036a07a211 */ /* 0x080fe400000f0ce8 */
[CC--:B------:R-:W-:Y:S04]  /*7c20*/  @!P1 LEA R4, P0, R213.reuse, R2.reuse, 0x1 ;  /* 0x00000002d5049211 */ /* 0x0c0fe800078008ff */
[-C--:B------:R-:W-:Y:S02]  /*7c30*/  @!P1 LEA.HI.X R5, R213, R3.reuse, R234, 0x1, P0 ;  /* 0x00000003d5059211 */ /* 0x080fe400000f0cea */
[CC--:B------:R-:W-:Y:S04]  /*7c40*/  @!P4 LEA R8, P0, R212.reuse, R2.reuse, 0x1 ;  /* 0x00000002d408c211 */ /* 0x0c0fe800078008ff */
[-C--:B-1----:R-:W-:Y:S01]  /*7c50*/  @!P4 LEA.HI.X R9, R212, R3.reuse, R233, 0x1, P0 ;  /* 0x00000003d409c211 */ /* 0x082fe200000f0ce9 */
[----:B--2---:R1:W-:Y:S04]  /*7c60*/  @!P2 ST.E.128 [R6.64], R12 ;  /* 0x0000000c0600a985 */ /* 0x0043e8000c101d0a */
[----:B------:R-:W2:Y:S01]  /*7c70*/  @!P1 LDS.128 R12, [R79] ;  /* 0x000000004f0c9984 */ /* 0x000ea20000000c00 */
        /* <DEDUP_REMOVED lines=17> */
.L_x_2294:
[----:B--2---:R-:W-:Y:S05]  /*7d90*/  BSYNC B0 ;  /* 0x0000000000007941 */ /* 0x004fea0003800000 */
.L_x_2293:
[C---:B------:R-:W-:Y:S02]  /*7da0*/  ISETP.GE.AND P0, PT, R33.reuse, 0x1, PT ;  /* 0x000000012100780c */ /* 0x040fe40003f06270 */
[----:B-1--4-:R-:W-:Y:S02]  /*7db0*/  IADD3 R2, R33, 0x1, RZ ;  /* 0x0000000121027810 */ /* 0x012fe40007ffe0ff */
[----:B------:R-:W-:Y:S02]  /*7dc0*/  LOP3.LUT P2, RZ, R211, 0x1, RZ, 0xc0, !PT ;  /* 0x00000001d3ff7812 */ /* 0x000fe4000784c0ff */
        /* <DEDUP_REMOVED lines=37> */
.L_x_2270:
[----:B----4-:R-:W4:Y:S01]  /*8020*/  LDL.LU R3, [R1+0xd0] ;  /* 0x0000d00001037983 */ /* 0x010f220000300800 */
[----:B------:R-:W-:Y:S01]  /*8030*/  IMAD.MOV.U32 R4, RZ, RZ, 0x1 ;  /* 0x00000001ff047424 */ /* 0x000fe200078e00ff */
[----:B------:R-:W-:Y:S02]  /*8040*/  IADD3 R0, R229, 0x7f, RZ ;  /* 0x0000007fe5007810 */ /* 0x000fe40007ffe0ff */
[----:B------:R-:W4:Y:S02]  /*8050*/  S2R R2, SR_TID.X ;  /* 0x0000000000027919 */ /* 0x000f240000002100 */
[C---:B------:R-:W-:Y:S02]  /*8060*/  ISETP.NE.AND P4, PT, R4.reuse, c[0x0][0x2c4], PT ;  /* 0x0000b10004007a0c */ /* 0x040fe40003f85270 */
[----:B------:R-:W-:Y:S01]  /*8070*/  ISETP.LE.AND P1, PT, R4, c[0x0][0x32c], PT ;  /* 0x0000cb0004007a0c */ /* 0x000fe20003f23270 */
[----:B----4-:R4:W-:Y:S10]  /*8080*/  STL.64 [R1], R2 ;  /* 0x0000000201007387 */ /* 0x0109f40000100a00 */
[----:B----4-:R-:W-:-:S05]  /*8090*/  @P4 IMAD.HI.U32 R2, R0, c[0x0][0x2c8], RZ ;  /* 0x0000b20000024a27 */ /* 0x010fca00078e00ff */
[----:B------:R-:W-:Y:S01]  /*80a0*/  @P4 SHF.R.U32.HI R0, RZ, c[0x0][0x2cc], R2 ;  /* 0x0000b300ff004a19 */ /* 0x000fe20000011602 */
[----:B------:R-:W-:-:S03]  /*80b0*/  IMAD.U32 R2, RZ, RZ, UR7 ;  /* 0x00000007ff027e24 */ /* 0x000fc6000f8e00ff */
[----:B------:R-:W-:Y:S02]  /*80c0*/  IADD3 R0, R0, 0x1, R201 ;  /* 0x0000000100007810 */ /* 0x000fe40007ffe0c9 */
[----:B---3--:R-:W-:-:S03]  /*80d0*/  IADD3 R24, P0, R2, 0x4, RZ ;  /* 0x0000000402187810 */ /* 0x008fc60007f1e0ff */
[----:B-----5:R-:W-:Y:S02]  /*80e0*/  IMAD.IADD R3, R0, 0x1, -R15 ;  /* 0x0000000100037824 */ /* 0x020fe400078e0a0f */
[----:B-1----:R-:W-:-:S03]  /*80f0*/  IMAD.X R25, RZ, RZ, UR6, P0 ;  /* 0x00000006ff197e24 */ /* 0x002fc600080e06ff */
        /* <DEDUP_REMOVED lines=12> */
.L_x_2298:
[----:B------:R-:W-:-:S13]  /*81c0*/  ISETP.NE.AND P0, PT, R4, c[0x0][0x32c], PT ;  /* 0x0000cb0004007a0c */ /* 0x000fda0003f05270 */
[----:B------:R-:W-:-:S05]  /*81d0*/  @P0 IMAD.HI.U32 R3, R0, c[0x0][0x330], RZ ;  /* 0x0000cc0000030a27 */ /* 0x000fca00078e00ff */
[----:B------:R-:W-:Y:S02]  /*81e0*/  @P0 SHF.R.U32.HI R0, RZ, c[0x0][0x334], R3 ;  /* 0x0000cd00ff000a19 */ /* 0x000fe40000011603 */
.L_x_2299:
[----:B------:R-:W-:Y:S05]  /*81f0*/  BSYNC B0 ;  /* 0x0000000000007941 */ /* 0x000fea0003800000 */
.L_x_2297:
[----:B------:R-:W-:-:S05]  /*8200*/  MOV R3, c[0x0][0x32c] ;  /* 0x0000cb0000037a02 */ /* 0x000fca0000000f00 */
[----:B------:R-:W-:-:S05]  /*8210*/  IMAD R0, R0, R3, c[0x0][0x32c] ;  /* 0x0000cb0000007624 */ /* 0x000fca00078e0203 */
[----:B------:R-:W-:-:S04]  /*8220*/  IMNMX R2, R2, R0, PT ;  /* 0x0000000002027217 */ /* 0x000fc80003800200 */
.L_x_2296:
        /* <DEDUP_REMOVED lines=21> */
.L_x_2302:
[----:B------:R-:W-:-:S04]  /*8380*/  MOV R3, c[0x0][0x32c] ;  /* 0x0000cb0000037a02 */ /* 0x000fc80000000f00 */
[----:B------:R-:W-:-:S13]  /*8390*/  ISETP.NE.AND P0, PT, R3, 0x1, PT ;  /* 0x000000010300780c */ /* 0x000fda0003f05270 */
[----:B------:R-:W-:-:S05]  /*83a0*/  @P0 IMAD.HI.U32 R3, R0, c[0x0][0x330], RZ ;  /* 0x0000cc0000030a27 */ /* 0x000fca00078e00ff */
[----:B------:R-:W-:Y:S02]  /*83b0*/  @P0 SHF.R.U32.HI R0, RZ, c[0x0][0x334], R3 ;  /* 0x0000cd00ff000a19 */ /* 0x000fe40000011603 */
.L_x_2303:
[----:B------:R-:W-:Y:S05]  /*83c0*/  BSYNC B0 ;  /* 0x0000000000007941 */ /* 0x000fea0003800000 */
.L_x_2301:
[----:B------:R-:W-:-:S05]  /*83d0*/  IMAD R0, R0, c[0x0][0x32c], RZ ;  /* 0x0000cb0000007a24 */ /* 0x000fca00078e02ff */
[----:B------:R-:W-:-:S04]  /*83e0*/  IMNMX R2, R2, R0, !PT ;  /* 0x0000000002027217 */ /* 0x000fc80007800200 */
.L_x_2300:
        /* <DEDUP_REMOVED lines=39> */
.L_x_2305:
[----:B------:R-:W-:Y:S05]  /*8660*/  BSYNC B0 ;  /* 0x0000000000007941 */ /* 0x000fea0003800000 */
.L_x_2304:
[----:B------:R-:W3:Y:S01]  /*8670*/  LDL R3, [R1+0x70] ;  /* 0x0000700001037983 */ /* 0x000ee20000100800 */
[----:B------:R-:W-:Y:S01]  /*8680*/  PRMT R0, RZ, 0x7610, R0 ;  /* 0x00007610ff007816 */ /* 0x000fe20000000000 */
        /* <DEDUP_REMOVED lines=49> */
[----:B---3--:R-:W-:-:S04]  /*89a0*/  IMAD R204, R3, R2, R6 ;  /* 0x0000000203cc7224 */ /* 0x008fc800078e0206 */
[----:B------:R-:W-:-:S05]  /*89b0*/  IMAD.IADD R2, R204, 0x1, R2 ;  /* 0x00000001cc027824 */ /* 0x000fca00078e0202 */
[----:B------:R-:W-:-:S04]  /*89c0*/  IMNMX R180, R8, R2, PT ;  /* 0x0000000208b47217 */ /* 0x000fc80003800200 */
[----:B------:R-:W-:-:S13]  /*89d0*/  ISETP.GT.AND P0, PT, R180, R204, PT ;  /* 0x000000ccb400720c */ /* 0x000fda0003f04270 */
[----:B------:R-:W-:Y:S05]  /*89e0*/  @!P0 BRA `(.L_x_2306) ;  /* 0x0001066000008947 */ /* 0x000fea0003800000 */
[----:B------:R-:W3:Y:S01]  /*89f0*/  LDL R0, [R1+0x4c] ;  /* 0x00004c0001007983 */ /* 0x000ee20000100800 */
[----:B------:R-:W-:Y:S01]  /*8a00*/  ISETP.NE.U32.AND P0, PT, RZ, c[0x0][0x340], PT ;  /* 0x0000d000ff007a0c */ /* 0x000fe20003f05070 */
[----:B------:R-:W-:Y:S02]  /*8a10*/  ULDC.64 UR4, c[0x0][0x18] ;  /* 0x0000060000047ab9 */ /* 0x000fe40000000a00 */
[----:B------:R-:W1:Y:S01]  /*8a20*/  S2R R7, SR_TID.X ;  /* 0x0000000000077919 */ /* 0x000e620000002100 */
[----:B------:R-:W-:-:S13]  /*8a30*/  ISETP.NE.AND.EX P3, PT, RZ, c[0x0][0x344], PT, P0 ;  /* 0x0000d100ff007a0c */ /* 0x000fda0003f65300 */
[----:B------:R-:W-:-:S04]  /*8a40*/  @P3 IMAD.MOV.U32 R2, RZ, RZ, 0x4 ;  /* 0x00000004ff023424 */ /* 0x000fc800078e00ff */
[----:B------:R-:W-:-:S05]  /*8a50*/  @P3 IMAD.WIDE R2, R231, R2, c[0x0][0x340] ;  /* 0x0000d000e7023625 */ /* 0x000fca00078e0202 */
[----:B------:R4:W5:Y:S01]  /*8a60*/  @P3 LDG.E R21, [R2.64] ;  /* 0x0000000a02153981 */ /* 0x000962000c1e1900 */
[----:B-1----:R-:W-:Y:S01]  /*8a70*/  SHF.R.S32.HI R5, RZ, 0x1f, R7 ;  /* 0x0000001fff057819 */ /* 0x002fe20000011407 */
[----:B------:R-:W-:Y:S01]  /*8a80*/  UIADD3 UR4, UP0, UR4, 0x18100, URZ ;  /* 0x0001810004047890 */ /* 0x000fe2000ff1e03f */
[----:B------:R-:W-:Y:S01]  /*8a90*/  ISETP.NE.U32.AND P0, PT, RZ, c[0x0][0x348], PT ;  /* 0x0000d200ff007a0c */ /* 0x000fe20003f05070 */
[----:B------:R-:W-:Y:S01]  /*8aa0*/  STL [R1+0x10], R15 ;  /* 0x0000100f01007387 */ /* 0x000fe20000100800 */
[----:B------:R-:W-:Y:S01]  /*8ab0*/  LEA.HI R5, R5, R7, RZ, 0x3 ;  /* 0x0000000705057211 */ /* 0x000fe200078f18ff */
[----:B------:R-:W-:Y:S01]  /*8ac0*/  UIADD3.X UR5, URZ, UR5, URZ, UP0, !UPT ;  /* 0x000000053f057290 */ /* 0x000fe200087fe43f */
[----:B------:R-:W-:Y:S01]  /*8ad0*/  ISETP.NE.AND.EX P0, PT, RZ, c[0x0][0x34c], PT, P0 ;  /* 0x0000d300ff007a0c */ /* 0x000fe20003f05300 */
[----:B------:R-:W-:Y:S01]  /*8ae0*/  IMAD.U32 R16, RZ, RZ, UR7 ;  /* 0x00000007ff107e24 */ /* 0x000fe2000f8e00ff */
[----:B------:R-:W-:Y:S02]  /*8af0*/  LOP3.LUT R5, R5, 0xfffffff8, RZ, 0xc0, !PT ;  /* 0xfffffff805057812 */ /* 0x000fe400078ec0ff */
[----:B------:R-:W-:-:S02]  /*8b00*/  LOP3.LUT R20, R230, 0xffff, RZ, 0xc0, !PT ;  /* 0x0000ffffe6147812 */ /* 0x000fc400078ec0ff */
[----:B------:R-:W-:Y:S01]  /*8b10*/  MOV R18, UR7 ;  /* 0x0000000700127c02 */ /* 0x000fe20008000f00 */
[----:B------:R-:W-:Y:S01]  /*8b20*/  IMAD.IADD R5, R7, 0x1, -R5 ;  /* 0x0000000107057824 */ /* 0x000fe200078e0a05 */
[----:B------:R-:W-:Y:S02]  /*8b30*/  IADD3 R16, P1, R16, 0x10, RZ ;  /* 0x0000001010107810 */ /* 0x000fe40007f3e0ff */
[----:B------:R-:W-:Y:S02]  /*8b40*/  IADD3 R18, P2, R18, 0x8, RZ ;  /* 0x0000000812127810 */ /* 0x000fe40007f5e0ff */
[----:B------:R-:W-:Y:S01]  /*8b50*/  LEA R5, R5, R249, 0x5 ;  /* 0x000000f905057211 */ /* 0x000fe200078e28ff */
[----:B------:R-:W-:Y:S01]  /*8b60*/  IMAD.X R17, RZ, RZ, UR6, P1 ;  /* 0x00000006ff117e24 */ /* 0x000fe200088e06ff */
[----:B------:R-:W-:Y:S02]  /*8b70*/  ISETP.GE.AND P6, PT, R240, c[0x0][0x198], PT ;  /* 0x00006600f0007a0c */ /* 0x000fe40003fc6270 */
[----:B------:R-:W-:Y:S01]  /*8b80*/  ISETP.GE.AND P5, PT, R241, c[0x0][0x198], PT ;  /* 0x00006600f1007a0c */ /* 0x000fe20003fa6270 */
[----:B------:R-:W-:Y:S01]  /*8b90*/  IMAD.IADD R5, R229, 0x1, R5 ;  /* 0x00000001e5057824 */ /* 0x000fe200078e0205 */
[----:B------:R-:W-:-:S02]  /*8ba0*/  IADD3 R23, R180, -0x1, RZ ;  /* 0xffffffffb4177810 */ /* 0x000fc40007ffe0ff */
[----:B--2---:R-:W-:Y:S01]  /*8bb0*/  IADD3.X R19, RZ, UR6, RZ, P2, !PT ;  /* 0x00000006ff137c10 */ /* 0x004fe200097fe4ff */
[----:B------:R-:W-:Y:S01]  /*8bc0*/  @P4 IMAD.HI.U32 R7, R5, c[0x0][0x2c8], RZ ;  /* 0x0000b20005074a27 */ /* 0x000fe200078e00ff */
[----:B---3--:R-:W-:-:S03]  /*8bd0*/  SHF.R.S32.HI R4, RZ, 0x1f, R0 ;  /* 0x0000001fff047819 */ /* 0x008fc60000011400 */
[----:B----4-:R-:W-:-:S04]  /*8be0*/  IMAD.WIDE.U32 R2, R0, c[0x0][0x178], RZ ;  /* 0x00005e0000027a25 */ /* 0x010fc800078e00ff */
[----:B------:R-:W-:-:S04]  /*8bf0*/  IMAD R4, R4, c[0x0][0x178], RZ ;  /* 0x00005e0004047a24 */ /* 0x000fc800078e02ff */
[----:B------:R-:W-:Y:S01]  /*8c00*/  IMAD R0, R0, c[0x0][0x17c], R4 ;  /* 0x00005f0000007a24 */ /* 0x000fe200078e0204 */
[----:B------:R-:W-:-:S03]  /*8c10*/  SEL R4, R231, RZ, !P0 ;  /* 0x000000ffe7047207 */ /* 0x000fc60004000000 */
[----:B------:R-:W-:Y:S01]  /*8c20*/  IMAD.IADD R3, R3, 0x1, R0 ;  /* 0x0000000103037824 */ /* 0x000fe200078e0200 */
        /* <DEDUP_REMOVED lines=9> */
[----:B------:R-:W-:-:S03]  /*8cc0*/  @!P3 MOV R21, R231 ;  /* 0x000000e70015b202 */ /* 0x000fc60000000f00 */
[----:B------:R-:W-:Y:S01]  /*8cd0*/  IMAD R7, R4, c[0x0][0x1c4], R6 ;  /* 0x0000710004077a24 */ /* 0x000fe200078e0206 */
[--C-:B------:R-:W-:Y:S01]  /*8ce0*/  SHF.R.S32.HI R4, RZ, 0x1f, R0.reuse ;  /* 0x0000001fff047819 */ /* 0x100fe20000011400 */
[----:B------:R-:W-:Y:S02]  /*8cf0*/  IMAD.MOV R6, RZ, RZ, -R0 ;  /* 0x000000ffff067224 */ /* 0x000fe400078e0a00 */
[----:B------:R-:W-:Y:S02]  /*8d00*/  IMAD.IADD R3, R3, 0x1, R7 ;  /* 0x0000000103037824 */ /* 0x000fe400078e0207 */
[----:B------:R-:W-:Y:S02]  /*8d10*/  IMAD R6, R6, c[0x0][0x2c4], R5 ;  /* 0x0000b10006067a24 */ /* 0x000fe400078e0205 */
[----:B------:R-:W-:Y:S02]  /*8d20*/  IMAD R4, R4, c[0x0][0x1b0], RZ ;  /* 0x00006c0004047a24 */ /* 0x000fe400078e02ff */
[----:B------:R-:W-:Y:S01]  /*8d30*/  IMAD.WIDE.U32 R2, R0, c[0x0][0x1b0], R2 ;  /* 0x00006c0000027a25 */ /* 0x000fe200078e0002 */
[----:B------:R-:W-:-:S03]  /*8d40*/  SHF.R.S32.HI R12, RZ, 0x1f, R6 ;  /* 0x0000001fff0c7819 */ /* 0x000fc60000011406 */
[----:B------:R-:W-:Y:S01]  /*8d50*/  IMAD R7, R0, c[0x0][0x1b4], R4 ;  /* 0x00006d0000077a24 */ /* 0x000fe200078e0204 */
[----:B------:R-:W-:Y:S01]  /*8d60*/  MOV R4, UR4 ;  /* 0x0000000400047c02 */ /* 0x000fe20008000f00 */
[----:B------:R-:W-:Y:S02]  /*8d70*/  IMAD R12, R12, c[0x0][0x1a8], RZ ;  /* 0x00006a000c0c7a24 */ /* 0x000fe400078e02ff */
[----:B------:R-:W-:Y:S02]  /*8d80*/  IMAD.IADD R3, R3, 0x1, R7 ;  /* 0x0000000103037824 */ /* 0x000fe400078e0207 */
[C---:B------:R-:W-:Y:S02]  /*8d90*/  IMAD R12, R6.reuse, c[0x0][0x1ac], R12 ;  /* 0x00006b00060c7a24 */ /* 0x040fe400078e020c */
[----:B------:R-:W-:-:S04]  /*8da0*/  IMAD.WIDE.U32 R2, R6, c[0x0][0x1a8], R2 ;  /* 0x00006a0006027a25 */ /* 0x000fc800078e0002 */
[----:B------:R-:W-:Y:S01]  /*8db0*/  IMAD.U32 R5, RZ, RZ, UR5 ;  /* 0x00000005ff057e24 */ /* 0x000fe2000f8e00ff */
[----:B------:R-:W-:Y:S02]  /*8dc0*/  IADD3 R12, R3, R12, RZ ;  /* 0x0000000c030c7210 */ /* 0x000fe40007ffe0ff */
[C---:B------:R-:W-:Y:S02]  /*8dd0*/  LEA R14, P0, R2.reuse, c[0x0][0x160], 0x1 ;  /* 0x00005800020e7a11 */ /* 0x040fe400078008ff */
[----:B------:R1:W-:Y:S02]  /*8de0*/  STL.64 [R1+0x8], R4 ;  /* 0x0000080401007387 */ /* 0x0003e40000100a00 */
[----:B------:R-:W-:Y:S01]  /*8df0*/  LEA.HI.X R12, R2, c[0x0][0x164], R12, 0x1, P0 ;  /* 0x00005900020c7a11 */ /* 0x000fe200000f0c0c */
[----:B-1----:R-:W-:Y:S01]  /*8e00*/  IMAD.IADD R5, R249, 0x1, R229 ;  /* 0x00000001f9057824 */ /* 0x002fe200078e02e5 */
[----:B------:R-:W-:Y:S05]  /*8e10*/  BRA.DIV ~URZ, `(.L_x_2307) ;  /* 0x00014f927f007947 */ /* 0x000fea000b800000 */
[----:B------:R1:W2:Y:S02]  /*8e20*/  SHFL.IDX PT, R4, R12, RZ, 0x181f ;  /* 0x00181fff0c047589 */ /* 0x0002a400000e0000 */
.L_x_2462:
[----:B------:R-:W-:Y:S05]  /*8e30*/  BRA.DIV ~URZ, `(.L_x_2308) ;  /* 0x00014ff27f007947 */ /* 0x000fea000b800000 */
[----:B------:R3:W4:Y:S02]  /*8e40*/  SHFL.IDX PT, R0, R14, RZ, 0x181f ;  /* 0x00181fff0e007589 */ /* 0x00072400000e0000 */
.L_x_2463:
        /* <DEDUP_REMOVED lines=16> */
.L_x_2310:
[----:B------:R-:W-:Y:S05]  /*8f50*/  BSYNC B0 ;  /* 0x0000000000007941 */ /* 0x000fea0003800000 */
.L_x_2309:
[----:B------:R-:W-:Y:S05]  /*8f60*/  BRA.DIV ~URZ, `(.L_x_2311) ;  /* 0x00014f427f007947 */ /* 0x000fea000b800000 */
[----:B--2---:R2:W1:Y:S04]  /*8f70*/  SHFL.IDX PT, R4, R12, 0x1, 0x181f ;  /* 0x00381f000c047f89 */ /* 0x00446800000e0000 */
[----:B----4-:R2:W4:Y:S02]  /*8f80*/  SHFL.IDX PT, R0, R14, 0x1, 0x181f ;  /* 0x00381f000e007f89 */ /* 0x01052400000e0000 */
.L_x_2464:
        /* <DEDUP_REMOVED lines=16> */
.L_x_2313:
[----:B------:R-:W-:Y:S05]  /*9090*/  BSYNC B0 ;  /* 0x0000000000007941 */ /* 0x000fea0003800000 */
.L_x_2312:
[----:B------:R-:W-:Y:S05]  /*90a0*/  BRA.DIV ~URZ, `(.L_x_2314) ;  /* 0x00014ef27f007947 */ /* 0x000fea000b800000 */
[----:B-1----:R1:W2:Y:S02]  /*90b0*/  SHFL.IDX PT, R4, R12, 0x2, 0x181f ;  /* 0x00581f000c047f89 */ /* 0x0022a400000e0000 */
.L_x_2465:
[----:B------:R-:W-:Y:S05]  /*90c0*/  BRA.DIV ~URZ, `(.L_x_2315) ;  /* 0x00014f527f007947 */ /* 0x000fea000b800000 */
[----:B----4-:R4:W1:Y:S02]  /*90d0*/  SHFL.IDX PT, R0, R14, 0x2, 0x181f ;  /* 0x00581f000e007f89 */ /* 0x01086400000e0000 */
.L_x_2466:
        /* <DEDUP_REMOVED lines=16> */
.L_x_2317:
[----:B------:R-:W-:Y:S05]  /*91e0*/  BSYNC B0 ;  /* 0x0000000000007941 */ /* 0x000fea0003800000 */
.L_x_2316:
[----:B------:R-:W-:Y:S05]  /*91f0*/  BRA.DIV ~URZ, `(.L_x_2318) ;  /* 0x00014ea27f007947 */ /* 0x000fea000b800000 */
[----:B-12---:R-:W1:Y:S04]  /*9200*/  SHFL.IDX PT, R12, R12, 0x3, 0x181f ;  /* 0x00781f000c0c7f89 */ /* 0x006e6800000e0000 */
[----:B------:R2:W3:Y:S02]  /*9210*/  SHFL.IDX PT, R0, R14, 0x3, 0x181f ;  /* 0x00781f000e007f89 */ /* 0x0004e400000e0000 */
.L_x_2467:
[----:B--234-:R-:W2:Y:S04]  /*9220*/  LDL R14, [R1] ;  /* 0x00000000010e7983 */ /* 0x01cea80000100800 */
[----:B------:R3:W5:Y:S04]  /*9230*/  LDL R22, [R1+0x64] ;  /* 0x0000640001167983 */ /* 0x0007680000100800 */
[----:B------:R3:W5:Y:S01]  /*9240*/  LDL R215, [R1+0x48] ;  /* 0x0000480001d77983 */ /* 0x0007620000100800 */
[----:B------:R-:W-:Y:S01]  /*9250*/  IADD3 R5, R5, 0x60, RZ ;  /* 0x0000006005057810 */ /* 0x000fe20007ffe0ff */
[----:B------:R-:W-:Y:S01]  /*9260*/  ULDC.64 UR4, c[0x0][0x40] ;  /* 0x0000100000047ab9 */ /* 0x000fe20000000a00 */
[----:B------:R-:W-:Y:S01]  /*9270*/  IMAD.U32 R2, RZ, RZ, UR7 ;  /* 0x00000007ff027e24 */ /* 0x000fe2000f8e00ff */
[----:B------:R-:W-:Y:S01]  /*9280*/  STL.64 [R1+0x40], R18 ;  /* 0x0000401201007387 */ /* 0x000fe20000100a00 */
[----:B------:R-:W-:Y:S01]  /*9290*/  ISETP.GE.AND P0, PT, R5, R13, PT ;  /* 0x0000000d0500720c */ /* 0x000fe20003f06270 */
[----:B------:R-:W-:Y:S01]  /*92a0*/  UIADD3 UR4, UP0, UR4, 0x160, URZ ;  /* 0x0000016004047890 */ /* 0x000fe2000ff1e03f */
[----:B------:R-:W-:Y:S01]  /*92b0*/  IMAD.U32 R3, RZ, RZ, UR6 ;  /* 0x00000006ff037e24 */ /* 0x000fe2000f8e00ff */
[----:B------:R-:W-:Y:S01]  /*92c0*/  STL.64 [R1+0x28], R16 ;  /* 0x0000281001007387 */ /* 0x000fe20000100a00 */
[----:B-----5:R-:W-:Y:S01]  /*92d0*/  IMAD.WIDE.U32 R218, R21, c[0x0][0x2b0], RZ ;  /* 0x0000ac0015da7a25 */ /* 0x020fe200078e00ff */
[----:B------:R-:W-:-:S02]  /*92e0*/  UIADD3.X UR5, URZ, UR5, URZ, UP0, !UPT ;  /* 0x000000053f057290 */ /* 0x000fc400087fe43f */
[----:B------:R4:W-:Y:S01]  /*92f0*/  STL.64 [R1+0x20], R2 ;  /* 0x0000200201007387 */ /* 0x0009e20000100a00 */
[----:B------:R-:W-:-:S03]  /*9300*/  IMAD.U32 R4, RZ, RZ, UR4 ;  /* 0x00000004ff047e24 */ /* 0x000fc6000f8e00ff */
[----:B------:R-:W-:Y:S01]  /*9310*/  IMAD.U32 R5, RZ, RZ, UR5 ;  /* 0x00000005ff057e24 */ /* 0x000fe2000f8e00ff */
[----:B------:R-:W-:Y:S01]  /*9320*/  STL.64 [R1+0x30], R144 ;  /* 0x0000309001007387 */ /* 0x000fe20000100a00 */
[-C--:B------:R-:W-:Y:S02]  /*9330*/  @!P0 LEA R8, P1, R238, R0.reuse, 0x1 ;  /* 0x00000000ee088211 */ /* 0x080fe400078208ff */
[----:B------:R-:W-:Y:S01]  /*9340*/  @!P0 LEA R6, P2, R240, R0, 0x1 ;  /* 0x00000000f0068211 */ /* 0x000fe200078408ff */
[----:B------:R1:W-:Y:S02]  /*9350*/  STL.64 [R1+0x18], R4 ;  /* 0x0000180401007387 */ /* 0x0003e40000100a00 */
[-C--:B-1----:R-:W-:Y:S02]  /*9360*/  @!P0 LEA.HI.X R9, R238, R12.reuse, R239, 0x1, P1 ;  /* 0x0000000cee098211 */ /* 0x082fe400008f0cef */
[----:B------:R-:W-:Y:S01]  /*9370*/  @!P0 LEA.HI.X R7, R240, R12, R246, 0x1, P2 ;  /* 0x0000000cf0078211 */ /* 0x000fe200010f0cf6 */
[----:B------:R3:W-:Y:S04]  /*9380*/  STL.64 [R1+0x38], R24 ;  /* 0x0000381801007387 */ /* 0x0007e80000100a00 */
[----:B------:R-:W-:Y:S01]  /*9390*/  @!PT LDS RZ, [RZ] ;  /* 0x00000000fffff984 */ /* 0x000fe20000000800 */
[----:B------:R-:W-:Y:S01]  /*93a0*/  @!PT LDS RZ, [RZ] ;  /* 0x00000000fffff984 */ /* 0x000fe20000000800 */
[----:B------:R-:W-:Y:S01]  /*93b0*/  @!PT LDS RZ, [RZ] ;  /* 0x00000000fffff984 */ /* 0x000fe20000000800 */
[----:B------:R1:W-:Y:S04]  /*93c0*/  @!P0 LDGSTS.E.BYPASS.LTC128B.128 [R111+0x1b100], [R8.64], !P4 ;  /* 0x1b100000086f8fae */ /* 0x0003e8000e101d4a */
[----:B------:R3:W-:Y:S01]  /*93d0*/  @!P0 LDGSTS.E.BYPASS.LTC128B.128 [R111+0x1f100], [R6.64], !P6 ;  /* 0x1f100000066f8fae */ /* 0x0007e2000f101d4a */
[----:B----4-:R-:W-:-:S04]  /*93e0*/  @!P0 LEA R2, P1, R241, R0, 0x1 ;  /* 0x00000000f1028211 */ /* 0x010fc800078208ff */
[----:B------:R-:W-:Y:S02]  /*93f0*/  @!P0 LEA.HI.X R3, R241, R12, R245, 0x1, P1 ;  /* 0x0000000cf1038211 */ /* 0x000fe400008f0cf5 */
[----:B------:R-:W-:-:S03]  /*9400*/  SHF.R.S32.HI R4, RZ, 0x1f, R21 ;  /* 0x0000001fff047819 */ /* 0x000fc60000011415 */
[----:B------:R4:W-:Y:S04]  /*9410*/  @!P0 LDGSTS.E.BYPASS.LTC128B.128 [R111+0x23100], [R2.64], !P5 ;  /* 0x23100000026f8fae */ /* 0x0009e8000e901d4a */
[----:B------:R-:W0:Y:S01]  /*9420*/  LDGDEPBAR ;  /* 0x00000000000079af */ /* 0x000e220000000000 */
[----:B------:R-:W-:Y:S01]  /*9430*/  WARPSYNC 0xffffffff ;  /* 0xffffffff00007948 */ /* 0x000fe20003800000 */
[----:B----4-:R-:W-:Y:S02]  /*9440*/  IMAD R2, R4, c[0x0][0x2b0], RZ ;  /* 0x0000ac0004027a24 */ /* 0x010fe400078e02ff */
[----:B------:R-:W-:Y:S02]  /*9450*/  IMAD.U32 R3, RZ, RZ, UR7 ;  /* 0x00000007ff037e24 */ /* 0x000fe4000f8e00ff */
[----:B------:R-:W-:-:S03]  /*9460*/  IMAD R2, R21, c[0x0][0x2b4], R2 ;  /* 0x0000ad0015027a24 */ /* 0x000fc600078e0202 */
[----:B------:R-:W-:Y:S01]  /*9470*/  IADD3 R28, R3, 0x18, RZ ;  /* 0x00000018031c7810 */ /* 0x000fe20007ffe0ff */
[----:B------:R-:W-:Y:S01]  /*9480*/  IMAD.IADD R223, R219, 0x1, R2 ;  /* 0x00000001dbdf7824 */ /* 0x000fe200078e0202 */
[----:B--2---:R-:W-:-:S04]  /*9490*/  SHF.R.S32.HI R18, RZ, 0x1f, R14 ;  /* 0x0000001fff127819 */ /* 0x004fc8000001140e */
[----:B-1----:R-:W-:-:S04]  /*94a0*/  LEA.HI R8, R18, R14, RZ, 0x3 ;  /* 0x0000000e12087211 */ /* 0x002fc800078f18ff */
[----:B------:R-:W-:-:S05]  /*94b0*/  LOP3.LUT R0, R8, 0xfffffff8, RZ, 0xc0, !PT ;  /* 0xfffffff808007812 */ /* 0x000fca00078ec0ff */
[----:B------:R-:W-:-:S04]  /*94c0*/  IMAD.IADD R0, R14, 0x1, -R0 ;  /* 0x000000010e007824 */ /* 0x000fc800078e0a00 */
[----:B------:R-:W-:-:S05]  /*94d0*/  IMAD.SHL.U32 R190, R0, 0x8, RZ ;  /* 0x0000000800be7824 */ /* 0x000fca00078e00ff */
[C---:B------:R-:W-:Y:S02]  /*94e0*/  IADD3 R16, R190.reuse, 0x80, RZ ;  /* 0x00000080be107810 */ /* 0x040fe40007ffe0ff */
[----:B------:R-:W-:Y:S02]  /*94f0*/  IADD3 R15, R190, 0x40, RZ ;  /* 0x00000040be0f7810 */ /* 0x000fe40007ffe0ff */
[----:B------:R-:W-:Y:S02]  /*9500*/  ISETP.GE.AND P6, PT, R16, c[0x0][0x1d4], PT ;  /* 0x0000750010007a0c */ /* 0x000fe40003fc6270 */
[----:B------:R-:W-:Y:S02]  /*9510*/  ISETP.GE.AND P5, PT, R190, c[0x0][0x1d4], PT ;  /* 0x00007500be007a0c */ /* 0x000fe40003fa6270 */
[----:B------:R-:W-:Y:S02]  /*9520*/  SEL R2, RZ, 0x10, P6 ;  /* 0x00000010ff027807 */ /* 0x000fe40003000000 */
[----:B------:R-:W-:-:S03]  /*9530*/  ISETP.GE.AND P4, PT, R15, c[0x0][0x1d4], PT ;  /* 0x000075000f007a0c */ /* 0x000fc60003f86270 */
[----:B------:R3:W-:Y:S04]  /*9540*/  STL [R1+0xd0], R2 ;  /* 0x0000d00201007387 */ /* 0x0007e80000100800 */
[----:B------:R-:W-:Y:S01]  /*9550*/  SHF.R.S32.HI R17, RZ, 0x3, R8 ;  /* 0x00000003ff117819 */ /* 0x000fe20000011408 */
[----:B------:R-:W-:Y:S01]  /*9560*/  IMAD.MOV.U32 R21, RZ, RZ, c[0x0][0x2b8] ;  /* 0x0000ae00ff157624 */ /* 0x000fe200078e00ff */
[----:B------:R-:W-:Y:S01]  /*9570*/  BAR.SYNC.DEFER_BLOCKING 0x0 ;  /* 0x0000000000007b1d */ /* 0x000fe20000010000 */
[----:B------:R-:W-:Y:S02]  /*9580*/  IMAD.SHL.U32 R168, R23, 0x40, RZ ;  /* 0x0000004017a87824 */ /* 0x000fe400078e00ff */
[----:B------:R-:W-:Y:S01]  /*9590*/  IMAD R199, R0, 0x20, R17 ;  /* 0x0000002000c77824 */ /* 0x000fe200078e0211 */
[----:B------:R-:W-:Y:S01]  /*95a0*/  ISETP.NE.AND P1, PT, R21, 0x1, PT ;  /* 0x000000011500780c */ /* 0x000fe20003f25270 */
[----:B------:R-:W-:Y:S02]  /*95b0*/  IMAD.MOV.U32 R183, RZ, RZ, RZ ;  /* 0x000000ffffb77224 */ /* 0x000fe400078e00ff */
[----:B---3--:R-:W-:-:S05]  /*95c0*/  IMAD.IADD R2, R199, 0x1, R168 ;  /* 0x00000001c7027824 */ /* 0x008fca00078e02a8 */
[----:B------:R-:W-:Y:S01]  /*95d0*/  ISETP.GE.AND P0, PT, R2, R22, PT ;  /* 0x000000160200720c */ /* 0x000fe20003f06270 */
[----:B------:R-:W-:-:S03]  /*95e0*/  IMAD.IADD R2, R215, 0x1, R2 ;  /* 0x00000001d7027824 */ /* 0x000fc600078e0202 */
[----:B------:R-:W-:Y:S01]  /*95f0*/  ISETP.GT.OR P0, PT, R199, 0x3f, P0 ;  /* 0x0000003fc700780c */ /* 0x000fe20000704670 */
[----:B------:R-:W-:-:S04]  /*9600*/  @P1 IMAD.HI.U32 R3, R2, c[0x0][0x2bc], RZ ;  /* 0x0000af0002031a27 */ /* 0x000fc800078e00ff */
[----:B------:R-:W-:Y:S01]  /*9610*/  IMAD.MOV.U32 R0, RZ, RZ, R2 ;  /* 0x000000ffff007224 */ /* 0x000fe200078e0002 */
[----:B------:R-:W-:-:S07]  /*9620*/  @P1 SHF.R.U32.HI R0, RZ, c[0x0][0x2c0], R3 ;  /* 0x0000b000ff001a19 */ /* 0x000fce0000011603 */
[----:B------:R-:W-:-:S04]  /*9630*/  @!P0 IADD3 R3, P1, R0, R218, RZ ;  /* 0x000000da00038210 */ /* 0x000fc80007f3e0ff */
[----:B------:R-:W-:Y:S02]  /*9640*/  @!P0 LEA.HI.X.SX32 R5, R0, R223, 0x1, P1 ;  /* 0x000000df00058211 */ /* 0x000fe400008f0eff */
[----:B------:R-:W-:-:S04]  /*9650*/  @!P0 LEA R4, P1, R3, c[0x0][0x2a0], 0x2 ;  /* 0x0000a80003048a11 */ /* 0x000fc800078210ff */
[----:B------:R-:W-:-:S05]  /*9660*/  @!P0 LEA.HI.X R5, R3, c[0x0][0x2a4], R5, 0x2, P1 ;  /* 0x0000a90003058a11 */ /* 0x000fca00008f1405 */
[----:B------:R1:W2:Y:S01]  /*9670*/  @!P0 LDG.E R183, [R4.64] ;  /* 0x0000000a04b78981 */ /* 0x0002a2000c1e1900 */
[----:B------:R-:W-:Y:S01]  /*9680*/  IMAD.MOV R0, RZ, RZ, -R0 ;  /* 0x000000ffff007224 */ /* 0x000fe200078e0a00 */
[----:B------:R-:W-:Y:S01]  /*9690*/  LEA.HI R14, R18, R14, RZ, 0x6 ;  /* 0x0000000e120e7211 */ /* 0x000fe200078f30ff */
[----:B------:R-:W-:Y:S01]  /*96a0*/  IMAD.WIDE.U32 R216, R20, c[0x0][0x1e8], RZ ;  /* 0x00007a0014d87a25 */ /* 0x000fe200078e00ff */
[----:B------:R-:W-:Y:S01]  /*96b0*/  ISETP.GE.AND P3, PT, R190, c[0x0][0x1d4], PT ;  /* 0x00007500be007a0c */ /* 0x000fe20003f66270 */
[----:B------:R-:W-:Y:S01]  /*96c0*/  BSSY B0, `(.L_x_2319) ;  /* 0x00000b3000007945 */ /* 0x000fe20003800000 */
[----:B------:R-:W-:Y:S01]  /*96d0*/  ISETP.GE.AND P2, PT, R15, c[0x0][0x1d4], PT ;  /* 0x000075000f007a0c */ /* 0x000fe20003f46270 */
[----:B------:R-:W-:Y:S01]  /*96e0*/  IMAD R184, R0, c[0x0][0x2b8], R2 ;  /* 0x0000ae0000b87a24 */ /* 0x000fe200078e0202 */
[----:B------:R-:W-:Y:S01]  /*96f0*/  LOP3.LUT R211, R211, 0xfffffffd, RZ, 0xc0, !PT ;  /* 0xfffffffdd3d37812 */ /* 0x000fe200078ec0ff */
[----:B------:R-:W-:Y:S02]  /*9700*/  IMAD R222, R20, c[0x0][0x1ec], R217 ;  /* 0x00007b0014de7a24 */ /* 0x000fe400078e02d9 */
[----:B------:R-:W-:Y:S01]  /*9710*/  IMAD.WIDE.U32 R2, R184, c[0x0][0x1e0], RZ ;  /* 0x00007800b8027a25 */ /* 0x000fe200078e00ff */
[----:B------:R-:W-:-:S03]  /*9720*/  SHF.R.S32.HI R0, RZ, 0x1f, R184 ;  /* 0x0000001fff007819 */ /* 0x000fc600000114b8 */
[----:B------:R-:W-:-:S04]  /*9730*/  IMAD.WIDE.U32 R220, R20, c[0x0][0x210], RZ ;  /* 0x0000840014dc7a25 */ /* 0x000fc800078e00ff */
[----:B------:R-:W-:Y:S02]  /*9740*/  IMAD R7, R0, c[0x0][0x208], RZ ;  /* 0x0000820000077a24 */ /* 0x000fe400078e02ff */
[----:B------:R-:W-:Y:S02]  /*9750*/  IMAD R224, R20, c[0x0][0x214], R221 ;  /* 0x0000850014e07a24 */ /* 0x000fe400078e02dd */
[----:B------:R-:W-:Y:S02]  /*9760*/  IMAD R7, R184, c[0x0][0x20c], R7 ;  /* 0x00008300b8077a24 */ /* 0x000fe400078e0207 */
[----:B-1----:R-:W-:Y:S02]  /*9770*/  IMAD R4, R0, c[0x0][0x1e0], RZ ;  /* 0x0000780000047a24 */ /* 0x002fe400078e02ff */
[----:B------:R-:W-:-:S04]  /*9780*/  IMAD.WIDE R18, R190, 0x2, RZ ;  /* 0x00000002be127825 */ /* 0x000fc800078e02ff */
[----:B------:R-:W-:-:S04]  /*9790*/  IMAD R4, R184, c[0x0][0x1e4], R4 ;  /* 0x00007900b8047a24 */ /* 0x000fc800078e0204 */
[----:B------:R-:W-:Y:S01]  /*97a0*/  IMAD.IADD R3, R3, 0x1, R4 ;  /* 0x0000000103037824 */ /* 0x000fe200078e0204 */
[----:B--2---:R-:W-:-:S03]  /*97b0*/  SHF.R.S32.HI R6, RZ, 0x1f, R183 ;  /* 0x0000001fff067819 */ /* 0x004fc600000114b7 */
[----:B------:R-:W-:-:S04]  /*97c0*/  IMAD.WIDE.U32 R4, R183, c[0x0][0x1f0], R2 ;  /* 0x00007c00b7047a25 */ /* 0x000fc800078e0002 */
[----:B------:R-:W-:Y:S01]  /*97d0*/  IMAD R8, R6, c[0x0][0x1f0], RZ ;  /* 0x00007c0006087a24 */ /* 0x000fe200078e02ff */
[----:B------:R-:W-:Y:S01]  /*97e0*/  IADD3 R0, P0, R4, R216, RZ ;  /* 0x000000d804007210 */ /* 0x000fe20007f1e0ff */
[----:B------:R-:W-:-:S04]  /*97f0*/  IMAD.WIDE.U32 R2, R184, c[0x0][0x208], RZ ;  /* 0x00008200b8027a25 */ /* 0x000fc800078e00ff */
[----:B------:R-:W-:Y:S02]  /*9800*/  IMAD R8, R183, c[0x0][0x1f4], R8 ;  /* 0x00007d00b7087a24 */ /* 0x000fe400078e0208 */
[----:B------:R-:W-:Y:S02]  /*9810*/  IMAD.SHL.U32 R4, R17, 0x40, RZ ;  /* 0x0000004011047824 */ /* 0x000fe400078e00ff */
[----:B------:R-:W-:Y:S01]  /*9820*/  IMAD.IADD R3, R3, 0x1, R7 ;  /* 0x0000000103037824 */ /* 0x000fe200078e0207 */
[----:B------:R-:W-:Y:S01]  /*9830*/  IADD3.X R5, R222, R5, R8, P0, !PT ;  /* 0x00000005de057210 */ /* 0x000fe200007fe408 */
[----:B------:R-:W-:Y:S01]  /*9840*/  IMAD R8, R6, c[0x0][0x218], RZ ;  /* 0x0000860006087a24 */ /* 0x000fe200078e02ff */
[----:B------:R-:W-:Y:S01]  /*9850*/  LEA R7, P0, R0, c[0x0][0x1c8], 0x1 ;  /* 0x0000720000077a11 */ /* 0x000fe200078008ff */
[C---:B------:R-:W-:Y:S01]  /*9860*/  IMAD.WIDE.U32 R2, R183.reuse, c[0x0][0x218], R2 ;  /* 0x00008600b7027a25 */ /* 0x040fe200078e0002 */
[----:B------:R-:W-:Y:S02]  /*9870*/  LOP3.LUT R4, R4, 0x1c0, RZ, 0xc0, !PT ;  /* 0x000001c004047812 */ /* 0x000fe400078ec0ff */
[----:B------:R-:W-:Y:S01]  /*9880*/  LEA.HI.X R13, R0, c[0x0][0x1cc], R5, 0x1, P0 ;  /* 0x00007300000d7a11 */ /* 0x000fe200000f0c05 */
[----:B------:R-:W-:Y:S01]  /*9890*/  IMAD R8, R183, c[0x0][0x21c], R8 ;  /* 0x00008700b7087a24 */ /* 0x000fe200078e0208 */
[----:B------:R-:W-:-:S02]  /*98a0*/  LOP3.LUT R12, R4, 0x38, R190, 0xf8, !PT ;  /* 0x00000038040c7812 */ /* 0x000fc400078ef8be */
[----:B------:R-:W-:Y:S01]  /*98b0*/  SHF.R.U32.HI R9, RZ, 0x3, R4 ;  /* 0x00000003ff097819 */ /* 0x000fe20000011604 */
[----:B------:R-:W-:Y:S01]  /*98c0*/  SHFL.IDX PT, R5, R13, RZ, 0x181f ;  /* 0x00181fff0d057589 */ /* 0x000fe200000e0000 */
[----:B------:R-:W-:Y:S02]  /*98d0*/  IADD3 R6, P0, R2, R220, RZ ;  /* 0x000000dc02067210 */ /* 0x000fe40007f1e0ff */
[----:B------:R-:W-:Y:S01]  /*98e0*/  LOP3.LUT R12, R12, R9, RZ, 0x3c, !PT ;  /* 0x000000090c0c7212 */ /* 0x000fe200078e3cff */
[----:B------:R-:W1:Y:S01]  /*98f0*/  SHFL.IDX PT, R4, R7, RZ, 0x181f ;  /* 0x00181fff07047589 */ /* 0x000e6200000e0000 */
[----:B------:R-:W-:Y:S02]  /*9900*/  IADD3.X R9, R224, R3, R8, P0, !PT ;  /* 0x00000003e0097210 */ /* 0x000fe400007fe408 */
[----:B------:R-:W-:Y:S01]  /*9910*/  SHF.R.S32.HI R8, RZ, 0x1f, R15 ;  /* 0x0000001fff087819 */ /* 0x000fe2000001140f */
[----:B------:R2:W-:Y:S01]  /*9920*/  SHFL.IDX PT, R2, R7, 0x1, 0x181f ;  /* 0x00381f0007027f89 */ /* 0x0005e200000e0000 */
[----:B------:R-:W-:-:S02]  /*9930*/  IADD3 R0, -R17, R22, -R168 ;  /* 0x0000001611007210 */ /* 0x000fc40007ffe9a8 */
[----:B------:R-:W-:Y:S01]  /*9940*/  LEA.HI R8, R8, R15, RZ, 0x3 ;  /* 0x0000000f08087211 */ /* 0x000fe200078f18ff */
[----:B------:R3:W4:Y:S01]  /*9950*/  SHFL.IDX PT, R3, R13, 0x1, 0x181f ;  /* 0x00381f000d037f89 */ /* 0x00072200000e0000 */
[----:B------:R-:W-:Y:S02]  /*9960*/  ISETP.GE.AND P1, PT, R0, 0x1, PT ;  /* 0x000000010000780c */ /* 0x000fe40003f26270 */
[----:B------:R-:W-:-:S04]  /*9970*/  LOP3.LUT R198, R8, 0xfffffff8, RZ, 0xc0, !PT ;  /* 0xfffffff808c67812 */ /* 0x000fc800078ec0ff */
[----:B------:R-:W-:Y:S01]  /*9980*/  SHF.R.S32.HI R209, RZ, 0x1f, R198 ;  /* 0x0000001fffd17819 */ /* 0x000fe200000114c6 */
[----:B--2---:R-:W-:Y:S01]  /*9990*/  IMAD.SHL.U32 R7, R14, 0x8, RZ ;  /* 0x000000080e077824 */ /* 0x004fe200078e00ff */
[C---:B------:R-:W-:Y:S02]  /*99a0*/  LEA R14, P0, R6.reuse, c[0x0][0x1f8], 0x1 ;  /* 0x00007e00060e7a11 */ /* 0x040fe400078008ff */
[----:B---3--:R-:W-:Y:S02]  /*99b0*/  SHF.R.S32.HI R13, RZ, 0x1f, R16 ;  /* 0x0000001fff0d7819 */ /* 0x008fe40000011410 */
[----:B------:R-:W-:Y:S01]  /*99c0*/  LEA.HI.X R17, R6, c[0x0][0x1fc], R9, 0x1, P0 ;  /* 0x00007f0006117a11 */ /* 0x000fe200000f0c09 */
[----:B------:R-:W2:Y:S01]  /*99d0*/  SHFL.IDX PT, R8, R14, RZ, 0x181f ;  /* 0x00181fff0e087589 */ /* 0x000ea200000e0000 */
[----:B------:R-:W-:Y:S02]  /*99e0*/  LOP3.LUT R228, R12, 0xfffffe00, R7, 0xf8, !PT ;  /* 0xfffffe000ce47812 */ /* 0x000fe400078ef807 */
[----:B------:R-:W-:Y:S01]  /*99f0*/  LEA.HI R7, R13, R16, RZ, 0x3 ;  /* 0x000000100d077211 */ /* 0x000fe200078f18ff */
[----:B------:R-:W3:Y:S01]  /*9a00*/  SHFL.IDX PT, R9, R17, RZ, 0x181f ;  /* 0x00181fff11097589 */ /* 0x000ee200000e0000 */
[----:B------:R-:W-:Y:S01]  /*9a10*/  ISETP.GT.AND P0, PT, R0, 0x20, PT ;  /* 0x000000200000780c */ /* 0x000fe20003f04270 */
[----:B------:R-:W-:Y:S01]  /*9a20*/  IMAD.SHL.U32 R203, R228, 0x2, RZ ;  /* 0x00000002e4cb7824 */ /* 0x000fe200078e00ff */
[----:B------:R-:W-:Y:S01]  /*9a30*/  LOP3.LUT R197, R7, 0xfffffff8, RZ, 0xc0, !PT ;  /* 0xfffffff807c57812 */ /* 0x000fe200078ec0ff */
[----:B-1----:R-:W-:-:S03]  /*9a40*/  @P1 IMAD.WIDE R12, R190, 0x2, R4 ;  /* 0x00000002be0c1825 */ /* 0x002fc600078e0204 */
[----:B------:R-:W-:Y:S01]  /*9a50*/  SHF.R.S32.HI R208, RZ, 0x1f, R197 ;  /* 0x0000001fffd07819 */ /* 0x000fe200000114c5 */
[--C-:B------:R-:W-:Y:S01]  /*9a60*/  @P1 IMAD.WIDE R6, R198, 0x2, R4.reuse ;  /* 0x00000002c6061825 */ /* 0x100fe200078e0204 */
[----:B------:R1:W-:Y:S03]  /*9a70*/  @P1 LDGSTS.E.BYPASS.LTC128B.128 [R203+0xc100], [R12.64], !P5 ;  /* 0x0c1000000ccb1fae */ /* 0x0003e6000e901d4a */
[----:B------:R-:W-:Y:S01]  /*9a80*/  @P1 IMAD.WIDE R4, R197, 0x2, R4 ;  /* 0x00000002c5041825 */ /* 0x000fe200078e0204 */
[----:B------:R4:W-:Y:S04]  /*9a90*/  @P1 LDGSTS.E.BYPASS.LTC128B.128 [R203+0xe100], [R6.64], !P4 ;  /* 0x0e10000006cb1fae */ /* 0x0009e8000e101d4a */
[----:B------:R5:W-:Y:S01]  /*9aa0*/  @P1 LDGSTS.E.BYPASS.LTC128B.128 [R203+0x10100], [R4.64], !P6 ;  /* 0x1010000004cb1fae */ /* 0x000be2000f101d4a */
[----:B------:R-:W-:-:S03]  /*9ab0*/  ISETP.LT.OR P1, PT, R0, 0x1, P3 ;  /* 0x000000010000780c */ /* 0x000fc60001f21670 */
[----:B-1----:R-:W1:Y:S01]  /*9ac0*/  SHFL.IDX PT, R12, R14, 0x1, 0x181f ;  /* 0x00381f000e0c7f89 */ /* 0x002e6200000e0000 */
[----:B----4-:R-:W-:-:S03]  /*9ad0*/  @P0 IMAD.WIDE R6, R190, 0x2, R2 ;  /* 0x00000002be060825 */ /* 0x010fc600078e0202 */
[----:B------:R-:W4:Y:S01]  /*9ae0*/  SHFL.IDX PT, R13, R17, 0x1, 0x181f ;  /* 0x00381f00110d7f89 */ /* 0x000f2200000e0000 */
[----:B-----5:R-:W-:-:S03]  /*9af0*/  @P0 IMAD.WIDE R4, R198, 0x2, R2 ;  /* 0x00000002c6040825 */ /* 0x020fc600078e0202 */
[----:B------:R5:W-:Y:S01]  /*9b00*/  @P0 LDGSTS.E.BYPASS.LTC128B.128 [R203+0xd100], [R6.64], !P5 ;  /* 0x0d10000006cb0fae */ /* 0x000be2000e901d4a */
[----:B------:R-:W-:-:S03]  /*9b10*/  @P0 IMAD.WIDE R2, R197, 0x2, R2 ;  /* 0x00000002c5020825 */ /* 0x000fc600078e0202 */
[----:B------:R1:W-:Y:S04]  /*9b20*/  @P0 LDGSTS.E.BYPASS.LTC128B.128 [R203+0xf100], [R4.64], !P4 ;  /* 0x0f10000004cb0fae */ /* 0x0003e8000e101d4a */
[----:B------:R2:W-:Y:S04]  /*9b30*/  @P0 LDGSTS.E.BYPASS.LTC128B.128 [R203+0x11100], [R2.64], !P6 ;  /* 0x1110000002cb0fae */ /* 0x0005e8000f101d4a */
[----:B------:R-:W0:Y:S01]  /*9b40*/  LDGDEPBAR ;  /* 0x00000000000079af */ /* 0x000e220000000000 */
[----:B-1----:R-:W-:Y:S01]  /*9b50*/  IMAD.WIDE R4, R198, 0x2, RZ ;  /* 0x00000002c6047825 */ /* 0x002fe200078e02ff */
[----:B--2---:R-:W-:-:S05]  /*9b60*/  IADD3 R2, P0, R8, R18, RZ ;  /* 0x0000001208027210 */ /* 0x004fca0007f1e0ff */
[----:B---3--:R-:W-:Y:S01]  /*9b70*/  IMAD.X R3, R9, 0x1, R19, P0 ;  /* 0x0000000109037824 */ /* 0x008fe200000e0613 */
[----:B-----5:R-:W-:-:S04]  /*9b80*/  IADD3 R6, P0, R8, R4, RZ ;  /* 0x0000000408067210 */ /* 0x020fc80007f1e0ff */
[----:B------:R1:W-:Y:S01]  /*9b90*/  LDGSTS.E.BYPASS.LTC128B.128 [R203+0x100], [R2.64], !P1 ;  /* 0x0010000002cb7fae */ /* 0x0003e2000c901d4a */
[----:B------:R-:W-:Y:S01]  /*9ba0*/  IMAD.X R7, R9, 0x1, R5, P0 ;  /* 0x0000000109077824 */ /* 0x000fe200000e0605 */
[----:B------:R-:W-:Y:S02]  /*9bb0*/  ISETP.LT.OR P0, PT, R0, 0x1, P2 ;  /* 0x000000010000780c */ /* 0x000fe40001701670 */
[----:B------:R-:W-:Y:S02]  /*9bc0*/  ISETP.GE.AND P1, PT, R16, c[0x0][0x1d4], PT ;  /* 0x0000750010007a0c */ /* 0x000fe40003f26270 */
[----:B------:R-:W-:-:S09]  /*9bd0*/  ISETP.LT.OR P2, PT, R0, 0x21, P2 ;  /* 0x000000210000780c */ /* 0x000fd20001741670 */
[----:B------:R2:W-:Y:S01]  /*9be0*/  LDGSTS.E.BYPASS.LTC128B.128 [R203+0x2100], [R6.64], !P0 ;  /* 0x0210000006cb7fae */ /* 0x0005e2000c101d4a */
[----:B-1----:R-:W-:-:S05]  /*9bf0*/  IMAD.WIDE R2, R197, 0x2, RZ ;  /* 0x00000002c5027825 */ /* 0x002fca00078e02ff */
[----:B------:R-:W-:-:S05]  /*9c00*/  IADD3 R8, P0, R8, R2, RZ ;  /* 0x0000000208087210 */ /* 0x000fca0007f1e0ff */
[----:B------:R-:W-:Y:S01]  /*9c10*/  IMAD.X R9, R9, 0x1, R3, P0 ;  /* 0x0000000109097824 */ /* 0x000fe200000e0603 */
[----:B--2---:R-:W-:-:S05]  /*9c20*/  IADD3 R6, P0, R18, R12, RZ ;  /* 0x0000000c12067210 */ /* 0x004fca0007f1e0ff */
[----:B----4-:R-:W-:Y:S01]  /*9c30*/  IMAD.X R7, R19, 0x1, R13, P0 ;  /* 0x0000000113077824 */ /* 0x010fe200000e060d */
[C---:B------:R-:W-:Y:S02]  /*9c40*/  ISETP.LT.OR P0, PT, R0.reuse, 0x1, P1 ;  /* 0x000000010000780c */ /* 0x040fe40000f01670 */
[----:B------:R-:W-:-:S11]  /*9c50*/  ISETP.LT.OR P1, PT, R0, 0x21, P1 ;  /* 0x000000210000780c */ /* 0x000fd60000f21670 */
[----:B------:R1:W-:Y:S01]  /*9c60*/  LDGSTS.E.BYPASS.LTC128B.128 [R203+0x4100], [R8.64], !P0 ;  /* 0x0410000008cb7fae */ /* 0x0003e2000c101d4a */
[----:B------:R-:W-:Y:S02]  /*9c70*/  ISETP.LT.OR P0, PT, R0, 0x21, P3 ;  /* 0x000000210000780c */ /* 0x000fe40001f01670 */
[----:B------:R-:W-:Y:S02]  /*9c80*/  ISETP.GT.AND P3, PT, R199, 0x3f, PT ;  /* 0x0000003fc700780c */ /* 0x000fe40003f64270 */
[----:B------:R-:W-:-:S09]  /*9c90*/  SHF.R.S32.HI R0, RZ, 0x1f, R190 ;  /* 0x0000001fff007819 */ /* 0x000fd200000114be */
[----:B------:R1:W-:Y:S01]  /*9ca0*/  LDGSTS.E.BYPASS.LTC128B.128 [R203+0x1100], [R6.64], !P0 ;  /* 0x0110000006cb7fae */ /* 0x0003e2000c101d4a */
[----:B------:R-:W-:-:S05]  /*9cb0*/  IADD3 R4, P0, R4, R12, RZ ;  /* 0x0000000c04047210 */ /* 0x000fca0007f1e0ff */
[----:B------:R-:W-:Y:S01]  /*9cc0*/  IMAD.X R5, R5, 0x1, R13, P0 ;  /* 0x0000000105057824 */ /* 0x000fe200000e060d */
[----:B------:R-:W-:-:S04]  /*9cd0*/  IADD3 R2, P0, R2, R12, RZ ;  /* 0x0000000c02027210 */ /* 0x000fc80007f1e0ff */
[----:B------:R1:W-:Y:S01]  /*9ce0*/  LDGSTS.E.BYPASS.LTC128B.128 [R203+0x3100], [R4.64], !P2 ;  /* 0x0310000004cb7fae */ /* 0x0003e2000d101d4a */
[----:B------:R-:W-:Y:S01]  /*9cf0*/  IMAD.X R3, R3, 0x1, R13, P0 ;  /* 0x0000000103037824 */ /* 0x000fe200000e060d */
[----:B------:R-:W-:-:S04]  /*9d00*/  ISETP.GT.AND P0, PT, R23, R204, PT ;  /* 0x000000cc1700720c */ /* 0x000fc80003f04270 */
[----:B------:R1:W-:Y:S04]  /*9d10*/  LDGSTS.E.BYPASS.LTC128B.128 [R203+0x5100], [R2.64], !P1 ;  /* 0x0510000002cb7fae */ /* 0x0003e8000c901d4a */
[----:B------:R-:W0:Y:S05]  /*9d20*/  LDGDEPBAR ;  /* 0x00000000000079af */ /* 0x000e2a0000000000 */
[----:B------:R-:W-:Y:S01]  /*9d30*/  @P0 LOP3.LUT R211, R211, 0x2, RZ, 0xfc, !PT ;  /* 0x00000002d3d30812 */ /* 0x000fe200078efcff */
[----:B------:R-:W-:Y:S05]  /*9d40*/  @!P0 BRA `(.L_x_2320) ;  /* 0x000004a000008947 */ /* 0x000fea0003800000 */
[----:B------:R-:W-:Y:S01]  /*9d50*/  ISETP.NE.AND P0, PT, R21, 0x1, PT ;  /* 0x000000011500780c */ /* 0x000fe20003f05270 */
[----:B------:R-:W-:Y:S01]  /*9d60*/  IMAD.MOV.U32 R183, RZ, RZ, RZ ;  /* 0x000000ffffb77224 */ /* 0x000fe200078e00ff */
[----:B-1----:R-:W-:-:S04]  /*9d70*/  IADD3 R2, R199, R168, R215 ;  /* 0x000000a8c7027210 */ /* 0x002fc80007ffe0d7 */
        /* <DEDUP_REMOVED lines=26> */
.L_x_2468:
[----:B------:R-:W-:Y:S05]  /*9f20*/  BRA.DIV ~URZ, `(.L_x_2322) ;  /* 0x000142e27f007947 */ /* 0x000fea000b800000 */
[----:B------:R-:W3:Y:S01]  /*9f30*/  SHFL.IDX PT, R0, R15, RZ, 0x181f ;  /* 0x00181fff0f007589 */ /* 0x000ee200000e0000 */
[----:B------:R-:W-:Y:S01]  /*9f40*/  IMAD.SHL.U32 R14, R190, 0x2, RZ ;  /* 0x00000002be0e7824 */ /* 0x000fe200078e00ff */
[----:B------:R-:W-:Y:S01]  /*9f50*/  SHF.R.S32.HI R2, RZ, 0x1f, R190 ;  /* 0x0000001fff027819 */ /* 0x000fe200000114be */
[C---:B------:R-:W-:Y:S01]  /*9f60*/  IMAD.SHL.U32 R17, R198.reuse, 0x2, RZ ;  /* 0x00000002c6117824 */ /* 0x040fe200078e00ff */
[----:B------:R-:W-:Y:S01]  /*9f70*/  SHF.L.U64.HI R18, R198, 0x1, R209 ;  /* 0x00000001c6127819 */ /* 0x000fe200000102d1 */
[C---:B------:R-:W-:Y:S01]  /*9f80*/  IMAD.SHL.U32 R19, R197.reuse, 0x2, RZ ;  /* 0x00000002c5137824 */ /* 0x040fe200078e00ff */
[----:B------:R-:W-:Y:S02]  /*9f90*/  SHF.L.U64.HI R16, R190, 0x1, R2 ;  /* 0x00000001be107819 */ /* 0x000fe40000010202 */
[----:B------:R-:W-:Y:S02]  /*9fa0*/  SHF.L.U64.HI R20, R197, 0x1, R208 ;  /* 0x00000001c5147819 */ /* 0x000fe400000102d0 */
[----:B------:R-:W-:-:S02]  /*9fb0*/  SEL R13, RZ, 0x10, P5 ;  /* 0x00000010ff0d7807 */ /* 0x000fc40002800000 */
[----:B------:R-:W-:Y:S02]  /*9fc0*/  SEL R12, RZ, 0x10, P4 ;  /* 0x00000010ff0c7807 */ /* 0x000fe40002000000 */
[C---:B---3--:R-:W-:Y:S02]  /*9fd0*/  IADD3 R8, P0, R0.reuse, R14, RZ ;  /* 0x0000000e00087210 */ /* 0x048fe40007f1e0ff */
[----:B------:R-:W-:-:S03]  /*9fe0*/  IADD3 R6, P1, R0, R17, RZ ;  /* 0x0000001100067210 */ /* 0x000fc60007f3e0ff */
[----:B--2---:R-:W-:Y:S01]  /*9ff0*/  IMAD.X R9, R4, 0x1, R16, P0 ;  /* 0x0000000104097824 */ /* 0x004fe200000e0610 */
[----:B------:R-:W-:Y:S01]  /*a000*/  IADD3 R2, P0, R0, R19, RZ ;  /* 0x0000001300027210 */ /* 0x000fe20007f1e0ff */
[C---:B------:R-:W-:Y:S01]  /*a010*/  IMAD.X R7, R4.reuse, 0x1, R18, P1 ;  /* 0x0000000104077824 */ /* 0x040fe200008e0612 */
[----:B------:R2:W3:Y:S03]  /*a020*/  SHFL.IDX PT, R0, R15, 0x1, 0x181f ;  /* 0x00381f000f007f89 */ /* 0x0004e600000e0000 */
[----:B------:R-:W-:Y:S01]  /*a030*/  IMAD.X R3, R4, 0x1, R20, P0 ;  /* 0x0000000104037824 */ /* 0x000fe200000e0614 */
[----:B------:R-:W-:Y:S01]  /*a040*/  @!PT LDS RZ, [RZ] ;  /* 0x00000000fffff984 */ /* 0x000fe20000000800 */
[----:B------:R4:W-:Y:S04]  /*a050*/  LDGSTS.E.BYPASS.LTC128B.128 [R203+0x12100], [R8.64], !P5 ;  /* 0x1210000008cb7fae */ /* 0x0009e8000e901d4a */
[----:B------:R2:W-:Y:S04]  /*a060*/  LDGSTS.E.BYPASS.LTC128B.128 [R203+0x14100], [R6.64], !P4 ;  /* 0x1410000006cb7fae */ /* 0x0005e8000e101d4a */
[----:B------:R2:W-:Y:S04]  /*a070*/  LDGSTS.E.BYPASS.LTC128B.128 [R203+0x16100], [R2.64], !P6 ;  /* 0x1610000002cb7fae */ /* 0x0005e8000f101d4a */
[----:B----4-:R2:W5:Y:S04]  /*a080*/  LDL R9, [R1+0xd0] ;  /* 0x0000d00001097983 */ /* 0x0105680000100800 */
[----:B------:R2:W4:Y:S02]  /*a090*/  SHFL.IDX PT, R8, R5, 0x1, 0x181f ;  /* 0x00381f0005087f89 */ /* 0x00052400000e0000 */
.L_x_2469:
[----:B--23--:R-:W-:Y:S02]  /*a0a0*/  IADD3 R6, -R13, 0x10, RZ ;  /* 0x000000100d067810 */ /* 0x00cfe40007ffe1ff */
[----:B------:R-:W-:-:S02]  /*a0b0*/  IADD3 R4, -R12, 0x10, RZ ;  /* 0x000000100c047810 */ /* 0x000fc40007ffe1ff */
[----:B------:R-:W-:Y:S02]  /*a0c0*/  LOP3.LUT R6, R6, 0xf, RZ, 0xc0, !PT ;  /* 0x0000000f06067812 */ /* 0x000fe400078ec0ff */
[----:B------:R-:W-:Y:S02]  /*a0d0*/  LOP3.LUT R4, R4, 0xf, RZ, 0xc0, !PT ;  /* 0x0000000f04047812 */ /* 0x000fe400078ec0ff */
[----:B------:R-:W-:Y:S02]  /*a0e0*/  IADD3 R6, P1, P0, R6, R0, R14 ;  /* 0x0000000006067210 */ /* 0x000fe4000783e00e */
[----:B-----5:R-:W-:Y:S02]  /*a0f0*/  IADD3 R2, -R9, 0x10, RZ ;  /* 0x0000001009027810 */ /* 0x020fe40007ffe1ff */
[----:B----4-:R-:W-:Y:S02]  /*a100*/  IADD3.X R7, RZ, R8, R16, P1, P0 ;  /* 0x00000008ff077210 */ /* 0x010fe40000fe0410 */
[----:B------:R-:W-:-:S02]  /*a110*/  IADD3 R4, P1, P0, R4, R0, R17 ;  /* 0x0000000004047210 */ /* 0x000fc4000783e011 */
[----:B------:R-:W-:Y:S02]  /*a120*/  LOP3.LUT R2, R2, 0xf, RZ, 0xc0, !PT ;  /* 0x0000000f02027812 */ /* 0x000fe400078ec0ff */
[----:B-1----:R-:W-:Y:S02]  /*a130*/  IADD3.X R5, RZ, R8, R18, P1, P0 ;  /* 0x00000008ff057210 */ /* 0x002fe40000fe0412 */
        /* <DEDUP_REMOVED lines=11> */
.L_x_2320:
[----:B------:R-:W-:Y:S05]  /*a1f0*/  BSYNC B0 ;  /* 0x0000000000007941 */ /* 0x000fea0003800000 */
.L_x_2319:
[----:B-1----:R-:W1:Y:S01]  /*a200*/  S2R R2, SR_TID.X ;  /* 0x0000000000027919 */ /* 0x002e620000002100 */
[----:B------:R-:W-:Y:S01]  /*a210*/  IMAD.MOV.U32 R171, RZ, RZ, 0x20 ;  /* 0x00000020ffab7424 */ /* 0x000fe200078e00ff */
[----:B------:R-:W-:Y:S01]  /*a220*/  BSSY B2, `(.L_x_2323) ;  /* 0x000000b000027945 */ /* 0x000fe20003800000 */
[----:B------:R-:W-:Y:S01]  /*a230*/  MOV R114, 0xa2d0 ;  /* 0x0000a2d000727802 */ /* 0x000fe20000000f00 */
[----:B------:R-:W0:Y:S01]  /*a240*/  LDGDEPBAR ;  /* 0x00000000000079af */ /* 0x000e220000000000 */
[----:B-1----:R-:W-:-:S04]  /*a250*/  SHF.R.S32.HI R0, RZ, 0x1f, R2 ;  /* 0x0000001fff007819 */ /* 0x002fc80000011402 */
[----:B------:R-:W-:-:S04]  /*a260*/  LEA.HI R0, R0, R2, RZ, 0x3 ;  /* 0x0000000200007211 */ /* 0x000fc800078f18ff */
[----:B------:R-:W-:-:S05]  /*a270*/  LOP3.LUT R0, R0, 0xfffffff8, RZ, 0xc0, !PT ;  /* 0xfffffff800007812 */ /* 0x000fca00078ec0ff */
[----:B------:R-:W-:-:S05]  /*a280*/  IMAD.IADD R0, R2, 0x1, -R0 ;  /* 0x0000000102007824 */ /* 0x000fca00078e0a00 */
[----:B------:R-:W-:-:S04]  /*a290*/  LOP3.LUT P0, RZ, R0, 0x2, RZ, 0xc0, !PT ;  /* 0x0000000200ff7812 */ /* 0x000fc8000780c0ff */
[----:B------:R-:W-:-:S05]  /*a2a0*/  SEL R171, R171, 0xffffffe0, !P0 ;  /* 0xffffffe0abab7807 */ /* 0x000fca0004000000 */
[----:B------:R-:W-:Y:S02]  /*a2b0*/  IMAD.IADD R105, R177, 0x1, R171 ;  /* 0x00000001b1697824 */ /* 0x000fe400078e02ab */
[----:B------:R-:W-:Y:S05]  /*a2c0*/  CALL.REL.NOINC `($_ZN7cutlass13device_kernelIN5flash19enable_sm80_to_sm89INS1_16FlashAttnFwdSm80INS1_25CollectiveMainloopFwdSm80ILi8ELi2ELb0EN4cute5tupleIJNS5_1CILi128EEENS7_ILi64EEENS7_ILi192EEEEEELi192ENS_10bfloat16_tEfNS_4arch4Sm80ELb0ELb1ELb1ELb1ELb1ELb1ELb1ELb1EEENS1_21CollectiveEpilogueFwdINS6_IJS8_SA_S9_EEENS6_IJNS7_ILi1EEESI_SI_EEESC_SE_Li256ELb1ELb1ELb1ELb0EEENS1_36VarlenDynamicPersistentTileSchedulerILi128ELi64ELi256ELi256ELb1ELb1ELb0ELb1ELb0ELb1EEEEEEEEEvNT_6ParamsE$_ZZN5flash25CollectiveMainloopFwdSm80ILi8ELi2ELb0EN4cute5tupleIJNS1_1CILi128EEENS3_ILi64EEENS3_ILi192EEEEEELi192EN7cutlass10bfloat16_tEfNS8_4arch4Sm80ELb0ELb1ELb1ELb1ELb1ELb1ELb1ELb1EE3mmaINS_16FlashAttnFwdSm80ISC_NS_21CollectiveEpilogueFwdINS2_IJS4_S6_S5_EEENS2_IJNS3_ILi1EEESH_SH_EEES9_SB_Li256ELb1ELb1ELb1ELb0EEENS_36VarlenDynamicPersistentTileSchedulerILi128ELi64ELi256ELi256ELb1ELb1ELb0ELb1ELb0ELb1EEEE13SharedStorageENS1_6TensorINS1_11ArrayEngineIfLm96EEENS1_6LayoutINS2_IJNS2_IJNS3_ILi2EEESS_EEESH_NS3_ILi24EEEEEENS2_IJNS2_IJSH_SS_EEENS3_ILi0EEENS3_ILi4EEEEEEEEEENS_7SoftmaxILi2ELi0EEEEEbRKNSC_6ParamsERT0_RT1_iRKNS_16SeqlenInfoQKNewKILb1ELb1EEENS2_IJiiiiEEERT_ENKUlvE_clEv) ;  /* 0x00016da000007944 */ /* 0x000fea0003c00000 */
[----:B------:R-:W-:Y:S05]  /*a2d0*/  BSYNC B2 ;  /* 0x0000000000027941 */ /* 0x000fea0003800000 */
.L_x_2323:
[----:B------:R2:W5:Y:S01]  /*a2e0*/  LDL R104, [R1] ;  /* 0x0000000001687983 */ /* 0x0005620000100800 */
[----:B------:R-:W-:-:S04]  /*a2f0*/  DEPBAR.LE SB0, 0x2 ;  /* 0x000080800000791a */ /* 0x000fc80000000000 */
[----:B------:R2:W5:Y:S01]  /*a300*/  LDL R202, [R1+0x10] ;  /* 0x0000100001ca7983 */ /* 0x0005620000100800 */
[----:B------:R-:W-:Y:S03]  /*a310*/  WARPSYNC 0xffffffff ;  /* 0xffffffff00007948 */ /* 0x000fe60003800000 */
[----:B------:R-:W-:Y:S01]  /*a320*/  BAR.SYNC.DEFER_BLOCKING 0x0 ;  /* 0x0000000000007b1d */ /* 0x000fe20000010000 */
[----:B------:R-:W-:-:S05]  /*a330*/  LOP3.LUT P0, RZ, R211, 0x2, RZ, 0xc0, !PT ;  /* 0x00000002d3ff7812 */ /* 0x000fca000780c0ff */
[----:B------:R-:W-:Y:S01]  /*a340*/  BSSY B0, `(.L_x_2324) ;  /* 0x0000048000007945 */ /* 0x000fe20003800000 */
[----:B-1----:R2:W1:Y:S04]  /*a350*/  LDSM.16.M88.4 R12, [R172] ;  /* 0x00000000ac0c783b */ /* 0x0024680000000200 */
[----:B------:R2:W3:Y:S04]  /*a360*/  LDSM.16.M88.4 R36, [R177] ;  /* 0x00000000b124783b */ /* 0x0004e80000000200 */
[----:B------:R2:W4:Y:S04]  /*a370*/  LDSM.16.M88.4 R40, [R177+0x800] ;  /* 0x00080000b128783b */ /* 0x0005280000000200 */
[----:B-----5:R2:W1:Y:S04]  /*a380*/  LDSM.16.M88.4 R44, [R177+0x1000] ;  /* 0x00100000b12c783b */ /* 0x0204680000000200 */
        /* <DEDUP_REMOVED lines=8> */
[----:B------:R-:W-:-:S04]  /*a410*/  IMAD.WIDE.U32 R2, R184, c[0x0][0x208], RZ ;  /* 0x00008200b8027a25 */ /* 0x000fc800078e00ff */
[----:B------:R-:W-:-:S04]  /*a420*/  IMAD R0, R0, c[0x0][0x208], RZ ;  /* 0x0000820000007a24 */ /* 0x000fc800078e02ff */
[----:B------:R-:W-:-:S05]  /*a430*/  IMAD R0, R184, c[0x0][0x20c], R0 ;  /* 0x00008300b8007a24 */ /* 0x000fca00078e0200 */
[----:B------:R-:W-:Y:S02]  /*a440*/  IADD3 R3, R3, R0, RZ ;  /* 0x0000000003037210 */ /* 0x000fe40007ffe0ff */
[----:B------:R-:W-:-:S03]  /*a450*/  SHF.R.S32.HI R0, RZ, 0x1f, R183 ;  /* 0x0000001fff007819 */ /* 0x000fc600000114b7 */
        /* <DEDUP_REMOVED lines=8> */
[----:B------:R2:W4:Y:S02]  /*a4e0*/  SHFL.IDX PT, R8, R9, RZ, 0x181f ;  /* 0x00181fff09087589 */ /* 0x00052400000e0000 */
.L_x_2470:
[----:B------:R-:W-:Y:S05]  /*a4f0*/  BRA.DIV ~URZ, `(.L_x_2327) ;  /* 0x000140427f007947 */ /* 0x000fea000b800000 */
[----:B------:R-:W2:Y:S01]  /*a500*/  SHFL.IDX PT, R0, R25, RZ, 0x181f ;  /* 0x00181fff19007589 */ /* 0x000ea200000e0000 */
[----:B------:R-:W-:Y:S01]  /*a510*/  SHF.R.S32.HI R2, RZ, 0x1f, R190 ;  /* 0x0000001fff027819 */ /* 0x000fe200000114be */
[----:B------:R-:W-:Y:S01]  /*a520*/  IMAD.SHL.U32 R22, R190, 0x2, RZ ;  /* 0x00000002be167824 */ /* 0x000fe200078e00ff */
[C---:B------:R-:W-:Y:S01]  /*a530*/  SHF.L.U64.HI R26, R198.reuse, 0x1, R209 ;  /* 0x00000001c61a7819 */ /* 0x040fe200000102d1 */
[----:B------:R-:W-:Y:S01]  /*a540*/  IMAD.SHL.U32 R24, R198, 0x2, RZ ;  /* 0x00000002c6187824 */ /* 0x000fe200078e00ff */
[----:B------:R-:W-:Y:S01]  /*a550*/  SHF.L.U64.HI R23, R190, 0x1, R2 ;  /* 0x00000001be177819 */ /* 0x000fe20000010202 */
[C---:B------:R-:W-:Y:S01]  /*a560*/  IMAD.SHL.U32 R27, R197.reuse, 0x2, RZ ;  /* 0x00000002c51b7824 */ /* 0x040fe200078e00ff */
[----:B------:R-:W-:Y:S02]  /*a570*/  SHF.L.U64.HI R28, R197, 0x1, R208 ;  /* 0x00000001c51c7819 */ /* 0x000fe400000102d0 */
[----:B------:R-:W-:-:S02]  /*a580*/  SEL R21, RZ, 0x10, P5 ;  /* 0x00000010ff157807 */ /* 0x000fc40002800000 */
[----:B------:R-:W-:Y:S02]  /*a590*/  SEL R20, RZ, 0x10, P4 ;  /* 0x00000010ff147807 */ /* 0x000fe40002000000 */
[C---:B--2---:R-:W-:Y:S02]  /*a5a0*/  IADD3 R2, P2, R0.reuse, R22, RZ ;  /* 0x0000001600027210 */ /* 0x044fe40007f5e0ff */
[C---:B------:R-:W-:Y:S02]  /*a5b0*/  IADD3 R18, P1, R0.reuse, R24, RZ ;  /* 0x0000001800127210 */ /* 0x040fe40007f3e0ff */
[----:B------:R-:W-:Y:S01]  /*a5c0*/  IADD3 R16, P0, R0, R27, RZ ;  /* 0x0000001b00107210 */ /* 0x000fe20007f1e0ff */
[C---:B----4-:R-:W-:Y:S01]  /*a5d0*/  IMAD.X R3, R8.reuse, 0x1, R23, P2 ;  /* 0x0000000108037824 */ /* 0x050fe200010e0617 */
[----:B------:R-:W2:Y:S01]  /*a5e0*/  SHFL.IDX PT, R0, R25, 0x1, 0x181f ;  /* 0x00381f0019007f89 */ /* 0x000ea200000e0000 */
[C---:B------:R-:W-:Y:S02]  /*a5f0*/  IMAD.X R19, R8.reuse, 0x1, R26, P1 ;  /* 0x0000000108137824 */ /* 0x040fe400008e061a */
[----:B------:R-:W-:Y:S01]  /*a600*/  IMAD.X R17, R8, 0x1, R28, P0 ;  /* 0x0000000108117824 */ /* 0x000fe200000e061c */
[----:B------:R-:W-:Y:S01]  /*a610*/  @!PT LDS RZ, [RZ] ;  /* 0x00000000fffff984 */ /* 0x000fe20000000800 */
[----:B------:R4:W-:Y:S04]  /*a620*/  LDGSTS.E.BYPASS.LTC128B.128 [R203+0x6100], [R2.64], !P5 ;  /* 0x0610000002cb7fae */ /* 0x0009e8000e901d4a */
[----:B------:R3:W1:Y:S04]  /*a630*/  SHFL.IDX PT, R8, R9, 0x1, 0x181f ;  /* 0x00381f0009087f89 */ /* 0x00066800000e0000 */
[----:B------:R4:W-:Y:S04]  /*a640*/  LDGSTS.E.BYPASS.LTC128B.128 [R203+0x8100], [R18.64], !P4 ;  /* 0x0810000012cb7fae */ /* 0x0009e8000e101d4a */
[----:B------:R4:W-:Y:S04]  /*a650*/  LDGSTS.E.BYPASS.LTC128B.128 [R203+0xa100], [R16.64], !P6 ;  /* 0x0a10000010cb7fae */ /* 0x0009e8000f101d4a */
[----:B---3--:R4:W5:Y:S02]  /*a660*/  LDL R9, [R1+0xd0] ;  /* 0x0000d00001097983 */ /* 0x0089640000100800 */
.L_x_2471:
[----:B--2-4-:R-:W-:Y:S02]  /*a670*/  IADD3 R2, -R21, 0x10, RZ ;  /* 0x0000001015027810 */ /* 0x014fe40007ffe1ff */
[----:B------:R-:W-:-:S02]  /*a680*/  IADD3 R3, -R20, 0x10, RZ ;  /* 0x0000001014037810 */ /* 0x000fc40007ffe1ff */
[----:B------:R-:W-:Y:S02]  /*a690*/  LOP3.LUT R2, R2, 0xf, RZ, 0xc0, !PT ;  /* 0x0000000f02027812 */ /* 0x000fe400078ec0ff */
[----:B------:R-:W-:Y:S02]  /*a6a0*/  ISETP.NE.U32.AND P2, PT, R21, RZ, PT ;  /* 0x000000ff1500720c */ /* 0x000fe40003f45070 */
[----:B------:R-:W-:Y:S02]  /*a6b0*/  IADD3 R18, P1, P0, R2, R0, R22 ;  /* 0x0000000002127210 */ /* 0x000fe4000783e016 */
[----:B------:R-:W-:Y:S02]  /*a6c0*/  LOP3.LUT R2, R3, 0xf, RZ, 0xc0, !PT ;  /* 0x0000000f03027812 */ /* 0x000fe400078ec0ff */
[----:B-----5:R-:W-:Y:S02]  /*a6d0*/  IADD3 R3, -R9, 0x10, RZ ;  /* 0x0000001009037810 */ /* 0x020fe40007ffe1ff */
[----:B-1----:R-:W-:-:S02]  /*a6e0*/  IADD3.X R19, RZ, R8, R23, P1, P0 ;  /* 0x00000008ff137210 */ /* 0x002fc40000fe0417 */
        /* <DEDUP_REMOVED lines=13> */
.L_x_2325:
[----:B------:R-:W-:Y:S05]  /*a7c0*/  BSYNC B0 ;  /* 0x0000000000007941 */ /* 0x000fea0003800000 */
.L_x_2324:
[----:B-1----:R-:W1:Y:S04]  /*a7d0*/  S2R R2, SR_TID.X ;  /* 0x0000000000027919 */ /* 0x002e680000002100 */
[----:B------:R-:W0:Y:S01]  /*a7e0*/  LDGDEPBAR ;  /* 0x00000000000079af */ /* 0x000e220000000000 */
[----:B------:R-:W-:Y:S01]  /*a7f0*/  WARPSYNC 0xffffffff ;  /* 0xffffffff00007948 */ /* 0x000fe20003800000 */
[----:B-1----:R-:W-:-:S04]  /*a800*/  SHF.R.S32.HI R0, RZ, 0x1f, R2 ;  /* 0x0000001fff007819 */ /* 0x002fc80000011402 */
[----:B------:R-:W-:-:S04]  /*a810*/  LEA.HI R0, R0, R2, RZ, 0x3 ;  /* 0x0000000200007211 */ /* 0x000fc800078f18ff */
[----:B------:R-:W-:-:S05]  /*a820*/  LOP3.LUT R0, R0, 0xfffffff8, RZ, 0xc0, !PT ;  /* 0xfffffff800007812 */ /* 0x000fca00078ec0ff */
[----:B------:R-:W-:-:S05]  /*a830*/  IMAD.IADD R0, R2, 0x1, -R0 ;  /* 0x0000000102007824 */ /* 0x000fca00078e0a00 */
[----:B------:R-:W-:Y:S01]  /*a840*/  LOP3.LUT P0, RZ, R0, 0x4, RZ, 0xc0, !PT ;  /* 0x0000000400ff7812 */ /* 0x000fe2000780c0ff */
[----:B------:R-:W-:-:S05]  /*a850*/  IMAD.MOV.U32 R0, RZ, RZ, 0x40 ;  /* 0x00000040ff007424 */ /* 0x000fca00078e00ff */
[----:B------:R-:W-:-:S04]  /*a860*/  SEL R170, R0, 0xffffffc0, !P0 ;  /* 0xffffffc000aa7807 */ /* 0x000fc80004000000 */
[----:B------:R-:W-:Y:S01]  /*a870*/  IADD3 R0, R170, R177, R171 ;  /* 0x000000b1aa007210 */ /* 0x000fe20007ffe0ab */
[----:B------:R-:W-:Y:S02]  /*a880*/  IMAD.IADD R2, R177, 0x1, R170 ;  /* 0x00000001b1027824 */ /* 0x000fe400078e02aa */
[C---:B---3--:R-:W-:Y:S01]  /*a890*/  HMMA.16816.F32.BF16 R16, R12.reuse, R36, RZ ;  /* 0x000000240c10723c */ /* 0x048fe200000418ff */
[----:B------:R-:W-:Y:S04]  /*a8a0*/  LDSM.16.M88.4 R20, [R175] ;  /* 0x00000000af14783b */ /* 0x000fe80000000200 */
[----:B------:R-:W1:Y:S03]  /*a8b0*/  LDSM.16.M88.4 R60, [R2] ;  /* 0x00000000023c783b */ /* 0x000e660000000200 */
[C---:B------:R-:W-:Y:S01]  /*a8c0*/  HMMA.16816.F32.BF16 R32, R12.reuse, R38, RZ ;  /* 0x000000260c20723c */ /* 0x040fe200000418ff */
[----:B------:R-:W3:Y:S04]  /*a8d0*/  LDSM.16.M88.4 R68, [R2+0x1000] ;  /* 0x001000000244783b */ /* 0x000ee80000000200 */
[----:B------:R-:W5:Y:S03]  /*a8e0*/  LDSM.16.M88.4 R64, [R2+0x800] ;  /* 0x000800000240783b */ /* 0x000f660000000200 */
[C---:B----4-:R-:W-:Y:S01]  /*a8f0*/  HMMA.16816.F32.BF16 R28, R12.reuse, R40, RZ ;  /* 0x000000280c1c723c */ /* 0x050fe200000418ff */
[----:B------:R-:W4:Y:S04]  /*a900*/  LDSM.16.M88.4 R80, [R2+0x1800] ;  /* 0x001800000250783b */ /* 0x000f280000000200 */
[----:B------:R-:W-:Y:S03]  /*a910*/  LDSM.16.M88.4 R88, [R0] ;  /* 0x000000000058783b */ /* 0x000fe60000000200 */
[C---:B------:R-:W-:Y:S01]  /*a920*/  HMMA.16816.F32.BF16 R24, R12.reuse, R42, RZ ;  /* 0x0000002a0c18723c */ /* 0x040fe200000418ff */
[----:B------:R-:W-:Y:S04]  /*a930*/  LDSM.16.M88.4 R96, [R177+0x2000] ;  /* 0x00200000b160783b */ /* 0x000fe80000000200 */
[----:B------:R-:W-:Y:S03]  /*a940*/  LDSM.16.M88.4 R92, [R105+0x2000] ;  /* 0x00200000695c783b */ /* 0x000fe60000000200 */
[C---:B------:R-:W-:Y:S01]  /*a950*/  HMMA.16816.F32.BF16 R36, R12.reuse, R44, RZ ;  /* 0x0000002c0c24723c */ /* 0x040fe200000418ff */
[----:B--2---:R-:W2:Y:S07]  /*a960*/  LDL R9, [R1+0x4] ;  /* 0x0000040001097983 */ /* 0x004eae0000100800 */
[C---:B------:R-:W-:Y:S08]  /*a970*/  HMMA.16816.F32.BF16 R40, R12.reuse, R46, RZ ;  /* 0x0000002e0c28723c */ /* 0x040ff000000418ff */
[----:B------:R-:W-:Y:S08]  /*a980*/  HMMA.16816.F32.BF16 R44, R12, R48, RZ ;  /* 0x000000300c2c723c */ /* 0x000ff000000418ff */
[----:B------:R-:W-:Y:S01]  /*a990*/  HMMA.16816.F32.BF16 R52, R4, R56, R16 ;  /* 0x000000380434723c */ /* 0x000fe20000041810 */
[----:B------:R-:W1:Y:S07]  /*a9a0*/  LDSM.16.M88.4 R16, [R174] ;  /* 0x00000000ae10783b */ /* 0x000e6e0000000200 */
[----:B------:R-:W-:Y:S08]  /*a9b0*/  HMMA.16816.F32.BF16 R12, R12, R50, RZ ;  /* 0x000000320c0c723c */ /* 0x000ff000000418ff */
[C---:B------:R-:W-:Y:S08]  /*a9c0*/  HMMA.16816.F32.BF16 R56, R4.reuse, R58, R32 ;  /* 0x0000003a0438723c */ /* 0x040ff00000041820 */
[C---:B------:R-:W-:Y:S08]  /*a9d0*/  HMMA.16816.F32.BF16 R48, R4.reuse, R72, R28 ;  /* 0x000000480430723c */ /* 0x040ff0000004181c */
[C---:B------:R-:W-:Y:S01]  /*a9e0*/  HMMA.16816.F32.BF16 R32, R4.reuse, R74, R24 ;  /* 0x0000004a0420723c */ /* 0x040fe20000041818 */
[----:B------:R-:W-:Y:S07]  /*a9f0*/  LDSM.16.M88.4 R72, [R0+0x1000] ;  /* 0x001000000048783b */ /* 0x000fee0000000200 */
[C---:B------:R-:W-:Y:S08]  /*aa00*/  HMMA.16816.F32.BF16 R28, R4.reuse, R76, R36 ;  /* 0x0000004c041c723c */ /* 0x040ff00000041824 */
[C---:B------:R-:W-:Y:S01]  /*aa10*/  HMMA.16816.F32.BF16 R24, R4.reuse, R78, R40 ;  /* 0x0000004e0418723c */ /* 0x040fe20000041828 */
[----:B------:R-:W-:Y:S07]  /*aa20*/  LDSM.16.M88.4 R76, [R0+0x800] ;  /* 0x00080000004c783b */ /* 0x000fee0000000200 */
[----:B------:R-:W-:Y:S08]  /*aa30*/  HMMA.16816.F32.BF16 R36, R4, R84, R44 ;  /* 0x000000540424723c */ /* 0x000ff0000004182c */
[----:B-1----:R-:W-:Y:S08]  /*aa40*/  HMMA.16816.F32.BF16 R44, R20, R60, R52 ;  /* 0x0000003c142c723c */ /* 0x002ff00000041834 */
[----:B------:R-:W-:Y:S01]  /*aa50*/  HMMA.16816.F32.BF16 R4, R4, R86, R12 ;  /* 0x000000560404723c */ /* 0x000fe2000004180c */
[----:B------:R-:W1:Y:S04]  /*aa60*/  LDSM.16.M88.4 R84, [R0+0x1800] ;  /* 0x001800000054783b */ /* 0x000e680000000200 */
[----:B------:R-:W1:Y:S03]  /*aa70*/  LDSM.16.M88.4 R12, [R172+0x4000] ;  /* 0x00400000ac0c783b */ /* 0x000e660000000200 */
[C---:B------:R-:W-:Y:S01]  /*aa80*/  HMMA.16816.F32.BF16 R56, R20.reuse, R62, R56 ;  /* 0x0000003e1438723c */ /* 0x040fe20000041838 */
[----:B------:R-:W-:Y:S07]  /*aa90*/  LDSM.16.M88.4 R60, [R177+0x3000] ;  /* 0x00300000b13c783b */ /* 0x000fee0000000200 */
[C---:B---3--:R-:W-:Y:S08]  /*aaa0*/  HMMA.16816.F32.BF16 R40, R20.reuse, R68, R28 ;  /* 0x000000441428723c */ /* 0x048ff0000004181c */
[C---:B-----5:R-:W-:Y:S08]  /*aab0*/  HMMA.16816.F32.BF16 R52, R20.reuse, R64, R48 ;  /* 0x000000401434723c */ /* 0x060ff00000041830 */
[C---:B------:R-:W-:Y:S01]  /*aac0*/  HMMA.16816.F32.BF16 R28, R20.reuse, R70, R24 ;  /* 0x00000046141c723c */ /* 0x040fe20000041818 */
[----:B------:R-:W-:Y:S07]  /*aad0*/  LDSM.16.M88.4 R68, [R2+0x2800] ;  /* 0x002800000244783b */ /* 0x000fee0000000200 */
[C---:B------:R-:W-:Y:S01]  /*aae0*/  HMMA.16816.F32.BF16 R48, R20.reuse, R66, R32 ;  /* 0x000000421430723c */ /* 0x040fe20000041820 */
[----:B------:R-:W-:Y:S07]  /*aaf0*/  LDSM.16.M88.4 R64, [R177+0x2800] ;  /* 0x00280000b140783b */ /* 0x000fee0000000200 */
[----:B----4-:R-:W-:Y:S08]  /*ab00*/  HMMA.16816.F32.BF16 R24, R20, R80, R36 ;  /* 0x000000501418723c */ /* 0x010ff00000041824 */
[----:B------:R-:W-:Y:S08]  /*ab10*/  HMMA.16816.F32.BF16 R32, R16, R88, R44 ;  /* 0x000000581020723c */ /* 0x000ff0000004182c */
[----:B------:R-:W-:Y:S01]  /*ab20*/  HMMA.16816.F32.BF16 R36, R20, R82, R4 ;  /* 0x000000521424723c */ /* 0x000fe20000041804 */
[----:B------:R-:W3:Y:S04]  /*ab30*/  LDSM.16.M88.4 R80, [R177+0x3800] ;  /* 0x00380000b150783b */ /* 0x000ee80000000200 */
[----:B------:R-:W4:Y:S03]  /*ab40*/  LDSM.16.M88.4 R4, [R173+0x4000] ;  /* 0x00400000ad04783b */ /* 0x000f260000000200 */
[C---:B------:R-:W-:Y:S01]  /*ab50*/  HMMA.16816.F32.BF16 R56, R16.reuse, R90, R56 ;  /* 0x0000005a1038723c */ /* 0x040fe20000041838 */
[----:B------:R-:W-:Y:S07]  /*ab60*/  LDSM.16.M88.4 R88, [R2+0x2000] ;  /* 0x002000000258783b */ /* 0x000fee0000000200 */
[----:B-1----:R-:W-:Y:S08]  /*ab70*/  HMMA.16816.F32.BF16 R24, R16, R84, R24 ;  /* 0x000000541018723c */ /* 0x002ff00000041818 */
[----:B------:R-:W-:Y:S08]  /*ab80*/  HMMA.16816.F32.BF16 R20, R12, R96, R32 ;  /* 0x000000600c14723c */ /* 0x000ff00000041820 */
[C---:B------:R-:W-:Y:S08]  /*ab90*/  HMMA.16816.F32.BF16 R44, R16.reuse, R72, R40 ;  /* 0x00000048102c723c */ /* 0x040ff00000041828 */
[C---:B------:R-:W-:Y:S08]  /*aba0*/  HMMA.16816.F32.BF16 R52, R16.reuse, R76, R52 ;  /* 0x0000004c1034723c */ /* 0x040ff00000041834 */
[C---:B------:R-:W-:Y:S01]  /*abb0*/  HMMA.16816.F32.BF16 R48, R16.reuse, R78, R48 ;  /* 0x0000004e1030723c */ /* 0x040fe20000041830 */
[----:B------:R-:W-:Y:S07]  /*abc0*/  LDSM.16.M88.4 R76, [R105+0x2800] ;  /* 0x00280000694c783b */ /* 0x000fee0000000200 */
[C---:B------:R-:W-:Y:S01]  /*abd0*/  HMMA.16816.F32.BF16 R40, R16.reuse, R74, R28 ;  /* 0x0000004a1028723c */ /* 0x040fe2000004181c */
[----:B------:R-:W-:Y:S04]  /*abe0*/  LDSM.16.M88.4 R28, [R175+0x4000] ;  /* 0x00400000af1c783b */ /* 0x000fe80000000200 */
[----:B------:R-:W-:Y:S03]  /*abf0*/  LDSM.16.M88.4 R72, [R105+0x3000] ;  /* 0x003000006948783b */ /* 0x000fe60000000200 */
[----:B------:R-:W-:Y:S01]  /*ac00*/  HMMA.16816.F32.BF16 R16, R16, R86, R36 ;  /* 0x000000561010723c */ /* 0x000fe20000041824 */
[----:B------:R-:W1:Y:S07]  /*ac10*/  LDSM.16.M88.4 R84, [R105+0x3800] ;  /* 0x003800006954783b */ /* 0x000e6e0000000200 */
[C---:B------:R-:W-:Y:S01]  /*ac20*/  HMMA.16816.F32.BF16 R56, R12.reuse, R98, R56 ;  /* 0x000000620c38723c */ /* 0x040fe20000041838 */
[----:B------:R-:W-:Y:S07]  /*ac30*/  LDSM.16.M88.4 R96, [R0+0x3800] ;  /* 0x003800000060783b */ /* 0x000fee0000000200 */
[----:B---3--:R-:W-:Y:S01]  /*ac40*/  HMMA.16816.F32.BF16 R32, R12, R80, R24 ;  /* 0x000000500c20723c */ /* 0x008fe20000041818 */
[----:B------:R-:W-:Y:S07]  /*ac50*/  LDSM.16.M88.4 R24, [R174+0x4000] ;  /* 0x00400000ae18783b */ /* 0x000fee0000000200 */
[----:B----4-:R-:W-:Y:S08]  /*ac60*/  HMMA.16816.F32.BF16 R20, R4, R92, R20 ;  /* 0x0000005c0414723c */ /* 0x010ff00000041814 */
[C---:B------:R-:W-:Y:S08]  /*ac70*/  HMMA.16816.F32.BF16 R36, R12.reuse, R64, R52 ;  /* 0x000000400c24723c */ /* 0x040ff00000041834 */
[C---:B------:R-:W-:Y:S08]  /*ac80*/  HMMA.16816.F32.BF16 R48, R12.reuse, R66, R48 ;  /* 0x000000420c30723c */ /* 0x040ff00000041830 */
[C---:B------:R-:W-:Y:S08]  /*ac90*/  HMMA.16816.F32.BF16 R44, R12.reuse, R60, R44 ;  /* 0x0000003c0c2c723c */ /* 0x040ff0000004182c */
[C---:B------:R-:W-:Y:S08]  /*aca0*/  HMMA.16816.F32.BF16 R40, R12.reuse, R62, R40 ;  /* 0x0000003e0c28723c */ /* 0x040ff00000041828 */
[----:B------:R-:W-:Y:S01]  /*acb0*/  HMMA.16816.F32.BF16 R12, R12, R82, R16 ;  /* 0x000000520c0c723c */ /* 0x000fe20000041810 */
[----:B------:R-:W3:Y:S07]  /*acc0*/  LDSM.16.M88.4 R80, [R0+0x2000] ;  /* 0x002000000050783b */ /* 0x000eee0000000200 */
[C---:B------:R-:W-:Y:S08]  /*acd0*/  HMMA.16816.F32.BF16 R16, R4.reuse, R94, R56 ;  /* 0x0000005e0410723c */ /* 0x040ff00000041838 */
[----:B-1----:R-:W-:Y:S08]  /*ace0*/  HMMA.16816.F32.BF16 R60, R4, R84, R32 ;  /* 0x00000054043c723c */ /* 0x002ff00000041820 */
[----:B------:R-:W-:Y:S01]  /*acf0*/  HMMA.16816.F32.BF16 R32, R28, R88, R20 ;  /* 0x000000581c20723c */ /* 0x000fe20000041814 */
[----:B------:R-:W-:Y:S07]  /*ad00*/  LDSM.16.M88.4 R20, [R172+0x8000] ;  /* 0x00800000ac14783b */ /* 0x000fee0000000200 */
[C---:B------:R-:W-:Y:S01]  /*ad10*/  HMMA.16816.F32.BF16 R64, R4.reuse, R72, R44 ;  /* 0x000000480440723c */ /* 0x040fe2000004182c */
[----:B------:R-:W1:Y:S07]  /*ad20*/  LDSM.16.M88.4 R44, [R177+0x4000] ;  /* 0x00400000b12c783b */ /* 0x000e6e0000000200 */
[C---:B------:R-:W-:Y:S01]  /*ad30*/  HMMA.16816.F32.BF16 R112, R4.reuse, R86, R12 ;  /* 0x000000560470723c */ /* 0x040fe2000004180c */
[----:B------:R-:W4:Y:S07]  /*ad40*/  LDSM.16.M88.4 R84, [R2+0x3800] ;  /* 0x003800000254783b */ /* 0x000f2e0000000200 */
[----:B------:R-:W-:Y:S08]  /*ad50*/  HMMA.16816.F32.BF16 R36, R4, R76, R36 ;  /* 0x0000004c0424723c */ /* 0x000ff00000041824 */
[----:B------:R-:W-:Y:S01]  /*ad60*/  HMMA.16816.F32.BF16 R12, R28, R90, R16 ;  /* 0x0000005a1c0c723c */ /* 0x000fe20000041810 */
[----:B------:R-:W-:Y:S07]  /*ad70*/  LDSM.16.M88.4 R16, [R173+0x8000] ;  /* 0x00800000ad10783b */ /* 0x000fee0000000200 */
[C---:B------:R-:W-:Y:S01]  /*ad80*/  HMMA.16816.F32.BF16 R52, R4.reuse, R74, R40 ;  /* 0x0000004a0434723c */ /* 0x040fe20000041828 */
[----:B------:R-:W5:Y:S04]  /*ad90*/  LDSM.16.M88.4 R40, [R2+0x3000] ;  /* 0x003000000228783b */ /* 0x000f680000000200 */
[----:B------:R-:W-:Y:S03]  /*ada0*/  LDSM.16.M88.4 R72, [R105+0x4000] ;  /* 0x004000006948783b */ /* 0x000fe60000000200 */
[----:B------:R-:W-:Y:S01]  /*adb0*/  HMMA.16816.F32.BF16 R56, R4, R78, R48 ;  /* 0x0000004e0438723c */ /* 0x000fe20000041830 */
[----:B------:R-:W2:Y:S04]  /*adc0*/  LDSM.16.M88.4 R48, [R0+0x2800] ;  /* 0x002800000030783b */ /* 0x000ea80000000200 */
[----:B------:R-:W2:Y:S03]  /*add0*/  LDSM.16.M88.4 R76, [R177+0x4800] ;  /* 0x00480000b14c783b */ /* 0x000ea60000000200 */
[----:B---3--:R-:W-:Y:S08]  /*ade0*/  HMMA.16816.F32.BF16 R4, R24, R80, R32 ;  /* 0x000000501804723c */ /* 0x008ff00000041820 */
[----:B------:R-:W-:Y:S08]  /*adf0*/  HMMA.16816.F32.BF16 R36, R28, R68, R36 ;  /* 0x000000441c24723c */ /* 0x000ff00000041824 */
[----:B------:R-:W-:Y:S01]  /*ae00*/  HMMA.16816.F32.BF16 R32, R24, R82, R12 ;  /* 0x000000521820723c */ /* 0x000fe2000004180c */
[----:B------:R-:W-:Y:S04]  /*ae10*/  LDSM.16.M88.4 R12, [R175+0x8000] ;  /* 0x00800000af0c783b */ /* 0x000fe80000000200 */
[----:B------:R-:W-:Y:S03]  /*ae20*/  LDSM.16.M88.4 R80, [R0+0x4000] ;  /* 0x004000000050783b */ /* 0x000fe60000000200 */
[----:B-1----:R-:W-:Y:S08]  /*ae30*/  HMMA.16816.F32.BF16 R4, R20, R44, R4 ;  /* 0x0000002c1404723c */ /* 0x002ff00000041804 */
[C---:B----4-:R-:W-:Y:S01]  /*ae40*/  HMMA.16816.F32.BF16 R100, R28.reuse, R84, R60 ;  /* 0x000000541c64723c */ /* 0x050fe2000004183c */
[----:B------:R-:W1:Y:S07]  /*ae50*/  LDSM.16.M88.4 R60, [R2+0x4000] ;  /* 0x00400000023c783b */ /* 0x000e6e0000000200 */
[C---:B------:R-:W-:Y:S01]  /*ae60*/  HMMA.16816.F32.BF16 R56, R28.reuse, R70, R56 ;  /* 0x000000461c38723c */ /* 0x040fe20000041838 */
[----:B------:R-:W-:Y:S07]  /*ae70*/  LDSM.16.M88.4 R68, [R105+0x4800] ;  /* 0x004800006944783b */ /* 0x000fee0000000200 */
[C---:B-----5:R-:W-:Y:S01]  /*ae80*/  HMMA.16816.F32.BF16 R92, R28.reuse, R40, R64 ;  /* 0x000000281c5c723c */ /* 0x060fe20000041840 */
[----:B------:R-:W-:Y:S07]  /*ae90*/  LDSM.16.M88.4 R64, [R2+0x4800] ;  /* 0x004800000240783b */ /* 0x000fee0000000200 */
[----:B------:R-:W-:Y:S01]  /*aea0*/  HMMA.16816.F32.BF16 R88, R28, R42, R52 ;  /* 0x0000002a1c58723c */ /* 0x000fe20000041834 */
[----:B------:R-:W3:Y:S07]  /*aeb0*/  LDSM.16.M88.4 R52, [R0+0x3000] ;  /* 0x003000000034783b */ /* 0x000eee0000000200 */
[----:B--2---:R-:W-:Y:S08]  /*aec0*/  HMMA.16816.F32.BF16 R40, R24, R48, R36 ;  /* 0x000000301828723c */ /* 0x004ff00000041824 */
[----:B------:R-:W-:Y:S08]  /*aed0*/  HMMA.16816.F32.BF16 R36, R20, R46, R32 ;  /* 0x0000002e1424723c */ /* 0x000ff00000041820 */
[----:B------:R-:W-:Y:S01]  /*aee0*/  HMMA.16816.F32.BF16 R32, R16, R72, R4 ;  /* 0x000000481020723c */ /* 0x000fe20000041804 */
[----:B------:R-:W2:Y:S07]  /*aef0*/  LDSM.16.M88.4 R4, [R174+0x8000] ;  /* 0x00800000ae04783b */ /* 0x000eae0000000200 */
[----:B------:R-:W-:Y:S08]  /*af00*/  HMMA.16816.F32.BF16 R44, R24, R50, R56 ;  /* 0x00000032182c723c */ /* 0x000ff00000041838 */
[----:B------:R-:W-:Y:S08]  /*af10*/  HMMA.16816.F32.BF16 R48, R20, R76, R40 ;  /* 0x0000004c1430723c */ /* 0x000ff00000041828 */
[----:B------:R-:W-:Y:S01]  /*af20*/  HMMA.16816.F32.BF16 R36, R16, R74, R36 ;  /* 0x0000004a1024723c */ /* 0x000fe20000041824 */
[----:B------:R-:W4:Y:S07]  /*af30*/  LDSM.16.M88.4 R72, [R177+0x5000] ;  /* 0x00500000b148783b */ /* 0x000f2e0000000200 */
[----:B-1----:R-:W-:Y:S08]  /*af40*/  HMMA.16816.F32.BF16 R32, R12, R60, R32 ;  /* 0x0000003c0c20723c */ /* 0x002ff00000041820 */
[----:B------:R-:W-:Y:S08]  /*af50*/  HMMA.16816.F32.BF16 R112, R28, R86, R112 ;  /* 0x000000561c70723c */ /* 0x000ff00000041870 */
[----:B---3--:R-:W-:Y:S08]  /*af60*/  HMMA.16816.F32.BF16 R28, R24, R52, R92 ;  /* 0x00000034181c723c */ /* 0x008ff0000004185c */
[----:B------:R-:W-:Y:S01]  /*af70*/  HMMA.16816.F32.BF16 R40, R20, R78, R44 ;  /* 0x0000004e1428723c */ /* 0x000fe2000004182c */
[----:B------:R-:W-:Y:S07]  /*af80*/  LDSM.16.M88.4 R76, [R0+0x4800] ;  /* 0x00480000004c783b */ /* 0x000fee0000000200 */
[----:B------:R-:W-:Y:S08]  /*af90*/  HMMA.16816.F32.BF16 R48, R16, R68, R48 ;  /* 0x000000441030723c */ /* 0x000ff00000041830 */
[----:B------:R-:W-:Y:S01]  /*afa0*/  HMMA.16816.F32.BF16 R44, R12, R62, R36 ;  /* 0x0000003e0c2c723c */ /* 0x000fe20000041824 */
[----:B------:R-:W1:Y:S07]  /*afb0*/  LDSM.16.M88.4 R60, [R105+0x5000] ;  /* 0x00500000693c783b */ /* 0x000e6e0000000200 */
[----:B------:R-:W-:Y:S08]  /*afc0*/  HMMA.16816.F32.BF16 R56, R24, R54, R88 ;  /* 0x000000361838723c */ /* 0x000ff00000041858 */
[----:B--2---:R-:W-:Y:S08]  /*afd0*/  HMMA.16816.F32.BF16 R52, R4, R80, R32 ;  /* 0x000000500434723c */ /* 0x004ff00000041820 */
[----:B----4-:R-:W-:Y:S08]  /*afe0*/  HMMA.16816.F32.BF16 R36, R20, R72, R28 ;  /* 0x000000481424723c */ /* 0x010ff0000004181c */
[----:B------:R-:W-:Y:S01]  /*aff0*/  HMMA.16816.F32.BF16 R32, R16, R70, R40 ;  /* 0x000000461020723c */ /* 0x000fe20000041828 */
[----:B------:R-:W2:Y:S07]  /*b000*/  LDSM.16.M88.4 R68, [R2+0x5000] ;  /* 0x005000000244783b */ /* 0x000eae0000000200 */
[----:B------:R-:W-:Y:S08]  /*b010*/  HMMA.16816.F32.BF16 R28, R12, R64, R48 ;  /* 0x000000400c1c723c */ /* 0x000ff00000041830 */
[----:B------:R-:W-:Y:S01]  /*b020*/  HMMA.16816.F32.BF16 R48, R4, R82, R44 ;  /* 0x000000520430723c */ /* 0x000fe2000004182c */
[----:B------:R-:W-:-:S07]  /*b030*/  FMUL.FTZ R3, R52, c[0x0][0x320] ;  /* 0x0000c80034037a20 */ /* 0x000fce0000410000 */
[----:B------:R-:W-:Y:S01]  /*b040*/  HMMA.16816.F32.BF16 R44, R20, R74, R56 ;  /* 0x0000004a142c723c */ /* 0x000fe20000041838 */
[----:B------:R-:W3:Y:S01]  /*b050*/  LDSM.16.M88.4 R56, [R177+0x5800] ;  /* 0x00580000b138783b */ /* 0x000ee20000000200 */
[----:B------:R4:W2:Y:S06]  /*b060*/  MUFU.TANH R80, R3 ;  /* 0x0000000300507308 */ /* 0x0008ac0000002400 */
[----:B-1----:R-:W-:Y:S01]  /*b070*/  HMMA.16816.F32.BF16 R40, R16, R60, R36 ;  /* 0x0000003c1028723c */ /* 0x002fe20000041824 */
[----:B----4-:R-:W-:-:S04]  /*b080*/  FMUL.FTZ R3, R53, c[0x0][0x320] ;  /* 0x0000c80035037a20 */ /* 0x010fc80000410000 */
[----:B------:R1:W4:Y:S03]  /*b090*/  MUFU.TANH R75, R3 ;  /* 0x00000003004b7308 */ /* 0x0003260000002400 */
[----:B------:R-:W-:Y:S01]  /*b0a0*/  HMMA.16816.F32.BF16 R36, R12, R66, R32 ;  /* 0x000000420c24723c */ /* 0x000fe20000041820 */
[----:B------:R-:W5:Y:S07]  /*b0b0*/  LDSM.16.M88.4 R64, [R0+0x5000] ;  /* 0x005000000040783b */ /* 0x000f6e0000000200 */
[----:B------:R-:W-:Y:S01]  /*b0c0*/  HMMA.16816.F32.BF16 R84, R24, R96, R100 ;  /* 0x000000601854723c */ /* 0x000fe20000041864 */
[----:B-1----:R-:W-:-:S07]  /*b0d0*/  FMUL.FTZ R3, R54, c[0x0][0x320] ;  /* 0x0000c80036037a20 */ /* 0x002fce0000410000 */
[----:B------:R-:W-:Y:S01]  /*b0e0*/  HMMA.16816.F32.BF16 R24, R24, R98, R112 ;  /* 0x000000621818723c */ /* 0x000fe20000041870 */
[----:B------:R1:W1:Y:S02]  /*b0f0*/  MUFU.TANH R82, R3 ;  /* 0x0000000300527308 */ /* 0x0002640000002400 */
[----:B-1----:R-:W-:-:S05]  /*b100*/  FMUL.FTZ R3, R55, c[0x0][0x320] ;  /* 0x0000c80037037a20 */ /* 0x002fca0000410000 */
[----:B------:R-:W-:Y:S08]  /*b110*/  HMMA.16816.F32.BF16 R52, R4, R76, R28 ;  /* 0x0000004c0434723c */ /* 0x000ff0000004181c */
[----:B------:R-:W-:Y:S01]  /*b120*/  HMMA.16816.F32.BF16 R28, R16, R62, R44 ;  /* 0x0000003e101c723c */ /* 0x000fe2000004182c */
[----:B------:R-:W1:Y:S04]  /*b130*/  LDSM.16.M88.4 R60, [R105+0x5800] ;  /* 0x00580000693c783b */ /* 0x000e680000000200 */
[----:B------:R-:W1:Y:S03]  /*b140*/  LDSM.16.M88.4 R44, [R2+0x5800] ;  /* 0x00580000022c783b */ /* 0x000e660000000200 */
[----:B--2---:R-:W-:Y:S08]  /*b150*/  HMMA.16816.F32.BF16 R32, R12, R68, R40 ;  /* 0x000000440c20723c */ /* 0x004ff00000041828 */
[----:B------:R-:W-:Y:S08]  /*b160*/  HMMA.16816.F32.BF16 R40, R4, R78, R36 ;  /* 0x0000004e0428723c */ /* 0x000ff00000041824 */
[C---:B---3--:R-:W-:Y:S08]  /*b170*/  HMMA.16816.F32.BF16 R36, R20.reuse, R56, R84 ;  /* 0x000000381424723c */ /* 0x048ff00000041854 */
[----:B------:R-:W-:Y:S08]  /*b180*/  HMMA.16816.F32.BF16 R20, R20, R58, R24 ;  /* 0x0000003a1414723c */ /* 0x000ff00000041818 */
[----:B------:R-:W-:Y:S01]  /*b190*/  HMMA.16816.F32.BF16 R24, R12, R70, R28 ;  /* 0x000000460c18723c */ /* 0x000fe2000004181c */
[----:B------:R2:W3:Y:S07]  /*b1a0*/  MUFU.TANH R81, R3 ;  /* 0x0000000300517308 */ /* 0x0004ee0000002400 */
[----:B-----5:R-:W-:Y:S08]  /*b1b0*/  HMMA.16816.F32.BF16 R32, R4, R64, R32 ;  /* 0x000000400420723c */ /* 0x020ff00000041820 */
[C---:B-1----:R-:W-:Y:S01]  /*b1c0*/  HMMA.16816.F32.BF16 R28, R16.reuse, R60, R36 ;  /* 0x0000003c101c723c */ /* 0x042fe20000041824 */
[----:B--2---:R-:W-:Y:S01]  /*b1d0*/  FMUL.FTZ R3, R48, c[0x0][0x320] ;  /* 0x0000c80030037a20 */ /* 0x004fe20000410000 */
[----:B------:R1:W2:Y:S06]  /*b1e0*/  LDSM.16.M88.4 R36, [R0+0x5800] ;  /* 0x005800000024783b */ /* 0x0002ac0000000200 */
[----:B------:R-:W-:Y:S01]  /*b1f0*/  HMMA.16816.F32.BF16 R20, R16, R62, R20 ;  /* 0x0000003e1014723c */ /* 0x000fe20000041814 */
[----:B------:R5:W1:Y:S07]  /*b200*/  MUFU.TANH R73, R3 ;  /* 0x0000000300497308 */ /* 0x000a6e0000002400 */
[----:B------:R-:W-:Y:S01]  /*b210*/  HMMA.16816.F32.BF16 R24, R4, R66, R24 ;  /* 0x000000420418723c */ /* 0x000fe20000041818 */
[----:B-----5:R-:W-:-:S04]  /*b220*/  FMUL.FTZ R3, R49, c[0x0][0x320] ;  /* 0x0000c80031037a20 */ /* 0x020fc80000410000 */
[----:B------:R5:W2:Y:S01]  /*b230*/  MUFU.TANH R72, R3 ;  /* 0x0000000300487308 */ /* 0x000aa20000002400 */
[----:B------:R-:W-:Y:S02]  /*b240*/  FMUL.FTZ R42, R42, c[0x0][0x320] ;  /* 0x0000c8002a2a7a20 */ /* 0x000fe40000410000 */
[----:B-1----:R-:W-:Y:S01]  /*b250*/  FMUL.FTZ R0, R35, c[0x0][0x320] ;  /* 0x0000c80023007a20 */ /* 0x002fe20000410000 */
[----:B------:R-:W-:Y:S01]  /*b260*/  HMMA.16816.F32.BF16 R16, R12, R44, R28 ;  /* 0x0000002c0c10723c */ /* 0x000fe2000004181c */
[----:B-----5:R-:W-:-:S04]  /*b270*/  FMUL.FTZ R3, R50, c[0x0][0x320] ;  /* 0x0000c80032037a20 */ /* 0x020fc80000410000 */
[----:B------:R1:W1:Y:S03]  /*b280*/  MUFU.TANH R74, R3 ;  /* 0x00000003004a7308 */ /* 0x0002660000002400 */
[----:B------:R-:W-:Y:S05]  /*b290*/  HMMA.16816.F32.BF16 R12, R12, R46, R20 ;  /* 0x0000002e0c0c723c */ /* 0x000fea0000041814 */
[----:B------:R-:W2:Y:S01]  /*b2a0*/  MUFU.TANH R50, R42 ;  /* 0x0000002a00327308 */ /* 0x000ea20000002400 */
[----:B-1----:R-:W-:-:S07]  /*b2b0*/  FMUL.FTZ R3, R51, c[0x0][0x320] ;  /* 0x0000c80033037a20 */ /* 0x002fce0000410000 */
[----:B------:R1:W1:Y:S08]  /*b2c0*/  MUFU.TANH R51, R3 ;  /* 0x0000000300337308 */ /* 0x0002700000002400 */
[----:B------:R5:W2:Y:S01]  /*b2d0*/  MUFU.TANH R42, R0 ;  /* 0x00000000002a7308 */ /* 0x000aa20000002400 */
[----:B-1----:R-:W-:-:S07]  /*b2e0*/  FMUL.FTZ R3, R52, c[0x0][0x320] ;  /* 0x0000c80034037a20 */ /* 0x002fce0000410000 */
[----:B------:R1:W1:Y:S01]  /*b2f0*/  MUFU.TANH R49, R3 ;  /* 0x0000000300317308 */ /* 0x0002620000002400 */
[----:B-----5:R-:W-:-:S07]  /*b300*/  FMUL.FTZ R0, R24, c[0x0][0x320] ;  /* 0x0000c80018007a20 */ /* 0x020fce0000410000 */
[----:B------:R5:W2:Y:S01]  /*b310*/  MUFU.TANH R29, R0 ;  /* 0x00000000001d7308 */ /* 0x000aa20000002400 */
[----:B-1----:R-:W-:-:S04]  /*b320*/  SHF.R.S32.HI R3, RZ, 0x1f, R104 ;  /* 0x0000001fff037819 */ /* 0x002fc80000011468 */
[CC--:B-----5:R-:W-:Y:S02]  /*b330*/  LEA.HI R0, R3.reuse, R104.reuse, RZ, 0x5 ;  /* 0x0000006803007211 */ /* 0x0e0fe400078f28ff */
[----:B------:R-:W-:Y:S02]  /*b340*/  LEA.HI R3, R3, R104, RZ, 0x2 ;  /* 0x0000006803037211 */ /* 0x000fe400078f10ff */
[--C-:B------:R-:W-:Y:S02]  /*b350*/  SHF.R.S32.HI R8, RZ, 0x5, R0.reuse ;  /* 0x00000005ff087819 */ /* 0x100fe40000011400 */
[----:B------:R-:W-:Y:S02]  /*b360*/  SHF.R.S32.HI R2, RZ, 0x1f, R0 ;  /* 0x0000001fff027819 */ /* 0x000fe40000011400 */
[----:B------:R-:W-:Y:S02]  /*b370*/  LOP3.LUT R3, R3, 0xfffffffc, RZ, 0xc0, !PT ;  /* 0xfffffffc03037812 */ /* 0x000fe400078ec0ff */
[----:B------:R-:W-:-:S02]  /*b380*/  LEA.HI R2, R2, R8, RZ, 0x3 ;  /* 0x0000000802027211 */ /* 0x000fc400078f18ff */
[----:B------:R-:W-:Y:S02]  /*b390*/  LOP3.LUT R0, R0, 0xffffffe0, RZ, 0xc0, !PT ;  /* 0xffffffe000007812 */ /* 0x000fe400078ec0ff */
[----:B------:R-:W-:Y:S02]  /*b3a0*/  LOP3.LUT R2, R2, 0xffffff8, RZ, 0xc0, !PT ;  /* 0x0ffffff802027812 */ /* 0x000fe400078ec0ff */
[C---:B------:R-:W-:Y:S02]  /*b3b0*/  IADD3 R3, R104.reuse, -R3, RZ ;  /* 0x8000000368037210 */ /* 0x040fe40007ffe0ff */
[----:B------:R-:W-:Y:S01]  /*b3c0*/  IADD3 R0, R104, -R0, RZ ;  /* 0x8000000068007210 */ /* 0x000fe20007ffe0ff */
[----:B--2---:R-:W-:Y:S01]  /*b3d0*/  HMMA.16816.F32.BF16 R16, R4, R36, R16 ;  /* 0x000000240410723c */ /* 0x004fe20000041810 */
[----:B------:R-:W-:Y:S02]  /*b3e0*/  IADD3 R8, R8, -R2, RZ ;  /* 0x8000000208087210 */ /* 0x000fe40007ffe0ff */
[----:B------:R-:W-:-:S05]  /*b3f0*/  LEA.HI R2, R3, R3, RZ, 0x1 ;  /* 0x0000000303027211 */ /* 0x000fca00078f08ff */
[----:B------:R-:W-:Y:S01]  /*b400*/  HMMA.16816.F32.BF16 R12, R4, R38, R12 ;  /* 0x00000026040c723c */ /* 0x000fe2000004180c */
[----:B------:R-:W-:-:S06]  /*b410*/  MOV R169, 0x1 ;  /* 0x0000000100a97802 */ /* 0x000fcc0000000f00 */
[----:B------:R-:W-:Y:S02]  /*b420*/  SHF.R.S32.HI R5, RZ, 0x1f, R0 ;  /* 0x0000001fff057819 */ /* 0x000fe40000011400 */
[----:B------:R-:W-:Y:S02]  /*b430*/  LOP3.LUT R4, R2, 0x1ffffffe, RZ, 0xc0, !PT ;  /* 0x1ffffffe02047812 */ /* 0x000fe400078ec0ff */
[----:B------:R-:W-:Y:S02]  /*b440*/  LEA.HI R2, R5, R0, RZ, 0x2 ;  /* 0x0000000005027211 */ /* 0x000fe400078f10ff */
[----:B------:R-:W-:Y:S02]  /*b450*/  IADD3 R3, R3, -R4, RZ ;  /* 0x8000000403037210 */ /* 0x000fe40007ffe0ff */
[----:B------:R-:W-:Y:S02]  /*b460*/  ISETP.NE.AND P0, PT, R169, c[0x0][0x2c4], PT ;  /* 0x0000b100a9007a0c */ /* 0x000fe40003f05270 */
[----:B------:R-:W-:Y:S01]  /*b470*/  SHF.R.S32.HI R227, RZ, 0x2, R2 ;  /* 0x00000002ffe37819 */ /* 0x000fe20000011402 */
[----:B------:R-:W-:Y:S01]  /*b480*/  IMAD.SHL.U32 R226, R8, 0x10, RZ ;  /* 0x0000001008e27824 */ /* 0x000fe200078e00ff */
[----:B------:R-:W-:-:S02]  /*b490*/  SHF.L.U32 R225, R3, 0x3, RZ ;  /* 0x0000000303e17819 */ /* 0x000fc400000006ff */
[----:B------:R-:W-:-:S04]  /*b4a0*/  LEA R3, R9, R227, 0x7 ;  /* 0x000000e309037211 */ /* 0x000fc800078e38ff */
[----:B------:R-:W-:-:S05]  /*b4b0*/  IADD3 R4, R225, R3, R226 ;  /* 0x00000003e1047210 */ /* 0x000fca0007ffe0e2 */
[----:B------:R-:W-:-:S05]  /*b4c0*/  @P0 IMAD.HI.U32 R3, R4, c[0x0][0x2c8], RZ ;  /* 0x0000b20004030a27 */ /* 0x000fca00078e00ff */
[----:B------:R-:W-:Y:S02]  /*b4d0*/  @P0 SHF.R.U32.HI R4, RZ, c[0x0][0x2cc], R3 ;  /* 0x0000b300ff040a19 */ /* 0x000fe40000011603 */
[----:B------:R-:W-:-:S03]  /*b4e0*/  LOP3.LUT R2, R2, 0x7ffffffc, RZ, 0xc0, !PT ;  /* 0x7ffffffc02027812 */ /* 0x000fc600078ec0ff */
[----:B------:R-:W1:Y:S01]  /*b4f0*/  SHFL.IDX PT, R3, R4, RZ, 0x1c1f ;  /* 0x001c1fff04037589 */ /* 0x000e6200000e0000 */
[----:B------:R-:W-:Y:S02]  /*b500*/  FMUL.FTZ R43, R43, c[0x0][0x320] ;  /* 0x0000c8002b2b7a20 */ /* 0x000fe40000410000 */
[----:B------:R-:W-:Y:S02]  /*b510*/  IMAD.IADD R2, R0, 0x1, -R2 ;  /* 0x0000000100027824 */ /* 0x000fe400078e0a02 */
[----:B------:R-:W-:Y:S02]  /*b520*/  FMUL.FTZ R34, R34, c[0x0][0x320] ;  /* 0x0000c80022227a20 */ /* 0x000fe40000410000 */
[----:B------:R-:W-:Y:S02]  /*b530*/  FMUL.FTZ R9, R12, c[0x0][0x320] ;  /* 0x0000c8000c097a20 */ /* 0x000fe40000410000 */
[----:B------:R-:W-:Y:S02]  /*b540*/  FMUL.FTZ R53, R53, c[0x0][0x320] ;  /* 0x0000c80035357a20 */ /* 0x000fe40000410000 */
[----:B------:R-:W-:-:S02]  /*b550*/  FMUL.FTZ R54, R54, c[0x0][0x320] ;  /* 0x0000c80036367a20 */ /* 0x000fc40000410000 */
[----:B------:R-:W-:Y:S02]  /*b560*/  FMUL.FTZ R55, R55, c[0x0][0x320] ;  /* 0x0000c80037377a20 */ /* 0x000fe40000410000 */
[----:B------:R-:W-:Y:S02]  /*b570*/  FMUL.FTZ R40, R40, c[0x0][0x320] ;  /* 0x0000c80028287a20 */ /* 0x000fe40000410000 */
[----:B------:R-:W-:Y:S02]  /*b580*/  FMUL.FTZ R41, R41, c[0x0][0x320] ;  /* 0x0000c80029297a20 */ /* 0x000fe40000410000 */
[----:B------:R-:W-:Y:S02]  /*b590*/  FMUL.FTZ R32, R32, c[0x0][0x320] ;  /* 0x0000c80020207a20 */ /* 0x000fe40000410000 */
[----:B------:R-:W-:Y:S02]  /*b5a0*/  FMUL.FTZ R33, R33, c[0x0][0x320] ;  /* 0x0000c80021217a20 */ /* 0x000fe40000410000 */
[----:B------:R-:W-:-:S02]  /*b5b0*/  FMUL.FTZ R25, R25, c[0x0][0x320] ;  /* 0x0000c80019197a20 */ /* 0x000fc40000410000 */
[----:B------:R-:W-:Y:S02]  /*b5c0*/  FMUL.FTZ R26, R26, c[0x0][0x320] ;  /* 0x0000c8001a1a7a20 */ /* 0x000fe40000410000 */
[----:B------:R-:W-:Y:S02]  /*b5d0*/  FMUL.FTZ R27, R27, c[0x0][0x320] ;  /* 0x0000c8001b1b7a20 */ /* 0x000fe40000410000 */
[----:B------:R-:W-:Y:S01]  /*b5e0*/  FMUL.FTZ R12, R13, c[0x0][0x320] ;  /* 0x0000c8000d0c7a20 */ /* 0x000fe20000410000 */
[----:B------:R-:W-:Y:S01]  /*b5f0*/  IADD3 R0, R201, 0x1, -R168 ;  /* 0x00000001c9007810 */ /* 0x000fe20007ffe8a8 */
[----:B------:R-:W-:Y:S01]  /*b600*/  FMUL.FTZ R16, R16, c[0x0][0x320] ;  /* 0x0000c80010107a20 */ /* 0x000fe20000410000 */
[----:B------:R-:W-:Y:S01]  /*b610*/  SHF.L.U32 R200, R2, 0x1, RZ ;  /* 0x0000000102c87819 */ /* 0x000fe200000006ff */
[----:B------:R-:W-:Y:S01]  /*b620*/  FMUL.FTZ R17, R17, c[0x0][0x320] ;  /* 0x0000c80011117a20 */ /* 0x000fe20000410000 */
[----:B------:R-:W2:Y:S01]  /*b630*/  MUFU.TANH R48, R43 ;  /* 0x0000002b00307308 */ /* 0x000ea20000002400 */
[----:B------:R-:W-:Y:S01]  /*b640*/  FMUL.FTZ R18, R18, c[0x0][0x320] ;  /* 0x0000c80012127a20 */ /* 0x000fe20000410000 */
[----:B------:R-:W-:Y:S01]  /*b650*/  ISETP.LE.AND P2, PT, R169, c[0x0][0x32c], PT ;  /* 0x0000cb00a9007a0c */ /* 0x000fe20003f43270 */
[----:B------:R-:W-:-:S02]  /*b660*/  FMUL.FTZ R14, R14, c[0x0][0x320] ;  /* 0x0000c8000e0e7a20 */ /* 0x000fc40000410000 */
[----:B------:R-:W-:Y:S01]  /*b670*/  FMUL.FTZ R15, R15, c[0x0][0x320] ;  /* 0x0000c8000f0f7a20 */ /* 0x000fe20000410000 */
[----:B------:R-:W-:Y:S01]  /*b680*/  ULDC UR8, c[0x0][0x324] ;  /* 0x0000c90000087ab9 */ /* 0x000fe20000000800 */
[----:B------:R-:W-:Y:S01]  /*b690*/  FMUL.FTZ R5, R19, c[0x0][0x320] ;  /* 0x0000c80013057a20 */ /* 0x000fe20000410000 */
[----:B------:R-:W1:Y:S01]  /*b6a0*/  MUFU.TANH R43, R34 ;  /* 0x00000022002b7308 */ /* 0x000e620000002400 */
[----:B------:R-:W-:Y:S01]  /*b6b0*/  IADD3 R0, -R202, R0, -R200 ;  /* 0x00000000ca007210 */ /* 0x000fe20007ffe9c8 */
[----:B------:R-:W-:-:S06]  /*b6c0*/  ULOP3.LUT UR8, URZ, UR8, URZ, 0x33, !UPT ;  /* 0x000000083f087292 */ /* 0x000fcc000f8e333f */
[----:B------:R-:W1:Y:S08]  /*b6d0*/  MUFU.TANH R28, R25 ;  /* 0x00000019001c7308 */ /* 0x000e700000002400 */
        /* <DEDUP_REMOVED lines=15> */
[----:B------:R-:W1:Y:S01]  /*b7d0*/  MUFU.TANH R26, R15 ;  /* 0x0000000f001a7308 */ /* 0x000e620000002400 */
[----:B------:R-:W-:-:S02]  /*b7e0*/  IADD3 R7, -R200, R201, -R168 ;  /* 0x000000c9c8077210 */ /* 0x000fc40007ffe9a8 */
[----:B------:R-:W-:-:S05]  /*b7f0*/  IADD3 R6, R0, UR8, RZ ;  /* 0x0000000800067c10 */ /* 0x000fca000fffe0ff */
[----:B------:R5:W1:Y:S02]  /*b800*/  MUFU.TANH R30, R5 ;  /* 0x00000005001e7308 */ /* 0x000a640000002400 */
[----:B-----5:R-:W-:-:S04]  /*b810*/  IADD3 R5, R0, c[0x0][0x328], RZ ;  /* 0x0000ca0000057a10 */ /* 0x020fc80007ffe0ff */
[-C--:B-1----:R-:W-:Y:S02]  /*b820*/  IADD3 R2, R5, R3.reuse, RZ ;  /* 0x0000000305027210 */ /* 0x082fe40007ffe0ff */
[----:B------:R-:W-:Y:S02]  /*b830*/  IADD3 R0, R6, R3, RZ ;  /* 0x0000000306007210 */ /* 0x000fe40007ffe0ff */
[----:B------:R-:W-:Y:S01]  /*b840*/  IMNMX R2, R7, R2, PT ;  /* 0x0000000207027217 */ /* 0x000fe20003800200 */
[----:B------:R-:W-:Y:S05]  /*b850*/  @!P2 BRA `(.L_x_2328) ;  /* 0x000001300000a947 */ /* 0x000fea0003800000 */
[----:B--234-:R-:W-:Y:S01]  /*b860*/  IADD3 R3, -R202, R201, R3 ;  /* 0x000000c9ca037210 */ /* 0x01cfe20007ffe103 */
        /* <DEDUP_REMOVED lines=9> */
.L_x_2330:
[----:B------:R-:W-:-:S13]  /*b900*/  ISETP.NE.AND P0, PT, R169, c[0x0][0x32c], PT ;  /* 0x0000cb00a9007a0c */ /* 0x000fda0003f05270 */
[----:B------:R-:W-:-:S05]  /*b910*/  @P0 IMAD.HI.U32 R8, R3, c[0x0][0x330], RZ ;  /* 0x0000cc0003080a27 */ /* 0x000fca00078e00ff */
[----:B------:R-:W-:Y:S02]  /*b920*/  @P0 SHF.R.U32.HI R3, RZ, c[0x0][0x334], R8 ;  /* 0x0000cd00ff030a19 */ /* 0x000fe40000011608 */
.L_x_2331:
[----:B------:R-:W-:Y:S05]  /*b930*/  BSYNC B0 ;  /* 0x0000000000007941 */ /* 0x000fea0003800000 */
.L_x_2329:
[----:B------:R-:W-:-:S04]  /*b940*/  IMAD R3, R3, c[0x0][0x32c], -R168 ;  /* 0x0000cb0003037a24 */ /* 0x000fc800078e0aa8 */
[----:B------:R-:W-:-:S05]  /*b950*/  IMAD.IADD R3, R3, 0x1, -R200 ;  /* 0x0000000103037824 */ /* 0x000fca00078e0ac8 */
[----:B------:R-:W-:Y:S02]  /*b960*/  IADD3 R8, R3, c[0x0][0x32c], RZ ;  /* 0x0000cb0003087a10 */ /* 0x000fe40007ffe0ff */
[----:B------:R-:W-:Y:S02]  /*b970*/  IMNMX R0, R0, R3, !PT ;  /* 0x0000000300007217 */ /* 0x000fe40007800200 */
[----:B------:R-:W-:Y:S02]  /*b980*/  IMNMX R2, R2, R8, PT ;  /* 0x0000000802027217 */ /* 0x000fe40003800200 */
.L_x_2328:
[----:B--234-:R-:W-:Y:S01]  /*b990*/  ISETP.GT.AND P1, PT, R180, RZ, PT ;  /* 0x000000ffb400720c */ /* 0x01cfe20003f24270 */
        /* <DEDUP_REMOVED lines=63> */
.L_x_2334:
[----:B------:R-:W-:-:S13]  /*bd90*/  ISETP.NE.AND P0, PT, R169, c[0x0][0x32c], PT ;  /* 0x0000cb00a9007a0c */ /* 0x000fda0003f05270 */
[----:B------:R-:W-:-:S05]  /*bda0*/  @P0 IMAD.HI.U32 R4, R3, c[0x0][0x330], RZ ;  /* 0x0000cc0003040a27 */ /* 0x000fca00078e00ff */
[----:B------:R-:W-:Y:S02]  /*bdb0*/  @P0 SHF.R.U32.HI R3, RZ, c[0x0][0x334], R4 ;  /* 0x0000cd00ff030a19 */ /* 0x000fe40000011604 */
.L_x_2335:
[----:B------:R-:W-:Y:S05]  /*bdc0*/  BSYNC B0 ;  /* 0x0000000000007941 */ /* 0x000fea0003800000 */
.L_x_2333:
[----:B------:R-:W-:-:S04]  /*bdd0*/  IMAD R3, R3, c[0x0][0x32c], -R168 ;  /* 0x0000cb0003037a24 */ /* 0x000fc800078e0aa8 */
[----:B------:R-:W-:-:S05]  /*bde0*/  IMAD.IADD R3, R3, 0x1, -R200 ;  /* 0x0000000103037824 */ /* 0x000fca00078e0ac8 */
[----:B------:R-:W-:Y:S02]  /*bdf0*/  IADD3 R4, R3, c[0x0][0x32c], RZ ;  /* 0x0000cb0003047a10 */ /* 0x000fe40007ffe0ff */
[----:B------:R-:W-:Y:S02]  /*be00*/  IMNMX R0, R0, R3, !PT ;  /* 0x0000000300007217 */ /* 0x000fe40007800200 */
[----:B------:R-:W-:Y:S02]  /*be10*/  IMNMX R2, R2, R4, PT ;  /* 0x0000000402027217 */ /* 0x000fe40003800200 */
.L_x_2332:
[----:B------:R-:W2:Y:S01]  /*be20*/  LDL R103, [R1+0xd8] ;  /* 0x0000d80001677983 */ /* 0x000ea20000100800 */
[----:B------:R-:W-:Y:S01]  /*be30*/  FMNMX.FTZ R104, R16, R17, !PT ;  /* 0x0000001110687209 */ /* 0x000fe20007810000 */
[----:B------:R-:W-:-:S04]  /*be40*/  DEPBAR.LE SB0, 0x2 ;  /* 0x000080800000791a */ /* 0x000fc80000000000 */
[----:B------:R-:W-:Y:S01]  /*be50*/  FMNMX.FTZ R104, R18, R104, !PT ;  /* 0x0000006812687209 */ /* 0x000fe20007810000 */
[----:B------:R-:W-:Y:S01]  /*be60*/  BAR.SYNC.DEFER_BLOCKING 0x0 ;  /* 0x0000000000007b1d */ /* 0x000fe20000010000 */
[----:B------:R-:W-:Y:S02]  /*be70*/  ISETP.GT.AND P0, PT, R0, 0x1, P1 ;  /* 0x000000010000780c */ /* 0x000fe40000f04270 */
[----:B------:R-:W-:Y:S02]  /*be80*/  FMNMX.FTZ R104, R19, R104, !PT ;  /* 0x0000006813687209 */ /* 0x000fe40007810000 */
[----:B------:R-:W-:Y:S01]  /*be90*/  ISETP.LT.OR P0, PT, R2, 0x2, P0 ;  /* 0x000000020200780c */ /* 0x000fe20000701670 */
[----:B------:R-:W-:Y:S01]  /*bea0*/  BSSY B0, `(.L_x_2336) ;  /* 0x00001ac000007945 */ /* 0x000fe20003800000 */
[----:B------:R-:W-:Y:S02]  /*beb0*/  FMNMX.FTZ R104, R21, R104, !PT ;  /* 0x0000006815687209 */ /* 0x000fe40007810000 */
[----:B------:R-:W-:-:S02]  /*bec0*/  ISETP.GT.AND P2, PT, R0, 0x8, P1 ;  /* 0x000000080000780c */ /* 0x000fc40000f44270 */
[----:B------:R-:W-:Y:S02]  /*bed0*/  FMNMX.FTZ R104, R22, R104, !PT ;  /* 0x0000006816687209 */ /* 0x000fe40007810000 */
[----:B------:R-:W-:Y:S02]  /*bee0*/  FSEL R6, R81, -INF , !P0 ;  /* 0xff80000051067808 */ /* 0x000fe40004000000 */
[----:B------:R-:W-:Y:S02]  /*bef0*/  FMNMX.FTZ R104, R23, R104, !PT ;  /* 0x0000006817687209 */ /* 0x000fe40007810000 */
[----:B------:R-:W-:Y:S02]  /*bf00*/  ISETP.GT.AND P0, PT, R0, 0x9, P1 ;  /* 0x000000090000780c */ /* 0x000fe40000f04270 */
[----:B------:R-:W-:Y:S02]  /*bf10*/  FMNMX.FTZ R104, R24, R104, !PT ;  /* 0x0000006818687209 */ /* 0x000fe40007810000 */
[----:B------:R-:W-:-:S02]  /*bf20*/  P2R R7, PR, RZ, 0x8 ;  /* 0x00000008ff077803 */ /* 0x000fc40000000000 */
[C---:B------:R-:W-:Y:S01]  /*bf30*/  ISETP.LT.OR P3, PT, R2.reuse, 0x9, P2 ;  /* 0x000000090200780c */ /* 0x040fe20001761670 */
[----:B------:R-:W-:Y:S01]  /*bf40*/  LDSM.16.MT88.4 R44, [R179] ;  /* 0x00000000b32c783b */ /* 0x000fe20000004200 */
[----:B------:R-:W-:Y:S02]  /*bf50*/  ISETP.LT.OR P2, PT, R2, 0xa, P0 ;  /* 0x0000000a0200780c */ /* 0x000fe40000741670 */
[----:B------:R-:W-:Y:S01]  /*bf60*/  FMNMX.FTZ R104, R90, R104, !PT ;  /* 0x000000685a687209 */ /* 0x000fe20007810000 */
[----:B------:R-:W-:Y:S01]  /*bf70*/  LDSM.16.MT88.4 R36, [R244+0x800] ;  /* 0x00080000f424783b */ /* 0x000fe20000004200 */
[----:B------:R-:W-:Y:S02]  /*bf80*/  FSEL R13, R51, -INF , !P2 ;  /* 0xff800000330d7808 */ /* 0x000fe40005000000 */
[----:B------:R-:W-:Y:S01]  /*bf90*/  FMNMX.FTZ R104, R89, R104, !PT ;  /* 0x0000006859687209 */ /* 0x000fe20007810000 */
[----:B------:R-:W-:Y:S01]  /*bfa0*/  LDSM.16.MT88.4 R56, [R179+0x800] ;  /* 0x00080000b338783b */ /* 0x000fe20000004200 */
[----:B------:R-:W-:-:S02]  /*bfb0*/  ISETP.GT.AND P2, PT, R0, RZ, P1 ;  /* 0x000000ff0000720c */ /* 0x000fc40000f44270 */
[----:B------:R-:W-:Y:S01]  /*bfc0*/  FMNMX.FTZ R104, R88, R104, !PT ;  /* 0x0000006858687209 */ /* 0x000fe20007810000 */
[----:B------:R-:W-:Y:S01]  /*bfd0*/  LDSM.16.MT88.4 R60, [R178+0x2000] ;  /* 0x00200000b23c783b */ /* 0x000fe20000004200 */
[----:B------:R-:W-:Y:S02]  /*bfe0*/  ISETP.LT.OR P2, PT, R2, 0x1, P2 ;  /* 0x000000010200780c */ /* 0x000fe40001741670 */
[----:B------:R-:W-:Y:S01]  /*bff0*/  FMNMX.FTZ R104, R87, R104, !PT ;  /* 0x0000006857687209 */ /* 0x000fe20007810000 */
[----:B------:R-:W-:Y:S01]  /*c000*/  LDSM.16.MT88.4 R64, [R178+0x2800] ;  /* 0x00280000b240783b */ /* 0x000fe20000004200 */
[----:B------:R-:W-:Y:S02]  /*c010*/  FSEL R5, R82, -INF , !P2 ;  /* 0xff80000052057808 */ /* 0x000fe40005000000 */
[----:B------:R-:W-:Y:S02]  /*c020*/  ISETP.GT.AND P0, PT, R0, 0x10, P1 ;  /* 0x000000100000780c */ /* 0x000fe40000f04270 */
[----:B------:R-:W-:-:S02]  /*c030*/  FSEL R14, R74, -INF , !P3 ;  /* 0xff8000004a0e7808 */ /* 0x000fc40005800000 */
[----:B------:R-:W-:Y:S02]  /*c040*/  FMNMX.FTZ R104, R86, R104, !PT ;  /* 0x0000006856687209 */ /* 0x000fe40007810000 */
[----:B------:R-:W-:Y:S02]  /*c050*/  FMNMX.FTZ R3, R5, R6, !PT ;  /* 0x0000000605037209 */ /* 0x000fe40007810000 */
[----:B------:R-:W-:Y:S02]  /*c060*/  ISETP.LT.OR P0, PT, R2, 0x11, P0 ;  /* 0x000000110200780c */ /* 0x000fe40000701670 */
[----:B------:R-:W-:Y:S02]  /*c070*/  ISETP.GT.AND P2, PT, R0, 0x11, P1 ;  /* 0x000000110000780c */ /* 0x000fe40000f44270 */
[----:B------:R-:W-:Y:S02]  /*c080*/  FMNMX.FTZ R104, R85, R104, !PT ;  /* 0x0000006855687209 */ /* 0x000fe40007810000 */
[----:B------:R-:W-:-:S02]  /*c090*/  FMNMX.FTZ R3, R14, R3, !PT ;  /* 0x000000030e037209 */ /* 0x000fc40007810000 */
[----:B------:R-:W-:Y:S02]  /*c0a0*/  FSEL R12, R54, -INF , !P0 ;  /* 0xff800000360c7808 */ /* 0x000fe40004000000 */
[----:B------:R-:W-:Y:S02]  /*c0b0*/  ISETP.LT.OR P2, PT, R2, 0x12, P2 ;  /* 0x000000120200780c */ /* 0x000fe40001741670 */
[----:B------:R-:W-:Y:S02]  /*c0c0*/  ISETP.GT.AND P0, PT, R0, 0x18, P1 ;  /* 0x000000180000780c */ /* 0x000fe40000f04270 */
[----:B------:R-:W-:Y:S02]  /*c0d0*/  FMNMX.FTZ R104, R84, R104, !PT ;  /* 0x0000006854687209 */ /* 0x000fe40007810000 */
[----:B------:R-:W-:Y:S02]  /*c0e0*/  FMNMX.FTZ R3, R13, R3, !PT ;  /* 0x000000030d037209 */ /* 0x000fe40007810000 */
[----:B------:R-:W-:-:S02]  /*c0f0*/  FSEL R9, R55, -INF , !P2 ;  /* 0xff80000037097808 */ /* 0x000fc40005000000 */
[----:B------:R-:W-:Y:S01]  /*c100*/  ISETP.LT.OR P0, PT, R2, 0x19, P0 ;  /* 0x000000190200780c */ /* 0x000fe20000701670 */
[----:B------:R-:W-:Y:S01]  /*c110*/  LDSM.16.MT88.4 R52, [R250+0x800] ;  /* 0x00080000fa34783b */ /* 0x000fe20000004200 */
[----:B------:R-:W-:Y:S02]  /*c120*/  ISETP.GT.AND P2, PT, R0, 0x19, P1 ;  /* 0x000000190000780c */ /* 0x000fe40000f44270 */
[----:B------:R-:W-:Y:S02]  /*c130*/  FMNMX.FTZ R104, R83, R104, !PT ;  /* 0x0000006853687209 */ /* 0x000fe40007810000 */
[----:B------:R-:W-:Y:S02]  /*c140*/  FMNMX.FTZ R3, R12, R3, !PT ;  /* 0x000000030c037209 */ /* 0x000fe40007810000 */
[----:B------:R-:W-:Y:S01]  /*c150*/  FSEL R8, R50, -INF , !P0 ;  /* 0xff80000032087808 */ /* 0x000fe20004000000 */
[----:B------:R-:W1:Y:S01]  /*c160*/  SHFL.BFLY PT, R4, R104, 0x2, 0x1f ;  /* 0x0c401f0068047f89 */ /* 0x000e6200000e0000 */
[----:B------:R-:W-:-:S02]  /*c170*/  ISETP.LT.OR P2, PT, R2, 0x1a, P2 ;  /* 0x0000001a0200780c */ /* 0x000fc40001741670 */
[----:B------:R-:W-:Y:S02]  /*c180*/  ISETP.GT.AND P0, PT, R0, 0x20, P1 ;  /* 0x000000200000780c */ /* 0x000fe40000f04270 */
[----:B------:R-:W-:Y:S02]  /*c190*/  FMNMX.FTZ R3, R9, R3, !PT ;  /* 0x0000000309037209 */ /* 0x000fe40007810000 */
[----:B------:R-:W-:Y:S02]  /*c1a0*/  FSEL R15, R48, -INF , !P2 ;  /* 0xff800000300f7808 */ /* 0x000fe40005000000 */
[----:B------:R-:W-:Y:S02]  /*c1b0*/  ISETP.LT.OR P0, PT, R2, 0x21, P0 ;  /* 0x000000210200780c */ /* 0x000fe40000701670 */
[----:B------:R-:W-:Y:S02]  /*c1c0*/  ISETP.GT.AND P2, PT, R0, 0x21, P1 ;  /* 0x000000210000780c */ /* 0x000fe40000f44270 */
[----:B------:R-:W-:-:S02]  /*c1d0*/  FMNMX.FTZ R3, R8, R3, !PT ;  /* 0x0000000308037209 */ /* 0x000fc40007810000 */
[----:B------:R-:W-:Y:S02]  /*c1e0*/  FSEL R82, R43, -INF , !P0 ;  /* 0xff8000002b527808 */ /* 0x000fe40004000000 */
[----:B------:R-:W-:Y:S02]  /*c1f0*/  ISETP.LT.OR P2, PT, R2, 0x22, P2 ;  /* 0x000000220200780c */ /* 0x000fe40001741670 */
[----:B------:R-:W-:Y:S02]  /*c200*/  ISETP.GT.AND P0, PT, R0, 0x28, P1 ;  /* 0x000000280000780c */ /* 0x000fe40000f04270 */
[----:B------:R-:W-:Y:S02]  /*c210*/  FMNMX.FTZ R3, R15, R3, !PT ;  /* 0x000000030f037209 */ /* 0x000fe40007810000 */
[----:B------:R-:W-:Y:S02]  /*c220*/  FSEL R81, R42, -INF , !P2 ;  /* 0xff8000002a517808 */ /* 0x000fe40005000000 */
[----:B------:R-:W-:Y:S01]  /*c230*/  ISETP.LT.OR P0, PT, R2, 0x29, P0 ;  /* 0x000000290200780c */ /* 0x000fe20000701670 */
[----:B------:R-:W-:Y:S01]  /*c240*/  LDSM.16.MT88.4 R40, [R178+0x800] ;  /* 0x00080000b228783b */ /* 0x000fe20000004200 */
[----:B------:R-:W-:-:S02]  /*c250*/  ISETP.GT.AND P2, PT, R0, 0x29, P1 ;  /* 0x000000290000780c */ /* 0x000fc40000f44270 */
[----:B------:R-:W-:Y:S02]  /*c260*/  FMNMX.FTZ R3, R82, R3, !PT ;  /* 0x0000000352037209 */ /* 0x000fe40007810000 */
[----:B------:R-:W-:Y:S02]  /*c270*/  FSEL R80, R35, -INF , !P0 ;  /* 0xff80000023507808 */ /* 0x000fe40004000000 */
[----:B------:R-:W-:Y:S02]  /*c280*/  ISETP.LT.OR P2, PT, R2, 0x2a, P2 ;  /* 0x0000002a0200780c */ /* 0x000fe40001741670 */
[----:B------:R-:W-:Y:S02]  /*c290*/  FMNMX.FTZ R3, R81, R3, !PT ;  /* 0x0000000351037209 */ /* 0x000fe40007810000 */
[----:B------:R-:W-:Y:S02]  /*c2a0*/  ISETP.GT.AND P0, PT, R0, 0x30, P1 ;  /* 0x000000300000780c */ /* 0x000fe40000f04270 */
[----:B------:R-:W-:-:S02]  /*c2b0*/  FSEL R79, R34, -INF , !P2 ;  /* 0xff800000224f7808 */ /* 0x000fc40005000000 */
[----:B------:R-:W-:Y:S01]  /*c2c0*/  FMNMX.FTZ R3, R80, R3, !PT ;  /* 0x0000000350037209 */ /* 0x000fe20007810000 */
[----:B------:R-:W-:Y:S01]  /*c2d0*/  LDSM.16.MT88.4 R32, [R244] ;  /* 0x00000000f420783b */ /* 0x000fe20000004200 */
[----:B------:R-:W-:Y:S02]  /*c2e0*/  ISETP.LT.OR P0, PT, R2, 0x31, P0 ;  /* 0x000000310200780c */ /* 0x000fe40000701670 */
[----:B------:R-:W-:Y:S02]  /*c2f0*/  ISETP.GT.AND P3, PT, R0, 0x31, P1 ;  /* 0x000000310000780c */ /* 0x000fe40000f64270 */
[----:B------:R-:W-:Y:S02]  /*c300*/  FMNMX.FTZ R3, R79, R3, !PT ;  /* 0x000000034f037209 */ /* 0x000fe40007810000 */
[----:B-1----:R-:W-:Y:S02]  /*c310*/  FMNMX.FTZ R104, R104, R4, !PT ;  /* 0x0000000468687209 */ /* 0x002fe40007810000 */
[----:B------:R-:W-:-:S02]  /*c320*/  FSEL R78, R31, -INF , !P0 ;  /* 0xff8000001f4e7808 */ /* 0x000fc40004000000 */
[----:B------:R-:W-:Y:S02]  /*c330*/  ISETP.GT.AND P2, PT, R0, 0x38, P1 ;  /* 0x000000380000780c */ /* 0x000fe40000f44270 */
[----:B------:R-:W-:Y:S02]  /*c340*/  ISETP.LT.OR P3, PT, R2, 0x32, P3 ;  /* 0x000000320200780c */ /* 0x000fe40001f61670 */
[----:B------:R-:W-:Y:S02]  /*c350*/  ISETP.GT.AND P0, PT, R0, 0x39, P1 ;  /* 0x000000390000780c */ /* 0x000fe40000f04270 */
[----:B------:R-:W-:Y:S02]  /*c360*/  ISETP.LT.OR P1, PT, R2, 0x39, P2 ;  /* 0x000000390200780c */ /* 0x000fe40001721670 */
[----:B------:R-:W-:Y:S02]  /*c370*/  FSEL R77, R30, -INF , !P3 ;  /* 0xff8000001e4d7808 */ /* 0x000fe40005800000 */
[----:B------:R-:W-:-:S02]  /*c380*/  FMNMX.FTZ R0, R78, R3, !PT ;  /* 0x000000034e007209 */ /* 0x000fc40007810000 */
[----:B------:R-:W1:Y:S01]  /*c390*/  SHFL.BFLY PT, R3, R104, 0x1, 0x1f ;  /* 0x0c201f0068037f89 */ /* 0x000e6200000e0000 */
[----:B------:R-:W-:Y:S02]  /*c3a0*/  ISETP.LT.OR P0, PT, R2, 0x3a, P0 ;  /* 0x0000003a0200780c */ /* 0x000fe40000701670 */
[----:B------:R-:W-:Y:S02]  /*c3b0*/  FSEL R76, R27, -INF , !P1 ;  /* 0xff8000001b4c7808 */ /* 0x000fe40004800000 */
[----:B------:R-:W-:Y:S02]  /*c3c0*/  FMNMX.FTZ R0, R77, R0, !PT ;  /* 0x000000004d007209 */ /* 0x000fe40007810000 */
[----:B------:R-:W-:Y:S02]  /*c3d0*/  FSEL R75, R26, -INF , !P0 ;  /* 0xff8000001a4b7808 */ /* 0x000fe40004000000 */
[----:B------:R-:W-:Y:S02]  /*c3e0*/  FMNMX.FTZ R0, R76, R0, !PT ;  /* 0x000000004c007209 */ /* 0x000fe40007810000 */
[----:B------:R-:W-:-:S02]  /*c3f0*/  ISETP.NE.AND P3, PT, R7, RZ, PT ;  /* 0x000000ff0700720c */ /* 0x000fc40003f65270 */
[----:B------:R-:W-:-:S05]  /*c400*/  FMNMX.FTZ R4, R75, R0, !PT ;  /* 0x000000004b047209 */ /* 0x000fca0007810000 */
[----:B------:R-:W3:Y:S01]  /*c410*/  SHFL.BFLY PT, R105, R4, 0x2, 0x1f ;  /* 0x0c401f0004697f89 */ /* 0x000ee200000e0000 */
[----:B-1----:R-:W-:-:S04]  /*c420*/  FMNMX.FTZ R104, R104, R3, !PT ;  /* 0x0000000368687209 */ /* 0x002fc80007810000 */
[C---:B------:R-:W-:Y:S01]  /*c430*/  FSETP.NEU.FTZ.AND P0, PT, R104.reuse, -INF , PT ;  /* 0xff8000006800780b */ /* 0x040fe20003f1d000 */
[----:B------:R-:W-:-:S05]  /*c440*/  FMUL.FTZ R2, R104, c[0x0][0x2d0] ;  /* 0x0000b40068027a20 */ /* 0x000fca0000410000 */
[----:B------:R-:W-:-:S05]  /*c450*/  FSEL R2, R2, RZ, P0 ;  /* 0x000000ff02027208 */ /* 0x000fca0000000000 */
[----:B------:R-:W-:Y:S01]  /*c460*/  FFMA.FTZ R0, R16, c[0x0][0x2d0], -R2 ;  /* 0x0000b40010007a23 */ /* 0x000fe20000010802 */
[----:B---3--:R-:W-:-:S03]  /*c470*/  FMNMX.FTZ R105, R4, R105, !PT ;  /* 0x0000006904697209 */ /* 0x008fc60007810000 */
[----:B------:R1:W-:Y:S02]  /*c480*/  MUFU.EX2 R92, R0 ;  /* 0x00000000005c7308 */ /* 0x0003e40000000800 */
[----:B------:R-:W3:Y:S01]  /*c490*/  SHFL.BFLY PT, R3, R105, 0x1, 0x1f ;  /* 0x0c201f0069037f89 */ /* 0x000ee200000e0000 */
[----:B-1----:R-:W-:-:S05]  /*c4a0*/  FFMA.FTZ R0, R17, c[0x0][0x2d0], -R2 ;  /* 0x0000b40011007a23 */ /* 0x002fca0000010802 */
[----:B------:R1:W4:Y:S01]  /*c4b0*/  MUFU.EX2 R91, R0 ;  /* 0x00000000005b7308 */ /* 0x0003220000000800 */
[----:B---3--:R-:W-:Y:S01]  /*c4c0*/  FMNMX.FTZ R105, R105, R3, !PT ;  /* 0x0000000369697209 */ /* 0x008fe20007810000 */
[----:B------:R-:W-:-:S03]  /*c4d0*/  FFMA.FTZ R3, R24, c[0x0][0x2d0], -R2 ;  /* 0x0000b40018037a23 */ /* 0x000fc60000010802 */
[----:B------:R-:W-:-:S03]  /*c4e0*/  FSETP.NEU.FTZ.AND P0, PT, R105, -INF , PT ;  /* 0xff8000006900780b */ /* 0x000fc60003f1d000 */
[----:B------:R-:W-:Y:S01]  /*c4f0*/  MUFU.EX2 R100, R3 ;  /* 0x0000000300647308 */ /* 0x000fe20000000800 */
[----:B-1----:R-:W-:Y:S01]  /*c500*/  FFMA.FTZ R0, R18, c[0x0][0x2d0], -R2 ;  /* 0x0000b40012007a23 */ /* 0x002fe20000010802 */
[----:B----4-:R-:W-:-:S06]  /*c510*/  F2FP.BF16.PACK_AB R16, R91, R92 ;  /* 0x0000005c5b10723e */ /* 0x010fcc00000010ff */
[----:B------:R1:W-:Y:S02]  /*c520*/  MUFU.EX2 R93, R0 ;  /* 0x00000000005d7308 */ /* 0x0003e40000000800 */
[----:B-1----:R-:W-:-:S06]  /*c530*/  FFMA.FTZ R0, R19, c[0x0][0x2d0], -R2 ;  /* 0x0000b40013007a23 */ /* 0x002fcc0000010802 */
[----:B------:R1:W3:Y:S02]  /*c540*/  MUFU.EX2 R94, R0 ;  /* 0x00000000005e7308 */ /* 0x0002e40000000800 */
[----:B-1----:R-:W-:Y:S01]  /*c550*/  FFMA.FTZ R0, R21, c[0x0][0x2d0], -R2 ;  /* 0x0000b40015007a23 */ /* 0x002fe20000010802 */
[----:B---3--:R-:W-:-:S05]  /*c560*/  F2FP.BF16.PACK_AB R18, R94, R93 ;  /* 0x0000005d5e12723e */ /* 0x008fca00000010ff */
[----:B------:R1:W-:Y:S02]  /*c570*/  MUFU.EX2 R95, R0 ;  /* 0x00000000005f7308 */ /* 0x0003e40000000800 */
[----:B-1----:R-:W-:-:S06]  /*c580*/  FFMA.FTZ R0, R22, c[0x0][0x2d0], -R2 ;  /* 0x0000b40016007a23 */ /* 0x002fcc0000010802 */
[----:B------:R1:W-:Y:S01]  /*c590*/  MUFU.EX2 R97, R0 ;  /* 0x0000000000617308 */ /* 0x0003e20000000800 */
[----:B--2---:R-:W-:Y:S01]  /*c5a0*/  LDSM.16.MT88.4 R48, [R103] ;  /* 0x000000006730783b */ /* 0x004fe20000004200 */
[----:B-1----:R-:W-:-:S06]  /*c5b0*/  FFMA.FTZ R0, R23, c[0x0][0x2d0], -R2 ;  /* 0x0000b40017007a23 */ /* 0x002fcc0000010802 */
[----:B------:R1:W-:Y:S02]  /*c5c0*/  MUFU.EX2 R98, R0 ;  /* 0x0000000000627308 */ /* 0x0003e40000000800 */
[----:B-1----:R-:W-:-:S05]  /*c5d0*/  FMUL.FTZ R0, R105, c[0x0][0x2d0] ;  /* 0x0000b40069007a20 */ /* 0x002fca0000410000 */
[----:B------:R-:W-:-:S05]  /*c5e0*/  FSEL R0, R0, RZ, P0 ;  /* 0x000000ff00007208 */ /* 0x000fca0000000000 */
[----:B------:R-:W-:-:S04]  /*c5f0*/  FFMA.FTZ R3, R5, c[0x0][0x2d0], -R0 ;  /* 0x0000b40005037a23 */ /* 0x000fc80000010800 */
[----:B------:R1:W-:Y:S02]  /*c600*/  MUFU.EX2 R69, R3 ;  /* 0x0000000300457308 */ /* 0x0003e40000000800 */
[--C-:B-1----:R-:W-:Y:S02]  /*c610*/  FFMA.FTZ R3, R6, c[0x0][0x2d0], -R0.reuse ;  /* 0x0000b40006037a23 */ /* 0x102fe40000010800 */
[----:B------:R-:W1:Y:S04]  /*c620*/  LDSM.16.MT88.4 R4, [R178] ;  /* 0x00000000b204783b */ /* 0x000e680000004200 */
[----:B------:R2:W3:Y:S02]  /*c630*/  MUFU.EX2 R68, R3 ;  /* 0x0000000300447308 */ /* 0x0004e40000000800 */
[----:B--2---:R-:W-:Y:S01]  /*c640*/  FFMA.FTZ R3, R14, c[0x0][0x2d0], -R0 ;  /* 0x0000b4000e037a23 */ /* 0x004fe20000010800 */
[----:B---3--:R-:W-:-:S02]  /*c650*/  F2FP.BF16.PACK_AB R17, R68, R69 ;  /* 0x000000454411723e */ /* 0x008fc400000010ff */
[----:B------:R-:W-:-:S03]  /*c660*/  F2FP.BF16.PACK_AB R14, R100, R98 ;  /* 0x00000062640e723e */ /* 0x000fc600000010ff */
[----:B------:R2:W-:Y:S02]  /*c670*/  MUFU.EX2 R96, R3 ;  /* 0x0000000300607308 */ /* 0x0005e40000000800 */
[----:B--2---:R-:W-:-:S06]  /*c680*/  FFMA.FTZ R3, R13, c[0x0][0x2d0], -R0 ;  /* 0x0000b4000d037a23 */ /* 0x004fcc0000010800 */
[----:B------:R2:W3:Y:S02]  /*c690*/  MUFU.EX2 R70, R3 ;  /* 0x0000000300467308 */ /* 0x0004e40000000800 */
[----:B--2---:R-:W-:Y:S01]  /*c6a0*/  FFMA.FTZ R3, R12, c[0x0][0x2d0], -R0 ;  /* 0x0000b4000c037a23 */ /* 0x004fe20000010800 */
[----:B---3--:R-:W-:Y:S02]  /*c6b0*/  F2FP.BF16.PACK_AB R19, R70, R96 ;  /* 0x000000604613723e */ /* 0x008fe400000010ff */
[----:B------:R-:W-:-:S03]  /*c6c0*/  F2FP.BF16.PACK_AB R12, R97, R95 ;  /* 0x0000005f610c723e */ /* 0x000fc600000010ff */
[----:B------:R2:W-:Y:S02]  /*c6d0*/  MUFU.EX2 R71, R3 ;  /* 0x0000000300477308 */ /* 0x0005e40000000800 */
[C---:B-1----:R-:W-:Y:S08]  /*c6e0*/  HMMA.16816.F32.BF16 R28, R16.reuse, R4, RZ ;  /* 0x00000004101c723c */ /* 0x042ff000000418ff */
[----:B------:R-:W-:Y:S01]  /*c6f0*/  HMMA.16816.F32.BF16 R24, R16, R6, RZ ;  /* 0x000000061018723c */ /* 0x000fe200000418ff */
[----:B--2---:R-:W-:-:S02]  /*c700*/  FFMA.FTZ R3, R9, c[0x0][0x2d0], -R0 ;  /* 0x0000b40009037a23 */ /* 0x004fc40000010800 */
[----:B------:R-:W-:Y:S02]  /*c710*/  FFMA.FTZ R9, R88, c[0x0][0x2d0], -R2 ;  /* 0x0000b40058097a23 */ /* 0x000fe40000010802 */
[----:B------:R1:W2:Y:S03]  /*c720*/  MUFU.EX2 R72, R3 ;  /* 0x0000000300487308 */ /* 0x0002a60000000800 */
[C---:B------:R-:W-:Y:S08]  /*c730*/  HMMA.16816.F32.BF16 R20, R16.reuse, R32, RZ ;  /* 0x000000201014723c */ /* 0x040ff000000418ff */
[----:B------:R-:W-:Y:S01]  /*c740*/  HMMA.16816.F32.BF16 R4, R16, R34, RZ ;  /* 0x000000221004723c */ /* 0x000fe200000418ff */
[----:B-1----:R-:W-:Y:S01]  /*c750*/  FFMA.FTZ R3, R8, c[0x0][0x2d0], -R0 ;  /* 0x0000b40008037a23 */ /* 0x002fe20000010800 */
[----:B--2---:R-:W-:-:S06]  /*c760*/  F2FP.BF16.PACK_AB R13, R72, R71 ;  /* 0x00000047480d723e */ /* 0x004fcc00000010ff */
[----:B------:R-:W-:Y:S01]  /*c770*/  HMMA.16816.F32.BF16 R32, R16, R44, RZ ;  /* 0x0000002c1020723c */ /* 0x000fe200000418ff */
[----:B------:R1:W-:Y:S02]  /*c780*/  MUFU.EX2 R73, R3 ;  /* 0x0000000300497308 */ /* 0x0003e40000000800 */
[----:B-1----:R-:W-:-:S06]  /*c790*/  FFMA.FTZ R3, R15, c[0x0][0x2d0], -R0 ;  /* 0x0000b4000f037a23 */ /* 0x002fcc0000010800 */
[----:B------:R-:W1:Y:S02]  /*c7a0*/  MUFU.EX2 R74, R3 ;  /* 0x00000003004a7308 */ /* 0x000e640000000800 */
[----:B-1----:R-:W-:Y:S01]  /*c7b0*/  F2FP.BF16.PACK_AB R15, R74, R73 ;  /* 0x000000494a0f723e */ /* 0x002fe200000010ff */
[----:B------:R-:W-:-:S04]  /*c7c0*/  FADD.FTZ R3, R92, R91 ;  /* 0x0000005b5c037221 */ /* 0x000fc80000010000 */
[----:B------:R-:W-:Y:S02]  /*c7d0*/  FADD.FTZ R3, R93, R3 ;  /* 0x000000035d037221 */ /* 0x000fe40000010000 */
[----:B------:R-:W-:Y:S02]  /*c7e0*/  HMMA.16816.F32.BF16 R140, R12, R40, R28 ;  /* 0x000000280c8c723c */ /* 0x000fe4000004181c */
[----:B------:R-:W-:-:S04]  /*c7f0*/  FADD.FTZ R3, R94, R3 ;  /* 0x000000035e037221 */ /* 0x000fc80000010000 */
[----:B------:R-:W-:Y:S02]  /*c800*/  FADD.FTZ R8, R95, R3 ;  /* 0x000000035f087221 */ /* 0x000fe40000010000 */
[----:B------:R-:W-:Y:S01]  /*c810*/  HMMA.16816.F32.BF16 R132, R12, R42, R24 ;  /* 0x0000002a0c84723c */ /* 0x000fe20000041818 */
[----:B------:R-:W1:Y:S01]  /*c820*/  LDSM.16.MT88.4 R40, [R244+0x2000] ;  /* 0x00200000f428783b */ /* 0x000e620000004200 */
[----:B------:R-:W-:-:S04]  /*c830*/  FADD.FTZ R3, R69, R68 ;  /* 0x0000004445037221 */ /* 0x000fc80000010000 */
[----:B------:R-:W-:Y:S02]  /*c840*/  FADD.FTZ R3, R96, R3 ;  /* 0x0000000360037221 */ /* 0x000fe40000010000 */
[----:B------:R-:W-:Y:S02]  /*c850*/  HMMA.16816.F32.BF16 R164, R12, R36, R20 ;  /* 0x000000240ca4723c */ /* 0x000fe40000041814 */
[----:B------:R-:W-:-:S04]  /*c860*/  FADD.FTZ R3, R70, R3 ;  /* 0x0000000346037221 */ /* 0x000fc80000010000 */
[----:B------:R-:W-:Y:S02]  /*c870*/  FADD.FTZ R3, R71, R3 ;  /* 0x0000000347037221 */ /* 0x000fe40000010000 */
[----:B------:R-:W-:Y:S01]  /*c880*/  HMMA.16816.F32.BF16 R28, R16, R46, RZ ;  /* 0x0000002e101c723c */ /* 0x000fe200000418ff */
[----:B------:R-:W2:Y:S01]  /*c890*/  LDSM.16.MT88.4 R44, [R179+0x2000] ;  /* 0x00200000b32c783b */ /* 0x000ea20000004200 */
[----:B------:R-:W-:-:S03]  /*c8a0*/  FADD.FTZ R3, R72, R3 ;  /* 0x0000000348037221 */ /* 0x000fc60000010000 */
[----:B------:R-:W-:Y:S01]  /*c8b0*/  LDSM.16.MT88.4 R68, [R250+0x3800] ;  /* 0x00380000fa44783b */ /* 0x000fe20000004200 */
[----:B------:R-:W-:Y:S02]  /*c8c0*/  FADD.FTZ R3, R73, R3 ;  /* 0x0000000349037221 */ /* 0x000fe40000010000 */
[C---:B------:R-:W-:Y:S08]  /*c8d0*/  HMMA.16816.F32.BF16 R24, R16.reuse, R48, RZ ;  /* 0x000000301018723c */ /* 0x040ff000000418ff */
[----:B------:R-:W-:Y:S08]  /*c8e0*/  HMMA.16816.F32.BF16 R20, R16, R50, RZ ;  /* 0x000000321014723c */ /* 0x000ff000000418ff */
[C---:B------:R-:W-:Y:S01]  /*c8f0*/  HMMA.16816.F32.BF16 R124, R12.reuse, R56, R32 ;  /* 0x000000380c7c723c */ /* 0x040fe20000041820 */
[----:B------:R-:W3:Y:S07]  /*c900*/  LDSM.16.MT88.4 R32, [R244+0x2800] ;  /* 0x00280000f420783b */ /* 0x000eee0000004200 */
[----:B------:R-:W-:Y:S01]  /*c910*/  HMMA.16816.F32.BF16 R160, R12, R38, R4 ;  /* 0x000000260ca0723c */ /* 0x000fe20000041804 */
[----:B------:R-:W4:Y:S07]  /*c920*/  LDSM.16.MT88.4 R36, [R179+0x2800] ;  /* 0x00280000b324783b */ /* 0x000f2e0000004200 */
[----:B------:R-:W-:Y:S08]  /*c930*/  HMMA.16816.F32.BF16 R4, R16, R60, RZ ;  /* 0x0000003c1004723c */ /* 0x000ff000000418ff */
[C---:B------:R-:W-:Y:S08]  /*c940*/  HMMA.16816.F32.BF16 R156, R12.reuse, R52, R24 ;  /* 0x000000340c9c723c */ /* 0x040ff00000041818 */
[----:B------:R-:W-:Y:S08]  /*c950*/  HMMA.16816.F32.BF16 R148, R12, R54, R20 ;  /* 0x000000360c94723c */ /* 0x000ff00000041814 */
[C---:B-1----:R-:W-:Y:S08]  /*c960*/  HMMA.16816.F32.BF16 R24, R16.reuse, R40, RZ ;  /* 0x000000281018723c */ /* 0x042ff000000418ff */
[----:B------:R-:W-:Y:S01]  /*c970*/  HMMA.16816.F32.BF16 R20, R16, R42, RZ ;  /* 0x0000002a1014723c */ /* 0x000fe200000418ff */
[----:B------:R-:W1:Y:S07]  /*c980*/  LDSM.16.MT88.4 R40, [R250+0x2000] ;  /* 0x00200000fa28783b */ /* 0x000e6e0000004200 */
[C---:B------:R-:W-:Y:S08]  /*c990*/  HMMA.16816.F32.BF16 R116, R12.reuse, R58, R28 ;  /* 0x0000003a0c74723c */ /* 0x040ff0000004181c */
[----:B------:R-:W-:Y:S08]  /*c9a0*/  HMMA.16816.F32.BF16 R152, R12, R64, R4 ;  /* 0x000000400c98723c */ /* 0x000ff00000041804 */
[C---:B------:R-:W-:Y:S08]  /*c9b0*/  HMMA.16816.F32.BF16 R28, R16.reuse, R62, RZ ;  /* 0x0000003e101c723c */ /* 0x040ff000000418ff */
[----:B--2---:R-:W-:Y:S08]  /*c9c0*/  HMMA.16816.F32.BF16 R4, R16, R44, RZ ;  /* 0x0000002c1004723c */ /* 0x004ff000000418ff */
[C---:B---3--:R-:W-:Y:S01]  /*c9d0*/  HMMA.16816.F32.BF16 R56, R12.reuse, R32, R24 ;  /* 0x000000200c38723c */ /* 0x048fe20000041818 */
[----:B------:R-:W2:Y:S06]  /*c9e0*/  LDSM.16.MT88.4 R24, [R250+0x2800] ;  /* 0x00280000fa18783b */ /* 0x000eac0000004200 */
[----:B------:R-:W-:Y:S01]  /*c9f0*/  FFMA.FTZ R33, R79, c[0x0][0x2d0], -R0 ;  /* 0x0000b4004f217a23 */ /* 0x000fe20000010800 */
[C---:B------:R-:W-:Y:S01]  /*ca00*/  HMMA.16816.F32.BF16 R48, R12.reuse, R66, R28 ;  /* 0x000000420c30723c */ /* 0x040fe2000004181c */
[----:B------:R-:W3:Y:S07]  /*ca10*/  LDSM.16.MT88.4 R28, [R178+0x4000] ;  /* 0x00400000b21c783b */ /* 0x000eee0000004200 */
[----:B----4-:R-:W-:Y:S07]  /*ca20*/  HMMA.16816.F32.BF16 R64, R12, R36, R4 ;  /* 0x000000240c40723c */ /* 0x010fee0000041804 */
[----:B------:R-:W-:Y:S01]  /*ca30*/  FFMA.FTZ R36, R83, c[0x0][0x2d0], -R2 ;  /* 0x0000b40053247a23 */ /* 0x000fe20000010802 */
[----:B-1----:R-:W-:Y:S01]  /*ca40*/  HMMA.16816.F32.BF16 R4, R16, R40, RZ ;  /* 0x000000281004723c */ /* 0x002fe200000418ff */
[----:B------:R-:W-:-:S07]  /*ca50*/  FFMA.FTZ R37, R75, c[0x0][0x2d0], -R0 ;  /* 0x0000b4004b257a23 */ /* 0x000fce0000010800 */
[----:B------:R-:W-:Y:S07]  /*ca60*/  HMMA.16816.F32.BF16 R60, R12, R34, R20 ;  /* 0x000000220c3c723c */ /* 0x000fee0000041814 */
[--C-:B------:R-:W-:Y:S01]  /*ca70*/  FFMA.FTZ R34, R78, c[0x0][0x2d0], -R0.reuse ;  /* 0x0000b4004e227a23 */ /* 0x100fe20000010800 */
[----:B------:R-:W-:Y:S01]  /*ca80*/  HMMA.16816.F32.BF16 R20, R16, R46, RZ ;  /* 0x0000002e1014723c */ /* 0x000fe200000418ff */
[----:B------:R-:W-:-:S07]  /*ca90*/  FFMA.FTZ R35, R77, c[0x0][0x2d0], -R0 ;  /* 0x0000b4004d237a23 */ /* 0x000fce0000010800 */
[----:B--2---:R-:W-:Y:S08]  /*caa0*/  HMMA.16816.F32.BF16 R136, R12, R24, R4 ;  /* 0x000000180c88723c */ /* 0x004ff00000041804 */
[----:B------:R-:W-:Y:S08]  /*cab0*/  HMMA.16816.F32.BF16 R4, R16, R42, RZ ;  /* 0x0000002a1004723c */ /* 0x000ff000000418ff */
[----:B------:R-:W-:Y:S01]  /*cac0*/  HMMA.16816.F32.BF16 R128, R12, R38, R20 ;  /* 0x000000260c80723c */ /* 0x000fe20000041814 */
[----:B------:R-:W1:Y:S06]  /*cad0*/  LDSM.16.MT88.4 R20, [R178+0x4800] ;  /* 0x00480000b214783b */ /* 0x000e6c0000004200 */
[----:B------:R-:W-:-:S02]  /*cae0*/  FFMA.FTZ R39, R84, c[0x0][0x2d0], -R2 ;  /* 0x0000b40054277a23 */ /* 0x000fc40000010802 */
[----:B------:R-:W-:-:S07]  /*caf0*/  FFMA.FTZ R38, R76, c[0x0][0x2d0], -R0 ;  /* 0x0000b4004c267a23 */ /* 0x000fce0000010800 */
[----:B------:R-:W-:Y:S01]  /*cb00*/  HMMA.16816.F32.BF16 R120, R12, R26, R4 ;  /* 0x0000001a0c78723c */ /* 0x000fe20000041804 */
[----:B------:R-:W2:Y:S07]  /*cb10*/  LDSM.16.MT88.4 R24, [R244+0x4000] ;  /* 0x00400000f418783b */ /* 0x000eae0000004200 */
[----:B---3--:R-:W-:Y:S07]  /*cb20*/  HMMA.16816.F32.BF16 R4, R16, R28, RZ ;  /* 0x0000001c1004723c */ /* 0x008fee00000418ff */
[----:B------:R-:W-:-:S02]  /*cb30*/  FFMA.FTZ R29, R90, c[0x0][0x2d0], -R2 ;  /* 0x0000b4005a1d7a23 */ /* 0x000fc40000010802 */
[--C-:B------:R-:W-:Y:S02]  /*cb40*/  FFMA.FTZ R28, R89, c[0x0][0x2d0], -R2.reuse ;  /* 0x0000b400591c7a23 */ /* 0x100fe40000010802 */
[----:B------:R-:W-:Y:S08]  /*cb50*/  MUFU.EX2 R32, R29 ;  /* 0x0000001d00207308 */ /* 0x000ff00000000800 */
[----:B------:R-:W3:Y:S05]  /*cb60*/  MUFU.EX2 R28, R28 ;  /* 0x0000001c001c7308 */ /* 0x000eea0000000800 */
[----:B-1----:R-:W-:Y:S03]  /*cb70*/  HMMA.16816.F32.BF16 R112, R12, R20, R4 ;  /* 0x000000140c70723c */ /* 0x002fe60000041804 */
[----:B------:R1:W-:Y:S05]  /*cb80*/  MUFU.EX2 R29, R9 ;  /* 0x00000009001d7308 */ /* 0x0003ea0000000800 */
[----:B------:R-:W-:Y:S07]  /*cb90*/  HMMA.16816.F32.BF16 R4, R16, R30, RZ ;  /* 0x0000001e1004723c */ /* 0x000fee00000418ff */
[----:B------:R-:W-:-:S02]  /*cba0*/  FFMA.FTZ R30, R86, c[0x0][0x2d0], -R2 ;  /* 0x0000b400561e7a23 */ /* 0x000fc40000010802 */
[----:B------:R-:W-:Y:S02]  /*cbb0*/  FFMA.FTZ R31, R85, c[0x0][0x2d0], -R2 ;  /* 0x0000b400551f7a23 */ /* 0x000fe40000010802 */
[----:B-1----:R-:W-:Y:S11]  /*cbc0*/  FFMA.FTZ R9, R80, c[0x0][0x2d0], -R0 ;  /* 0x0000b40050097a23 */ /* 0x002ff60000010800 */
[----:B------:R-:W-:Y:S02]  /*cbd0*/  @!UPT UIADD3 URZ, URZ, URZ, URZ ;  /* 0x0000003f3f3ff290 */ /* 0x000fe4000fffe03f */
[----:B------:R-:W-:Y:S01]  /*cbe0*/  HMMA.16816.F32.BF16 R92, R12, R22, R4 ;  /* 0x000000160c5c723c */ /* 0x000fe20000041804 */
[----:B------:R-:W1:Y:S06]  /*cbf0*/  LDSM.16.MT88.4 R20, [R244+0x4800] ;  /* 0x00480000f414783b */ /* 0x000e6c0000004200 */
[----:B------:R-:W-:Y:S02]  /*cc00*/  FADD.FTZ R4, R97, R8 ;  /* 0x0000000861047221 */ /* 0x000fe40000010000 */
[----:B------:R-:W-:Y:S02]  /*cc10*/  FFMA.FTZ R8, R87, c[0x0][0x2d0], -R2 ;  /* 0x0000b40057087a23 */ /* 0x000fe40000010802 */
[----:B------:R-:W-:Y:S01]  /*cc20*/  FADD.FTZ R2, R98, R4 ;  /* 0x0000000462027221 */ /* 0x000fe20000010000 */
[----:B------:R-:W-:Y:S01]  /*cc30*/  LDSM.16.MT88.4 R84, [R244+0x5800] ;  /* 0x00580000f454783b */ /* 0x000fe20000004200 */
[----:B--2---:R-:W-:Y:S02]  /*cc40*/  HMMA.16816.F32.BF16 R4, R16, R24, RZ ;  /* 0x000000181004723c */ /* 0x004fe400000418ff */
[----:B------:R-:W-:Y:S11]  /*cc50*/  FADD.FTZ R2, R100, R2 ;  /* 0x0000000264027221 */ /* 0x000ff60000010000 */
[----:B------:R-:W-:Y:S11]  /*cc60*/  @!UPT UIADD3 URZ, URZ, URZ, URZ ;  /* 0x0000003f3f3ff290 */ /* 0x000ff6000fffe03f */
[----:B-1----:R-:W-:Y:S01]  /*cc70*/  HMMA.16816.F32.BF16 R96, R12, R20, R4 ;  /* 0x000000140c60723c */ /* 0x002fe20000041804 */
[----:B------:R1:W2:Y:S07]  /*cc80*/  MUFU.EX2 R21, R8 ;  /* 0x0000000800157308 */ /* 0x0002ae0000000800 */
[----:B------:R-:W-:Y:S01]  /*cc90*/  HMMA.16816.F32.BF16 R4, R16, R26, RZ ;  /* 0x0000001a1004723c */ /* 0x000fe200000418ff */
[----:B------:R-:W4:Y:S01]  /*cca0*/  LDSM.16.MT88.4 R24, [R179+0x4000] ;  /* 0x00400000b318783b */ /* 0x000f220000004200 */
[----:B------:R-:W5:Y:S01]  /*ccb0*/  MUFU.EX2 R20, R30 ;  /* 0x0000001e00147308 */ /* 0x000f620000000800 */
[--C-:B-1----:R-:W-:Y:S11]  /*ccc0*/  FFMA.FTZ R8, R81, c[0x0][0x2d0], -R0.reuse ;  /* 0x0000b40051087a23 */ /* 0x102ff60000010800 */
[----:B------:R-:W-:Y:S10]  /*ccd0*/  @!UPT UIADD3 URZ, URZ, URZ, URZ ;  /* 0x0000003f3f3ff290 */ /* 0x000ff4000fffe03f */
[----:B------:R-:W-:Y:S07]  /*cce0*/  HMMA.16816.F32.BF16 R144, R12, R22, R4 ;  /* 0x000000160c90723c */ /* 0x000fee0000041804 */
[----:B------:R-:W-:Y:S01]  /*ccf0*/  FFMA.FTZ R7, R82, c[0x0][0x2d0], -R0 ;  /* 0x0000b40052077a23 */ /* 0x000fe20000010800 */
[----:B---3--:R-:W-:Y:S01]  /*cd00*/  F2FP.BF16.PACK_AB R4, R28, R32 ;  /* 0x000000201c04723e */ /* 0x008fe200000010ff */
[----:B------:R-:W-:Y:S01]  /*cd10*/  FADD.FTZ R0, R32, R2 ;  /* 0x0000000220007221 */ /* 0x000fe20000010000 */
[----:B--2---:R-:W-:Y:S01]  /*cd20*/  F2FP.BF16.PACK_AB R6, R21, R29 ;  /* 0x0000001d1506723e */ /* 0x004fe200000010ff */
[----:B------:R1:W2:Y:S01]  /*cd30*/  MUFU.EX2 R2, R31 ;  /* 0x0000001f00027308 */ /* 0x0002a20000000800 */
[----:B------:R-:W-:-:S02]  /*cd40*/  FADD.FTZ R5, R74, R3 ;  /* 0x000000034a057221 */ /* 0x000fc40000010000 */
[----:B------:R-:W-:-:S04]  /*cd50*/  FADD.FTZ R0, R28, R0 ;  /* 0x000000001c007221 */ /* 0x000fc80000010000 */
[----:B------:R-:W-:Y:S01]  /*cd60*/  FADD.FTZ R0, R29, R0 ;  /* 0x000000001d007221 */ /* 0x000fe20000010000 */
[----:B------:R-:W-:Y:S03]  /*cd70*/  MUFU.EX2 R3, R33 ;  /* 0x0000002100037308 */ /* 0x000fe60000000800 */
[----:B------:R-:W-:-:S04]  /*cd80*/  FADD.FTZ R0, R21, R0 ;  /* 0x0000000015007221 */ /* 0x000fc80000010000 */
[----:B-----5:R-:W-:Y:S01]  /*cd90*/  FADD.FTZ R0, R20, R0 ;  /* 0x0000000014007221 */ /* 0x020fe20000010000 */
[----:B-1----:R-:W1:Y:S01]  /*cda0*/  LDSM.16.MT88.4 R28, [R179+0x4800] ;  /* 0x00480000b31c783b */ /* 0x002e620000004200 */
[C---:B--2---:R-:W-:Y:S02]  /*cdb0*/  F2FP.BF16.PACK_AB R100, R2.reuse, R20 ;  /* 0x000000140264723e */ /* 0x044fe400000010ff */
[----:B----4-:R-:W-:Y:S01]  /*cdc0*/  HMMA.16816.F32.BF16 R20, R16, R24, RZ ;  /* 0x000000181014723c */ /* 0x010fe200000418ff */
[----:B------:R-:W-:Y:S01]  /*cdd0*/  FADD.FTZ R32, R2, R0 ;  /* 0x0000000002207221 */ /* 0x000fe20000010000 */
[----:B------:R-:W-:Y:S08]  /*cde0*/  MUFU.EX2 R25, R39 ;  /* 0x0000002700197308 */ /* 0x000ff00000000800 */
[----:B------:R-:W2:Y:S08]  /*cdf0*/  MUFU.EX2 R2, R7 ;  /* 0x0000000700027308 */ /* 0x000eb00000000800 */
[----:B------:R-:W3:Y:S08]  /*ce00*/  MUFU.EX2 R0, R8 ;  /* 0x0000000800007308 */ /* 0x000ef00000000800 */
[----:B------:R3:W4:Y:S01]  /*ce10*/  MUFU.EX2 R7, R9 ;  /* 0x0000000900077308 */ /* 0x0007220000000800 */
[----:B--2---:R-:W-:-:S07]  /*ce20*/  FADD.FTZ R5, R2, R5 ;  /* 0x0000000502057221 */ /* 0x004fce0000010000 */
[----:B------:R-:W2:Y:S01]  /*ce30*/  MUFU.EX2 R24, R36 ;  /* 0x0000002400187308 */ /* 0x000ea20000000800 */
[----:B-1----:R-:W-:Y:S07]  /*ce40*/  HMMA.16816.F32.BF16 R52, R12, R28, R20 ;  /* 0x0000001c0c34723c */ /* 0x002fee0000041814 */
[----:B------:R-:W1:Y:S01]  /*ce50*/  MUFU.EX2 R8, R34 ;  /* 0x0000002200087308 */ /* 0x000e620000000800 */
[----:B---3--:R-:W-:Y:S01]  /*ce60*/  FADD.FTZ R9, R0, R5 ;  /* 0x0000000500097221 */ /* 0x008fe20000010000 */
[----:B------:R-:W-:Y:S01]  /*ce70*/  HMMA.16816.F32.BF16 R20, R16, R26, RZ ;  /* 0x0000001a1014723c */ /* 0x000fe200000418ff */
[----:B------:R-:W-:-:S02]  /*ce80*/  FADD.FTZ R5, R25, R32 ;  /* 0x0000002019057221 */ /* 0x000fc40000010000 */
[----:B----4-:R-:W-:Y:S01]  /*ce90*/  FADD.FTZ R9, R7, R9 ;  /* 0x0000000907097221 */ /* 0x010fe20000010000 */
[C---:B------:R-:W-:Y:S01]  /*cea0*/  F2FP.BF16.PACK_AB R7, R3.reuse, R7 ;  /* 0x000000070307723e */ /* 0x040fe200000010ff */
[----:B--2---:R-:W-:Y:S01]  /*ceb0*/  FADD.FTZ R195, R24, R5 ;  /* 0x0000000518c37221 */ /* 0x004fe20000010000 */
[----:B------:R-:W-:Y:S01]  /*cec0*/  F2FP.BF16.PACK_AB R5, R0, R2 ;  /* 0x000000020005723e */ /* 0x000fe200000010ff */
[----:B------:R-:W-:Y:S01]  /*ced0*/  FADD.FTZ R9, R3, R9 ;  /* 0x0000000903097221 */ /* 0x000fe20000010000 */
[----:B------:R-:W-:Y:S01]  /*cee0*/  F2FP.BF16.PACK_AB R102, R24, R25 ;  /* 0x000000191866723e */ /* 0x000fe200000010ff */
[----:B------:R-:W-:Y:S02]  /*cef0*/  MUFU.EX2 R2, R38 ;  /* 0x0000002600027308 */ /* 0x000fe40000000800 */
[----:B-1----:R-:W-:Y:S11]  /*cf00*/  FADD.FTZ R0, R8, R9 ;  /* 0x0000000908007221 */ /* 0x002ff60000010000 */
[----:B------:R-:W-:Y:S02]  /*cf10*/  @!UPT UIADD3 URZ, URZ, URZ, URZ ;  /* 0x0000003f3f3ff290 */ /* 0x000fe4000fffe03f */
[----:B------:R-:W-:Y:S01]  /*cf20*/  HMMA.16816.F32.BF16 R44, R12, R30, R20 ;  /* 0x0000001e0c2c723c */ /* 0x000fe20000041814 */
[----:B------:R-:W1:Y:S02]  /*cf30*/  MUFU.EX2 R20, R35 ;  /* 0x0000002300147308 */ /* 0x000e640000000800 */
[C---:B-1----:R-:W-:Y:S01]  /*cf40*/  FADD.FTZ R3, R20.reuse, R0 ;  /* 0x0000000014037221 */ /* 0x042fe20000010000 */
[----:B------:R-:W-:-:S05]  /*cf50*/  F2FP.BF16.PACK_AB R101, R20, R8 ;  /* 0x000000081465723e */ /* 0x000fca00000010ff */
[----:B------:R-:W1:Y:S01]  /*cf60*/  MUFU.EX2 R0, R37 ;  /* 0x0000002500007308 */ /* 0x000e620000000800 */
[----:B------:R2:W3:Y:S01]  /*cf70*/  LDSM.16.MT88.4 R20, [R103+0x4000] ;  /* 0x004000006714783b */ /* 0x0004e20000004200 */
[----:B------:R-:W-:-:S04]  /*cf80*/  FADD.FTZ R3, R2, R3 ;  /* 0x0000000302037221 */ /* 0x000fc80000010000 */
[C---:B-1----:R-:W-:Y:S01]  /*cf90*/  FADD.FTZ R196, R0.reuse, R3 ;  /* 0x0000000300c47221 */ /* 0x042fe20000010000 */
[----:B--2---:R-:W-:Y:S02]  /*cfa0*/  F2FP.BF16.PACK_AB R103, R0, R2 ;  /* 0x000000020067723e */ /* 0x004fe400000010ff */
[----:B------:R-:W-:-:S04]  /*cfb0*/  IADD3 R0, R180, -0x3, RZ ;  /* 0xfffffffdb4007810 */ /* 0x000fc80007ffe0ff */
[----:B------:R-:W-:Y:S01]  /*cfc0*/  ISETP.GE.AND P0, PT, R0, R204, PT ;  /* 0x000000cc0000720c */ /* 0x000fe20003f06270 */
[C---:B---3--:R-:W-:Y:S08]  /*cfd0*/  HMMA.16816.F32.BF16 R24, R16.reuse, R20, RZ ;  /* 0x000000141018723c */ /* 0x048ff000000418ff */
        /* <DEDUP_REMOVED lines=28> */
[C---:B-1----:R-:W-:Y:S01]  /*d1a0*/  HMMA.16816.F32.BF16 R76, R4.reuse, R12, R136 ;  /* 0x0000000c044c723c */ /* 0x042fe20000041888 */
[----:B------:R-:W1:Y:S07]  /*d1b0*/  LDSM.16.MT88.4 R136, [R178+0x1800] ;  /* 0x00180000b288783b */ /* 0x000e6e0000004200 */
[----:B------:R-:W-:Y:S01]  /*d1c0*/  HMMA.16816.F32.BF16 R80, R4, R14, R120 ;  /* 0x0000000e0450723c */ /* 0x000fe20000041878 */
[----:B------:R-:W3:Y:S04]  /*d1d0*/  LDSM.16.MT88.4 R12, [R178+0x5000] ;  /* 0x00500000b20c783b */ /* 0x000ee80000004200 */
[----:B------:R-:W4:Y:S03]  /*d1e0*/  LDSM.16.MT88.4 R120, [R179+0x1800] ;  /* 0x00180000b378783b */ /* 0x000f260000004200 */
[C---:B--2---:R-:W-:Y:S08]  /*d1f0*/  HMMA.16816.F32.BF16 R132, R100.reuse, R128, R132 ;  /* 0x000000806484723c */ /* 0x044ff00000041884 */
[C---:B------:R-:W-:Y:S08]  /*d200*/  HMMA.16816.F32.BF16 R128, R100.reuse, R130, R28 ;  /* 0x000000826480723c */ /* 0x040ff0000004181c */
[----:B-1----:R-:W-:Y:S08]  /*d210*/  HMMA.16816.F32.BF16 R140, R100, R136, R140 ;  /* 0x00000088648c723c */ /* 0x002ff0000004188c */
[C---:B---3--:R-:W-:Y:S01]  /*d220*/  HMMA.16816.F32.BF16 R88, R4.reuse, R12, R112 ;  /* 0x0000000c0458723c */ /* 0x048fe20000041870 */
[----:B------:R-:W1:Y:S07]  /*d230*/  LDSM.16.MT88.4 R112, [R250+0x1800] ;  /* 0x00180000fa70783b */ /* 0x000e6e0000004200 */
[----:B------:R-:W-:Y:S01]  /*d240*/  HMMA.16816.F32.BF16 R92, R4, R14, R92 ;  /* 0x0000000e045c723c */ /* 0x000fe2000004185c */
[----:B------:R-:W2:Y:S07]  /*d250*/  LDSM.16.MT88.4 R12, [R244+0x5000] ;  /* 0x00500000f40c783b */ /* 0x000eae0000004200 */
[C---:B----4-:R-:W-:Y:S08]  /*d260*/  HMMA.16816.F32.BF16 R124, R100.reuse, R120, R124 ;  /* 0x00000078647c723c */ /* 0x050ff0000004187c */
[C---:B------:R-:W-:Y:S08]  /*d270*/  HMMA.16816.F32.BF16 R136, R100.reuse, R138, R20 ;  /* 0x0000008a6488723c */ /* 0x040ff00000041814 */
[C---:B------:R-:W-:Y:S08]  /*d280*/  HMMA.16816.F32.BF16 R120, R100.reuse, R122, R32 ;  /* 0x0000007a6478723c */ /* 0x040ff00000041820 */
[----:B-1----:R-:W-:Y:S08]  /*d290*/  HMMA.16816.F32.BF16 R116, R100, R112, R116 ;  /* 0x000000706474723c */ /* 0x002ff00000041874 */
[C---:B--2---:R-:W-:Y:S08]  /*d2a0*/  HMMA.16816.F32.BF16 R96, R4.reuse, R12, R96 ;  /* 0x0000000c0460723c */ /* 0x044ff00000041860 */
[----:B------:R-:W-:Y:S01]  /*d2b0*/  HMMA.16816.F32.BF16 R144, R4, R14, R144 ;  /* 0x0000000e0490723c */ /* 0x000fe20000041890 */
[----:B------:R-:W1:Y:S07]  /*d2c0*/  LDSM.16.MT88.4 R12, [R179+0x5000] ;  /* 0x00500000b30c783b */ /* 0x000e6e0000004200 */
        /* <DEDUP_REMOVED lines=30> */
[----:B------:R-:W-:Y:S01]  /*d4b0*/  ISETP.NE.AND P0, PT, R169, c[0x0][0x2b8], PT ;  /* 0x0000ae00a9007a0c */ /* 0x000fe20003f05270 */
[----:B------:R-:W-:Y:S01]  /*d4c0*/  IMAD.MOV.U32 R183, RZ, RZ, RZ ;  /* 0x000000ffffb77224 */ /* 0x000fe200078e00ff */
[----:B------:R-:W-:-:S04]  /*d4d0*/  IADD3 R184, R199, R168, R215 ;  /* 0x000000a8c7b87210 */ /* 0x000fc80007ffe0d7 */
        /* <DEDUP_REMOVED lines=9> */
[----:B------:R-:W-:-:S04]  /*d570*/  IMAD.MOV R0, RZ, RZ, -R0 ;  /* 0x000000ffff007224 */ /* 0x000fc800078e0a00 */
[----:B------:R-:W-:-:S05]  /*d580*/  IMAD R184, R0, c[0x0][0x2b8], R184 ;  /* 0x0000ae0000b87a24 */ /* 0x000fca00078e02b8 */
[----:B------:R-:W-:-:S05]  /*d590*/  SHF.R.S32.HI R0, RZ, 0x1f, R184 ;  /* 0x0000001fff007819 */ /* 0x000fca00000114b8 */
[----:B------:R-:W-:-:S04]  /*d5a0*/  IMAD R0, R0, c[0x0][0x1e0], RZ ;  /* 0x0000780000007a24 */ /* 0x000fc800078e02ff */
[C---:B------:R-:W-:Y:S02]  /*d5b0*/  IMAD R0, R184.reuse, c[0x0][0x1e4], R0 ;  /* 0x00007900b8007a24 */ /* 0x040fe400078e0200 */
[----:B-1----:R-:W-:-:S04]  /*d5c0*/  IMAD.WIDE.U32 R2, R184, c[0x0][0x1e0], RZ ;  /* 0x00007800b8027a25 */ /* 0x002fc800078e00ff */
        /* <DEDUP_REMOVED lines=11> */
.L_x_2472:
[----:B------:R-:W-:Y:S05]  /*d680*/  BRA.DIV ~URZ, `(.L_x_2339) ;  /* 0x000111e27f007947 */ /* 0x000fea000b800000 */
[----:B------:R-:W3:Y:S01]  /*d690*/  SHFL.IDX PT, R0, R6, RZ, 0x181f ;  /* 0x00181fff06007589 */ /* 0x000ee200000e0000 */
        /* <DEDUP_REMOVED lines=21> */
[----:B------:R1:W-:Y:S04]  /*d7f0*/  LDGSTS.E.BYPASS.LTC128B.128 [R203+0x10100], [R2.64], !P6 ;  /* 0x1010000002cb7fae */ /* 0x0003e8000f101d4a */
[----:B-1-3--:R1:W5:Y:S02]  /*d800*/  LDL R5, [R1+0xd0] ;  /* 0x0000d00001057983 */ /* 0x00a3640000100800 */
.L_x_2473:
[----:B--2---:R-:W-:Y:S02]  /*d810*/  IADD3 R2, -R13, 0x10, RZ ;  /* 0x000000100d027810 */ /* 0x004fe40007ffe1ff */
        /* <DEDUP_REMOVED lines=20> */
.L_x_2337:
[----:B------:R-:W-:Y:S05]  /*d960*/  BSYNC B0 ;  /* 0x0000000000007941 */ /* 0x000fea0003800000 */
.L_x_2336:
[----:B------:R-:W3:Y:S04]  /*d970*/  LDL R4, [R1+0x4] ;  /* 0x0000040001047983 */ /* 0x000ee80000100800 */
[----:B------:R-:W4:Y:S04]  /*d980*/  LDL R5, [R1+0x64] ;  /* 0x0000640001057983 */ /* 0x000f280000100800 */
[----:B--2---:R-:W4:Y:S01]  /*d990*/  LDL R3, [R1+0x58] ;  /* 0x0000580001037983 */ /* 0x004f220000100800 */
[----:B------:R-:W-:Y:S01]  /*d9a0*/  IMAD.MOV.U32 R6, RZ, RZ, 0x1 ;  /* 0x00000001ff067424 */ /* 0x000fe200078e00ff */
[----:B------:R-:W-:-:S02]  /*d9b0*/  IADD3 R180, R180, -0x2, RZ ;  /* 0xfffffffeb4b47810 */ /* 0x000fc40007ffe0ff */
[----:B------:R-:W0:Y:S02]  /*d9c0*/  LDGDEPBAR ;  /* 0x00000000000079af */ /* 0x000e240000000000 */
[C---:B------:R-:W-:Y:S02]  /*d9d0*/  ISETP.NE.AND P0, PT, R6.reuse, c[0x0][0x2c4], PT ;  /* 0x0000b10006007a0c */ /* 0x040fe40003f05270 */
[----:B------:R-:W-:Y:S01]  /*d9e0*/  ISETP.LE.AND P1, PT, R6, c[0x0][0x32c], PT ;  /* 0x0000cb0006007a0c */ /* 0x000fe20003f23270 */
[----:B---3--:R-:W-:-:S10]  /*d9f0*/  IMAD.SHL.U32 R4, R4, 0x80, RZ ;  /* 0x0000008004047824 */ /* 0x008fd400078e00ff */
[----:B------:R-:W-:-:S04]  /*da00*/  @P0 IMAD.HI.U32 R2, R4, c[0x0][0x2c8], RZ ;  /* 0x0000b20004020a27 */ /* 0x000fc800078e00ff */
[----:B------:R-:W-:Y:S01]  /*da10*/  IMAD.MOV.U32 R0, RZ, RZ, R4 ;  /* 0x000000ffff007224 */ /* 0x000fe200078e0004 */
[----:B------:R-:W-:-:S04]  /*da20*/  @P0 SHF.R.U32.HI R0, RZ, c[0x0][0x2cc], R2 ;  /* 0x0000b300ff000a19 */ /* 0x000fc80000011602 */
[----:B----4-:R-:W-:-:S04]  /*da30*/  IADD3 R2, -R3, R5, R0 ;  /* 0x0000000503027210 */ /* 0x010fc80007ffe100 */
        /* <DEDUP_REMOVED lines=12> */
.L_x_2342:
[----:B------:R-:W-:-:S13]  /*db00*/  ISETP.NE.AND P0, PT, R6, c[0x0][0x32c], PT ;  /* 0x0000cb0006007a0c */ /* 0x000fda0003f05270 */
[----:B------:R-:W-:-:S05]  /*db10*/  @P0 IMAD.HI.U32 R2, R3, c[0x0][0x330], RZ ;  /* 0x0000cc0003020a27 */ /* 0x000fca00078e00ff */
[----:B------:R-:W-:Y:S02]  /*db20*/  @P0 SHF.R.U32.HI R3, RZ, c[0x0][0x334], R2 ;  /* 0x0000cd00ff030a19 */ /* 0x000fe40000011602 */
.L_x_2343:
[----:B------:R-:W-:Y:S05]  /*db30*/  BSYNC B0 ;  /* 0x0000000000007941 */ /* 0x000fea0003800000 */
.L_x_2341:
[----:B------:R-:W-:-:S05]  /*db40*/  MOV R2, c[0x0][0x32c] ;  /* 0x0000cb0000027a02 */ /* 0x000fca0000000f00 */
[----:B------:R-:W-:-:S05]  /*db50*/  IMAD R3, R3, R2, c[0x0][0x32c] ;  /* 0x0000cb0003037624 */ /* 0x000fca00078e0202 */
[----:B------:R-:W-:-:S04]  /*db60*/  IMNMX R0, R0, R3, PT ;  /* 0x0000000300007217 */ /* 0x000fc80003800200 */
.L_x_2340:
        /* <DEDUP_REMOVED lines=8> */
[----:B------:R-:W-:Y:S02]  /*dbf0*/  MOV R189, RZ ;  /* 0x000000ff00bd7202 */ /* 0x000fe40000000f00 */
[----:B------:R-:W-:Y:S02]  /*dc00*/  MOV R169, 0x1 ;  /* 0x0000000100a97802 */ /* 0x000fe40000000f00 */
.L_x_2361:
        /* <DEDUP_REMOVED lines=19> */
[----:B------:R-:W-:Y:S05]  /*dd40*/  SHF.R.S32.HI R2, RZ, 0x1f, R184 ;  /* 0x0000001fff027819 */ /* 0x000fea00000114b8 */
[----:B------:R-:W-:Y:S02]  /*dd50*/  IMAD R4, R2, c[0x0][0x208], RZ ;  /* 0x0000820002047a24 */ /* 0x000fe400078e02ff */
[C---:B------:R-:W-:Y:S04]  /*dd60*/  IMAD.WIDE.U32 R2, R184.reuse, c[0x0][0x208], RZ ;  /* 0x00008200b8027a25 */ /* 0x040fe800078e00ff */
[----:B------:R-:W-:Y:S05]  /*dd70*/  IMAD R4, R184, c[0x0][0x20c], R4 ;  /* 0x00008300b8047a24 */ /* 0x000fea00078e0204 */
[----:B------:R-:W-:Y:S02]  /*dd80*/  IADD3 R3, R3, R4, RZ ;  /* 0x0000000403037210 */ /* 0x000fe40007ffe0ff */
[----:B------:R-:W-:Y:S03]  /*dd90*/  SHF.R.S32.HI R4, RZ, 0x1f, R183 ;  /* 0x0000001fff047819 */ /* 0x000fe600000114b7 */
        /* <DEDUP_REMOVED lines=8> */
[----:B------:R2:W4:Y:S02]  /*de20*/  SHFL.IDX PT, R5, R8, RZ, 0x181f ;  /* 0x00181fff08057589 */ /* 0x00052400000e0000 */
.L_x_2474:
[----:B------:R-:W-:-:S05]  /*de30*/  BRA.DIV ~URZ, `(.L_x_2348) ;  /* 0x00010d627f007947 */ /* 0x000fca000b800000 */
[----:B------:R-:W2:Y:S01]  /*de40*/  SHFL.IDX PT, R2, R17, RZ, 0x181f ;  /* 0x00181fff11027589 */ /* 0x000ea200000e0000 */
[----:B------:R-:W-:Y:S01]  /*de50*/  IMAD.SHL.U32 R24, R190, 0x2, RZ ;  /* 0x00000002be187824 */ /* 0x000fe200078e00ff */
[----:B------:R-:W-:Y:S01]  /*de60*/  SHF.R.S32.HI R3, RZ, 0x1f, R190 ;  /* 0x0000001fff037819 */ /* 0x000fe200000114be */
[----:B------:R-:W-:Y:S01]  /*de70*/  IMAD R27, R189, 0x6000, RZ ;  /* 0x00006000bd1b7824 */ /* 0x000fe200078e02ff */
[C---:B------:R-:W-:Y:S01]  /*de80*/  SHF.L.U64.HI R18, R198.reuse, 0x1, R209 ;  /* 0x00000001c6127819 */ /* 0x040fe200000102d1 */
[----:B------:R-:W-:Y:S01]  /*de90*/  IMAD.SHL.U32 R16, R198, 0x2, RZ ;  /* 0x00000002c6107824 */ /* 0x000fe200078e00ff */
[----:B------:R-:W-:Y:S01]  /*dea0*/  SHF.L.U64.HI R26, R190, 0x1, R3 ;  /* 0x00000001be1a7819 */ /* 0x000fe20000010203 */
[----:B------:R-:W-:Y:S01]  /*deb0*/  IMAD.IADD R4, R203, 0x1, R27 ;  /* 0x00000001cb047824 */ /* 0x000fe200078e021b */
[C---:B------:R-:W-:Y:S01]  /*dec0*/  SHF.L.U64.HI R25, R197.reuse, 0x1, R208 ;  /* 0x00000001c5197819 */ /* 0x040fe200000102d0 */
[----:B------:R-:W-:Y:S01]  /*ded0*/  IMAD.SHL.U32 R19, R197, 0x2, RZ ;  /* 0x00000002c5137824 */ /* 0x000fe200078e00ff */
[C---:B--2---:R-:W-:Y:S05]  /*dee0*/  IADD3 R6, P0, R2.reuse, R24, RZ ;  /* 0x0000001802067210 */ /* 0x044fea0007f1e0ff */
[C---:B----4-:R-:W-:Y:S05]  /*def0*/  IMAD.X R7, R5.reuse, 0x1, R26, P0 ;  /* 0x0000000105077824 */ /* 0x050fea00000e061a */
[----:B------:R-:W-:Y:S01]  /*df00*/  @!PT LDS RZ, [RZ] ;  /* 0x00000000fffff984 */ /* 0x000fe20000000800 */
[----:B------:R-:W-:Y:S01]  /*df10*/  @!PT LDS RZ, [RZ] ;  /* 0x00000000fffff984 */ /* 0x000fe20000000800 */
[----:B------:R2:W-:Y:S02]  /*df20*/  LDGSTS.E.BYPASS.LTC128B.128 [R4+0x100], [R6.64], !P5 ;  /* 0x0010000006047fae */ /* 0x0005e4000e901d4a */
[C---:B--2---:R-:W-:Y:S05]  /*df30*/  IADD3 R6, P0, R2.reuse, R16, RZ ;  /* 0x0000001002067210 */ /* 0x044fea0007f1e0ff */
[C---:B------:R-:W-:Y:S05]  /*df40*/  IMAD.X R7, R5.reuse, 0x1, R18, P0 ;  /* 0x0000000105077824 */ /* 0x040fea00000e0612 */
[----:B------:R2:W-:Y:S02]  /*df50*/  LDGSTS.E.BYPASS.LTC128B.128 [R4+0x2100], [R6.64], !P4 ;  /* 0x0210000006047fae */ /* 0x0005e4000e101d4a */
[----:B--2---:R-:W-:Y:S02]  /*df60*/  IADD3 R6, P0, R2, R19, RZ ;  /* 0x0000001302067210 */ /* 0x004fe40007f1e0ff */
[----:B------:R-:W2:Y:S03]  /*df70*/  SHFL.IDX PT, R2, R17, 0x1, 0x181f ;  /* 0x00381f0011027f89 */ /* 0x000ea600000e0000 */
[----:B------:R-:W-:Y:S02]  /*df80*/  IMAD.X R7, R5, 0x1, R25, P0 ;  /* 0x0000000105077824 */ /* 0x000fe400000e0619 */
[----:B------:R4:W3:Y:S04]  /*df90*/  SHFL.IDX PT, R5, R8, 0x1, 0x181f ;  /* 0x00381f0008057f89 */ /* 0x0008e800000e0000 */
[----:B------:R1:W-:Y:S04]  /*dfa0*/  LDGSTS.E.BYPASS.LTC128B.128 [R4+0x4100], [R6.64], !P6 ;  /* 0x0410000006047fae */ /* 0x0003e8000f101d4a */
[----:B----4-:R4:W5:Y:S01]  /*dfb0*/  LDL R8, [R1+0xd0] ;  /* 0x0000d00001087983 */ /* 0x0109620000100800 */
[----:B-1----:R-:W-:Y:S04]  /*dfc0*/  SEL R6, RZ, 0x10, P4 ;  /* 0x00000010ff067807 */ /* 0x002fe80002000000 */
.L_x_2475:
[C---:B--23--:R-:W-:Y:S01]  /*dfd0*/  ISETP.NE.U32.AND P2, PT, R6.reuse, RZ, PT ;  /* 0x000000ff0600720c */ /* 0x04cfe20003f45070 */
[----:B------:R-:W-:Y:S01]  /*dfe0*/  IMAD.IADD R27, R203, 0x1, R27 ;  /* 0x00000001cb1b7824 */ /* 0x000fe200078e021b */
[----:B------:R-:W-:Y:S02]  /*dff0*/  IADD3 R6, -R6, 0x10, RZ ;  /* 0x0000001006067810 */ /* 0x000fe40007ffe1ff */
[----:B-----5:R-:W-:Y:S02]  /*e000*/  IADD3 R3, -R8, 0x10, RZ ;  /* 0x0000001008037810 */ /* 0x020fe40007ffe1ff */
[----:B------:R-:W-:Y:S02]  /*e010*/  LOP3.LUT R6, R6, 0xf, RZ, 0xc0, !PT ;  /* 0x0000000f06067812 */ /* 0x000fe400078ec0ff */
[----:B------:R-:W-:Y:S02]  /*e020*/  LOP3.LUT R3, R3, 0xf, RZ, 0xc0, !PT ;  /* 0x0000000f03037812 */ /* 0x000fe400078ec0ff */
[----:B------:R-:W-:Y:S04]  /*e030*/  IADD3 R6, P1, P0, R6, R2, R16 ;  /* 0x0000000206067210 */ /* 0x000fe8000783e010 */
[-C--:B------:R-:W-:Y:S02]  /*e040*/  IADD3.X R7, RZ, R5.reuse, R18, P1, P0 ;  /* 0x00000005ff077210 */ /* 0x080fe40000fe0412 */
        /* <DEDUP_REMOVED lines=12> */
.L_x_2346:
[----:B------:R-:W-:Y:S05]  /*e110*/  BSYNC B0 ;  /* 0x0000000000007941 */ /* 0x000fea0003800000 */
.L_x_2345:
[----:B------:R-:W0:Y:S01]  /*e120*/  LDGDEPBAR ;  /* 0x00000000000079af */ /* 0x000e220000000000 */
[----:B------:R-:W-:Y:S01]  /*e130*/  WARPSYNC 0xffffffff ;  /* 0xffffffff00007948 */ /* 0x000fe20003800000 */
[C---:B-1-34-:R-:W-:Y:S01]  /*e140*/  HMMA.16816.F32.BF16 R4, R36.reuse, R12, RZ ;  /* 0x0000000c2404723c */ /* 0x05afe200000418ff */
[----:B------:R-:W-:Y:S03]  /*e150*/  MOV R248, 0x1 ;  /* 0x0000000100f87802 */ /* 0x000fe60000000f00 */
[-C--:B------:R-:W-:Y:S02]  /*e160*/  IADD3 R8, R170, R0.reuse, RZ ;  /* 0x00000000aa087210 */ /* 0x080fe40007ffe0ff */
[CC--:B------:R-:W-:Y:S02]  /*e170*/  IADD3 R3, R171.reuse, R0.reuse, RZ ;  /* 0x00000000ab037210 */ /* 0x0c0fe40007ffe0ff */
[C---:B------:R-:W-:Y:S01]  /*e180*/  HMMA.16816.F32.BF16 R12, R36.reuse, R14, RZ ;  /* 0x0000000e240c723c */ /* 0x040fe200000418ff */
[----:B------:R-:W-:Y:S02]  /*e190*/  IADD3 R2, R171, R0, R170 ;  /* 0x00000000ab027210 */ /* 0x000fe40007ffe0aa */
[----:B------:R-:W-:Y:S02]  /*e1a0*/  ISETP.NE.AND P0, PT, R248, c[0x0][0x2c4], PT ;  /* 0x0000b100f8007a0c */ /* 0x000fe40003f05270 */
[----:B------:R-:W-:Y:S03]  /*e1b0*/  MOV R181, 0x1 ;  /* 0x0000000100b57802 */ /* 0x000fe60000000f00 */
[C---:B------:R-:W-:Y:S01]  /*e1c0*/  HMMA.16816.F32.BF16 R16, R36.reuse, R20, RZ ;  /* 0x000000142410723c */ /* 0x040fe200000418ff */
[----:B------:R-:W-:Y:S07]  /*e1d0*/  ISETP.LE.AND P1, PT, R181, c[0x0][0x32c], PT ;  /* 0x0000cb00b5007a0c */ /* 0x000fee0003f23270 */
        /* <DEDUP_REMOVED lines=15> */
[C---:B------:R-:W-:Y:S07]  /*e2d0*/  HMMA.16816.F32.BF16 R32, R148.reuse, R164, R32 ;  /* 0x000000a49420723c */ /* 0x040fee0000041820 */
[----:B------:R-:W-:Y:S01]  /*e2e0*/  IADD3 R164, R170, R9, RZ ;  /* 0x00000009aaa47210 */ /* 0x000fe20007ffe0ff */
        /* <DEDUP_REMOVED lines=43> */
[----:B------:R-:W-:Y:S07]  /*e5a0*/  LDSM.16.M88.4 R152, [R175+0x4000] ;  /* 0x00400000af98783b */ /* 0x000fee0000000200 */
[C---:B---3--:R-:W-:Y:S08]  /*e5b0*/  HMMA.16816.F32.BF16 R16, R148.reuse, R144, R16 ;  /* 0x000000909410723c */ /* 0x048ff00000041810 */
[C---:B------:R-:W-:Y:S01]  /*e5c0*/  HMMA.16816.F32.BF16 R20, R148.reuse, R146, R20 ;  /* 0x000000929414723c */ /* 0x040fe20000041814 */
[----:B------:R-:W1:Y:S07]  /*e5d0*/  LDSM.16.M88.4 R144, [R3+0x3800] ;  /* 0x003800000390783b */ /* 0x000e6e0000000200 */
[C---:B------:R-:W-:Y:S08]  /*e5e0*/  HMMA.16816.F32.BF16 R24, R148.reuse, R156, R24 ;  /* 0x0000009c9418723c */ /* 0x040ff00000041818 */
        /* <DEDUP_REMOVED lines=34> */
[----:B------:R3:W5:Y:S07]  /*e810*/  LDSM.16.M88.4 R156, [R0+0x5800] ;  /* 0x00580000009c783b */ /* 0x00076e0000000200 */
[C---:B-1----:R-:W-:Y:S08]  /*e820*/  HMMA.16816.F32.BF16 R16, R152.reuse, R144, R16 ;  /* 0x000000909810723c */ /* 0x042ff00000041810 */
[C---:B------:R-:W-:Y:S01]  /*e830*/  HMMA.16816.F32.BF16 R20, R152.reuse, R146, R20 ;  /* 0x000000929814723c */ /* 0x040fe20000041814 */
[----:B------:R-:W-:Y:S07]  /*e840*/  LDSM.16.M88.4 R144, [R173+0x8000] ;  /* 0x00800000ad90783b */ /* 0x000fee0000000200 */
[C---:B----4-:R-:W-:Y:S01]  /*e850*/  HMMA.16816.F32.BF16 R24, R152.reuse, R148, R24 ;  /* 0x000000949818723c */ /* 0x050fe20000041818 */
[----:B--23--:R-:W2:Y:S07]  /*e860*/  LDL R0, [R1+0x4] ;  /* 0x0000040001007983 */ /* 0x00ceae0000100800 */
[C---:B------:R-:W-:Y:S01]  /*e870*/  HMMA.16816.F32.BF16 R28, R152.reuse, R150, R28 ;  /* 0x00000096981c723c */ /* 0x040fe2000004181c */
[----:B------:R-:W1:Y:S07]  /*e880*/  LDSM.16.M88.4 R148, [R9+0x4000] ;  /* 0x004000000994783b */ /* 0x000e6e0000000200 */
[C---:B-----5:R-:W-:Y:S08]  /*e890*/  HMMA.16816.F32.BF16 R32, R152.reuse, R156, R32 ;  /* 0x0000009c9820723c */ /* 0x060ff00000041820 */
        /* <DEDUP_REMOVED lines=32> */
[----:B------:R-:W1:Y:S01]  /*eaa0*/  MUFU.TANH R8, R4 ;  /* 0x0000000400087308 */ /* 0x000e620000002400 */
        /* <DEDUP_REMOVED lines=10> */
[----:B------:R-:W4:Y:S01]  /*eb50*/  MUFU.TANH R165, R6 ;  /* 0x0000000600a57308 */ /* 0x000f220000002400 */
[----:B------:R-:W-:Y:S02]  /*eb60*/  FMUL.FTZ R18, R18, c[0x0][0x320] ;  /* 0x0000c80012127a20 */ /* 0x000fe40000410000 */
[----:B------:R-:W-:Y:S02]  /*eb70*/  FMUL.FTZ R19, R19, c[0x0][0x320] ;  /* 0x0000c80013137a20 */ /* 0x000fe40000410000 */
[----:B------:R-:W-:Y:S02]  /*eb80*/  FMUL.FTZ R20, R20, c[0x0][0x320] ;  /* 0x0000c80014147a20 */ /* 0x000fe40000410000 */
[----:B------:R-:W-:Y:S02]  /*eb90*/  FMUL.FTZ R22, R22, c[0x0][0x320] ;  /* 0x0000c80016167a20 */ /* 0x000fe40000410000 */
[----:B------:R-:W-:Y:S01]  /*eba0*/  FMUL.FTZ R23, R23, c[0x0][0x320] ;  /* 0x0000c80017177a20 */ /* 0x000fe20000410000 */
[----:B------:R5:W1:Y:S10]  /*ebb0*/  MUFU.TANH R164, R7 ;  /* 0x0000000700a47308 */ /* 0x000a740000002400 */
[----:B------:R-:W1:Y:S10]  /*ebc0*/  MUFU.TANH R149, R12 ;  /* 0x0000000c00957308 */ /* 0x000e740000002400 */
[----:B------:R-:W1:Y:S01]  /*ebd0*/  MUFU.TANH R148, R13 ;  /* 0x0000000d00947308 */ /* 0x000e620000002400 */
[----:B-----5:R-:W5:Y:S09]  /*ebe0*/  LDSM.16.M88.4 R4, [R2+0x5000] ;  /* 0x005000000204783b */ /* 0x020f720000000200 */
[----:B------:R-:W1:Y:S10]  /*ebf0*/  MUFU.TANH R163, R14 ;  /* 0x0000000e00a37308 */ /* 0x000e740000002400 */
[----:B------:R1:W1:Y:S10]  /*ec00*/  MUFU.TANH R162, R15 ;  /* 0x0000000f00a27308 */ /* 0x0002740000002400 */
[----:B------:R-:W3:Y:S10]  /*ec10*/  MUFU.TANH R145, R16 ;  /* 0x0000001000917308 */ /* 0x000ef40000002400 */
[----:B------:R3:W3:Y:S01]  /*ec20*/  MUFU.TANH R144, R17 ;  /* 0x0000001100907308 */ /* 0x0006e20000002400 */
[----:B-1----:R1:W4:Y:S01]  /*ec30*/  LDSM.16.M88.4 R12, [R2+0x5800] ;  /* 0x00580000020c783b */ /* 0x0023220000000200 */
[C---:B-----5:R-:W-:Y:S08]  /*ec40*/  HMMA.16816.F32.BF16 R24, R156.reuse, R4, R24 ;  /* 0x000000049c18723c */ /* 0x060ff00000041818 */
[----:B------:R5:W1:Y:S01]  /*ec50*/  MUFU.TANH R161, R18 ;  /* 0x0000001200a17308 */ /* 0x000a620000002400 */
[----:B--2---:R-:W-:Y:S01]  /*ec60*/  LEA R4, R0, R227, 0x7 ;  /* 0x000000e300047211 */ /* 0x004fe200078e38ff */
[C---:B------:R-:W-:Y:S03]  /*ec70*/  HMMA.16816.F32.BF16 R28, R156.reuse, R6, R28 ;  /* 0x000000069c1c723c */ /* 0x040fe6000004181c */
[----:B------:R-:W-:Y:S05]  /*ec80*/  IADD3 R4, R225, R4, R226 ;  /* 0x00000004e1047210 */ /* 0x000fea0007ffe0e2 */
[----:B------:R2:W2:Y:S01]  /*ec90*/  MUFU.TANH R160, R19 ;  /* 0x0000001300a07308 */ /* 0x0004a20000002400 */
[----:B------:R-:W-:Y:S05]  /*eca0*/  @P0 IMAD.HI.U32 R0, R4, c[0x0][0x2c8], RZ ;  /* 0x0000b20004000a27 */ /* 0x000fea00078e00ff */
[----:B------:R-:W-:Y:S01]  /*ecb0*/  @P0 SHF.R.U32.HI R4, RZ, c[0x0][0x2cc], R0 ;  /* 0x0000b300ff040a19 */ /* 0x000fe20000011600 */
[----:B------:R-:W-:Y:S03]  /*ecc0*/  FMUL.FTZ R26, R26, c[0x0][0x320] ;  /* 0x0000c8001a1a7a20 */ /* 0x000fe60000410000 */
[----:B------:R-:W2:Y:S01]  /*ecd0*/  MUFU.TANH R20, R20 ;  /* 0x0000001400147308 */ /* 0x000ea20000002400 */
[----:B------:R-:W-:Y:S01]  /*ece0*/  FMUL.FTZ R27, R27, c[0x0][0x320] ;  /* 0x0000c8001b1b7a20 */ /* 0x000fe20000410000 */
[----:B------:R-:W2:Y:S01]  /*ecf0*/  SHFL.IDX PT, R3, R4, RZ, 0x1c1f ;  /* 0x001c1fff04037589 */ /* 0x000ea200000e0000 */
[----:B---3--:R-:W-:Y:S01]  /*ed00*/  FMUL.FTZ R17, R25, c[0x0][0x320] ;  /* 0x0000c80019117a20 */ /* 0x008fe20000410000 */
[C---:B------:R-:W-:Y:S01]  /*ed10*/  ISETP.GE.AND P0, PT, R189.reuse, 0x1, PT ;  /* 0x00000001bd00780c */ /* 0x040fe20003f06270 */
[----:B-----5:R-:W-:Y:S01]  /*ed20*/  FMUL.FTZ R18, R24, c[0x0][0x320] ;  /* 0x0000c80018127a20 */ /* 0x020fe20000410000 */
[----:B-1----:R-:W-:Y:S01]  /*ed30*/  IADD3 R2, R189, 0x1, RZ ;  /* 0x00000001bd027810 */ /* 0x002fe20007ffe0ff */
[----:B------:R-:W-:Y:S02]  /*ed40*/  FMUL.FTZ R30, R30, c[0x0][0x320] ;  /* 0x0000c8001e1e7a20 */ /* 0x000fe40000410000 */
[----:B------:R-:W-:Y:S01]  /*ed50*/  FMUL.FTZ R31, R31, c[0x0][0x320] ;  /* 0x0000c8001f1f7a20 */ /* 0x000fe20000410000 */
[----:B------:R1:W3:Y:S01]  /*ed60*/  MUFU.TANH R153, R26 ;  /* 0x0000001a00997308 */ /* 0x0002e20000002400 */
[----:B------:R-:W-:Y:S01]  /*ed70*/  FMUL.FTZ R16, R28, c[0x0][0x320] ;  /* 0x0000c8001c107a20 */ /* 0x000fe20000410000 */
[----:B------:R-:W-:Y:S01]  /*ed80*/  SEL R189, R2, RZ, !P0 ;  /* 0x000000ff02bd7207 */ /* 0x000fe20004000000 */
[C---:B----4-:R-:W-:Y:S03]  /*ed90*/  HMMA.16816.F32.BF16 R32, R156.reuse, R12, R32 ;  /* 0x0000000c9c20723c */ /* 0x050fe60000041820 */
[----:B--2---:R-:W-:Y:S04]  /*eda0*/  FMUL.FTZ R19, R21, c[0x0][0x320] ;  /* 0x0000c80015137a20 */ /* 0x004fe80000410000 */
[----:B------:R2:W4:Y:S01]  /*edb0*/  MUFU.TANH R152, R27 ;  /* 0x0000001b00987308 */ /* 0x0005220000002400 */
[----:B------:R-:W-:Y:S07]  /*edc0*/  HMMA.16816.F32.BF16 R36, R156, R14, R36 ;  /* 0x0000000e9c24723c */ /* 0x000fee0000041824 */
[----:B------:R-:W-:Y:S02]  /*edd0*/  SHF.L.U32 R157, R180, 0x6, RZ ;  /* 0x00000006b49d7819 */ /* 0x000fe400000006ff */
[----:B------:R5:W3:Y:S03]  /*ede0*/  MUFU.TANH R146, R30 ;  /* 0x0000001e00927308 */ /* 0x000ae60000002400 */
[----:B------:R-:W-:Y:S04]  /*edf0*/  IADD3 R0, -R200, 0x1, -R157 ;  /* 0x00000001c8007810 */ /* 0x000fe80007ffe99d */
[----:B-1----:R-:W-:Y:S01]  /*ee00*/  FMUL.FTZ R26, R32, c[0x0][0x320] ;  /* 0x0000c800201a7a20 */ /* 0x002fe20000410000 */
[----:B------:R-:W-:Y:S02]  /*ee10*/  IADD3 R0, -R202, R0, R201 ;  /* 0x00000000ca007210 */ /* 0x000fe40007ffe1c9 */
[----:B------:R1:W1:Y:S01]  /*ee20*/  MUFU.TANH R151, R31 ;  /* 0x0000001f00977308 */ /* 0x0002620000002400 */
[----:B------:R-:W-:Y:S02]  /*ee30*/  FMUL.FTZ R13, R33, c[0x0][0x320] ;  /* 0x0000c800210d7a20 */ /* 0x000fe40000410000 */
[----:B------:R-:W-:Y:S01]  /*ee40*/  FMUL.FTZ R28, R35, c[0x0][0x320] ;  /* 0x0000c800231c7a20 */ /* 0x000fe20000410000 */
[C---:B------:R-:W-:Y:S01]  /*ee50*/  IADD3 R5, R0.reuse, c[0x0][0x328], RZ ;  /* 0x0000ca0000057a10 */ /* 0x040fe20007ffe0ff */
[----:B--2---:R-:W-:Y:S01]  /*ee60*/  FMUL.FTZ R27, R29, c[0x0][0x320] ;  /* 0x0000c8001d1b7a20 */ /* 0x004fe20000410000 */
[----:B------:R-:W-:Y:S01]  /*ee70*/  IADD3 R7, R0, UR8, RZ ;  /* 0x0000000800077c10 */ /* 0x000fe2000fffe0ff */
[----:B------:R-:W-:Y:S01]  /*ee80*/  FMUL.FTZ R29, R34, c[0x0][0x320] ;  /* 0x0000c800221d7a20 */ /* 0x000fe20000410000 */
[-C--:B------:R-:W-:Y:S01]  /*ee90*/  IADD3 R2, R5, R3.reuse, RZ ;  /* 0x0000000305027210 */ /* 0x080fe20007ffe0ff */
[----:B------:R-:W-:Y:S01]  /*eea0*/  FMUL.FTZ R12, R36, c[0x0][0x320] ;  /* 0x0000c800240c7a20 */ /* 0x000fe20000410000 */
[----:B------:R-:W2:Y:S01]  /*eeb0*/  MUFU.TANH R19, R19 ;  /* 0x0000001300137308 */ /* 0x000ea20000002400 */
[----:B------:R-:W-:Y:S01]  /*eec0*/  FMUL.FTZ R9, R37, c[0x0][0x320] ;  /* 0x0000c80025097a20 */ /* 0x000fe20000410000 */
[----:B------:R-:W-:Y:S01]  /*eed0*/  IADD3 R0, R7, R3, RZ ;  /* 0x0000000307007210 */ /* 0x000fe20007ffe0ff */
[----:B-----5:R-:W-:Y:S07]  /*eee0*/  FMUL.FTZ R30, R39, c[0x0][0x320] ;  /* 0x0000c800271e7a20 */ /* 0x020fee0000410000 */
[----:B------:R2:W2:Y:S01]  /*eef0*/  MUFU.TANH R155, R22 ;  /* 0x00000016009b7308 */ /* 0x0004a20000002400 */
[----:B-1----:R-:W-:Y:S09]  /*ef00*/  FMUL.FTZ R31, R38, c[0x0][0x320] ;  /* 0x0000c800261f7a20 */ /* 0x002ff20000410000 */
        /* <DEDUP_REMOVED lines=27> */
.L_x_2351:
[----:B------:R-:W-:Y:S04]  /*f0c0*/  MOV R6, c[0x0][0x32c] ;  /* 0x0000cb0000067a02 */ /* 0x000fe80000000f00 */
[----:B------:R-:W-:Y:S11]  /*f0d0*/  ISETP.NE.AND P0, PT, R6, 0x1, PT ;  /* 0x000000010600780c */ /* 0x000ff60003f05270 */
[----:B------:R-:W-:Y:S02]  /*f0e0*/  @!UPT UIADD3 URZ, URZ, URZ, URZ ;  /* 0x0000003f3f3ff290 */ /* 0x000fe4000fffe03f */
[----:B------:R-:W-:Y:S05]  /*f0f0*/  @P0 IMAD.HI.U32 R6, R3, c[0x0][0x330], RZ ;  /* 0x0000cc0003060a27 */ /* 0x000fea00078e00ff */
[----:B------:R-:W-:Y:S02]  /*f100*/  @P0 SHF.R.U32.HI R3, RZ, c[0x0][0x334], R6 ;  /* 0x0000cd00ff030a19 */ /* 0x000fe40000011606 */
.L_x_2352:
[----:B------:R-:W-:Y:S05]  /*f110*/  BSYNC B0 ;  /* 0x0000000000007941 */ /* 0x000fea0003800000 */
.L_x_2350:
[----:B------:R-:W-:Y:S04]  /*f120*/  IMAD R3, R3, c[0x0][0x32c], -R157 ;  /* 0x0000cb0003037a24 */ /* 0x000fe800078e0a9d */
[----:B------:R-:W-:Y:S05]  /*f130*/  IMAD.IADD R3, R3, 0x1, -R200 ;  /* 0x0000000103037824 */ /* 0x000fea00078e0ac8 */
[----:B------:R-:W-:Y:S02]  /*f140*/  IMNMX R0, R0, R3, !PT ;  /* 0x0000000300007217 */ /* 0x000fe40007800200 */
[----:B------:R-:W-:Y:S04]  /*f150*/  IADD3 R3, R3, c[0x0][0x32c], RZ ;  /* 0x0000cb0003037a10 */ /* 0x000fe80007ffe0ff */
[----:B------:R-:W-:Y:S02]  /*f160*/  IMNMX R2, R2, R3, PT ;  /* 0x0000000302027217 */ /* 0x000fe40003800200 */
.L_x_2349:
[----:B--234-:R-:W-:Y:S01]  /*f170*/  ISETP.GT.AND P2, PT, R180, -0x1, PT ;  /* 0xffffffffb400780c */ /* 0x01cfe20003f44270 */
[----:B------:R-:W2:Y:S03]  /*f180*/  SHFL.IDX PT, R6, R4, 0x1, 0x1c1f ;  /* 0x003c1f0004067f89 */ /* 0x000ea600000e0000 */
[----:B------:R-:W-:Y:S04]  /*f190*/  ISETP.GT.AND P0, PT, R0, RZ, P2 ;  /* 0x000000ff0000720c */ /* 0x000fe80001704270 */
[----:B------:R-:W-:Y:S04]  /*f1a0*/  ISETP.LT.OR P0, PT, R2, 0x1, P0 ;  /* 0x000000010200780c */ /* 0x000fe80000701670 */
        /* <DEDUP_REMOVED lines=8> */
[----:B------:R-:W-:Y:S02]  /*f230*/  FSEL R24, R149, -INF , !P0 ;  /* 0xff80000095187808 */ /* 0x000fe40004000000 */
[----:B------:R-:W-:Y:S04]  /*f240*/  ISETP.GT.AND P0, PT, R0, 0x9, P2 ;  /* 0x000000090000780c */ /* 0x000fe80001704270 */
        /* <DEDUP_REMOVED lines=52> */
.L_x_2355:
[----:B------:R-:W-:Y:S04]  /*f590*/  MOV R2, c[0x0][0x32c] ;  /* 0x0000cb0000027a02 */ /* 0x000fe80000000f00 */
[----:B------:R-:W-:Y:S11]  /*f5a0*/  ISETP.NE.AND P0, PT, R2, 0x1, PT ;  /* 0x000000010200780c */ /* 0x000ff60003f05270 */
[----:B------:R-:W-:Y:S02]  /*f5b0*/  @!UPT UIADD3 URZ, URZ, URZ, URZ ;  /* 0x0000003f3f3ff290 */ /* 0x000fe4000fffe03f */
[----:B------:R-:W-:Y:S05]  /*f5c0*/  @P0 IMAD.HI.U32 R2, R0, c[0x0][0x330], RZ ;  /* 0x0000cc0000020a27 */ /* 0x000fea00078e00ff */
[----:B------:R-:W-:Y:S02]  /*f5d0*/  @P0 SHF.R.U32.HI R0, RZ, c[0x0][0x334], R2 ;  /* 0x0000cd00ff000a19 */ /* 0x000fe40000011602 */
.L_x_2356:
[----:B------:R-:W-:Y:S05]  /*f5e0*/  BSYNC B0 ;  /* 0x0000000000007941 */ /* 0x000fea0003800000 */
.L_x_2354:
[----:B------:R-:W-:Y:S04]  /*f5f0*/  IMAD R0, R0, c[0x0][0x32c], -R157 ;  /* 0x0000cb0000007a24 */ /* 0x000fe800078e0a9d */
[----:B------:R-:W-:Y:S05]  /*f600*/  IMAD.IADD R0, R0, 0x1, -R200 ;  /* 0x0000000100007824 */ /* 0x000fea00078e0ac8 */
[----:B------:R-:W-:Y:S02]  /*f610*/  IMNMX R4, R4, R0, !PT ;  /* 0x0000000004047217 */ /* 0x000fe40007800200 */
[----:B------:R-:W-:Y:S04]  /*f620*/  IADD3 R0, R0, c[0x0][0x32c], RZ ;  /* 0x0000cb0000007a10 */ /* 0x000fe80007ffe0ff */
[----:B------:R-:W-:Y:S02]  /*f630*/  IMNMX R5, R5, R0, PT ;  /* 0x0000000005057217 */ /* 0x000fe40003800200 */
.L_x_2353:
[----:B------:R-:W-:Y:S01]  /*f640*/  FMNMX.FTZ R0, R8, R104, !PT ;  /* 0x0000006808007209 */ /* 0x000fe20007810000 */
[----:B------:R-:W-:Y:S04]  /*f650*/  DEPBAR.LE SB0, 0x2 ;  /* 0x000080800000791a */ /* 0x000fe80000000000 */
[----:B------:R-:W-:Y:S01]  /*f660*/  FMNMX.FTZ R0, R25, R0, !PT ;  /* 0x0000000019007209 */ /* 0x000fe20007810000 */
[----:B------:R-:W-:Y:S01]  /*f670*/  BAR.SYNC.DEFER_BLOCKING 0x0 ;  /* 0x0000000000007b1d */ /* 0x000fe20000010000 */
[----:B------:R-:W-:Y:S02]  /*f680*/  ISETP.GT.AND P1, PT, R4, 0x38, P2 ;  /* 0x000000380400780c */ /* 0x000fe40001724270 */
[----:B------:R-:W-:Y:S02]  /*f690*/  FMNMX.FTZ R0, R24, R0, !PT ;  /* 0x0000000018007209 */ /* 0x000fe40007810000 */
[----:B------:R-:W-:Y:S02]  /*f6a0*/  ISETP.LT.OR P1, PT, R5, 0x39, P1 ;  /* 0x000000390500780c */ /* 0x000fe40000f21670 */
        /* <DEDUP_REMOVED lines=26> */
[----:B------:R-:W-:Y:S02]  /*f850*/  FMUL.FTZ R0, R0, c[0x0][0x2d0] ;  /* 0x0000b40000007a20 */ /* 0x000fe40000410000 */
[--C-:B------:R-:W-:Y:S01]  /*f860*/  FFMA.FTZ R25, R25, c[0x0][0x2d0], -R2.reuse ;  /* 0x0000b40019197a23 */ /* 0x100fe20000010802 */
[----:B------:R-:W-:Y:S01]  /*f870*/  FSEL R6, R165, -INF , !P0 ;  /* 0xff800000a5067808 */ /* 0x000fe20004000000 */
[----:B------:R-:W-:Y:S01]  /*f880*/  MUFU.EX2 R8, R8 ;  /* 0x0000000800087308 */ /* 0x000fe20000000800 */
[----:B------:R-:W-:Y:S01]  /*f890*/  ISETP.GT.AND P0, PT, R4, 0x1, P2 ;  /* 0x000000010400780c */ /* 0x000fe20001704270 */
[--C-:B------:R-:W-:Y:S02]  /*f8a0*/  FFMA.FTZ R181, R21, c[0x0][0x2d0], -R2.reuse ;  /* 0x0000b40015b57a23 */ /* 0x100fe40000010802 */
[--C-:B------:R-:W-:Y:S01]  /*f8b0*/  FFMA.FTZ R185, R15, c[0x0][0x2d0], -R2.reuse ;  /* 0x0000b4000fb97a23 */ /* 0x100fe20000010802 */
[----:B------:R-:W-:Y:S01]  /*f8c0*/  ISETP.LT.OR P0, PT, R5, 0x2, P0 ;  /* 0x000000020500780c */ /* 0x000fe20000701670 */
[--C-:B------:R-:W-:Y:S02]  /*f8d0*/  FFMA.FTZ R194, R14, c[0x0][0x2d0], -R2.reuse ;  /* 0x0000b4000ec27a23 */ /* 0x100fe40000010802 */
[--C-:B------:R-:W-:Y:S01]  /*f8e0*/  FFMA.FTZ R193, R13, c[0x0][0x2d0], -R2.reuse ;  /* 0x0000b4000dc17a23 */ /* 0x100fe20000010802 */
[----:B------:R-:W-:Y:S01]  /*f8f0*/  FSEL R7, R164, -INF , !P0 ;  /* 0xff800000a4077808 */ /* 0x000fe20004000000 */
[----:B------:R-:W1:Y:S01]  /*f900*/  MUFU.EX2 R0, R0 ;  /* 0x0000000000007308 */ /* 0x000e620000000800 */
[----:B------:R-:W-:Y:S01]  /*f910*/  ISETP.GT.AND P0, PT, R4, 0x8, P2 ;  /* 0x000000080400780c */ /* 0x000fe20001704270 */
[--C-:B------:R-:W-:Y:S02]  /*f920*/  FFMA.FTZ R192, R12, c[0x0][0x2d0], -R2.reuse ;  /* 0x0000b4000cc07a23 */ /* 0x100fe40000010802 */
[--C-:B------:R-:W-:Y:S01]  /*f930*/  FFMA.FTZ R182, R22, c[0x0][0x2d0], -R2.reuse ;  /* 0x0000b40016b67a23 */ /* 0x100fe20000010802 */
[----:B------:R-:W-:Y:S01]  /*f940*/  ISETP.LT.OR P0, PT, R5, 0x9, P0 ;  /* 0x000000090500780c */ /* 0x000fe20000701670 */
[--C-:B------:R-:W-:Y:S02]  /*f950*/  FFMA.FTZ R167, R20, c[0x0][0x2d0], -R2.reuse ;  /* 0x0000b40014a77a23 */ /* 0x100fe40000010802 */
[--C-:B------:R-:W-:Y:S01]  /*f960*/  FFMA.FTZ R166, R19, c[0x0][0x2d0], -R2.reuse ;  /* 0x0000b40013a67a23 */ /* 0x100fe20000010802 */
[----:B------:R-:W-:Y:S01]  /*f970*/  FSEL R147, R163, -INF , !P0 ;  /* 0xff800000a3937808 */ /* 0x000fe20004000000 */
[----:B------:R-:W2:Y:S01]  /*f980*/  MUFU.EX2 R25, R25 ;  /* 0x0000001900197308 */ /* 0x000ea20000000800 */
[----:B------:R-:W-:Y:S01]  /*f990*/  ISETP.GT.AND P0, PT, R4, 0x9, P2 ;  /* 0x000000090400780c */ /* 0x000fe20001704270 */
[--C-:B------:R-:W-:Y:S02]  /*f9a0*/  FFMA.FTZ R188, R18, c[0x0][0x2d0], -R2.reuse ;  /* 0x0000b40012bc7a23 */ /* 0x100fe40000010802 */
[--C-:B------:R-:W-:Y:S01]  /*f9b0*/  FFMA.FTZ R187, R17, c[0x0][0x2d0], -R2.reuse ;  /* 0x0000b40011bb7a23 */ /* 0x100fe20000010802 */
[----:B------:R-:W-:Y:S01]  /*f9c0*/  ISETP.LT.OR P0, PT, R5, 0xa, P0 ;  /* 0x0000000a0500780c */ /* 0x000fe20000701670 */
[--C-:B------:R-:W-:Y:S02]  /*f9d0*/  FFMA.FTZ R186, R16, c[0x0][0x2d0], -R2.reuse ;  /* 0x0000b40010ba7a23 */ /* 0x100fe40000010802 */
[--C-:B------:R-:W-:Y:S01]  /*f9e0*/  FFMA.FTZ R24, R24, c[0x0][0x2d0], -R2.reuse ;  /* 0x0000b40018187a23 */ /* 0x100fe20000010802 */
[----:B------:R-:W-:Y:S01]  /*f9f0*/  FSEL R149, R162, -INF , !P0 ;  /* 0xff800000a2957808 */ /* 0x000fe20004000000 */
[--C-:B------:R-:W-:Y:S01]  /*fa00*/  FFMA.FTZ R23, R23, c[0x0][0x2d0], -R2.reuse ;  /* 0x0000b40017177a23 */ /* 0x100fe20000010802 */
[----:B------:R-:W-:Y:S01]  /*fa10*/  ISETP.GT.AND P0, PT, R4, 0x10, P2 ;  /* 0x000000100400780c */ /* 0x000fe20001704270 */
[----:B------:R-:W-:Y:S01]  /*fa20*/  FFMA.FTZ R191, R3, c[0x0][0x2d0], -R2 ;  /* 0x0000b40003bf7a23 */ /* 0x000fe20000010802 */
[----:B------:R-:W-:Y:S01]  /*fa30*/  MUFU.EX2 R166, R166 ;  /* 0x000000a600a67308 */ /* 0x000fe20000000800 */
[C---:B-1----:R-:W-:Y:S01]  /*fa40*/  FFMA.FTZ R2, R0.reuse, R195, R8 ;  /* 0x000000c300027223 */ /* 0x042fe20000010008 */
        /* <DEDUP_REMOVED lines=8> */
[----:B--2---:R-:W-:Y:S01]  /*fad0*/  F2FP.BF16.PACK_AB R144, R25, R8 ;  /* 0x000000081990723e */ /* 0x004fe200000010ff */
[C---:B------:R-:W-:Y:S01]  /*fae0*/  FMUL.FTZ R36, R0.reuse, R112 ;  /* 0x0000007000247220 */ /* 0x040fe20000410000 */
[----:B------:R-:W-:Y:S01]  /*faf0*/  ISETP.LT.OR P0, PT, R5, 0x12, P0 ;  /* 0x000000120500780c */ /* 0x000fe20000701670 */
[C---:B------:R-:W-:Y:S02]  /*fb00*/  FMUL.FTZ R37, R0.reuse, R113 ;  /* 0x0000007100257220 */ /* 0x040fe40000410000 */
[----:B------:R-:W-:Y:S01]  /*fb10*/  FMUL.FTZ R16, R0, R132 ;  /* 0x0000008400107220 */ /* 0x000fe20000410000 */
[----:B------:R-:W-:Y:S01]  /*fb20*/  FSEL R156, R160, -INF , !P0 ;  /* 0xff800000a09c7808 */ /* 0x000fe20004000000 */
[----:B------:R-:W-:Y:S01]  /*fb30*/  FMUL.FTZ R17, R0, R133 ;  /* 0x0000008500117220 */ /* 0x000fe20000410000 */
[----:B------:R-:W-:Y:S01]  /*fb40*/  ISETP.GT.AND P0, PT, R4, 0x18, P2 ;  /* 0x000000180400780c */ /* 0x000fe20001704270 */
[----:B------:R-:W1:Y:S01]  /*fb50*/  MUFU.EX2 R23, R23 ;  /* 0x0000001700177308 */ /* 0x000e620000000800 */
[----:B------:R-:W-:Y:S01]  /*fb60*/  FSEL R160, R31, -INF , !P1 ;  /* 0xff8000001fa07808 */ /* 0x000fe20004800000 */
        /* <DEDUP_REMOVED lines=39> */
[----:B------:R-:W-:Y:S01]  /*fde0*/  FMUL.FTZ R80, R0, R80 ;  /* 0x0000005000507220 */ /* 0x000fe20000410000 */
[----:B------:R-:W-:Y:S01]  /*fdf0*/  FSEL R158, R146, -INF , !P0 ;  /* 0xff800000929e7808 */ /* 0x000fe20004000000 */
[----:B------:R-:W-:Y:S01]  /*fe00*/  FMUL.FTZ R81, R0, R81 ;  /* 0x0000005100517220 */ /* 0x000fe20000410000 */
[----:B------:R-:W-:Y:S01]  /*fe10*/  ISETP.GT.AND P0, PT, R4, 0x29, P2 ;  /* 0x000000290400780c */ /* 0x000fe20001704270 */
[C---:B------:R-:W-:Y:S01]  /*fe20*/  FMUL.FTZ R84, R0.reuse, R84 ;  /* 0x0000005400547220 */ /* 0x040fe20000410000 */
[----:B-1----:R-:W-:Y:S01]  /*fe30*/  F2FP.BF16.PACK_AB R146, R23, R24 ;  /* 0x000000181792723e */ /* 0x002fe200000010ff */
        /* <DEDUP_REMOVED lines=15> */
[----:B------:R-:W-:Y:S03]  /*ff30*/  FMUL.FTZ R101, R0, R101 ;  /* 0x0000006500657220 */ /* 0x000fe60000410000 */
[----:B------:R-:W-:Y:S04]  /*ff40*/  ISETP.LT.OR P0, PT, R5, 0x32, P0 ;  /* 0x000000320500780c */ /* 0x000fe80000701670 */
[----:B------:R-:W-:Y:S01]  /*ff50*/  FSEL R162, R28, -INF , !P0 ;  /* 0xff8000001ca27808 */ /* 0x000fe20004000000 */
[----:B------:R-:W-:Y:S01]  /*ff60*/  FMUL.FTZ R28, R0, R120 ;  /* 0x00000078001c7220 */ /* 0x000fe20000410000 */
[----:B------:R-:W-:Y:S01]  /*ff70*/  ISETP.GT.AND P0, PT, R4, 0x39, P2 ;  /* 0x000000390400780c */ /* 0x000fe20001704270 */
[----:B------:R-:W-:Y:S01]  /*ff80*/  FADD.FTZ R4, R25, R2 ;  /* 0x0000000219047221 */ /* 0x000fe20000010000 */
[----:B------:R-:W-:Y:S01]  /*ff90*/  FMNMX.FTZ R2, R6, R105, !PT ;  /* 0x0000006906027209 */ /* 0x000fe20007810000 */
[C---:B------:R-:W-:Y:S01]  /*ffa0*/  FMUL.FTZ R25, R0.reuse, R125 ;  /* 0x0000007d00197220 */ /* 0x040fe20000410000 */
[----:B------:R-:W-:Y:S01]  /*ffb0*/  ISETP.LT.OR P0, PT, R5, 0x3a, P0 ;  /* 0x0000003a0500780c */ /* 0x000fe20000701670 */
[----:B------:R-:W-:Y:S01]  /*ffc0*/  FMUL.FTZ R5, R0, R141 ;  /* 0x0000008d00057220 */ /* 0x000fe20000410000 */
[----:B------:R-:W-:Y:S01]  /*ffd0*/  FMNMX.FTZ R2, R7, R2, !PT ;  /* 0x0000000207027209 */ /* 0x000fe20007810000 */
[----:B------:R-:W-:Y:S01]  /*ffe0*/  MUFU.EX2 R120, R182 ;  /* 0x000000b600787308 */ /* 0x000fe20000000800 */
        /* <DEDUP_REMOVED lines=22> */
[C---:B------:R-:W-:Y:S02]  /*10150*/  FMUL.FTZ R148, R8.reuse, c[0x0][0x2d0] ;  /* 0x0000b40008947a20 */ /* 0x040fe40000410000 */
[----:B------:R-:W-:Y:S01]  /*10160*/  FADD.FTZ R159, R23, R2 ;  /* 0x00000002179f7221 */ /* 0x000fe20000010000 */
[----:B------:R-:W-:Y:S01]  /*10170*/  FSEL R2, R8, RZ, P0 ;  /* 0x000000ff08027208 */ /* 0x000fe20000000000 */
[----:B------:R-:W-:Y:S01]  /*10180*/  FMUL.FTZ R24, R0, R124 ;  /* 0x0000007c00187220 */ /* 0x000fe20000410000 */
[----:B------:R-:W-:Y:S03]  /*10190*/  FSEL R148, R148, RZ, P0 ;  /* 0x000000ff94947208 */ /* 0x000fe60000000000 */
[----:B------:R-:W-:Y:S02]  /*101a0*/  FADD.FTZ R2, -R2, R105 ;  /* 0x0000006902027221 */ /* 0x000fe40000010100 */
[--C-:B------:R-:W-:Y:S02]  /*101b0*/  FFMA.FTZ R145, R6, c[0x0][0x2d0], -R148.reuse ;  /* 0x0000b40006917a23 */ /* 0x100fe40000010894 */
[----:B------:R-:W-:Y:S02]  /*101c0*/  FMUL.FTZ R2, R2, c[0x0][0x2d0] ;  /* 0x0000b40002027a20 */ /* 0x000fe40000410000 */
[--C-:B------:R-:W-:Y:S02]  /*101d0*/  FFMA.FTZ R7, R7, c[0x0][0x2d0], -R148.reuse ;  /* 0x0000b40007077a23 */ /* 0x100fe40000010894 */
[----:B------:R-:W-:Y:S01]  /*101e0*/  MUFU.EX2 R145, R145 ;  /* 0x0000009100917308 */ /* 0x000fe20000000800 */
[--C-:B------:R-:W-:Y:S09]  /*101f0*/  FFMA.FTZ R3, R147, c[0x0][0x2d0], -R148.reuse ;  /* 0x0000b40093037a23 */ /* 0x100ff20000010894 */
[----:B------:R-:W1:Y:S10]  /*10200*/  MUFU.EX2 R2, R2 ;  /* 0x0000000200027308 */ /* 0x000e740000000800 */
[----:B------:R-:W2:Y:S10]  /*10210*/  MUFU.EX2 R0, R7 ;  /* 0x0000000700007308 */ /* 0x000eb40000000800 */
[----:B------:R-:W3:Y:S01]  /*10220*/  MUFU.EX2 R3, R3 ;  /* 0x0000000300037308 */ /* 0x000ee20000000800 */
[C---:B-1----:R-:W-:Y:S02]  /*10230*/  FFMA.FTZ R105, R2.reuse, R196, R145 ;  /* 0x000000c402697223 */ /* 0x042fe40000010091 */
[C---:B------:R-:W-:Y:S02]  /*10240*/  FMUL.FTZ R38, R2.reuse, R114 ;  /* 0x0000007202267220 */ /* 0x040fe40000410000 */
[C---:B------:R-:W-:Y:S02]  /*10250*/  FMUL.FTZ R39, R2.reuse, R115 ;  /* 0x0000007302277220 */ /* 0x040fe40000410000 */
[C---:B------:R-:W-:Y:S02]  /*10260*/  FMUL.FTZ R14, R2.reuse, R138 ;  /* 0x0000008a020e7220 */ /* 0x040fe40000410000 */
[----:B------:R-:W-:Y:S01]  /*10270*/  FMUL.FTZ R15, R2, R139 ;  /* 0x0000008b020f7220 */ /* 0x000fe20000410000 */
[C---:B--2---:R-:W-:Y:S01]  /*10280*/  F2FP.BF16.PACK_AB R145, R0.reuse, R145 ;  /* 0x000000910091723e */ /* 0x044fe200000010ff */
[----:B------:R-:W-:Y:S01]  /*10290*/  FADD.FTZ R105, R0, R105 ;  /* 0x0000006900697221 */ /* 0x000fe20000010000 */
[----:B------:R-:W-:Y:S01]  /*102a0*/  IADD3 R0, R178, R168, RZ ;  /* 0x000000a8b2007210 */ /* 0x000fe20007ffe0ff */
[C---:B------:R-:W-:Y:S02]  /*102b0*/  FMUL.FTZ R34, R2.reuse, R118 ;  /* 0x0000007602227220 */ /* 0x040fe40000410000 */
[C---:B------:R-:W-:Y:S02]  /*102c0*/  FMUL.FTZ R35, R2.reuse, R119 ;  /* 0x0000007702237220 */ /* 0x040fe40000410000 */
[----:B------:R-:W1:Y:S01]  /*102d0*/  LDSM.16.MT88.4 R112, [R0] ;  /* 0x000000000070783b */ /* 0x000e620000004200 */
[C---:B------:R-:W-:Y:S02]  /*102e0*/  FMUL.FTZ R6, R2.reuse, R142 ;  /* 0x0000008e02067220 */ /* 0x040fe40000410000 */
[C---:B------:R-:W-:Y:S02]  /*102f0*/  FMUL.FTZ R7, R2.reuse, R143 ;  /* 0x0000008f02077220 */ /* 0x040fe40000410000 */
[C---:B------:R-:W-:Y:S02]  /*10300*/  FMUL.FTZ R18, R2.reuse, R134 ;  /* 0x0000008602127220 */ /* 0x040fe40000410000 */
[C---:B------:R-:W-:Y:S01]  /*10310*/  FMUL.FTZ R19, R2.reuse, R135 ;  /* 0x0000008702137220 */ /* 0x040fe20000410000 */
[----:B------:R-:W-:Y:S01]  /*10320*/  LDSM.16.MT88.4 R116, [R0+0x800] ;  /* 0x000800000074783b */ /* 0x000fe20000004200 */
[C---:B------:R-:W-:Y:S01]  /*10330*/  FMUL.FTZ R22, R2.reuse, R130 ;  /* 0x0000008202167220 */ /* 0x040fe20000410000 */
[----:B------:R-:W-:Y:S01]  /*10340*/  MUFU.EX2 R134, R186 ;  /* 0x000000ba00867308 */ /* 0x000fe20000000800 */
[C---:B------:R-:W-:Y:S02]  /*10350*/  FMUL.FTZ R23, R2.reuse, R131 ;  /* 0x0000008302177220 */ /* 0x040fe40000410000 */
[C---:B------:R-:W-:Y:S02]  /*10360*/  FMUL.FTZ R26, R2.reuse, R126 ;  /* 0x0000007e021a7220 */ /* 0x040fe40000410000 */
[C---:B------:R-:W-:Y:S01]  /*10370*/  FMUL.FTZ R27, R2.reuse, R127 ;  /* 0x0000007f021b7220 */ /* 0x040fe20000410000 */
[----:B------:R-:W-:Y:S01]  /*10380*/  LDSM.16.MT88.4 R136, [R0+0x1800] ;  /* 0x001800000088783b */ /* 0x000fe20000004200 */
        /* <DEDUP_REMOVED lines=36> */
[----:B---3--:R-:W-:Y:S01]  /*105d0*/  FADD.FTZ R131, R3, R105 ;  /* 0x0000006903837221 */ /* 0x008fe20000010000 */
[----:B------:R-:W-:Y:S01]  /*105e0*/  IADD3 R105, R179, R168, RZ ;  /* 0x000000a8b3697210 */ /* 0x000fe20007ffe0ff */
[----:B------:R-:W2:Y:S02]  /*105f0*/  MUFU.EX2 R123, R2 ;  /* 0x00000002007b7308 */ /* 0x000ea40000000800 */
[----:B--2---:R-:W-:Y:S02]  /*10600*/  F2FP.BF16.PACK_AB R147, R123, R3 ;  /* 0x000000037b93723e */ /* 0x004fe400000010ff */
[C---:B------:R-:W-:Y:S02]  /*10610*/  IADD3 R2, R176.reuse, R0, RZ ;  /* 0x00000000b0027210 */ /* 0x040fe40007ffe0ff */
[----:B------:R-:W-:Y:S03]  /*10620*/  IADD3 R3, R176, R105, RZ ;  /* 0x00000069b0037210 */ /* 0x000fe60007ffe0ff */
        /* <DEDUP_REMOVED lines=36> */
[----:B------:R1:W-:Y:S01]  /*10870*/  MUFU.EX2 R121, R112 ;  /* 0x0000007000797308 */ /* 0x0003e20000000800 */
[----:B------:R-:W-:Y:S03]  /*10880*/  FADD.FTZ R113, R120, R159 ;  /* 0x0000009f78717221 */ /* 0x000fe60000010000 */
[----:B------:R-:W-:Y:S01]  /*10890*/  F2FP.BF16.PACK_AB R114, R166, R167 ;  /* 0x000000a7a672723e */ /* 0x000fe200000010ff */
[----:B------:R-:W-:Y:S04]  /*108a0*/  FADD.FTZ R129, R122, R113 ;  /* 0x000000717a817221 */ /* 0x000fe80000010000 */
[--C-:B-1----:R-:W-:Y:S02]  /*108b0*/  FFMA.FTZ R112, R156, c[0x0][0x2d0], -R148.reuse ;  /* 0x0000b4009c707a23 */ /* 0x102fe40000010894 */
[----:B------:R-:W-:Y:S10]  /*108c0*/  MUFU.EX2 R156, R192 ;  /* 0x000000c0009c7308 */ /* 0x000ff40000000800 */
[----:B------:R1:W2:Y:S02]  /*108d0*/  MUFU.EX2 R128, R112 ;  /* 0x0000007000807308 */ /* 0x0002a40000000800 */
[--C-:B-1----:R-:W-:Y:S01]  /*108e0*/  FFMA.FTZ R112, R155, c[0x0][0x2d0], -R148.reuse ;  /* 0x0000b4009b707a23 */ /* 0x102fe20000010894 */
[----:B--2---:R-:W-:Y:S07]  /*108f0*/  F2FP.BF16.PACK_AB R113, R128, R121 ;  /* 0x000000798071723e */ /* 0x004fee00000010ff */
[----:B------:R-:W-:Y:S10]  /*10900*/  MUFU.EX2 R155, R193 ;  /* 0x000000c1009b7308 */ /* 0x000ff40000000800 */
[----:B------:R1:W-:Y:S02]  /*10910*/  MUFU.EX2 R124, R112 ;  /* 0x00000070007c7308 */ /* 0x0003e40000000800 */
[--C-:B-1----:R-:W-:Y:S08]  /*10920*/  FFMA.FTZ R112, R154, c[0x0][0x2d0], -R148.reuse ;  /* 0x0000b4009a707a23 */ /* 0x102ff00000010894 */
[----:B------:R-:W1:Y:S10]  /*10930*/  MUFU.EX2 R154, R194 ;  /* 0x000000c2009a7308 */ /* 0x000e740000000800 */
[----:B------:R2:W3:Y:S01]  /*10940*/  MUFU.EX2 R130, R112 ;  /* 0x0000007000827308 */ /* 0x0004e20000000800 */
[----:B-1----:R-:W-:Y:S02]  /*10950*/  F2FP.BF16.PACK_AB R144, R155, R154 ;  /* 0x0000009a9b90723e */ /* 0x002fe400000010ff */
[----:B--2---:R-:W-:Y:S01]  /*10960*/  F2FP.BF16.PACK_AB R112, R122, R120 ;  /* 0x000000787a70723e */ /* 0x004fe200000010ff */
[--C-:B------:R-:W-:Y:S01]  /*10970*/  FFMA.FTZ R120, R153, c[0x0][0x2d0], -R148.reuse ;  /* 0x0000b40099787a23 */ /* 0x100fe20000010894 */
[----:B---3--:R-:W-:Y:S05]  /*10980*/  F2FP.BF16.PACK_AB R115, R130, R124 ;  /* 0x0000007c8273723e */ /* 0x008fea00000010ff */
[----:B------:R1:W-:Y:S02]  /*10990*/  MUFU.EX2 R125, R120 ;  /* 0x00000078007d7308 */ /* 0x0003e40000000800 */
[C---:B------:R-:W-:Y:S08]  /*109a0*/  HMMA.16816.F32.BF16 R4, R112.reuse, R116, R4 ;  /* 0x000000747004723c */ /* 0x040ff00000041804 */
[C---:B------:R-:W-:Y:S01]  /*109b0*/  HMMA.16816.F32.BF16 R12, R112.reuse, R118, R12 ;  /* 0x00000076700c723c */ /* 0x040fe2000004180c */
[----:B------:R-:W2:Y:S03]  /*109c0*/  LDSM.16.MT88.4 R116, [R2+0x800] ;  /* 0x000800000274783b */ /* 0x000ea60000004200 */
[--C-:B-1----:R-:W-:Y:S04]  /*109d0*/  FFMA.FTZ R120, R152, c[0x0][0x2d0], -R148.reuse ;  /* 0x0000b40098787a23 */ /* 0x102fe80000010894 */
[----:B------:R-:W1:Y:S01]  /*109e0*/  MUFU.EX2 R127, R120 ;  /* 0x00000078007f7308 */ /* 0x000e620000000800 */
        /* <DEDUP_REMOVED lines=31> */
[--C-:B------:R-:W-:Y:S01]  /*10be0*/  FFMA.FTZ R116, R158, c[0x0][0x2d0], -R148.reuse ;  /* 0x0000b4009e747a23 */ /* 0x100fe20000010894 */
[----:B------:R-:W-:Y:S01]  /*10bf0*/  HMMA.16816.F32.BF16 R100, R112, R118, R100 ;  /* 0x000000767064723c */ /* 0x000fe20000041864 */
[----:B------:R-:W2:Y:S06]  /*10c00*/  MUFU.EX2 R158, R191 ;  /* 0x000000bf009e7308 */ /* 0x000eac0000000800 */
[----:B------:R-:W-:Y:S01]  /*10c10*/  FFMA.FTZ R112, R151, c[0x0][0x2d0], -R148 ;  /* 0x0000b40097707a23 */ /* 0x000fe20000010894 */
[----:B------:R-:W-:Y:S01]  /*10c20*/  F2FP.BF16.PACK_AB R114, R185, R134 ;  /* 0x00000086b972723e */ /* 0x000fe200000010ff */
[----:B------:R-:W-:Y:S02]  /*10c30*/  FADD.FTZ R113, R167, R129 ;  /* 0x00000081a7717221 */ /* 0x000fe40000010000 */
[----:B------:R3:W-:Y:S02]  /*10c40*/  MUFU.EX2 R126, R116 ;  /* 0x00000074007e7308 */ /* 0x0007e40000000800 */
[----:B------:R-:W-:Y:S01]  /*10c50*/  FADD.FTZ R129, R166, R113 ;  /* 0x00000071a6817221 */ /* 0x000fe20000010000 */
[----:B-1----:R-:W-:Y:S07]  /*10c60*/  F2FP.BF16.PACK_AB R113, R127, R125 ;  /* 0x0000007d7f71723e */ /* 0x002fee00000010ff */
[----:B------:R1:W4:Y:S01]  /*10c70*/  MUFU.EX2 R153, R112 ;  /* 0x0000007000997308 */ /* 0x0003220000000800 */
[----:B--2---:R-:W-:Y:S01]  /*10c80*/  F2FP.BF16.PACK_AB R146, R158, R156 ;  /* 0x0000009c9e92723e */ /* 0x004fe200000010ff */
[----:B---3--:R-:W2:Y:S01]  /*10c90*/  LDSM.16.MT88.4 R116, [R0+0x1000] ;  /* 0x001000000074783b */ /* 0x008ea20000004200 */
[----:B-1----:R-:W-:Y:S01]  /*10ca0*/  FADD.FTZ R112, R123, R131 ;  /* 0x000000837b707221 */ /* 0x002fe20000010000 */
[----:B----4-:R-:W-:Y:S03]  /*10cb0*/  F2FP.BF16.PACK_AB R115, R153, R126 ;  /* 0x0000007e9973723e */ /* 0x010fe600000010ff */
[----:B------:R-:W-:Y:S03]  /*10cc0*/  FADD.FTZ R112, R121, R112 ;  /* 0x0000007079707221 */ /* 0x000fe60000010000 */
[----:B------:R-:W1:Y:S01]  /*10cd0*/  LDSM.16.MT88.4 R120, [R2+0x1000] ;  /* 0x001000000278783b */ /* 0x000e620000004200 */
[----:B------:R-:W-:Y:S04]  /*10ce0*/  FADD.FTZ R112, R128, R112 ;  /* 0x0000007080707221 */ /* 0x000fe80000010000 */
[----:B------:R-:W-:Y:S01]  /*10cf0*/  FADD.FTZ R128, R124, R112 ;  /* 0x000000707c807221 */ /* 0x000fe20000010000 */
[----:B------:R-:W-:Y:S01]  /*10d00*/  F2FP.BF16.PACK_AB R112, R133, R132 ;  /* 0x000000848570723e */ /* 0x000fe200000010ff */
[----:B------:R-:W-:Y:S04]  /*10d10*/  FFMA.FTZ R124, R161, c[0x0][0x2d0], -R148 ;  /* 0x0000b400a17c7a23 */ /* 0x000fe80000010894 */
[----:B------:R3:W-:Y:S02]  /*10d20*/  MUFU.EX2 R151, R124 ;  /* 0x0000007c00977308 */ /* 0x0007e40000000800 */
[C---:B--2---:R-:W-:Y:S08]  /*10d30*/  HMMA.16816.F32.BF16 R4, R112.reuse, R116, R4 ;  /* 0x000000747004723c */ /* 0x044ff00000041804 */
[C---:B------:R-:W-:Y:S01]  /*10d40*/  HMMA.16816.F32.BF16 R12, R112.reuse, R118, R12 ;  /* 0x00000076700c723c */ /* 0x040fe2000004180c */
[----:B------:R-:W2:Y:S03]  /*10d50*/  LDSM.16.MT88.4 R116, [R105+0x1000] ;  /* 0x001000006974783b */ /* 0x000ea60000004200 */
[----:B---3--:R-:W-:Y:S04]  /*10d60*/  FADD.FTZ R124, R132, R129 ;  /* 0x00000081847c7221 */ /* 0x008fe80000010000 */
[C---:B-1----:R-:W-:Y:S04]  /*10d70*/  HMMA.16816.F32.BF16 R16, R112.reuse, R120, R16 ;  /* 0x000000787010723c */ /* 0x042fe80000041810 */
[----:B------:R-:W-:Y:S04]  /*10d80*/  FADD.FTZ R124, R133, R124 ;  /* 0x0000007c857c7221 */ /* 0x000fe80000010000 */
[C---:B------:R-:W-:Y:S01]  /*10d90*/  HMMA.16816.F32.BF16 R20, R112.reuse, R122, R20 ;  /* 0x0000007a7014723c */ /* 0x040fe20000041814 */
[----:B------:R-:W1:Y:S03]  /*10da0*/  LDSM.16.MT88.4 R120, [R3+0x1000] ;  /* 0x001000000378783b */ /* 0x000e660000004200 */
[----:B------:R-:W-:Y:S04]  /*10db0*/  FADD.FTZ R152, R134, R124 ;  /* 0x0000007c86987221 */ /* 0x000fe80000010000 */
        /* <DEDUP_REMOVED lines=24> */
[C---:B--2---:R-:W-:Y:S07]  /*10f40*/  HMMA.16816.F32.BF16 R88, R112.reuse, R116, R88 ;  /* 0x000000747058723c */ /* 0x044fee0000041858 */
[----:B------:R-:W-:Y:S01]  /*10f50*/  FFMA.FTZ R116, R162, c[0x0][0x2d0], -R148 ;  /* 0x0000b400a2747a23 */ /* 0x000fe20000010894 */
[C---:B------:R-:W-:Y:S03]  /*10f60*/  HMMA.16816.F32.BF16 R92, R112.reuse, R118, R92 ;  /* 0x00000076705c723c */ /* 0x040fe6000004185c */
[----:B------:R2:W3:Y:S01]  /*10f70*/  MUFU.EX2 R150, R116 ;  /* 0x0000007400967308 */ /* 0x0004e20000000800 */
[----:B------:R-:W-:Y:S02]  /*10f80*/  FADD.FTZ R117, R130, R128 ;  /* 0x0000008082757221 */ /* 0x000fe40000010000 */
[----:B------:R-:W4:Y:S02]  /*10f90*/  LDSM.16.MT88.4 R128, [R2+0x1800] ;  /* 0x001800000280783b */ /* 0x000f240000004200 */
[C---:B-1----:R-:W-:Y:S08]  /*10fa0*/  HMMA.16816.F32.BF16 R96, R112.reuse, R120, R96 ;  /* 0x000000787060723c */ /* 0x042ff00000041860 */
[----:B------:R-:W-:Y:S01]  /*10fb0*/  HMMA.16816.F32.BF16 R100, R112, R122, R100 ;  /* 0x0000007a7064723c */ /* 0x000fe20000041864 */
[----:B------:R-:W-:Y:S03]  /*10fc0*/  LDSM.16.MT88.4 R112, [R3+0x1800] ;  /* 0x001800000370783b */ /* 0x000fe60000004200 */
[--C-:B--2---:R-:W-:Y:S01]  /*10fd0*/  FFMA.FTZ R116, R160, c[0x0][0x2d0], -R148.reuse ;  /* 0x0000b400a0747a23 */ /* 0x104fe20000010894 */
[----:B---3--:R-:W-:Y:S01]  /*10fe0*/  F2FP.BF16.PACK_AB R145, R150, R151 ;  /* 0x000000979691723e */ /* 0x008fe200000010ff */
[----:B------:R-:W-:Y:S02]  /*10ff0*/  FFMA.FTZ R148, R104, c[0x0][0x2d0], -R148 ;  /* 0x0000b40068947a23 */ /* 0x000fe40000010894 */
[----:B------:R1:W-:Y:S01]  /*11000*/  MUFU.EX2 R149, R116 ;  /* 0x0000007400957308 */ /* 0x0003e20000000800 */
[----:B------:R-:W-:Y:S04]  /*11010*/  FADD.FTZ R104, R125, R117 ;  /* 0x000000757d687221 */ /* 0x000fe80000010000 */
[----:B------:R-:W-:Y:S04]  /*11020*/  FADD.FTZ R104, R127, R104 ;  /* 0x000000687f687221 */ /* 0x000fe80000010000 */
[----:B------:R-:W-:Y:S01]  /*11030*/  FADD.FTZ R104, R126, R104 ;  /* 0x000000687e687221 */ /* 0x000fe20000010000 */
        /* <DEDUP_REMOVED lines=10> */
[----:B------:R5:W-:Y:S07]  /*110e0*/  LDSM.16.MT88.4 R20, [R2+0x5800] ;  /* 0x005800000214783b */ /* 0x000bee0000004200 */
[C---:B-1----:R-:W-:Y:S01]  /*110f0*/  HMMA.16816.F32.BF16 R124, R144.reuse, R116, R24 ;  /* 0x00000074907c723c */ /* 0x042fe20000041818 */
[----:B------:R-:W-:Y:S07]  /*11100*/  LDSM.16.MT88.4 R24, [R105+0x5800] ;  /* 0x005800006918783b */ /* 0x000fee0000004200 */
[C---:B------:R-:W-:Y:S08]  /*11110*/  HMMA.16816.F32.BF16 R120, R144.reuse, R118, R28 ;  /* 0x000000769078723c */ /* 0x040ff0000004181c */
[C---:B------:R-:W-:Y:S04]  /*11120*/  HMMA.16816.F32.BF16 R116, R144.reuse, R112, R32 ;  /* 0x000000709074723c */ /* 0x040fe80000041820 */
[----:B-----5:R-:W-:Y:S04]  /*11130*/  FADD.FTZ R2, R185, R152 ;  /* 0x00000098b9027221 */ /* 0x020fe80000010000 */
[C---:B------:R-:W-:Y:S04]  /*11140*/  HMMA.16816.F32.BF16 R112, R144.reuse, R114, R36 ;  /* 0x000000729070723c */ /* 0x040fe80000041824 */
[----:B------:R-:W-:Y:S04]  /*11150*/  FADD.FTZ R2, R154, R2 ;  /* 0x000000029a027221 */ /* 0x000fe80000010000 */
        /* <DEDUP_REMOVED lines=31> */
[----:B------:R-:W-:Y:S01]  /*11350*/  IMAD.MOV.U32 R183, RZ, RZ, RZ ;  /* 0x000000ffffb77224 */ /* 0x000fe200078e00ff */
[----:B------:R-:W-:Y:S01]  /*11360*/  ISETP.NE.AND P0, PT, R248, c[0x0][0x2b8], PT ;  /* 0x0000ae00f8007a0c */ /* 0x000fe20003f05270 */
[----:B------:R-:W-:Y:S01]  /*11370*/  IMAD R6, R189, 0x3000, R228 ;  /* 0x00003000bd067824 */ /* 0x000fe200078e02e4 */
[----:B------:R-:W-:Y:S04]  /*11380*/  IADD3 R2, R199, R157, R215 ;  /* 0x0000009dc7027210 */ /* 0x000fe80007ffe0d7 */
[----:B------:R-:W-:Y:S05]  /*11390*/  IADD3 R2, R2, -0x80, RZ ;  /* 0xffffff8002027810 */ /* 0x000fea0007ffe0ff */
        /* <DEDUP_REMOVED lines=19> */
[----:B------:R-:W-:Y:S01]  /*114d0*/  IMAD R4, R183, c[0x0][0x1f4], R4 ;  /* 0x00007d00b7047a24 */ /* 0x000fe200078e0204 */
[----:B------:R-:W-:Y:S04]  /*114e0*/  LEA R18, P0, R0, c[0x0][0x1c8], 0x1 ;  /* 0x0000720000127a11 */ /* 0x000fe800078008ff */
[----:B------:R-:W-:Y:S04]  /*114f0*/  IADD3.X R5, R222, R3, R4, P1, !PT ;  /* 0x00000003de057210 */ /* 0x000fe80000ffe404 */
[----:B------:R-:W-:Y:S01]  /*11500*/  LEA.HI.X R5, R0, c[0x0][0x1cc], R5, 0x1, P0 ;  /* 0x0000730000057a11 */ /* 0x000fe200000f0c05 */
[----:B------:R-:W-:-:S05]  /*11510*/  BRA.DIV ~URZ, `(.L_x_2359) ;  /* 0x0000d9427f007947 */ /* 0x000fca000b800000 */
[----:B------:R1:W2:Y:S02]  /*11520*/  SHFL.IDX PT, R4, R5, RZ, 0x181f ;  /* 0x00181fff05047589 */ /* 0x0002a400000e0000 */
.L_x_2476:
[----:B------:R-:W-:-:S05]  /*11530*/  BRA.DIV ~URZ, `(.L_x_2360) ;  /* 0x0000d9a27f007947 */ /* 0x000fca000b800000 */
[----:B------:R-:W3:Y:S01]  /*11540*/  SHFL.IDX PT, R2, R18, RZ, 0x181f ;  /* 0x00181fff12027589 */ /* 0x000ee200000e0000 */
[----:B------:R-:W-:Y:S01]  /*11550*/  IMAD.SHL.U32 R20, R190, 0x2, RZ ;  /* 0x00000002be147824 */ /* 0x000fe200078e00ff */
[----:B------:R-:W-:Y:S01]  /*11560*/  SHF.R.S32.HI R3, RZ, 0x1f, R190 ;  /* 0x0000001fff037819 */ /* 0x000fe200000114be */
[C---:B------:R-:W-:Y:S01]  /*11570*/  IMAD.SHL.U32 R15, R198.reuse, 0x2, RZ ;  /* 0x00000002c60f7824 */ /* 0x040fe200078e00ff */
[----:B------:R-:W-:Y:S01]  /*11580*/  SHF.L.U64.HI R19, R198, 0x1, R209 ;  /* 0x00000001c6137819 */ /* 0x000fe200000102d1 */
[----:B------:R-:W-:Y:S01]  /*11590*/  IMAD.SHL.U32 R0, R6, 0x2, RZ ;  /* 0x0000000206007824 */ /* 0x000fe200078e00ff */
[----:B------:R-:W-:Y:S01]  /*115a0*/  SHF.L.U64.HI R21, R190, 0x1, R3 ;  /* 0x00000001be157819 */ /* 0x000fe20000010203 */
[C---:B------:R-:W-:Y:S01]  /*115b0*/  IMAD.SHL.U32 R17, R197.reuse, 0x2, RZ ;  /* 0x00000002c5117824 */ /* 0x040fe200078e00ff */
[----:B------:R-:W-:Y:S02]  /*115c0*/  SHF.L.U64.HI R16, R197, 0x1, R208 ;  /* 0x00000001c5107819 */ /* 0x000fe400000102d0 */
[----:B------:R-:W-:Y:S02]  /*115d0*/  SEL R14, RZ, 0x10, P4 ;  /* 0x00000010ff0e7807 */ /* 0x000fe40002000000 */
[----:B---3--:R-:W-:Y:S05]  /*115e0*/  IADD3 R12, P0, R2, R20, RZ ;  /* 0x00000014020c7210 */ /* 0x008fea0007f1e0ff */
[----:B--2---:R-:W-:Y:S01]  /*115f0*/  IMAD.X R13, R4, 0x1, R21, P0 ;  /* 0x00000001040d7824 */ /* 0x004fe200000e0615 */
[----:B------:R-:W-:Y:S04]  /*11600*/  IADD3 R6, P0, R2, R15, RZ ;  /* 0x0000000f02067210 */ /* 0x000fe80007f1e0ff */
[----:B------:R-:W-:Y:S01]  /*11610*/  @!PT LDS RZ, [RZ] ;  /* 0x00000000fffff984 */ /* 0x000fe20000000800 */
[----:B------:R-:W-:Y:S01]  /*11620*/  @!PT LDS RZ, [RZ] ;  /* 0x00000000fffff984 */ /* 0x000fe20000000800 */
[----:B------:R2:W-:Y:S01]  /*11630*/  LDGSTS.E.BYPASS.LTC128B.128 [R0+0xc100], [R12.64], !P5 ;  /* 0x0c1000000c007fae */ /* 0x0005e2000e901d4a */
[----:B------:R-:W-:Y:S05]  /*11640*/  IMAD.X R7, R4, 0x1, R19, P0 ;  /* 0x0000000104077824 */ /* 0x000fea00000e0613 */
[----:B------:R3:W-:Y:S02]  /*11650*/  LDGSTS.E.BYPASS.LTC128B.128 [R0+0xe100], [R6.64], !P4 ;  /* 0x0e10000006007fae */ /* 0x0007e4000e101d4a */
[----:B---3--:R-:W-:Y:S02]  /*11660*/  IADD3 R6, P0, R2, R17, RZ ;  /* 0x0000001102067210 */ /* 0x008fe40007f1e0ff */
[----:B------:R-:W3:Y:S03]  /*11670*/  SHFL.IDX PT, R2, R18, 0x1, 0x181f ;  /* 0x00381f0012027f89 */ /* 0x000ee600000e0000 */
[----:B------:R-:W-:Y:S02]  /*11680*/  IMAD.X R7, R4, 0x1, R16, P0 ;  /* 0x0000000104077824 */ /* 0x000fe400000e0610 */
[----:B------:R4:W1:Y:S04]  /*11690*/  SHFL.IDX PT, R4, R5, 0x1, 0x181f ;  /* 0x00381f0005047f89 */ /* 0x00086800000e0000 */
[----:B------:R2:W-:Y:S04]  /*116a0*/  LDGSTS.E.BYPASS.LTC128B.128 [R0+0x10100], [R6.64], !P6 ;  /* 0x1010000006007fae */ /* 0x0005e8000f101d4a */
[----:B-1--4-:R2:W5:Y:S02]  /*116b0*/  LDL R5, [R1+0xd0] ;  /* 0x0000d00001057983 */ /* 0x0125640000100800 */
.L_x_2477:
[----:B--23--:R-:W-:Y:S02]  /*116c0*/  IADD3 R12, -R14, 0x10, RZ ;  /* 0x000000100e0c7810 */ /* 0x00cfe40007ffe1ff */
[C---:B-----5:R-:W-:Y:S02]  /*116d0*/  IADD3 R6, -R5.reuse, 0x10, RZ ;  /* 0x0000001005067810 */ /* 0x060fe40007ffe1ff */
[----:B------:R-:W-:Y:S02]  /*116e0*/  LOP3.LUT R12, R12, 0xf, RZ, 0xc0, !PT ;  /* 0x0000000f0c0c7812 */ /* 0x000fe400078ec0ff */
[----:B------:R-:W-:Y:S02]  /*116f0*/  LOP3.LUT R6, R6, 0xf, RZ, 0xc0, !PT ;  /* 0x0000000f06067812 */ /* 0x000fe400078ec0ff */
[----:B------:R-:W-:Y:S04]  /*11700*/  IADD3 R12, P1, P0, R12, R2, R15 ;  /* 0x000000020c0c7210 */ /* 0x000fe8000783e00f */
[----:B------:R-:W-:Y:S02]  /*11710*/  IADD3.X R13, RZ, R4, R19, P1, P0 ;  /* 0x00000004ff0d7210 */ /* 0x000fe40000fe0413 */
[----:B------:R-:W-:Y:S04]  /*11720*/  IADD3 R6, P1, P0, R6, R2, R17 ;  /* 0x0000000206067210 */ /* 0x000fe8000783e011 */
[----:B------:R-:W-:Y:S02]  /*11730*/  IADD3.X R7, RZ, R4, R16, P1, P0 ;  /* 0x00000004ff077210 */ /* 0x000fe40000fe0410 */
[----:B------:R-:W-:Y:S02]  /*11740*/  IADD3 R2, P0, R2, R20, RZ ;  /* 0x0000001402027210 */ /* 0x000fe40007f1e0ff */
[----:B------:R-:W-:Y:S03]  /*11750*/  ISETP.NE.U32.AND P1, PT, R14, RZ, PT ;  /* 0x000000ff0e00720c */ /* 0x000fe60003f25070 */
[----:B------:R-:W-:Y:S01]  /*11760*/  IMAD.X R3, R4, 0x1, R21, P0 ;  /* 0x0000000104037824 */ /* 0x000fe200000e0615 */
[----:B------:R-:W-:Y:S04]  /*11770*/  ISETP.NE.U32.AND P0, PT, R5, RZ, PT ;  /* 0x000000ff0500720c */ /* 0x000fe80003f05070 */
[----:B------:R-:W-:Y:S01]  /*11780*/  @!PT LDS RZ, [RZ] ;  /* 0x00000000fffff984 */ /* 0x000fe20000000800 */
[----:B------:R-:W-:Y:S01]  /*11790*/  @!PT LDS RZ, [RZ] ;  /* 0x00000000fffff984 */ /* 0x000fe20000000800 */
[----:B------:R-:W-:Y:S01]  /*117a0*/  @!PT LDS RZ, [RZ] ;  /* 0x00000000fffff984 */ /* 0x000fe20000000800 */
[----:B------:R1:W-:Y:S05]  /*117b0*/  LDGSTS.E.BYPASS.LTC128B.128 [R0+0xd100], [R2.64], !P5 ;  /* 0x0d10000002007fae */ /* 0x0003ea000e901d4a */
[----:B------:R1:W-:Y:S04]  /*117c0*/  LDGSTS.E.BYPASS.LTC128B.128.ZFILL [R0+0xf100], [R12.64], P1 ;  /* 0x0f1000000c007fae */ /* 0x0003e80008941d4a */
[----:B------:R1:W-:Y:S02]  /*117d0*/  LDGSTS.E.BYPASS.LTC128B.128.ZFILL [R0+0x11100], [R6.64], P0 ;  /* 0x1110000006007fae */ /* 0x0003e40008141d4a */
.L_x_2358:
[----:B------:R-:W-:Y:S05]  /*117e0*/  BSYNC B0 ;  /* 0x0000000000007941 */ /* 0x000fea0003800000 */
.L_x_2357:
[C---:B------:R-:W-:Y:S01]  /*117f0*/  ISETP.GT.AND P0, PT, R180.reuse, R210, PT ;  /* 0x000000d2b400720c */ /* 0x040fe20003f04270 */
        /* <DEDUP_REMOVED lines=8> */
[----:B------:R-:W-:-:S05]  /*11880*/  @P0 BRA `(.L_x_2361) ;  /* 0xffffc38000000947 */ /* 0x000fca000383ffff */
[----:B------:R-:W2:Y:S01]  /*11890*/  LDL R4, [R1+0x4] ;  /* 0x0000040001047983 */ /* 0x000ea20000100800 */
[----:B------:R-:W-:Y:S01]  /*118a0*/  IMAD.MOV.U32 R105, RZ, RZ, R8 ;  /* 0x000000ffff697224 */ /* 0x000fe200078e0008 */
[----:B------:R-:W-:Y:S01]  /*118b0*/  MOV R180, R0 ;  /* 0x0000000000b47202 */ /* 0x000fe20000000f00 */
[----:B------:R-:W-:Y:S01]  /*118c0*/  IMAD.MOV.U32 R104, RZ, RZ, R9 ;  /* 0x000000ffff687224 */ /* 0x000fe200078e0009 */
[----:B--2---:R-:W-:-:S02]  /*118d0*/  SHF.L.U32 R4, R4, 0x7, RZ ;  /* 0x0000000704047819 */ /* 0x004fc400000006ff */
.L_x_2344:
[----:B------:R-:W2:Y:S04]  /*118e0*/  LDL R2, [R1+0x64] ;  /* 0x0000640001027983 */ /* 0x000ea80000100800 */
[----:B------:R-:W3:Y:S01]  /*118f0*/  LDL R3, [R1+0x58] ;  /* 0x0000580001037983 */ /* 0x000ee20000100800 */
[----:B------:R-:W-:Y:S01]  /*11900*/  IMAD.MOV.U32 R0, RZ, RZ, 0x1 ;  /* 0x00000001ff007424 */ /* 0x000fe200078e00ff */
[----:B------:R-:W-:Y:S01]  /*11910*/  IADD3 R4, R4, 0x7f, RZ ;  /* 0x0000007f04047810 */ /* 0x000fe20007ffe0ff */
[----:B------:R-:W-:-:S03]  /*11920*/  IMAD.MOV.U32 R5, RZ, RZ, c[0x0][0x32c] ;  /* 0x0000cb00ff057624 */ /* 0x000fc600078e00ff */
[----:B------:R-:W-:-:S13]  /*11930*/  ISETP.NE.AND P0, PT, R0, c[0x0][0x2c4], PT ;  /* 0x0000b10000007a0c */ /* 0x000fda0003f05270 */
[----:B------:R-:W-:-:S05]  /*11940*/  @P0 IMAD.HI.U32 R0, R4, c[0x0][0x2c8], RZ ;  /* 0x0000b20004000a27 */ /* 0x000fca00078e00ff */
[----:B------:R-:W-:Y:S02]  /*11950*/  @P0 SHF.R.U32.HI R4, RZ, c[0x0][0x2cc], R0 ;  /* 0x0000b300ff040a19 */ /* 0x000fe40000011600 */
[----:B------:R-:W-:Y:S02]  /*11960*/  ISETP.GE.AND P0, PT, R5, 0x1, PT ;  /* 0x000000010500780c */ /* 0x000fe40003f06270 */
[----:B--2---:R-:W-:-:S05]  /*11970*/  IADD3 R4, R4, 0x1, R2 ;  /* 0x0000000104047810 */ /* 0x004fca0007ffe002 */
[----:B---3--:R-:W-:-:S05]  /*11980*/  IMAD.IADD R3, R4, 0x1, -R3 ;  /* 0x0000000104037824 */ /* 0x008fca00078e0a03 */
[----:B------:R-:W-:Y:S01]  /*11990*/  IADD3 R2, R3, -c[0x0][0x324], RZ ;  /* 0x8000c90003027a10 */ /* 0x000fe20007ffe0ff */
[----:B------:R-:W-:Y:S05]  /*119a0*/  @!P0 BRA `(.L_x_2362) ;  /* 0x0000010000008947 */ /* 0x000fea0003800000 */
[----:B------:R-:W-:Y:S01]  /*119b0*/  MOV R0, R3 ;  /* 0x0000000300007202 */ /* 0x000fe20000000f00 */
[----:B------:R-:W-:Y:S03]  /*119c0*/  BSSY B0, `(.L_x_2363) ;  /* 0x000000c000007945 */ /* 0x000fe60003800000 */
[----:B------:R-:W-:-:S13]  /*119d0*/  ISETP.GT.AND P0, PT, R0, -0x1, PT ;  /* 0xffffffff0000780c */ /* 0x000fda0003f04270 */
[----:B------:R-:W-:Y:S05]  /*119e0*/  @P0 BRA `(.L_x_2364) ;  /* 0x0000006000000947 */ /* 0x000fea0003800000 */
[----:B------:R-:W-:Y:S02]  /*119f0*/  ISETP.NE.AND P0, PT, R5, 0x1, PT ;  /* 0x000000010500780c */ /* 0x000fe40003f05270 */
[----:B------:R-:W-:-:S11]  /*11a00*/  LOP3.LUT R0, RZ, R0, RZ, 0x33, !PT ;  /* 0x00000000ff007212 */ /* 0x000fd600078e33ff */
[----:B------:R-:W-:-:S05]  /*11a10*/  @P0 IMAD.HI.U32 R3, R0, c[0x0][0x330], RZ ;  /* 0x0000cc0000030a27 */ /* 0x000fca00078e00ff */
[----:B------:R-:W-:-:S04]  /*11a20*/  @P0 SHF.R.U32.HI R0, RZ, c[0x0][0x334], R3 ;  /* 0x0000cd00ff000a19 */ /* 0x000fc80000011603 */
[----:B------:R-:W-:Y:S01]  /*11a30*/  LOP3.LUT R0, RZ, R0, RZ, 0x33, !PT ;  /* 0x00000000ff007212 */ /* 0x000fe200078e33ff */
[----:B------:R-:W-:Y:S05]  /*11a40*/  BRA `(.L_x_2365) ;  /* 0x0000003000007947 */ /* 0x000fea0003800000 */
.L_x_2364:
[----:B------:R-:W-:-:S13]  /*11a50*/  ISETP.NE.AND P0, PT, R5, 0x1, PT ;  /* 0x000000010500780c */ /* 0x000fda0003f05270 */
[----:B------:R-:W-:-:S05]  /*11a60*/  @P0 IMAD.HI.U32 R3, R0, c[0x0][0x330], RZ ;  /* 0x0000cc0000030a27 */ /* 0x000fca00078e00ff */
[----:B------:R-:W-:Y:S02]  /*11a70*/  @P0 SHF.R.U32.HI R0, RZ, c[0x0][0x334], R3 ;  /* 0x0000cd00ff000a19 */ /* 0x000fe40000011603 */
.L_x_2365:
[----:B------:R-:W-:Y:S05]  /*11a80*/  BSYNC B0 ;  /* 0x0000000000007941 */ /* 0x000fea0003800000 */
.L_x_2363:
[----:B------:R-:W-:-:S05]  /*11a90*/  IMAD R0, R0, c[0x0][0x32c], RZ ;  /* 0x0000cb0000007a24 */ /* 0x000fca00078e02ff */
[----:B------:R-:W-:-:S04]  /*11aa0*/  IMNMX R2, R2, R0, !PT ;  /* 0x0000000002027217 */ /* 0x000fc80007800200 */
.L_x_2362:
        /* <DEDUP_REMOVED lines=11> */
.L_x_2376:
        /* <DEDUP_REMOVED lines=34> */
.L_x_2478:
[----:B------:R-:W-:-:S05]  /*11d80*/  BRA.DIV ~URZ, `(.L_x_2370) ;  /* 0x0000d4827f007947 */ /* 0x000fca000b800000 */
[----:B------:R2:W5:Y:S01]  /*11d90*/  LDL R18, [R1+0xd0] ;  /* 0x0000d00001127983 */ /* 0x0005620000100800 */
[----:B------:R-:W-:Y:S01]  /*11da0*/  IMAD.SHL.U32 R26, R190, 0x2, RZ ;  /* 0x00000002be1a7824 */ /* 0x000fe200078e00ff */
[C---:B------:R-:W-:Y:S01]  /*11db0*/  SHF.L.U64.HI R24, R198.reuse, 0x1, R209 ;  /* 0x00000001c6187819 */ /* 0x040fe200000102d1 */
[----:B------:R-:W-:Y:S01]  /*11dc0*/  IMAD R33, R189, 0x6000, RZ ;  /* 0x00006000bd217824 */ /* 0x000fe200078e02ff */
[----:B------:R-:W4:Y:S01]  /*11dd0*/  SHFL.IDX PT, R2, R19, RZ, 0x181f ;  /* 0x00181fff13027589 */ /* 0x000f2200000e0000 */
[----:B------:R-:W-:Y:S01]  /*11de0*/  SHF.R.S32.HI R3, RZ, 0x1f, R190 ;  /* 0x0000001fff037819 */ /* 0x000fe200000114be */
[----:B------:R-:W-:Y:S01]  /*11df0*/  IMAD.SHL.U32 R17, R198, 0x2, RZ ;  /* 0x00000002c6117824 */ /* 0x000fe200078e00ff */
[----:B------:R-:W-:Y:S01]  /*11e00*/  SHF.L.U64.HI R27, R197, 0x1, R208 ;  /* 0x00000001c51b7819 */ /* 0x000fe200000102d0 */
[----:B------:R-:W-:Y:S01]  /*11e10*/  IMAD.IADD R4, R203, 0x1, R33 ;  /* 0x00000001cb047824 */ /* 0x000fe200078e0221 */
[----:B------:R-:W-:Y:S01]  /*11e20*/  SHF.L.U64.HI R32, R190, 0x1, R3 ;  /* 0x00000001be207819 */ /* 0x000fe20000010203 */
[----:B------:R-:W-:Y:S01]  /*11e30*/  IMAD.SHL.U32 R25, R197, 0x2, RZ ;  /* 0x00000002c5197824 */ /* 0x000fe200078e00ff */
[C---:B----4-:R-:W-:Y:S05]  /*11e40*/  IADD3 R6, P0, R2.reuse, R26, RZ ;  /* 0x0000001a02067210 */ /* 0x050fea0007f1e0ff */
[C---:B------:R-:W-:Y:S05]  /*11e50*/  IMAD.X R7, R5.reuse, 0x1, R32, P0 ;  /* 0x0000000105077824 */ /* 0x040fea00000e0620 */
[----:B------:R-:W-:Y:S01]  /*11e60*/  @!PT LDS RZ, [RZ] ;  /* 0x00000000fffff984 */ /* 0x000fe20000000800 */
[----:B------:R-:W-:Y:S01]  /*11e70*/  @!PT LDS RZ, [RZ] ;  /* 0x00000000fffff984 */ /* 0x000fe20000000800 */
[----:B------:R4:W-:Y:S02]  /*11e80*/  LDGSTS.E.BYPASS.LTC128B.128 [R4+0x100], [R6.64], !P5 ;  /* 0x0010000006047fae */ /* 0x0009e4000e901d4a */
[C---:B----4-:R-:W-:Y:S05]  /*11e90*/  IADD3 R6, P0, R2.reuse, R17, RZ ;  /* 0x0000001102067210 */ /* 0x050fea0007f1e0ff */
[C---:B------:R-:W-:Y:S05]  /*11ea0*/  IMAD.X R7, R5.reuse, 0x1, R24, P0 ;  /* 0x0000000105077824 */ /* 0x040fea00000e0618 */
[----:B------:R4:W-:Y:S02]  /*11eb0*/  LDGSTS.E.BYPASS.LTC128B.128 [R4+0x2100], [R6.64], !P4 ;  /* 0x0210000006047fae */ /* 0x0009e4000e101d4a */
[----:B----4-:R-:W-:Y:S02]  /*11ec0*/  IADD3 R6, P0, R2, R25, RZ ;  /* 0x0000001902067210 */ /* 0x010fe40007f1e0ff */
[----:B------:R2:W4:Y:S03]  /*11ed0*/  SHFL.IDX PT, R2, R19, 0x1, 0x181f ;  /* 0x00381f0013027f89 */ /* 0x00052600000e0000 */
[----:B------:R-:W-:Y:S02]  /*11ee0*/  IMAD.X R7, R5, 0x1, R27, P0 ;  /* 0x0000000105077824 */ /* 0x000fe400000e061b */
[----:B------:R2:W3:Y:S04]  /*11ef0*/  SHFL.IDX PT, R5, R16, 0x1, 0x181f ;  /* 0x00381f0010057f89 */ /* 0x0004e800000e0000 */
[----:B------:R1:W-:Y:S02]  /*11f00*/  LDGSTS.E.BYPASS.LTC128B.128 [R4+0x4100], [R6.64], !P6 ;  /* 0x0410000006047fae */ /* 0x0003e4000f101d4a */
[----:B-1----:R-:W-:Y:S04]  /*11f10*/  SEL R6, RZ, 0x10, P4 ;  /* 0x00000010ff067807 */ /* 0x002fe80002000000 */
.L_x_2479:
[C---:B--234-:R-:W-:Y:S01]  /*11f20*/  ISETP.NE.U32.AND P2, PT, R6.reuse, RZ, PT ;  /* 0x000000ff0600720c */ /* 0x05cfe20003f45070 */
        /* <DEDUP_REMOVED lines=19> */
.L_x_2368:
[----:B------:R-:W-:Y:S05]  /*12060*/  BSYNC B0 ;  /* 0x0000000000007941 */ /* 0x000fea0003800000 */
.L_x_2367:
[----:B------:R-:W0:Y:S01]  /*12070*/  LDGDEPBAR ;  /* 0x00000000000079af */ /* 0x000e220000000000 */
[----:B------:R-:W-:Y:S01]  /*12080*/  WARPSYNC 0xffffffff ;  /* 0xffffffff00007948 */ /* 0x000fe20003800000 */
[C---:B-1-34-:R-:W-:Y:S03]  /*12090*/  HMMA.16816.F32.BF16 R4, R36.reuse, R12, RZ ;  /* 0x0000000c2404723c */ /* 0x05afe600000418ff */
[----:B------:R-:W-:Y:S01]  /*120a0*/  ISETP.GE.AND P0, PT, R189, 0x1, PT ;  /* 0x00000001bd00780c */ /* 0x000fe20003f06270 */
[C-C-:B------:R-:W-:Y:S01]  /*120b0*/  IMAD.IADD R3, R170.reuse, 0x1, R9.reuse ;  /* 0x00000001aa037824 */ /* 0x140fe200078e0209 */
[C---:B------:R-:W-:Y:S01]  /*120c0*/  IADD3 R2, R171.reuse, R9, R170 ;  /* 0x00000009ab027210 */ /* 0x040fe20007ffe0aa */
[----:B------:R-:W-:Y:S02]  /*120d0*/  IMAD.IADD R105, R170, 0x1, R104 ;  /* 0x00000001aa697824 */ /* 0x000fe400078e0268 */
[C---:B------:R-:W-:Y:S08]  /*120e0*/  HMMA.16816.F32.BF16 R12, R36.reuse, R14, RZ ;  /* 0x0000000e240c723c */ /* 0x040ff000000418ff */
        /* <DEDUP_REMOVED lines=28> */
[C---:B------:R-:W-:Y:S07]  /*122b0*/  HMMA.16816.F32.BF16 R32, R144.reuse, R160, R32 ;  /* 0x000000a09020723c */ /* 0x040fee0000041820 */
[----:B------:R-:W-:Y:S01]  /*122c0*/  IMAD.IADD R160, R171, 0x1, R9 ;  /* 0x00000001aba07824 */ /* 0x000fe200078e0209 */
[----:B------:R-:W-:Y:S01]  /*122d0*/  HMMA.16816.F32.BF16 R36, R144, R162, R36 ;  /* 0x000000a29024723c */ /* 0x000fe20000041824 */
[----:B------:R-:W3:Y:S07]  /*122e0*/  LDSM.16.M88.4 R144, [R105+0x800] ;  /* 0x000800006990783b */ /* 0x000eee0000000200 */
        /* <DEDUP_REMOVED lines=41> */
[----:B------:R-:W3:Y:S07]  /*12580*/  LDSM.16.M88.4 R156, [R3+0x3800] ;  /* 0x00380000039c783b */ /* 0x000eee0000000200 */
[C---:B-1----:R-:W-:Y:S08]  /*12590*/  HMMA.16816.F32.BF16 R16, R152.reuse, R144, R16 ;  /* 0x000000909810723c */ /* 0x042ff00000041810 */
[C---:B------:R-:W-:Y:S01]  /*125a0*/  HMMA.16816.F32.BF16 R20, R152.reuse, R146, R20 ;  /* 0x000000929814723c */ /* 0x040fe20000041814 */
[----:B------:R-:W-:Y:S07]  /*125b0*/  LDSM.16.M88.4 R144, [R174+0x4000] ;  /* 0x00400000ae90783b */ /* 0x000fee0000000200 */
[C---:B----4-:R-:W-:Y:S08]  /*125c0*/  HMMA.16816.F32.BF16 R24, R152.reuse, R148, R24 ;  /* 0x000000949818723c */ /* 0x050ff00000041818 */
[C---:B------:R-:W-:Y:S01]  /*125d0*/  HMMA.16816.F32.BF16 R28, R152.reuse, R150, R28 ;  /* 0x00000096981c723c */ /* 0x040fe2000004181c */
[----:B------:R-:W1:Y:S07]  /*125e0*/  LDSM.16.M88.4 R148, [R105+0x2000] ;  /* 0x002000006994783b */ /* 0x000e6e0000000200 */
[C---:B---3--:R-:W-:Y:S08]  /*125f0*/  HMMA.16816.F32.BF16 R32, R152.reuse, R156, R32 ;  /* 0x0000009c9820723c */ /* 0x048ff00000041820 */
        /* <DEDUP_REMOVED lines=28> */
[----:B------:R-:W4:Y:S08]  /*127c0*/  LDSM.16.M88.4 R152, [R160+0x5000] ;  /* 0x00500000a098783b */ /* 0x000f300000000200 */
[----:B------:R-:W5:Y:S01]  /*127d0*/  LDSM.16.M88.4 R160, [R160+0x5800] ;  /* 0x00580000a0a0783b */ /* 0x000f620000000200 */
        /* <DEDUP_REMOVED lines=9> */
[C---:B-----5:R-:W-:Y:S08]  /*12870*/  HMMA.16816.F32.BF16 R32, R144.reuse, R160, R32 ;  /* 0x000000a09020723c */ /* 0x060ff00000041820 */
        /* <DEDUP_REMOVED lines=32> */
[----:B------:R-:W-:Y:S01]  /*12a80*/  FMUL.FTZ R22, R22, c[0x0][0x320] ;  /* 0x0000c80016167a20 */ /* 0x000fe20000410000 */
[----:B-12---:R-:W-:Y:S01]  /*12a90*/  FMNMX.FTZ R104, R152, R0, !PT ;  /* 0x0000000098687209 */ /* 0x006fe20007810000 */
[----:B------:R-:W-:Y:S02]  /*12aa0*/  FMUL.FTZ R16, R16, c[0x0][0x320] ;  /* 0x0000c80010107a20 */ /* 0x000fe40000410000 */
[----:B------:R-:W-:Y:S02]  /*12ab0*/  FMUL.FTZ R20, R20, c[0x0][0x320] ;  /* 0x0000c80014147a20 */ /* 0x000fe40000410000 */
[----:B------:R-:W-:Y:S01]  /*12ac0*/  FMUL.FTZ R18, R18, c[0x0][0x320] ;  /* 0x0000c80012127a20 */ /* 0x000fe20000410000 */
[----:B------:R1:W2:Y:S01]  /*12ad0*/  MUFU.TANH R164, R7 ;  /* 0x0000000700a47308 */ /* 0x0002a20000002400 */
[----:B------:R-:W-:Y:S01]  /*12ae0*/  FMUL.FTZ R23, R23, c[0x0][0x320] ;  /* 0x0000c80017177a20 */ /* 0x000fe20000410000 */
[----:B---3--:R-:W-:Y:S08]  /*12af0*/  FMNMX.FTZ R105, R163, R8, !PT ;  /* 0x00000008a3697209 */ /* 0x008ff00007810000 */
[----:B------:R-:W3:Y:S01]  /*12b00*/  MUFU.TANH R155, R12 ;  /* 0x0000000c009b7308 */ /* 0x000ee20000002400 */
[----:B----4-:R-:W-:Y:S09]  /*12b10*/  FMNMX.FTZ R104, R160, R104, !PT ;  /* 0x00000068a0687209 */ /* 0x010ff20007810000 */
[----:B------:R-:W4:Y:S01]  /*12b20*/  MUFU.TANH R162, R14 ;  /* 0x0000000e00a27308 */ /* 0x000f220000002400 */
[----:B-1----:R-:W1:Y:S01]  /*12b30*/  LDSM.16.M88.4 R4, [R2+0x5000] ;  /* 0x005000000204783b */ /* 0x002e620000000200 */
[----:B--2---:R-:W-:Y:S08]  /*12b40*/  FMNMX.FTZ R105, R164, R105, !PT ;  /* 0x00000069a4697209 */ /* 0x004ff00007810000 */
[----:B------:R-:W2:Y:S01]  /*12b50*/  MUFU.TANH R151, R13 ;  /* 0x0000000d00977308 */ /* 0x000ea20000002400 */
[----:B---3--:R-:W-:Y:S09]  /*12b60*/  FMNMX.FTZ R104, R155, R104, !PT ;  /* 0x000000689b687209 */ /* 0x008ff20007810000 */
[----:B------:R3:W5:Y:S01]  /*12b70*/  MUFU.TANH R161, R15 ;  /* 0x0000000f00a17308 */ /* 0x0007620000002400 */
[----:B----4-:R-:W-:Y:S09]  /*12b80*/  FMNMX.FTZ R105, R162, R105, !PT ;  /* 0x00000069a2697209 */ /* 0x010ff20007810000 */
[----:B------:R4:W-:Y:S01]  /*12b90*/  MUFU.TANH R144, R21 ;  /* 0x0000001500907308 */ /* 0x0009e20000002400 */
[----:B--2---:R-:W-:Y:S09]  /*12ba0*/  FMNMX.FTZ R104, R151, R104, !PT ;  /* 0x0000006897687209 */ /* 0x004ff20007810000 */
[----:B------:R2:W-:Y:S01]  /*12bb0*/  MUFU.TANH R153, R19 ;  /* 0x0000001300997308 */ /* 0x0005e20000002400 */
[----:B---3--:R3:W2:Y:S01]  /*12bc0*/  LDSM.16.M88.4 R12, [R2+0x5800] ;  /* 0x00580000020c783b */ /* 0x0086a20000000200 */
[C---:B-1----:R-:W-:Y:S03]  /*12bd0*/  HMMA.16816.F32.BF16 R24, R156.reuse, R4, R24 ;  /* 0x000000049c18723c */ /* 0x042fe60000041818 */
[----:B-----5:R-:W-:Y:S05]  /*12be0*/  FMNMX.FTZ R105, R161, R105, !PT ;  /* 0x00000069a1697209 */ /* 0x020fea0007810000 */
[----:B------:R1:W-:Y:S01]  /*12bf0*/  MUFU.TANH R147, R17 ;  /* 0x0000001100937308 */ /* 0x0003e20000002400 */
[C---:B------:R-:W-:Y:S09]  /*12c00*/  HMMA.16816.F32.BF16 R28, R156.reuse, R6, R28 ;  /* 0x000000069c1c723c */ /* 0x040ff2000004181c */
[----:B------:R5:W-:Y:S03]  /*12c10*/  MUFU.TANH R150, R22 ;  /* 0x0000001600967308 */ /* 0x000be60000002400 */
[----:B---3--:R-:W-:Y:S03]  /*12c20*/  IADD3 R2, R189, 0x1, RZ ;  /* 0x00000001bd027810 */ /* 0x008fe60007ffe0ff */
[----:B------:R-:W-:Y:S04]  /*12c30*/  FMUL.FTZ R26, R26, c[0x0][0x320] ;  /* 0x0000c8001a1a7a20 */ /* 0x000fe80000410000 */
[----:B------:R3:W3:Y:S01]  /*12c40*/  MUFU.TANH R148, R16 ;  /* 0x0000001000947308 */ /* 0x0006e20000002400 */
[----:B----4-:R-:W-:Y:S01]  /*12c50*/  FMUL.FTZ R21, R24, c[0x0][0x320] ;  /* 0x0000c80018157a20 */ /* 0x010fe20000410000 */
[----:B------:R-:W-:Y:S01]  /*12c60*/  SEL R189, R2, RZ, !P0 ;  /* 0x000000ff02bd7207 */ /* 0x000fe20004000000 */
[----:B--2---:R-:W-:Y:S02]  /*12c70*/  FMUL.FTZ R19, R25, c[0x0][0x320] ;  /* 0x0000c80019137a20 */ /* 0x004fe40000410000 */
[----:B-1----:R-:W-:Y:S05]  /*12c80*/  FMUL.FTZ R17, R28, c[0x0][0x320] ;  /* 0x0000c8001c117a20 */ /* 0x002fea0000410000 */
[----:B------:R1:W-:Y:S01]  /*12c90*/  MUFU.TANH R146, R26 ;  /* 0x0000001a00927308 */ /* 0x0003e20000002400 */
[C---:B------:R-:W-:Y:S03]  /*12ca0*/  HMMA.16816.F32.BF16 R32, R156.reuse, R12, R32 ;  /* 0x0000000c9c20723c */ /* 0x040fe60000041820 */
[----:B-----5:R-:W-:Y:S06]  /*12cb0*/  FMUL.FTZ R22, R30, c[0x0][0x320] ;  /* 0x0000c8001e167a20 */ /* 0x020fec0000410000 */
[----:B------:R-:W2:Y:S01]  /*12cc0*/  MUFU.TANH R145, R20 ;  /* 0x0000001400917308 */ /* 0x000ea20000002400 */
[----:B------:R-:W-:Y:S03]  /*12cd0*/  HMMA.16816.F32.BF16 R36, R156, R14, R36 ;  /* 0x0000000e9c24723c */ /* 0x000fe60000041824 */
[----:B---3--:R-:W-:Y:S01]  /*12ce0*/  FMUL.FTZ R16, R29, c[0x0][0x320] ;  /* 0x0000c8001d107a20 */ /* 0x008fe20000410000 */
[----:B------:R-:W-:Y:S05]  /*12cf0*/  FMNMX.FTZ R104, R148, R104, !PT ;  /* 0x0000006894687209 */ /* 0x000fea0007810000 */
[----:B------:R-:W3:Y:S03]  /*12d00*/  MUFU.TANH R154, R18 ;  /* 0x00000012009a7308 */ /* 0x000ee60000002400 */
[----:B------:R-:W-:Y:S01]  /*12d10*/  FMNMX.FTZ R104, R147, R104, !PT ;  /* 0x0000006893687209 */ /* 0x000fe20007810000 */
[----:B-1----:R-:W-:Y:S02]  /*12d20*/  FMUL.FTZ R26, R27, c[0x0][0x320] ;  /* 0x0000c8001b1a7a20 */ /* 0x002fe40000410000 */
[----:B------:R-:W-:Y:S04]  /*12d30*/  FMUL.FTZ R9, R32, c[0x0][0x320] ;  /* 0x0000c80020097a20 */ /* 0x000fe80000410000 */
[----:B------:R-:W1:Y:S01]  /*12d40*/  MUFU.TANH R149, R23 ;  /* 0x0000001700957308 */ /* 0x000e620000002400 */
[----:B------:R-:W-:Y:S02]  /*12d50*/  FMUL.FTZ R14, R34, c[0x0][0x320] ;  /* 0x0000c800220e7a20 */ /* 0x000fe40000410000 */
[----:B------:R-:W-:Y:S01]  /*12d60*/  FMUL.FTZ R6, R33, c[0x0][0x320] ;  /* 0x0000c80021067a20 */ /* 0x000fe20000410000 */
[----:B--2---:R-:W-:Y:S01]  /*12d70*/  FMNMX.FTZ R104, R145, R104, !PT ;  /* 0x0000006891687209 */ /* 0x004fe20007810000 */
[----:B------:R-:W-:Y:S02]  /*12d80*/  FMUL.FTZ R20, R31, c[0x0][0x320] ;  /* 0x0000c8001f147a20 */ /* 0x000fe40000410000 */
[----:B------:R-:W-:Y:S01]  /*12d90*/  FMUL.FTZ R13, R35, c[0x0][0x320] ;  /* 0x0000c800230d7a20 */ /* 0x000fe20000410000 */
[----:B------:R-:W-:Y:S01]  /*12da0*/  FMNMX.FTZ R104, R144, R104, !PT ;  /* 0x0000006890687209 */ /* 0x000fe20007810000 */
[----:B------:R-:W-:Y:S01]  /*12db0*/  FMUL.FTZ R5, R36, c[0x0][0x320] ;  /* 0x0000c80024057a20 */ /* 0x000fe20000410000 */
[----:B------:R-:W2:Y:S01]  /*12dc0*/  MUFU.TANH R21, R21 ;  /* 0x0000001500157308 */ /* 0x000ea20000002400 */
[----:B------:R-:W-:Y:S02]  /*12dd0*/  FMUL.FTZ R12, R38, c[0x0][0x320] ;  /* 0x0000c800260c7a20 */ /* 0x000fe40000410000 */
[----:B------:R-:W-:Y:S01]  /*12de0*/  FMUL.FTZ R4, R37, c[0x0][0x320] ;  /* 0x0000c80025047a20 */ /* 0x000fe20000410000 */
[----:B---3--:R-:W-:Y:S01]  /*12df0*/  FMNMX.FTZ R105, R154, R105, !PT ;  /* 0x000000699a697209 */ /* 0x008fe20007810000 */
[----:B------:R-:W-:Y:S03]  /*12e00*/  FMUL.FTZ R7, R39, c[0x0][0x320] ;  /* 0x0000c80027077a20 */ /* 0x000fe60000410000 */
[----:B------:R-:W-:Y:S02]  /*12e10*/  FMNMX.FTZ R105, R153, R105, !PT ;  /* 0x0000006999697209 */ /* 0x000fe40007810000 */
[----:B------:R-:W3:Y:S02]  /*12e20*/  MUFU.TANH R19, R19 ;  /* 0x0000001300137308 */ /* 0x000ee40000002400 */
[----:B------:R-:W-:Y:S04]  /*12e30*/  FMNMX.FTZ R105, R150, R105, !PT ;  /* 0x0000006996697209 */ /* 0x000fe80007810000 */
[----:B-1----:R-:W-:Y:S04]  /*12e40*/  FMNMX.FTZ R105, R149, R105, !PT ;  /* 0x0000006995697209 */ /* 0x002fe80007810000 */
[----:B------:R-:W1:Y:S01]  /*12e50*/  MUFU.TANH R26, R26 ;  /* 0x0000001a001a7308 */ /* 0x000e620000002400 */
[----:B------:R-:W-:Y:S02]  /*12e60*/  FMNMX.FTZ R105, R146, R105, !PT ;  /* 0x0000006992697209 */ /* 0x000fe40007810000 */
[----:B--2---:R-:W-:Y:S07]  /*12e70*/  FMNMX.FTZ R104, R21, R104, !PT ;  /* 0x0000006815687209 */ /* 0x004fee0007810000 */
[----:B------:R-:W2:Y:S01]  /*12e80*/  MUFU.TANH R17, R17 ;  /* 0x0000001100117308 */ /* 0x000ea20000002400 */
[----:B---3--:R-:W-:Y:S09]  /*12e90*/  FMNMX.FTZ R104, R19, R104, !PT ;  /* 0x0000006813687209 */ /* 0x008ff20007810000 */
[----:B------:R-:W3:Y:S01]  /*12ea0*/  MUFU.TANH R22, R22 ;  /* 0x0000001600167308 */ /* 0x000ee20000002400 */
[----:B-1----:R-:W-:Y:S09]  /*12eb0*/  FMNMX.FTZ R105, R26, R105, !PT ;  /* 0x000000691a697209 */ /* 0x002ff20007810000 */
[----:B------:R-:W1:Y:S01]  /*12ec0*/  MUFU.TANH R16, R16 ;  /* 0x0000001000107308 */ /* 0x000e620000002400 */
[----:B--2---:R-:W-:Y:S09]  /*12ed0*/  FMNMX.FTZ R104, R17, R104, !PT ;  /* 0x0000006811687209 */ /* 0x004ff20007810000 */
        /* <DEDUP_REMOVED lines=17> */
[----:B--2---:R-:W-:Y:S02]  /*12ff0*/  FMNMX.FTZ R105, R12, R105, !PT ;  /* 0x000000690c697209 */ /* 0x004fe40007810000 */
[----:B---3--:R-:W-:Y:S02]  /*13000*/  FMNMX.FTZ R104, R4, R104, !PT ;  /* 0x0000006804687209 */ /* 0x008fe40007810000 */
[----:B-1----:R-:W-:Y:S01]  /*13010*/  FMNMX.FTZ R105, R7, R105, !PT ;  /* 0x0000006907697209 */ /* 0x002fe20007810000 */
[----:B------:R-:W-:-:S05]  /*13020*/  BRA.DIV ~URZ, `(.L_x_2371) ;  /* 0x0000c4a27f007947 */ /* 0x000fca000b800000 */
[----:B------:R1:W2:Y:S02]  /*13030*/  SHFL.BFLY PT, R2, R104, 0x2, 0x1f ;  /* 0x0c401f0068027f89 */ /* 0x0002a400000e0000 */
.L_x_2480:
[----:B-12---:R-:W-:Y:S01]  /*13040*/  FMNMX.FTZ R104, R104, R2, !PT ;  /* 0x0000000268687209 */ /* 0x006fe20007810000 */
[----:B------:R-:W-:Y:S04]  /*13050*/  DEPBAR.LE SB0, 0x2 ;  /* 0x000080800000791a */ /* 0x000fe80000000000 */
[----:B------:R-:W1:Y:S01]  /*13060*/  SHFL.BFLY PT, R2, R104, 0x1, 0x1f ;  /* 0x0c201f0068027f89 */ /* 0x000e6200000e0000 */
[----:B------:R-:W-:Y:S07]  /*13070*/  BSSY B0, `(.L_x_2372) ;  /* 0x00001c0000007945 */ /* 0x000fee0003800000 */
[----:B------:R-:W-:Y:S01]  /*13080*/  BAR.SYNC.DEFER_BLOCKING 0x0 ;  /* 0x0000000000007b1d */ /* 0x000fe20000010000 */
[----:B-1----:R-:W-:Y:S05]  /*13090*/  FMNMX.FTZ R104, R104, R2, !PT ;  /* 0x0000000268687209 */ /* 0x002fea0007810000 */
[C---:B------:R-:W-:Y:S02]  /*130a0*/  FMUL.FTZ R3, R104.reuse, c[0x0][0x2d0] ;  /* 0x0000b40068037a20 */ /* 0x040fe40000410000 */
[----:B------:R-:W-:Y:S02]  /*130b0*/  FADD.FTZ R0, -R104, R0 ;  /* 0x0000000068007221 */ /* 0x000fe40000010100 */
[--C-:B------:R-:W-:Y:S02]  /*130c0*/  FFMA.FTZ R18, R152, c[0x0][0x2d0], -R3.reuse ;  /* 0x0000b40098127a23 */ /* 0x100fe40000010803 */
[----:B------:R-:W-:Y:S02]  /*130d0*/  FMUL.FTZ R0, R0, c[0x0][0x2d0] ;  /* 0x0000b40000007a20 */ /* 0x000fe40000410000 */
[--C-:B------:R-:W-:Y:S02]  /*130e0*/  FFMA.FTZ R15, R160, c[0x0][0x2d0], -R3.reuse ;  /* 0x0000b400a00f7a23 */ /* 0x100fe40000010803 */
        /* <DEDUP_REMOVED lines=17> */
[C---:B-1----:R-:W-:Y:S01]  /*13200*/  FMUL.FTZ R21, R2.reuse, R129 ;  /* 0x0000008102157220 */ /* 0x042fe20000410000 */
[----:B------:R-:W-:Y:S01]  /*13210*/  MUFU.EX2 R25, R25 ;  /* 0x0000001900197308 */ /* 0x000fe20000000800 */
[C---:B------:R-:W-:Y:S02]  /*13220*/  FMUL.FTZ R36, R2.reuse, R112 ;  /* 0x0000007002247220 */ /* 0x040fe40000410000 */
[C---:B------:R-:W-:Y:S02]  /*13230*/  FMUL.FTZ R37, R2.reuse, R113 ;  /* 0x0000007102257220 */ /* 0x040fe40000410000 */
[C---:B--2---:R-:W-:Y:S02]  /*13240*/  FFMA.FTZ R0, R2.reuse, R195, R18 ;  /* 0x000000c302007223 */ /* 0x044fe40000010012 */
[C---:B------:R-:W-:Y:S02]  /*13250*/  FMUL.FTZ R16, R2.reuse, R132 ;  /* 0x0000008402107220 */ /* 0x040fe40000410000 */
[C---:B------:R-:W-:Y:S01]  /*13260*/  FMUL.FTZ R17, R2.reuse, R133 ;  /* 0x0000008502117220 */ /* 0x040fe20000410000 */
[----:B------:R-:W-:Y:S01]  /*13270*/  MUFU.EX2 R24, R24 ;  /* 0x0000001800187308 */ /* 0x000fe20000000800 */
[C---:B------:R-:W-:Y:S02]  /*13280*/  FMUL.FTZ R28, R2.reuse, R120 ;  /* 0x00000078021c7220 */ /* 0x040fe40000410000 */
[C---:B------:R-:W-:Y:S01]  /*13290*/  FMUL.FTZ R29, R2.reuse, R121 ;  /* 0x00000079021d7220 */ /* 0x040fe20000410000 */
[C---:B---3--:R-:W-:Y:S01]  /*132a0*/  F2FP.BF16.PACK_AB R144, R15.reuse, R18 ;  /* 0x000000120f90723e */ /* 0x048fe200000010ff */
[----:B------:R-:W-:Y:S02]  /*132b0*/  FADD.FTZ R6, R15, R0 ;  /* 0x000000000f067221 */ /* 0x000fe40000010000 */
[----:B------:R-:W1:Y:S01]  /*132c0*/  SHFL.BFLY PT, R0, R105, 0x2, 0x1f ;  /* 0x0c401f0069007f89 */ /* 0x000e6200000e0000 */
[C---:B------:R-:W-:Y:S02]  /*132d0*/  FMUL.FTZ R32, R2.reuse, R116 ;  /* 0x0000007402207220 */ /* 0x040fe40000410000 */
        /* <DEDUP_REMOVED lines=12> */
[----:B------:R-:W-:Y:S01]  /*133a0*/  MUFU.EX2 R117, R157 ;  /* 0x0000009d00757308 */ /* 0x000fe20000000800 */
[----:B-1----:R-:W-:Y:S01]  /*133b0*/  FMNMX.FTZ R105, R105, R0, !PT ;  /* 0x0000000069697209 */ /* 0x002fe20007810000 */
[C---:B------:R-:W-:Y:S02]  /*133c0*/  FMUL.FTZ R57, R2.reuse, R57 ;  /* 0x0000003902397220 */ /* 0x040fe40000410000 */
[C---:B------:R-:W-:Y:S02]  /*133d0*/  FMUL.FTZ R60, R2.reuse, R60 ;  /* 0x0000003c023c7220 */ /* 0x040fe40000410000 */
[----:B------:R-:W1:Y:S01]  /*133e0*/  SHFL.BFLY PT, R0, R105, 0x1, 0x1f ;  /* 0x0c201f0069007f89 */ /* 0x000e6200000e0000 */
[C---:B------:R-:W-:Y:S02]  /*133f0*/  FMUL.FTZ R61, R2.reuse, R61 ;  /* 0x0000003d023d7220 */ /* 0x040fe40000410000 */
[C---:B------:R-:W-:Y:S01]  /*13400*/  FMUL.FTZ R64, R2.reuse, R64 ;  /* 0x0000004002407220 */ /* 0x040fe20000410000 */
[----:B------:R-:W-:Y:S01]  /*13410*/  MUFU.EX2 R121, R181 ;  /* 0x000000b500797308 */ /* 0x000fe20000000800 */
[C---:B------:R-:W-:Y:S02]  /*13420*/  FMUL.FTZ R65, R2.reuse, R65 ;  /* 0x0000004102417220 */ /* 0x040fe40000410000 */
[C---:B------:R-:W-:Y:S01]  /*13430*/  FMUL.FTZ R68, R2.reuse, R68 ;  /* 0x0000004402447220 */ /* 0x040fe20000410000 */
[----:B--2---:R-:W-:Y:S01]  /*13440*/  F2FP.BF16.PACK_AB R116, R27, R23 ;  /* 0x000000171b74723e */ /* 0x004fe200000010ff */
        /* <DEDUP_REMOVED lines=18> */
[----:B------:R-:W-:Y:S01]  /*13570*/  MUFU.EX2 R145, R5 ;  /* 0x0000000500917308 */ /* 0x000fe20000000800 */
[----:B------:R-:W-:Y:S02]  /*13580*/  FMUL.FTZ R0, R0, c[0x0][0x2d0] ;  /* 0x0000b40000007a20 */ /* 0x000fe40000410000 */
        /* <DEDUP_REMOVED lines=10> */
[----:B------:R-:W2:Y:S01]  /*13630*/  MUFU.EX2 R0, R0 ;  /* 0x0000000000007308 */ /* 0x000ea20000000800 */
[--C-:B------:R-:W-:Y:S01]  /*13640*/  FFMA.FTZ R159, R146, c[0x0][0x2d0], -R3.reuse ;  /* 0x0000b400929f7a23 */ /* 0x100fe20000010803 */
[----:B------:R-:W-:Y:S01]  /*13650*/  F2FP.BF16.PACK_AB R146, R24, R25 ;  /* 0x000000191892723e */ /* 0x000fe200000010ff */
[--C-:B------:R-:W-:Y:S02]  /*13660*/  FFMA.FTZ R158, R26, c[0x0][0x2d0], -R3.reuse ;  /* 0x0000b4001a9e7a23 */ /* 0x100fe40000010803 */
[--C-:B------:R-:W-:Y:S02]  /*13670*/  FFMA.FTZ R163, R20, c[0x0][0x2d0], -R3.reuse ;  /* 0x0000b40014a37a23 */ /* 0x100fe40000010803 */
[----:B------:R-:W-:Y:S02]  /*13680*/  FFMA.FTZ R161, R161, c[0x0][0x2d0], -R3 ;  /* 0x0000b400a1a17a23 */ /* 0x000fe40000010803 */
[----:B------:R-:W-:Y:S01]  /*13690*/  FADD.FTZ R3, R25, R6 ;  /* 0x0000000619037221 */ /* 0x000fe20000010000 */
[----:B------:R-:W-:Y:S01]  /*136a0*/  MUFU.EX2 R162, R162 ;  /* 0x000000a200a27308 */ /* 0x000fe20000000800 */
[C---:B------:R-:W-:Y:S02]  /*136b0*/  FMUL.FTZ R12, R2.reuse, R136 ;  /* 0x00000088020c7220 */ /* 0x040fe40000410000 */
[C---:B------:R-:W-:Y:S02]  /*136c0*/  FMUL.FTZ R13, R2.reuse, R137 ;  /* 0x00000089020d7220 */ /* 0x040fe40000410000 */
[C---:B-1----:R-:W-:Y:S02]  /*136d0*/  FMUL.FTZ R4, R2.reuse, R140 ;  /* 0x0000008c02047220 */ /* 0x042fe40000410000 */
        /* <DEDUP_REMOVED lines=12> */
[----:B------:R-:W-:Y:S02]  /*137a0*/  FADD.FTZ R3, R24, R3 ;  /* 0x0000000318037221 */ /* 0x000fe40000010000 */
[----:B------:R-:W-:Y:S01]  /*137b0*/  FMUL.FTZ R24, R2, R124 ;  /* 0x0000007c02187220 */ /* 0x000fe20000410000 */
[----:B------:R-:W-:Y:S01]  /*137c0*/  IADD3 R2, R178, R168, RZ ;  /* 0x000000a8b2027210 */ /* 0x000fe20007ffe0ff */
[----:B------:R-:W-:Y:S01]  /*137d0*/  FADD.FTZ R3, R23, R3 ;  /* 0x0000000317037221 */ /* 0x000fe20000010000 */
[----:B------:R-:W-:Y:S01]  /*137e0*/  MUFU.EX2 R153, R153 ;  /* 0x0000009900997308 */ /* 0x000fe20000000800 */
[----:B--2---:R-:W-:Y:S01]  /*137f0*/  FMUL.FTZ R38, R0, R114 ;  /* 0x0000007200267220 */ /* 0x004fe20000410000 */
[----:B-1----:R-:W-:Y:S01]  /*13800*/  F2FP.BF16.PACK_AB R147, R161, R162 ;  /* 0x000000a2a193723e */ /* 0x002fe200000010ff */
[----:B------:R-:W1:Y:S01]  /*13810*/  LDSM.16.MT88.4 R148, [R2] ;  /* 0x000000000294783b */ /* 0x000e620000004200 */
[----:B------:R-:W-:Y:S01]  /*13820*/  FADD.FTZ R9, R27, R3 ;  /* 0x000000031b097221 */ /* 0x000fe20000010000 */
[----:B------:R-:W-:Y:S01]  /*13830*/  IADD3 R3, R176, R2, RZ ;  /* 0x00000002b0037210 */ /* 0x000fe20007ffe0ff */
[C---:B------:R-:W-:Y:S02]  /*13840*/  FMUL.FTZ R39, R0.reuse, R115 ;  /* 0x0000007300277220 */ /* 0x040fe40000410000 */
[C---:B------:R-:W-:Y:S02]  /*13850*/  FFMA.FTZ R6, R0.reuse, R196, R7 ;  /* 0x000000c400067223 */ /* 0x040fe40000010007 */
[C---:B------:R-:W-:Y:S01]  /*13860*/  FMUL.FTZ R14, R0.reuse, R138 ;  /* 0x0000008a000e7220 */ /* 0x040fe20000410000 */
[----:B------:R-:W2:Y:S01]  /*13870*/  LDSM.16.MT88.4 R112, [R3] ;  /* 0x000000000370783b */ /* 0x000ea20000004200 */
[C---:B------:R-:W-:Y:S01]  /*13880*/  FADD.FTZ R128, R145.reuse, R6 ;  /* 0x0000000691807221 */ /* 0x040fe20000010000 */
[----:B------:R-:W-:Y:S01]  /*13890*/  F2FP.BF16.PACK_AB R145, R145, R7 ;  /* 0x000000079191723e */ /* 0x000fe200000010ff */
[C---:B------:R-:W-:Y:S01]  /*138a0*/  FMUL.FTZ R6, R0.reuse, R142 ;  /* 0x0000008e00067220 */ /* 0x040fe20000410000 */
[----:B------:R-:W-:Y:S01]  /*138b0*/  MUFU.EX2 R152, R152 ;  /* 0x0000009800987308 */ /* 0x000fe20000000800 */
[C---:B------:R-:W-:Y:S02]  /*138c0*/  FMUL.FTZ R7, R0.reuse, R143 ;  /* 0x0000008f00077220 */ /* 0x040fe40000410000 */
[C---:B------:R-:W-:Y:S02]  /*138d0*/  FMUL.FTZ R15, R0.reuse, R139 ;  /* 0x0000008b000f7220 */ /* 0x040fe40000410000 */
[----:B------:R-:W-:Y:S01]  /*138e0*/  LDSM.16.MT88.4 R136, [R2+0x1800] ;  /* 0x001800000288783b */ /* 0x000fe20000004200 */
[C---:B------:R-:W-:Y:S02]  /*138f0*/  FMUL.FTZ R22, R0.reuse, R130 ;  /* 0x0000008200167220 */ /* 0x040fe40000410000 */
[C---:B------:R-:W-:Y:S02]  /*13900*/  FMUL.FTZ R23, R0.reuse, R131 ;  /* 0x0000008300177220 */ /* 0x040fe40000410000 */
[C---:B------:R-:W-:Y:S01]  /*13910*/  FMUL.FTZ R30, R0.reuse, R122 ;  /* 0x0000007a001e7220 */ /* 0x040fe20000410000 */
[----:B------:R-:W3:Y:S01]  /*13920*/  MUFU.EX2 R155, R155 ;  /* 0x0000009b009b7308 */ /* 0x000ee20000000800 */
[C---:B------:R-:W-:Y:S02]  /*13930*/  FMUL.FTZ R31, R0.reuse, R123 ;  /* 0x0000007b001f7220 */ /* 0x040fe40000410000 */
[C---:B------:R-:W-:Y:S02]  /*13940*/  FMUL.FTZ R18, R0.reuse, R134 ;  /* 0x0000008600127220 */ /* 0x040fe40000410000 */
[C---:B------:R-:W-:Y:S02]  /*13950*/  FMUL.FTZ R19, R0.reuse, R135 ;  /* 0x0000008700137220 */ /* 0x040fe40000410000 */
[----:B------:R-:W-:Y:S02]  /*13960*/  FMUL.FTZ R26, R0, R126 ;  /* 0x0000007e001a7220 */ /* 0x000fe40000410000 */
[----:B------:R-:W-:Y:S01]  /*13970*/  FADD.FTZ R126, R162, R128 ;  /* 0x00000080a27e7221 */ /* 0x000fe20000010000 */
[----:B------:R-:W-:Y:S01]  /*13980*/  MUFU.EX2 R125, R166 ;  /* 0x000000a6007d7308 */ /* 0x000fe20000000800 */
[----:B------:R-:W-:Y:S01]  /*13990*/  LDSM.16.MT88.4 R128, [R3+0x1800] ;  /* 0x001800000380783b */ /* 0x000fe20000004200 */
[C---:B------:R-:W-:Y:S02]  /*139a0*/  FMUL.FTZ R27, R0.reuse, R127 ;  /* 0x0000007f001b7220 */ /* 0x040fe40000410000 */
[C---:B------:R-:W-:Y:S02]  /*139b0*/  FMUL.FTZ R34, R0.reuse, R118 ;  /* 0x0000007600227220 */ /* 0x040fe40000410000 */
[C---:B------:R-:W-:Y:S01]  /*139c0*/  FMUL.FTZ R35, R0.reuse, R119 ;  /* 0x0000007700237220 */ /* 0x040fe20000410000 */
[C---:B-1----:R-:W-:Y:S03]  /*139d0*/  HMMA.16816.F32.BF16 R4, R144.reuse, R148, R4 ;  /* 0x000000949004723c */ /* 0x042fe60000041804 */
[----:B------:R-:W1:Y:S02]  /*139e0*/  MUFU.EX2 R118, R156 ;  /* 0x0000009c00767308 */ /* 0x000e640000000800 */
[C---:B------:R-:W-:Y:S01]  /*139f0*/  FMUL.FTZ R42, R0.reuse, R42 ;  /* 0x0000002a002a7220 */ /* 0x040fe20000410000 */
[----:B---3--:R-:W-:Y:S02]  /*13a00*/  F2FP.BF16.PACK_AB R119, R155, R152 ;  /* 0x000000989b77723e */ /* 0x008fe400000010ff */
[C---:B------:R-:W-:Y:S04]  /*13a10*/  HMMA.16816.F32.BF16 R12, R144.reuse, R150, R12 ;  /* 0x00000096900c723c */ /* 0x040fe8000004180c */
[C---:B------:R-:W-:Y:S01]  /*13a20*/  FMUL.FTZ R43, R0.reuse, R43 ;  /* 0x0000002b002b7220 */ /* 0x040fe20000410000 */
[----:B------:R-:W3:Y:S01]  /*13a30*/  MUFU.EX2 R124, R165 ;  /* 0x000000a5007c7308 */ /* 0x000ee20000000800 */
[C---:B------:R-:W-:Y:S02]  /*13a40*/  FMUL.FTZ R46, R0.reuse, R46 ;  /* 0x0000002e002e7220 */ /* 0x040fe40000410000 */
[C---:B--2---:R-:W-:Y:S04]  /*13a50*/  HMMA.16816.F32.BF16 R16, R144.reuse, R112, R16 ;  /* 0x000000709010723c */ /* 0x044fe80000041810 */
[C---:B------:R-:W-:Y:S02]  /*13a60*/  FMUL.FTZ R47, R0.reuse, R47 ;  /* 0x0000002f002f7220 */ /* 0x040fe40000410000 */
[C---:B------:R-:W-:Y:S01]  /*13a70*/  FMUL.FTZ R50, R0.reuse, R50 ;  /* 0x0000003200327220 */ /* 0x040fe20000410000 */
[----:B------:R-:W-:Y:S01]  /*13a80*/  MUFU.EX2 R159, R159 ;  /* 0x0000009f009f7308 */ /* 0x000fe20000000800 */
[C---:B------:R-:W-:Y:S01]  /*13a90*/  HMMA.16816.F32.BF16 R20, R144.reuse, R114, R20 ;  /* 0x000000729014723c */ /* 0x040fe20000041814 */
[----:B------:R-:W2:Y:S03]  /*13aa0*/  LDSM.16.MT88.4 R112, [R8] ;  /* 0x000000000870783b */ /* 0x000ea60000004200 */
[C---:B------:R-:W-:Y:S02]  /*13ab0*/  FMUL.FTZ R51, R0.reuse, R51 ;  /* 0x0000003300337220 */ /* 0x040fe40000410000 */
[C---:B------:R-:W-:Y:S02]  /*13ac0*/  FMUL.FTZ R54, R0.reuse, R54 ;  /* 0x0000003600367220 */ /* 0x040fe40000410000 */
[C---:B------:R-:W-:Y:S01]  /*13ad0*/  FMUL.FTZ R55, R0.reuse, R55 ;  /* 0x0000003700377220 */ /* 0x040fe20000410000 */
[----:B------:R-:W-:Y:S03]  /*13ae0*/  MUFU.EX2 R158, R158 ;  /* 0x0000009e009e7308 */ /* 0x000fe60000000800 */
        /* <DEDUP_REMOVED lines=17> */
[C---:B------:R-:W-:Y:S01]  /*13c00*/  FMUL.FTZ R86, R0.reuse, R86 ;  /* 0x0000005600567220 */ /* 0x040fe20000410000 */
[C---:B--2---:R-:W-:Y:S03]  /*13c10*/  HMMA.16816.F32.BF16 R24, R144.reuse, R112, R24 ;  /* 0x000000709018723c */ /* 0x044fe60000041818 */
[C---:B------:R-:W-:Y:S02]  /*13c20*/  FMUL.FTZ R87, R0.reuse, R87 ;  /* 0x0000005700577220 */ /* 0x040fe40000410000 */
[C---:B------:R-:W-:Y:S02]  /*13c30*/  FMUL.FTZ R90, R0.reuse, R90 ;  /* 0x0000005a005a7220 */ /* 0x040fe40000410000 */
[C---:B------:R-:W-:Y:S01]  /*13c40*/  FMUL.FTZ R91, R0.reuse, R91 ;  /* 0x0000005b005b7220 */ /* 0x040fe20000410000 */
[C---:B------:R-:W-:Y:S01]  /*13c50*/  HMMA.16816.F32.BF16 R28, R144.reuse, R114, R28 ;  /* 0x00000072901c723c */ /* 0x040fe2000004181c */
[----:B------:R-:W2:Y:S03]  /*13c60*/  MUFU.EX2 R150, R182 ;  /* 0x000000b600967308 */ /* 0x000ea60000000800 */
[C---:B------:R-:W-:Y:S02]  /*13c70*/  FMUL.FTZ R94, R0.reuse, R94 ;  /* 0x0000005e005e7220 */ /* 0x040fe40000410000 */
[C---:B------:R-:W-:Y:S02]  /*13c80*/  FMUL.FTZ R95, R0.reuse, R95 ;  /* 0x0000005f005f7220 */ /* 0x040fe40000410000 */
[C---:B------:R-:W-:Y:S03]  /*13c90*/  FMUL.FTZ R98, R0.reuse, R98 ;  /* 0x0000006200627220 */ /* 0x040fe60000410000 */
[----:B------:R-:W-:Y:S01]  /*13ca0*/  MUFU.EX2 R149, R186 ;  /* 0x000000ba00957308 */ /* 0x000fe20000000800 */
[C---:B------:R-:W-:Y:S02]  /*13cb0*/  FMUL.FTZ R99, R0.reuse, R99 ;  /* 0x0000006300637220 */ /* 0x040fe40000410000 */
[C---:B------:R-:W-:Y:S02]  /*13cc0*/  FMUL.FTZ R102, R0.reuse, R102 ;  /* 0x0000006600667220 */ /* 0x040fe40000410000 */
[----:B------:R-:W-:Y:S01]  /*13cd0*/  FMUL.FTZ R103, R0, R103 ;  /* 0x0000006700677220 */ /* 0x000fe20000410000 */
[----:B------:R-:W-:Y:S01]  /*13ce0*/  IADD3 R0, R176, R8, RZ ;  /* 0x00000008b0007210 */ /* 0x000fe20007ffe0ff */
[----:B------:R-:W-:Y:S03]  /*13cf0*/  FADD.FTZ R9, R117, R9 ;  /* 0x0000000975097221 */ /* 0x000fe60000010000 */
[----:B------:R-:W4:Y:S01]  /*13d00*/  MUFU.EX2 R148, R192 ;  /* 0x000000c000947308 */ /* 0x000f220000000800 */
[----:B------:R-:W5:Y:S01]  /*13d10*/  LDSM.16.MT88.4 R112, [R0] ;  /* 0x000000000070783b */ /* 0x000f620000004200 */
[C---:B-1----:R-:W-:Y:S01]  /*13d20*/  FADD.FTZ R9, R118.reuse, R9 ;  /* 0x0000000976097221 */ /* 0x042fe20000010000 */
[----:B------:R-:W-:Y:S02]  /*13d30*/  F2FP.BF16.PACK_AB R118, R118, R117 ;  /* 0x000000757676723e */ /* 0x000fe400000010ff */
[----:B------:R-:W-:Y:S01]  /*13d40*/  F2FP.BF16.PACK_AB R117, R153, R154 ;  /* 0x0000009a9975723e */ /* 0x000fe200000010ff */
[----:B------:R-:W-:Y:S04]  /*13d50*/  FADD.FTZ R9, R121, R9 ;  /* 0x0000000979097221 */ /* 0x000fe80000010000 */
[----:B------:R-:W-:Y:S04]  /*13d60*/  FADD.FTZ R9, R120, R9 ;  /* 0x0000000978097221 */ /* 0x000fe80000010000 */
[----:B------:R-:W-:Y:S04]  /*13d70*/  FADD.FTZ R9, R125, R9 ;  /* 0x000000097d097221 */ /* 0x000fe80000010000 */
[----:B---3--:R-:W-:Y:S01]  /*13d80*/  FADD.FTZ R9, R124, R9 ;  /* 0x000000097c097221 */ /* 0x008fe20000010000 */
[C---:B-----5:R-:W-:Y:S08]  /*13d90*/  HMMA.16816.F32.BF16 R32, R144.reuse, R112, R32 ;  /* 0x000000709020723c */ /* 0x060ff00000041820 */
        /* <DEDUP_REMOVED lines=25> */
[----:B------:R-:W1:Y:S01]  /*13f30*/  LDSM.16.MT88.4 R112, [R2+0x800] ;  /* 0x000800000270783b */ /* 0x000e620000004200 */
[----:B------:R-:W-:Y:S05]  /*13f40*/  MUFU.EX2 R144, R187 ;  /* 0x000000bb00907308 */ /* 0x000fea0000000800 */
[----:B--2---:R-:W-:Y:S02]  /*13f50*/  F2FP.BF16.PACK_AB R145, R150, R151 ;  /* 0x000000979691723e */ /* 0x004fe400000010ff */
[----:B----4-:R-:W-:Y:S03]  /*13f60*/  F2FP.BF16.PACK_AB R147, R148, R149 ;  /* 0x000000959493723e */ /* 0x010fe600000010ff */
[----:B------:R-:W-:Y:S01]  /*13f70*/  MUFU.EX2 R146, R188 ;  /* 0x000000bc00927308 */ /* 0x000fe20000000800 */
        /* <DEDUP_REMOVED lines=43> */
[----:B---3--:R-:W-:Y:S04]  /*14230*/  FADD.FTZ R9, R125, R9 ;  /* 0x000000097d097221 */ /* 0x008fe80000010000 */
[C---:B------:R-:W-:Y:S01]  /*14240*/  FADD.FTZ R9, R144.reuse, R9 ;  /* 0x0000000990097221 */ /* 0x040fe20000010000 */
[----:B------:R-:W-:Y:S01]  /*14250*/  F2FP.BF16.PACK_AB R144, R144, R125 ;  /* 0x0000007d9090723e */ /* 0x000fe200000010ff */
[C---:B-1----:R-:W-:Y:S05]  /*14260*/  HMMA.16816.F32.BF16 R4, R112.reuse, R116, R4 ;  /* 0x000000747004723c */ /* 0x042fea0000041804 */
[----:B----4-:R-:W-:Y:S03]  /*14270*/  FADD.FTZ R9, R124, R9 ;  /* 0x000000097c097221 */ /* 0x010fe60000010000 */
[C---:B------:R-:W-:Y:S01]  /*14280*/  HMMA.16816.F32.BF16 R12, R112.reuse, R118, R12 ;  /* 0x00000076700c723c */ /* 0x040fe2000004180c */
[----:B------:R-:W1:Y:S03]  /*14290*/  LDSM.16.MT88.4 R116, [R8+0x1000] ;  /* 0x001000000874783b */ /* 0x000e660000004200 */
[C---:B------:R-:W-:Y:S01]  /*142a0*/  FADD.FTZ R195, R146.reuse, R9 ;  /* 0x0000000992c37221 */ /* 0x040fe20000010000 */
[----:B------:R-:W-:Y:S03]  /*142b0*/  F2FP.BF16.PACK_AB R146, R146, R124 ;  /* 0x0000007c9292723e */ /* 0x000fe600000010ff */
        /* <DEDUP_REMOVED lines=30> */
[----:B------:R-:W-:Y:S04]  /*144a0*/  FADD.FTZ R116, R154, R116 ;  /* 0x000000749a747221 */ /* 0x000fe80000010000 */
[C---:B--2---:R-:W-:Y:S04]  /*144b0*/  HMMA.16816.F32.BF16 R96, R112.reuse, R120, R96 ;  /* 0x000000787060723c */ /* 0x044fe80000041860 */
[----:B------:R-:W-:Y:S04]  /*144c0*/  FADD.FTZ R116, R153, R116 ;  /* 0x0000007499747221 */ /* 0x000fe80000010000 */
[----:B------:R-:W-:Y:S01]  /*144d0*/  HMMA.16816.F32.BF16 R100, R112, R122, R100 ;  /* 0x0000007a7064723c */ /* 0x000fe20000041864 */
[----:B------:R-:W-:Y:S03]  /*144e0*/  LDSM.16.MT88.4 R112, [R0+0x1800] ;  /* 0x001800000070783b */ /* 0x000fe60000004200 */
[----:B------:R-:W-:Y:S04]  /*144f0*/  FADD.FTZ R9, R152, R116 ;  /* 0x0000007498097221 */ /* 0x000fe80000010000 */
[C---:B------:R-:W-:Y:S01]  /*14500*/  HMMA.16816.F32.BF16 R140, R144.reuse, R136, R4 ;  /* 0x00000088908c723c */ /* 0x040fe20000041804 */
[----:B------:R-:W1:Y:S07]  /*14510*/  LDSM.16.MT88.4 R116, [R8+0x1800] ;  /* 0x001800000874783b */ /* 0x000e6e0000004200 */
[C---:B------:R-:W-:Y:S01]  /*14520*/  HMMA.16816.F32.BF16 R136, R144.reuse, R138, R12 ;  /* 0x0000008a9088723c */ /* 0x040fe2000004180c */
[----:B------:R-:W2:Y:S07]  /*14530*/  LDSM.16.MT88.4 R4, [R2+0x3800] ;  /* 0x003800000204783b */ /* 0x000eae0000004200 */
[C---:B------:R-:W-:Y:S01]  /*14540*/  HMMA.16816.F32.BF16 R132, R144.reuse, R128, R16 ;  /* 0x000000809084723c */ /* 0x040fe20000041810 */
[----:B------:R-:W3:Y:S07]  /*14550*/  LDSM.16.MT88.4 R12, [R3+0x3800] ;  /* 0x00380000030c783b */ /* 0x000eee0000004200 */
[C---:B------:R-:W-:Y:S01]  /*14560*/  HMMA.16816.F32.BF16 R128, R144.reuse, R130, R20 ;  /* 0x000000829080723c */ /* 0x040fe20000041814 */
[----:B------:R-:W4:Y:S08]  /*14570*/  LDSM.16.MT88.4 R16, [R8+0x3800] ;  /* 0x003800000810783b */ /* 0x000f300000004200 */
[----:B------:R-:W-:Y:S01]  /*14580*/  LDSM.16.MT88.4 R20, [R3+0x5800] ;  /* 0x005800000314783b */ /* 0x000fe20000004200 */
[C---:B-1----:R-:W-:Y:S07]  /*14590*/  HMMA.16816.F32.BF16 R124, R144.reuse, R116, R24 ;  /* 0x00000074907c723c */ /* 0x042fee0000041818 */
[----:B------:R-:W-:Y:S01]  /*145a0*/  LDSM.16.MT88.4 R24, [R8+0x5800] ;  /* 0x005800000818783b */ /* 0x000fe20000004200 */
[C---:B------:R-:W-:Y:S08]  /*145b0*/  HMMA.16816.F32.BF16 R120, R144.reuse, R118, R28 ;  /* 0x000000769078723c */ /* 0x040ff0000004181c */
[C---:B------:R-:W-:Y:S08]  /*145c0*/  HMMA.16816.F32.BF16 R116, R144.reuse, R112, R32 ;  /* 0x000000709074723c */ /* 0x040ff00000041820 */
[C---:B------:R-:W-:Y:S08]  /*145d0*/  HMMA.16816.F32.BF16 R112, R144.reuse, R114, R36 ;  /* 0x000000729070723c */ /* 0x040ff00000041824 */
[C---:B--2---:R-:W-:Y:S08]  /*145e0*/  HMMA.16816.F32.BF16 R40, R144.reuse, R4, R40 ;  /* 0x000000049028723c */ /* 0x044ff00000041828 */
[C---:B------:R-:W-:Y:S01]  /*145f0*/  HMMA.16816.F32.BF16 R44, R144.reuse, R6, R44 ;  /* 0x00000006902c723c */ /* 0x040fe2000004182c */
[----:B------:R-:W1:Y:S07]  /*14600*/  LDSM.16.MT88.4 R4, [R0+0x3800] ;  /* 0x003800000004783b */ /* 0x000e6e0000004200 */
[C---:B---3--:R-:W-:Y:S08]  /*14610*/  HMMA.16816.F32.BF16 R48, R144.reuse, R12, R48 ;  /* 0x0000000c9030723c */ /* 0x048ff00000041830 */
[C---:B------:R-:W-:Y:S01]  /*14620*/  HMMA.16816.F32.BF16 R52, R144.reuse, R14, R52 ;  /* 0x0000000e9034723c */ /* 0x040fe20000041834 */
[----:B------:R2:W3:Y:S07]  /*14630*/  LDSM.16.MT88.4 R12, [R2+0x5800] ;  /* 0x00580000020c783b */ /* 0x0004ee0000004200 */
[C---:B----4-:R-:W-:Y:S08]  /*14640*/  HMMA.16816.F32.BF16 R56, R144.reuse, R16, R56 ;  /* 0x000000109038723c */ /* 0x050ff00000041838 */
[C---:B------:R-:W-:Y:S01]  /*14650*/  HMMA.16816.F32.BF16 R60, R144.reuse, R18, R60 ;  /* 0x00000012903c723c */ /* 0x040fe2000004183c */
[----:B------:R4:W5:Y:S03]  /*14660*/  LDSM.16.MT88.4 R16, [R0+0x5800] ;  /* 0x005800000010783b */ /* 0x0009660000004200 */
[----:B--2---:R-:W-:Y:S04]  /*14670*/  IADD3 R2, R180, -0x2, RZ ;  /* 0xfffffffeb4027810 */ /* 0x004fe80007ffe0ff */
[C---:B-1----:R-:W-:Y:S03]  /*14680*/  HMMA.16816.F32.BF16 R64, R144.reuse, R4, R64 ;  /* 0x000000049040723c */ /* 0x042fe60000041840 */
[----:B------:R-:W-:Y:S05]  /*14690*/  ISETP.GE.AND P0, PT, R2, R204, PT ;  /* 0x000000cc0200720c */ /* 0x000fea0003f06270 */
[C---:B------:R-:W-:Y:S04]  /*146a0*/  HMMA.16816.F32.BF16 R68, R144.reuse, R6, R68 ;  /* 0x000000069044723c */ /* 0x040fe80000041844 */
[----:B----4-:R-:W-:Y:S04]  /*146b0*/  FADD.FTZ R0, R155, R9 ;  /* 0x000000099b007221 */ /* 0x010fe80000010000 */
[C---:B---3--:R-:W-:Y:S04]  /*146c0*/  HMMA.16816.F32.BF16 R72, R144.reuse, R12, R72 ;  /* 0x0000000c9048723c */ /* 0x048fe80000041848 */
        /* <DEDUP_REMOVED lines=16> */
[----:B------:R-:W-:Y:S01]  /*147d0*/  IMAD.MOV.U32 R0, RZ, RZ, c[0x0][0x2b8] ;  /* 0x0000ae00ff007624 */ /* 0x000fe200078e00ff */
[----:B------:R-:W-:Y:S01]  /*147e0*/  MOV R183, RZ ;  /* 0x000000ff00b77202 */ /* 0x000fe20000000f00 */
[----:B------:R-:W-:Y:S02]  /*147f0*/  IMAD R2, R180, 0x40, R215 ;  /* 0x00000040b4027824 */ /* 0x000fe400078e02d7 */
[----:B------:R-:W-:Y:S01]  /*14800*/  IMAD R8, R189, 0x3000, R228 ;  /* 0x00003000bd087824 */ /* 0x000fe200078e02e4 */
[----:B------:R-:W-:Y:S02]  /*14810*/  ISETP.NE.AND P0, PT, R0, 0x1, PT ;  /* 0x000000010000780c */ /* 0x000fe40003f05270 */
[----:B------:R-:W-:Y:S05]  /*14820*/  IADD3 R2, R2, -0x80, R199 ;  /* 0xffffff8002027810 */ /* 0x000fea0007ffe0c7 */
        /* <DEDUP_REMOVED lines=13> */
[----:B------:R-:W-:Y:S05]  /*14900*/  IMAD R0, R184, c[0x0][0x1e4], R0 ;  /* 0x00007900b8007a24 */ /* 0x000fea00078e0200 */
[----:B------:R-:W-:Y:S02]  /*14910*/  IADD3 R3, R3, R0, RZ ;  /* 0x0000000003037210 */ /* 0x000fe40007ffe0ff */
        /* <DEDUP_REMOVED lines=10> */
.L_x_2481:
[----:B------:R-:W-:-:S05]  /*149c0*/  BRA.DIV ~URZ, `(.L_x_2375) ;  /* 0x0000abe27f007947 */ /* 0x000fca000b800000 */
[----:B------:R-:W3:Y:S01]  /*149d0*/  SHFL.IDX PT, R2, R13, RZ, 0x181f ;  /* 0x00181fff0d027589 */ /* 0x000ee200000e0000 */
[----:B------:R-:W-:Y:S01]  /*149e0*/  IMAD.SHL.U32 R9, R190, 0x2, RZ ;  /* 0x00000002be097824 */ /* 0x000fe200078e00ff */
[----:B------:R-:W-:Y:S01]  /*149f0*/  SHF.R.S32.HI R3, RZ, 0x1f, R190 ;  /* 0x0000001fff037819 */ /* 0x000fe200000114be */
[----:B------:R-:W-:Y:S01]  /*14a00*/  IMAD.SHL.U32 R0, R8, 0x2, RZ ;  /* 0x0000000208007824 */ /* 0x000fe200078e00ff */
[C---:B------:R-:W-:Y:S01]  /*14a10*/  SHF.L.U64.HI R15, R198.reuse, 0x1, R209 ;  /* 0x00000001c60f7819 */ /* 0x040fe200000102d1 */
[----:B------:R-:W-:Y:S01]  /*14a20*/  IMAD.SHL.U32 R16, R198, 0x2, RZ ;  /* 0x00000002c6107824 */ /* 0x000fe200078e00ff */
[----:B------:R-:W-:Y:S01]  /*14a30*/  SHF.L.U64.HI R14, R190, 0x1, R3 ;  /* 0x00000001be0e7819 */ /* 0x000fe20000010203 */
[C---:B------:R-:W-:Y:S01]  /*14a40*/  IMAD.SHL.U32 R12, R197.reuse, 0x2, RZ ;  /* 0x00000002c50c7824 */ /* 0x040fe200078e00ff */
[----:B------:R-:W-:Y:S02]  /*14a50*/  SHF.L.U64.HI R17, R197, 0x1, R208 ;  /* 0x00000001c5117819 */ /* 0x000fe400000102d0 */
[----:B------:R-:W-:Y:S02]  /*14a60*/  SEL R8, RZ, 0x10, P4 ;  /* 0x00000010ff087807 */ /* 0x000fe40002000000 */
[----:B---3--:R-:W-:Y:S05]  /*14a70*/  IADD3 R6, P0, R2, R9, RZ ;  /* 0x0000000902067210 */ /* 0x008fea0007f1e0ff */
[----:B--2---:R-:W-:Y:S05]  /*14a80*/  IMAD.X R7, R4, 0x1, R14, P0 ;  /* 0x0000000104077824 */ /* 0x004fea00000e060e */
[----:B------:R-:W-:Y:S01]  /*14a90*/  @!PT LDS RZ, [RZ] ;  /* 0x00000000fffff984 */ /* 0x000fe20000000800 */
[----:B------:R-:W-:Y:S01]  /*14aa0*/  @!PT LDS RZ, [RZ] ;  /* 0x00000000fffff984 */ /* 0x000fe20000000800 */
[----:B------:R2:W-:Y:S02]  /*14ab0*/  LDGSTS.E.BYPASS.LTC128B.128 [R0+0xc100], [R6.64], !P5 ;  /* 0x0c10000006007fae */ /* 0x0005e4000e901d4a */
[----:B--2---:R-:W-:Y:S05]  /*14ac0*/  IADD3 R6, P0, R2, R16, RZ ;  /* 0x0000001002067210 */ /* 0x004fea0007f1e0ff */
[----:B------:R-:W-:Y:S05]  /*14ad0*/  IMAD.X R7, R4, 0x1, R15, P0 ;  /* 0x0000000104077824 */ /* 0x000fea00000e060f */
[----:B------:R2:W-:Y:S02]  /*14ae0*/  LDGSTS.E.BYPASS.LTC128B.128 [R0+0xe100], [R6.64], !P4 ;  /* 0x0e10000006007fae */ /* 0x0005e4000e101d4a */
[----:B--2---:R-:W-:Y:S02]  /*14af0*/  IADD3 R6, P0, R2, R12, RZ ;  /* 0x0000000c02067210 */ /* 0x004fe40007f1e0ff */
[----:B------:R-:W2:Y:S03]  /*14b00*/  SHFL.IDX PT, R2, R13, 0x1, 0x181f ;  /* 0x00381f000d027f89 */ /* 0x000ea600000e0000 */
[----:B------:R-:W-:Y:S02]  /*14b10*/  IMAD.X R7, R4, 0x1, R17, P0 ;  /* 0x0000000104077824 */ /* 0x000fe400000e0611 */
[----:B------:R3:W4:Y:S04]  /*14b20*/  SHFL.IDX PT, R4, R5, 0x1, 0x181f ;  /* 0x00381f0005047f89 */ /* 0x00072800000e0000 */
[----:B------:R1:W-:Y:S04]  /*14b30*/  LDGSTS.E.BYPASS.LTC128B.128 [R0+0x10100], [R6.64], !P6 ;  /* 0x1010000006007fae */ /* 0x0003e8000f101d4a */
[----:B-1-3--:R1:W5:Y:S02]  /*14b40*/  LDL R5, [R1+0xd0] ;  /* 0x0000d00001057983 */ /* 0x00a3640000100800 */
.L_x_2482:
[----:B--2---:R-:W-:Y:S02]  /*14b50*/  IADD3 R6, P0, R2, R9, RZ ;  /* 0x0000000902067210 */ /* 0x004fe40007f1e0ff */
[----:B-----5:R-:W-:Y:S03]  /*14b60*/  IADD3 R3, -R5, 0x10, RZ ;  /* 0x0000001005037810 */ /* 0x020fe60007ffe1ff */
[----:B----4-:R-:W-:Y:S01]  /*14b70*/  IMAD.X R7, R4, 0x1, R14, P0 ;  /* 0x0000000104077824 */ /* 0x010fe200000e060e */
[----:B------:R-:W-:Y:S04]  /*14b80*/  LOP3.LUT R3, R3, 0xf, RZ, 0xc0, !PT ;  /* 0x0000000f03037812 */ /* 0x000fe800078ec0ff */
[----:B------:R-:W-:Y:S01]  /*14b90*/  @!PT LDS RZ, [RZ] ;  /* 0x00000000fffff984 */ /* 0x000fe20000000800 */
[----:B------:R-:W-:Y:S01]  /*14ba0*/  @!PT LDS RZ, [RZ] ;  /* 0x00000000fffff984 */ /* 0x000fe20000000800 */
[----:B------:R-:W-:Y:S01]  /*14bb0*/  @!PT LDS RZ, [RZ] ;  /* 0x00000000fffff984 */ /* 0x000fe20000000800 */
[----:B------:R2:W-:Y:S02]  /*14bc0*/  LDGSTS.E.BYPASS.LTC128B.128 [R0+0xd100], [R6.64], !P5 ;  /* 0x0d10000006007fae */ /* 0x0005e4000e901d4a */
[----:B--2---:R-:W-:Y:S04]  /*14bd0*/  IADD3 R6, -R8, 0x10, RZ ;  /* 0x0000001008067810 */ /* 0x004fe80007ffe1ff */
[----:B------:R-:W-:Y:S04]  /*14be0*/  LOP3.LUT R6, R6, 0xf, RZ, 0xc0, !PT ;  /* 0x0000000f06067812 */ /* 0x000fe800078ec0ff */
[----:B------:R-:W-:Y:S04]  /*14bf0*/  IADD3 R6, P1, P0, R6, R2, R16 ;  /* 0x0000000206067210 */ /* 0x000fe8000783e010 */
[----:B------:R-:W-:Y:S02]  /*14c00*/  IADD3.X R7, RZ, R4, R15, P1, P0 ;  /* 0x00000004ff077210 */ /* 0x000fe40000fe040f */
[----:B------:R-:W-:Y:S04]  /*14c10*/  IADD3 R2, P1, P0, R3, R2, R12 ;  /* 0x0000000203027210 */ /* 0x000fe8000783e00c */
[----:B------:R-:W-:Y:S02]  /*14c20*/  IADD3.X R3, RZ, R4, R17, P1, P0 ;  /* 0x00000004ff037210 */ /* 0x000fe40000fe0411 */
[----:B------:R-:W-:Y:S02]  /*14c30*/  ISETP.NE.U32.AND P1, PT, R8, RZ, PT ;  /* 0x000000ff0800720c */ /* 0x000fe40003f25070 */
[----:B------:R-:W-:Y:S11]  /*14c40*/  ISETP.NE.U32.AND P0, PT, R5, RZ, PT ;  /* 0x000000ff0500720c */ /* 0x000ff60003f05070 */
[----:B------:R2:W-:Y:S04]  /*14c50*/  LDGSTS.E.BYPASS.LTC128B.128.ZFILL [R0+0xf100], [R6.64], P1 ;  /* 0x0f10000006007fae */ /* 0x0005e80008941d4a */
[----:B------:R2:W-:Y:S02]  /*14c60*/  LDGSTS.E.BYPASS.LTC128B.128.ZFILL [R0+0x11100], [R2.64], P0 ;  /* 0x1110000002007fae */ /* 0x0005e40008141d4a */
.L_x_2373:
[----:B------:R-:W-:Y:S05]  /*14c70*/  BSYNC B0 ;  /* 0x0000000000007941 */ /* 0x000fea0003800000 */
.L_x_2372:
[C---:B------:R-:W-:Y:S01]  /*14c80*/  ISETP.GT.AND P0, PT, R180.reuse, R193, PT ;  /* 0x000000c1b400720c */ /* 0x040fe20003f04270 */
[----:B------:R-:W0:Y:S01]  /*14c90*/  LDGDEPBAR ;  /* 0x00000000000079af */ /* 0x000e220000000000 */
[C---:B------:R-:W-:Y:S01]  /*14ca0*/  ISETP.GE.AND P1, PT, R169.reuse, 0x1, PT ;  /* 0x00000001a900780c */ /* 0x040fe20003f26270 */
[----:B------:R-:W-:Y:S01]  /*14cb0*/  IMAD.MOV.U32 R8, RZ, RZ, R105 ;  /* 0x000000ffff087224 */ /* 0x000fe200078e0069 */
[----:B------:R-:W-:Y:S01]  /*14cc0*/  IADD3 R169, R169, 0x1, RZ ;  /* 0x00000001a9a97810 */ /* 0x000fe20007ffe0ff */
[----:B--2---:R-:W-:Y:S01]  /*14cd0*/  IMAD.MOV.U32 R0, RZ, RZ, R104 ;  /* 0x000000ffff007224 */ /* 0x004fe200078e0068 */
[----:B------:R-:W-:Y:S02]  /*14ce0*/  IADD3 R180, R180, -0x1, RZ ;  /* 0xffffffffb4b47810 */ /* 0x000fe40007ffe0ff */
[----:B------:R-:W-:Y:S05]  /*14cf0*/  SEL R169, R169, RZ, !P1 ;  /* 0x000000ffa9a97207 */ /* 0x000fea0004800000 */
[----:B-1----:R-:W-:-:S05]  /*14d00*/  @P0 BRA `(.L_x_2376) ;  /* 0xffffce5000000947 */ /* 0x002fca000383ffff */
.L_x_2366:
[----:B------:R-:W-:-:S13]  /*14d10*/  ISETP.GE.AND P0, PT, R180, R204, PT ;  /* 0x000000ccb400720c */ /* 0x000fda0003f06270 */
[----:B------:R-:W-:Y:S05]  /*14d20*/  @!P0 BRA `(.L_x_2377) ;  /* 0x00003b4000008947 */ /* 0x000fea0003800000 */
[----:B------:R-:W-:Y:S02]  /*14d30*/  MOV R9, R105 ;  /* 0x0000006900097202 */ /* 0x000fe40000000f00 */
[----:B------:R-:W-:Y:S02]  /*14d40*/  MOV R8, R104 ;  /* 0x0000006800087202 */ /* 0x000fe40000000f00 */
.L_x_2394:
        /* <DEDUP_REMOVED lines=34> */
.L_x_2483:
[----:B------:R-:W-:-:S05]  /*14f70*/  BRA.DIV ~URZ, `(.L_x_2381) ;  /* 0x0000a9627f007947 */ /* 0x000fca000b800000 */
[----:B------:R-:W5:Y:S01]  /*14f80*/  SHFL.IDX PT, R2, R17, RZ, 0x181f ;  /* 0x00181fff11027589 */ /* 0x000f6200000e0000 */
[----:B------:R-:W-:Y:S01]  /*14f90*/  IMAD.SHL.U32 R18, R190, 0x2, RZ ;  /* 0x00000002be127824 */ /* 0x000fe200078e00ff */
[----:B------:R-:W-:Y:S01]  /*14fa0*/  SHF.R.S32.HI R3, RZ, 0x1f, R190 ;  /* 0x0000001fff037819 */ /* 0x000fe200000114be */
[----:B------:R-:W-:Y:S01]  /*14fb0*/  IMAD R32, R189, 0x6000, RZ ;  /* 0x00006000bd207824 */ /* 0x000fe200078e02ff */
[----:B------:R-:W-:Y:S01]  /*14fc0*/  SHF.L.U32 R19, R198, 0x1, RZ ;  /* 0x00000001c6137819 */ /* 0x000fe200000006ff */
[----:B------:R-:W-:Y:S01]  /*14fd0*/  IMAD.SHL.U32 R24, R197, 0x2, RZ ;  /* 0x00000002c5187824 */ /* 0x000fe200078e00ff */
[----:B------:R-:W-:Y:S01]  /*14fe0*/  SHF.L.U64.HI R25, R190, 0x1, R3 ;  /* 0x00000001be197819 */ /* 0x000fe20000010203 */
[----:B------:R-:W-:Y:S01]  /*14ff0*/  IMAD.IADD R4, R203, 0x1, R32 ;  /* 0x00000001cb047824 */ /* 0x000fe200078e0220 */
[----:B------:R-:W-:Y:S02]  /*15000*/  SHF.L.U64.HI R27, R198, 0x1, R209 ;  /* 0x00000001c61b7819 */ /* 0x000fe400000102d1 */
[----:B------:R-:W-:Y:S02]  /*15010*/  SHF.L.U64.HI R26, R197, 0x1, R208 ;  /* 0x00000001c51a7819 */ /* 0x000fe400000102d0 */
[C---:B-----5:R-:W-:Y:S05]  /*15020*/  IADD3 R6, P0, R2.reuse, R18, RZ ;  /* 0x0000001202067210 */ /* 0x060fea0007f1e0ff */
[C---:B----4-:R-:W-:Y:S05]  /*15030*/  IMAD.X R7, R5.reuse, 0x1, R25, P0 ;  /* 0x0000000105077824 */ /* 0x050fea00000e0619 */
[----:B------:R-:W-:Y:S01]  /*15040*/  @!PT LDS RZ, [RZ] ;  /* 0x00000000fffff984 */ /* 0x000fe20000000800 */
[----:B------:R-:W-:Y:S01]  /*15050*/  @!PT LDS RZ, [RZ] ;  /* 0x00000000fffff984 */ /* 0x000fe20000000800 */
[----:B------:R4:W-:Y:S02]  /*15060*/  LDGSTS.E.BYPASS.LTC128B.128 [R4+0x100], [R6.64], !P5 ;  /* 0x0010000006047fae */ /* 0x0009e4000e901d4a */
[C---:B----4-:R-:W-:Y:S05]  /*15070*/  IADD3 R6, P0, R2.reuse, R19, RZ ;  /* 0x0000001302067210 */ /* 0x050fea0007f1e0ff */
[C---:B------:R-:W-:Y:S05]  /*15080*/  IMAD.X R7, R5.reuse, 0x1, R27, P0 ;  /* 0x0000000105077824 */ /* 0x040fea00000e061b */
[----:B------:R4:W-:Y:S02]  /*15090*/  LDGSTS.E.BYPASS.LTC128B.128 [R4+0x2100], [R6.64], !P4 ;  /* 0x0210000006047fae */ /* 0x0009e4000e101d4a */
[----:B----4-:R-:W-:Y:S02]  /*150a0*/  IADD3 R6, P0, R2, R24, RZ ;  /* 0x0000001802067210 */ /* 0x010fe40007f1e0ff */
[----:B------:R4:W2:Y:S02]  /*150b0*/  SHFL.IDX PT, R2, R17, 0x1, 0x181f ;  /* 0x00381f0011027f89 */ /* 0x0008a400000e0000 */
[----:B------:R-:W-:Y:S02]  /*150c0*/  IADD3.X R7, R5, R26, RZ, P0, !PT ;  /* 0x0000001a05077210 */ /* 0x000fe400007fe4ff */
[----:B------:R4:W3:Y:S04]  /*150d0*/  SHFL.IDX PT, R5, R16, 0x1, 0x181f ;  /* 0x00381f0010057f89 */ /* 0x0008e800000e0000 */
[----:B------:R4:W-:Y:S03]  /*150e0*/  LDGSTS.E.BYPASS.LTC128B.128 [R4+0x4100], [R6.64], !P6 ;  /* 0x0410000006047fae */ /* 0x0009e6000f101d4a */
.L_x_2484:
[C---:B--2-4-:R-:W-:Y:S01]  /*150f0*/  IADD3 R6, P0, R2.reuse, R18, RZ ;  /* 0x0000001202067210 */ /* 0x054fe20007f1e0ff */
[----:B------:R-:W-:Y:S04]  /*15100*/  IMAD.IADD R32, R203, 0x1, R32 ;  /* 0x00000001cb207824 */ /* 0x000fe800078e0220 */
[C---:B---3--:R-:W-:Y:S05]  /*15110*/  IMAD.X R7, R5.reuse, 0x1, R25, P0 ;  /* 0x0000000105077824 */ /* 0x048fea00000e0619 */
[----:B------:R-:W-:Y:S01]  /*15120*/  @!PT LDS RZ, [RZ] ;  /* 0x00000000fffff984 */ /* 0x000fe20000000800 */
[----:B------:R-:W-:Y:S01]  /*15130*/  @!PT LDS RZ, [RZ] ;  /* 0x00000000fffff984 */ /* 0x000fe20000000800 */
[----:B------:R-:W-:Y:S01]  /*15140*/  @!PT LDS RZ, [RZ] ;  /* 0x00000000fffff984 */ /* 0x000fe20000000800 */
[----:B------:R2:W-:Y:S02]  /*15150*/  LDGSTS.E.BYPASS.LTC128B.128 [R4+0x1100], [R6.64], !P5 ;  /* 0x0110000006047fae */ /* 0x0005e4000e901d4a */
[C---:B--2---:R-:W-:Y:S02]  /*15160*/  IADD3 R6, P1, R2.reuse, R19, RZ ;  /* 0x0000001302067210 */ /* 0x044fe40007f3e0ff */
[----:B------:R-:W-:Y:S03]  /*15170*/  IADD3 R2, P0, R2, R24, RZ ;  /* 0x0000001802027210 */ /* 0x000fe60007f1e0ff */
[C---:B------:R-:W-:Y:S01]  /*15180*/  IMAD.X R7, R5.reuse, 0x1, R27, P1 ;  /* 0x0000000105077824 */ /* 0x040fe200008e061b */
[----:B------:R-:W-:Y:S04]  /*15190*/  IADD3.X R3, R5, R26, RZ, P0, !PT ;  /* 0x0000001a05037210 */ /* 0x000fe800007fe4ff */
[----:B------:R2:W-:Y:S04]  /*151a0*/  LDGSTS.E.BYPASS.LTC128B.128 [R4+0x3100], [R6.64], !P4 ;  /* 0x0310000006047fae */ /* 0x0005e8000e101d4a */
[----:B------:R2:W-:Y:S02]  /*151b0*/  LDGSTS.E.BYPASS.LTC128B.128 [R32+0x5100], [R2.64], !P6 ;  /* 0x0510000002207fae */ /* 0x0005e4000f101d4a */
.L_x_2379:
[----:B------:R-:W-:Y:S05]  /*151c0*/  BSYNC B0 ;  /* 0x0000000000007941 */ /* 0x000fea0003800000 */
.L_x_2378:
[----:B------:R-:W0:Y:S01]  /*151d0*/  LDGDEPBAR ;  /* 0x00000000000079af */ /* 0x000e220000000000 */
[----:B------:R-:W-:Y:S01]  /*151e0*/  WARPSYNC 0xffffffff ;  /* 0xffffffff00007948 */ /* 0x000fe20003800000 */
[C---:B--234-:R-:W-:Y:S01]  /*151f0*/  HMMA.16816.F32.BF16 R4, R36.reuse, R12, RZ ;  /* 0x0000000c2404723c */ /* 0x05cfe200000418ff */
[----:B------:R-:W-:Y:S03]  /*15200*/  MOV R181, 0x1 ;  /* 0x0000000100b57802 */ /* 0x000fe60000000f00 */
[CC--:B------:R-:W-:Y:S02]  /*15210*/  IADD3 R104, R170.reuse, R0.reuse, RZ ;  /* 0x00000000aa687210 */ /* 0x0c0fe40007ffe0ff */
[CC--:B------:R-:W-:Y:S02]  /*15220*/  IADD3 R3, R171.reuse, R0.reuse, RZ ;  /* 0x00000000ab037210 */ /* 0x0c0fe40007ffe0ff */
[C---:B------:R-:W-:Y:S01]  /*15230*/  HMMA.16816.F32.BF16 R12, R36.reuse, R14, RZ ;  /* 0x0000000e240c723c */ /* 0x040fe200000418ff */
[----:B------:R-:W-:Y:S02]  /*15240*/  IADD3 R2, R171, R0, R170 ;  /* 0x00000000ab027210 */ /* 0x000fe40007ffe0aa */
[----:B------:R-:W-:Y:S05]  /*15250*/  ISETP.LE.AND P1, PT, R181, c[0x0][0x32c], PT ;  /* 0x0000cb00b5007a0c */ /* 0x000fea0003f23270 */
[C---:B-1----:R-:W-:Y:S08]  /*15260*/  HMMA.16816.F32.BF16 R16, R36.reuse, R20, RZ ;  /* 0x000000142410723c */ /* 0x042ff000000418ff */
        /* <DEDUP_REMOVED lines=15> */
[C---:B------:R-:W-:Y:S07]  /*15360*/  HMMA.16816.F32.BF16 R32, R148.reuse, R164, R32 ;  /* 0x000000a49420723c */ /* 0x040fee0000041820 */
[----:B------:R-:W-:Y:S01]  /*15370*/  IADD3 R164, R170, R105, RZ ;  /* 0x00000069aaa47210 */ /* 0x000fe20007ffe0ff */
        /* <DEDUP_REMOVED lines=82> */
[----:B------:R2:W4:Y:S07]  /*158a0*/  LDSM.16.M88.4 R156, [R0+0x5800] ;  /* 0x00580000009c783b */ /* 0x00052e0000000200 */
[C---:B-1----:R-:W-:Y:S08]  /*158b0*/  HMMA.16816.F32.BF16 R16, R152.reuse, R144, R16 ;  /* 0x000000909810723c */ /* 0x042ff00000041810 */
[C---:B------:R-:W-:Y:S01]  /*158c0*/  HMMA.16816.F32.BF16 R20, R152.reuse, R146, R20 ;  /* 0x000000929814723c */ /* 0x040fe20000041814 */
[----:B------:R-:W-:Y:S07]  /*158d0*/  LDSM.16.M88.4 R144, [R173+0x8000] ;  /* 0x00800000ad90783b */ /* 0x000fee0000000200 */
[C---:B---3--:R-:W-:Y:S01]  /*158e0*/  HMMA.16816.F32.BF16 R24, R152.reuse, R148, R24 ;  /* 0x000000949818723c */ /* 0x048fe20000041818 */
[----:B--2---:R-:W2:Y:S07]  /*158f0*/  LDL R0, [R1+0x4] ;  /* 0x0000040001007983 */ /* 0x004eae0000100800 */
        /* <DEDUP_REMOVED lines=62> */
[----:B------:R5:W4:Y:S01]  /*15ce0*/  MUFU.TANH R160, R18 ;  /* 0x0000001200a07308 */ /* 0x000b220000002400 */
[----:B--2---:R-:W-:Y:S01]  /*15cf0*/  LEA R4, R0, R227, 0x7 ;  /* 0x000000e300047211 */ /* 0x004fe200078e38ff */
[C---:B------:R-:W-:Y:S03]  /*15d00*/  HMMA.16816.F32.BF16 R28, R156.reuse, R6, R28 ;  /* 0x000000069c1c723c */ /* 0x040fe6000004181c */
[----:B------:R-:W-:Y:S05]  /*15d10*/  IADD3 R4, R225, R4, R226 ;  /* 0x00000004e1047210 */ /* 0x000fea0007ffe0e2 */
[----:B------:R2:W2:Y:S01]  /*15d20*/  MUFU.TANH R155, R19 ;  /* 0x00000013009b7308 */ /* 0x0004a20000002400 */
[----:B-1----:R-:W-:Y:S05]  /*15d30*/  IADD3 R2, R189, 0x1, RZ ;  /* 0x00000001bd027810 */ /* 0x002fea0007ffe0ff */
[----:B------:R-:W-:Y:S04]  /*15d40*/  FMUL.FTZ R26, R26, c[0x0][0x320] ;  /* 0x0000c8001a1a7a20 */ /* 0x000fe80000410000 */
[----:B------:R-:W1:Y:S01]  /*15d50*/  MUFU.TANH R20, R20 ;  /* 0x0000001400147308 */ /* 0x000e620000002400 */
[----:B------:R-:W-:Y:S02]  /*15d60*/  FMUL.FTZ R27, R27, c[0x0][0x320] ;  /* 0x0000c8001b1b7a20 */ /* 0x000fe40000410000 */
[----:B---3--:R-:W-:Y:S02]  /*15d70*/  FMUL.FTZ R17, R25, c[0x0][0x320] ;  /* 0x0000c80019117a20 */ /* 0x008fe40000410000 */
[----:B-----5:R-:W-:Y:S02]  /*15d80*/  FMUL.FTZ R18, R24, c[0x0][0x320] ;  /* 0x0000c80018127a20 */ /* 0x020fe40000410000 */
[----:B------:R-:W-:Y:S02]  /*15d90*/  FMUL.FTZ R30, R30, c[0x0][0x320] ;  /* 0x0000c8001e1e7a20 */ /* 0x000fe40000410000 */
[----:B------:R-:W-:Y:S01]  /*15da0*/  FMUL.FTZ R31, R31, c[0x0][0x320] ;  /* 0x0000c8001f1f7a20 */ /* 0x000fe20000410000 */
[----:B------:R-:W3:Y:S01]  /*15db0*/  MUFU.TANH R152, R26 ;  /* 0x0000001a00987308 */ /* 0x000ee20000002400 */
[----:B------:R-:W-:Y:S02]  /*15dc0*/  FMUL.FTZ R16, R28, c[0x0][0x320] ;  /* 0x0000c8001c107a20 */ /* 0x000fe40000410000 */
[----:B------:R-:W-:Y:S01]  /*15dd0*/  FMUL.FTZ R28, R29, c[0x0][0x320] ;  /* 0x0000c8001d1c7a20 */ /* 0x000fe20000410000 */
[C---:B----4-:R-:W-:Y:S03]  /*15de0*/  HMMA.16816.F32.BF16 R32, R156.reuse, R12, R32 ;  /* 0x0000000c9c20723c */ /* 0x050fe60000041820 */
[----:B--2---:R-:W-:Y:S03]  /*15df0*/  FMUL.FTZ R19, R21, c[0x0][0x320] ;  /* 0x0000c80015137a20 */ /* 0x004fe60000410000 */
[----:B------:R2:W4:Y:S02]  /*15e00*/  MUFU.TANH R151, R27 ;  /* 0x0000001b00977308 */ /* 0x0005240000002400 */
[----:B------:R-:W-:Y:S07]  /*15e10*/  HMMA.16816.F32.BF16 R36, R156, R14, R36 ;  /* 0x0000000e9c24723c */ /* 0x000fee0000041824 */
[----:B------:R-:W-:Y:S01]  /*15e20*/  SHF.L.U32 R156, R180, 0x6, RZ ;  /* 0x00000006b49c7819 */ /* 0x000fe200000006ff */
[----:B------:R5:W1:Y:S08]  /*15e30*/  MUFU.TANH R145, R30 ;  /* 0x0000001e00917308 */ /* 0x000a700000002400 */
[----:B------:R-:W-:Y:S01]  /*15e40*/  FMUL.FTZ R13, R33, c[0x0][0x320] ;  /* 0x0000c800210d7a20 */ /* 0x000fe20000410000 */
[----:B------:R-:W-:Y:S01]  /*15e50*/  MOV R33, 0x1 ;  /* 0x0000000100217802 */ /* 0x000fe20000000f00 */
[----:B------:R1:W1:Y:S01]  /*15e60*/  MUFU.TANH R146, R31 ;  /* 0x0000001f00927308 */ /* 0x0002620000002400 */
[----:B------:R-:W-:Y:S02]  /*15e70*/  FMUL.FTZ R29, R35, c[0x0][0x320] ;  /* 0x0000c800231d7a20 */ /* 0x000fe40000410000 */
[----:B------:R-:W-:Y:S01]  /*15e80*/  ISETP.NE.AND P0, PT, R33, c[0x0][0x2c4], PT ;  /* 0x0000b10021007a0c */ /* 0x000fe20003f05270 */
[----:B--2---:R-:W-:Y:S02]  /*15e90*/  FMUL.FTZ R27, R32, c[0x0][0x320] ;  /* 0x0000c800201b7a20 */ /* 0x004fe40000410000 */
[----:B------:R-:W-:Y:S02]  /*15ea0*/  FMUL.FTZ R12, R36, c[0x0][0x320] ;  /* 0x0000c800240c7a20 */ /* 0x000fe40000410000 */
[----:B------:R-:W-:Y:S02]  /*15eb0*/  FMUL.FTZ R26, R37, c[0x0][0x320] ;  /* 0x0000c800251a7a20 */ /* 0x000fe40000410000 */
[----:B------:R-:W2:Y:S01]  /*15ec0*/  MUFU.TANH R19, R19 ;  /* 0x0000001300137308 */ /* 0x000ea20000002400 */
[----:B------:R-:W-:Y:S02]  /*15ed0*/  FMUL.FTZ R32, R38, c[0x0][0x320] ;  /* 0x0000c80026207a20 */ /* 0x000fe40000410000 */
[----:B-----5:R-:W-:Y:S03]  /*15ee0*/  FMUL.FTZ R30, R34, c[0x0][0x320] ;  /* 0x0000c800221e7a20 */ /* 0x020fe60000410000 */
[----:B------:R-:W-:Y:S04]  /*15ef0*/  @P0 IMAD.HI.U32 R0, R4, c[0x0][0x2c8], RZ ;  /* 0x0000b20004000a27 */ /* 0x000fe800078e00ff */
[----:B------:R2:W2:Y:S01]  /*15f00*/  MUFU.TANH R154, R22 ;  /* 0x00000016009a7308 */ /* 0x0004a20000002400 */
[----:B------:R-:W-:Y:S02]  /*15f10*/  @P0 SHF.R.U32.HI R4, RZ, c[0x0][0x2cc], R0 ;  /* 0x0000b300ff040a19 */ /* 0x000fe40000011600 */
[----:B------:R-:W-:Y:S01]  /*15f20*/  IADD3 R0, -R200, 0x1, -R156 ;  /* 0x00000001c8007810 */ /* 0x000fe20007ffe99c */
[----:B-1----:R-:W-:Y:S01]  /*15f30*/  FMUL.FTZ R31, R39, c[0x0][0x320] ;  /* 0x0000c800271f7a20 */ /* 0x002fe20000410000 */
[----:B------:R-:W-:Y:S01]  /*15f40*/  ISETP.GE.AND P0, PT, R189, 0x1, PT ;  /* 0x00000001bd00780c */ /* 0x000fe20003f06270 */
[----:B------:R-:W1:Y:S01]  /*15f50*/  SHFL.IDX PT, R3, R4, RZ, 0x1c1f ;  /* 0x001c1fff04037589 */ /* 0x000e6200000e0000 */
[----:B------:R-:W-:Y:S02]  /*15f60*/  IADD3 R0, -R202, R0, R201 ;  /* 0x00000000ca007210 */ /* 0x000fe40007ffe1c9 */
[----:B------:R-:W-:Y:S01]  /*15f70*/  SEL R189, R2, RZ, !P0 ;  /* 0x000000ff02bd7207 */ /* 0x000fe20004000000 */
[----:B------:R2:W2:Y:S01]  /*15f80*/  MUFU.TANH R153, R23 ;  /* 0x0000001700997308 */ /* 0x0004a20000002400 */
[C---:B------:R-:W-:Y:S02]  /*15f90*/  IADD3 R6, R0.reuse, c[0x0][0x328], RZ ;  /* 0x0000ca0000067a10 */ /* 0x040fe40007ffe0ff */
[----:B------:R-:W-:Y:S07]  /*15fa0*/  IADD3 R5, R0, UR8, RZ ;  /* 0x0000000800057c10 */ /* 0x000fee000fffe0ff */
[----:B------:R-:W2:Y:S10]  /*15fb0*/  MUFU.TANH R18, R18 ;  /* 0x0000001200127308 */ /* 0x000eb40000002400 */
[----:B------:R-:W2:Y:S01]  /*15fc0*/  MUFU.TANH R17, R17 ;  /* 0x0000001100117308 */ /* 0x000ea20000002400 */
[-C--:B-1----:R-:W-:Y:S02]  /*15fd0*/  IADD3 R2, R6, R3.reuse, RZ ;  /* 0x0000000306027210 */ /* 0x082fe40007ffe0ff */
[----:B------:R-:W-:Y:S07]  /*15fe0*/  IADD3 R0, R5, R3, RZ ;  /* 0x0000000305007210 */ /* 0x000fee0007ffe0ff */
        /* <DEDUP_REMOVED lines=16> */
[----:B------:R-:W-:Y:S02]  /*160f0*/  ISETP.NE.AND P0, PT, R33, c[0x0][0x32c], PT ;  /* 0x0000cb0021007a0c */ /* 0x000fe40003f05270 */
[----:B------:R-:W-:Y:S11]  /*16100*/  LOP3.LUT R3, RZ, R3, RZ, 0x33, !PT ;  /* 0x00000003ff037212 */ /* 0x000ff600078e33ff */
[----:B------:R-:W-:Y:S05]  /*16110*/  @P0 IMAD.HI.U32 R7, R3, c[0x0][0x330], RZ ;  /* 0x0000cc0003070a27 */ /* 0x000fea00078e00ff */
[----:B------:R-:W-:Y:S04]  /*16120*/  @P0 SHF.R.U32.HI R3, RZ, c[0x0][0x334], R7 ;  /* 0x0000cd00ff030a19 */ /* 0x000fe80000011607 */
[----:B------:R-:W-:Y:S01]  /*16130*/  LOP3.LUT R3, RZ, R3, RZ, 0x33, !PT ;  /* 0x00000003ff037212 */ /* 0x000fe200078e33ff */
[----:B------:R-:W-:-:S05]  /*16140*/  BRA `(.L_x_2385) ;  /* 0x0000004000007947 */ /* 0x000fca0003800000 */
.L_x_2384:
[----:B------:R-:W-:Y:S11]  /*16150*/  ISETP.NE.AND P0, PT, R33, c[0x0][0x32c], PT ;  /* 0x0000cb0021007a0c */ /* 0x000ff60003f05270 */
[----:B------:R-:W-:Y:S02]  /*16160*/  @!UPT UIADD3 URZ, URZ, URZ, URZ ;  /* 0x0000003f3f3ff290 */ /* 0x000fe4000fffe03f */
[----:B------:R-:W-:Y:S05]  /*16170*/  @P0 IMAD.HI.U32 R7, R3, c[0x0][0x330], RZ ;  /* 0x0000cc0003070a27 */ /* 0x000fea00078e00ff */
[----:B------:R-:W-:Y:S02]  /*16180*/  @P0 SHF.R.U32.HI R3, RZ, c[0x0][0x334], R7 ;  /* 0x0000cd00ff030a19 */ /* 0x000fe40000011607 */
.L_x_2385:
[----:B------:R-:W-:Y:S05]  /*16190*/  BSYNC B0 ;  /* 0x0000000000007941 */ /* 0x000fea0003800000 */
.L_x_2383:
[----:B------:R-:W-:Y:S04]  /*161a0*/  IMAD R3, R3, c[0x0][0x32c], -R156 ;  /* 0x0000cb0003037a24 */ /* 0x000fe800078e0a9c */
[----:B------:R-:W-:Y:S05]  /*161b0*/  IMAD.IADD R3, R3, 0x1, -R200 ;  /* 0x0000000103037824 */ /* 0x000fea00078e0ac8 */
[----:B------:R-:W-:Y:S02]  /*161c0*/  IMNMX R0, R0, R3, !PT ;  /* 0x0000000300007217 */ /* 0x000fe40007800200 */
[----:B------:R-:W-:Y:S04]  /*161d0*/  IADD3 R3, R3, c[0x0][0x32c], RZ ;  /* 0x0000cb0003037a10 */ /* 0x000fe80007ffe0ff */
[----:B------:R-:W-:Y:S02]  /*161e0*/  IMNMX R2, R2, R3, PT ;  /* 0x0000000302027217 */ /* 0x000fe40003800200 */
.L_x_2382:
        /* <DEDUP_REMOVED lines=9> */
[--C-:B--2---:R-:W-:Y:S03]  /*16280*/  IMAD.IADD R3, R6, 0x1, R4.reuse ;  /* 0x0000000106037824 */ /* 0x104fe600078e0204 */
        /* <DEDUP_REMOVED lines=39> */
[----:B------:R-:W-:Y:S01]  /*16500*/  ISETP.LT.OR P0, PT, R2, 0x3a, P0 ;  /* 0x0000003a0200780c */ /* 0x000fe20000701670 */
[----:B------:R-:W-:Y:S03]  /*16510*/  IMAD.IADD R2, R5, 0x1, R4 ;  /* 0x0000000105027824 */ /* 0x000fe600078e0204 */
[----:B------:R-:W-:Y:S01]  /*16520*/  FSEL R5, R26, -INF , !P0 ;  /* 0xff8000001a057808 */ /* 0x000fe20004000000 */
[----:B------:R-:W-:-:S05]  /*16530*/  @!P1 BRA `(.L_x_2386) ;  /* 0x0000015000009947 */ /* 0x000fca0003800000 */
[----:B------:R-:W-:Y:S01]  /*16540*/  IADD3 R0, -R202, R201, R4 ;  /* 0x000000c9ca007210 */ /* 0x000fe20007ffe104 */
        /* <DEDUP_REMOVED lines=10> */
.L_x_2388:
[----:B------:R-:W-:Y:S11]  /*165f0*/  ISETP.NE.AND P0, PT, R33, c[0x0][0x32c], PT ;  /* 0x0000cb0021007a0c */ /* 0x000ff60003f05270 */
[----:B------:R-:W-:Y:S02]  /*16600*/  @!UPT UIADD3 URZ, URZ, URZ, URZ ;  /* 0x0000003f3f3ff290 */ /* 0x000fe4000fffe03f */
[----:B------:R-:W-:Y:S05]  /*16610*/  @P0 IMAD.HI.U32 R4, R0, c[0x0][0x330], RZ ;  /* 0x0000cc0000040a27 */ /* 0x000fea00078e00ff */
[----:B------:R-:W-:Y:S02]  /*16620*/  @P0 SHF.R.U32.HI R0, RZ, c[0x0][0x334], R4 ;  /* 0x0000cd00ff000a19 */ /* 0x000fe40000011604 */
.L_x_2389:
[----:B------:R-:W-:Y:S05]  /*16630*/  BSYNC B0 ;  /* 0x0000000000007941 */ /* 0x000fea0003800000 */
.L_x_2387:
[----:B------:R-:W-:Y:S04]  /*16640*/  IMAD R0, R0, c[0x0][0x32c], -R156 ;  /* 0x0000cb0000007a24 */ /* 0x000fe800078e0a9c */
[----:B------:R-:W-:Y:S05]  /*16650*/  IMAD.IADD R0, R0, 0x1, -R200 ;  /* 0x0000000100007824 */ /* 0x000fea00078e0ac8 */
[----:B------:R-:W-:Y:S02]  /*16660*/  IMNMX R2, R2, R0, !PT ;  /* 0x0000000002027217 */ /* 0x000fe40007800200 */
[----:B------:R-:W-:Y:S04]  /*16670*/  IADD3 R0, R0, c[0x0][0x32c], RZ ;  /* 0x0000cb0000007a10 */ /* 0x000fe80007ffe0ff */
[----:B------:R-:W-:Y:S02]  /*16680*/  IMNMX R3, R3, R0, PT ;  /* 0x0000000003037217 */ /* 0x000fe40003800200 */
.L_x_2386:
        /* <DEDUP_REMOVED lines=50> */
[----:B------:R-:W-:Y:S01]  /*169b0*/  FFMA.FTZ R187, R5, c[0x0][0x2d0], -R4 ;  /* 0x0000b40005bb7a23 */ /* 0x000fe20000010804 */
[----:B------:R-:W-:Y:S01]  /*169c0*/  FSEL R4, R164, -INF , !P0 ;  /* 0xff800000a4047808 */ /* 0x000fe20004000000 */
[----:B------:R-:W-:Y:S01]  /*169d0*/  FMUL.FTZ R0, R0, c[0x0][0x2d0] ;  /* 0x0000b40000007a20 */ /* 0x000fe20000410000 */
[----:B------:R-:W-:Y:S02]  /*169e0*/  ISETP.GT.AND P0, PT, R2, 0x1, P2 ;  /* 0x000000010200780c */ /* 0x000fe40001704270 */
[----:B------:R-:W-:Y:S02]  /*169f0*/  FMNMX.FTZ R105, R4, R9, !PT ;  /* 0x0000000904697209 */ /* 0x000fe40007810000 */
[----:B------:R-:W-:Y:S02]  /*16a00*/  ISETP.LT.OR P0, PT, R3, 0x2, P0 ;  /* 0x000000020300780c */ /* 0x000fe40000701670 */
[----:B------:R-:W1:Y:S02]  /*16a10*/  MUFU.EX2 R0, R0 ;  /* 0x0000000000007308 */ /* 0x000e640000000800 */
[----:B------:R-:W-:Y:S02]  /*16a20*/  FSEL R5, R163, -INF , !P0 ;  /* 0xff800000a3057808 */ /* 0x000fe40004000000 */
[----:B------:R-:W-:Y:S02]  /*16a30*/  ISETP.GT.AND P0, PT, R2, 0x8, P2 ;  /* 0x000000080200780c */ /* 0x000fe40001704270 */
[----:B------:R-:W-:Y:S02]  /*16a40*/  FMNMX.FTZ R105, R5, R105, !PT ;  /* 0x0000006905697209 */ /* 0x000fe40007810000 */
[----:B------:R-:W-:Y:S02]  /*16a50*/  ISETP.LT.OR P0, PT, R3, 0x9, P0 ;  /* 0x000000090300780c */ /* 0x000fe40000701670 */
[----:B------:R-:W2:Y:S02]  /*16a60*/  MUFU.EX2 R25, R25 ;  /* 0x0000001900197308 */ /* 0x000ea40000000800 */
[----:B------:R-:W-:Y:S02]  /*16a70*/  FSEL R147, R162, -INF , !P0 ;  /* 0xff800000a2937808 */ /* 0x000fe40004000000 */
[C---:B------:R-:W-:Y:S02]  /*16a80*/  ISETP.GT.AND P0, PT, R2.reuse, 0x9, P2 ;  /* 0x000000090200780c */ /* 0x040fe40001704270 */
[----:B------:R-:W-:Y:S02]  /*16a90*/  FMNMX.FTZ R105, R147, R105, !PT ;  /* 0x0000006993697209 */ /* 0x000fe40007810000 */
[----:B------:R-:W-:Y:S02]  /*16aa0*/  ISETP.LT.OR P0, PT, R3, 0xa, P0 ;  /* 0x0000000a0300780c */ /* 0x000fe40000701670 */
[----:B------:R-:W-:Y:S02]  /*16ab0*/  MUFU.EX2 R24, R24 ;  /* 0x0000001800187308 */ /* 0x000fe40000000800 */
[----:B------:R-:W-:Y:S02]  /*16ac0*/  FSEL R148, R161, -INF , !P0 ;  /* 0xff800000a1947808 */ /* 0x000fe40004000000 */
[----:B------:R-:W-:Y:S01]  /*16ad0*/  ISETP.GT.AND P0, PT, R2, 0x10, P2 ;  /* 0x000000100200780c */ /* 0x000fe20001704270 */
[----:B-1----:R-:W-:Y:S01]  /*16ae0*/  FMUL.FTZ R12, R0, R136 ;  /* 0x00000088000c7220 */ /* 0x002fe20000410000 */
[----:B------:R-:W-:Y:S01]  /*16af0*/  FMNMX.FTZ R105, R148, R105, !PT ;  /* 0x0000006994697209 */ /* 0x000fe20007810000 */
[C---:B------:R-:W-:Y:S01]  /*16b00*/  FMUL.FTZ R13, R0.reuse, R137 ;  /* 0x00000089000d7220 */ /* 0x040fe20000410000 */
[----:B------:R-:W-:Y:S01]  /*16b10*/  ISETP.LT.OR P0, PT, R3, 0x11, P0 ;  /* 0x000000110300780c */ /* 0x000fe20000701670 */
[----:B------:R-:W-:Y:S01]  /*16b20*/  FMUL.FTZ R33, R0, R117 ;  /* 0x0000007500217220 */ /* 0x000fe20000410000 */
[----:B------:R-:W-:Y:S01]  /*16b30*/  FSEL R161, R32, -INF , !P1 ;  /* 0xff80000020a17808 */ /* 0x000fe20004800000 */
[----:B------:R-:W1:Y:S01]  /*16b40*/  MUFU.EX2 R23, R23 ;  /* 0x0000001700177308 */ /* 0x000e620000000800 */
[----:B------:R-:W-:Y:S01]  /*16b50*/  FSEL R149, R160, -INF , !P0 ;  /* 0xff800000a0957808 */ /* 0x000fe20004000000 */
[----:B------:R-:W-:Y:S01]  /*16b60*/  FMUL.FTZ R32, R0, R116 ;  /* 0x0000007400207220 */ /* 0x000fe20000410000 */
[----:B------:R-:W-:Y:S01]  /*16b70*/  ISETP.GT.AND P0, PT, R2, 0x11, P2 ;  /* 0x000000110200780c */ /* 0x000fe20001704270 */
[C---:B------:R-:W-:Y:S01]  /*16b80*/  FMUL.FTZ R36, R0.reuse, R112 ;  /* 0x0000007000247220 */ /* 0x040fe20000410000 */
[----:B------:R-:W-:Y:S01]  /*16b90*/  FMNMX.FTZ R105, R149, R105, !PT ;  /* 0x0000006995697209 */ /* 0x000fe20007810000 */
        /* <DEDUP_REMOVED lines=8> */
[----:B------:R-:W-:Y:S01]  /*16c20*/  FMUL.FTZ R21, R0, R129 ;  /* 0x0000008100157220 */ /* 0x000fe20000410000 */
[----:B------:R-:W-:Y:S01]  /*16c30*/  FMNMX.FTZ R105, R150, R105, !PT ;  /* 0x0000006996697209 */ /* 0x000fe20007810000 */
        /* <DEDUP_REMOVED lines=8> */
[----:B------:R-:W-:Y:S01]  /*16cc0*/  FMUL.FTZ R45, R0, R45 ;  /* 0x0000002d002d7220 */ /* 0x000fe20000410000 */
[----:B------:R-:W-:Y:S01]  /*16cd0*/  FMNMX.FTZ R105, R154, R105, !PT ;  /* 0x000000699a697209 */ /* 0x000fe20007810000 */
        /* <DEDUP_REMOVED lines=8> */
[C---:B------:R-:W-:Y:S01]  /*16d60*/  FMUL.FTZ R56, R0.reuse, R56 ;  /* 0x0000003800387220 */ /* 0x040fe20000410000 */
        /* <DEDUP_REMOVED lines=42> */
[----:B-1----:R-:W-:Y:S01]  /*17010*/  F2FP.BF16.PACK_AB R146, R23, R24 ;  /* 0x000000181792723e */ /* 0x002fe200000010ff */
[----:B------:R-:W-:Y:S01]  /*17020*/  FMUL.FTZ R101, R0, R101 ;  /* 0x0000006500657220 */ /* 0x000fe20000410000 */
[----:B------:R-:W-:Y:S02]  /*17030*/  FSEL R162, R30, -INF , !P0 ;  /* 0xff8000001ea27808 */ /* 0x000fe40004000000 */
[----:B------:R-:W-:Y:S02]  /*17040*/  ISETP.GT.AND P0, PT, R2, 0x31, P2 ;  /* 0x000000310200780c */ /* 0x000fe40001704270 */
[----:B------:R-:W-:Y:S02]  /*17050*/  FMNMX.FTZ R105, R162, R105, !PT ;  /* 0x00000069a2697209 */ /* 0x000fe40007810000 */
[----:B------:R-:W-:Y:S04]  /*17060*/  ISETP.LT.OR P0, PT, R3, 0x32, P0 ;  /* 0x000000320300780c */ /* 0x000fe80000701670 */
[----:B------:R-:W-:Y:S01]  /*17070*/  FSEL R163, R29, -INF , !P0 ;  /* 0xff8000001da37808 */ /* 0x000fe20004000000 */
[----:B------:R-:W-:Y:S01]  /*17080*/  FMUL.FTZ R29, R0, R121 ;  /* 0x00000079001d7220 */ /* 0x000fe20000410000 */
[----:B------:R-:W-:Y:S01]  /*17090*/  ISETP.GT.AND P0, PT, R2, 0x39, P2 ;  /* 0x000000390200780c */ /* 0x000fe20001704270 */
[C---:B------:R-:W-:Y:S01]  /*170a0*/  FFMA.FTZ R2, R0.reuse, R195, R7 ;  /* 0x000000c300027223 */ /* 0x040fe20000010007 */
[----:B------:R-:W-:Y:S02]  /*170b0*/  FMNMX.FTZ R105, R163, R105, !PT ;  /* 0x00000069a3697209 */ /* 0x000fe40007810000 */
[----:B------:R-:W-:Y:S01]  /*170c0*/  ISETP.LT.OR P0, PT, R3, 0x3a, P0 ;  /* 0x0000003a0300780c */ /* 0x000fe20000701670 */
[----:B------:R-:W-:Y:S01]  /*170d0*/  FADD.FTZ R3, R25, R2 ;  /* 0x0000000219037221 */ /* 0x000fe20000010000 */
[----:B------:R-:W-:Y:S01]  /*170e0*/  FMNMX.FTZ R105, R161, R105, !PT ;  /* 0x00000069a1697209 */ /* 0x000fe20007810000 */
[----:B------:R-:W-:Y:S01]  /*170f0*/  FMUL.FTZ R25, R0, R125 ;  /* 0x0000007d00197220 */ /* 0x000fe20000410000 */
[----:B------:R-:W-:Y:S04]  /*17100*/  FSEL R160, R31, -INF , !P0 ;  /* 0xff8000001fa07808 */ /* 0x000fe80004000000 */
[----:B------:R-:W-:Y:S05]  /*17110*/  FMNMX.FTZ R105, R160, R105, !PT ;  /* 0x00000069a0697209 */ /* 0x000fea0007810000 */
[----:B------:R-:W1:Y:S02]  /*17120*/  SHFL.BFLY PT, R2, R105, 0x2, 0x1f ;  /* 0x0c401f0069027f89 */ /* 0x000e6400000e0000 */
[----:B-1----:R-:W-:Y:S06]  /*17130*/  FMNMX.FTZ R105, R105, R2, !PT ;  /* 0x0000000269697209 */ /* 0x002fec0007810000 */
[----:B------:R-:W1:Y:S02]  /*17140*/  SHFL.BFLY PT, R2, R105, 0x1, 0x1f ;  /* 0x0c201f0069027f89 */ /* 0x000e6400000e0000 */
[----:B-1----:R-:W-:Y:S01]  /*17150*/  FMNMX.FTZ R105, R105, R2, !PT ;  /* 0x0000000269697209 */ /* 0x002fe20007810000 */
[----:B------:R-:W-:Y:S02]  /*17160*/  FADD.FTZ R2, R24, R3 ;  /* 0x0000000318027221 */ /* 0x000fe40000010000 */
[----:B------:R-:W-:Y:S01]  /*17170*/  FMUL.FTZ R24, R0, R124 ;  /* 0x0000007c00187220 */ /* 0x000fe20000410000 */
[----:B------:R-:W-:Y:S01]  /*17180*/  FSETP.NEU.FTZ.AND P0, PT, R105, -INF , PT ;  /* 0xff8000006900780b */ /* 0x000fe20003f1d000 */
[----:B------:R-:W-:Y:S03]  /*17190*/  FADD.FTZ R158, R23, R2 ;  /* 0x00000002179e7221 */ /* 0x000fe60000010000 */
[C---:B------:R-:W-:Y:S05]  /*171a0*/  FSEL R2, R105.reuse, RZ, P0 ;  /* 0x000000ff69027208 */ /* 0x040fea0000000000 */
[----:B------:R-:W-:Y:S02]  /*171b0*/  FADD.FTZ R2, -R2, R9 ;  /* 0x0000000902027221 */ /* 0x000fe40000010100 */
[----:B------:R-:W-:Y:S02]  /*171c0*/  FMUL.FTZ R9, R105, c[0x0][0x2d0] ;  /* 0x0000b40069097a20 */ /* 0x000fe40000410000 */
[----:B------:R-:W-:Y:S03]  /*171d0*/  FMUL.FTZ R2, R2, c[0x0][0x2d0] ;  /* 0x0000b40002027a20 */ /* 0x000fe60000410000 */
[----:B------:R-:W-:Y:S03]  /*171e0*/  FSEL R9, R9, RZ, P0 ;  /* 0x000000ff09097208 */ /* 0x000fe60000000000 */
[----:B------:R-:W1:Y:S02]  /*171f0*/  MUFU.EX2 R2, R2 ;  /* 0x0000000200027308 */ /* 0x000e640000000800 */
[--C-:B------:R-:W-:Y:S02]  /*17200*/  FFMA.FTZ R145, R4, c[0x0][0x2d0], -R9.reuse ;  /* 0x0000b40004917a23 */ /* 0x100fe40000010809 */
[----:B------:R-:W-:Y:S02]  /*17210*/  FFMA.FTZ R3, R5, c[0x0][0x2d0], -R9 ;  /* 0x0000b40005037a23 */ /* 0x000fe40000010809 */
[C---:B------:R-:W-:Y:S02]  /*17220*/  FMUL.FTZ R4, R0.reuse, R140 ;  /* 0x0000008c00047220 */ /* 0x040fe40000410000 */
[----:B------:R-:W-:Y:S02]  /*17230*/  FMUL.FTZ R5, R0, R141 ;  /* 0x0000008d00057220 */ /* 0x000fe40000410000 */
[----:B------:R-:W2:Y:S10]  /*17240*/  MUFU.EX2 R145, R145 ;  /* 0x0000009100917308 */ /* 0x000eb40000000800 */
[----:B------:R-:W3:Y:S01]  /*17250*/  MUFU.EX2 R0, R3 ;  /* 0x0000000300007308 */ /* 0x000ee20000000800 */
[C---:B-1----:R-:W-:Y:S02]  /*17260*/  FMUL.FTZ R38, R2.reuse, R114 ;  /* 0x0000007202267220 */ /* 0x042fe40000410000 */
[C---:B------:R-:W-:Y:S02]  /*17270*/  FMUL.FTZ R39, R2.reuse, R115 ;  /* 0x0000007302277220 */ /* 0x040fe40000410000 */
[C---:B------:R-:W-:Y:S02]  /*17280*/  FMUL.FTZ R14, R2.reuse, R138 ;  /* 0x0000008a020e7220 */ /* 0x040fe40000410000 */
[C---:B------:R-:W-:Y:S02]  /*17290*/  FMUL.FTZ R15, R2.reuse, R139 ;  /* 0x0000008b020f7220 */ /* 0x040fe40000410000 */
[C---:B------:R-:W-:Y:S02]  /*172a0*/  FMUL.FTZ R34, R2.reuse, R118 ;  /* 0x0000007602227220 */ /* 0x040fe40000410000 */
[C---:B--2---:R-:W-:Y:S02]  /*172b0*/  FFMA.FTZ R8, R2.reuse, R196, R145 ;  /* 0x000000c402087223 */ /* 0x044fe40000010091 */
[C---:B------:R-:W-:Y:S02]  /*172c0*/  FMUL.FTZ R35, R2.reuse, R119 ;  /* 0x0000007702237220 */ /* 0x040fe40000410000 */
[C---:B------:R-:W-:Y:S02]  /*172d0*/  FMUL.FTZ R6, R2.reuse, R142 ;  /* 0x0000008e02067220 */ /* 0x040fe40000410000 */
[C---:B------:R-:W-:Y:S02]  /*172e0*/  FMUL.FTZ R7, R2.reuse, R143 ;  /* 0x0000008f02077220 */ /* 0x040fe40000410000 */
[----:B------:R-:W-:Y:S01]  /*172f0*/  FMUL.FTZ R18, R2, R134 ;  /* 0x0000008602127220 */ /* 0x000fe20000410000 */
[C---:B---3--:R-:W-:Y:S01]  /*17300*/  F2FP.BF16.PACK_AB R145, R0.reuse, R145 ;  /* 0x000000910091723e */ /* 0x048fe200000010ff */
[----:B------:R-:W-:Y:S01]  /*17310*/  FADD.FTZ R8, R0, R8 ;  /* 0x0000000800087221 */ /* 0x000fe20000010000 */
[----:B------:R-:W-:Y:S01]  /*17320*/  IADD3 R0, R178, R168, RZ ;  /* 0x000000a8b2007210 */ /* 0x000fe20007ffe0ff */
[--C-:B------:R-:W-:Y:S01]  /*17330*/  FFMA.FTZ R3, R147, c[0x0][0x2d0], -R9.reuse ;  /* 0x0000b40093037a23 */ /* 0x100fe20000010809 */
[----:B------:R-:W-:Y:S01]  /*17340*/  MUFU.EX2 R134, R182 ;  /* 0x000000b600867308 */ /* 0x000fe20000000800 */
[C---:B------:R-:W-:Y:S02]  /*17350*/  FMUL.FTZ R19, R2.reuse, R135 ;  /* 0x0000008702137220 */ /* 0x040fe40000410000 */
[----:B------:R-:W1:Y:S01]  /*17360*/  LDSM.16.MT88.4 R112, [R0] ;  /* 0x000000000070783b */ /* 0x000e620000004200 */
[C---:B------:R-:W-:Y:S02]  /*17370*/  FMUL.FTZ R22, R2.reuse, R130 ;  /* 0x0000008202167220 */ /* 0x040fe40000410000 */
[C---:B------:R-:W-:Y:S02]  /*17380*/  FMUL.FTZ R23, R2.reuse, R131 ;  /* 0x0000008302177220 */ /* 0x040fe40000410000 */
[C---:B------:R-:W-:Y:S02]  /*17390*/  FMUL.FTZ R26, R2.reuse, R126 ;  /* 0x0000007e021a7220 */ /* 0x040fe40000410000 */
[C---:B------:R-:W-:Y:S01]  /*173a0*/  FMUL.FTZ R27, R2.reuse, R127 ;  /* 0x0000007f021b7220 */ /* 0x040fe20000410000 */
[----:B------:R-:W2:Y:S01]  /*173b0*/  MUFU.EX2 R3, R3 ;  /* 0x0000000300037308 */ /* 0x000ea20000000800 */
[C---:B------:R-:W-:Y:S01]  /*173c0*/  FMUL.FTZ R30, R2.reuse, R122 ;  /* 0x0000007a021e7220 */ /* 0x040fe20000410000 */
[----:B------:R-:W-:Y:S01]  /*173d0*/  LDSM.16.MT88.4 R116, [R0+0x800] ;  /* 0x000800000074783b */ /* 0x000fe20000004200 */
[C---:B------:R-:W-:Y:S02]  /*173e0*/  FMUL.FTZ R31, R2.reuse, R123 ;  /* 0x0000007b021f7220 */ /* 0x040fe40000410000 */
[C---:B------:R-:W-:Y:S02]  /*173f0*/  FMUL.FTZ R42, R2.reuse, R42 ;  /* 0x0000002a022a7220 */ /* 0x040fe40000410000 */
[C---:B------:R-:W-:Y:S02]  /*17400*/  FMUL.FTZ R43, R2.reuse, R43 ;  /* 0x0000002b022b7220 */ /* 0x040fe40000410000 */
[C---:B------:R-:W-:Y:S01]  /*17410*/  FMUL.FTZ R46, R2.reuse, R46 ;  /* 0x0000002e022e7220 */ /* 0x040fe20000410000 */
[----:B------:R-:W-:Y:S01]  /*17420*/  MUFU.EX2 R122, R166 ;  /* 0x000000a6007a7308 */ /* 0x000fe20000000800 */
        /* <DEDUP_REMOVED lines=31> */
[----:B--2---:R-:W-:Y:S01]  /*17620*/  FADD.FTZ R131, R3, R8 ;  /* 0x0000000803837221 */ /* 0x004fe20000010000 */
        /* <DEDUP_REMOVED lines=39> */
[----:B------:R-:W-:Y:S01]  /*178a0*/  FFMA.FTZ R112, R149, c[0x0][0x2d0], -R9 ;  /* 0x0000b40095707a23 */ /* 0x000fe20000010809 */
[----:B------:R-:W-:Y:S03]  /*178b0*/  HMMA.16816.F32.BF16 R100, R144, R114, R100 ;  /* 0x000000729064723c */ /* 0x000fe60000041864 */
[----:B------:R1:W-:Y:S01]  /*178c0*/  MUFU.EX2 R121, R112 ;  /* 0x0000007000797308 */ /* 0x0003e20000000800 */
[----:B------:R-:W-:Y:S03]  /*178d0*/  FADD.FTZ R113, R120, R158 ;  /* 0x0000009e78717221 */ /* 0x000fe60000010000 */
[----:B------:R-:W-:Y:S01]  /*178e0*/  F2FP.BF16.PACK_AB R114, R159, R165 ;  /* 0x000000a59f72723e */ /* 0x000fe200000010ff */
[----:B------:R-:W-:Y:S05]  /*178f0*/  FADD.FTZ R129, R122, R113 ;  /* 0x000000717a817221 */ /* 0x000fea0000010000 */
[----:B------:R-:W-:Y:S01]  /*17900*/  MUFU.EX2 R158, R187 ;  /* 0x000000bb009e7308 */ /* 0x000fe20000000800 */
[--C-:B-1----:R-:W-:Y:S09]  /*17910*/  FFMA.FTZ R112, R150, c[0x0][0x2d0], -R9.reuse ;  /* 0x0000b40096707a23 */ /* 0x102ff20000010809 */
[----:B------:R1:W2:Y:S02]  /*17920*/  MUFU.EX2 R128, R112 ;  /* 0x0000007000807308 */ /* 0x0002a40000000800 */
[--C-:B-1----:R-:W-:Y:S01]  /*17930*/  FFMA.FTZ R112, R154, c[0x0][0x2d0], -R9.reuse ;  /* 0x0000b4009a707a23 */ /* 0x102fe20000010809 */
[----:B--2---:R-:W-:Y:S07]  /*17940*/  F2FP.BF16.PACK_AB R113, R128, R121 ;  /* 0x000000798071723e */ /* 0x004fee00000010ff */
[----:B------:R-:W-:Y:S10]  /*17950*/  MUFU.EX2 R154, R192 ;  /* 0x000000c0009a7308 */ /* 0x000ff40000000800 */
[----:B------:R1:W-:Y:S02]  /*17960*/  MUFU.EX2 R124, R112 ;  /* 0x00000070007c7308 */ /* 0x0003e40000000800 */
[--C-:B-1----:R-:W-:Y:S08]  /*17970*/  FFMA.FTZ R112, R153, c[0x0][0x2d0], -R9.reuse ;  /* 0x0000b40099707a23 */ /* 0x102ff00000010809 */
[----:B------:R1:W2:Y:S02]  /*17980*/  MUFU.EX2 R130, R112 ;  /* 0x0000007000827308 */ /* 0x0002a40000000800 */
[----:B-1----:R-:W-:Y:S01]  /*17990*/  F2FP.BF16.PACK_AB R112, R122, R120 ;  /* 0x000000787a70723e */ /* 0x002fe200000010ff */
[--C-:B------:R-:W-:Y:S01]  /*179a0*/  FFMA.FTZ R120, R152, c[0x0][0x2d0], -R9.reuse ;  /* 0x0000b40098787a23 */ /* 0x100fe20000010809 */
[----:B--2---:R-:W-:Y:S06]  /*179b0*/  F2FP.BF16.PACK_AB R115, R130, R124 ;  /* 0x0000007c8273723e */ /* 0x004fec00000010ff */
[----:B------:R1:W-:Y:S01]  /*179c0*/  MUFU.EX2 R125, R120 ;  /* 0x00000078007d7308 */ /* 0x0003e20000000800 */
        /* <DEDUP_REMOVED lines=46> */
[----:B--2---:R-:W-:Y:S09]  /*17cb0*/  F2FP.BF16.PACK_AB R144, R155, R154 ;  /* 0x0000009a9b90723e */ /* 0x004ff200000010ff */
[----:B------:R-:W2:Y:S01]  /*17cc0*/  MUFU.EX2 R157, R188 ;  /* 0x000000bc009d7308 */ /* 0x000ea20000000800 */
[----:B---3--:R-:W3:Y:S01]  /*17cd0*/  LDSM.16.MT88.4 R116, [R0+0x1000] ;  /* 0x001000000074783b */ /* 0x008ee20000004200 */
[----:B-1----:R-:W-:Y:S01]  /*17ce0*/  FADD.FTZ R112, R123, R131 ;  /* 0x000000837b707221 */ /* 0x002fe20000010000 */
[----:B----4-:R-:W-:Y:S03]  /*17cf0*/  F2FP.BF16.PACK_AB R115, R153, R126 ;  /* 0x0000007e9973723e */ /* 0x010fe600000010ff */
[----:B------:R-:W-:Y:S03]  /*17d00*/  FADD.FTZ R112, R121, R112 ;  /* 0x0000007079707221 */ /* 0x000fe60000010000 */
[----:B------:R-:W1:Y:S01]  /*17d10*/  LDSM.16.MT88.4 R120, [R2+0x1000] ;  /* 0x001000000278783b */ /* 0x000e620000004200 */
[----:B------:R-:W-:Y:S01]  /*17d20*/  FADD.FTZ R112, R128, R112 ;  /* 0x0000007080707221 */ /* 0x000fe20000010000 */
[----:B--2---:R-:W-:Y:S03]  /*17d30*/  F2FP.BF16.PACK_AB R146, R158, R157 ;  /* 0x0000009d9e92723e */ /* 0x004fe600000010ff */
[----:B------:R-:W-:Y:S01]  /*17d40*/  FADD.FTZ R128, R124, R112 ;  /* 0x000000707c807221 */ /* 0x000fe20000010000 */
[----:B------:R-:W-:Y:S01]  /*17d50*/  F2FP.BF16.PACK_AB R112, R133, R132 ;  /* 0x000000848570723e */ /* 0x000fe200000010ff */
[----:B------:R-:W-:Y:S04]  /*17d60*/  FFMA.FTZ R124, R162, c[0x0][0x2d0], -R9 ;  /* 0x0000b400a27c7a23 */ /* 0x000fe80000010809 */
[----:B------:R2:W-:Y:S02]  /*17d70*/  MUFU.EX2 R150, R124 ;  /* 0x0000007c00967308 */ /* 0x0005e40000000800 */
[C---:B---3--:R-:W-:Y:S08]  /*17d80*/  HMMA.16816.F32.BF16 R4, R112.reuse, R116, R4 ;  /* 0x000000747004723c */ /* 0x048ff00000041804 */
[C---:B------:R-:W-:Y:S01]  /*17d90*/  HMMA.16816.F32.BF16 R12, R112.reuse, R118, R12 ;  /* 0x00000076700c723c */ /* 0x040fe2000004180c */
[----:B------:R-:W3:Y:S03]  /*17da0*/  LDSM.16.MT88.4 R116, [R8+0x1000] ;  /* 0x001000000874783b */ /* 0x000ee60000004200 */
[----:B--2---:R-:W-:Y:S04]  /*17db0*/  FADD.FTZ R124, R132, R129 ;  /* 0x00000081847c7221 */ /* 0x004fe80000010000 */
[C---:B-1----:R-:W-:Y:S08]  /*17dc0*/  HMMA.16816.F32.BF16 R16, R112.reuse, R120, R16 ;  /* 0x000000787010723c */ /* 0x042ff00000041810 */
        /* <DEDUP_REMOVED lines=32> */
[C---:B-1----:R-:W-:Y:S04]  /*17fd0*/  HMMA.16816.F32.BF16 R96, R112.reuse, R120, R96 ;  /* 0x000000787060723c */ /* 0x042fe80000041860 */
[----:B------:R-:W-:Y:S02]  /*17fe0*/  FADD.FTZ R117, R125, R117 ;  /* 0x000000757d757221 */ /* 0x000fe40000010000 */
[----:B------:R-:W-:Y:S02]  /*17ff0*/  FADD.FTZ R125, R133, R124 ;  /* 0x0000007c857d7221 */ /* 0x000fe40000010000 */
[----:B------:R-:W-:Y:S01]  /*18000*/  HMMA.16816.F32.BF16 R100, R112, R122, R100 ;  /* 0x0000007a7064723c */ /* 0x000fe20000041864 */
[----:B------:R-:W-:Y:S03]  /*18010*/  LDSM.16.MT88.4 R112, [R3+0x1800] ;  /* 0x001800000370783b */ /* 0x000fe60000004200 */
[----:B------:R-:W-:Y:S02]  /*18020*/  FADD.FTZ R124, R127, R117 ;  /* 0x000000757f7c7221 */ /* 0x000fe40000010000 */
[----:B------:R-:W-:Y:S02]  /*18030*/  FADD.FTZ R151, R134, R125 ;  /* 0x0000007d86977221 */ /* 0x000fe40000010000 */
[----:B------:R-:W-:Y:S04]  /*18040*/  FADD.FTZ R152, R126, R124 ;  /* 0x0000007c7e987221 */ /* 0x000fe80000010000 */
[--C-:B--2---:R-:W-:Y:S01]  /*18050*/  FFMA.FTZ R116, R161, c[0x0][0x2d0], -R9.reuse ;  /* 0x0000b400a1747a23 */ /* 0x104fe20000010809 */
        /* <DEDUP_REMOVED lines=52> */
[----:B------:R-:W-:Y:S01]  /*183a0*/  IMAD.MOV.U32 R0, RZ, RZ, c[0x0][0x2b8] ;  /* 0x0000ae00ff007624 */ /* 0x000fe200078e00ff */
[----:B------:R-:W-:Y:S01]  /*183b0*/  IADD3 R2, R199, R156, R215 ;  /* 0x0000009cc7027210 */ /* 0x000fe20007ffe0d7 */
[----:B------:R-:W-:Y:S02]  /*183c0*/  IMAD.MOV.U32 R183, RZ, RZ, RZ ;  /* 0x000000ffffb77224 */ /* 0x000fe400078e00ff */
[----:B------:R-:W-:Y:S01]  /*183d0*/  IMAD R6, R189, 0x3000, R228 ;  /* 0x00003000bd067824 */ /* 0x000fe200078e02e4 */
[----:B------:R-:W-:Y:S02]  /*183e0*/  ISETP.NE.AND P0, PT, R0, 0x1, PT ;  /* 0x000000010000780c */ /* 0x000fe40003f05270 */
[----:B------:R-:W-:Y:S05]  /*183f0*/  IADD3 R2, R2, -0x80, RZ ;  /* 0xffffff8002027810 */ /* 0x000fea0007ffe0ff */
        /* <DEDUP_REMOVED lines=25> */
.L_x_2485:
        /* <DEDUP_REMOVED lines=19> */
[----:B------:R2:W3:Y:S03]  /*186c0*/  SHFL.IDX PT, R2, R13, 0x1, 0x181f ;  /* 0x00381f000d027f89 */ /* 0x0004e600000e0000 */
[----:B------:R-:W-:Y:S02]  /*186d0*/  IMAD.X R7, R4, 0x1, R15, P0 ;  /* 0x0000000104077824 */ /* 0x000fe400000e060f */
[----:B------:R2:W4:Y:S04]  /*186e0*/  SHFL.IDX PT, R4, R5, 0x1, 0x181f ;  /* 0x00381f0005047f89 */ /* 0x00052800000e0000 */
[----:B------:R2:W-:Y:S02]  /*186f0*/  LDGSTS.E.BYPASS.LTC128B.128 [R0+0x10100], [R6.64], !P6 ;  /* 0x1010000006007fae */ /* 0x0005e4000f101d4a */
.L_x_2486:
[C---:B--23--:R-:W-:Y:S02]  /*18700*/  IADD3 R8, P0, R2.reuse, R12, RZ ;  /* 0x0000000c02087210 */ /* 0x04cfe40007f1e0ff */
[----:B------:R-:W-:Y:S03]  /*18710*/  IADD3 R6, P1, R2, R14, RZ ;  /* 0x0000000e02067210 */ /* 0x000fe60007f3e0ff */
[----:B----4-:R-:W-:Y:S01]  /*18720*/  IMAD.X R9, R4, 0x1, R17, P0 ;  /* 0x0000000104097824 */ /* 0x010fe200000e0611 */
[----:B------:R-:W-:Y:S01]  /*18730*/  IADD3 R2, P0, R2, R16, RZ ;  /* 0x0000001002027210 */ /* 0x000fe20007f1e0ff */
[C---:B------:R-:W-:Y:S03]  /*18740*/  IMAD.X R7, R4.reuse, 0x1, R18, P1 ;  /* 0x0000000104077824 */ /* 0x040fe600008e0612 */
[----:B------:R-:W-:Y:S01]  /*18750*/  @!PT LDS RZ, [RZ] ;  /* 0x00000000fffff984 */ /* 0x000fe20000000800 */
[----:B------:R-:W-:Y:S01]  /*18760*/  @!PT LDS RZ, [RZ] ;  /* 0x00000000fffff984 */ /* 0x000fe20000000800 */
[----:B------:R-:W-:Y:S01]  /*18770*/  @!PT LDS RZ, [RZ] ;  /* 0x00000000fffff984 */ /* 0x000fe20000000800 */
[----:B------:R2:W-:Y:S01]  /*18780*/  LDGSTS.E.BYPASS.LTC128B.128 [R0+0xd100], [R8.64], !P5 ;  /* 0x0d10000008007fae */ /* 0x0005e2000e901d4a */
[----:B------:R-:W-:Y:S03]  /*18790*/  IMAD.X R3, R4, 0x1, R15, P0 ;  /* 0x0000000104037824 */ /* 0x000fe600000e060f */
[----:B------:R2:W-:Y:S04]  /*187a0*/  LDGSTS.E.BYPASS.LTC128B.128 [R0+0xf100], [R6.64], !P4 ;  /* 0x0f10000006007fae */ /* 0x0005e8000e101d4a */
[----:B------:R2:W-:Y:S02]  /*187b0*/  LDGSTS.E.BYPASS.LTC128B.128 [R0+0x11100], [R2.64], !P6 ;  /* 0x1110000002007fae */ /* 0x0005e4000f101d4a */
.L_x_2391:
[----:B------:R-:W-:Y:S05]  /*187c0*/  BSYNC B0 ;  /* 0x0000000000007941 */ /* 0x000fea0003800000 */
.L_x_2390:
[----:B------:R-:W-:Y:S01]  /*187d0*/  ISETP.GE.AND P0, PT, R204, R180, PT ;  /* 0x000000b4cc00720c */ /* 0x000fe20003f06270 */
[----:B------:R-:W0:Y:S01]  /*187e0*/  LDGDEPBAR ;  /* 0x00000000000079af */ /* 0x000e220000000000 */
[----:B--2---:R-:W-:Y:S01]  /*187f0*/  IADD3 R0, R180, -0x1, RZ ;  /* 0xffffffffb4007810 */ /* 0x004fe20007ffe0ff */
[----:B------:R-:W-:Y:S01]  /*18800*/  IMAD.MOV.U32 R9, RZ, RZ, R105 ;  /* 0x000000ffff097224 */ /* 0x000fe200078e0069 */
[C---:B------:R-:W-:Y:S01]  /*18810*/  ISETP.GE.AND P1, PT, R169.reuse, 0x1, PT ;  /* 0x00000001a900780c */ /* 0x040fe20003f26270 */
[----:B------:R-:W-:Y:S01]  /*18820*/  IMAD.MOV.U32 R8, RZ, RZ, R104 ;  /* 0x000000ffff087224 */ /* 0x000fe200078e0068 */
[----:B------:R-:W-:Y:S01]  /*18830*/  IADD3 R169, R169, 0x1, RZ ;  /* 0x00000001a9a97810 */ /* 0x000fe20007ffe0ff */
[----:B------:R-:W-:Y:S03]  /*18840*/  IMAD.MOV.U32 R180, RZ, RZ, R0 ;  /* 0x000000ffffb47224 */ /* 0x000fe600078e0000 */
[----:B------:R-:W-:Y:S03]  /*18850*/  SEL R169, R169, RZ, !P1 ;  /* 0x000000ffa9a97207 */ /* 0x000fe60004800000 */
[----:B-1----:R-:W-:-:S05]  /*18860*/  @!P0 BRA `(.L_x_2394) ;  /* 0xffffc4e000008947 */ /* 0x002fca000383ffff */
.L_x_2377:
[----:B------:R-:W-:Y:S05]  /*18870*/  BRA.DIV ~URZ, `(.L_x_2395) ;  /* 0x000076127f007947 */ /* 0x000fea000b800000 */
[----:B------:R2:W3:Y:S02]  /*18880*/  SHFL.BFLY PT, R0, R195, 0x2, 0x1f ;  /* 0x0c401f00c3007f89 */ /* 0x0004e400000e0000 */
.L_x_2487:
[----:B---3--:R-:W-:Y:S01]  /*18890*/  FADD.FTZ R0, R0, R195 ;  /* 0x000000c300007221 */ /* 0x008fe20000010000 */
[----:B------:R-:W-:Y:S05]  /*188a0*/  BRA.DIV ~URZ, `(.L_x_2396) ;  /* 0x000076427f007947 */ /* 0x000fea000b800000 */
[----:B------:R-:W3:Y:S04]  /*188b0*/  SHFL.BFLY PT, R2, R196, 0x2, 0x1f ;  /* 0x0c401f00c4027f89 */ /* 0x000ee800000e0000 */
[----:B------:R-:W4:Y:S01]  /*188c0*/  SHFL.BFLY PT, R4, R0, 0x1, 0x1f ;  /* 0x0c201f0000047f89 */ /* 0x000f2200000e0000 */
[----:B---3--:R-:W-:-:S02]  /*188d0*/  FADD.FTZ R196, R2, R196 ;  /* 0x000000c402c47221 */ /* 0x008fc40000010000 */
[----:B----4-:R-:W-:-:S03]  /*188e0*/  FADD.FTZ R0, R0, R4 ;  /* 0x0000000400007221 */ /* 0x010fc60000010000 */
[----:B------:R3:W4:Y:S04]  /*188f0*/  SHFL.BFLY PT, R3, R196, 0x1, 0x1f ;  /* 0x0c201f00c4037f89 */ /* 0x00072800000e0000 */
.L_x_2488:
[----:B------:R-:W-:Y:S01]  /*18900*/  FSETP.NE.FTZ.AND P1, PT, R0, RZ, PT ;  /* 0x000000ff0000720b */ /* 0x000fe20003f35000 */
[----:B----4-:R-:W-:Y:S01]  /*18910*/  FADD.FTZ R3, R3, R196 ;  /* 0x000000c403037221 */ /* 0x010fe20000010000 */
[----:B------:R-:W-:Y:S02]  /*18920*/  MOV R2, RZ ;  /* 0x000000ff00027202 */ /* 0x000fe40000000f00 */
[----:B------:R-:W-:Y:S02]  /*18930*/  MOV R23, 0xff800000 ;  /* 0xff80000000177802 */ /* 0x000fe40000000f00 */
[----:B------:R-:W-:Y:S02]  /*18940*/  FSETP.NE.FTZ.AND P0, PT, R3, RZ, PT ;  /* 0x000000ff0300720b */ /* 0x000fe40003f15000 */
[----:B------:R-:W-:-:S05]  /*18950*/  MOV R22, 0xff800000 ;  /* 0xff80000000167802 */ /* 0x000fca0000000f00 */
[----:B------:R-:W4:Y:S01]  /*18960*/  @P1 MUFU.RCP R2, R0 ;  /* 0x0000000000021308 */ /* 0x000f220000001000 */
[----:B------:R-:W-:-:S07]  /*18970*/  @P1 MOV R6, 0x3f317218 ;  /* 0x3f31721800061802 */ /* 0x000fce0000000f00 */
[----:B------:R5:W1:Y:S01]  /*18980*/  @P1 MUFU.LG2 R4, R0 ;  /* 0x0000000000041308 */ /* 0x000a620000000c00 */
[C---:B----4-:R-:W-:Y:S02]  /*18990*/  FMUL.FTZ R140, R2.reuse, R140 ;  /* 0x0000008c028c7220 */ /* 0x050fe40000410000 */
[C---:B------:R-:W-:Y:S02]  /*189a0*/  FMUL.FTZ R141, R2.reuse, R141 ;  /* 0x0000008d028d7220 */ /* 0x040fe40000410000 */
[C---:B------:R-:W-:Y:S02]  /*189b0*/  FMUL.FTZ R136, R2.reuse, R136 ;  /* 0x0000008802887220 */ /* 0x040fe40000410000 */
[C---:B------:R-:W-:Y:S01]  /*189c0*/  FMUL.FTZ R137, R2.reuse, R137 ;  /* 0x0000008902897220 */ /* 0x040fe20000410000 */
[----:B-----5:R-:W-:Y:S01]  /*189d0*/  MOV R0, RZ ;  /* 0x000000ff00007202 */ /* 0x020fe20000000f00 */
[C---:B------:R-:W-:Y:S02]  /*189e0*/  FMUL.FTZ R132, R2.reuse, R132 ;  /* 0x0000008402847220 */ /* 0x040fe40000410000 */
[----:B------:R-:W-:-:S02]  /*189f0*/  FMUL.FTZ R133, R2, R133 ;  /* 0x0000008502857220 */ /* 0x000fc40000410000 */
[C---:B------:R-:W-:Y:S01]  /*18a00*/  FMUL.FTZ R128, R2.reuse, R128 ;  /* 0x0000008002807220 */ /* 0x040fe20000410000 */
[----:B------:R-:W4:Y:S01]  /*18a10*/  @P0 MUFU.RCP R0, R3 ;  /* 0x0000000300000308 */ /* 0x000f220000001000 */
        /* <DEDUP_REMOVED lines=41> */
[----:B------:R5:W2:Y:S01]  /*18cb0*/  @P0 MUFU.LG2 R2, R3 ;  /* 0x0000000300020308 */ /* 0x000aa20000000c00 */
[----:B-1----:R-:W-:Y:S02]  /*18cc0*/  @P1 FMUL.FTZ R5, R4, 0.69314718246459960938 ;  /* 0x3f31721804051820 */ /* 0x002fe40000410000 */
[----:B------:R-:W-:Y:S02]  /*18cd0*/  @P1 FMUL.FTZ R4, R6, c[0x0][0x2d0] ;  /* 0x0000b40006041a20 */ /* 0x000fe40000410000 */
[----:B----4-:R-:W-:Y:S02]  /*18ce0*/  FMUL.FTZ R142, R0, R142 ;  /* 0x0000008e008e7220 */ /* 0x010fe40000410000 */
[----:B------:R-:W-:Y:S01]  /*18cf0*/  @P1 FFMA.FTZ R23, R4, R104, R5 ;  /* 0x0000006804171223 */ /* 0x000fe20000010005 */
[----:B------:R-:W-:Y:S01]  /*18d00*/  MOV R4, 0x1 ;  /* 0x0000000100047802 */ /* 0x000fe20000000f00 */
[C---:B------:R-:W-:Y:S02]  /*18d10*/  FMUL.FTZ R143, R0.reuse, R143 ;  /* 0x0000008f008f7220 */ /* 0x040fe40000410000 */
[----:B------:R-:W-:-:S02]  /*18d20*/  FMUL.FTZ R138, R0, R138 ;  /* 0x0000008a008a7220 */ /* 0x000fc40000410000 */
[C---:B------:R-:W-:Y:S02]  /*18d30*/  FMUL.FTZ R139, R0.reuse, R139 ;  /* 0x0000008b008b7220 */ /* 0x040fe40000410000 */
[----:B------:R-:W-:Y:S01]  /*18d40*/  FMUL.FTZ R134, R0, R134 ;  /* 0x0000008600867220 */ /* 0x000fe20000410000 */
[----:B-----5:R-:W-:Y:S01]  /*18d50*/  @P0 MOV R3, 0x3f317218 ;  /* 0x3f31721800030802 */ /* 0x020fe20000000f00 */
[----:B--2---:R-:W-:Y:S02]  /*18d60*/  @P0 FMUL.FTZ R2, R2, 0.69314718246459960938 ;  /* 0x3f31721802020820 */ /* 0x004fe40000410000 */
[C---:B------:R-:W-:Y:S02]  /*18d70*/  FMUL.FTZ R135, R0.reuse, R135 ;  /* 0x0000008700877220 */ /* 0x040fe40000410000 */
[----:B------:R-:W-:Y:S02]  /*18d80*/  @P0 FMUL.FTZ R3, R3, c[0x0][0x2d0] ;  /* 0x0000b40003030a20 */ /* 0x000fe40000410000 */
        /* <DEDUP_REMOVED lines=44> */
.L_x_2306:
        /* <DEDUP_REMOVED lines=8> */
[----:B------:R-:W4:Y:S01]  /*190d0*/  POPC R2, UR4 ;  /* 0x0000000400027d09 */ /* 0x000f220008000000 */
[----:B-1----:R-:W-:Y:S01]  /*190e0*/  ISETP.EQ.U32.AND P0, PT, R3, R4, PT ;  /* 0x000000040300720c */ /* 0x002fe20003f02070 */
[----:B------:R-:W-:-:S12]  /*190f0*/  IMAD.MOV.U32 R4, RZ, RZ, c[0x0][0x560] ;  /* 0x00015800ff047624 */ /* 0x000fd800078e00ff */
[----:B----4-:R1:W4:Y:S04]  /*19100*/  @P0 ATOMG.E.ADD.STRONG.GPU PT, R2, [R4.64], R2 ;  /* 0x00000002040209a8 */ /* 0x01032800081ee1ca */
[----:B-1----:R-:W1:Y:S04]  /*19110*/  S2R R4, SR_LTMASK ;  /* 0x0000000000047919 */ /* 0x002e680000003900 */
[----:B----4-:R1:W4:Y:S02]  /*19120*/  SHFL.IDX PT, R3, R2, R3, 0x1f ;  /* 0x00001f0302037589 */ /* 0x01032400000e0000 */
[----:B-1----:R-:W-:-:S06]  /*19130*/  LOP3.LUT R2, R4, UR4, RZ, 0xc0, !PT ;  /* 0x0000000404027c12 */ /* 0x002fcc000f8ec0ff */
[----:B------:R-:W4:Y:S02]  /*19140*/  POPC R2, R2 ;  /* 0x0000000200027309 */ /* 0x000f240000000000 */
[----:B----4-:R-:W-:-:S06]  /*19150*/  IADD3 R252, R3, c[0x0][0xc], R2 ;  /* 0x0000030003fc7a10 */ /* 0x010fcc0007ffe002 */
.L_x_2398:
[----:B------:R-:W-:Y:S05]  /*19160*/  BSYNC B0 ;  /* 0x0000000000007941 */ /* 0x000fea0003800000 */
.L_x_2397:
[----:B------:R-:W-:Y:S01]  /*19170*/  PRMT R0, R0, 0x9910, RZ ;  /* 0x0000991000007816 */ /* 0x000fe200000000ff */
[----:B------:R-:W-:Y:S01]  /*19180*/  BSSY B1, `(.L_x_2399) ;  /* 0x000037d000017945 */ /* 0x000fe20003800000 */
[----:B------:R-:W-:Y:S02]  /*19190*/  IMAD.MOV.U32 R29, RZ, RZ, R252 ;  /* 0x000000ffff1d7224 */ /* 0x000fe400078e00fc */
[----:B------:R-:W-:-:S13]  /*191a0*/  ISETP.NE.AND P0, PT, R0, RZ, PT ;  /* 0x000000ff0000720c */ /* 0x000fda0003f05270 */
[----:B------:R-:W-:Y:S05]  /*191b0*/  @!P0 BRA `(.L_x_2400) ;  /* 0x00002b6000008947 */ /* 0x000fea0003800000 */
[----:B------:R-:W-:Y:S01]  /*191c0*/  IMAD.SHL.U32 R0, R242, 0x40, RZ ;  /* 0x00000040f2007824 */ /* 0x000fe200078e00ff */
[----:B------:R-:W-:Y:S01]  /*191d0*/  WARPSYNC 0xffffffff ;  /* 0xffffffff00007948 */ /* 0x000fe20003800000 */
[----:B------:R-:W-:Y:S01]  /*191e0*/  IMAD.SHL.U32 R2, R247, 0x400, RZ ;  /* 0x00000400f7027824 */ /* 0x000fe200078e00ff */
[----:B------:R-:W-:Y:S01]  /*191f0*/  BAR.SYNC.DEFER_BLOCKING 0x1, 0x100 ;  /* 0x0044000000007b1d */ /* 0x000fe20000010000 */
[----:B------:R-:W-:Y:S01]  /*19200*/  F2FP.BF16.PACK_AB R4, R141, R140 ;  /* 0x0000008c8d04723e */ /* 0x000fe200000010ff */
[----:B------:R-:W-:Y:S01]  /*19210*/  IMAD.MOV.U32 R7, RZ, RZ, 0x20 ;  /* 0x00000020ff077424 */ /* 0x000fe200078e00ff */
[----:B------:R-:W-:Y:S01]  /*19220*/  LOP3.LUT R0, R0, 0x1c0, RZ, 0xc0, !PT ;  /* 0x000001c000007812 */ /* 0x000fe200078ec0ff */
[----:B------:R-:W-:Y:S01]  /*19230*/  IMAD R3, R243, 0x2, R2 ;  /* 0x00000002f3037824 */ /* 0x000fe200078e0202 */
[----:B------:R-:W-:Y:S01]  /*19240*/  LOP3.LUT R2, R242, 0x1, RZ, 0xc0, !PT ;  /* 0x00000001f2027812 */ /* 0x000fe200078ec0ff */
[----:B------:R-:W-:Y:S01]  /*19250*/  IMAD.MOV.U32 R13, RZ, RZ, 0x40 ;  /* 0x00000040ff0d7424 */ /* 0x000fe200078e00ff */
[----:B------:R-:W-:Y:S01]  /*19260*/  LEA.HI R0, R0, R0, RZ, 0x1d ;  /* 0x0000000000007211 */ /* 0x000fe200078fe8ff */
[----:B------:R-:W-:Y:S01]  /*19270*/  IMAD.MOV.U32 R28, RZ, RZ, c[0x0][0x388] ;  /* 0x0000e200ff1c7624 */ /* 0x000fe200078e00ff */
[----:B------:R-:W-:-:S02]  /*19280*/  ISETP.NE.U32.AND P0, PT, R2, 0x1, PT ;  /* 0x000000010200780c */ /* 0x000fc40003f05070 */
[----:B------:R-:W-:Y:S01]  /*19290*/  F2FP.BF16.PACK_AB R5, R139, R138 ;  /* 0x0000008a8b05723e */ /* 0x000fe200000010ff */
[----:B------:R-:W-:Y:S01]  /*192a0*/  IMAD.IADD R0, R3, 0x1, R0 ;  /* 0x0000000103007824 */ /* 0x000fe200078e0200 */
[----:B------:R-:W-:Y:S02]  /*192b0*/  R2P PR, R242, 0x6 ;  /* 0x00000006f2007804 */ /* 0x000fe40000000000 */
[----:B------:R-:W-:Y:S01]  /*192c0*/  F2FP.BF16.PACK_AB R6, R137, R136 ;  /* 0x000000888906723e */ /* 0x000fe200000010ff */
[----:B------:R-:W-:Y:S01]  /*192d0*/  IMAD.SHL.U32 R0, R0, 0x2, RZ ;  /* 0x0000000200007824 */ /* 0x000fe200078e00ff */
[----:B------:R-:W-:Y:S02]  /*192e0*/  F2FP.BF16.PACK_AB R8, R125, R124 ;  /* 0x0000007c7d08723e */ /* 0x000fe400000010ff */
[----:B------:R-:W-:Y:S02]  /*192f0*/  SEL R13, R13, 0xffffffc0, !P2 ;  /* 0xffffffc00d0d7807 */ /* 0x000fe40005000000 */
[----:B------:R-:W-:-:S02]  /*19300*/  IADD3 R3, R0, 0x80, RZ ;  /* 0x0000008000037810 */ /* 0x000fc40007ffe0ff */
[----:B------:R-:W-:Y:S01]  /*19310*/  IADD3 R2, R0, 0x70, RZ ;  /* 0x0000007000027810 */ /* 0x000fe20007ffe0ff */
[----:B------:R1:W-:Y:S01]  /*19320*/  STS [R0+0x80], R4 ;  /* 0x0000800400007388 */ /* 0x0003e20000000800 */
[----:B------:R-:W-:Y:S02]  /*19330*/  @P0 IADD3 R2, R3, 0x10, RZ ;  /* 0x0000001003020810 */ /* 0x000fe40007ffe0ff */
[----:B------:R-:W-:Y:S02]  /*19340*/  F2FP.BF16.PACK_AB R3, R143, R142 ;  /* 0x0000008e8f03723e */ /* 0x000fe400000010ff */
[----:B------:R-:W-:Y:S01]  /*19350*/  F2FP.BF16.PACK_AB R12, R117, R116 ;  /* 0x00000074750c723e */ /* 0x000fe200000010ff */
[----:B------:R-:W-:Y:S01]  /*19360*/  IMAD.IADD R14, R13, 0x1, R2 ;  /* 0x000000010d0e7824 */ /* 0x000fe200078e0202 */
[----:B------:R-:W-:Y:S01]  /*19370*/  F2FP.BF16.PACK_AB R9, R113, R112 ;  /* 0x000000707109723e */ /* 0x000fe200000010ff */
[----:B------:R4:W-:Y:S01]  /*19380*/  STS [R0+0x480], R3 ;  /* 0x0004800300007388 */ /* 0x0009e20000000800 */
[----:B------:R-:W-:-:S02]  /*19390*/  ISETP.NE.U32.AND P0, PT, RZ, c[0x0][0x508], PT ;  /* 0x00014200ff007a0c */ /* 0x000fc40003f05070 */
[----:B------:R-:W-:Y:S01]  /*193a0*/  ISETP.NE.U32.AND P2, PT, RZ, c[0x0][0x500], PT ;  /* 0x00014000ff007a0c */ /* 0x000fe20003f45070 */
[----:B------:R2:W-:Y:S03]  /*193b0*/  STS [R2+0x400], R5 ;  /* 0x0004000502007388 */ /* 0x0005e60000000800 */
[----:B------:R-:W-:Y:S01]  /*193c0*/  ISETP.NE.AND.EX P2, PT, RZ, c[0x0][0x504], PT, P2 ;  /* 0x00014100ff007a0c */ /* 0x000fe20003f45320 */
[----:B------:R3:W-:Y:S01]  /*193d0*/  STS [R2], R6 ;  /* 0x0000000602007388 */ /* 0x0007e20000000800 */
[----:B-1----:R-:W-:Y:S02]  /*193e0*/  SEL R4, R7, 0xffffffe0, !P1 ;  /* 0xffffffe007047807 */ /* 0x002fe40004800000 */
[----:B------:R-:W-:Y:S02]  /*193f0*/  F2FP.BF16.PACK_AB R7, R135, R134 ;  /* 0x000000868707723e */ /* 0x000fe400000010ff */
[----:B------:R-:W-:Y:S01]  /*19400*/  ISETP.NE.AND.EX P1, PT, RZ, c[0x0][0x50c], PT, P0 ;  /* 0x00014300ff007a0c */ /* 0x000fe20003f25300 */
[----:B----4-:R-:W-:-:S02]  /*19410*/  IMAD.IADD R3, R0, 0x1, R4 ;  /* 0x0000000100037824 */ /* 0x010fc400078e0204 */
[----:B------:R-:W-:Y:S01]  /*19420*/  IMAD.IADD R4, R4, 0x1, R2 ;  /* 0x0000000104047824 */ /* 0x000fe200078e0202 */
[----:B--2---:R-:W-:Y:S02]  /*19430*/  F2FP.BF16.PACK_AB R5, R133, R132 ;  /* 0x000000848505723e */ /* 0x004fe400000010ff */
[----:B------:R1:W-:Y:S01]  /*19440*/  STS [R3+0x480], R7 ;  /* 0x0004800703007388 */ /* 0x0003e20000000800 */
[----:B---3--:R-:W-:-:S03]  /*19450*/  F2FP.BF16.PACK_AB R6, R129, R128 ;  /* 0x000000808106723e */ /* 0x008fc600000010ff */
[----:B------:R2:W-:Y:S04]  /*19460*/  STS [R3+0x80], R5 ;  /* 0x0000800503007388 */ /* 0x0005e80000000800 */
[----:B------:R3:W-:Y:S01]  /*19470*/  STS [R4], R6 ;  /* 0x0000000604007388 */ /* 0x0007e20000000800 */
[----:B-1----:R-:W-:Y:S02]  /*19480*/  F2FP.BF16.PACK_AB R7, R127, R126 ;  /* 0x0000007e7f07723e */ /* 0x002fe400000010ff */
[----:B--2---:R-:W-:Y:S01]  /*19490*/  F2FP.BF16.PACK_AB R5, R131, R130 ;  /* 0x000000828305723e */ /* 0x004fe200000010ff */
[----:B---3--:R-:W-:-:S04]  /*194a0*/  IMAD.IADD R6, R0, 0x1, R13 ;  /* 0x0000000100067824 */ /* 0x008fc800078e020d */
[----:B------:R1:W-:Y:S04]  /*194b0*/  STS [R4+0x400], R5 ;  /* 0x0004000504007388 */ /* 0x0003e80000000800 */
[----:B------:R2:W-:Y:S04]  /*194c0*/  STS [R6+0x80], R8 ;  /* 0x0000800806007388 */ /* 0x0005e80000000800 */
[----:B------:R3:W-:Y:S01]  /*194d0*/  STS [R6+0x480], R7 ;  /* 0x0004800706007388 */ /* 0x0007e20000000800 */
[----:B-1----:R-:W-:Y:S02]  /*194e0*/  F2FP.BF16.PACK_AB R5, R121, R120 ;  /* 0x000000787905723e */ /* 0x002fe400000010ff */
[----:B--2---:R-:W-:-:S03]  /*194f0*/  F2FP.BF16.PACK_AB R8, R123, R122 ;  /* 0x0000007a7b08723e */ /* 0x004fc600000010ff */
[----:B------:R1:W-:Y:S01]  /*19500*/  STS [R14], R5 ;  /* 0x000000050e007388 */ /* 0x0003e20000000800 */
[----:B---3--:R-:W-:-:S03]  /*19510*/  IMAD.IADD R7, R4, 0x1, R13 ;  /* 0x0000000104077824 */ /* 0x008fc600078e020d */
[----:B------:R2:W-:Y:S01]  /*19520*/  STS [R14+0x400], R8 ;  /* 0x000400080e007388 */ /* 0x0005e20000000800 */
[----:B-1----:R-:W-:Y:S01]  /*19530*/  IMAD.IADD R5, R13, 0x1, R3 ;  /* 0x000000010d057824 */ /* 0x002fe200078e0203 */
[----:B------:R-:W-:Y:S02]  /*19540*/  F2FP.BF16.PACK_AB R13, R63, R62 ;  /* 0x0000003e3f0d723e */ /* 0x000fe400000010ff */
[----:B--2---:R-:W-:Y:S02]  /*19550*/  F2FP.BF16.PACK_AB R8, R119, R118 ;  /* 0x000000767708723e */ /* 0x004fe400000010ff */
[----:B------:R1:W-:Y:S04]  /*19560*/  STS [R5+0x80], R12 ;  /* 0x0000800c05007388 */ /* 0x0003e80000000800 */
[----:B------:R2:W-:Y:S04]  /*19570*/  STS [R5+0x480], R8 ;  /* 0x0004800805007388 */ /* 0x0005e80000000800 */
[----:B------:R3:W-:Y:S01]  /*19580*/  STS [R7], R9 ;  /* 0x0000000907007388 */ /* 0x0007e20000000800 */
[----:B-1----:R-:W-:-:S02]  /*19590*/  F2FP.BF16.PACK_AB R12, R115, R114 ;  /* 0x00000072730c723e */ /* 0x002fc400000010ff */
        /* <DEDUP_REMOVED lines=31> */
[----:B------:R-:W-:Y:S01]  /*19790*/  STS [R7+0x4000], R13 ;  /* 0x0040000d07007388 */ /* 0x000fe20000000800 */
[----:B-1----:R-:W-:Y:S02]  /*197a0*/  F2FP.BF16.PACK_AB R12, R75, R74 ;  /* 0x0000004a4b0c723e */ /* 0x002fe400000010ff */
[----:B--2---:R-:W-:-:S03]  /*197b0*/  F2FP.BF16.PACK_AB R8, R73, R72 ;  /* 0x000000484908723e */ /* 0x004fc600000010ff */
[----:B------:R1:W-:Y:S01]  /*197c0*/  STS [R0+0x8480], R12 ;  /* 0x0084800c00007388 */ /* 0x0003e20000000800 */
[----:B---3--:R-:W-:-:S03]  /*197d0*/  F2FP.BF16.PACK_AB R9, R77, R76 ;  /* 0x0000004c4d09723e */ /* 0x008fc600000010ff */
[----:B------:R2:W-:Y:S04]  /*197e0*/  STS [R0+0x8080], R8 ;  /* 0x0080800800007388 */ /* 0x0005e80000000800 */
[----:B------:R3:W-:Y:S01]  /*197f0*/  STS [R2+0x8000], R9 ;  /* 0x0080000902007388 */ /* 0x0007e20000000800 */
[----:B-1----:R-:W-:Y:S02]  /*19800*/  F2FP.BF16.PACK_AB R12, R83, R82 ;  /* 0x00000052530c723e */ /* 0x002fe400000010ff */
[----:B--2---:R-:W-:Y:S02]  /*19810*/  F2FP.BF16.PACK_AB R8, R79, R78 ;  /* 0x0000004e4f08723e */ /* 0x004fe400000010ff */
[----:B------:R-:W-:Y:S02]  /*19820*/  F2FP.BF16.PACK_AB R0, R81, R80 ;  /* 0x000000505100723e */ /* 0x000fe400000010ff */
[----:B---3--:R-:W-:Y:S01]  /*19830*/  F2FP.BF16.PACK_AB R9, R85, R84 ;  /* 0x000000545509723e */ /* 0x008fe200000010ff */
[----:B------:R1:W-:Y:S04]  /*19840*/  STS [R2+0x8400], R8 ;  /* 0x0084000802007388 */ /* 0x0003e80000000800 */
[----:B------:R2:W-:Y:S04]  /*19850*/  STS [R3+0x8080], R0 ;  /* 0x0080800003007388 */ /* 0x0005e80000000800 */
[----:B------:R3:W-:Y:S04]  /*19860*/  STS [R3+0x8480], R12 ;  /* 0x0084800c03007388 */ /* 0x0007e80000000800 */
[----:B------:R-:W-:Y:S01]  /*19870*/  STS [R4+0x8000], R9 ;  /* 0x0080000904007388 */ /* 0x000fe20000000800 */
[----:B-1----:R-:W-:-:S02]  /*19880*/  F2FP.BF16.PACK_AB R8, R87, R86 ;  /* 0x000000565708723e */ /* 0x002fc400000010ff */
[----:B------:R-:W-:Y:S02]  /*19890*/  F2FP.BF16.PACK_AB R2, R89, R88 ;  /* 0x000000585902723e */ /* 0x000fe400000010ff */
[----:B--2---:R-:W-:Y:S01]  /*198a0*/  F2FP.BF16.PACK_AB R0, R91, R90 ;  /* 0x0000005a5b00723e */ /* 0x004fe200000010ff */
        /* <DEDUP_REMOVED lines=13> */
[----:B-1----:R-:W-:Y:S01]  /*19980*/  IMAD.MOV.U32 R4, RZ, RZ, 0x4 ;  /* 0x00000004ff047424 */ /* 0x002fe200078e00ff */
[----:B--2---:R-:W-:-:S03]  /*19990*/  F2FP.BF16.PACK_AB R0, R103, R102 ;  /* 0x000000666700723e */ /* 0x004fc600000010ff */
[CC--:B------:R-:W-:Y:S02]  /*199a0*/  @P1 IMAD.WIDE R8, R231.reuse, R4.reuse, c[0x0][0x508] ;  /* 0x00014200e7081625 */ /* 0x0c0fe400078e0204 */
[----:B------:R1:W-:Y:S02]  /*199b0*/  STS [R7+0x8400], R0 ;  /* 0x0084000007007388 */ /* 0x0003e40000000800 */
[----:B---3--:R-:W-:Y:S02]  /*199c0*/  IMAD.MOV.U32 R2, RZ, RZ, RZ ;  /* 0x000000ffff027224 */ /* 0x008fe400078e00ff */
[----:B------:R-:W-:Y:S01]  /*199d0*/  IMAD.WIDE R4, R231, R4, c[0x0][0x500] ;  /* 0x00014000e7047625 */ /* 0x000fe200078e0204 */
[----:B------:R-:W-:Y:S06]  /*199e0*/  BAR.SYNC.DEFER_BLOCKING 0x1, 0x100 ;  /* 0x0044000000007b1d */ /* 0x000fec0000010000 */
[----:B------:R1:W5:Y:S04]  /*199f0*/  @P1 LDG.E R28, [R8.64] ;  /* 0x0000000a081c1981 */ /* 0x000368000c1e1900 */
[----:B------:R1:W5:Y:S01]  /*19a00*/  @P2 LDG.E R2, [R4.64] ;  /* 0x0000000a04022981 */ /* 0x000362000c1e1900 */
[----:B------:R-:W-:-:S04]  /*19a10*/  ISETP.NE.AND P0, PT, R251, RZ, PT ;  /* 0x000000fffb00720c */ /* 0x000fc80003f05270 */
[----:B----4-:R-:W-:Y:S01]  /*19a20*/  SEL R3, R251, c[0x0][0x3d4], P0 ;  /* 0x0000f500fb037a07 */ /* 0x010fe20000000000 */
[----:B------:R-:W-:Y:S05]  /*19a30*/  @P1 BRA `(.L_x_2401) ;  /* 0x0000004000001947 */ /* 0x000fea0003800000 */
[----:B------:R-:W-:Y:S05]  /*19a40*/  @!P2 BRA `(.L_x_2401) ;  /* 0x000000300000a947 */ /* 0x000fea0003800000 */
[----:B-1----:R1:W2:Y:S04]  /*19a50*/  LDG.E R0, [R4.64] ;  /* 0x0000000a04007981 */ /* 0x0022a8000c1e1900 */
[----:B-1----:R-:W2:Y:S02]  /*19a60*/  LDG.E R4, [R4.64+0x4] ;  /* 0x0000040a04047981 */ /* 0x002ea4000c1e1900 */
[----:B--2--5:R-:W-:Y:S02]  /*19a70*/  IADD3 R28, -R0, R4, RZ ;  /* 0x00000004001c7210 */ /* 0x024fe40007ffe1ff */
.L_x_2401:
[----:B-1----:R-:W2:Y:S04]  /*19a80*/  LDL R4, [R1+0x13c] ;  /* 0x00013c0001047983 */ /* 0x002ea80000100800 */
[----:B------:R-:W3:Y:S01]  /*19a90*/  LDL R15, [R1+0x70] ;  /* 0x00007000010f7983 */ /* 0x000ee20000100800 */
[----:B------:R-:W-:Y:S01]  /*19aa0*/  IMAD.MOV.U32 R0, RZ, RZ, 0x368 ;  /* 0x00000368ff007424 */ /* 0x000fe200078e00ff */
[----:B------:R-:W-:-:S02]  /*19ab0*/  ISETP.GT.AND P2, PT, R3, 0x1, PT ;  /* 0x000000010300780c */ /* 0x000fc40003f44270 */
[----:B------:R-:W4:Y:S01]  /*19ac0*/  LDL R24, [R1+0x138] ;  /* 0x0001380001187983 */ /* 0x000f220000100800 */
[----:B------:R-:W-:Y:S02]  /*19ad0*/  ISETP.NE.U32.AND P0, PT, RZ, c[0x0][0x500], PT ;  /* 0x00014000ff007a0c */ /* 0x000fe40003f05070 */
[----:B------:R-:W-:Y:S02]  /*19ae0*/  SEL R0, R0, 0x328, P2 ;  /* 0x0000032800007807 */ /* 0x000fe40001000000 */
[----:B------:R-:W-:Y:S02]  /*19af0*/  ISETP.NE.AND.EX P0, PT, RZ, c[0x0][0x504], PT, P0 ;  /* 0x00014100ff007a0c */ /* 0x000fe40003f05300 */
[----:B------:R1:W2:Y:S01]  /*19b00*/  LDC.64 R6, c[0x0][R0+0x170] ;  /* 0x00005c0000067b82 */ /* 0x0002a20000000a00 */
[----:B------:R-:W-:-:S04]  /*19b10*/  SHF.R.S32.HI R3, RZ, 0x1f, R231 ;  /* 0x0000001fff037819 */ /* 0x000fc800000114e7 */
[----:B------:R-:W-:Y:S02]  /*19b20*/  SEL R5, R3, RZ, !P0 ;  /* 0x000000ff03057207 */ /* 0x000fe40004000000 */
[----:B------:R-:W-:Y:S01]  /*19b30*/  LOP3.LUT R3, R230, 0xffff, RZ, 0xc0, !PT ;  /* 0x0000ffffe6037812 */ /* 0x000fe200078ec0ff */
[----:B------:R1:W1:Y:S08]  /*19b40*/  LDC.64 R16, c[0x0][R0+0x168] ;  /* 0x00005a0000107b82 */ /* 0x0002700000000a00 */
[----:B------:R1:W2:Y:S08]  /*19b50*/  LDC.64 R18, c[0x0][R0+0x178] ;  /* 0x00005e0000127b82 */ /* 0x0002b00000000a00 */
[----:B------:R1:W2:Y:S02]  /*19b60*/  LDC.64 R20, c[0x0][R0+0x160] ;  /* 0x0000580000147b82 */ /* 0x0002a40000000a00 */
[----:B-1----:R-:W-:-:S05]  /*19b70*/  IMAD.MOV.U32 R0, RZ, RZ, c[0x0][0x4e8] ;  /* 0x00013a00ff007624 */ /* 0x002fca00078e00ff */
[----:B------:R-:W-:Y:S02]  /*19b80*/  ISETP.NE.AND P3, PT, R0, 0x1, PT ;  /* 0x000000010000780c */ /* 0x000fe40003f65270 */
[----:B------:R-:W-:Y:S01]  /*19b90*/  SEL R0, R231, RZ, !P0 ;  /* 0x000000ffe7007207 */ /* 0x000fe20004000000 */
[-C--:B------:R-:W-:Y:S01]  /*19ba0*/  IMAD.WIDE.U32 R8, R16, R3.reuse, RZ ;  /* 0x0000000310087225 */ /* 0x080fe200078e00ff */
[----:B------:R-:W1:Y:S03]  /*19bb0*/  S2R R25, SR_TID.X ;  /* 0x0000000000197919 */ /* 0x000e660000002100 */
[----:B------:R-:W-:Y:S01]  /*19bc0*/  IMAD R13, R17, R3, RZ ;  /* 0x00000003110d7224 */ /* 0x000fe200078e02ff */
[----:B-1----:R-:W-:-:S04]  /*19bd0*/  SHF.R.S32.HI R17, RZ, 0x1f, R25 ;  /* 0x0000001fff117819 */ /* 0x002fc80000011419 */
[----:B------:R-:W-:-:S04]  /*19be0*/  LEA.HI R17, R17, R25, RZ, 0x5 ;  /* 0x0000001911117211 */ /* 0x000fc800078f28ff */
[----:B------:R-:W-:-:S05]  /*19bf0*/  LOP3.LUT R17, R17, 0xffffffe0, RZ, 0xc0, !PT ;  /* 0xffffffe011117812 */ /* 0x000fca00078ec0ff */
[----:B------:R-:W-:Y:S02]  /*19c00*/  IMAD.IADD R17, R25, 0x1, -R17 ;  /* 0x0000000119117824 */ /* 0x000fe400078e0a11 */
[----:B--2---:R-:W-:Y:S02]  /*19c10*/  IMAD.IADD R12, R4, 0x1, R229 ;  /* 0x00000001040c7824 */ /* 0x004fe400078e02e5 */
[----:B------:R-:W-:-:S04]  /*19c20*/  IMAD R4, R7, R0, RZ ;  /* 0x0000000007047224 */ /* 0x000fc800078e02ff */
[----:B------:R-:W-:Y:S02]  /*19c30*/  IMAD R14, R6, R5, R4 ;  /* 0x00000005060e7224 */ /* 0x000fe400078e0204 */
[----:B------:R-:W-:-:S04]  /*19c40*/  @P3 IMAD.HI.U32 R5, R12, c[0x0][0x4ec], RZ ;  /* 0x00013b000c053a27 */ /* 0x000fc800078e00ff */
[----:B------:R-:W-:-:S04]  /*19c50*/  IMAD.WIDE.U32 R6, R6, R0, RZ ;  /* 0x0000000006067225 */ /* 0x000fc800078e00ff */
[----:B------:R-:W-:Y:S01]  /*19c60*/  IMAD.MOV.U32 R4, RZ, RZ, R12 ;  /* 0x000000ffff047224 */ /* 0x000fe200078e000c */
[----:B------:R-:W-:Y:S02]  /*19c70*/  @P3 SHF.R.U32.HI R4, RZ, c[0x0][0x4f0], R5 ;  /* 0x00013c00ff043a19 */ /* 0x000fe40000011605 */
[----:B---3--:R-:W-:Y:S02]  /*19c80*/  SEL R5, R15, RZ, P2 ;  /* 0x000000ff0f057207 */ /* 0x008fe40001000000 */
        /* <DEDUP_REMOVED lines=23> */
[----:B------:R-:W-:Y:S02]  /*19e00*/  LEA.HI.X R5, R4, R6, R5, 0x2, P0 ;  /* 0x0000000604057211 */ /* 0x000fe400000f1405 */
[----:B------:R-:W-:Y:S04]  /*19e10*/  SHFL.IDX PT, R6, R7, RZ, 0x1c1f ;  /* 0x001c1fff07067589 */ /* 0x000fe800000e0000 */
[----:B------:R-:W-:Y:S01]  /*19e20*/  SHFL.IDX PT, R4, R7, 0x1, 0x1c1f ;  /* 0x003c1f0007047f89 */ /* 0x000fe200000e0000 */
[----:B----4-:R-:W-:-:S03]  /*19e30*/  IMAD.IADD R13, R24, 0x1, R229 ;  /* 0x00000001180d7824 */ /* 0x010fc600078e02e5 */
[----:B------:R-:W1:Y:S04]  /*19e40*/  SHFL.IDX PT, R7, R5, RZ, 0x1c1f ;  /* 0x001c1fff05077589 */ /* 0x000e6800000e0000 */
[----:B------:R-:W2:Y:S01]  /*19e50*/  SHFL.IDX PT, R5, R5, 0x1, 0x1c1f ;  /* 0x003c1f0005057f89 */ /* 0x000ea200000e0000 */
[----:B------:R-:W-:Y:S01]  /*19e60*/  IMAD R8, R28, c[0x0][0x4e8], RZ ;  /* 0x00013a001c087a24 */ /* 0x000fe200078e02ff */
[----:B------:R-:W-:Y:S02]  /*19e70*/  LOP3.LUT P0, RZ, R17, 0x3, RZ, 0xc0, !PT ;  /* 0x0000000311ff7812 */ /* 0x000fe4000780c0ff */
[C---:B------:R-:W-:Y:S02]  /*19e80*/  IADD3 R16, R13.reuse, 0x8, RZ ;  /* 0x000000080d107810 */ /* 0x040fe40007ffe0ff */
[----:B------:R-:W-:-:S02]  /*19e90*/  ISETP.GE.OR P1, PT, R13, R8, P0 ;  /* 0x000000080d00720c */ /* 0x000fc40000726670 */
[----:B------:R-:W-:-:S11]  /*19ea0*/  ISETP.GE.OR P0, PT, R16, R8, P0 ;  /* 0x000000081000720c */ /* 0x000fd60000706670 */
[----:B-1----:R1:W-:Y:S04]  /*19eb0*/  @!P1 ST.E [R6.64], R23 ;  /* 0x0000001706009985 */ /* 0x0023e8000c10190a */
[----:B--2---:R1:W-:Y:S01]  /*19ec0*/  @!P0 ST.E [R4.64], R22 ;  /* 0x0000001604008985 */ /* 0x0043e2000c10190a */
[----:B------:R-:W-:Y:S05]  /*19ed0*/  @P2 BRA `(.L_x_2402) ;  /* 0x0000082000002947 */ /* 0x000fea0003800000 */
[----:B------:R-:W2:Y:S01]  /*19ee0*/  S2R R24, SR_TID.X ;  /* 0x0000000000187919 */ /* 0x000ea20000002100 */
[----:B------:R-:W-:Y:S01]  /*19ef0*/  IMAD R9, R9, c[0x0][0x3a0], RZ ;  /* 0x0000e80009097a24 */ /* 0x000fe200078e02ff */
[----:B-1----:R-:W-:Y:S01]  /*19f00*/  SHF.R.S32.HI R7, RZ, 0x1f, R0 ;  /* 0x0000001fff077819 */ /* 0x002fe20000011400 */
[----:B------:R-:W-:Y:S01]  /*19f10*/  IMAD.WIDE.U32 R4, R2, c[0x0][0x3a0], RZ ;  /* 0x0000e80002047a25 */ /* 0x000fe200078e00ff */
[----:B------:R1:W3:Y:S01]  /*19f20*/  LDS.128 R44, [R111+0x1080] ;  /* 0x001080006f2c7984 */ /* 0x0002e20000000c00 */
[----:B------:R-:W-:-:S02]  /*19f30*/  IADD3 R12, R249, R229, RZ ;  /* 0x000000e5f90c7210 */ /* 0x000fc40007ffe0ff */
[----:B------:R-:W-:Y:S01]  /*19f40*/  IMAD R2, R2, c[0x0][0x3a4], R9 ;  /* 0x0000e90002027a24 */ /* 0x000fe200078e0209 */
[----:B------:R1:W4:Y:S01]  /*19f50*/  LDS.128 R56, [R111+0x2080] ;  /* 0x002080006f387984 */ /* 0x0003220000000c00 */
[----:B------:R-:W-:-:S03]  /*19f60*/  IMAD R7, R7, c[0x0][0x3f0], RZ ;  /* 0x0000fc0007077a24 */ /* 0x000fc600078e02ff */
[----:B------:R-:W-:Y:S01]  /*19f70*/  IADD3 R5, R5, R2, RZ ;  /* 0x0000000205057210 */ /* 0x000fe20007ffe0ff */
[----:B------:R1:W1:Y:S01]  /*19f80*/  LDS.128 R64, [R111+0x3080] ;  /* 0x003080006f407984 */ /* 0x0002620000000c00 */
[----:B------:R-:W-:-:S03]  /*19f90*/  IMAD R7, R0, c[0x0][0x3f4], R7 ;  /* 0x0000fd0000077a24 */ /* 0x000fc600078e0207 */
[C---:B------:R-:W-:Y:S01]  /*19fa0*/  IMAD.WIDE.U32 R4, R3.reuse, c[0x0][0x3e8], R4 ;  /* 0x0000fa0003047a25 */ /* 0x040fe200078e0004 */
[----:B------:R1:W1:Y:S03]  /*19fb0*/  LDS.128 R20, [R111+0x4080] ;  /* 0x004080006f147984 */ /* 0x0002660000000c00 */
[----:B------:R-:W-:Y:S01]  /*19fc0*/  IMAD R5, R3, c[0x0][0x3ec], R5 ;  /* 0x0000fb0003057a24 */ /* 0x000fe200078e0205 */
[----:B------:R1:W1:Y:S01]  /*19fd0*/  LDS.128 R40, [R111+0x5080] ;  /* 0x005080006f287984 */ /* 0x0002620000000c00 */
[----:B--2---:R-:W-:Y:S02]  /*19fe0*/  SHF.R.S32.HI R17, RZ, 0x1f, R24 ;  /* 0x0000001fff117819 */ /* 0x004fe40000011418 */
[----:B------:R-:W-:Y:S01]  /*19ff0*/  IMAD.WIDE.U32 R4, R0, c[0x0][0x3f0], R4 ;  /* 0x0000fc0000047a25 */ /* 0x000fe200078e0004 */
[----:B------:R2:W1:Y:S01]  /*1a000*/  LDS.128 R52, [R111+0x6080] ;  /* 0x006080006f347984 */ /* 0x0004620000000c00 */
[----:B------:R-:W-:-:S03]  /*1a010*/  LEA.HI R17, R17, R24, RZ, 0x3 ;  /* 0x0000001811117211 */ /* 0x000fc600078f18ff */
[----:B------:R2:W1:Y:S01]  /*1a020*/  LDS.128 R60, [R111+0x7080] ;  /* 0x007080006f3c7984 */ /* 0x0004620000000c00 */
[----:B------:R-:W-:Y:S02]  /*1a030*/  IADD3 R5, R5, R7, RZ ;  /* 0x0000000705057210 */ /* 0x000fe40007ffe0ff */
[----:B------:R-:W-:Y:S01]  /*1a040*/  LOP3.LUT R17, R17, 0xfffffff8, RZ, 0xc0, !PT ;  /* 0xfffffff811117812 */ /* 0x000fe200078ec0ff */
[----:B------:R2:W1:Y:S03]  /*1a050*/  LDS.128 R36, [R111+0x9080] ;  /* 0x009080006f247984 */ /* 0x0004660000000c00 */
[----:B------:R-:W-:Y:S01]  /*1a060*/  IADD3 R17, -R17, R24, RZ ;  /* 0x0000001811117210 */ /* 0x000fe20007ffe1ff */
[----:B------:R2:W1:Y:S03]  /*1a070*/  LDS.128 R48, [R111+0xa080] ;  /* 0x00a080006f307984 */ /* 0x0004660000000c00 */
[----:B------:R-:W-:Y:S01]  /*1a080*/  LEA R6, R17, R249, 0x5 ;  /* 0x000000f911067211 */ /* 0x000fe200078e28ff */
[----:B------:R2:W1:Y:S03]  /*1a090*/  LDS.128 R24, [R111+0x80] ;  /* 0x000080006f187984 */ /* 0x0004660000000c00 */
[----:B------:R-:W-:Y:S01]  /*1a0a0*/  IADD3 R6, R229, R6, RZ ;  /* 0x00000006e5067210 */ /* 0x000fe20007ffe0ff */
[----:B------:R2:W1:Y:S03]  /*1a0b0*/  LDS.128 R16, [R111+0x8080] ;  /* 0x008080006f107984 */ /* 0x0004660000000c00 */
[----:B------:R-:W-:Y:S01]  /*1a0c0*/  MOV R2, R6 ;  /* 0x0000000600027202 */ /* 0x000fe20000000f00 */
[----:B------:R-:W-:Y:S01]  /*1a0d0*/  @P3 IMAD.HI.U32 R8, R6, c[0x0][0x4ec], RZ ;  /* 0x00013b0006083a27 */ /* 0x000fe200078e00ff */
[----:B------:R2:W1:Y:S04]  /*1a0e0*/  LDS.128 R68, [R111+0xb080] ;  /* 0x00b080006f447984 */ /* 0x0004680000000c00 */
[----:B------:R-:W-:-:S04]  /*1a0f0*/  @P3 SHF.R.U32.HI R2, RZ, c[0x0][0x4f0], R8 ;  /* 0x00013c00ff023a19 */ /* 0x000fc80000011608 */
[----:B------:R-:W-:Y:S02]  /*1a100*/  SHF.R.S32.HI R3, RZ, 0x1f, R2 ;  /* 0x0000001fff037819 */ /* 0x000fe40000011402 */
[----:B------:R-:W-:-:S03]  /*1a110*/  IADD3 R0, -R2, RZ, RZ ;  /* 0x000000ff02007210 */ /* 0x000fc60007ffe1ff */
[----:B------:R-:W-:Y:S02]  /*1a120*/  IMAD R3, R3, c[0x0][0x3e0], RZ ;  /* 0x0000f80003037a24 */ /* 0x000fe400078e02ff */
        /* <DEDUP_REMOVED lines=12> */
[----:B-1234-:R1:W2:Y:S02]  /*1a1f0*/  SHFL.IDX PT, R4, R5, RZ, 0x181f ;  /* 0x00181fff05047589 */ /* 0x01e2a400000e0000 */
.L_x_2489:
[----:B------:R-:W-:Y:S05]  /*1a200*/  BRA.DIV ~URZ, `(.L_x_2404) ;  /* 0x00005e627f007947 */ /* 0x000fea000b800000 */
[----:B------:R3:W4:Y:S02]  /*1a210*/  SHFL.IDX PT, R0, R14, RZ, 0x181f ;  /* 0x00181fff0e007589 */ /* 0x00072400000e0000 */
.L_x_2490:
        /* <DEDUP_REMOVED lines=10> */
[-C--:B--2---:R-:W-:Y:S02]  /*1a2c0*/  @!P2 LEA.HI.X R9, R238, R4.reuse, R239, 0x1, P5 ;  /* 0x00000004ee09a211 */ /* 0x084fe400028f0cef */
[-C--:B------:R-:W-:Y:S02]  /*1a2d0*/  @!P1 LEA.HI.X R7, R240, R4.reuse, R246, 0x1, P4 ;  /* 0x00000004f0079211 */ /* 0x080fe400020f0cf6 */
[----:B------:R-:W-:Y:S01]  /*1a2e0*/  @!P0 LEA.HI.X R3, R241, R4, R245, 0x1, P3 ;  /* 0x00000004f1038211 */ /* 0x000fe200018f0cf5 */
[----:B------:R2:W-:Y:S04]  /*1a2f0*/  @!P2 ST.E.128 [R8.64], R24 ;  /* 0x000000180800a985 */ /* 0x0005e8000c101d0a */
[----:B------:R2:W-:Y:S04]  /*1a300*/  @!P1 ST.E.128 [R6.64], R20 ;  /* 0x0000001406009985 */ /* 0x0005e8000c101d0a */
[----:B------:R2:W-:Y:S02]  /*1a310*/  @!P0 ST.E.128 [R2.64], R16 ;  /* 0x0000001002008985 */ /* 0x0005e4000c101d0a */
.L_x_2406:
[----:B------:R-:W-:Y:S05]  /*1a320*/  BSYNC B0 ;  /* 0x0000000000007941 */ /* 0x000fea0003800000 */
.L_x_2405:
[----:B------:R-:W-:Y:S05]  /*1a330*/  BRA.DIV ~URZ, `(.L_x_2407) ;  /* 0x00005db27f007947 */ /* 0x000fea000b800000 */
[----:B--2---:R2:W1:Y:S04]  /*1a340*/  SHFL.IDX PT, R4, R5, 0x1, 0x181f ;  /* 0x00381f0005047f89 */ /* 0x00446800000e0000 */
[----:B----4-:R2:W4:Y:S02]  /*1a350*/  SHFL.IDX PT, R0, R14, 0x1, 0x181f ;  /* 0x00381f000e007f89 */ /* 0x01052400000e0000 */
.L_x_2491:
        /* <DEDUP_REMOVED lines=10> */
[-C--:B-1----:R-:W-:Y:S02]  /*1a400*/  @!P2 LEA.HI.X R9, R238, R4.reuse, R239, 0x1, P5 ;  /* 0x00000004ee09a211 */ /* 0x082fe400028f0cef */
[-C--:B------:R-:W-:Y:S02]  /*1a410*/  @!P1 LEA.HI.X R7, R240, R4.reuse, R246, 0x1, P4 ;  /* 0x00000004f0079211 */ /* 0x080fe400020f0cf6 */
[----:B------:R-:W-:Y:S01]  /*1a420*/  @!P0 LEA.HI.X R3, R241, R4, R245, 0x1, P3 ;  /* 0x00000004f1038211 */ /* 0x000fe200018f0cf5 */
[----:B------:R1:W-:Y:S04]  /*1a430*/  @!P2 ST.E.128 [R8.64], R44 ;  /* 0x0000002c0800a985 */ /* 0x0003e8000c101d0a */
[----:B------:R1:W-:Y:S04]  /*1a440*/  @!P1 ST.E.128 [R6.64], R40 ;  /* 0x0000002806009985 */ /* 0x0003e8000c101d0a */
[----:B------:R1:W-:Y:S02]  /*1a450*/  @!P0 ST.E.128 [R2.64], R36 ;  /* 0x0000002402008985 */ /* 0x0003e4000c101d0a */
.L_x_2409:
[----:B------:R-:W-:Y:S05]  /*1a460*/  BSYNC B0 ;  /* 0x0000000000007941 */ /* 0x000fea0003800000 */
.L_x_2408:
[----:B------:R-:W-:Y:S05]  /*1a470*/  BRA.DIV ~URZ, `(.L_x_2410) ;  /* 0x00005d627f007947 */ /* 0x000fea000b800000 */
[----:B-1----:R1:W2:Y:S02]  /*1a480*/  SHFL.IDX PT, R4, R5, 0x2, 0x181f ;  /* 0x00581f0005047f89 */ /* 0x0022a400000e0000 */
.L_x_2492:
[----:B------:R-:W-:Y:S05]  /*1a490*/  BRA.DIV ~URZ, `(.L_x_2411) ;  /* 0x00005dc27f007947 */ /* 0x000fea000b800000 */
[----:B----4-:R4:W1:Y:S02]  /*1a4a0*/  SHFL.IDX PT, R0, R14, 0x2, 0x181f ;  /* 0x00581f000e007f89 */ /* 0x01086400000e0000 */
.L_x_2493:
        /* <DEDUP_REMOVED lines=16> */
.L_x_2413:
[----:B------:R-:W-:Y:S05]  /*1a5b0*/  BSYNC B0 ;  /* 0x0000000000007941 */ /* 0x000fea0003800000 */
.L_x_2412:
[----:B------:R-:W-:Y:S05]  /*1a5c0*/  BRA.DIV ~URZ, `(.L_x_2414) ;  /* 0x00005d127f007947 */ /* 0x000fea000b800000 */
[----:B-1----:R1:W3:Y:S04]  /*1a5d0*/  SHFL.IDX PT, R6, R5, 0x3, 0x181f ;  /* 0x00781f0005067f89 */ /* 0x0022e800000e0000 */
[----:B------:R1:W4:Y:S02]  /*1a5e0*/  SHFL.IDX PT, R0, R14, 0x3, 0x181f ;  /* 0x00781f000e007f89 */ /* 0x00032400000e0000 */
.L_x_2494:
[----:B------:R-:W-:-:S04]  /*1a5f0*/  IADD3 R2, R12, 0x60, RZ ;  /* 0x000000600c027810 */ /* 0x000fc80007ffe0ff */
[----:B------:R-:W-:-:S13]  /*1a600*/  ISETP.GE.AND P0, PT, R2, R13, PT ;  /* 0x0000000d0200720c */ /* 0x000fda0003f06270 */
[----:B------:R-:W-:Y:S05]  /*1a610*/  @P0 BRA `(.L_x_2415) ;  /* 0x0000233000000947 */ /* 0x000fea0003800000 */
[----:B------:R-:W-:Y:S02]  /*1a620*/  ISETP.GE.AND P1, PT, R238, c[0x0][0x3c8], PT ;  /* 0x0000f200ee007a0c */ /* 0x000fe40003f26270 */
[----:B------:R-:W-:-:S11]  /*1a630*/  ISETP.GE.AND P0, PT, R240, c[0x0][0x3c8], PT ;  /* 0x0000f200f0007a0c */ /* 0x000fd60003f06270 */
[-C--:B--2-4-:R-:W-:Y:S02]  /*1a640*/  @!P1 LEA R4, P3, R238, R0.reuse, 0x1 ;  /* 0x00000000ee049211 */ /* 0x094fe400078608ff */
[----:B------:R-:W-:Y:S02]  /*1a650*/  @!P0 LEA R2, P2, R240, R0, 0x1 ;  /* 0x00000000f0028211 */ /* 0x000fe400078408ff */
[-C--:B-1-3--:R-:W-:Y:S02]  /*1a660*/  @!P1 LEA.HI.X R5, R238, R6.reuse, R239, 0x1, P3 ;  /* 0x00000006ee059211 */ /* 0x08afe400018f0cef */
        /* <DEDUP_REMOVED lines=9> */
.L_x_2402:
[----:B-1----:R-:W2:Y:S01]  /*1a700*/  LDL.LU R7, [R1+0x70] ;  /* 0x0000700001077983 */ /* 0x002ea20000300800 */
[----:B------:R-:W-:Y:S02]  /*1a710*/  IMAD R9, R9, c[0x0][0x408], RZ ;  /* 0x0001020009097a24 */ /* 0x000fe400078e02ff */
        /* <DEDUP_REMOVED lines=8> */
[----:B------:R-:W-:Y:S01]  /*1a7a0*/  IMAD R5, R0, c[0x0][0x444], R2 ;  /* 0x0001110000057a24 */ /* 0x000fe200078e0202 */
[----:B------:R-:W-:-:S05]  /*1a7b0*/  MOV R2, R4 ;  /* 0x0000000400027202 */ /* 0x000fca0000000f00 */
        /* <DEDUP_REMOVED lines=22> */
.L_x_2495:
[----:B------:R-:W-:Y:S05]  /*1a920*/  BRA.DIV ~URZ, `(.L_x_2417) ;  /* 0x00005b227f007947 */ /* 0x000fea000b800000 */
[----:B------:R3:W4:Y:S02]  /*1a930*/  SHFL.IDX PT, R0, R15, RZ, 0x1c1f ;  /* 0x001c1fff0f007589 */ /* 0x00072400000e0000 */
.L_x_2496:
        /* <DEDUP_REMOVED lines=28> */
[----:B------:R-:W-:-:S04]  /*1ab00*/  @!P0 LEA R2, P6, R24, R0, 0x2 ;  /* 0x0000000018028211 */ /* 0x000fc800078c10ff */
[----:B----4-:R-:W-:Y:S02]  /*1ab10*/  @!P0 LEA.HI.X R3, R24, R4, R32, 0x2, P6 ;  /* 0x0000000418038211 */ /* 0x010fe400030f1420 */
[----:B------:R-:W4:Y:S01]  /*1ab20*/  LDL R24, [R1+0x118] ;  /* 0x0001180001187983 */ /* 0x000f220000100800 */
[----:B--2---:R-:W-:Y:S02]  /*1ab30*/  ISETP.GE.AND P1, PT, R12, c[0x0][0x3c8], PT ;  /* 0x0000f2000c007a0c */ /* 0x004fe40003f26270 */
[----:B------:R-:W-:Y:S02]  /*1ab40*/  ISETP.GE.AND P5, PT, R30, c[0x0][0x3c8], PT ;  /* 0x0000f2001e007a0c */ /* 0x000fe40003fa6270 */
[----:B------:R-:W-:Y:S01]  /*1ab50*/  ISETP.GE.AND P4, PT, R18, c[0x0][0x3c8], PT ;  /* 0x0000f20012007a0c */ /* 0x000fe20003f86270 */
[----:B------:R2:W-:Y:S04]  /*1ab60*/  @!P2 ST.E.64 [R8.64], R140 ;  /* 0x0000008c0800a985 */ /* 0x0005e8000c101b0a */
[----:B------:R-:W5:Y:S04]  /*1ab70*/  LDL R32, [R1+0x9c] ;  /* 0x00009c0001207983 */ /* 0x000f680000100800 */
[----:B------:R-:W-:-:S04]  /*1ab80*/  @!P1 LEA R6, P3, R12, R0, 0x2 ;  /* 0x000000000c069211 */ /* 0x000fc800078610ff */
[----:B------:R-:W-:Y:S02]  /*1ab90*/  @!P1 LEA.HI.X R7, R12, R4, R33, 0x2, P3 ;  /* 0x000000040c079211 */ /* 0x000fe400018f1421 */
[----:B------:R-:W-:Y:S01]  /*1aba0*/  ISETP.GE.AND P2, PT, R26, c[0x0][0x3c8], PT ;  /* 0x0000f2001a007a0c */ /* 0x000fe20003f46270 */
[----:B------:R-:W5:Y:S04]  /*1abb0*/  LDL R12, [R1+0xa8] ;  /* 0x0000a800010c7983 */ /* 0x000f680000100800 */
[----:B------:R1:W-:Y:S01]  /*1abc0*/  @!P1 ST.E.64 [R6.64], R136 ;  /* 0x0000008806009985 */ /* 0x0003e2000c101b0a */
[----:B------:R-:W-:-:S03]  /*1abd0*/  ISETP.GE.AND P3, PT, R17, c[0x0][0x3c8], PT ;  /* 0x0000f20011007a0c */ /* 0x000fc60003f66270 */
[----:B------:R1:W-:Y:S01]  /*1abe0*/  @!P0 ST.E.64 [R2.64], R132 ;  /* 0x0000008402008985 */ /* 0x0003e2000c101b0a */
[----:B------:R-:W-:-:S03]  /*1abf0*/  ISETP.GE.AND P6, PT, R20, c[0x0][0x3c8], PT ;  /* 0x0000f20014007a0c */ /* 0x000fc60003fc6270 */
[----:B------:R-:W5:Y:S01]  /*1ac00*/  LDL R33, [R1+0xfc] ;  /* 0x0000fc0001217983 */ /* 0x000f620000100800 */
[----:B--2---:R-:W-:-:S04]  /*1ac10*/  @!P5 LEA R8, P0, R30, R0, 0x2 ;  /* 0x000000001e08d211 */ /* 0x004fc800078010ff */
[----:B------:R-:W-:Y:S02]  /*1ac20*/  @!P5 LEA.HI.X R9, R30, R4, R31, 0x2, P0 ;  /* 0x000000041e09d211 */ /* 0x000fe400000f141f */
[----:B------:R-:W2:Y:S04]  /*1ac30*/  LDL R30, [R1+0x98] ;  /* 0x00009800011e7983 */ /* 0x000ea80000100800 */
[----:B------:R1:W-:Y:S02]  /*1ac40*/  @!P5 ST.E.64 [R8.64], R128 ;  /* 0x000000800800d985 */ /* 0x0003e4000c101b0a */
[C---:B-1----:R-:W-:Y:S02]  /*1ac50*/  @!P4 LEA R6, P1, R18.reuse, R0, 0x2 ;  /* 0x000000001206c211 */ /* 0x042fe400078210ff */
[----:B------:R-:W2:Y:S02]  /*1ac60*/  LDL R31, [R1+0xf8] ;  /* 0x0000f800011f7983 */ /* 0x000ea40000100800 */
[----:B------:R-:W-:-:S02]  /*1ac70*/  @!P4 LEA.HI.X R7, R18, R4, R25, 0x2, P1 ;  /* 0x000000041207c211 */ /* 0x000fc400008f1419 */
[----:B------:R-:W2:Y:S01]  /*1ac80*/  LDL R25, [R1+0x114] ;  /* 0x0001140001197983 */ /* 0x000ea20000100800 */
[----:B------:R-:W-:Y:S02]  /*1ac90*/  ISETP.GE.AND P5, PT, R27, c[0x0][0x3c8], PT ;  /* 0x0000f2001b007a0c */ /* 0x000fe40003fa6270 */
[CC--:B------:R-:W-:Y:S01]  /*1aca0*/  @!P3 LEA R2, P0, R17.reuse, R0.reuse, 0x2 ;  /* 0x000000001102b211 */ /* 0x0c0fe200078010ff */
[----:B------:R-:W2:Y:S01]  /*1acb0*/  LDL R18, [R1+0xa0] ;  /* 0x0000a00001127983 */ /* 0x000ea20000100800 */
[----:B------:R-:W-:Y:S02]  /*1acc0*/  @!P2 LEA R8, P1, R26, R0, 0x2 ;  /* 0x000000001a08a211 */ /* 0x000fe400078210ff */
[----:B------:R-:W-:Y:S02]  /*1acd0*/  @!P3 LEA.HI.X R3, R17, R4, R21, 0x2, P0 ;  /* 0x000000041103b211 */ /* 0x000fe400000f1415 */
[----:B------:R-:W2:Y:S04]  /*1ace0*/  LDL R17, [R1+0x10c] ;  /* 0x00010c0001117983 */ /* 0x000ea80000100800 */
[----:B------:R1:W-:Y:S04]  /*1acf0*/  @!P4 ST.E.64 [R6.64], R124 ;  /* 0x0000007c0600c985 */ /* 0x0003e8000c101b0a */
[----:B------:R-:W2:Y:S04]  /*1ad00*/  LDL R21, [R1+0x110] ;  /* 0x0001100001157983 */ /* 0x000ea80000100800 */
[----:B------:R1:W-:Y:S02]  /*1ad10*/  @!P3 ST.E.64 [R2.64], R120 ;  /* 0x000000780200b985 */ /* 0x0003e4000c101b0a */
[----:B-1----:R-:W-:-:S04]  /*1ad20*/  @!P5 LEA R6, P0, R27, R0, 0x2 ;  /* 0x000000001b06d211 */ /* 0x002fc800078010ff */
[----:B------:R-:W-:Y:S02]  /*1ad30*/  @!P5 LEA.HI.X R7, R27, R4, R28, 0x2, P0 ;  /* 0x000000041b07d211 */ /* 0x000fe400000f141c */
[----:B------:R-:W-:Y:S01]  /*1ad40*/  ISETP.GE.AND P0, PT, R26, c[0x0][0x3c8], PT ;  /* 0x0000f2001a007a0c */ /* 0x000fe20003f06270 */
[----:B------:R-:W2:Y:S01]  /*1ad50*/  LDL R27, [R1+0x94] ;  /* 0x00009400011b7983 */ /* 0x000ea20000100800 */
[----:B------:R-:W-:Y:S02]  /*1ad60*/  @!P6 LEA R2, P4, R20, R0, 0x2 ;  /* 0x000000001402e211 */ /* 0x000fe400078810ff */
[-C--:B---3--:R-:W-:Y:S01]  /*1ad70*/  @!P2 LEA.HI.X R9, R26, R4.reuse, R22, 0x2, P1 ;  /* 0x000000041a09a211 */ /* 0x088fe200008f1416 */
[----:B------:R-:W3:Y:S04]  /*1ad80*/  LDL R28, [R1+0xf4] ;  /* 0x0000f400011c7983 */ /* 0x000ee80000100800 */
[----:B------:R-:W3:Y:S04]  /*1ad90*/  LDL R22, [R1+0x74] ;  /* 0x0000740001167983 */ /* 0x000ee80000100800 */
[----:B------:R-:W3:Y:S01]  /*1ada0*/  LDL R26, [R1+0x108] ;  /* 0x00010800011a7983 */ /* 0x000ee20000100800 */
[----:B----4-:R-:W-:-:S03]  /*1adb0*/  @!P6 LEA.HI.X R3, R20, R4, R24, 0x2, P4 ;  /* 0x000000041403e211 */ /* 0x010fc600020f1418 */
[----:B------:R-:W4:Y:S04]  /*1adc0*/  LDL R24, [R1+0x104] ;  /* 0x0001040001187983 */ /* 0x000f280000100800 */
[----:B------:R-:W4:Y:S01]  /*1add0*/  LDL R20, [R1+0x100] ;  /* 0x0001000001147983 */ /* 0x000f220000100800 */
[----:B------:R-:W-:-:S03]  /*1ade0*/  ISETP.GE.AND P3, PT, R23, c[0x0][0x3c8], PT ;  /* 0x0000f20017007a0c */ /* 0x000fc60003f66270 */
[----:B------:R1:W-:Y:S01]  /*1adf0*/  @!P0 ST.E.64 [R8.64], R116 ;  /* 0x0000007408008985 */ /* 0x0003e2000c101b0a */
[----:B-----5:R-:W-:Y:S02]  /*1ae00*/  ISETP.GE.AND P1, PT, R12, c[0x0][0x3c8], PT ;  /* 0x0000f2000c007a0c */ /* 0x020fe40003f26270 */
[----:B------:R-:W-:Y:S01]  /*1ae10*/  ISETP.GE.AND P2, PT, R19, c[0x0][0x3c8], PT ;  /* 0x0000f20013007a0c */ /* 0x000fe20003f46270 */
[----:B------:R-:W-:Y:S04]  /*1ae20*/  @!P5 ST.E.64 [R6.64], R112 ;  /* 0x000000700600d985 */ /* 0x000fe8000c101b0a */
[----:B------:R5:W-:Y:S02]  /*1ae30*/  @!P6 ST.E.64 [R2.64], R40 ;  /* 0x000000280200e985 */ /* 0x000be4000c101b0a */
[----:B-1----:R-:W-:-:S02]  /*1ae40*/  @!P3 LEA R8, P0, R23, R0, 0x2 ;  /* 0x000000001708b211 */ /* 0x002fc400078010ff */
[----:B------:R-:W-:Y:S02]  /*1ae50*/  ISETP.GE.AND P6, PT, R13, c[0x0][0x3c8], PT ;  /* 0x0000f2000d007a0c */ /* 0x000fe40003fc6270 */
[----:B--2---:R-:W-:Y:S02]  /*1ae60*/  @!P3 LEA.HI.X R9, R23, R4, R25, 0x2, P0 ;  /* 0x000000041709b211 */ /* 0x004fe400000f1419 */
[-C--:B-----5:R-:W-:Y:S01]  /*1ae70*/  @!P1 LEA R2, P0, R12, R0.reuse, 0x2 ;  /* 0x000000000c029211 */ /* 0x0a0fe200078010ff */
[----:B------:R-:W2:Y:S04]  /*1ae80*/  LDL R25, [R1+0x90] ;  /* 0x0000900001197983 */ /* 0x000ea80000100800 */
[----:B------:R-:W-:Y:S01]  /*1ae90*/  @!P3 ST.E.64 [R8.64], R44 ;  /* 0x0000002c0800b985 */ /* 0x000fe2000c101b0a */
[----:B------:R-:W-:-:S03]  /*1aea0*/  @!P2 LEA R6, P4, R19, R0, 0x2 ;  /* 0x000000001306a211 */ /* 0x000fc600078810ff */
[----:B------:R-:W5:Y:S01]  /*1aeb0*/  LDL R23, [R1+0x88] ;  /* 0x0000880001177983 */ /* 0x000f620000100800 */
[----:B------:R-:W-:-:S03]  /*1aec0*/  @!P1 LEA.HI.X R3, R12, R4, R17, 0x2, P0 ;  /* 0x000000040c039211 */ /* 0x000fc600000f1411 */
[----:B------:R-:W5:Y:S01]  /*1aed0*/  LDL R12, [R1+0x8c] ;  /* 0x00008c00010c7983 */ /* 0x000f620000100800 */
[----:B------:R-:W-:-:S03]  /*1aee0*/  ISETP.GE.AND P5, PT, R18, c[0x0][0x3c8], PT ;  /* 0x0000f20012007a0c */ /* 0x000fc60003fa6270 */
[----:B------:R-:W5:Y:S01]  /*1aef0*/  LDL R17, [R1+0x7c] ;  /* 0x00007c0001117983 */ /* 0x000f620000100800 */
[----:B------:R-:W-:-:S03]  /*1af00*/  @!P2 LEA.HI.X R7, R19, R4, R21, 0x2, P4 ;  /* 0x000000041307a211 */ /* 0x000fc600020f1415 */
[----:B------:R-:W5:Y:S04]  /*1af10*/  LDL R21, [R1+0x84] ;  /* 0x0000840001157983 */ /* 0x000f680000100800 */
[----:B------:R1:W-:Y:S04]  /*1af20*/  @!P2 ST.E.64 [R6.64], R48 ;  /* 0x000000300600a985 */ /* 0x0003e8000c101b0a */
[----:B------:R-:W5:Y:S01]  /*1af30*/  LDL R19, [R1+0x80] ;  /* 0x0000800001137983 */ /* 0x000f620000100800 */
[----:B-1----:R-:W-:-:S03]  /*1af40*/  @!P6 LEA R6, P4, R13, R0, 0x2 ;  /* 0x000000000d06e211 */ /* 0x002fc600078810ff */
[----:B------:R1:W-:Y:S01]  /*1af50*/  @!P1 ST.E.64 [R2.64], R52 ;  /* 0x0000003402009985 */ /* 0x0003e2000c101b0a */
[----:B---3--:R-:W-:-:S13]  /*1af60*/  ISETP.GE.AND P3, PT, R22, c[0x0][0x3c8], PT ;  /* 0x0000f20016007a0c */ /* 0x008fda0003f66270 */
[----:B------:R-:W-:-:S04]  /*1af70*/  @!P3 LEA R8, P0, R22, R0, 0x2 ;  /* 0x000000001608b211 */ /* 0x000fc800078010ff */
[-C--:B------:R-:W-:Y:S02]  /*1af80*/  @!P3 LEA.HI.X R9, R22, R4.reuse, R26, 0x2, P0 ;  /* 0x000000041609b211 */ /* 0x080fe400000f141a */
[----:B------:R-:W3:Y:S01]  /*1af90*/  LDL R26, [R1+0xf0] ;  /* 0x0000f000011a7983 */ /* 0x000ee20000100800 */
[----:B----4-:R-:W-:-:S03]  /*1afa0*/  @!P6 LEA.HI.X R7, R13, R4, R24, 0x2, P4 ;  /* 0x000000040d07e211 */ /* 0x010fc600020f1418 */
[----:B------:R-:W4:Y:S01]  /*1afb0*/  LDL R13, [R1+0xec] ;  /* 0x0000ec00010d7983 */ /* 0x000f220000100800 */
[----:B-1----:R-:W-:-:S03]  /*1afc0*/  @!P5 LEA R2, P3, R18, R0, 0x2 ;  /* 0x000000001202d211 */ /* 0x002fc600078610ff */
[----:B------:R-:W4:Y:S01]  /*1afd0*/  LDL R24, [R1+0xe8] ;  /* 0x0000e80001187983 */ /* 0x000f220000100800 */
[----:B------:R-:W-:Y:S02]  /*1afe0*/  ISETP.GE.AND P4, PT, R22, c[0x0][0x3c8], PT ;  /* 0x0000f20016007a0c */ /* 0x000fe40003f86270 */
[----:B------:R-:W-:Y:S01]  /*1aff0*/  @!P5 LEA.HI.X R3, R18, R4, R20, 0x2, P3 ;  /* 0x000000041203d211 */ /* 0x000fe200018f1414 */
[----:B------:R-:W4:Y:S04]  /*1b000*/  LDL R22, [R1+0xe4] ;  /* 0x0000e40001167983 */ /* 0x000f280000100800 */
[----:B------:R-:W4:Y:S04]  /*1b010*/  LDL R20, [R1+0xe0] ;  /* 0x0000e00001147983 */ /* 0x000f280000100800 */
[----:B------:R-:W4:Y:S01]  /*1b020*/  LDL R18, [R1+0xdc] ;  /* 0x0000dc0001127983 */ /* 0x000f220000100800 */
[----:B------:R-:W-:-:S02]  /*1b030*/  ISETP.GE.AND P1, PT, R30, c[0x0][0x3c8], PT ;  /* 0x0000f2001e007a0c */ /* 0x000fc40003f26270 */
[----:B------:R-:W-:Y:S01]  /*1b040*/  ISETP.GE.AND P2, PT, R32, c[0x0][0x3c8], PT ;  /* 0x0000f20020007a0c */ /* 0x000fe20003f46270 */
[----:B------:R-:W-:Y:S04]  /*1b050*/  @!P4 ST.E.64 [R8.64], R56 ;  /* 0x000000380800c985 */ /* 0x000fe8000c101b0a */
[----:B------:R1:W-:Y:S01]  /*1b060*/  @!P6 ST.E.64 [R6.64], R60 ;  /* 0x0000003c0600e985 */ /* 0x0003e2000c101b0a */
[----:B------:R-:W-:-:S03]  /*1b070*/  ISETP.GE.AND P0, PT, R27, c[0x0][0x3c8], PT ;  /* 0x0000f2001b007a0c */ /* 0x000fc60003f06270 */
[----:B------:R2:W-:Y:S02]  /*1b080*/  @!P5 ST.E.64 [R2.64], R64 ;  /* 0x000000400200d985 */ /* 0x0005e4000c101b0a */
[-C--:B-1----:R-:W-:Y:S02]  /*1b090*/  @!P1 LEA R6, P4, R30, R0.reuse, 0x2 ;  /* 0x000000001e069211 */ /* 0x082fe400078810ff */
[C---:B------:R-:W-:Y:S02]  /*1b0a0*/  @!P2 LEA R8, P3, R32.reuse, R0, 0x2 ;  /* 0x000000002008a211 */ /* 0x040fe400078610ff */
[----:B--2---:R-:W-:Y:S02]  /*1b0b0*/  ISETP.GE.AND P5, PT, R25, c[0x0][0x3c8], PT ;  /* 0x0000f20019007a0c */ /* 0x004fe40003fa6270 */
[----:B------:R-:W-:Y:S02]  /*1b0c0*/  @!P2 LEA.HI.X R9, R32, R4, R33, 0x2, P3 ;  /* 0x000000042009a211 */ /* 0x000fe400018f1421 */
[----:B------:R-:W-:-:S05]  /*1b0d0*/  @!P0 LEA R2, P6, R27, R0, 0x2 ;  /* 0x000000001b028211 */ /* 0x000fca00078c10ff */
[----:B------:R-:W-:-:S04]  /*1b0e0*/  P2R R3, PR, RZ, 0x10 ;  /* 0x00000010ff037803 */ /* 0x000fc80000000000 */
[----:B------:R-:W-:Y:S02]  /*1b0f0*/  ISETP.NE.AND P3, PT, R3, RZ, PT ;  /* 0x000000ff0300720c */ /* 0x000fe40003f65270 */
[----:B-----5:R-:W-:Y:S02]  /*1b100*/  ISETP.GE.AND P4, PT, R12, c[0x0][0x3c8], PT ;  /* 0x0000f2000c007a0c */ /* 0x020fe40003f86270 */
        /* <DEDUP_REMOVED lines=9> */
[----:B--2---:R-:W-:-:S02]  /*1b1a0*/  @!P4 LEA R2, P6, R12, R0, 0x2 ;  /* 0x000000000c02c211 */ /* 0x004fc400078c10ff */
[-C--:B---3--:R-:W-:Y:S02]  /*1b1b0*/  @!P5 LEA.HI.X R7, R25, R4.reuse, R26, 0x2, P0 ;  /* 0x000000041907d211 */ /* 0x088fe400000f141a */
[----:B----4-:R-:W-:-:S03]  /*1b1c0*/  @!P4 LEA.HI.X R3, R12, R4, R13, 0x2, P6 ;  /* 0x000000040c03c211 */ /* 0x010fc600030f140d */
[----:B------:R-:W-:Y:S01]  /*1b1d0*/  @!P5 ST.E.64 [R6.64], R80 ;  /* 0x000000500600d985 */ /* 0x000fe2000c101b0a */
        /* <DEDUP_REMOVED lines=16> */
.L_x_2419:
[----:B------:R-:W-:Y:S05]  /*1b2e0*/  BSYNC B0 ;  /* 0x0000000000007941 */ /* 0x000fea0003800000 */
.L_x_2418:
[----:B------:R-:W-:Y:S05]  /*1b2f0*/  BRA.DIV ~URZ, `(.L_x_2420) ;  /* 0x000051d27f007947 */ /* 0x000fea000b800000 */
[----:B--2---:R2:W1:Y:S04]  /*1b300*/  SHFL.IDX PT, R4, R5, 0x1, 0x1c1f ;  /* 0x003c1f0005047f89 */ /* 0x00446800000e0000 */
[----:B----4-:R2:W4:Y:S02]  /*1b310*/  SHFL.IDX PT, R0, R15, 0x1, 0x1c1f ;  /* 0x003c1f000f007f89 */ /* 0x01052400000e0000 */
.L_x_2497:
        /* <DEDUP_REMOVED lines=160> */
.L_x_2400:
        /* <DEDUP_REMOVED lines=15> */
[----:B-1----:R1:W4:Y:S04]  /*1be10*/  LDG.E R4, [R2.64] ;  /* 0x0000000a02047981 */ /* 0x002328000c1e1900 */
[----:B-1----:R-:W4:Y:S02]  /*1be20*/  LDG.E R2, [R2.64+0x4] ;  /* 0x0000040a02027981 */ /* 0x002f24000c1e1900 */
[----:B----45:R-:W-:Y:S02]  /*1be30*/  IADD3 R22, -R4, R2, RZ ;  /* 0x0000000204167210 */ /* 0x030fe40007ffe1ff */
.L_x_2421:
        /* <DEDUP_REMOVED lines=13> */
[----:B------:R-:W4:Y:S01]  /*1bf10*/  LDL.LU R24, [R1+0x70] ;  /* 0x0000700001187983 */ /* 0x000f220000300800 */
[----:B------:R-:W-:Y:S01]  /*1bf20*/  IMAD.MOV.U32 R2, RZ, RZ, 0x368 ;  /* 0x00000368ff027424 */ /* 0x000fe200078e00ff */
[----:B------:R-:W-:-:S04]  /*1bf30*/  ISETP.GT.AND P2, PT, R21, 0x1, PT ;  /* 0x000000011500780c */ /* 0x000fc80003f44270 */
[----:B------:R-:W-:-:S04]  /*1bf40*/  SEL R2, R2, 0x328, P2 ;  /* 0x0000032802027807 */ /* 0x000fc80001000000 */
[----:B------:R1:W5:Y:S08]  /*1bf50*/  LDC.64 R8, c[0x0][R2+0x170] ;  /* 0x00005c0002087b82 */ /* 0x0003700000000a00 */
[----:B------:R1:W2:Y:S08]  /*1bf60*/  LDC.64 R6, c[0x0][R2+0x168] ;  /* 0x00005a0002067b82 */ /* 0x0002b00000000a00 */
[----:B------:R1:W3:Y:S08]  /*1bf70*/  LDC.64 R16, c[0x0][R2+0x178] ;  /* 0x00005e0002107b82 */ /* 0x0002f00000000a00 */
[----:B------:R1:W3:Y:S02]  /*1bf80*/  LDC.64 R12, c[0x0][R2+0x160] ;  /* 0x00005800020c7b82 */ /* 0x0002e40000000a00 */
[----:B-1----:R-:W-:-:S02]  /*1bf90*/  IMAD.MOV.U32 R2, RZ, RZ, c[0x0][0x4e8] ;  /* 0x00013a00ff027624 */ /* 0x002fc400078e00ff */
[-C--:B-----5:R-:W-:Y:S02]  /*1bfa0*/  IMAD R3, R9, R15.reuse, RZ ;  /* 0x0000000f09037224 */ /* 0x0a0fe400078e02ff */
[----:B------:R-:W-:Y:S01]  /*1bfb0*/  IMAD.WIDE.U32 R4, R8, R15, RZ ;  /* 0x0000000f08047225 */ /* 0x000fe200078e00ff */
[----:B------:R-:W-:Y:S02]  /*1bfc0*/  ISETP.NE.AND P0, PT, R2, 0x1, PT ;  /* 0x000000010200780c */ /* 0x000fe40003f05270 */
[----:B------:R-:W-:Y:S01]  /*1bfd0*/  MOV R2, R18 ;  /* 0x0000001200027202 */ /* 0x000fe20000000f00 */
[----:B------:R-:W-:Y:S02]  /*1bfe0*/  IMAD R8, R8, R23, R3 ;  /* 0x0000001708087224 */ /* 0x000fe400078e0203 */
[-C--:B--2---:R-:W-:Y:S02]  /*1bff0*/  IMAD R9, R7, R14.reuse, RZ ;  /* 0x0000000e07097224 */ /* 0x084fe400078e02ff */
[----:B------:R-:W-:-:S04]  /*1c000*/  IMAD.WIDE.U32 R6, R6, R14, RZ ;  /* 0x0000000e06067225 */ /* 0x000fc800078e00ff */
[----:B------:R-:W-:Y:S01]  /*1c010*/  IMAD.IADD R9, R7, 0x1, R9 ;  /* 0x0000000107097824 */ /* 0x000fe200078e0209 */
[----:B------:R-:W-:Y:S01]  /*1c020*/  IADD3 R7, R5, R8, RZ ;  /* 0x0000000805077210 */ /* 0x000fe20007ffe0ff */
[----:B------:R-:W-:-:S05]  /*1c030*/  @P0 IMAD.HI.U32 R19, R18, c[0x0][0x4ec], RZ ;  /* 0x00013b0012130a27 */ /* 0x000fca00078e00ff */
[----:B------:R-:W-:Y:S02]  /*1c040*/  @P0 SHF.R.U32.HI R2, RZ, c[0x0][0x4f0], R19 ;  /* 0x00013c00ff020a19 */ /* 0x000fe40000011613 */
[----:B------:R-:W-:-:S03]  /*1c050*/  IADD3 R19, P1, P0, R4, R6, R0 ;  /* 0x0000000604137210 */ /* 0x000fc6000783e000 */
[----:B------:R-:W-:Y:S01]  /*1c060*/  IMAD.MOV R6, RZ, RZ, -R2 ;  /* 0x000000ffff067224 */ /* 0x000fe200078e0a02 */
[----:B------:R-:W-:Y:S02]  /*1c070*/  IADD3.X R9, R7, R9, R20, P1, P0 ;  /* 0x0000000907097210 */ /* 0x000fe40000fe0414 */
[----:B----4-:R-:W-:-:S05]  /*1c080*/  SEL R3, R24, RZ, P2 ;  /* 0x000000ff18037207 */ /* 0x010fca0001000000 */
[-C--:B---3--:R-:W-:Y:S02]  /*1c090*/  IMAD R8, R17, R3.reuse, RZ ;  /* 0x0000000311087224 */ /* 0x088fe400078e02ff */
[----:B------:R-:W-:-:S04]  /*1c0a0*/  IMAD.WIDE.U32 R4, R16, R3, RZ ;  /* 0x0000000310047225 */ /* 0x000fc800078e00ff */
[----:B------:R-:W-:Y:S01]  /*1c0b0*/  IMAD R3, R6, c[0x0][0x4e8], R18 ;  /* 0x00013a0006037a24 */ /* 0x000fe200078e0212 */
[----:B------:R-:W-:Y:S02]  /*1c0c0*/  IADD3 R7, R5, R8, RZ ;  /* 0x0000000805077210 */ /* 0x000fe40007ffe0ff */
[----:B------:R-:W-:Y:S02]  /*1c0d0*/  IADD3 R4, P1, P0, R2, R19, R4 ;  /* 0x0000001302047210 */ /* 0x000fe4000783e004 */
[----:B------:R-:W-:Y:S01]  /*1c0e0*/  SHF.R.S32.HI R5, RZ, 0x1f, R2 ;  /* 0x0000001fff057819 */ /* 0x000fe20000011402 */
[----:B------:R-:W-:Y:S01]  /*1c0f0*/  IMAD R2, R13, R3, RZ ;  /* 0x000000030d027224 */ /* 0x000fe200078e02ff */
[----:B------:R-:W-:Y:S02]  /*1c100*/  SHF.R.S32.HI R6, RZ, 0x1f, R3 ;  /* 0x0000001fff067819 */ /* 0x000fe40000011403 */
[----:B------:R-:W-:Y:S01]  /*1c110*/  IADD3.X R5, R5, R9, R7, P1, P0 ;  /* 0x0000000905057210 */ /* 0x000fe20000fe0407 */
[----:B------:R-:W-:-:S02]  /*1c120*/  IMAD.MOV.U32 R7, RZ, RZ, c[0x0][0x4a8] ;  /* 0x00012a00ff077624 */ /* 0x000fc400078e00ff */
        /* <DEDUP_REMOVED lines=10> */
.L_x_2423:
[----:B------:R-:W-:Y:S05]  /*1c1d0*/  BSYNC B0 ;  /* 0x0000000000007941 */ /* 0x000fea0003800000 */
.L_x_2422:
[----:B------:R-:W-:-:S13]  /*1c1e0*/  ISETP.GT.AND P0, PT, R21, 0x1, PT ;  /* 0x000000011500780c */ /* 0x000fda0003f04270 */
[----:B------:R-:W-:Y:S05]  /*1c1f0*/  @P0 BRA `(.L_x_2415) ;  /* 0x0000075000000947 */ /* 0x000fea0003800000 */
[----:B------:R-:W4:Y:S01]  /*1c200*/  S2R R3, SR_TID.X ;  /* 0x0000000000037919 */ /* 0x000f220000002100 */
[----:B-1----:R-:W-:Y:S01]  /*1c210*/  MOV R2, c[0x0][0x4e8] ;  /* 0x00013a0000027a02 */ /* 0x002fe20000000f00 */
[----:B------:R-:W-:Y:S01]  /*1c220*/  IMAD R4, R20, c[0x0][0x3a0], RZ ;  /* 0x0000e80014047a24 */ /* 0x000fe200078e02ff */
[----:B------:R-:W-:Y:S02]  /*1c230*/  IADD3 R13, R249, R229, RZ ;  /* 0x000000e5f90d7210 */ /* 0x000fe40007ffe0ff */
[----:B------:R-:W-:Y:S02]  /*1c240*/  ISETP.NE.AND P0, PT, R2, 0x1, PT ;  /* 0x000000010200780c */ /* 0x000fe40003f05270 */
[----:B----4-:R-:W-:-:S04]  /*1c250*/  SHF.R.S32.HI R5, RZ, 0x1f, R3 ;  /* 0x0000001fff057819 */ /* 0x010fc80000011403 */
[----:B------:R-:W-:-:S04]  /*1c260*/  LEA.HI R5, R5, R3, RZ, 0x3 ;  /* 0x0000000305057211 */ /* 0x000fc800078f18ff */
[----:B------:R-:W-:-:S04]  /*1c270*/  LOP3.LUT R5, R5, 0xfffffff8, RZ, 0xc0, !PT ;  /* 0xfffffff805057812 */ /* 0x000fc800078ec0ff */
[----:B------:R-:W-:Y:S01]  /*1c280*/  IADD3 R5, -R5, R3, RZ ;  /* 0x0000000305057210 */ /* 0x000fe20007ffe1ff */
[----:B------:R-:W-:-:S04]  /*1c290*/  IMAD.WIDE.U32 R2, R0, c[0x0][0x3a0], RZ ;  /* 0x0000e80000027a25 */ /* 0x000fc800078e00ff */
[----:B------:R-:W-:Y:S01]  /*1c2a0*/  IMAD R0, R0, c[0x0][0x3a4], R4 ;  /* 0x0000e90000007a24 */ /* 0x000fe200078e0204 */
[----:B------:R-:W-:Y:S01]  /*1c2b0*/  LEA R4, R5, R249, 0x5 ;  /* 0x000000f905047211 */ /* 0x000fe200078e28ff */
[----:B------:R-:W-:Y:S02]  /*1c2c0*/  IMAD R5, R23, c[0x0][0x3f0], RZ ;  /* 0x0000fc0017057a24 */ /* 0x000fe400078e02ff */
[----:B------:R-:W-:Y:S01]  /*1c2d0*/  IMAD.IADD R3, R3, 0x1, R0 ;  /* 0x0000000103037824 */ /* 0x000fe200078e0200 */
[----:B------:R-:W-:Y:S01]  /*1c2e0*/  IADD3 R4, R229, R4, RZ ;  /* 0x00000004e5047210 */ /* 0x000fe20007ffe0ff */
[----:B------:R-:W-:Y:S02]  /*1c2f0*/  IMAD R7, R15, c[0x0][0x3f4], R5 ;  /* 0x0000fd000f077a24 */ /* 0x000fe400078e0205 */
[----:B------:R-:W-:Y:S01]  /*1c300*/  IMAD.WIDE.U32 R2, R14, c[0x0][0x3e8], R2 ;  /* 0x0000fa000e027a25 */ /* 0x000fe200078e0002 */
[----:B------:R-:W-:-:S03]  /*1c310*/  MOV R0, R4 ;  /* 0x0000000400007202 */ /* 0x000fc60000000f00 */
[----:B------:R-:W-:-:S04]  /*1c320*/  @P0 IMAD.HI.U32 R6, R4, c[0x0][0x4ec], RZ ;  /* 0x00013b0004060a27 */ /* 0x000fc800078e00ff */
[----:B------:R-:W-:Y:S01]  /*1c330*/  IMAD R3, R14, c[0x0][0x3ec], R3 ;  /* 0x0000fb000e037a24 */ /* 0x000fe200078e0203 */
[----:B------:R-:W-:-:S03]  /*1c340*/  @P0 SHF.R.U32.HI R0, RZ, c[0x0][0x4f0], R6 ;  /* 0x00013c00ff000a19 */ /* 0x000fc60000011606 */
[----:B------:R-:W-:Y:S01]  /*1c350*/  IMAD.WIDE.U32 R2, R15, c[0x0][0x3f0], R2 ;  /* 0x0000fc000f027a25 */ /* 0x000fe200078e0002 */
[----:B------:R-:W-:Y:S02]  /*1c360*/  SHF.R.S32.HI R6, RZ, 0x1f, R0 ;  /* 0x0000001fff067819 */ /* 0x000fe40000011400 */
[----:B------:R-:W-:Y:S01]  /*1c370*/  IADD3 R5, -R0, RZ, RZ ;  /* 0x000000ff00057210 */ /* 0x000fe20007ffe1ff */
[----:B------:R-:W-:Y:S02]  /*1c380*/  IMAD.IADD R3, R3, 0x1, R7 ;  /* 0x0000000103037824 */ /* 0x000fe400078e0207 */
[----:B------:R-:W-:Y:S02]  /*1c390*/  IMAD R6, R6, c[0x0][0x3e0], RZ ;  /* 0x0000f80006067a24 */ /* 0x000fe400078e02ff */
[----:B------:R-:W-:Y:S02]  /*1c3a0*/  IMAD R4, R5, c[0x0][0x4e8], R4 ;  /* 0x00013a0005047a24 */ /* 0x000fe400078e0204 */
        /* <DEDUP_REMOVED lines=11> */
[----:B------:R1:W4:Y:S02]  /*1c460*/  SHFL.IDX PT, R4, R5, RZ, 0x181f ;  /* 0x00181fff05047589 */ /* 0x00032400000e0000 */
.L_x_2498:
[----:B------:R-:W-:Y:S05]  /*1c470*/  BRA.DIV ~URZ, `(.L_x_2425) ;  /* 0x000041c27f007947 */ /* 0x000fea000b800000 */
[----:B------:R1:W2:Y:S02]  /*1c480*/  SHFL.IDX PT, R0, R14, RZ, 0x181f ;  /* 0x00181fff0e007589 */ /* 0x0002a400000e0000 */
.L_x_2499:
[----:B------:R-:W-:Y:S01]  /*1c490*/  IMAD R12, R22, c[0x0][0x4e8], RZ ;  /* 0x00013a00160c7a24 */ /* 0x000fe200078e02ff */
[----:B------:R-:W-:Y:S04]  /*1c4a0*/  BSSY B0, `(.L_x_2426) ;  /* 0x000000f000007945 */ /* 0x000fe80003800000 */
        /* <DEDUP_REMOVED lines=11> */
[----:B------:R2:W-:Y:S04]  /*1c560*/  @!P2 ST.E.128 [R8.64], RZ ;  /* 0x000000ff0800a985 */ /* 0x0005e8000c101d0a */
[----:B------:R2:W-:Y:S04]  /*1c570*/  @!P1 ST.E.128 [R6.64], RZ ;  /* 0x000000ff06009985 */ /* 0x0005e8000c101d0a */
[----:B------:R2:W-:Y:S02]  /*1c580*/  @!P0 ST.E.128 [R2.64], RZ ;  /* 0x000000ff02008985 */ /* 0x0005e4000c101d0a */
.L_x_2427:
[----:B------:R-:W-:Y:S05]  /*1c590*/  BSYNC B0 ;  /* 0x0000000000007941 */ /* 0x000fea0003800000 */
.L_x_2426:
[----:B------:R-:W-:Y:S05]  /*1c5a0*/  BRA.DIV ~URZ, `(.L_x_2428) ;  /* 0x000041127f007947 */ /* 0x000fea000b800000 */
[----:B----4-:R4:W1:Y:S04]  /*1c5b0*/  SHFL.IDX PT, R4, R5, 0x1, 0x181f ;  /* 0x00381f0005047f89 */ /* 0x01086800000e0000 */
[----:B--2---:R4:W2:Y:S02]  /*1c5c0*/  SHFL.IDX PT, R0, R14, 0x1, 0x181f ;  /* 0x00381f000e007f89 */ /* 0x0048a400000e0000 */
.L_x_2500:
        /* <DEDUP_REMOVED lines=16> */
.L_x_2430:
[----:B------:R-:W-:Y:S05]  /*1c6d0*/  BSYNC B0 ;  /* 0x0000000000007941 */ /* 0x000fea0003800000 */
.L_x_2429:
[----:B------:R-:W-:Y:S05]  /*1c6e0*/  BRA.DIV ~URZ, `(.L_x_2431) ;  /* 0x000040c27f007947 */ /* 0x000fea000b800000 */
[----:B-1----:R1:W3:Y:S02]  /*1c6f0*/  SHFL.IDX PT, R4, R5, 0x2, 0x181f ;  /* 0x00581f0005047f89 */ /* 0x0022e400000e0000 */
.L_x_2501:
[----:B------:R-:W-:Y:S05]  /*1c700*/  BRA.DIV ~URZ, `(.L_x_2432) ;  /* 0x000041227f007947 */ /* 0x000fea000b800000 */
[----:B--2---:R2:W1:Y:S02]  /*1c710*/  SHFL.IDX PT, R0, R14, 0x2, 0x181f ;  /* 0x00581f000e007f89 */ /* 0x00446400000e0000 */
.L_x_2502:
        /* <DEDUP_REMOVED lines=16> */
.L_x_2434:
[----:B------:R-:W-:Y:S05]  /*1c820*/  BSYNC B0 ;  /* 0x0000000000007941 */ /* 0x000fea0003800000 */
.L_x_2433:
[----:B------:R-:W-:Y:S05]  /*1c830*/  BRA.DIV ~URZ, `(.L_x_2435) ;  /* 0x000040727f007947 */ /* 0x000fea000b800000 */
[----:B---3--:R3:W2:Y:S04]  /*1c840*/  SHFL.IDX PT, R4, R5, 0x3, 0x181f ;  /* 0x00781f0005047f89 */ /* 0x0086a800000e0000 */
[----:B-1----:R3:W1:Y:S02]  /*1c850*/  SHFL.IDX PT, R0, R14, 0x3, 0x181f ;  /* 0x00781f000e007f89 */ /* 0x00266400000e0000 */
.L_x_2503:
[----:B------:R-:W-:-:S04]  /*1c860*/  IADD3 R13, R13, 0x60, RZ ;  /* 0x000000600d0d7810 */ /* 0x000fc80007ffe0ff */
        /* <DEDUP_REMOVED lines=14> */
.L_x_2415:
[----:B------:R-:W-:Y:S05]  /*1c950*/  BSYNC B1 ;  /* 0x0000000000017941 */ /* 0x000fea0003800000 */
.L_x_2399:
[----:B------:R-:W-:-:S13]  /*1c960*/  ISETP.NE.AND P0, PT, RZ, UR9, PT ;  /* 0x00000009ff007c0c */ /* 0x000fda000bf05270 */
[----:B------:R-:W-:Y:S01]  /*1c970*/  @P0 WARPSYNC 0xffffffff ;  /* 0xffffffff00000948 */ /* 0x000fe20003800000 */
[----:B------:R-:W-:Y:S06]  /*1c980*/  @P0 BAR.SYNC.DEFER_BLOCKING 0x5, 0x100 ;  /* 0x0144000000000b1d */ /* 0x000fec0000010000 */
[----:B------:R-:W5:Y:S02]  /*1c990*/  @P0 LDS.128 R228, [0x24100] ;  /* 0x02410000ffe40984 */ /* 0x000f640000000c00 */
[----:B-1--45:R-:W-:Y:S01]  /*1c9a0*/  @P0 MOV R0, R229 ;  /* 0x000000e500000202 */ /* 0x032fe20000000f00 */
[----:B------:R-:W-:-:S04]  /*1c9b0*/  @P0 IMAD.MOV.U32 R252, RZ, RZ, R228 ;  /* 0x000000fffffc0224 */ /* 0x000fc800078e00e4 */
[----:B------:R1:W-:Y:S04]  /*1c9c0*/  @P0 STL [R1+0xd0], R0 ;  /* 0x0000d00001000387 */ /* 0x0003e80000100800 */
[----:B------:R-:W-:Y:S06]  /*1c9d0*/  @P0 BAR.ARV 0x4, 0x100 ;  /* 0x0104000000000b1d */ /* 0x000fec0000002000 */
[----:B------:R-:W-:Y:S05]  /*1c9e0*/  @P0 BRA `(.L_x_2436) ;  /* 0x00000f8000000947 */ /* 0x000fea0003800000 */
[----:B-1----:R-:W1:Y:S01]  /*1c9f0*/  S2R R0, SR_TID.X ;  /* 0x0000000000007919 */ /* 0x002e620000002100 */
[----:B------:R-:W-:Y:S01]  /*1ca00*/  IMAD.MOV.U32 R7, RZ, RZ, RZ ;  /* 0x000000ffff077224 */ /* 0x000fe200078e00ff */
[----:B-123--:R-:W-:-:S04]  /*1ca10*/  LOP3.LUT R14, R0, 0x1f, RZ, 0xc0, !PT ;  /* 0x0000001f000e7812 */ /* 0x00efc800078ec0ff */
[----:B------:R-:W-:Y:S01]  /*1ca20*/  ISETP.NE.AND P6, PT, R14, 0x1f, PT ;  /* 0x0000001f0e00780c */ /* 0x000fe20003fc5270 */
[----:B------:R-:W-:Y:S10]  /*1ca30*/  BRA.DIV ~URZ, `(.L_x_2437) ;  /* 0x00003f627f007947 */ /* 0x000ff4000b800000 */
[----:B------:R1:W2:Y:S02]  /*1ca40*/  SHFL.IDX PT, R9, R29, RZ, 0x1f ;  /* 0x00001fff1d097589 */ /* 0x0002a400000e0000 */
.L_x_2504:
[----:B------:R-:W-:Y:S05]  /*1ca50*/  BRA.DIV ~URZ, `(.L_x_2438) ;  /* 0x00003fc27f007947 */ /* 0x000fea000b800000 */
[----:B------:R3:W4:Y:S02]  /*1ca60*/  SHFL.IDX PT, R8, R29, 0x1, 0x1f ;  /* 0x00201f001d087f89 */ /* 0x00072400000e0000 */
.L_x_2505:
        /* <DEDUP_REMOVED lines=18> */
.L_x_2506:
        /* <DEDUP_REMOVED lines=16> */
.L_x_2507:
[----:B---3--:R-:W-:Y:S01]  /*1cc90*/  IMAD R0, R0, c[0x0][0x538], RZ ;  /* 0x00014e0000007a24 */ /* 0x008fe200078e02ff */
[----:B------:R-:W-:Y:S04]  /*1cca0*/  BSSY B1, `(.L_x_2441) ;  /* 0x00000c1000017945 */ /* 0x000fe80003800000 */
[----:B----4-:R-:W-:-:S04]  /*1ccb0*/  IADD3 R8, R0, R8, RZ ;  /* 0x0000000800087210 */ /* 0x010fc80007ffe0ff */
[----:B--2---:R-:W-:-:S13]  /*1ccc0*/  ISETP.GT.AND P0, PT, R8, R9, PT ;  /* 0x000000090800720c */ /* 0x004fda0003f04270 */
[----:B------:R-:W-:Y:S05]  /*1ccd0*/  @P0 BRA `(.L_x_2442) ;  /* 0x0000024000000947 */ /* 0x000fea0003800000 */
.L_x_2446:
        /* <DEDUP_REMOVED lines=16> */
.L_x_2508:
        /* <DEDUP_REMOVED lines=16> */
.L_x_2509:
[----:B--2---:R-:W-:-:S05]  /*1cee0*/  IMAD R0, R0, c[0x0][0x538], RZ ;  /* 0x00014e0000007a24 */ /* 0x004fca00078e02ff */
[----:B------:R-:W-:-:S04]  /*1cef0*/  IADD3 R8, R0, R8, RZ ;  /* 0x0000000800087210 */ /* 0x000fc80007ffe0ff */
[----:B------:R-:W-:-:S13]  /*1cf00*/  ISETP.GT.AND P0, PT, R8, R9, PT ;  /* 0x000000090800720c */ /* 0x000fda0003f04270 */
[----:B-1----:R-:W-:Y:S05]  /*1cf10*/  @!P0 BRA `(.L_x_2446) ;  /* 0xfffffdc000008947 */ /* 0x002fea000383ffff */
.L_x_2442:
[----:B------:R-:W-:-:S05]  /*1cf20*/  IADD3 R5, -R0, R8, RZ ;  /* 0x0000000800057210 */ /* 0x000fca0007ffe1ff */
[----:B------:R-:W-:-:S05]  /*1cf30*/  IMAD R0, R4, c[0x0][0x538], R5 ;  /* 0x00014e0004007a24 */ /* 0x000fca00078e0205 */
[----:B------:R-:W-:Y:S01]  /*1cf40*/  ISETP.GT.AND P0, PT, R0, R9, PT ;  /* 0x000000090000720c */ /* 0x000fe20003f04270 */
[----:B------:R-:W-:-:S12]  /*1cf50*/  BRA.DIV ~URZ, `(.L_x_2447) ;  /* 0x00003f527f007947 */ /* 0x000fd8000b800000 */
[----:B------:R-:W-:-:S04]  /*1cf60*/  VOTE.ANY R12, PT, !P0 ;  /* 0x00000000000c7806 */ /* 0x000fc800040e0100 */
.L_x_2510:
[----:B------:R-:W2:Y:S02]  /*1cf70*/  POPC R0, R12 ;  /* 0x0000000c00007309 */ /* 0x000ea40000000000 */
[----:B--2---:R-:W-:Y:S01]  /*1cf80*/  IADD3 R231, R0, R231, RZ ;  /* 0x000000e700e77210 */ /* 0x004fe20007ffe0ff */
[----:B------:R-:W-:Y:S05]  /*1cf90*/  BRA.DIV ~URZ, `(.L_x_2448) ;  /* 0x00003f627f007947 */ /* 0x000fea000b800000 */
[----:B------:R2:W3:Y:S04]  /*1cfa0*/  SHFL.IDX PT, R8, R6, R0, 0x1f ;  /* 0x00001f0006087589 */ /* 0x0004e800000e0000 */
[----:B------:R2:W4:Y:S02]  /*1cfb0*/  SHFL.IDX PT, R7, R7, R0, 0x1f ;  /* 0x00001f0007077589 */ /* 0x00052400000e0000 */
.L_x_2511:
[----:B------:R-:W-:Y:S01]  /*1cfc0*/  ISETP.NE.AND P0, PT, R12, RZ, PT ;  /* 0x000000ff0c00720c */ /* 0x000fe20003f05270 */
[----:B------:R-:W-:-:S12]  /*1cfd0*/  BSSY B0, `(.L_x_2449) ;  /* 0x0000005000007945 */ /* 0x000fd80003800000 */
[----:B------:R-:W-:Y:S05]  /*1cfe0*/  @!P0 BRA `(.L_x_2450) ;  /* 0x0000003000008947 */ /* 0x000fea0003800000 */
[----:B--2---:R-:W-:Y:S01]  /*1cff0*/  IADD3 R0, R0, -0x1, RZ ;  /* 0xffffffff00007810 */ /* 0x004fe20007ffe0ff */
[----:B------:R-:W-:Y:S05]  /*1d000*/  BRA.DIV ~URZ, `(.L_x_2451) ;  /* 0x00003fe27f007947 */ /* 0x000fea000b800000 */
[----:B------:R2:W1:Y:S02]  /*1d010*/  SHFL.IDX PT, R13, R4, R0, 0x1f ;  /* 0x00001f00040d7589 */ /* 0x00046400000e0000 */
.L_x_2450:
[----:B------:R-:W-:Y:S05]  /*1d020*/  BSYNC B0 ;  /* 0x0000000000007941 */ /* 0x000fea0003800000 */
.L_x_2449:
[----:B----4-:R-:W-:Y:S01]  /*1d030*/  ISETP.NE.AND P0, PT, R7, 0x1, PT ;  /* 0x000000010700780c */ /* 0x010fe20003f05270 */
[----:B-1----:R-:W-:Y:S01]  /*1d040*/  IMAD R252, R13, c[0x0][0x538], R5 ;  /* 0x00014e000dfc7a24 */ /* 0x002fe200078e0205 */
[----:B------:R-:W-:Y:S04]  /*1d050*/  BSSY B0, `(.L_x_2452) ;  /* 0x000007d000007945 */ /* 0x000fe80003800000 */
[----:B------:R-:W-:-:S07]  /*1d060*/  IADD3 R9, -R252, R9, RZ ;  /* 0x00000009fc097210 */ /* 0x000fce0007ffe1ff */
[----:B------:R-:W-:Y:S05]  /*1d070*/  @!P0 BRA `(.L_x_2453) ;  /* 0x000003b000008947 */ /* 0x000fea0003800000 */
[-C--:B---3--:R-:W-:Y:S02]  /*1d080*/  IABS R2, R8.reuse ;  /* 0x0000000800027213 */ /* 0x088fe40000000000 */
[----:B--2---:R-:W-:Y:S02]  /*1d090*/  IABS R6, R7 ;  /* 0x0000000700067213 */ /* 0x004fe40000000000 */
[----:B------:R-:W1:Y:S01]  /*1d0a0*/  I2F.RP R4, R2 ;  /* 0x0000000200047306 */ /* 0x000e620000209400 */
[----:B------:R-:W-:Y:S02]  /*1d0b0*/  IABS R12, R8 ;  /* 0x00000008000c7213 */ /* 0x000fe40000000000 */
[----:B------:R-:W-:-:S05]  /*1d0c0*/  IABS R3, R9 ;  /* 0x0000000900037213 */ /* 0x000fca0000000000 */
[----:B------:R-:W-:Y:S08]  /*1d0d0*/  I2F.RP R13, R6 ;  /* 0x00000006000d7306 */ /* 0x000ff00000209400 */
[----:B-1----:R-:W1:Y:S02]  /*1d0e0*/  MUFU.RCP R4, R4 ;  /* 0x0000000400047308 */ /* 0x002e640000001000 */
[----:B-1----:R-:W-:-:S06]  /*1d0f0*/  IADD3 R4, R4, 0xffffffe, RZ ;  /* 0x0ffffffe04047810 */ /* 0x002fcc0007ffe0ff */
[----:B------:R-:W1:Y:S02]  /*1d100*/  F2I.FTZ.U32.TRUNC.NTZ R5, R4 ;  /* 0x0000000400057305 */ /* 0x000e64000021f000 */
[----:B-1----:R-:W-:Y:S02]  /*1d110*/  IMAD.MOV R0, RZ, RZ, -R5 ;  /* 0x000000ffff007224 */ /* 0x002fe400078e0a05 */
        /* <DEDUP_REMOVED lines=49> */
.L_x_2453:
[----:B--2---:R-:W-:-:S04]  /*1d430*/  IMAD.MOV.U32 R4, RZ, RZ, 0x4 ;  /* 0x00000004ff047424 */ /* 0x004fc800078e00ff */
[----:B------:R-:W-:-:S06]  /*1d440*/  IMAD.WIDE R4, R231, R4, c[0x0][0x590] ;  /* 0x00016400e7047625 */ /* 0x000fcc00078e0204 */
[----:B------:R-:W2:Y:S01]  /*1d450*/  LDG.E R4, [R4.64] ;  /* 0x0000000a04047981 */ /* 0x000ea2000c1e1900 */
[----:B------:R-:W-:Y:S01]  /*1d460*/  IABS R6, R9 ;  /* 0x0000000900067213 */ /* 0x000fe20000000000 */
[----:B--23--:R-:W-:-:S05]  /*1d470*/  IMAD R7, R4, R8, RZ ;  /* 0x0000000804077224 */ /* 0x00cfca00078e02ff */
[-C--:B------:R-:W-:Y:S02]  /*1d480*/  IABS R5, R7.reuse ;  /* 0x0000000700057213 */ /* 0x080fe40000000000 */
[----:B------:R-:W-:Y:S02]  /*1d490*/  IABS R12, R7 ;  /* 0x00000007000c7213 */ /* 0x000fe40000000000 */
[----:B------:R-:W1:Y:S08]  /*1d4a0*/  I2F.RP R2, R5 ;  /* 0x0000000500027306 */ /* 0x000e700000209400 */
[----:B-1----:R-:W1:Y:S02]  /*1d4b0*/  MUFU.RCP R2, R2 ;  /* 0x0000000200027308 */ /* 0x002e640000001000 */
[----:B-1----:R-:W-:-:S06]  /*1d4c0*/  IADD3 R2, R2, 0xffffffe, RZ ;  /* 0x0ffffffe02027810 */ /* 0x002fcc0007ffe0ff */
[----:B------:R-:W1:Y:S02]  /*1d4d0*/  F2I.FTZ.U32.TRUNC.NTZ R3, R2 ;  /* 0x0000000200037305 */ /* 0x000e64000021f000 */
[----:B-1----:R-:W-:Y:S02]  /*1d4e0*/  IMAD.MOV R0, RZ, RZ, -R3 ;  /* 0x000000ffff007224 */ /* 0x002fe400078e0a03 */
        /* <DEDUP_REMOVED lines=25> */
[----:B------:R-:W1:Y:S08]  /*1d680*/  I2F.RP R4, R3 ;  /* 0x0000000300047306 */ /* 0x000e700000209400 */
        /* <DEDUP_REMOVED lines=25> */
.L_x_2454:
[----:B------:R-:W-:Y:S05]  /*1d820*/  BSYNC B0 ;  /* 0x0000000000007941 */ /* 0x000fea0003800000 */
.L_x_2452:
[----:B------:R-:W-:-:S04]  /*1d830*/  LOP3.LUT R2, RZ, R2, RZ, 0x33, !PT ;  /* 0x00000002ff027212 */ /* 0x000fc800078e33ff */
[----:B------:R-:W-:-:S05]  /*1d840*/  IADD3 R0, R2, R8, RZ ;  /* 0x0000000802007210 */ /* 0x000fca0007ffe0ff */
[----:B------:R1:W-:Y:S01]  /*1d850*/  STL [R1+0xd0], R0 ;  /* 0x0000d00001007387 */ /* 0x0003e20000100800 */
[----:B------:R-:W-:Y:S05]  /*1d860*/  BRA `(.L_x_2455) ;  /* 0x0000004000007947 */ /* 0x000fea0003800000 */
.L_x_2443:
[----:B------:R2:W-:Y:S01]  /*1d870*/  STL [R1+0xd0], RZ ;  /* 0x0000d0ff01007387 */ /* 0x0005e20000100800 */
[----:B------:R-:W-:Y:S02]  /*1d880*/  MOV R252, R9 ;  /* 0x0000000900fc7202 */ /* 0x000fe40000000f00 */
[----:B------:R-:W-:Y:S02]  /*1d890*/  MOV R230, RZ ;  /* 0x000000ff00e67202 */ /* 0x000fe40000000f00 */
[----:B------:R-:W-:Y:S02]  /*1d8a0*/  MOV R231, c[0x0][0x53c] ;  /* 0x00014f0000e77a02 */ /* 0x000fe40000000f00 */
.L_x_2455:
[----:B------:R-:W-:Y:S05]  /*1d8b0*/  BSYNC B1 ;  /* 0x0000000000017941 */ /* 0x000fea0003800000 */
.L_x_2441:
[----:B-1----:R-:W3:Y:S01]  /*1d8c0*/  LDL R0, [R1+0xd0] ;  /* 0x0000d00001007983 */ /* 0x002ee20000100800 */
[----:B------:R-:W-:Y:S03]  /*1d8d0*/  WARPSYNC 0xffffffff ;  /* 0xffffffff00007948 */ /* 0x000fe60003800000 */
[----:B------:R-:W-:Y:S01]  /*1d8e0*/  BAR.SYNC.DEFER_BLOCKING 0x4, 0x100 ;  /* 0x0104000000007b1d */ /* 0x000fe20000010000 */
[----:B------:R-:W-:Y:S01]  /*1d8f0*/  ISETP.NE.AND P0, PT, R14, RZ, PT ;  /* 0x000000ff0e00720c */ /* 0x000fe20003f05270 */
[----:B------:R-:W-:Y:S01]  /*1d900*/  IMAD.MOV.U32 R6, RZ, RZ, R230 ;  /* 0x000000ffff067224 */ /* 0x000fe200078e00e6 */
[----:B------:R-:W-:-:S11]  /*1d910*/  MOV R7, R231 ;  /* 0x000000e700077202 */ /* 0x000fd60000000f00 */
[----:B------:R-:W-:-:S04]  /*1d920*/  @!P0 IMAD.MOV.U32 R228, RZ, RZ, R252 ;  /* 0x000000ffffe48224 */ /* 0x000fc800078e00fc */
[----:B------:R-:W-:Y:S01]  /*1d930*/  IMAD.MOV.U32 R4, RZ, RZ, R228 ;  /* 0x000000ffff047224 */ /* 0x000fe200078e00e4 */
[----:B---3--:R-:W-:-:S05]  /*1d940*/  MOV R5, R0 ;  /* 0x0000000000057202 */ /* 0x008fca0000000f00 */
[----:B------:R1:W-:Y:S04]  /*1d950*/  @!P0 STS.128 [0x24100], R4 ;  /* 0x02410004ff008388 */ /* 0x0003e80000000c00 */
[----:B------:R-:W-:Y:S06]  /*1d960*/  BAR.ARV 0x5, 0x100 ;  /* 0x0144000000007b1d */ /* 0x000fec0000002000 */
.L_x_2436:
[----:B------:R-:W-:-:S13]  /*1d970*/  ISETP.GE.AND P0, PT, R231, c[0x0][0x53c], PT ;  /* 0x00014f00e7007a0c */ /* 0x000fda0003f06270 */
[----:B-123--:R-:W-:Y:S01]  /*1d980*/  @P0 CALL.REL.NOINC `(.L_x_2456) ;  /* 0x0000001000000944 */ /* 0x00efe20003c00000 */
[----:B------:R-:W-:Y:S05]  /*1d990*/  BRA `(.L_x_2457) ;  /* 0xfffe447000007947 */ /* 0x000fea000383ffff */
.L_x_2456:
[----:B------:R-:W-:Y:S05]  /*1d9a0*/  EXIT ;  /* 0x000000000000794d */ /* 0x000fea0003800000 */
.L_x_2245:
[----:B------:R-:W-:Y:S01]  /*1d9b0*/  IMAD.MOV.U32 R0, RZ, RZ, R5 ;  /* 0x000000ffff007224 */ /* 0x000fe200078e0005 */
[----:B------:R-:W-:Y:S02]  /*1d9c0*/  MOV R3, 0x1 ;  /* 0x0000000100037802 */ /* 0x000fe40000000f00 */
[----:B------:R-:W-:Y:S02]  /*1d9d0*/  MOV R2, 0x1d9f0 ;  /* 0x0001d9f000027802 */ /* 0x000fe40000000f00 */
[----:B------:R-:W-:Y:S05]  /*1d9e0*/  CALL.REL.NOINC `($__internal_40_$__cuda_sm70_shflsync_up_p) ;  /* 0x0000bad000007944 */ /* 0x000fea0003c00000 */
[----:B------:R-:W-:Y:S01]  /*1d9f0*/  MOV R0, R4 ;  /* 0x0000000400007202 */ /* 0x000fe20000000f00 */
[----:B------:R-:W-:Y:S05]  /*1da00*/  BRA `(.L_x_2458) ;  /* 0xfffe2ab000007947 */ /* 0x000fea000383ffff */
.L_x_2246:
[----:B------:R-:W-:Y:S01]  /*1da10*/  IMAD.MOV.U32 R0, RZ, RZ, R5 ;  /* 0x000000ffff007224 */ /* 0x000fe200078e0005 */
[----:B------:R-:W-:Y:S02]  /*1da20*/  MOV R3, 0x2 ;  /* 0x0000000200037802 */ /* 0x000fe40000000f00 */
[----:B------:R-:W-:Y:S02]  /*1da30*/  MOV R2, 0x1da50 ;  /* 0x0001da5000027802 */ /* 0x000fe40000000f00 */
[----:B------:R-:W-:Y:S05]  /*1da40*/  CALL.REL.NOINC `($__internal_40_$__cuda_sm70_shflsync_up_p) ;  /* 0x0000ba7000007944 */ /* 0x000fea0003c00000 */
[----:B------:R-:W-:Y:S01]  /*1da50*/  SEL R4, R4, RZ, P4 ;  /* 0x000000ff04047207 */ /* 0x000fe20002000000 */
[----:B------:R-:W-:Y:S01]  /*1da60*/  IMAD.MOV.U32 R3, RZ, RZ, 0x4 ;  /* 0x00000004ff037424 */ /* 0x000fe200078e00ff */
[----:B------:R-:W-:-:S03]  /*1da70*/  MOV R2, 0x1daa0 ;  /* 0x0001daa000027802 */ /* 0x000fc60000000f00 */
[----:B------:R-:W-:Y:S02]  /*1da80*/  IMAD.IADD R0, R5, 0x1, R4 ;  /* 0x0000000105007824 */ /* 0x000fe400078e0204 */
        /* <DEDUP_REMOVED lines=13> */
[----:B------:R-:W-:Y:S02]  /*1db60*/  MOV R2, 0x1f ;  /* 0x0000001f00027802 */ /* 0x000fe40000000f00 */
[----:B------:R-:W-:Y:S01]  /*1db70*/  MOV R182, 0xffffffff ;  /* 0xffffffff00b67802 */ /* 0x000fe20000000f00 */
[----:B------:R-:W-:Y:S01]  /*1db80*/  IMAD.IADD R4, R0, 0x1, R4 ;  /* 0x0000000100047824 */ /* 0x000fe200078e0204 */
[----:B------:R-:W-:-:S03]  /*1db90*/  MOV R3, 0x1dbc0 ;  /* 0x0001dbc000037802 */ /* 0x000fc60000000f00 */
[----:B------:R-:W-:Y:S02]  /*1dba0*/  IMAD.MOV.U32 R35, RZ, RZ, R4 ;  /* 0x000000ffff237224 */ /* 0x000fe400078e0004 */
[----:B------:R-:W-:Y:S05]  /*1dbb0*/  CALL.REL.NOINC `($__internal_39_$__cuda_sm70_shflsync_idx_p) ;  /* 0x0000b8b000007944 */ /* 0x000fea0003c00000 */
[----:B------:R-:W-:Y:S01]  /*1dbc0*/  MOV R0, R181 ;  /* 0x000000b500007202 */ /* 0x000fe20000000f00 */
[----:B------:R-:W-:Y:S05]  /*1dbd0*/  BRA `(.L_x_2459) ;  /* 0xfffe29e000007947 */ /* 0x000fea000383ffff */
.L_x_2248:
[----:B------:R-:W-:Y:S02]  /*1dbe0*/  SEL R0, RZ, 0x1, P0 ;  /* 0x00000001ff007807 */ /* 0x000fe40000000000 */
[----:B------:R-:W-:Y:S02]  /*1dbf0*/  MOV R2, 0x1dc10 ;  /* 0x0001dc1000027802 */ /* 0x000fe40000000f00 */
[----:B------:R-:W-:Y:S05]  /*1dc00*/  CALL.REL.NOINC `($__internal_41_$__cuda_sm70_votesync_ballot) ;  /* 0x0000b91000007944 */ /* 0x000fea0003c00000 */
[----:B------:R-:W-:Y:S01]  /*1dc10*/  MOV R6, R0 ;  /* 0x0000000000067202 */ /* 0x000fe20000000f00 */
[----:B------:R-:W-:Y:S05]  /*1dc20*/  BRA `(.L_x_2460) ;  /* 0xfffe2a2000007947 */ /* 0x000fea000383ffff */
.L_x_2249:
[----:B------:R-:W-:Y:S01]  /*1dc30*/  IMAD.MOV.U32 R35, RZ, RZ, R9 ;  /* 0x000000ffff237224 */ /* 0x000fe200078e0009 */
[----:B------:R-:W-:Y:S01]  /*1dc40*/  MOV R34, 0x1f ;  /* 0x0000001f00227802 */ /* 0x000fe20000000f00 */
[----:B------:R-:W-:Y:S01]  /*1dc50*/  IMAD.MOV.U32 R2, RZ, RZ, R0 ;  /* 0x000000ffff027224 */ /* 0x000fe200078e0000 */
[----:B------:R-:W-:Y:S02]  /*1dc60*/  MOV R182, 0xffffffff ;  /* 0xffffffff00b67802 */ /* 0x000fe40000000f00 */
[----:B------:R-:W-:Y:S02]  /*1dc70*/  MOV R3, 0x1dc90 ;  /* 0x0001dc9000037802 */ /* 0x000fe40000000f00 */
[----:B------:R-:W-:Y:S05]  /*1dc80*/  CALL.REL.NOINC `($__internal_39_$__cuda_sm70_shflsync_idx_p) ;  /* 0x0000b7e000007944 */ /* 0x000fea0003c00000 */
[----:B------:R-:W-:Y:S01]  /*1dc90*/  IMAD.MOV.U32 R12, RZ, RZ, R181 ;  /* 0x000000ffff0c7224 */ /* 0x000fe200078e00b5 */
[----:B------:R-:W-:Y:S01]  /*1dca0*/  MOV R5, RZ ;  /* 0x000000ff00057202 */ /* 0x000fe20000000f00 */
[----:B------:R-:W-:Y:S01]  /*1dcb0*/  IMAD.MOV.U32 R35, RZ, RZ, R8 ;  /* 0x000000ffff237224 */ /* 0x000fe200078e0008 */
[----:B------:R-:W-:Y:S01]  /*1dcc0*/  MOV R34, 0x1f ;  /* 0x0000001f00227802 */ /* 0x000fe20000000f00 */
[----:B------:R-:W-:Y:S01]  /*1dcd0*/  IMAD.MOV.U32 R2, RZ, RZ, R0 ;  /* 0x000000ffff027224 */ /* 0x000fe200078e0000 */
[----:B------:R-:W-:-:S02]  /*1dce0*/  MOV R182, 0xffffffff ;  /* 0xffffffff00b67802 */ /* 0x000fc40000000f00 */
[----:B------:R-:W-:Y:S02]  /*1dcf0*/  MOV R3, 0x1dd10 ;  /* 0x0001dd1000037802 */ /* 0x000fe40000000f00 */
[----:B------:R-:W-:Y:S05]  /*1dd00*/  CALL.REL.NOINC `($__internal_39_$__cuda_sm70_shflsync_idx_p) ;  /* 0x0000b76000007944 */ /* 0x000fea0003c00000 */
[----:B------:R-:W-:Y:S01]  /*1dd10*/  MOV R9, R181 ;  /* 0x000000b500097202 */ /* 0x000fe20000000f00 */
[----:B------:R-:W-:Y:S05]  /*1dd20*/  BRA `(.L_x_2461) ;  /* 0xfffe298000007947 */ /* 0x000fea000383ffff */
.L_x_2252:
[----:B------:R-:W-:Y:S01]  /*1dd30*/  IMAD.MOV.U32 R35, RZ, RZ, R4 ;  /* 0x000000ffff237224 */ /* 0x000fe200078e0004 */
[----:B------:R-:W-:Y:S01]  /*1dd40*/  MOV R34, 0x1f ;  /* 0x0000001f00227802 */ /* 0x000fe20000000f00 */
[----:B------:R-:W-:Y:S01]  /*1dd50*/  IMAD.MOV.U32 R2, RZ, RZ, R0 ;  /* 0x000000ffff027224 */ /* 0x000fe200078e0000 */
[----:B------:R-:W-:Y:S02]  /*1dd60*/  MOV R182, 0xffffffff ;  /* 0xffffffff00b67802 */ /* 0x000fe40000000f00 */
[----:B------:R-:W-:Y:S02]  /*1dd70*/  MOV R3, 0x1dd90 ;  /* 0x0001dd9000037802 */ /* 0x000fe40000000f00 */
[----:B--23--:R-:W-:Y:S05]  /*1dd80*/  CALL.REL.NOINC `($__internal_39_$__cuda_sm70_shflsync_idx_p) ;  /* 0x0000b6e000007944 */ /* 0x00cfea0003c00000 */
[----:B------:R-:W-:Y:S01]  /*1dd90*/  MOV R5, R181 ;  /* 0x000000b500057202 */ /* 0x000fe20000000f00 */
[----:B------:R-:W-:Y:S05]  /*1dda0*/  BRA `(.L_x_2251) ;  /* 0xfffe296000007947 */ /* 0x000fea000383ffff */
.L_x_2307:
[----:B------:R-:W-:Y:S01]  /*1ddb0*/  IMAD.MOV.U32 R35, RZ, RZ, R12 ;  /* 0x000000ffff237224 */ /* 0x000fe200078e000c */
[----:B------:R-:W-:Y:S01]  /*1ddc0*/  MOV R34, 0x181f ;  /* 0x0000181f00227802 */ /* 0x000fe20000000f00 */
[----:B------:R-:W-:Y:S01]  /*1ddd0*/  IMAD.MOV.U32 R2, RZ, RZ, RZ ;  /* 0x000000ffff027224 */ /* 0x000fe200078e00ff */
[----:B------:R-:W-:-:S02]  /*1dde0*/  MOV R182, 0xffffffff ;  /* 0xffffffff00b67802 */ /* 0x000fc40000000f00 */
[----:B------:R-:W-:Y:S02]  /*1ddf0*/  MOV R3, 0x1de10 ;  /* 0x0001de1000037802 */ /* 0x000fe40000000f00 */
[----:B-----5:R-:W-:Y:S05]  /*1de00*/  CALL.REL.NOINC `($__internal_39_$__cuda_sm70_shflsync_idx_p) ;  /* 0x0000b66000007944 */ /* 0x020fea0003c00000 */
[----:B------:R-:W-:Y:S01]  /*1de10*/  MOV R4, R181 ;  /* 0x000000b500047202 */ /* 0x000fe20000000f00 */
[----:B------:R-:W-:Y:S05]  /*1de20*/  BRA `(.L_x_2462) ;  /* 0xfffeb00000007947 */ /* 0x000fea000383ffff */
.L_x_2308:
[----:B------:R-:W-:Y:S01]  /*1de30*/  IMAD.MOV.U32 R35, RZ, RZ, R14 ;  /* 0x000000ffff237224 */ /* 0x000fe200078e000e */
[----:B------:R-:W-:Y:S01]  /*1de40*/  MOV R34, 0x181f ;  /* 0x0000181f00227802 */ /* 0x000fe20000000f00 */
[----:B------:R-:W-:Y:S01]  /*1de50*/  IMAD.MOV.U32 R2, RZ, RZ, RZ ;  /* 0x000000ffff027224 */ /* 0x000fe200078e00ff */
[----:B------:R-:W-:Y:S02]  /*1de60*/  MOV R182, 0xffffffff ;  /* 0xffffffff00b67802 */ /* 0x000fe40000000f00 */
[----:B------:R-:W-:Y:S02]  /*1de70*/  MOV R3, 0x1de90 ;  /* 0x0001de9000037802 */ /* 0x000fe40000000f00 */
[----:B-12--5:R-:W-:Y:S05]  /*1de80*/  CALL.REL.NOINC `($__internal_39_$__cuda_sm70_shflsync_idx_p) ;  /* 0x0000b5e000007944 */ /* 0x026fea0003c00000 */
[----:B------:R-:W-:Y:S01]  /*1de90*/  MOV R0, R181 ;  /* 0x000000b500007202 */ /* 0x000fe20000000f00 */
[----:B------:R-:W-:Y:S05]  /*1dea0*/  BRA `(.L_x_2463) ;  /* 0xfffeafa000007947 */ /* 0x000fea000383ffff */
.L_x_2311:
[----:B------:R-:W-:Y:S01]  /*1deb0*/  IMAD.MOV.U32 R35, RZ, RZ, R12 ;  /* 0x000000ffff237224 */ /* 0x000fe200078e000c */
[----:B------:R-:W-:Y:S01]  /*1dec0*/  MOV R34, 0x181f ;  /* 0x0000181f00227802 */ /* 0x000fe20000000f00 */
[----:B--2---:R-:W-:Y:S01]  /*1ded0*/  IMAD.MOV.U32 R2, RZ, RZ, 0x1 ;  /* 0x00000001ff027424 */ /* 0x004fe200078e00ff */
[----:B------:R-:W-:-:S02]  /*1dee0*/  MOV R182, 0xffffffff ;  /* 0xffffffff00b67802 */ /* 0x000fc40000000f00 */
[----:B------:R-:W-:Y:S02]  /*1def0*/  MOV R3, 0x1df10 ;  /* 0x0001df1000037802 */ /* 0x000fe40000000f00 */
[----:B-1-345:R-:W-:Y:S05]  /*1df00*/  CALL.REL.NOINC `($__internal_39_$__cuda_sm70_shflsync_idx_p) ;  /* 0x0000b56000007944 */ /* 0x03afea0003c00000 */
[----:B------:R-:W-:Y:S01]  /*1df10*/  IMAD.MOV.U32 R4, RZ, RZ, R181 ;  /* 0x000000ffff047224 */ /* 0x000fe200078e00b5 */
[----:B------:R-:W-:Y:S01]  /*1df20*/  MOV R35, R14 ;  /* 0x0000000e00237202 */ /* 0x000fe20000000f00 */
[----:B------:R-:W-:Y:S01]  /*1df30*/  IMAD.MOV.U32 R2, RZ, RZ, 0x1 ;  /* 0x00000001ff027424 */ /* 0x000fe200078e00ff */
[----:B------:R-:W-:Y:S01]  /*1df40*/  MOV R34, 0x181f ;  /* 0x0000181f00227802 */ /* 0x000fe20000000f00 */
[----:B------:R-:W-:Y:S01]  /*1df50*/  IMAD.MOV.U32 R182, RZ, RZ, -0x1 ;  /* 0xffffffffffb67424 */ /* 0x000fe200078e00ff */
[----:B------:R-:W-:Y:S02]  /*1df60*/  MOV R3, 0x1df80 ;  /* 0x0001df8000037802 */ /* 0x000fe40000000f00 */
[----:B------:R-:W-:Y:S05]  /*1df70*/  CALL.REL.NOINC `($__internal_39_$__cuda_sm70_shflsync_idx_p) ;  /* 0x0000b4f000007944 */ /* 0x000fea0003c00000 */
[----:B------:R-:W-:Y:S01]  /*1df80*/  MOV R0, R181 ;  /* 0x000000b500007202 */ /* 0x000fe20000000f00 */
[----:B------:R-:W-:Y:S05]  /*1df90*/  BRA `(.L_x_2464) ;  /* 0xfffeaff000007947 */ /* 0x000fea000383ffff */
.L_x_2314:
[----:B------:R-:W-:Y:S01]  /*1dfa0*/  IMAD.MOV.U32 R35, RZ, RZ, R12 ;  /* 0x000000ffff237224 */ /* 0x000fe200078e000c */
[----:B------:R-:W-:Y:S01]  /*1dfb0*/  MOV R34, 0x181f ;  /* 0x0000181f00227802 */ /* 0x000fe20000000f00 */
[----:B-1----:R-:W-:Y:S01]  /*1dfc0*/  IMAD.MOV.U32 R2, RZ, RZ, 0x2 ;  /* 0x00000002ff027424 */ /* 0x002fe200078e00ff */
[----:B------:R-:W-:Y:S02]  /*1dfd0*/  MOV R182, 0xffffffff ;  /* 0xffffffff00b67802 */ /* 0x000fe40000000f00 */
[----:B------:R-:W-:-:S02]  /*1dfe0*/  MOV R3, 0x1e000 ;  /* 0x0001e00000037802 */ /* 0x000fc40000000f00 */
[----:B--2345:R-:W-:Y:S05]  /*1dff0*/  CALL.REL.NOINC `($__internal_39_$__cuda_sm70_shflsync_idx_p) ;  /* 0x0000b47000007944 */ /* 0x03cfea0003c00000 */
[----:B------:R-:W-:Y:S01]  /*1e000*/  MOV R4, R181 ;  /* 0x000000b500047202 */ /* 0x000fe20000000f00 */
[----:B------:R-:W-:Y:S05]  /*1e010*/  BRA `(.L_x_2465) ;  /* 0xfffeb0a000007947 */ /* 0x000fea000383ffff */
.L_x_2315:
[----:B------:R-:W-:Y:S01]  /*1e020*/  IMAD.MOV.U32 R35, RZ, RZ, R14 ;  /* 0x000000ffff237224 */ /* 0x000fe200078e000e */
[----:B------:R-:W-:Y:S01]  /*1e030*/  MOV R34, 0x181f ;  /* 0x0000181f00227802 */ /* 0x000fe20000000f00 */
[----:B------:R-:W-:Y:S01]  /*1e040*/  IMAD.MOV.U32 R2, RZ, RZ, 0x2 ;  /* 0x00000002ff027424 */ /* 0x000fe200078e00ff */
[----:B------:R-:W-:-:S02]  /*1e050*/  MOV R182, 0xffffffff ;  /* 0xffffffff00b67802 */ /* 0x000fc40000000f00 */
[----:B------:R-:W-:Y:S02]  /*1e060*/  MOV R3, 0x1e080 ;  /* 0x0001e08000037802 */ /* 0x000fe40000000f00 */
[----:B-12345:R-:W-:Y:S05]  /*1e070*/  CALL.REL.NOINC `($__internal_39_$__cuda_sm70_shflsync_idx_p) ;  /* 0x0000b3f000007944 */ /* 0x03efea0003c00000 */
[----:B------:R-:W-:Y:S01]  /*1e080*/  MOV R0, R181 ;  /* 0x000000b500007202 */ /* 0x000fe20000000f00 */
[----:B------:R-:W-:Y:S05]  /*1e090*/  BRA `(.L_x_2466) ;  /* 0xfffeb04000007947 */ /* 0x000fea000383ffff */
.L_x_2318:
[----:B------:R-:W-:Y:S01]  /*1e0a0*/  IMAD.MOV.U32 R35, RZ, RZ, R12 ;  /* 0x000000ffff237224 */ /* 0x000fe200078e000c */
[----:B------:R-:W-:Y:S01]  /*1e0b0*/  MOV R34, 0x181f ;  /* 0x0000181f00227802 */ /* 0x000fe20000000f00 */
[----:B-1----:R-:W-:Y:S01]  /*1e0c0*/  IMAD.MOV.U32 R2, RZ, RZ, 0x3 ;  /* 0x00000003ff027424 */ /* 0x002fe200078e00ff */
[----:B------:R-:W-:Y:S02]  /*1e0d0*/  MOV R182, 0xffffffff ;  /* 0xffffffff00b67802 */ /* 0x000fe40000000f00 */
[----:B------:R-:W-:Y:S02]  /*1e0e0*/  MOV R3, 0x1e100 ;  /* 0x0001e10000037802 */ /* 0x000fe40000000f00 */
[----:B--2345:R-:W-:Y:S05]  /*1e0f0*/  CALL.REL.NOINC `($__internal_39_$__cuda_sm70_shflsync_idx_p) ;  /* 0x0000b37000007944 */ /* 0x03cfea0003c00000 */
[----:B------:R-:W-:Y:S01]  /*1e100*/  IMAD.MOV.U32 R12, RZ, RZ, R181 ;  /* 0x000000ffff0c7224 */ /* 0x000fe200078e00b5 */
[----:B------:R-:W-:Y:S01]  /*1e110*/  MOV R35, R14 ;  /* 0x0000000e00237202 */ /* 0x000fe20000000f00 */
[----:B------:R-:W-:Y:S01]  /*1e120*/  IMAD.MOV.U32 R2, RZ, RZ, 0x3 ;  /* 0x00000003ff027424 */ /* 0x000fe200078e00ff */
[----:B------:R-:W-:Y:S01]  /*1e130*/  MOV R34, 0x181f ;  /* 0x0000181f00227802 */ /* 0x000fe20000000f00 */
[----:B------:R-:W-:Y:S01]  /*1e140*/  IMAD.MOV.U32 R182, RZ, RZ, -0x1 ;  /* 0xffffffffffb67424 */ /* 0x000fe200078e00ff */
[----:B------:R-:W-:-:S02]  /*1e150*/  MOV R3, 0x1e170 ;  /* 0x0001e17000037802 */ /* 0x000fc40000000f00 */
[----:B------:R-:W-:Y:S05]  /*1e160*/  CALL.REL.NOINC `($__internal_39_$__cuda_sm70_shflsync_idx_p) ;  /* 0x0000b30000007944 */ /* 0x000fea0003c00000 */
[----:B------:R-:W-:Y:S01]  /*1e170*/  MOV R0, R181 ;  /* 0x000000b500007202 */ /* 0x000fe20000000f00 */
[----:B------:R-:W-:Y:S05]  /*1e180*/  BRA `(.L_x_2467) ;  /* 0xfffeb09000007947 */ /* 0x000fea000383ffff */
.L_x_2321:
[----:B------:R-:W-:Y:S01]  /*1e190*/  IMAD.MOV.U32 R35, RZ, RZ, R5 ;  /* 0x000000ffff237224 */ /* 0x000fe200078e0005 */
[----:B------:R-:W-:Y:S01]  /*1e1a0*/  MOV R34, 0x181f ;  /* 0x0000181f00227802 */ /* 0x000fe20000000f00 */
[----:B------:R-:W-:Y:S01]  /*1e1b0*/  IMAD.MOV.U32 R2, RZ, RZ, RZ ;  /* 0x000000ffff027224 */ /* 0x000fe200078e00ff */
[----:B------:R-:W-:-:S02]  /*1e1c0*/  MOV R182, 0xffffffff ;  /* 0xffffffff00b67802 */ /* 0x000fc40000000f00 */
[----:B------:R-:W-:Y:S02]  /*1e1d0*/  MOV R3, 0x1e1f0 ;  /* 0x0001e1f000037802 */ /* 0x000fe40000000f00 */
[----:B------:R-:W-:Y:S05]  /*1e1e0*/  CALL.REL.NOINC `($__internal_39_$__cuda_sm70_shflsync_idx_p) ;  /* 0x0000b28000007944 */ /* 0x000fea0003c00000 */
[----:B------:R-:W-:Y:S01]  /*1e1f0*/  MOV R4, R181 ;  /* 0x000000b500047202 */ /* 0x000fe20000000f00 */
[----:B------:R-:W-:Y:S05]  /*1e200*/  BRA `(.L_x_2468) ;  /* 0xfffebd1000007947 */ /* 0x000fea000383ffff */
.L_x_2322:
[----:B------:R-:W-:Y:S01]  /*1e210*/  IMAD.MOV.U32 R35, RZ, RZ, R15 ;  /* 0x000000ffff237224 */ /* 0x000fe200078e000f */
[----:B------:R-:W-:Y:S01]  /*1e220*/  MOV R34, 0x181f ;  /* 0x0000181f00227802 */ /* 0x000fe20000000f00 */
[----:B------:R-:W-:Y:S01]  /*1e230*/  IMAD.MOV.U32 R2, RZ, RZ, RZ ;  /* 0x000000ffff027224 */ /* 0x000fe200078e00ff */
[----:B------:R-:W-:Y:S02]  /*1e240*/  MOV R182, 0xffffffff ;  /* 0xffffffff00b67802 */ /* 0x000fe40000000f00 */
[----:B------:R-:W-:Y:S02]  /*1e250*/  MOV R3, 0x1e270 ;  /* 0x0001e27000037802 */ /* 0x000fe40000000f00 */
[----:B-12---:R-:W-:Y:S05]  /*1e260*/  CALL.REL.NOINC `($__internal_39_$__cuda_sm70_shflsync_idx_p) ;  /* 0x0000b20000007944 */ /* 0x006fea0003c00000 */
[----:B------:R-:W-:Y:S01]  /*1e270*/  IMAD.SHL.U32 R14, R190, 0x2, RZ ;  /* 0x00000002be0e7824 */ /* 0x000fe200078e00ff */
[----:B------:R-:W-:Y:S01]  /*1e280*/  SHF.R.S32.HI R0, RZ, 0x1f, R190 ;  /* 0x0000001fff007819 */ /* 0x000fe200000114be */
[C---:B------:R-:W-:Y:S01]  /*1e290*/  IMAD.SHL.U32 R17, R198.reuse, 0x2, RZ ;  /* 0x00000002c6117824 */ /* 0x040fe200078e00ff */
[----:B------:R-:W-:Y:S01]  /*1e2a0*/  SHF.L.U64.HI R18, R198, 0x1, R209 ;  /* 0x00000001c6127819 */ /* 0x000fe200000102d1 */
[----:B------:R-:W-:Y:S01]  /*1e2b0*/  IMAD.SHL.U32 R19, R197, 0x2, RZ ;  /* 0x00000002c5137824 */ /* 0x000fe200078e00ff */
[----:B------:R-:W-:Y:S01]  /*1e2c0*/  SHF.L.U64.HI R16, R190, 0x1, R0 ;  /* 0x00000001be107819 */ /* 0x000fe20000010200 */
[----:B------:R-:W-:Y:S01]  /*1e2d0*/  IMAD.MOV.U32 R35, RZ, RZ, R5 ;  /* 0x000000ffff237224 */ /* 0x000fe200078e0005 */
[----:B------:R-:W-:-:S02]  /*1e2e0*/  IADD3 R8, P0, R181, R14, RZ ;  /* 0x0000000eb5087210 */ /* 0x000fc40007f1e0ff */
[----:B------:R-:W-:Y:S02]  /*1e2f0*/  IADD3 R6, P1, R181, R17, RZ ;  /* 0x00000011b5067210 */ /* 0x000fe40007f3e0ff */
[----:B------:R-:W-:Y:S01]  /*1e300*/  SHF.L.U64.HI R20, R197, 0x1, R208 ;  /* 0x00000001c5147819 */ /* 0x000fe200000102d0 */
[C---:B------:R-:W-:Y:S01]  /*1e310*/  IMAD.X R9, R4.reuse, 0x1, R16, P0 ;  /* 0x0000000104097824 */ /* 0x040fe200000e0610 */
[----:B------:R-:W-:Y:S01]  /*1e320*/  IADD3 R2, P0, R181, R19, RZ ;  /* 0x00000013b5027210 */ /* 0x000fe20007f1e0ff */
[C---:B------:R-:W-:Y:S01]  /*1e330*/  IMAD.X R7, R4.reuse, 0x1, R18, P1 ;  /* 0x0000000104077824 */ /* 0x040fe200008e0612 */
[----:B------:R-:W-:Y:S02]  /*1e340*/  SEL R13, RZ, 0x10, P5 ;  /* 0x00000010ff0d7807 */ /* 0x000fe40002800000 */
[----:B------:R-:W-:Y:S01]  /*1e350*/  @!PT LDS RZ, [RZ] ;  /* 0x00000000fffff984 */ /* 0x000fe20000000800 */
[----:B------:R-:W-:Y:S01]  /*1e360*/  @!PT LDS RZ, [RZ] ;  /* 0x00000000fffff984 */ /* 0x000fe20000000800 */
[----:B------:R-:W-:Y:S01]  /*1e370*/  @!PT LDS RZ, [RZ] ;  /* 0x00000000fffff984 */ /* 0x000fe20000000800 */
[----:B------:R1:W-:Y:S01]  /*1e380*/  LDGSTS.E.BYPASS.LTC128B.128 [R203+0x12100], [R8.64], !P5 ;  /* 0x1210000008cb7fae */ /* 0x0003e2000e901d4a */
[----:B------:R-:W-:Y:S01]  /*1e390*/  IMAD.X R3, R4, 0x1, R20, P0 ;  /* 0x0000000104037824 */ /* 0x000fe200000e0614 */
[----:B------:R-:W-:-:S02]  /*1e3a0*/  SEL R12, RZ, 0x10, P4 ;  /* 0x00000010ff0c7807 */ /* 0x000fc40002000000 */
[----:B------:R2:W-:Y:S01]  /*1e3b0*/  LDGSTS.E.BYPASS.LTC128B.128 [R203+0x14100], [R6.64], !P4 ;  /* 0x1410000006cb7fae */ /* 0x0005e2000e101d4a */
[----:B------:R-:W-:Y:S02]  /*1e3c0*/  IMAD.MOV.U32 R34, RZ, RZ, 0x181f ;  /* 0x0000181fff227424 */ /* 0x000fe400078e00ff */
[----:B------:R-:W-:Y:S01]  /*1e3d0*/  IMAD.MOV.U32 R182, RZ, RZ, -0x1 ;  /* 0xffffffffffb67424 */ /* 0x000fe200078e00ff */
[----:B------:R3:W-:Y:S04]  /*1e3e0*/  LDGSTS.E.BYPASS.LTC128B.128 [R203+0x16100], [R2.64], !P6 ;  /* 0x1610000002cb7fae */ /* 0x0007e8000f101d4a */
[----:B-1----:R2:W5:Y:S01]  /*1e3f0*/  LDL R9, [R1+0xd0] ;  /* 0x0000d00001097983 */ /* 0x0025620000100800 */
[----:B---3--:R-:W-:Y:S01]  /*1e400*/  IMAD.MOV.U32 R2, RZ, RZ, 0x1 ;  /* 0x00000001ff027424 */ /* 0x008fe200078e00ff */
[----:B------:R-:W-:-:S02]  /*1e410*/  MOV R3, 0x1e430 ;  /* 0x0001e43000037802 */ /* 0x000fc40000000f00 */
[----:B--2--5:R-:W-:Y:S05]  /*1e420*/  CALL.REL.NOINC `($__internal_39_$__cuda_sm70_shflsync_idx_p) ;  /* 0x0000b04000007944 */ /* 0x024fea0003c00000 */
        /* <DEDUP_REMOVED lines=9> */
.L_x_2326:
[----:B------:R-:W-:Y:S01]  /*1e4c0*/  IMAD.MOV.U32 R35, RZ, RZ, R9 ;  /* 0x000000ffff237224 */ /* 0x000fe200078e0009 */
[----:B------:R-:W-:Y:S01]  /*1e4d0*/  MOV R34, 0x181f ;  /* 0x0000181f00227802 */ /* 0x000fe20000000f00 */
[----:B------:R-:W-:Y:S01]  /*1e4e0*/  IMAD.MOV.U32 R2, RZ, RZ, RZ ;  /* 0x000000ffff027224 */ /* 0x000fe200078e00ff */
[----:B------:R-:W-:-:S02]  /*1e4f0*/  MOV R182, 0xffffffff ;  /* 0xffffffff00b67802 */ /* 0x000fc40000000f00 */
[----:B------:R-:W-:Y:S02]  /*1e500*/  MOV R3, 0x1e520 ;  /* 0x0001e52000037802 */ /* 0x000fe40000000f00 */
[----:B-1234-:R-:W-:Y:S05]  /*1e510*/  CALL.REL.NOINC `($__internal_39_$__cuda_sm70_shflsync_idx_p) ;  /* 0x0000af5000007944 */ /* 0x01efea0003c00000 */
[----:B------:R-:W-:Y:S01]  /*1e520*/  MOV R8, R181 ;  /* 0x000000b500087202 */ /* 0x000fe20000000f00 */
[----:B------:R-:W-:Y:S05]  /*1e530*/  BRA `(.L_x_2470) ;  /* 0xfffebfb000007947 */ /* 0x000fea000383ffff */
.L_x_2327:
[----:B------:R-:W-:Y:S01]  /*1e540*/  IMAD.MOV.U32 R35, RZ, RZ, R25 ;  /* 0x000000ffff237224 */ /* 0x000fe200078e0019 */
[----:B------:R-:W-:Y:S01]  /*1e550*/  MOV R34, 0x181f ;  /* 0x0000181f00227802 */ /* 0x000fe20000000f00 */
[----:B------:R-:W-:Y:S01]  /*1e560*/  IMAD.MOV.U32 R2, RZ, RZ, RZ ;  /* 0x000000ffff027224 */ /* 0x000fe200078e00ff */
[----:B------:R-:W-:Y:S02]  /*1e570*/  MOV R182, 0xffffffff ;  /* 0xffffffff00b67802 */ /* 0x000fe40000000f00 */
[----:B------:R-:W-:Y:S02]  /*1e580*/  MOV R3, 0x1e5a0 ;  /* 0x0001e5a000037802 */ /* 0x000fe40000000f00 */
[----:B-1234-:R-:W-:Y:S05]  /*1e590*/  CALL.REL.NOINC `($__internal_39_$__cuda_sm70_shflsync_idx_p) ;  /* 0x0000aed000007944 */ /* 0x01efea0003c00000 */
[----:B------:R-:W-:Y:S01]  /*1e5a0*/  IMAD.MOV.U32 R35, RZ, RZ, R9 ;  /* 0x000000ffff237224 */ /* 0x000fe200078e0009 */
[----:B------:R-:W-:Y:S01]  /*1e5b0*/  SHF.R.S32.HI R0, RZ, 0x1f, R190 ;  /* 0x0000001fff007819 */ /* 0x000fe200000114be */
[----:B------:R1:W5:Y:S01]  /*1e5c0*/  LDL R9, [R1+0xd0] ;  /* 0x0000d00001097983 */ /* 0x0003620000100800 */
[----:B------:R-:W-:Y:S01]  /*1e5d0*/  IMAD.SHL.U32 R22, R190, 0x2, RZ ;  /* 0x00000002be167824 */ /* 0x000fe200078e00ff */
[C---:B------:R-:W-:Y:S01]  /*1e5e0*/  SHF.L.U64.HI R26, R198.reuse, 0x1, R209 ;  /* 0x00000001c61a7819 */ /* 0x040fe200000102d1 */
[----:B------:R-:W-:Y:S01]  /*1e5f0*/  IMAD.SHL.U32 R24, R198, 0x2, RZ ;  /* 0x00000002c6187824 */ /* 0x000fe200078e00ff */
[----:B------:R-:W-:Y:S01]  /*1e600*/  SHF.L.U64.HI R23, R190, 0x1, R0 ;  /* 0x00000001be177819 */ /* 0x000fe20000010200 */
[----:B------:R-:W-:Y:S01]  /*1e610*/  IMAD.SHL.U32 R27, R197, 0x2, RZ ;  /* 0x00000002c51b7824 */ /* 0x000fe200078e00ff */
        /* <DEDUP_REMOVED lines=16> */
[----:B------:R2:W-:Y:S02]  /*1e720*/  LDGSTS.E.BYPASS.LTC128B.128 [R203+0xa100], [R2.64], !P6 ;  /* 0x0a10000002cb7fae */ /* 0x0005e4000f101d4a */
[----:B--2---:R-:W-:Y:S01]  /*1e730*/  IMAD.MOV.U32 R2, RZ, RZ, 0x1 ;  /* 0x00000001ff027424 */ /* 0x004fe200078e00ff */
[----:B------:R-:W-:Y:S02]  /*1e740*/  MOV R3, 0x1e760 ;  /* 0x0001e76000037802 */ /* 0x000fe40000000f00 */
[----:B-1---5:R-:W-:Y:S05]  /*1e750*/  CALL.REL.NOINC `($__internal_39_$__cuda_sm70_shflsync_idx_p) ;  /* 0x0000ad1000007944 */ /* 0x022fea0003c00000 */
        /* <DEDUP_REMOVED lines=9> */
.L_x_2338:
        /* <DEDUP_REMOVED lines=8> */
.L_x_2339:
[----:B------:R-:W-:Y:S01]  /*1e870*/  IMAD.MOV.U32 R35, RZ, RZ, R6 ;  /* 0x000000ffff237224 */ /* 0x000fe200078e0006 */
[----:B------:R-:W-:Y:S01]  /*1e880*/  MOV R34, 0x181f ;  /* 0x0000181f00227802 */ /* 0x000fe20000000f00 */
[----:B------:R-:W-:Y:S01]  /*1e890*/  IMAD.MOV.U32 R2, RZ, RZ, RZ ;  /* 0x000000ffff027224 */ /* 0x000fe200078e00ff */
[----:B------:R-:W-:Y:S02]  /*1e8a0*/  MOV R182, 0xffffffff ;  /* 0xffffffff00b67802 */ /* 0x000fe40000000f00 */
[----:B------:R-:W-:Y:S02]  /*1e8b0*/  MOV R3, 0x1e8d0 ;  /* 0x0001e8d000037802 */ /* 0x000fe40000000f00 */
[----:B-12---:R-:W-:Y:S05]  /*1e8c0*/  CALL.REL.NOINC `($__internal_39_$__cuda_sm70_shflsync_idx_p) ;  /* 0x0000aba000007944 */ /* 0x006fea0003c00000 */
        /* <DEDUP_REMOVED lines=9> */
[----:B------:R-:W-:Y:S02]  /*1e960*/  SHF.L.U64.HI R15, R197, 0x1, R208 ;  /* 0x00000001c50f7819 */ /* 0x000fe400000102d0 */
[----:B------:R-:W-:Y:S01]  /*1e970*/  SEL R13, RZ, 0x10, P5 ;  /* 0x00000010ff0d7807 */ /* 0x000fe20002800000 */
[----:B------:R-:W-:Y:S01]  /*1e980*/  IMAD.X R3, R4, 0x1, R9, P0 ;  /* 0x0000000104037824 */ /* 0x000fe200000e0609 */
[----:B------:R-:W-:-:S04]  /*1e990*/  SEL R12, RZ, 0x10, P4 ;  /* 0x00000010ff0c7807 */ /* 0x000fc80002000000 */
[----:B------:R-:W-:Y:S01]  /*1e9a0*/  @!PT LDS RZ, [RZ] ;  /* 0x00000000fffff984 */ /* 0x000fe20000000800 */
[----:B------:R-:W-:Y:S01]  /*1e9b0*/  @!PT LDS RZ, [RZ] ;  /* 0x00000000fffff984 */ /* 0x000fe20000000800 */
[----:B------:R-:W-:Y:S01]  /*1e9c0*/  @!PT LDS RZ, [RZ] ;  /* 0x00000000fffff984 */ /* 0x000fe20000000800 */
[----:B------:R2:W-:Y:S01]  /*1e9d0*/  LDGSTS.E.BYPASS.LTC128B.128 [R203+0xc100], [R2.64], !P5 ;  /* 0x0c10000002cb7fae */ /* 0x0005e2000e901d4a */
[----:B------:R-:W-:Y:S02]  /*1e9e0*/  IMAD.MOV.U32 R34, RZ, RZ, 0x181f ;  /* 0x0000181fff227424 */ /* 0x000fe400078e00ff */
[----:B------:R-:W-:Y:S01]  /*1e9f0*/  IMAD.MOV.U32 R182, RZ, RZ, -0x1 ;  /* 0xffffffffffb67424 */ /* 0x000fe200078e00ff */
[----:B--2---:R-:W-:-:S05]  /*1ea00*/  IADD3 R2, P0, R181, R7, RZ ;  /* 0x00000007b5027210 */ /* 0x004fca0007f1e0ff */
[----:B------:R-:W-:-:S05]  /*1ea10*/  IMAD.X R3, R4, 0x1, R16, P0 ;  /* 0x0000000104037824 */ /* 0x000fca00000e0610 */
[----:B------:R2:W-:Y:S02]  /*1ea20*/  LDGSTS.E.BYPASS.LTC128B.128 [R203+0xe100], [R2.64], !P4 ;  /* 0x0e10000002cb7fae */ /* 0x0005e4000e101d4a */
[----:B--2---:R-:W-:-:S05]  /*1ea30*/  IADD3 R2, P0, R181, R14, RZ ;  /* 0x0000000eb5027210 */ /* 0x004fca0007f1e0ff */
[----:B------:R-:W-:-:S05]  /*1ea40*/  IMAD.X R3, R4, 0x1, R15, P0 ;  /* 0x0000000104037824 */ /* 0x000fca00000e060f */
        /* <DEDUP_REMOVED lines=13> */
.L_x_2347:
[----:B------:R-:W-:Y:S01]  /*1eb20*/  MOV R34, 0x181f ;  /* 0x0000181f00227802 */ /* 0x000fe20000000f00 */
[----:B------:R-:W-:Y:S01]  /*1eb30*/  IMAD.MOV.U32 R35, RZ, RZ, R8 ;  /* 0x000000ffff237224 */ /* 0x000fe200078e0008 */
[----:B------:R-:W-:Y:S01]  /*1eb40*/  MOV R182, 0xffffffff ;  /* 0xffffffff00b67802 */ /* 0x000fe20000000f00 */
[----:B------:R-:W-:Y:S01]  /*1eb50*/  IMAD.MOV.U32 R2, RZ, RZ, RZ ;  /* 0x000000ffff027224 */ /* 0x000fe200078e00ff */
[----:B------:R-:W-:Y:S02]  /*1eb60*/  MOV R3, 0x1eb80 ;  /* 0x0001eb8000037802 */ /* 0x000fe40000000f00 */
[----:B-1234-:R-:W-:Y:S05]  /*1eb70*/  CALL.REL.NOINC `($__internal_39_$__cuda_sm70_shflsync_idx_p) ;  /* 0x0000a8f000007944 */ /* 0x01efea0003c00000 */
[----:B------:R-:W-:Y:S01]  /*1eb80*/  MOV R5, R181 ;  /* 0x000000b500057202 */ /* 0x000fe20000000f00 */
[----:B------:R-:W-:-:S05]  /*1eb90*/  BRA `(.L_x_2474) ;  /* 0xfffef29000007947 */ /* 0x000fca000383ffff */
.L_x_2348:
[----:B------:R-:W-:Y:S01]  /*1eba0*/  MOV R34, 0x181f ;  /* 0x0000181f00227802 */ /* 0x000fe20000000f00 */
[----:B------:R-:W-:Y:S01]  /*1ebb0*/  IMAD.MOV.U32 R35, RZ, RZ, R17 ;  /* 0x000000ffff237224 */ /* 0x000fe200078e0011 */
[----:B------:R-:W-:Y:S01]  /*1ebc0*/  MOV R182, 0xffffffff ;  /* 0xffffffff00b67802 */ /* 0x000fe20000000f00 */
[----:B------:R-:W-:Y:S01]  /*1ebd0*/  IMAD.MOV.U32 R2, RZ, RZ, RZ ;  /* 0x000000ffff027224 */ /* 0x000fe200078e00ff */
[----:B------:R-:W-:Y:S02]  /*1ebe0*/  MOV R3, 0x1ec00 ;  /* 0x0001ec0000037802 */ /* 0x000fe40000000f00 */
[----:B-1234-:R-:W-:Y:S05]  /*1ebf0*/  CALL.REL.NOINC `($__internal_39_$__cuda_sm70_shflsync_idx_p) ;  /* 0x0000a87000007944 */ /* 0x01efea0003c00000 */
[----:B------:R-:W-:Y:S01]  /*1ec00*/  SHF.R.S32.HI R2, RZ, 0x1f, R190 ;  /* 0x0000001fff027819 */ /* 0x000fe200000114be */
[----:B------:R-:W-:Y:S01]  /*1ec10*/  IMAD.MOV.U32 R35, RZ, RZ, R8 ;  /* 0x000000ffff237224 */ /* 0x000fe200078e0008 */
[----:B------:R-:W-:Y:S01]  /*1ec20*/  SHF.L.U32 R16, R198, 0x1, RZ ;  /* 0x00000001c6107819 */ /* 0x000fe200000006ff */
[----:B------:R1:W5:Y:S01]  /*1ec30*/  LDL R8, [R1+0xd0] ;  /* 0x0000d00001087983 */ /* 0x0003620000100800 */
[C---:B------:R-:W-:Y:S01]  /*1ec40*/  SHF.L.U64.HI R26, R190.reuse, 0x1, R2 ;  /* 0x00000001be1a7819 */ /* 0x040fe20000010202 */
[----:B------:R-:W-:Y:S01]  /*1ec50*/  IMAD.SHL.U32 R24, R190, 0x2, RZ ;  /* 0x00000002be187824 */ /* 0x000fe200078e00ff */
[----:B------:R-:W-:Y:S01]  /*1ec60*/  SHF.L.U64.HI R18, R198, 0x1, R209 ;  /* 0x00000001c6127819 */ /* 0x000fe200000102d1 */
[----:B------:R-:W-:Y:S01]  /*1ec70*/  IMAD R27, R189, 0x6000, RZ ;  /* 0x00006000bd1b7824 */ /* 0x000fe200078e02ff */
[C---:B------:R-:W-:Y:S01]  /*1ec80*/  SHF.L.U64.HI R25, R197.reuse, 0x1, R208 ;  /* 0x00000001c5197819 */ /* 0x040fe200000102d0 */
[----:B------:R-:W-:Y:S01]  /*1ec90*/  IMAD.SHL.U32 R19, R197, 0x2, RZ ;  /* 0x00000002c5137824 */ /* 0x000fe200078e00ff */
[----:B------:R-:W-:Y:S01]  /*1eca0*/  IADD3 R2, P0, R181, R24, RZ ;  /* 0x00000018b5027210 */ /* 0x000fe20007f1e0ff */
[----:B------:R-:W-:Y:S01]  /*1ecb0*/  IMAD.IADD R4, R203, 0x1, R27 ;  /* 0x00000001cb047824 */ /* 0x000fe200078e021b */
[----:B------:R-:W-:Y:S01]  /*1ecc0*/  SEL R6, RZ, 0x10, P4 ;  /* 0x00000010ff067807 */ /* 0x000fe20002000000 */
[----:B------:R-:W-:Y:S01]  /*1ecd0*/  IMAD.MOV.U32 R182, RZ, RZ, -0x1 ;  /* 0xffffffffffb67424 */ /* 0x000fe200078e00ff */
[----:B------:R-:W-:Y:S01]  /*1ece0*/  MOV R34, 0x181f ;  /* 0x0000181f00227802 */ /* 0x000fe20000000f00 */
[----:B------:R-:W-:Y:S05]  /*1ecf0*/  IMAD.X R3, R5, 0x1, R26, P0 ;  /* 0x0000000105037824 */ /* 0x000fea00000e061a */
[----:B------:R-:W-:Y:S01]  /*1ed00*/  @!PT LDS RZ, [RZ] ;  /* 0x00000000fffff984 */ /* 0x000fe20000000800 */
[----:B------:R-:W-:Y:S01]  /*1ed10*/  @!PT LDS RZ, [RZ] ;  /* 0x00000000fffff984 */ /* 0x000fe20000000800 */
[----:B------:R-:W-:Y:S01]  /*1ed20*/  @!PT LDS RZ, [RZ] ;  /* 0x00000000fffff984 */ /* 0x000fe20000000800 */
[----:B------:R2:W-:Y:S02]  /*1ed30*/  LDGSTS.E.BYPASS.LTC128B.128 [R4+0x100], [R2.64], !P5 ;  /* 0x0010000002047fae */ /* 0x0005e4000e901d4a */
[----:B--2---:R-:W-:Y:S05]  /*1ed40*/  IADD3 R2, P0, R181, R16, RZ ;  /* 0x00000010b5027210 */ /* 0x004fea0007f1e0ff */
[----:B------:R-:W-:Y:S05]  /*1ed50*/  IMAD.X R3, R5, 0x1, R18, P0 ;  /* 0x0000000105037824 */ /* 0x000fea00000e0612 */
[----:B------:R2:W-:Y:S02]  /*1ed60*/  LDGSTS.E.BYPASS.LTC128B.128 [R4+0x2100], [R2.64], !P4 ;  /* 0x0210000002047fae */ /* 0x0005e4000e101d4a */
[----:B--2---:R-:W-:Y:S04]  /*1ed70*/  IADD3 R2, P0, R181, R19, RZ ;  /* 0x00000013b5027210 */ /* 0x004fe80007f1e0ff */
[----:B------:R-:W-:Y:S05]  /*1ed80*/  IADD3.X R3, R5, R25, RZ, P0, !PT ;  /* 0x0000001905037210 */ /* 0x000fea00007fe4ff */
[----:B------:R2:W-:Y:S02]  /*1ed90*/  LDGSTS.E.BYPASS.LTC128B.128 [R4+0x4100], [R2.64], !P6 ;  /* 0x0410000002047fae */ /* 0x0005e4000f101d4a */
[----:B--2---:R-:W-:Y:S01]  /*1eda0*/  MOV R3, 0x1edd0 ;  /* 0x0001edd000037802 */ /* 0x004fe20000000f00 */
[----:B------:R-:W-:Y:S02]  /*1edb0*/  IMAD.MOV.U32 R2, RZ, RZ, 0x1 ;  /* 0x00000001ff027424 */ /* 0x000fe400078e00ff */
[----:B-1---5:R-:W-:Y:S05]  /*1edc0*/  CALL.REL.NOINC `($__internal_39_$__cuda_sm70_shflsync_idx_p) ;  /* 0x0000a6a000007944 */ /* 0x022fea0003c00000 */
[----:B------:R-:W-:Y:S01]  /*1edd0*/  MOV R35, R17 ;  /* 0x0000001100237202 */ /* 0x000fe20000000f00 */
[----:B------:R-:W-:Y:S01]  /*1ede0*/  IMAD.MOV.U32 R5, RZ, RZ, R181 ;  /* 0x000000ffff057224 */ /* 0x000fe200078e00b5 */
[----:B------:R-:W-:Y:S01]  /*1edf0*/  MOV R34, 0x181f ;  /* 0x0000181f00227802 */ /* 0x000fe20000000f00 */
[----:B------:R-:W-:Y:S01]  /*1ee00*/  IMAD.MOV.U32 R2, RZ, RZ, 0x1 ;  /* 0x00000001ff027424 */ /* 0x000fe200078e00ff */
[----:B------:R-:W-:Y:S01]  /*1ee10*/  MOV R3, 0x1ee40 ;  /* 0x0001ee4000037802 */ /* 0x000fe20000000f00 */
[----:B------:R-:W-:Y:S02]  /*1ee20*/  IMAD.MOV.U32 R182, RZ, RZ, -0x1 ;  /* 0xffffffffffb67424 */ /* 0x000fe400078e00ff */
[----:B------:R-:W-:Y:S05]  /*1ee30*/  CALL.REL.NOINC `($__internal_39_$__cuda_sm70_shflsync_idx_p) ;  /* 0x0000a63000007944 */ /* 0x000fea0003c00000 */
[----:B------:R-:W-:Y:S01]  /*1ee40*/  MOV R2, R181 ;  /* 0x000000b500027202 */ /* 0x000fe20000000f00 */
[----:B------:R-:W-:-:S05]  /*1ee50*/  BRA `(.L_x_2475) ;  /* 0xfffef17000007947 */ /* 0x000fca000383ffff */
.L_x_2359:
[----:B------:R-:W-:Y:S01]  /*1ee60*/  MOV R34, 0x181f ;  /* 0x0000181f00227802 */ /* 0x000fe20000000f00 */
[----:B------:R-:W-:Y:S01]  /*1ee70*/  IMAD.MOV.U32 R35, RZ, RZ, R5 ;  /* 0x000000ffff237224 */ /* 0x000fe200078e0005 */
[----:B------:R-:W-:Y:S01]  /*1ee80*/  MOV R182, 0xffffffff ;  /* 0xffffffff00b67802 */ /* 0x000fe20000000f00 */
[----:B------:R-:W-:Y:S01]  /*1ee90*/  IMAD.MOV.U32 R2, RZ, RZ, RZ ;  /* 0x000000ffff027224 */ /* 0x000fe200078e00ff */
[----:B------:R-:W-:Y:S02]  /*1eea0*/  MOV R3, 0x1eec0 ;  /* 0x0001eec000037802 */ /* 0x000fe40000000f00 */
[----:B------:R-:W-:Y:S05]  /*1eeb0*/  CALL.REL.NOINC `($__internal_39_$__cuda_sm70_shflsync_idx_p) ;  /* 0x0000a5b000007944 */ /* 0x000fea0003c00000 */
[----:B------:R-:W-:Y:S01]  /*1eec0*/  MOV R4, R181 ;  /* 0x000000b500047202 */ /* 0x000fe20000000f00 */
[----:B------:R-:W-:-:S05]  /*1eed0*/  BRA `(.L_x_2476) ;  /* 0xffff265000007947 */ /* 0x000fca000383ffff */
.L_x_2360:
[----:B------:R-:W-:Y:S01]  /*1eee0*/  MOV R34, 0x181f ;  /* 0x0000181f00227802 */ /* 0x000fe20000000f00 */
[----:B------:R-:W-:Y:S01]  /*1eef0*/  IMAD.MOV.U32 R35, RZ, RZ, R18 ;  /* 0x000000ffff237224 */ /* 0x000fe200078e0012 */
[----:B------:R-:W-:Y:S01]  /*1ef00*/  MOV R182, 0xffffffff ;  /* 0xffffffff00b67802 */ /* 0x000fe20000000f00 */
[----:B------:R-:W-:Y:S01]  /*1ef10*/  IMAD.MOV.U32 R2, RZ, RZ, RZ ;  /* 0x000000ffff027224 */ /* 0x000fe200078e00ff */
[----:B------:R-:W-:Y:S02]  /*1ef20*/  MOV R3, 0x1ef40 ;  /* 0x0001ef4000037802 */ /* 0x000fe40000000f00 */
[----:B-12---:R-:W-:Y:S05]  /*1ef30*/  CALL.REL.NOINC `($__internal_39_$__cuda_sm70_shflsync_idx_p) ;  /* 0x0000a53000007944 */ /* 0x006fea0003c00000 */
[----:B------:R-:W-:Y:S01]  /*1ef40*/  SHF.R.S32.HI R0, RZ, 0x1f, R190 ;  /* 0x0000001fff007819 */ /* 0x000fe200000114be */
[----:B------:R-:W-:Y:S01]  /*1ef50*/  IMAD.MOV.U32 R35, RZ, RZ, R5 ;  /* 0x000000ffff237224 */ /* 0x000fe200078e0005 */
[----:B------:R-:W-:Y:S01]  /*1ef60*/  SHF.L.U64.HI R19, R198, 0x1, R209 ;  /* 0x00000001c6137819 */ /* 0x000fe200000102d1 */
[----:B------:R1:W5:Y:S01]  /*1ef70*/  LDL R5, [R1+0xd0] ;  /* 0x0000d00001057983 */ /* 0x0003620000100800 */
[C---:B------:R-:W-:Y:S01]  /*1ef80*/  SHF.L.U64.HI R21, R190.reuse, 0x1, R0 ;  /* 0x00000001be157819 */ /* 0x040fe20000010200 */
[----:B------:R-:W-:Y:S01]  /*1ef90*/  IMAD.SHL.U32 R20, R190, 0x2, RZ ;  /* 0x00000002be147824 */ /* 0x000fe200078e00ff */
[C---:B------:R-:W-:Y:S01]  /*1efa0*/  SHF.L.U32 R17, R197.reuse, 0x1, RZ ;  /* 0x00000001c5117819 */ /* 0x040fe200000006ff */
[----:B------:R-:W-:Y:S01]  /*1efb0*/  IMAD.SHL.U32 R0, R6, 0x2, RZ ;  /* 0x0000000206007824 */ /* 0x000fe200078e00ff */
[----:B------:R-:W-:Y:S01]  /*1efc0*/  SHF.L.U64.HI R16, R197, 0x1, R208 ;  /* 0x00000001c5107819 */ /* 0x000fe200000102d0 */
[----:B------:R-:W-:Y:S01]  /*1efd0*/  IMAD.SHL.U32 R15, R198, 0x2, RZ ;  /* 0x00000002c60f7824 */ /* 0x000fe200078e00ff */
[C---:B------:R-:W-:Y:S01]  /*1efe0*/  IADD3 R2, P0, R181.reuse, R20, RZ ;  /* 0x00000014b5027210 */ /* 0x040fe20007f1e0ff */
[----:B------:R-:W-:Y:S01]  /*1eff0*/  IMAD.MOV.U32 R182, RZ, RZ, -0x1 ;  /* 0xffffffffffb67424 */ /* 0x000fe200078e00ff */
[----:B------:R-:W-:Y:S02]  /*1f000*/  SEL R14, RZ, 0x10, P4 ;  /* 0x00000010ff0e7807 */ /* 0x000fe40002000000 */
[----:B------:R-:W-:Y:S01]  /*1f010*/  MOV R34, 0x181f ;  /* 0x0000181f00227802 */ /* 0x000fe20000000f00 */
[C---:B------:R-:W-:Y:S05]  /*1f020*/  IMAD.X R3, R4.reuse, 0x1, R21, P0 ;  /* 0x0000000104037824 */ /* 0x040fea00000e0615 */
[----:B------:R-:W-:Y:S01]  /*1f030*/  @!PT LDS RZ, [RZ] ;  /* 0x00000000fffff984 */ /* 0x000fe20000000800 */
[----:B------:R-:W-:Y:S01]  /*1f040*/  @!PT LDS RZ, [RZ] ;  /* 0x00000000fffff984 */ /* 0x000fe20000000800 */
[----:B------:R-:W-:Y:S01]  /*1f050*/  @!PT LDS RZ, [RZ] ;  /* 0x00000000fffff984 */ /* 0x000fe20000000800 */
[----:B------:R2:W-:Y:S02]  /*1f060*/  LDGSTS.E.BYPASS.LTC128B.128 [R0+0xc100], [R2.64], !P5 ;  /* 0x0c10000002007fae */ /* 0x0005e4000e901d4a */
[C---:B--2---:R-:W-:Y:S05]  /*1f070*/  IADD3 R2, P0, R181.reuse, R15, RZ ;  /* 0x0000000fb5027210 */ /* 0x044fea0007f1e0ff */
[C---:B------:R-:W-:Y:S05]  /*1f080*/  IMAD.X R3, R4.reuse, 0x1, R19, P0 ;  /* 0x0000000104037824 */ /* 0x040fea00000e0613 */
[----:B------:R2:W-:Y:S02]  /*1f090*/  LDGSTS.E.BYPASS.LTC128B.128 [R0+0xe100], [R2.64], !P4 ;  /* 0x0e10000002007fae */ /* 0x0005e4000e101d4a */
[----:B--2---:R-:W-:Y:S05]  /*1f0a0*/  IADD3 R2, P0, R181, R17, RZ ;  /* 0x00000011b5027210 */ /* 0x004fea0007f1e0ff */
[----:B------:R-:W-:Y:S05]  /*1f0b0*/  IMAD.X R3, R4, 0x1, R16, P0 ;  /* 0x0000000104037824 */ /* 0x000fea00000e0610 */
        /* <DEDUP_REMOVED lines=13> */
.L_x_2369:
        /* <DEDUP_REMOVED lines=8> */
.L_x_2370:
[----:B------:R-:W-:Y:S01]  /*1f210*/  MOV R34, 0x181f ;  /* 0x0000181f00227802 */ /* 0x000fe20000000f00 */
[----:B------:R-:W-:Y:S01]  /*1f220*/  IMAD.MOV.U32 R35, RZ, RZ, R19 ;  /* 0x000000ffff237224 */ /* 0x000fe200078e0013 */
[----:B------:R-:W-:Y:S01]  /*1f230*/  MOV R182, 0xffffffff ;  /* 0xffffffff00b67802 */ /* 0x000fe20000000f00 */
[----:B------:R-:W-:Y:S01]  /*1f240*/  IMAD.MOV.U32 R2, RZ, RZ, RZ ;  /* 0x000000ffff027224 */ /* 0x000fe200078e00ff */
[----:B------:R-:W-:Y:S02]  /*1f250*/  MOV R3, 0x1f270 ;  /* 0x0001f27000037802 */ /* 0x000fe40000000f00 */
[----:B-1234-:R-:W-:Y:S05]  /*1f260*/  CALL.REL.NOINC `($__internal_39_$__cuda_sm70_shflsync_idx_p) ;  /* 0x0000a20000007944 */ /* 0x01efea0003c00000 */
[----:B------:R-:W-:Y:S01]  /*1f270*/  SHF.R.S32.HI R2, RZ, 0x1f, R190 ;  /* 0x0000001fff027819 */ /* 0x000fe200000114be */
[----:B------:R1:W5:Y:S01]  /*1f280*/  LDL R18, [R1+0xd0] ;  /* 0x0000d00001127983 */ /* 0x0003620000100800 */
[----:B------:R-:W-:Y:S01]  /*1f290*/  SHF.L.U32 R17, R198, 0x1, RZ ;  /* 0x00000001c6117819 */ /* 0x000fe200000006ff */
[C---:B------:R-:W-:Y:S01]  /*1f2a0*/  IMAD.SHL.U32 R26, R190.reuse, 0x2, RZ ;  /* 0x00000002be1a7824 */ /* 0x040fe200078e00ff */
[----:B------:R-:W-:Y:S01]  /*1f2b0*/  SHF.L.U64.HI R32, R190, 0x1, R2 ;  /* 0x00000001be207819 */ /* 0x000fe20000010202 */
[----:B------:R-:W-:Y:S01]  /*1f2c0*/  IMAD R33, R189, 0x6000, RZ ;  /* 0x00006000bd217824 */ /* 0x000fe200078e02ff */
[----:B------:R-:W-:Y:S01]  /*1f2d0*/  SHF.L.U64.HI R24, R198, 0x1, R209 ;  /* 0x00000001c6187819 */ /* 0x000fe200000102d1 */
[----:B------:R-:W-:Y:S01]  /*1f2e0*/  IMAD.SHL.U32 R25, R197, 0x2, RZ ;  /* 0x00000002c5197824 */ /* 0x000fe200078e00ff */
[----:B------:R-:W-:Y:S01]  /*1f2f0*/  IADD3 R2, P0, R181, R26, RZ ;  /* 0x0000001ab5027210 */ /* 0x000fe20007f1e0ff */
[----:B------:R-:W-:Y:S01]  /*1f300*/  IMAD.IADD R4, R203, 0x1, R33 ;  /* 0x00000001cb047824 */ /* 0x000fe200078e0221 */
[----:B------:R-:W-:Y:S01]  /*1f310*/  SHF.L.U64.HI R27, R197, 0x1, R208 ;  /* 0x00000001c51b7819 */ /* 0x000fe200000102d0 */
[----:B------:R-:W-:Y:S01]  /*1f320*/  IMAD.MOV.U32 R35, RZ, RZ, R16 ;  /* 0x000000ffff237224 */ /* 0x000fe200078e0010 */
[----:B------:R-:W-:Y:S01]  /*1f330*/  SEL R6, RZ, 0x10, P4 ;  /* 0x00000010ff067807 */ /* 0x000fe20002000000 */
[----:B------:R-:W-:Y:S01]  /*1f340*/  IMAD.X R3, R5, 0x1, R32, P0 ;  /* 0x0000000105037824 */ /* 0x000fe200000e0620 */
[----:B------:R-:W-:Y:S01]  /*1f350*/  MOV R34, 0x181f ;  /* 0x0000181f00227802 */ /* 0x000fe20000000f00 */
[----:B------:R-:W-:Y:S03]  /*1f360*/  IMAD.MOV.U32 R182, RZ, RZ, -0x1 ;  /* 0xffffffffffb67424 */ /* 0x000fe600078e00ff */
        /* <DEDUP_REMOVED lines=22> */
.L_x_2371:
[----:B------:R-:W-:Y:S01]  /*1f4d0*/  MOV R15, 0x2 ;  /* 0x00000002000f7802 */ /* 0x000fe20000000f00 */
[----:B------:R-:W-:Y:S01]  /*1f4e0*/  IMAD.MOV.U32 R2, RZ, RZ, R104 ;  /* 0x000000ffff027224 */ /* 0x000fe200078e0068 */
[----:B------:R-:W-:Y:S02]  /*1f4f0*/  MOV R3, 0x1f510 ;  /* 0x0001f51000037802 */ /* 0x000fe40000000f00 */
[----:B------:R-:W-:Y:S05]  /*1f500*/  CALL.REL.NOINC `($__internal_38_$__cuda_sm70_shflsync_bfly_p) ;  /* 0x00009f1000007944 */ /* 0x000fea0003c00000 */
[----:B------:R-:W-:Y:S01]  /*1f510*/  MOV R2, R15 ;  /* 0x0000000f00027202 */ /* 0x000fe20000000f00 */
[----:B------:R-:W-:-:S05]  /*1f520*/  BRA `(.L_x_2480) ;  /* 0xffff3b1000007947 */ /* 0x000fca000383ffff */
.L_x_2374:
        /* <DEDUP_REMOVED lines=8> */
.L_x_2375:
        /* <DEDUP_REMOVED lines=43> */
.L_x_2380:
        /* <DEDUP_REMOVED lines=8> */
.L_x_2381:
[----:B------:R-:W-:Y:S01]  /*1f8e0*/  MOV R34, 0x181f ;  /* 0x0000181f00227802 */ /* 0x000fe20000000f00 */
[----:B------:R-:W-:Y:S01]  /*1f8f0*/  IMAD.MOV.U32 R35, RZ, RZ, R17 ;  /* 0x000000ffff237224 */ /* 0x000fe200078e0011 */
[----:B------:R-:W-:Y:S01]  /*1f900*/  MOV R182, 0xffffffff ;  /* 0xffffffff00b67802 */ /* 0x000fe20000000f00 */
[----:B------:R-:W-:Y:S01]  /*1f910*/  IMAD.MOV.U32 R2, RZ, RZ, RZ ;  /* 0x000000ffff027224 */ /* 0x000fe200078e00ff */
[----:B------:R-:W-:Y:S02]  /*1f920*/  MOV R3, 0x1f940 ;  /* 0x0001f94000037802 */ /* 0x000fe40000000f00 */
[----:B-1234-:R-:W-:Y:S05]  /*1f930*/  CALL.REL.NOINC `($__internal_39_$__cuda_sm70_shflsync_idx_p) ;  /* 0x00009b3000007944 */ /* 0x01efea0003c00000 */
[----:B------:R-:W-:Y:S01]  /*1f940*/  SHF.R.S32.HI R2, RZ, 0x1f, R190 ;  /* 0x0000001fff027819 */ /* 0x000fe200000114be */
[----:B------:R-:W-:Y:S01]  /*1f950*/  IMAD.SHL.U32 R18, R190, 0x2, RZ ;  /* 0x00000002be127824 */ /* 0x000fe200078e00ff */
[----:B------:R-:W-:Y:S01]  /*1f960*/  SHF.L.U32 R19, R198, 0x1, RZ ;  /* 0x00000001c6137819 */ /* 0x000fe200000006ff */
[----:B------:R-:W-:Y:S01]  /*1f970*/  IMAD R32, R189, 0x6000, RZ ;  /* 0x00006000bd207824 */ /* 0x000fe200078e02ff */
[----:B------:R-:W-:Y:S01]  /*1f980*/  SHF.L.U64.HI R25, R190, 0x1, R2 ;  /* 0x00000001be197819 */ /* 0x000fe20000010202 */
[----:B------:R-:W-:Y:S01]  /*1f990*/  IMAD.SHL.U32 R24, R197, 0x2, RZ ;  /* 0x00000002c5187824 */ /* 0x000fe200078e00ff */
[----:B------:R-:W-:Y:S01]  /*1f9a0*/  IADD3 R2, P0, R181, R18, RZ ;  /* 0x00000012b5027210 */ /* 0x000fe20007f1e0ff */
[----:B------:R-:W-:Y:S01]  /*1f9b0*/  IMAD.IADD R4, R203, 0x1, R32 ;  /* 0x00000001cb047824 */ /* 0x000fe200078e0220 */
[----:B------:R-:W-:Y:S01]  /*1f9c0*/  SHF.L.U64.HI R27, R198, 0x1, R209 ;  /* 0x00000001c61b7819 */ /* 0x000fe200000102d1 */
[----:B------:R-:W-:Y:S01]  /*1f9d0*/  IMAD.MOV.U32 R35, RZ, RZ, R16 ;  /* 0x000000ffff237224 */ /* 0x000fe200078e0010 */
[----:B------:R-:W-:Y:S01]  /*1f9e0*/  SHF.L.U64.HI R26, R197, 0x1, R208 ;  /* 0x00000001c51a7819 */ /* 0x000fe200000102d0 */
[----:B------:R-:W-:Y:S01]  /*1f9f0*/  IMAD.X R3, R5, 0x1, R25, P0 ;  /* 0x0000000105037824 */ /* 0x000fe200000e0619 */
[----:B------:R-:W-:Y:S01]  /*1fa00*/  MOV R34, 0x181f ;  /* 0x0000181f00227802 */ /* 0x000fe20000000f00 */
[----:B------:R-:W-:Y:S03]  /*1fa10*/  IMAD.MOV.U32 R182, RZ, RZ, -0x1 ;  /* 0xffffffffffb67424 */ /* 0x000fe600078e00ff */
        /* <DEDUP_REMOVED lines=11> */
[----:B------:R-:W-:Y:S02]  /*1fad0*/  IMAD.MOV.U32 R2, RZ, RZ, 0x1 ;  /* 0x00000001ff027424 */ /* 0x000fe400078e00ff */
[----:B------:R-:W-:Y:S05]  /*1fae0*/  CALL.REL.NOINC `($__internal_39_$__cuda_sm70_shflsync_idx_p) ;  /* 0x0000998000007944 */ /* 0x000fea0003c00000 */
        /* <DEDUP_REMOVED lines=9> */
.L_x_2392:
        /* <DEDUP_REMOVED lines=8> */
.L_x_2393:
[----:B------:R-:W-:Y:S01]  /*1fc00*/  MOV R34, 0x181f ;  /* 0x0000181f00227802 */ /* 0x000fe20000000f00 */
[----:B------:R-:W-:Y:S01]  /*1fc10*/  IMAD.MOV.U32 R35, RZ, RZ, R13 ;  /* 0x000000ffff237224 */ /* 0x000fe200078e000d */
[----:B------:R-:W-:Y:S01]  /*1fc20*/  MOV R182, 0xffffffff ;  /* 0xffffffff00b67802 */ /* 0x000fe20000000f00 */
[----:B------:R-:W-:Y:S01]  /*1fc30*/  IMAD.MOV.U32 R2, RZ, RZ, RZ ;  /* 0x000000ffff027224 */ /* 0x000fe200078e00ff */
[----:B------:R-:W-:Y:S02]  /*1fc40*/  MOV R3, 0x1fc60 ;  /* 0x0001fc6000037802 */ /* 0x000fe40000000f00 */
[----:B-12---:R-:W-:Y:S05]  /*1fc50*/  CALL.REL.NOINC `($__internal_39_$__cuda_sm70_shflsync_idx_p) ;  /* 0x0000981000007944 */ /* 0x006fea0003c00000 */
[----:B------:R-:W-:Y:S01]  /*1fc60*/  SHF.R.S32.HI R0, RZ, 0x1f, R190 ;  /* 0x0000001fff007819 */ /* 0x000fe200000114be */
[----:B------:R-:W-:Y:S01]  /*1fc70*/  IMAD.SHL.U32 R12, R190, 0x2, RZ ;  /* 0x00000002be0c7824 */ /* 0x000fe200078e00ff */
[----:B------:R-:W-:Y:S01]  /*1fc80*/  SHF.L.U32 R14, R198, 0x1, RZ ;  /* 0x00000001c60e7819 */ /* 0x000fe200000006ff */
[----:B------:R-:W-:Y:S01]  /*1fc90*/  IMAD.SHL.U32 R16, R197, 0x2, RZ ;  /* 0x00000002c5107824 */ /* 0x000fe200078e00ff */
[----:B------:R-:W-:Y:S01]  /*1fca0*/  SHF.L.U64.HI R17, R190, 0x1, R0 ;  /* 0x00000001be117819 */ /* 0x000fe20000010200 */
[----:B------:R-:W-:Y:S01]  /*1fcb0*/  IMAD.SHL.U32 R0, R6, 0x2, RZ ;  /* 0x0000000206007824 */ /* 0x000fe200078e00ff */
[----:B------:R-:W-:Y:S01]  /*1fcc0*/  IADD3 R2, P0, R181, R12, RZ ;  /* 0x0000000cb5027210 */ /* 0x000fe20007f1e0ff */
[----:B------:R-:W-:Y:S01]  /*1fcd0*/  IMAD.MOV.U32 R35, RZ, RZ, R5 ;  /* 0x000000ffff237224 */ /* 0x000fe200078e0005 */
[----:B------:R-:W-:Y:S01]  /*1fce0*/  SHF.L.U64.HI R18, R198, 0x1, R209 ;  /* 0x00000001c6127819 */ /* 0x000fe200000102d1 */
[----:B------:R-:W-:Y:S01]  /*1fcf0*/  IMAD.MOV.U32 R182, RZ, RZ, -0x1 ;  /* 0xffffffffffb67424 */ /* 0x000fe200078e00ff */
[----:B------:R-:W-:Y:S01]  /*1fd00*/  SHF.L.U64.HI R15, R197, 0x1, R208 ;  /* 0x00000001c50f7819 */ /* 0x000fe200000102d0 */
[C---:B------:R-:W-:Y:S01]  /*1fd10*/  IMAD.X R3, R4.reuse, 0x1, R17, P0 ;  /* 0x0000000104037824 */ /* 0x040fe200000e0611 */
[----:B------:R-:W-:Y:S04]  /*1fd20*/  MOV R34, 0x181f ;  /* 0x0000181f00227802 */ /* 0x000fe80000000f00 */
[----:B------:R-:W-:Y:S01]  /*1fd30*/  @!PT LDS RZ, [RZ] ;  /* 0x00000000fffff984 */ /* 0x000fe20000000800 */
[----:B------:R-:W-:Y:S01]  /*1fd40*/  @!PT LDS RZ, [RZ] ;  /* 0x00000000fffff984 */ /* 0x000fe20000000800 */
[----:B------:R-:W-:Y:S01]  /*1fd50*/  @!PT LDS RZ, [RZ] ;  /* 0x00000000fffff984 */ /* 0x000fe20000000800 */
[----:B------:R1:W-:Y:S02]  /*1fd60*/  LDGSTS.E.BYPASS.LTC128B.128 [R0+0xc100], [R2.64], !P5 ;  /* 0x0c10000002007fae */ /* 0x0003e4000e901d4a */
[C---:B-1----:R-:W-:Y:S05]  /*1fd70*/  IADD3 R2, P0, R181.reuse, R14, RZ ;  /* 0x0000000eb5027210 */ /* 0x042fea0007f1e0ff */
[C---:B------:R-:W-:Y:S05]  /*1fd80*/  IMAD.X R3, R4.reuse, 0x1, R18, P0 ;  /* 0x0000000104037824 */ /* 0x040fea00000e0612 */
        /* <DEDUP_REMOVED lines=16> */
.L_x_2395:
[----:B------:R-:W-:Y:S01]  /*1fe90*/  IMAD.MOV.U32 R2, RZ, RZ, R195 ;  /* 0x000000ffff027224 */ /* 0x000fe200078e00c3 */
[----:B------:R-:W-:-:S02]  /*1fea0*/  MOV R15, 0x2 ;  /* 0x00000002000f7802 */ /* 0x000fc40000000f00 */
[----:B------:R-:W-:Y:S02]  /*1feb0*/  MOV R3, 0x1fed0 ;  /* 0x0001fed000037802 */ /* 0x000fe40000000f00 */
[----:B-1----:R-:W-:Y:S05]  /*1fec0*/  CALL.REL.NOINC `($__internal_38_$__cuda_sm70_shflsync_bfly_p) ;  /* 0x0000955000007944 */ /* 0x002fea0003c00000 */
[----:B------:R-:W-:Y:S01]  /*1fed0*/  MOV R0, R15 ;  /* 0x0000000f00007202 */ /* 0x000fe20000000f00 */
[----:B------:R-:W-:Y:S05]  /*1fee0*/  BRA `(.L_x_2487) ;  /* 0xffff89a000007947 */ /* 0x000fea000383ffff */
.L_x_2396:
[----:B------:R-:W-:Y:S01]  /*1fef0*/  IMAD.MOV.U32 R2, RZ, RZ, R0 ;  /* 0x000000ffff027224 */ /* 0x000fe200078e0000 */
[----:B------:R-:W-:Y:S02]  /*1ff00*/  MOV R15, 0x1 ;  /* 0x00000001000f7802 */ /* 0x000fe40000000f00 */
[----:B------:R-:W-:Y:S02]  /*1ff10*/  MOV R3, 0x1ff30 ;  /* 0x0001ff3000037802 */ /* 0x000fe40000000f00 */
[----:B-12---:R-:W-:Y:S05]  /*1ff20*/  CALL.REL.NOINC `($__internal_38_$__cuda_sm70_shflsync_bfly_p) ;  /* 0x000094f000007944 */ /* 0x006fea0003c00000 */
[----:B------:R-:W-:Y:S01]  /*1ff30*/  FADD.FTZ R0, R0, R15 ;  /* 0x0000000f00007221 */ /* 0x000fe20000010000 */
[----:B------:R-:W-:Y:S02]  /*1ff40*/  MOV R2, R196 ;  /* 0x000000c400027202 */ /* 0x000fe40000000f00 */
[----:B------:R-:W-:Y:S02]  /*1ff50*/  MOV R15, 0x2 ;  /* 0x00000002000f7802 */ /* 0x000fe40000000f00 */
[----:B------:R-:W-:Y:S02]  /*1ff60*/  MOV R3, 0x1ff80 ;  /* 0x0001ff8000037802 */ /* 0x000fe40000000f00 */
[----:B------:R-:W-:Y:S05]  /*1ff70*/  CALL.REL.NOINC `($__internal_38_$__cuda_sm70_shflsync_bfly_p) ;  /* 0x000094a000007944 */ /* 0x000fea0003c00000 */
[----:B------:R-:W-:Y:S01]  /*1ff80*/  FADD.FTZ R196, R196, R15 ;  /* 0x0000000fc4c47221 */ /* 0x000fe20000010000 */
[----:B------:R-:W-:-:S02]  /*1ff90*/  MOV R15, 0x1 ;  /* 0x00000001000f7802 */ /* 0x000fc40000000f00 */
[----:B------:R-:W-:Y:S02]  /*1ffa0*/  MOV R3, 0x1ffd0 ;  /* 0x0001ffd000037802 */ /* 0x000fe40000000f00 */
[----:B------:R-:W-:Y:S02]  /*1ffb0*/  MOV R2, R196 ;  /* 0x000000c400027202 */ /* 0x000fe40000000f00 */
[----:B------:R-:W-:Y:S05]  /*1ffc0*/  CALL.REL.NOINC `($__internal_38_$__cuda_sm70_shflsync_bfly_p) ;  /* 0x0000945000007944 */ /* 0x000fea0003c00000 */
[----:B------:R-:W-:Y:S01]  /*1ffd0*/  MOV R3, R15 ;  /* 0x0000000f00037202 */ /* 0x000fe20000000f00 */
[----:B------:R-:W-:Y:S05]  /*1ffe0*/  BRA `(.L_x_2488) ;  /* 0xffff891000007947 */ /* 0x000fea000383ffff */
.L_x_2403:
[----:B-1234-:R-:W-:Y:S01]  /*1fff0*/  IMAD.MOV.U32 R35, RZ, RZ, R5 ;  /* 0x000000ffff237224 */ /* 0x01efe200078e0005 */
[----:B------:R-:W-:Y:S01]  /*20000*/  MOV R34, 0x181f ;  /* 0x0000181f00227802 */ /* 0x000fe20000000f00 */
[----:B------:R-:W-:Y:S01]  /*20010*/  IMAD.MOV.U32 R2, RZ, RZ, RZ ;  /* 0x000000ffff027224 */ /* 0x000fe200078e00ff */
[----:B------:R-:W-:Y:S02]  /*20020*/  MOV R182, 0xffffffff ;  /* 0xffffffff00b67802 */ /* 0x000fe40000000f00 */
[----:B------:R-:W-:Y:S02]  /*20030*/  MOV R3, 0x20050 ;  /* 0x0002005000037802 */ /* 0x000fe40000000f00 */
[----:B------:R-:W-:Y:S05]  /*20040*/  CALL.REL.NOINC `($__internal_39_$__cuda_sm70_shflsync_idx_p) ;  /* 0x0000942000007944 */ /* 0x000fea0003c00000 */
[----:B------:R-:W-:Y:S01]  /*20050*/  MOV R4, R181 ;  /* 0x000000b500047202 */ /* 0x000fe20000000f00 */
[----:B------:R-:W-:Y:S05]  /*20060*/  BRA `(.L_x_2489) ;  /* 0xffffa19000007947 */ /* 0x000fea000383ffff */
.L_x_2404:
[----:B------:R-:W-:Y:S01]  /*20070*/  IMAD.MOV.U32 R35, RZ, RZ, R14 ;  /* 0x000000ffff237224 */ /* 0x000fe200078e000e */
[----:B------:R-:W-:Y:S01]  /*20080*/  MOV R34, 0x181f ;  /* 0x0000181f00227802 */ /* 0x000fe20000000f00 */
[----:B------:R-:W-:Y:S01]  /*20090*/  IMAD.MOV.U32 R2, RZ, RZ, RZ ;  /* 0x000000ffff027224 */ /* 0x000fe200078e00ff */
[----:B------:R-:W-:-:S02]  /*200a0*/  MOV R182, 0xffffffff ;  /* 0xffffffff00b67802 */ /* 0x000fc40000000f00 */
[----:B------:R-:W-:Y:S02]  /*200b0*/  MOV R3, 0x200d0 ;  /* 0x000200d000037802 */ /* 0x000fe40000000f00 */
[----:B-12---:R-:W-:Y:S05]  /*200c0*/  CALL.REL.NOINC `($__internal_39_$__cuda_sm70_shflsync_idx_p) ;  /* 0x000093a000007944 */ /* 0x006fea0003c00000 */
[----:B------:R-:W-:Y:S01]  /*200d0*/  MOV R0, R181 ;  /* 0x000000b500007202 */ /* 0x000fe20000000f00 */
[----:B------:R-:W-:Y:S05]  /*200e0*/  BRA `(.L_x_2490) ;  /* 0xffffa13000007947 */ /* 0x000fea000383ffff */
.L_x_2407:
[----:B------:R-:W-:Y:S01]  /*200f0*/  IMAD.MOV.U32 R35, RZ, RZ, R5 ;  /* 0x000000ffff237224 */ /* 0x000fe200078e0005 */
[----:B------:R-:W-:Y:S01]  /*20100*/  MOV R34, 0x181f ;  /* 0x0000181f00227802 */ /* 0x000fe20000000f00 */
[----:B--2---:R-:W-:Y:S01]  /*20110*/  IMAD.MOV.U32 R2, RZ, RZ, 0x1 ;  /* 0x00000001ff027424 */ /* 0x004fe200078e00ff */
[----:B------:R-:W-:Y:S02]  /*20120*/  MOV R182, 0xffffffff ;  /* 0xffffffff00b67802 */ /* 0x000fe40000000f00 */
[----:B------:R-:W-:Y:S02]  /*20130*/  MOV R3, 0x20150 ;  /* 0x0002015000037802 */ /* 0x000fe40000000f00 */
[----:B-1-34-:R-:W-:Y:S05]  /*20140*/  CALL.REL.NOINC `($__internal_39_$__cuda_sm70_shflsync_idx_p) ;  /* 0x0000932000007944 */ /* 0x01afea0003c00000 */
        /* <DEDUP_REMOVED lines=9> */
.L_x_2410:
[----:B------:R-:W-:Y:S01]  /*201e0*/  IMAD.MOV.U32 R35, RZ, RZ, R5 ;  /* 0x000000ffff237224 */ /* 0x000fe200078e0005 */
[----:B------:R-:W-:Y:S01]  /*201f0*/  MOV R34, 0x181f ;  /* 0x0000181f00227802 */ /* 0x000fe20000000f00 */
[----:B-1----:R-:W-:Y:S01]  /*20200*/  IMAD.MOV.U32 R2, RZ, RZ, 0x2 ;  /* 0x00000002ff027424 */ /* 0x002fe200078e00ff */
[----:B------:R-:W-:-:S02]  /*20210*/  MOV R182, 0xffffffff ;  /* 0xffffffff00b67802 */ /* 0x000fc40000000f00 */
[----:B------:R-:W-:Y:S02]  /*20220*/  MOV R3, 0x20240 ;  /* 0x0002024000037802 */ /* 0x000fe40000000f00 */
[----:B--234-:R-:W-:Y:S05]  /*20230*/  CALL.REL.NOINC `($__internal_39_$__cuda_sm70_shflsync_idx_p) ;  /* 0x0000923000007944 */ /* 0x01cfea0003c00000 */
[----:B------:R-:W-:Y:S01]  /*20240*/  MOV R4, R181 ;  /* 0x000000b500047202 */ /* 0x000fe20000000f00 */
[----:B------:R-:W-:Y:S05]  /*20250*/  BRA `(.L_x_2492) ;  /* 0xffffa23000007947 */ /* 0x000fea000383ffff */
.L_x_2411:
[----:B------:R-:W-:Y:S01]  /*20260*/  IMAD.MOV.U32 R35, RZ, RZ, R14 ;  /* 0x000000ffff237224 */ /* 0x000fe200078e000e */
[----:B------:R-:W-:Y:S01]  /*20270*/  MOV R34, 0x181f ;  /* 0x0000181f00227802 */ /* 0x000fe20000000f00 */
[----:B------:R-:W-:Y:S01]  /*20280*/  IMAD.MOV.U32 R2, RZ, RZ, 0x2 ;  /* 0x00000002ff027424 */ /* 0x000fe200078e00ff */
[----:B------:R-:W-:Y:S02]  /*20290*/  MOV R182, 0xffffffff ;  /* 0xffffffff00b67802 */ /* 0x000fe40000000f00 */
[----:B------:R-:W-:Y:S02]  /*202a0*/  MOV R3, 0x202c0 ;  /* 0x000202c000037802 */ /* 0x000fe40000000f00 */
[----:B-1234-:R-:W-:Y:S05]  /*202b0*/  CALL.REL.NOINC `($__internal_39_$__cuda_sm70_shflsync_idx_p) ;  /* 0x000091b000007944 */ /* 0x01efea0003c00000 */
[----:B------:R-:W-:Y:S01]  /*202c0*/  MOV R0, R181 ;  /* 0x000000b500007202 */ /* 0x000fe20000000f00 */
[----:B------:R-:W-:Y:S05]  /*202d0*/  BRA `(.L_x_2493) ;  /* 0xffffa1d000007947 */ /* 0x000fea000383ffff */
.L_x_2414:
[----:B------:R-:W-:Y:S01]  /*202e0*/  IMAD.MOV.U32 R35, RZ, RZ, R5 ;  /* 0x000000ffff237224 */ /* 0x000fe200078e0005 */
[----:B------:R-:W-:Y:S01]  /*202f0*/  MOV R34, 0x181f ;  /* 0x0000181f00227802 */ /* 0x000fe20000000f00 */
[----:B-1----:R-:W-:Y:S01]  /*20300*/  IMAD.MOV.U32 R2, RZ, RZ, 0x3 ;  /* 0x00000003ff027424 */ /* 0x002fe200078e00ff */
[----:B------:R-:W-:-:S02]  /*20310*/  MOV R182, 0xffffffff ;  /* 0xffffffff00b67802 */ /* 0x000fc40000000f00 */
[----:B------:R-:W-:Y:S02]  /*20320*/  MOV R3, 0x20340 ;  /* 0x0002034000037802 */ /* 0x000fe40000000f00 */
[----:B--234-:R-:W-:Y:S05]  /*20330*/  CALL.REL.NOINC `($__internal_39_$__cuda_sm70_shflsync_idx_p) ;  /* 0x0000913000007944 */ /* 0x01cfea0003c00000 */
        /* <DEDUP_REMOVED lines=9> */
.L_x_2416:
[----:B------:R-:W-:Y:S01]  /*203d0*/  IMAD.MOV.U32 R35, RZ, RZ, R5 ;  /* 0x000000ffff237224 */ /* 0x000fe200078e0005 */
[----:B------:R-:W-:Y:S01]  /*203e0*/  MOV R34, 0x1c1f ;  /* 0x00001c1f00227802 */ /* 0x000fe20000000f00 */
[----:B------:R-:W-:Y:S01]  /*203f0*/  IMAD.MOV.U32 R2, RZ, RZ, RZ ;  /* 0x000000ffff027224 */ /* 0x000fe200078e00ff */
[----:B------:R-:W-:Y:S02]  /*20400*/  MOV R182, 0xffffffff ;  /* 0xffffffff00b67802 */ /* 0x000fe40000000f00 */
[----:B------:R-:W-:-:S02]  /*20410*/  MOV R3, 0x20430 ;  /* 0x0002043000037802 */ /* 0x000fc40000000f00 */
[----:B------:R-:W-:Y:S05]  /*20420*/  CALL.REL.NOINC `($__internal_39_$__cuda_sm70_shflsync_idx_p) ;  /* 0x0000904000007944 */ /* 0x000fea0003c00000 */
[----:B------:R-:W-:Y:S01]  /*20430*/  MOV R4, R181 ;  /* 0x000000b500047202 */ /* 0x000fe20000000f00 */
[----:B------:R-:W-:Y:S05]  /*20440*/  BRA `(.L_x_2495) ;  /* 0xffffa4d000007947 */ /* 0x000fea000383ffff */
.L_x_2417:
        /* <DEDUP_REMOVED lines=8> */
.L_x_2420:
[----:B------:R-:W-:Y:S01]  /*204d0*/  IMAD.MOV.U32 R35, RZ, RZ, R5 ;  /* 0x000000ffff237224 */ /* 0x000fe200078e0005 */
[----:B------:R-:W-:Y:S01]  /*204e0*/  MOV R34, 0x1c1f ;  /* 0x00001c1f00227802 */ /* 0x000fe20000000f00 */
[----:B-1----:R-:W-:Y:S01]  /*204f0*/  IMAD.MOV.U32 R2, RZ, RZ, 0x1 ;  /* 0x00000001ff027424 */ /* 0x002fe200078e00ff */
[----:B------:R-:W-:Y:S02]  /*20500*/  MOV R182, 0xffffffff ;  /* 0xffffffff00b67802 */ /* 0x000fe40000000f00 */
[----:B------:R-:W-:Y:S02]  /*20510*/  MOV R3, 0x20530 ;  /* 0x0002053000037802 */ /* 0x000fe40000000f00 */
[----:B--234-:R-:W-:Y:S05]  /*20520*/  CALL.REL.NOINC `($__internal_39_$__cuda_sm70_shflsync_idx_p) ;  /* 0x00008f4000007944 */ /* 0x01cfea0003c00000 */
        /* <DEDUP_REMOVED lines=9> */
.L_x_2424:
[----:B------:R-:W-:Y:S01]  /*205c0*/  IMAD.MOV.U32 R35, RZ, RZ, R5 ;  /* 0x000000ffff237224 */ /* 0x000fe200078e0005 */
[----:B------:R-:W-:Y:S01]  /*205d0*/  MOV R34, 0x181f ;  /* 0x0000181f00227802 */ /* 0x000fe20000000f00 */
[----:B------:R-:W-:Y:S01]  /*205e0*/  IMAD.MOV.U32 R2, RZ, RZ, RZ ;  /* 0x000000ffff027224 */ /* 0x000fe200078e00ff */
[----:B------:R-:W-:-:S02]  /*205f0*/  MOV R182, 0xffffffff ;  /* 0xffffffff00b67802 */ /* 0x000fc40000000f00 */
[----:B------:R-:W-:Y:S02]  /*20600*/  MOV R3, 0x20620 ;  /* 0x0002062000037802 */ /* 0x000fe40000000f00 */
[----:B--23--:R-:W-:Y:S05]  /*20610*/  CALL.REL.NOINC `($__internal_39_$__cuda_sm70_shflsync_idx_p) ;  /* 0x00008e5000007944 */ /* 0x00cfea0003c00000 */
[----:B------:R-:W-:Y:S01]  /*20620*/  MOV R4, R181 ;  /* 0x000000b500047202 */ /* 0x000fe20000000f00 */
[----:B------:R-:W-:Y:S05]  /*20630*/  BRA `(.L_x_2498) ;  /* 0xffffbe3000007947 */ /* 0x000fea000383ffff */
.L_x_2425:
[----:B------:R-:W-:Y:S01]  /*20640*/  IMAD.MOV.U32 R35, RZ, RZ, R14 ;  /* 0x000000ffff237224 */ /* 0x000fe200078e000e */
[----:B------:R-:W-:Y:S01]  /*20650*/  MOV R34, 0x181f ;  /* 0x0000181f00227802 */ /* 0x000fe20000000f00 */
[----:B------:R-:W-:Y:S01]  /*20660*/  IMAD.MOV.U32 R2, RZ, RZ, RZ ;  /* 0x000000ffff027224 */ /* 0x000fe200078e00ff */
[----:B------:R-:W-:Y:S02]  /*20670*/  MOV R182, 0xffffffff ;  /* 0xffffffff00b67802 */ /* 0x000fe40000000f00 */
[----:B------:R-:W-:Y:S02]  /*20680*/  MOV R3, 0x206a0 ;  /* 0x000206a000037802 */ /* 0x000fe40000000f00 */
[----:B-1234-:R-:W-:Y:S05]  /*20690*/  CALL.REL.NOINC `($__internal_39_$__cuda_sm70_shflsync_idx_p) ;  /* 0x00008dd000007944 */ /* 0x01efea0003c00000 */
[----:B------:R-:W-:Y:S01]  /*206a0*/  MOV R0, R181 ;  /* 0x000000b500007202 */ /* 0x000fe20000000f00 */
[----:B------:R-:W-:Y:S05]  /*206b0*/  BRA `(.L_x_2499) ;  /* 0xffffbdd000007947 */ /* 0x000fea000383ffff */
.L_x_2428:
[----:B------:R-:W-:Y:S01]  /*206c0*/  IMAD.MOV.U32 R35, RZ, RZ, R5 ;  /* 0x000000ffff237224 */ /* 0x000fe200078e0005 */
[----:B------:R-:W-:Y:S01]  /*206d0*/  MOV R34, 0x181f ;  /* 0x0000181f00227802 */ /* 0x000fe20000000f00 */
[----:B--2---:R-:W-:Y:S01]  /*206e0*/  IMAD.MOV.U32 R2, RZ, RZ, 0x1 ;  /* 0x00000001ff027424 */ /* 0x004fe200078e00ff */
[----:B------:R-:W-:-:S02]  /*206f0*/  MOV R182, 0xffffffff ;  /* 0xffffffff00b67802 */ /* 0x000fc40000000f00 */
[----:B------:R-:W-:Y:S02]  /*20700*/  MOV R3, 0x20720 ;  /* 0x0002072000037802 */ /* 0x000fe40000000f00 */
[----:B-1-34-:R-:W-:Y:S05]  /*20710*/  CALL.REL.NOINC `($__internal_39_$__cuda_sm70_shflsync_idx_p) ;  /* 0x00008d5000007944 */ /* 0x01afea0003c00000 */
        /* <DEDUP_REMOVED lines=9> */
.L_x_2431:
[----:B------:R-:W-:Y:S01]  /*207b0*/  IMAD.MOV.U32 R35, RZ, RZ, R5 ;  /* 0x000000ffff237224 */ /* 0x000fe200078e0005 */
[----:B------:R-:W-:Y:S01]  /*207c0*/  MOV R34, 0x181f ;  /* 0x0000181f00227802 */ /* 0x000fe20000000f00 */
[----:B-1----:R-:W-:Y:S01]  /*207d0*/  IMAD.MOV.U32 R2, RZ, RZ, 0x2 ;  /* 0x00000002ff027424 */ /* 0x002fe200078e00ff */
[----:B------:R-:W-:Y:S02]  /*207e0*/  MOV R182, 0xffffffff ;  /* 0xffffffff00b67802 */ /* 0x000fe40000000f00 */
[----:B------:R-:W-:-:S02]  /*207f0*/  MOV R3, 0x20810 ;  /* 0x0002081000037802 */ /* 0x000fc40000000f00 */
[----:B--234-:R-:W-:Y:S05]  /*20800*/  CALL.REL.NOINC `($__internal_39_$__cuda_sm70_shflsync_idx_p) ;  /* 0x00008c6000007944 */ /* 0x01cfea0003c00000 */
[----:B------:R-:W-:Y:S01]  /*20810*/  MOV R4, R181 ;  /* 0x000000b500047202 */ /* 0x000fe20000000f00 */
[----:B------:R-:W-:Y:S05]  /*20820*/  BRA `(.L_x_2501) ;  /* 0xffffbed000007947 */ /* 0x000fea000383ffff */
.L_x_2432:
[----:B------:R-:W-:Y:S01]  /*20830*/  IMAD.MOV.U32 R35, RZ, RZ, R14 ;  /* 0x000000ffff237224 */ /* 0x000fe200078e000e */
[----:B------:R-:W-:Y:S01]  /*20840*/  MOV R34, 0x181f ;  /* 0x0000181f00227802 */ /* 0x000fe20000000f00 */
[----:B------:R-:W-:Y:S01]  /*20850*/  IMAD.MOV.U32 R2, RZ, RZ, 0x2 ;  /* 0x00000002ff027424 */ /* 0x000fe200078e00ff */
[----:B------:R-:W-:-:S02]  /*20860*/  MOV R182, 0xffffffff ;  /* 0xffffffff00b67802 */ /* 0x000fc40000000f00 */
[----:B------:R-:W-:Y:S02]  /*20870*/  MOV R3, 0x20890 ;  /* 0x0002089000037802 */ /* 0x000fe40000000f00 */
[----:B-1234-:R-:W-:Y:S05]  /*20880*/  CALL.REL.NOINC `($__internal_39_$__cuda_sm70_shflsync_idx_p) ;  /* 0x00008be000007944 */ /* 0x01efea0003c00000 */
[----:B------:R-:W-:Y:S01]  /*20890*/  MOV R0, R181 ;  /* 0x000000b500007202 */ /* 0x000fe20000000f00 */
[----:B------:R-:W-:Y:S05]  /*208a0*/  BRA `(.L_x_2502) ;  /* 0xffffbe7000007947 */ /* 0x000fea000383ffff */
.L_x_2435:
        /* <DEDUP_REMOVED lines=15> */
.L_x_2437:
        /* <DEDUP_REMOVED lines=8> */
.L_x_2438:
[----:B------:R-:W-:Y:S01]  /*20a20*/  IMAD.MOV.U32 R35, RZ, RZ, R29 ;  /* 0x000000ffff237224 */ /* 0x000fe200078e001d */
[----:B------:R-:W-:Y:S01]  /*20a30*/  MOV R34, 0x1f ;  /* 0x0000001f00227802 */ /* 0x000fe20000000f00 */
[----:B------:R-:W-:Y:S01]  /*20a40*/  IMAD.MOV.U32 R2, RZ, RZ, 0x1 ;  /* 0x00000001ff027424 */ /* 0x000fe200078e00ff */
[----:B------:R-:W-:Y:S02]  /*20a50*/  MOV R182, 0xffffffff ;  /* 0xffffffff00b67802 */ /* 0x000fe40000000f00 */
[----:B------:R-:W-:Y:S02]  /*20a60*/  MOV R3, 0x20a80 ;  /* 0x00020a8000037802 */ /* 0x000fe40000000f00 */
[----:B-12---:R-:W-:Y:S05]  /*20a70*/  CALL.REL.NOINC `($__internal_39_$__cuda_sm70_shflsync_idx_p) ;  /* 0x000089f000007944 */ /* 0x006fea0003c00000 */
[----:B------:R-:W-:Y:S01]  /*20a80*/  MOV R8, R181 ;  /* 0x000000b500087202 */ /* 0x000fe20000000f00 */
[----:B------:R-:W-:Y:S05]  /*20a90*/  BRA `(.L_x_2505) ;  /* 0xffffbfd000007947 */ /* 0x000fea000383ffff */
.L_x_2439:
[----:B------:R-:W-:Y:S02]  /*20aa0*/  MOV R3, 0x1 ;  /* 0x0000000100037802 */ /* 0x000fe40000000f00 */
[----:B------:R-:W-:Y:S02]  /*20ab0*/  MOV R2, 0x20ad0 ;  /* 0x00020ad000027802 */ /* 0x000fe40000000f00 */
[----:B-1234-:R-:W-:Y:S05]  /*20ac0*/  CALL.REL.NOINC `($__internal_40_$__cuda_sm70_shflsync_up_p) ;  /* 0x000089f000007944 */ /* 0x01efea0003c00000 */
[----:B------:R-:W-:Y:S05]  /*20ad0*/  BRA `(.L_x_2506) ;  /* 0xffffc0b000007947 */ /* 0x000fea000383ffff */
.L_x_2440:
[----:B------:R-:W-:Y:S02]  /*20ae0*/  MOV R3, 0x2 ;  /* 0x0000000200037802 */ /* 0x000fe40000000f00 */
[----:B------:R-:W-:-:S02]  /*20af0*/  MOV R2, 0x20b10 ;  /* 0x00020b1000027802 */ /* 0x000fc40000000f00 */
[----:B--2-4-:R-:W-:Y:S05]  /*20b00*/  CALL.REL.NOINC `($__internal_40_$__cuda_sm70_shflsync_up_p) ;  /* 0x000089b000007944 */ /* 0x014fea0003c00000 */
        /* <DEDUP_REMOVED lines=25> */
.L_x_2444:
[----:B------:R-:W-:Y:S02]  /*20ca0*/  MOV R3, 0x1 ;  /* 0x0000000100037802 */ /* 0x000fe40000000f00 */
[----:B------:R-:W-:Y:S02]  /*20cb0*/  MOV R2, 0x20cd0 ;  /* 0x00020cd000027802 */ /* 0x000fe40000000f00 */
[----:B------:R-:W-:Y:S05]  /*20cc0*/  CALL.REL.NOINC `($__internal_40_$__cuda_sm70_shflsync_up_p) ;  /* 0x000087f000007944 */ /* 0x000fea0003c00000 */
[----:B------:R-:W-:Y:S01]  /*20cd0*/  MOV R2, R4 ;  /* 0x0000000400027202 */ /* 0x000fe20000000f00 */
[----:B------:R-:W-:Y:S05]  /*20ce0*/  BRA `(.L_x_2508) ;  /* 0xffffc0f000007947 */ /* 0x000fea000383ffff */
.L_x_2445:
        /* <DEDUP_REMOVED lines=28> */
.L_x_2447:
[----:B------:R-:W-:Y:S02]  /*20eb0*/  SEL R0, RZ, 0x1, P0 ;  /* 0x00000001ff007807 */ /* 0x000fe40000000000 */
[----:B------:R-:W-:Y:S02]  /*20ec0*/  MOV R2, 0x20ee0 ;  /* 0x00020ee000027802 */ /* 0x000fe40000000f00 */
[----:B-1----:R-:W-:Y:S05]  /*20ed0*/  CALL.REL.NOINC `($__internal_41_$__cuda_sm70_votesync_ballot) ;  /* 0x0000864000007944 */ /* 0x002fea0003c00000 */
[----:B------:R-:W-:Y:S01]  /*20ee0*/  MOV R12, R0 ;  /* 0x00000000000c7202 */ /* 0x000fe20000000f00 */
[----:B------:R-:W-:Y:S05]  /*20ef0*/  BRA `(.L_x_2510) ;  /* 0xffffc07000007947 */ /* 0x000fea000383ffff */
.L_x_2448:
[----:B------:R-:W-:Y:S01]  /*20f00*/  IMAD.MOV.U32 R35, RZ, RZ, R6 ;  /* 0x000000ffff237224 */ /* 0x000fe200078e0006 */
[----:B------:R-:W-:Y:S01]  /*20f10*/  MOV R34, 0x1f ;  /* 0x0000001f00227802 */ /* 0x000fe20000000f00 */
[----:B------:R-:W-:Y:S01]  /*20f20*/  IMAD.MOV.U32 R2, RZ, RZ, R0 ;  /* 0x000000ffff027224 */ /* 0x000fe200078e0000 */
[----:B------:R-:W-:Y:S02]  /*20f30*/  MOV R182, 0xffffffff ;  /* 0xffffffff00b67802 */ /* 0x000fe40000000f00 */
[----:B------:R-:W-:Y:S02]  /*20f40*/  MOV R3, 0x20f60 ;  /* 0x00020f6000037802 */ /* 0x000fe40000000f00 */
[----:B-1----:R-:W-:Y:S05]  /*20f50*/  CALL.REL.NOINC `($__internal_39_$__cuda_sm70_shflsync_idx_p) ;  /* 0x0000851000007944 */ /* 0x002fea0003c00000 */
[----:B------:R-:W-:Y:S01]  /*20f60*/  IMAD.MOV.U32 R8, RZ, RZ, R181 ;  /* 0x000000ffff087224 */ /* 0x000fe200078e00b5 */
[----:B------:R-:W-:Y:S01]  /*20f70*/  MOV R35, R7 ;  /* 0x0000000700237202 */ /* 0x000fe20000000f00 */
[----:B------:R-:W-:Y:S01]  /*20f80*/  IMAD.MOV.U32 R2, RZ, RZ, R0 ;  /* 0x000000ffff027224 */ /* 0x000fe200078e0000 */
[----:B------:R-:W-:Y:S01]  /*20f90*/  MOV R34, 0x1f ;  /* 0x0000001f00227802 */ /* 0x000fe20000000f00 */
[----:B------:R-:W-:Y:S01]  /*20fa0*/  IMAD.MOV.U32 R182, RZ, RZ, -0x1 ;  /* 0xffffffffffb67424 */ /* 0x000fe200078e00ff */
[----:B------:R-:W-:-:S02]  /*20fb0*/  MOV R3, 0x20fd0 ;  /* 0x00020fd000037802 */ /* 0x000fc40000000f00 */
[----:B------:R-:W-:Y:S05]  /*20fc0*/  CALL.REL.NOINC `($__internal_39_$__cuda_sm70_shflsync_idx_p) ;  /* 0x000084a000007944 */ /* 0x000fea0003c00000 */
[----:B------:R-:W-:Y:S01]  /*20fd0*/  MOV R7, R181 ;  /* 0x000000b500077202 */ /* 0x000fe20000000f00 */
[----:B------:R-:W-:Y:S05]  /*20fe0*/  BRA `(.L_x_2511) ;  /* 0xffffbfd000007947 */ /* 0x000fea000383ffff */
.L_x_2451:
[----:B------:R-:W-:Y:S01]  /*20ff0*/  IMAD.MOV.U32 R35, RZ, RZ, R4 ;  /* 0x000000ffff237224 */ /* 0x000fe200078e0004 */
[----:B------:R-:W-:Y:S01]  /*21000*/  MOV R34, 0x1f ;  /* 0x0000001f00227802 */ /* 0x000fe20000000f00 */
[----:B------:R-:W-:Y:S01]  /*21010*/  IMAD.MOV.U32 R2, RZ, RZ, R0 ;  /* 0x000000ffff027224 */ /* 0x000fe200078e0000 */
[----:B------:R-:W-:-:S02]  /*21020*/  MOV R182, 0xffffffff ;  /* 0xffffffff00b67802 */ /* 0x000fc40000000f00 */
[----:B------:R-:W-:Y:S02]  /*21030*/  MOV R3, 0x21050 ;  /* 0x0002105000037802 */ /* 0x000fe40000000f00 */
[----:B-1-34-:R-:W-:Y:S05]  /*21040*/  CALL.REL.NOINC `($__internal_39_$__cuda_sm70_shflsync_idx_p) ;  /* 0x0000842000007944 */ /* 0x01afea0003c00000 */
[----:B------:R-:W-:Y:S01]  /*21050*/  MOV R13, R181 ;  /* 0x000000b5000d7202 */ /* 0x000fe20000000f00 */
[----:B------:R-:W-:Y:S05]  /*21060*/  BRA `(.L_x_2450) ;  /* 0xffffbfb000007947 */ /* 0x000fea000383ffff */
        .type           $_ZN7cutlass13device_kernelIN5flash19enable_sm80_to_sm89INS1_16FlashAttnFwdSm80INS1_25CollectiveMainloopFwdSm80ILi8ELi2ELb0EN4cute5tupleIJNS5_1CILi128EEENS7_ILi64EEENS7_ILi192EEEEEELi192ENS_10bfloat16_tEfNS_4arch4Sm80ELb0ELb1ELb1ELb1ELb1ELb1ELb1ELb1EEENS1_21CollectiveEpilogueFwdINS6_IJS8_SA_S9_EEENS6_IJNS7_ILi1EEESI_SI_EEESC_SE_Li256ELb1ELb1ELb1ELb0EEENS1_36VarlenDynamicPersistentTileSchedulerILi128ELi64ELi256ELi256ELb1ELb1ELb0ELb1ELb0ELb1EEEEEEEEEvNT_6ParamsE$_ZZN5flash25CollectiveMainloopFwdSm80ILi8ELi2ELb0EN4cute5tupleIJNS1_1CILi128EEENS3_ILi64EEENS3_ILi192EEEEEELi192EN7cutlass10bfloat16_tEfNS8_4arch4Sm80ELb0ELb1ELb1ELb1ELb1ELb1ELb1ELb1EE3mmaINS_16FlashAttnFwdSm80ISC_NS_21CollectiveEpilogueFwdINS2_IJS4_S6_S5_EEENS2_IJNS3_ILi1EEESH_SH_EEES9_SB_Li256ELb1ELb1ELb1ELb0EEENS_36VarlenDynamicPersistentTileSchedulerILi128ELi64ELi256ELi256ELb1ELb1ELb0ELb1ELb0ELb1EEEE13SharedStorageENS1_6TensorINS1_11ArrayEngineIfLm96EEENS1_6LayoutINS2_IJNS2_IJNS3_ILi2EEESS_EEESH_NS3_ILi24EEEEEENS2_IJNS2_IJSH_SS_EEENS3_ILi0EEENS3_ILi4EEEEEEEEEENS_7SoftmaxILi2ELi0EEEEEbRKNSC_6ParamsERT0_RT1_iRKNS_16SeqlenInfoQKNewKILb1ELb1EEENS2_IJiiiiEEERT_ENKUlvE_clEv,@function
        .size           $_ZN7cutlass13device_kernelIN5flash19enable_sm80_to_sm89INS1_16FlashAttnFwdSm80INS1_25CollectiveMainloopFwdSm80ILi8ELi2ELb0EN4cute5tupleIJNS5_1CILi128EEENS7_ILi64EEENS7_ILi192EEEEEELi192ENS_10bfloat16_tEfNS_4arch4Sm80ELb0ELb1ELb1ELb1ELb1ELb1ELb1ELb1EEENS1_21CollectiveEpilogueFwdINS6_IJS8_SA_S9_EEENS6_IJNS7_ILi1EEESI_SI_EEESC_SE_Li256ELb1ELb1ELb1ELb0EEENS1_36VarlenDynamicPersistentTileSchedulerILi128ELi64ELi256ELi256ELb1ELb1ELb0ELb1ELb0ELb1EEEEEEEEEvNT_6ParamsE$_ZZN5flash25CollectiveMainloopFwdSm80ILi8ELi2ELb0EN4cute5tupleIJNS1_1CILi128EEENS3_ILi64EEENS3_ILi192EEEEEELi192EN7cutlass10bfloat16_tEfNS8_4arch4Sm80ELb0ELb1ELb1ELb1ELb1ELb1ELb1ELb1EE3mmaINS_16FlashAttnFwdSm80ISC_NS_21CollectiveEpilogueFwdINS2_IJS4_S6_S5_EEENS2_IJNS3_ILi1EEESH_SH_EEES9_SB_Li256ELb1ELb1ELb1ELb0EEENS_36VarlenDynamicPersistentTileSchedulerILi128ELi64ELi256ELi256ELb1ELb1ELb0ELb1ELb0ELb1EEEE13SharedStorageENS1_6TensorINS1_11ArrayEngineIfLm96EEENS1_6LayoutINS2_IJNS2_IJNS3_ILi2EEESS_EEESH_NS3_ILi24EEEEEENS2_IJNS2_IJSH_SS_EEENS3_ILi0EEENS3_ILi4EEEEEEEEEENS_7SoftmaxILi2ELi0EEEEEbRKNSC_6ParamsERT0_RT1_iRKNS_16SeqlenInfoQKNewKILb1ELb1EEENS2_IJiiiiEEERT_ENKUlvE_clEv,($__internal_38_$__cuda_sm70_shflsync_bfly_p - $_ZN7cutlass13device_kernelIN5flash19enable_sm80_to_sm89INS1_16FlashAttnFwdSm80INS1_25CollectiveMainloopFwdSm80ILi8ELi2ELb0EN4cute5tupleIJNS5_1CILi128EEENS7_ILi64EEENS7_ILi192EEEEEELi192ENS_10bfloat16_tEfNS_4arch4Sm80ELb0ELb1ELb1ELb1ELb1ELb1ELb1ELb1EEENS1_21CollectiveEpilogueFwdINS6_IJS8_SA_S9_EEENS6_IJNS7_ILi1EEESI_SI_EEESC_SE_Li256ELb1ELb1ELb1ELb0EEENS1_36VarlenDynamicPersistentTileSchedulerILi128ELi64ELi256ELi256ELb1ELb1ELb0ELb1ELb0ELb1EEEEEEEEEvNT_6ParamsE$_ZZN5flash25CollectiveMainloopFwdSm80ILi8ELi2ELb0EN4cute5tupleIJNS1_1CILi128EEENS3_ILi64EEENS3_ILi192EEEEEELi192EN7cutlass10bfloat16_tEfNS8_4arch4Sm80ELb0ELb1ELb1ELb1ELb1ELb1ELb1ELb1EE3mmaINS_16FlashAttnFwdSm80ISC_NS_21CollectiveEpilogueFwdINS2_IJS4_S6_S5_EEENS2_IJNS3_ILi1EEESH_SH_EEES9_SB_Li256ELb1ELb1ELb1ELb0EEENS_36VarlenDynamicPersistentTileSchedulerILi128ELi64ELi256ELi256ELb1ELb1ELb0ELb1ELb0ELb1EEEE13SharedStorageENS1_6TensorINS1_11ArrayEngineIfLm96EEENS1_6LayoutINS2_IJNS2_IJNS3_ILi2EEESS_EEESH_NS3_ILi24EEEEEENS2_IJNS2_IJSH_SS_EEENS3_ILi0EEENS3_ILi4EEEEEEEEEENS_7SoftmaxILi2ELi0EEEEEbRKNSC_6ParamsERT0_RT1_iRKNS_16SeqlenInfoQKNewKILb1ELb1EEENS2_IJiiiiEEERT_ENKUlvE_clEv)
$_ZN7cutlass13device_kernelIN5flash19enable_sm80_to_sm89INS1_16FlashAttnFwdSm80INS1_25CollectiveMainloopFwdSm80ILi8ELi2ELb0EN4cute5tupleIJNS5_1CILi128EEENS7_ILi64EEENS7_ILi192EEEEEELi192ENS_10bfloat16_tEfNS_4arch4Sm80ELb0ELb1ELb1ELb1ELb1ELb1ELb1ELb1EEENS1_21CollectiveEpilogueFwdINS6_IJS8_SA_S9_EEENS6_IJNS7_ILi1EEESI_SI_EEESC_SE_Li256ELb1ELb1ELb1ELb0EEENS1_36VarlenDynamicPersistentTileSchedulerILi128ELi64ELi256ELi256ELb1ELb1ELb0ELb1ELb0ELb1EEEEEEEEEvNT_6ParamsE$_ZZN5flash25CollectiveMainloopFwdSm80ILi8ELi2ELb0EN4cute5tupleIJNS1_1CILi128EEENS3_ILi64EEENS3_ILi192EEEEEELi192EN7cutlass10bfloat16_tEfNS8_4arch4Sm80ELb0ELb1ELb1ELb1ELb1ELb1ELb1ELb1EE3mmaINS_16FlashAttnFwdSm80ISC_NS_21CollectiveEpilogueFwdINS2_IJS4_S6_S5_EEENS2_IJNS3_ILi1EEESH_SH_EEES9_SB_Li256ELb1ELb1ELb1ELb0EEENS_36VarlenDynamicPersistentTileSchedulerILi128ELi64ELi256ELi256ELb1ELb1ELb0ELb1ELb0ELb1EEEE13SharedStorageENS1_6TensorINS1_11ArrayEngineIfLm96EEENS1_6LayoutINS2_IJNS2_IJNS3_ILi2EEESS_EEESH_NS3_ILi24EEEEEENS2_IJNS2_IJSH_SS_EEENS3_ILi0EEENS3_ILi4EEEEEEEEEENS_7SoftmaxILi2ELi0EEEEEbRKNSC_6ParamsERT0_RT1_iRKNS_16SeqlenInfoQKNewKILb1ELb1EEENS2_IJiiiiEEERT_ENKUlvE_clEv:
        /* <DEDUP_REMOVED lines=9> */
[----:B------:R-:W-:Y:S05]  /*21100*/  RET.REL.NODEC R2 `(_ZN7cutlass13device_kernelIN5flash19enable_sm80_to_sm89INS1_16FlashAttnFwdSm80INS1_25CollectiveMainloopFwdSm80ILi8ELi2ELb0EN4cute5tupleIJNS5_1CILi128EEENS7_ILi64EEENS7_ILi192EEEEEELi192ENS_10bfloat16_tEfNS_4arch4Sm80ELb0ELb1ELb1ELb1ELb1ELb1ELb1ELb1EEENS1_21CollectiveEpilogueFwdINS6_IJS8_SA_S9_EEENS6_IJNS7_ILi1EEESI_SI_EEESC_SE_Li256ELb1ELb1ELb1ELb0EEENS1_36VarlenDynamicPersistentTileSchedulerILi128ELi64ELi256ELi256ELb1ELb1ELb0ELb1ELb0ELb1EEEEEEEEEvNT_6ParamsE) ;  /* 0xfffdeef002007950 */ /* 0x000fea0003c3ffff */
.L_x_2512:
[----:B------:R-:W2:Y:S04]  /*21110*/  LDL.64 R6, [R28+0x8] ;  /* 0x000008001c067983 */ /* 0x000ea80000100a00 */
[----:B------:R-:W3:Y:S04]  /*21120*/  LDL.64 R2, [R28+0x18] ;  /* 0x000018001c027983 */ /* 0x000ee80000100a00 */
[----:B------:R-:W4:Y:S01]  /*21130*/  LDL.64 R12, [R28+0x20] ;  /* 0x000020001c0c7983 */ /* 0x000f220000100a00 */
[----:B------:R-:W-:-:S03]  /*21140*/  ULDC.64 UR4, c[0x0][0x118] ;  /* 0x0000460000047ab9 */ /* 0x000fc60000000a00 */
[----:B------:R-:W4:Y:S04]  /*21150*/  LDL.64 R14, [R28+0x10] ;  /* 0x000010001c0e7983 */ /* 0x000f280000100a00 */
[----:B------:R-:W4:Y:S04]  /*21160*/  LD.E.64 R8, [R4.64+0x120] ;  /* 0x0001200404087980 */ /* 0x000f28000c101b00 */
[----:B------:R-:W4:Y:S04]  /*21170*/  LD.E.U8 R25, [R4.64+0x138] ;  /* 0x0001380404197980 */ /* 0x000f28000c101100 */
[----:B------:R1:W5:Y:S04]  /*21180*/  LD.E R24, [R4.64+0x164] ;  /* 0x0001640404187980 */ /* 0x000368000c101900 */
[----:B------:R1:W5:Y:S04]  /*21190*/  LD.E.64 R18, [R4.64+0x110] ;  /* 0x0001100404127980 */ /* 0x000368000c101b00 */
[----:B------:R1:W5:Y:S04]  /*211a0*/  LD.E.64 R16, [R4.64+0x128] ;  /* 0x0001280404107980 */ /* 0x000368000c101b00 */
[----:B--2---:R4:W2:Y:S04]  /*211b0*/  LD.E R56, [R6.64] ;  /* 0x0000000406387980 */ /* 0x0048a8000c101900 */
[----:B---3--:R-:W3:Y:S04]  /*211c0*/  LD.E R0, [R2.64+0x20] ;  /* 0x0000200402007980 */ /* 0x008ee8000c101900 */
[----:B----4-:R3:W4:Y:S04]  /*211d0*/  LD.E R13, [R12.64] ;  /* 0x000000040c0d7980 */ /* 0x010728000c101900 */
[----:B------:R1:W5:Y:S04]  /*211e0*/  LD.E R26, [R14.64] ;  /* 0x000000040e1a7980 */ /* 0x000368000c101900 */
[----:B------:R-:W4:Y:S01]  /*211f0*/  LD.E.64 R6, [R4.64+0x130] ;  /* 0x0001300404067980 */ /* 0x000f22000c101b00 */
[----:B------:R-:W-:-:S02]  /*21200*/  ISETP.NE.AND P0, PT, R25, RZ, PT ;  /* 0x000000ff1900720c */ /* 0x000fc40003f05270 */
[----:B--2---:R-:W-:Y:S02]  /*21210*/  SHF.R.S32.HI R102, RZ, 0x1f, R56 ;  /* 0x0000001fff667819 */ /* 0x004fe40000011438 */
[----:B---3--:R-:W-:Y:S01]  /*21220*/  SHF.R.S32.HI R12, RZ, 0x1f, R0 ;  /* 0x0000001fff0c7819 */ /* 0x008fe20000011400 */
[----:B-1----:R-:W-:Y:S01]  /*21230*/  IMAD R14, R9, R0, RZ ;  /* 0x00000000090e7224 */ /* 0x002fe200078e02ff */
[----:B------:R-:W-:-:S03]  /*21240*/  LEA.HI R2, R102, R56, RZ, 0x2 ;  /* 0x0000003866027211 */ /* 0x000fc600078f10ff */
[C---:B------:R-:W-:Y:S01]  /*21250*/  IMAD R14, R8.reuse, R12, R14 ;  /* 0x0000000c080e7224 */ /* 0x040fe200078e020e */
[----:B------:R-:W-:Y:S01]  /*21260*/  SHF.R.S32.HI R76, RZ, 0x2, R2 ;  /* 0x00000002ff4c7819 */ /* 0x000fe20000011402 */
[----:B------:R-:W-:-:S04]  /*21270*/  IMAD.WIDE.U32 R22, R8, R0, RZ ;  /* 0x0000000008167225 */ /* 0x000fc800078e00ff */
[----:B----4-:R-:W-:Y:S02]  /*21280*/  IMAD R29, R13, 0x80, R76 ;  /* 0x000000800d1d7824 */ /* 0x010fe400078e024c */
[----:B------:R-:W-:-:S04]  /*21290*/  IMAD R3, R7, R0, RZ ;  /* 0x0000000007037224 */ /* 0x000fc800078e02ff */
[----:B------:R-:W-:Y:S01]  /*212a0*/  IMAD R12, R6, R12, R3 ;  /* 0x0000000c060c7224 */ /* 0x000fe200078e0203 */
[----:B------:R-:W-:Y:S01]  /*212b0*/  LOP3.LUT R3, R2, 0xfffffffc, RZ, 0xc0, !PT ;  /* 0xfffffffc02037812 */ /* 0x000fe200078ec0ff */
[----:B------:R-:W-:-:S04]  /*212c0*/  IMAD.WIDE.U32 R20, R6, R0, RZ ;  /* 0x0000000006147225 */ /* 0x000fc800078e00ff */
[----:B------:R-:W-:Y:S01]  /*212d0*/  IMAD.IADD R31, R56, 0x1, -R3 ;  /* 0x00000001381f7824 */ /* 0x000fe200078e0a03 */
[----:B------:R-:W-:Y:S01]  /*212e0*/  IADD3 R15, R23, R14, RZ ;  /* 0x0000000e170f7210 */ /* 0x000fe20007ffe0ff */
[----:B------:R-:W-:-:S03]  /*212f0*/  IMAD.IADD R13, R21, 0x1, R12 ;  /* 0x00000001150d7824 */ /* 0x000fc600078e020c */
[C---:B------:R-:W-:Y:S02]  /*21300*/  SHF.L.U32 R57, R31.reuse, 0x3, RZ ;  /* 0x000000031f397819 */ /* 0x040fe400000006ff */
[----:B------:R-:W-:Y:S01]  /*21310*/  LEA R2, R31, R29, 0x6 ;  /* 0x0000001d1f027211 */ /* 0x000fe200078e30ff */
[----:B------:R-:W-:Y:S05]  /*21320*/  @!P0 BRA `(.L_x_2513) ;  /* 0x00003c2000008947 */ /* 0x000fea0003800000 */
[----:B-----5:R-:W-:Y:S01]  /*21330*/  ISETP.NE.AND P0, PT, R24, 0x1, PT ;  /* 0x000000011800780c */ /* 0x020fe20003f05270 */
[----:B------:R-:W-:Y:S01]  /*21340*/  BSSY B0, `(.L_x_2514) ;  /* 0x0000008000007945 */ /* 0x000fe20003800000 */
[----:B------:R-:W-:-:S11]  /*21350*/  SHF.L.U32 R0, R31, 0x2, RZ ;  /* 0x000000021f007819 */ /* 0x000fd600000006ff */
[----:B------:R-:W-:Y:S05]  /*21360*/  @!P0 BRA `(.L_x_2515) ;  /* 0x0000005000008947 */ /* 0x000fea0003800000 */
[----:B------:R-:W-:Y:S02]  /*21370*/  ULDC.64 UR4, c[0x0][0x118] ;  /* 0x0000460000047ab9 */ /* 0x000fe40000000a00 */
[----:B------:R1:W2:Y:S04]  /*21380*/  LD.E R3, [R4.64+0x168] ;  /* 0x0001680404037980 */ /* 0x0002a8000c101900 */
[----:B-1----:R-:W3:Y:S01]  /*21390*/  LD.E R4, [R4.64+0x16c] ;  /* 0x00016c0404047980 */ /* 0x002ee2000c101900 */
[----:B--2---:R-:W-:-:S05]  /*213a0*/  IMAD.HI.U32 R2, R2, R3, RZ ;  /* 0x0000000302027227 */ /* 0x004fca00078e00ff */
[----:B---3--:R-:W-:Y:S02]  /*213b0*/  SHF.R.U32.HI R2, RZ, R4, R2 ;  /* 0x00000004ff027219 */ /* 0x008fe40000011602 */
.L_x_2515:
[----:B------:R-:W-:Y:S05]  /*213c0*/  BSYNC B0 ;  /* 0x0000000000007941 */ /* 0x000fea0003800000 */
.L_x_2514:
        /* <DEDUP_REMOVED lines=17> */
.L_x_2564:
[----:B------:R-:W-:Y:S05]  /*214e0*/  BRA.DIV ~URZ, `(.L_x_2517) ;  /* 0x000078327f007947 */ /* 0x000fea000b800000 */
[----:B------:R3:W4:Y:S04]  /*214f0*/  SHFL.IDX PT, R4, R42, RZ, 0x1c1f ;  /* 0x001c1fff2a047589 */ /* 0x00072800000e0000 */
[----:B------:R3:W1:Y:S04]  /*21500*/  SHFL.IDX PT, R6, R36, RZ, 0x1c1f ;  /* 0x001c1fff24067589 */ /* 0x00066800000e0000 */
[----:B------:R3:W2:Y:S02]  /*21510*/  SHFL.IDX PT, R2, R43, RZ, 0x1c1f ;  /* 0x001c1fff2b027589 */ /* 0x0006a400000e0000 */
.L_x_2565:
        /* <DEDUP_REMOVED lines=16> */
[----:B-1----:R-:W-:-:S02]  /*21620*/  MOV R3, R6 ;  /* 0x0000000600037202 */ /* 0x002fc40000000f00 */
[----:B------:R-:W-:Y:S05]  /*21630*/  @P0 BRA `(.L_x_2519) ;  /* 0x000003f000000947 */ /* 0x000fea0003800000 */
[C---:B------:R-:W-:Y:S01]  /*21640*/  IADD3 R13, R0.reuse, 0x10, RZ ;  /* 0x00000010000d7810 */ /* 0x040fe20007ffe0ff */
[----:B------:R-:W-:Y:S01]  /*21650*/  CS2R R16, SRZ ;  /* 0x0000000000107805 */ /* 0x000fe2000001ff00 */
[-C--:B------:R-:W-:Y:S01]  /*21660*/  ISETP.GE.AND P0, PT, R0, R27.reuse, PT ;  /* 0x0000001b0000720c */ /* 0x080fe20003f06270 */
[----:B------:R-:W-:Y:S01]  /*21670*/  ULDC.64 UR4, c[0x0][0x118] ;  /* 0x0000460000047ab9 */ /* 0x000fe20000000a00 */
[----:B------:R-:W-:Y:S01]  /*21680*/  ISETP.GE.AND P2, PT, R13, R27, PT ;  /* 0x0000001b0d00720c */ /* 0x000fe20003f46270 */
[----:B------:R-:W-:-:S10]  /*21690*/  CS2R R14, SRZ ;  /* 0x00000000000e7805 */ /* 0x000fd4000001ff00 */
[C---:B--2---:R-:W-:Y:S02]  /*216a0*/  @!P0 IMAD.WIDE R6, R0.reuse, 0x2, R2 ;  /* 0x0000000200068825 */ /* 0x044fe400078e0202 */
[----:B------:R-:W-:Y:S02]  /*216b0*/  @!P2 SHF.R.S32.HI R12, RZ, 0x1f, R13 ;  /* 0x0000001fff0ca819 */ /* 0x000fe4000001140d */
[----:B----4-:R-:W-:Y:S01]  /*216c0*/  @!P0 IMAD.WIDE R8, R0, 0x2, R4 ;  /* 0x0000000200088825 */ /* 0x010fe200078e0204 */
[----:B------:R1:W5:Y:S01]  /*216d0*/  @!P0 LD.E.64 R16, [R6.64] ;  /* 0x0000000406108980 */ /* 0x000362000c101b00 */
[----:B------:R-:W-:Y:S02]  /*216e0*/  @!P2 LEA.HI R12, R12, R13, RZ, 0x2 ;  /* 0x0000000d0c0ca211 */ /* 0x000fe400078f10ff */
[----:B------:R-:W-:Y:S01]  /*216f0*/  IADD3 R13, R0, 0x20, RZ ;  /* 0x00000020000d7810 */ /* 0x000fe20007ffe0ff */
[----:B------:R2:W5:Y:S03]  /*21700*/  @!P0 LD.E.64 R14, [R8.64] ;  /* 0x00000004080e8980 */ /* 0x000566000c101b00 */
[----:B------:R-:W-:Y:S01]  /*21710*/  ISETP.GE.AND P1, PT, R13, R27, PT ;  /* 0x0000001b0d00720c */ /* 0x000fe20003f26270 */
[----:B------:R-:W-:Y:S01]  /*21720*/  CS2R R20, SRZ ;  /* 0x0000000000147805 */ /* 0x000fe2000001ff00 */
[----:B-1----:R-:W-:-:S02]  /*21730*/  @!P2 LOP3.LUT R6, R12, 0xfffffffc, RZ, 0xc0, !PT ;  /* 0xfffffffc0c06a812 */ /* 0x002fc400078ec0ff */
[----:B------:R-:W-:-:S03]  /*21740*/  IADD3 R12, R0, 0x30, RZ ;  /* 0x00000030000c7810 */ /* 0x000fc60007ffe0ff */
[----:B--2---:R-:W-:Y:S01]  /*21750*/  @!P2 IMAD.WIDE R8, R6, 0x2, R4 ;  /* 0x000000020608a825 */ /* 0x004fe200078e0204 */
[----:B------:R-:W-:-:S03]  /*21760*/  ISETP.GE.AND P0, PT, R12, R27, PT ;  /* 0x0000001b0c00720c */ /* 0x000fc60003f06270 */
[----:B------:R-:W-:-:S05]  /*21770*/  @!P2 IMAD.WIDE R6, R6, 0x2, R2 ;  /* 0x000000020606a825 */ /* 0x000fca00078e0202 */
[----:B------:R1:W5:Y:S01]  /*21780*/  @!P2 LD.E.64 R20, [R6.64] ;  /* 0x000000040614a980 */ /* 0x000362000c101b00 */
[----:B------:R-:W-:Y:S01]  /*21790*/  CS2R R18, SRZ ;  /* 0x0000000000127805 */ /* 0x000fe2000001ff00 */
[----:B------:R-:W-:Y:S01]  /*217a0*/  CS2R R24, SRZ ;  /* 0x0000000000187805 */ /* 0x000fe2000001ff00 */
[----:B------:R-:W-:-:S04]  /*217b0*/  CS2R R22, SRZ ;  /* 0x0000000000167805 */ /* 0x000fc8000001ff00 */
[----:B------:R2:W5:Y:S01]  /*217c0*/  @!P2 LD.E.64 R18, [R8.64] ;  /* 0x000000040812a980 */ /* 0x000562000c101b00 */
[----:B-1----:R-:W-:Y:S02]  /*217d0*/  @!P1 SHF.R.S32.HI R7, RZ, 0x1f, R13 ;  /* 0x0000001fff079819 */ /* 0x002fe4000001140d */
[----:B------:R-:W-:Y:S02]  /*217e0*/  @!P0 SHF.R.S32.HI R6, RZ, 0x1f, R12 ;  /* 0x0000001fff068819 */ /* 0x000fe4000001140c */
[----:B------:R-:W-:Y:S02]  /*217f0*/  @!P1 LEA.HI R7, R7, R13, RZ, 0x2 ;  /* 0x0000000d07079211 */ /* 0x000fe400078f10ff */
[----:B------:R-:W-:Y:S02]  /*21800*/  @!P0 LEA.HI R6, R6, R12, RZ, 0x2 ;  /* 0x0000000c06068211 */ /* 0x000fe400078f10ff */
[----:B------:R-:W-:Y:S02]  /*21810*/  @!P1 LOP3.LUT R7, R7, 0xfffffffc, RZ, 0xc0, !PT ;  /* 0xfffffffc07079812 */ /* 0x000fe400078ec0ff */
[----:B------:R-:W-:-:S03]  /*21820*/  @!P0 LOP3.LUT R6, R6, 0xfffffffc, RZ, 0xc0, !PT ;  /* 0xfffffffc06068812 */ /* 0x000fc600078ec0ff */
[----:B--2---:R-:W-:Y:S01]  /*21830*/  @!P1 IMAD.WIDE R8, R7, 0x2, R4 ;  /* 0x0000000207089825 */ /* 0x004fe200078e0204 */
[----:B------:R-:W-:-:S03]  /*21840*/  CS2R R30, SRZ ;  /* 0x00000000001e7805 */ /* 0x000fc6000001ff00 */
[----:B------:R-:W-:Y:S01]  /*21850*/  @!P1 IMAD.WIDE R12, R7, 0x2, R2 ;  /* 0x00000002070c9825 */ /* 0x000fe200078e0202 */
[----:B------:R1:W5:Y:S01]  /*21860*/  @!P1 LD.E.64 R24, [R8.64] ;  /* 0x0000000408189980 */ /* 0x000362000c101b00 */
[----:B------:R-:W-:-:S03]  /*21870*/  CS2R R32, SRZ ;  /* 0x0000000000207805 */ /* 0x000fc6000001ff00 */
[----:B------:R2:W5:Y:S01]  /*21880*/  @!P1 LD.E.64 R22, [R12.64] ;  /* 0x000000040c169980 */ /* 0x000562000c101b00 */
[----:B-1----:R-:W-:-:S04]  /*21890*/  @!P0 IMAD.WIDE R8, R6, 0x2, R4 ;  /* 0x0000000206088825 */ /* 0x002fc800078e0204 */
[----:B------:R-:W-:Y:S01]  /*218a0*/  @!P0 IMAD.WIDE R6, R6, 0x2, R2 ;  /* 0x0000000206068825 */ /* 0x000fe200078e0202 */
[C---:B--2---:R-:W-:Y:S01]  /*218b0*/  IADD3 R12, R0.reuse, 0x40, RZ ;  /* 0x00000040000c7810 */ /* 0x044fe20007ffe0ff */
[----:B------:R1:W5:Y:S01]  /*218c0*/  @!P0 LD.E.64 R30, [R8.64] ;  /* 0x00000004081e8980 */ /* 0x000362000c101b00 */
[----:B------:R-:W-:Y:S02]  /*218d0*/  IADD3 R13, R0, 0x50, RZ ;  /* 0x00000050000d7810 */ /* 0x000fe40007ffe0ff */
[-C--:B------:R-:W-:Y:S01]  /*218e0*/  ISETP.GE.AND P1, PT, R12, R27.reuse, PT ;  /* 0x0000001b0c00720c */ /* 0x080fe20003f26270 */
[----:B------:R2:W5:Y:S01]  /*218f0*/  @!P0 LD.E.64 R32, [R6.64] ;  /* 0x0000000406208980 */ /* 0x000562000c101b00 */
[----:B------:R-:W-:Y:S01]  /*21900*/  ISETP.GE.AND P0, PT, R13, R27, PT ;  /* 0x0000001b0d00720c */ /* 0x000fe20003f06270 */
[----:B------:R-:W-:Y:S01]  /*21910*/  CS2R R38, SRZ ;  /* 0x0000000000267805 */ /* 0x000fe2000001ff00 */
[----:B------:R-:W-:Y:S01]  /*21920*/  CS2R R44, SRZ ;  /* 0x00000000002c7805 */ /* 0x000fe2000001ff00 */
[----:B------:R-:W-:Y:S01]  /*21930*/  CS2R R40, SRZ ;  /* 0x0000000000287805 */ /* 0x000fe2000001ff00 */
[----:B------:R-:W-:-:S07]  /*21940*/  CS2R R46, SRZ ;  /* 0x00000000002e7805 */ /* 0x000fce000001ff00 */
[----:B--2---:R-:W-:Y:S02]  /*21950*/  @!P1 SHF.R.S32.HI R7, RZ, 0x1f, R12 ;  /* 0x0000001fff079819 */ /* 0x004fe4000001140c */
[----:B------:R-:W-:Y:S02]  /*21960*/  @!P0 SHF.R.S32.HI R6, RZ, 0x1f, R13 ;  /* 0x0000001fff068819 */ /* 0x000fe4000001140d */
[----:B------:R-:W-:Y:S02]  /*21970*/  @!P1 LEA.HI R7, R7, R12, RZ, 0x2 ;  /* 0x0000000c07079211 */ /* 0x000fe400078f10ff */
[----:B------:R-:W-:Y:S02]  /*21980*/  @!P0 LEA.HI R6, R6, R13, RZ, 0x2 ;  /* 0x0000000d06068211 */ /* 0x000fe400078f10ff */
[----:B------:R-:W-:Y:S02]  /*21990*/  @!P1 LOP3.LUT R7, R7, 0xfffffffc, RZ, 0xc0, !PT ;  /* 0xfffffffc07079812 */ /* 0x000fe400078ec0ff */
[----:B------:R-:W-:-:S03]  /*219a0*/  @!P0 LOP3.LUT R6, R6, 0xfffffffc, RZ, 0xc0, !PT ;  /* 0xfffffffc06068812 */ /* 0x000fc600078ec0ff */
[----:B------:R-:W-:-:S04]  /*219b0*/  @!P1 IMAD.WIDE R12, R7, 0x2, R4 ;  /* 0x00000002070c9825 */ /* 0x000fc800078e0204 */
[C---:B-1----:R-:W-:Y:S01]  /*219c0*/  @!P0 IMAD.WIDE R8, R6.reuse, 0x2, R4 ;  /* 0x0000000206088825 */ /* 0x042fe200078e0204 */
[----:B------:R1:W5:Y:S03]  /*219d0*/  @!P1 LD.E.64 R38, [R12.64] ;  /* 0x000000040c269980 */ /* 0x000366000c101b00 */
[--C-:B------:R-:W-:Y:S01]  /*219e0*/  @!P1 IMAD.WIDE R4, R7, 0x2, R2.reuse ;  /* 0x0000000207049825 */ /* 0x100fe200078e0202 */
[----:B------:R1:W5:Y:S03]  /*219f0*/  @!P0 LD.E.64 R44, [R8.64] ;  /* 0x00000004082c8980 */ /* 0x000366000c101b00 */
[----:B------:R-:W-:Y:S01]  /*21a00*/  @!P0 IMAD.WIDE R2, R6, 0x2, R2 ;  /* 0x0000000206028825 */ /* 0x000fe200078e0202 */
[----:B------:R1:W5:Y:S04]  /*21a10*/  @!P1 LD.E.64 R40, [R4.64] ;  /* 0x0000000404289980 */ /* 0x000368000c101b00 */
[----:B------:R1:W5:Y:S02]  /*21a20*/  @!P0 LD.E.64 R46, [R2.64] ;  /* 0x00000004022e8980 */ /* 0x000364000c101b00 */
.L_x_2519:
[----:B------:R-:W-:Y:S05]  /*21a30*/  BSYNC B0 ;  /* 0x0000000000007941 */ /* 0x000fea0003800000 */
.L_x_2518:
[----:B-12--5:R-:W-:Y:S01]  /*21a40*/  IMAD.MOV.U32 R5, RZ, RZ, R44 ;  /* 0x000000ffff057224 */ /* 0x026fe200078e002c */
[----:B------:R-:W-:Y:S01]  /*21a50*/  MOV R2, R39 ;  /* 0x0000002700027202 */ /* 0x000fe20000000f00 */
[----:B----4-:R-:W-:-:S02]  /*21a60*/  IMAD.MOV.U32 R4, RZ, RZ, R45 ;  /* 0x000000ffff047224 */ /* 0x010fc400078e002d */
        /* <DEDUP_REMOVED lines=32> */
[----:B------:R-:W-:Y:S01]  /*21c70*/  PRMT R48, R2, 0x5410, R3 ;  /* 0x0000541002307816 */ /* 0x000fe20000000003 */
[----:B------:R-:W-:Y:S05]  /*21c80*/  BRA.DIV ~URZ, `(.L_x_2520) ;  /* 0x000071f27f007947 */ /* 0x000fea000b800000 */
[----:B------:R1:W2:Y:S04]  /*21c90*/  SHFL.IDX PT, R5, R37, 0x1, 0x1c1f ;  /* 0x003c1f0025057f89 */ /* 0x0002a800000e0000 */
[----:B------:R1:W4:Y:S04]  /*21ca0*/  SHFL.IDX PT, R4, R42, 0x1, 0x1c1f ;  /* 0x003c1f002a047f89 */ /* 0x00032800000e0000 */
[----:B------:R1:W3:Y:S04]  /*21cb0*/  SHFL.IDX PT, R6, R36, 0x1, 0x1c1f ;  /* 0x003c1f0024067f89 */ /* 0x0002e800000e0000 */
[----:B------:R1:W1:Y:S02]  /*21cc0*/  SHFL.IDX PT, R2, R43, 0x1, 0x1c1f ;  /* 0x003c1f002b027f89 */ /* 0x00026400000e0000 */
.L_x_2566:
        /* <DEDUP_REMOVED lines=18> */
[-C--:B------:R-:W-:Y:S01]  /*21df0*/  ISETP.GE.AND P0, PT, R0, R27.reuse, PT ;  /* 0x0000001b0000720c */ /* 0x080fe20003f06270 */
[----:B------:R-:W-:Y:S01]  /*21e00*/  ULDC.64 UR4, c[0x0][0x118] ;  /* 0x0000460000047ab9 */ /* 0x000fe20000000a00 */
[----:B------:R-:W-:Y:S01]  /*21e10*/  ISETP.GE.AND P2, PT, R13, R27, PT ;  /* 0x0000001b0d00720c */ /* 0x000fe20003f46270 */
[----:B------:R-:W-:-:S10]  /*21e20*/  CS2R R36, SRZ ;  /* 0x0000000000247805 */ /* 0x000fd4000001ff00 */
[C---:B------:R-:W-:Y:S02]  /*21e30*/  @!P0 IMAD.WIDE R6, R0.reuse, 0x2, R2 ;  /* 0x0000000200068825 */ /* 0x040fe400078e0202 */
[----:B------:R-:W-:Y:S02]  /*21e40*/  @!P2 SHF.R.S32.HI R12, RZ, 0x1f, R13 ;  /* 0x0000001fff0ca819 */ /* 0x000fe4000001140d */
[----:B--2-4-:R-:W-:Y:S01]  /*21e50*/  @!P0 IMAD.WIDE R8, R0, 0x2, R4 ;  /* 0x0000000200088825 */ /* 0x014fe200078e0204 */
        /* <DEDUP_REMOVED lines=54> */
.L_x_2522:
[----:B------:R-:W-:Y:S05]  /*221c0*/  BSYNC B0 ;  /* 0x0000000000007941 */ /* 0x000fea0003800000 */
.L_x_2521:
[----:B-1----:R-:W3:Y:S01]  /*221d0*/  LDL.64 R2, [R28+0x20] ;  /* 0x000020001c027983 */ /* 0x002ee20000100a00 */
[----:B------:R-:W-:-:S04]  /*221e0*/  DEPBAR.LE SB0, 0x3 ;  /* 0x000080c00000791a */ /* 0x000fc80000000000 */
[----:B--2-4-:R-:W2:Y:S01]  /*221f0*/  LDL.64 R4, [R28+0x28] ;  /* 0x000028001c047983 */ /* 0x014ea20000100a00 */
[----:B------:R-:W-:Y:S01]  /*22200*/  WARPSYNC 0xffffffff ;  /* 0xffffffff00007948 */ /* 0x000fe20003800000 */
[----:B------:R-:W-:Y:S02]  /*22210*/  ULDC.64 UR4, c[0x0][0x118] ;  /* 0x0000460000047ab9 */ /* 0x000fe40000000a00 */
[----:B------:R-:W-:Y:S06]  /*22220*/  BAR.SYNC.DEFER_BLOCKING 0x0 ;  /* 0x0000000000007b1d */ /* 0x000fec0000010000 */
[----:B---3--:R1:W3:Y:S04]  /*22230*/  LD.E R8, [R2.64] ;  /* 0x0000000402087980 */ /* 0x0082e8000c101900 */
[----:B--2---:R2:W4:Y:S01]  /*22240*/  LD.E.64 R28, [R4.64] ;  /* 0x00000004041c7980 */ /* 0x004522000c101b00 */
[----:B------:R-:W-:Y:S01]  /*22250*/  LEA.HI R56, R102, R56, RZ, 0x5 ;  /* 0x0000003866387211 */ /* 0x000fe200078f28ff */
[----:B------:R-:W-:Y:S01]  /*22260*/  BSSY B1, `(.L_x_2523) ;  /* 0x0000180000017945 */ /* 0x000fe20003800000 */
[----:B-1---5:R-:W-:-:S02]  /*22270*/  IMAD.MOV.U32 R3, RZ, RZ, R71 ;  /* 0x000000ffff037224 */ /* 0x022fc400078e0047 */
[----:B------:R-:W-:Y:S02]  /*22280*/  IMAD.MOV.U32 R2, RZ, RZ, R64 ;  /* 0x000000ffff027224 */ /* 0x000fe400078e0040 */
[----:B--2---:R-:W-:-:S03]  /*22290*/  IMAD.MOV.U32 R4, RZ, RZ, R70 ;  /* 0x000000ffff047224 */ /* 0x004fc600078e0046 */
[----:B------:R-:W-:Y:S01]  /*222a0*/  PRMT R93, R93, 0x5410, R2 ;  /* 0x000054105d5d7816 */ /* 0x000fe20000000002 */
[----:B------:R-:W-:Y:S01]  /*222b0*/  IMAD.MOV.U32 R2, RZ, RZ, R58 ;  /* 0x000000ffff027224 */ /* 0x000fe200078e003a */
[----:B------:R-:W-:Y:S01]  /*222c0*/  PRMT R95, R3, 0x5410, R4 ;  /* 0x00005410035f7816 */ /* 0x000fe20000000004 */
[----:B------:R-:W-:Y:S02]  /*222d0*/  IMAD.MOV.U32 R4, RZ, RZ, R60 ;  /* 0x000000ffff047224 */ /* 0x000fe400078e003c */
[----:B------:R-:W-:Y:S01]  /*222e0*/  IMAD.MOV.U32 R3, RZ, RZ, R61 ;  /* 0x000000ffff037224 */ /* 0x000fe200078e003d */
[----:B------:R-:W-:Y:S01]  /*222f0*/  PRMT R89, R89, 0x5410, R2 ;  /* 0x0000541059597816 */ /* 0x000fe20000000002 */
[----:B------:R-:W-:Y:S02]  /*22300*/  IMAD.MOV.U32 R5, RZ, RZ, R65 ;  /* 0x000000ffff057224 */ /* 0x000fe400078e0041 */
[----:B------:R-:W-:Y:S01]  /*22310*/  IMAD.MOV.U32 R2, RZ, RZ, R51 ;  /* 0x000000ffff027224 */ /* 0x000fe200078e0033 */
[----:B------:R-:W-:Y:S01]  /*22320*/  PRMT R91, R3, 0x5410, R4 ;  /* 0x00005410035b7816 */ /* 0x000fe20000000004 */
[----:B------:R-:W-:Y:S01]  /*22330*/  IMAD.MOV.U32 R3, RZ, RZ, R50 ;  /* 0x000000ffff037224 */ /* 0x000fe200078e0032 */
[----:B------:R-:W-:Y:S01]  /*22340*/  PRMT R93, R5, 0x7610, R93 ;  /* 0x00007610055d7816 */ /* 0x000fe2000000005d */
[----:B------:R-:W-:Y:S01]  /*22350*/  IMAD.MOV.U32 R4, RZ, RZ, R59 ;  /* 0x000000ffff047224 */ /* 0x000fe200078e003b */
[----:B------:R-:W-:-:S02]  /*22360*/  SHF.R.S32.HI R5, RZ, 0x1f, R76 ;  /* 0x0000001fff057819 */ /* 0x000fc4000001144c */
        /* <DEDUP_REMOVED lines=14> */
[----:B------:R-:W-:Y:S01]  /*22450*/  IMAD.SHL.U32 R6, R3, 0x40, RZ ;  /* 0x0000004003067824 */ /* 0x000fe200078e00ff */
        /* <DEDUP_REMOVED lines=32> */
[----:B------:R-:W-:Y:S02]  /*22660*/  ULDC.64 UR4, c[0x0][0x118] ;  /* 0x0000460000047ab9 */ /* 0x000fe40000000a00 */
[----:B------:R-:W2:Y:S01]  /*22670*/  LD.E.128 R4, [R34.64] ;  /* 0x0000000422047980 */ /* 0x000ea2000c101d00 */
[----:B------:R-:W-:Y:S02]  /*22680*/  SHF.R.U32.HI R3, RZ, 0x10, R15 ;  /* 0x00000010ff037819 */ /* 0x000fe4000001160f */
[----:B------:R-:W-:Y:S02]  /*22690*/  SHF.R.U32.HI R2, RZ, 0x10, R17 ;  /* 0x00000010ff027819 */ /* 0x000fe40000011611 */
[----:B------:R-:W-:Y:S02]  /*226a0*/  SHF.R.U64 R12, R14, 0x10, R15 ;  /* 0x000000100e0c7819 */ /* 0x000fe4000000120f */
[----:B------:R-:W-:Y:S02]  /*226b0*/  PRMT R3, R49, 0x5410, R3 ;  /* 0x0000541031037816 */ /* 0x000fe40000000003 */
[----:B------:R-:W-:-:S02]  /*226c0*/  PRMT R2, R48, 0x5410, R2 ;  /* 0x0000541030027816 */ /* 0x000fc40000000002 */
[----:B------:R-:W-:Y:S02]  /*226d0*/  SHF.R.U64 R9, R16, 0x10, R17 ;  /* 0x0000001010097819 */ /* 0x000fe40000001211 */
[----:B------:R-:W-:Y:S01]  /*226e0*/  PRMT R12, R49, 0x5432, R12 ;  /* 0x00005432310c7816 */ /* 0x000fe2000000000c */
[C---:B------:R-:W-:Y:S01]  /*226f0*/  IMAD.U32 R17, R2.reuse, 0x10000, RZ ;  /* 0x0001000002117824 */ /* 0x040fe200078e00ff */
[C---:B------:R-:W-:Y:S02]  /*22700*/  SHF.L.U32 R26, R3.reuse, 0x10, RZ ;  /* 0x00000010031a7819 */ /* 0x040fe400000006ff */
[----:B------:R-:W-:Y:S02]  /*22710*/  LOP3.LUT R49, R2, 0xffff0000, RZ, 0xc0, !PT ;  /* 0xffff000002317812 */ /* 0x000fe400078ec0ff */
[----:B------:R-:W-:Y:S02]  /*22720*/  PRMT R9, R48, 0x5432, R9 ;  /* 0x0000543230097816 */ /* 0x000fe40000000009 */
[----:B------:R-:W-:-:S02]  /*22730*/  LOP3.LUT R48, R3, 0xffff0000, RZ, 0xc0, !PT ;  /* 0xffff000003307812 */ /* 0x000fc400078ec0ff */
[C---:B--2---:R-:W-:Y:S01]  /*22740*/  LOP3.LUT R8, R6.reuse, 0xffff0000, RZ, 0xc0, !PT ;  /* 0xffff000006087812 */ /* 0x044fe200078ec0ff */
[C---:B------:R-:W-:Y:S01]  /*22750*/  IMAD.U32 R13, R7.reuse, 0x10000, RZ ;  /* 0x00010000070d7824 */ /* 0x040fe200078e00ff */
[----:B------:R-:W-:Y:S01]  /*22760*/  LOP3.LUT R7, R7, 0xffff0000, RZ, 0xc0, !PT ;  /* 0xffff000007077812 */ /* 0x000fe200078ec0ff */
[----:B------:R-:W-:Y:S01]  /*22770*/  IMAD.U32 R14, R6, 0x10000, RZ ;  /* 0x00010000060e7824 */ /* 0x000fe200078e00ff */
[C---:B------:R-:W-:Y:S01]  /*22780*/  LOP3.LUT R3, R4.reuse, 0xffff0000, RZ, 0xc0, !PT ;  /* 0xffff000004037812 */ /* 0x040fe200078ec0ff */
[----:B------:R-:W-:Y:S01]  /*22790*/  IMAD.U32 R6, R4, 0x10000, RZ ;  /* 0x0001000004067824 */ /* 0x000fe200078e00ff */
[C---:B------:R-:W-:Y:S01]  /*227a0*/  SHF.L.U32 R2, R5.reuse, 0x10, RZ ;  /* 0x0000001005027819 */ /* 0x040fe200000006ff */
[C---:B------:R-:W-:Y:S01]  /*227b0*/  FMUL.FTZ R16, R8.reuse, R17 ;  /* 0x0000001108107220 */ /* 0x040fe20000410000 */
[----:B------:R-:W-:Y:S01]  /*227c0*/  LOP3.LUT R4, R5, 0xffff0000, RZ, 0xc0, !PT ;  /* 0xffff000005047812 */ /* 0x000fe200078ec0ff */
[----:B------:R-:W-:Y:S02]  /*227d0*/  FMUL.FTZ R15, R8, R26 ;  /* 0x0000001a080f7220 */ /* 0x000fe40000410000 */
[----:B------:R-:W-:-:S02]  /*227e0*/  FMUL.FTZ R5, R7, R49 ;  /* 0x0000003107057220 */ /* 0x000fc40000410000 */
[C---:B------:R-:W-:Y:S02]  /*227f0*/  FFMA.FTZ R16, R14.reuse, R26, -R16 ;  /* 0x0000001a0e107223 */ /* 0x040fe40000010810 */
[----:B------:R-:W-:Y:S01]  /*22800*/  FFMA.FTZ R15, R14, R17, R15 ;  /* 0x000000110e0f7223 */ /* 0x000fe2000001000f */
[C---:B------:R-:W-:Y:S01]  /*22810*/  SHF.L.U32 R17, R12.reuse, 0x10, RZ ;  /* 0x000000100c117819 */ /* 0x040fe200000006ff */
[-C--:B------:R-:W-:Y:S01]  /*22820*/  FMUL.FTZ R7, R7, R48.reuse ;  /* 0x0000003007077220 */ /* 0x080fe20000410000 */
[----:B------:R-:W-:Y:S01]  /*22830*/  LOP3.LUT R12, R12, 0xffff0000, RZ, 0xc0, !PT ;  /* 0xffff00000c0c7812 */ /* 0x000fe200078ec0ff */
[----:B------:R-:W-:Y:S01]  /*22840*/  FFMA.FTZ R14, R13, R48, -R5 ;  /* 0x000000300d0e7223 */ /* 0x000fe20000010805 */
[C---:B------:R-:W-:Y:S01]  /*22850*/  LOP3.LUT R48, R9.reuse, 0xffff0000, RZ, 0xc0, !PT ;  /* 0xffff000009307812 */ /* 0x040fe200078ec0ff */
[----:B------:R-:W-:Y:S02]  /*22860*/  IMAD.U32 R26, R9, 0x10000, RZ ;  /* 0x00010000091a7824 */ /* 0x000fe400078e00ff */
[----:B------:R-:W-:-:S02]  /*22870*/  FMUL.FTZ R5, R4, R12 ;  /* 0x0000000c04057220 */ /* 0x000fc40000410000 */
[C---:B------:R-:W-:Y:S02]  /*22880*/  FMUL.FTZ R8, R3.reuse, R26 ;  /* 0x0000001a03087220 */ /* 0x040fe40000410000 */
[----:B------:R-:W-:Y:S02]  /*22890*/  FMUL.FTZ R3, R3, R17 ;  /* 0x0000001103037220 */ /* 0x000fe40000410000 */
[----:B------:R-:W-:Y:S02]  /*228a0*/  FMUL.FTZ R9, R4, R48 ;  /* 0x0000003004097220 */ /* 0x000fe40000410000 */
[C---:B------:R-:W-:Y:S02]  /*228b0*/  FFMA.FTZ R4, R6.reuse, R26, R3 ;  /* 0x0000001a06047223 */ /* 0x040fe40000010003 */
[----:B------:R-:W-:Y:S02]  /*228c0*/  FFMA.FTZ R7, R13, R49, R7 ;  /* 0x000000310d077223 */ /* 0x000fe40000010007 */
[----:B------:R-:W-:Y:S01]  /*228d0*/  FFMA.FTZ R8, R6, R17, -R8 ;  /* 0x0000001106087223 */ /* 0x000fe20000010808 */
[----:B------:R-:W-:Y:S01]  /*228e0*/  F2FP.BF16.PACK_AB R6, R15, R16 ;  /* 0x000000100f06723e */ /* 0x000fe200000010ff */
[C---:B------:R-:W-:Y:S01]  /*228f0*/  FFMA.FTZ R3, R2.reuse, R12, -R9 ;  /* 0x0000000c02037223 */ /* 0x040fe20000010809 */
[----:B------:R-:W-:Y:S01]  /*22900*/  F2FP.BF16.PACK_AB R7, R7, R14 ;  /* 0x0000000e0707723e */ /* 0x000fe200000010ff */
[----:B------:R-:W-:Y:S01]  /*22910*/  FFMA.FTZ R5, R2, R48, R5 ;  /* 0x0000003002057223 */ /* 0x000fe20000010005 */
[----:B------:R-:W-:-:S04]  /*22920*/  F2FP.BF16.PACK_AB R4, R4, R8 ;  /* 0x000000080404723e */ /* 0x000fc800000010ff */
[----:B------:R-:W-:-:S05]  /*22930*/  F2FP.BF16.PACK_AB R5, R5, R3 ;  /* 0x000000030505723e */ /* 0x000fca00000010ff */
[----:B------:R1:W-:Y:S02]  /*22940*/  ST.E.128 [R34.64], R4 ;  /* 0x0000000422007985 */ /* 0x0003e4000c101d04 */
.L_x_2526:
[----:B------:R-:W-:Y:S05]  /*22950*/  BSYNC B0 ;  /* 0x0000000000007941 */ /* 0x000fea0003800000 */
.L_x_2525:
[----:B------:R-:W-:Y:S01]  /*22960*/  IADD3 R2, R0, 0x10, RZ ;  /* 0x0000001000027810 */ /* 0x000fe20007ffe0ff */
[----:B------:R-:W-:Y:S03]  /*22970*/  BSSY B0, `(.L_x_2527) ;  /* 0x0000036000007945 */ /* 0x000fe60003800000 */
[----:B------:R-:W-:-:S13]  /*22980*/  ISETP.GE.AND P0, PT, R2, R27, PT ;  /* 0x0000001b0200720c */ /* 0x000fda0003f06270 */
[----:B------:R-:W-:Y:S05]  /*22990*/  @P0 BRA `(.L_x_2528) ;  /* 0x0000033000000947 */ /* 0x000fea0003800000 */
[----:B------:R-:W-:Y:S01]  /*229a0*/  IADD3 R3, P0, R56, R57, RZ ;  /* 0x0000003938037210 */ /* 0x000fe20007f1e0ff */
[----:B------:R-:W-:-:S03]  /*229b0*/  ULDC.64 UR4, c[0x0][0x118] ;  /* 0x0000460000047ab9 */ /* 0x000fc60000000a00 */
[----:B-1----:R-:W-:Y:S02]  /*229c0*/  LEA.HI.X.SX32 R4, R56, RZ, 0x1, P0 ;  /* 0x000000ff38047211 */ /* 0x002fe400000f0eff */
[----:B------:R-:W-:-:S04]  /*229d0*/  LEA R2, P0, R3, R28, 0x1 ;  /* 0x0000001c03027211 */ /* 0x000fc800078008ff */
[----:B------:R-:W-:-:S05]  /*229e0*/  LEA.HI.X R3, R3, R29, R4, 0x1, P0 ;  /* 0x0000001d03037211 */ /* 0x000fca00000f0c04 */
[----:B------:R-:W2:Y:S01]  /*229f0*/  LD.E.128 R4, [R2.64] ;  /* 0x0000000402047980 */ /* 0x000ea2000c101d00 */
        /* <DEDUP_REMOVED lines=17> */
[----:B------:R-:W-:-:S02]  /*22b10*/  FMUL.FTZ R18, R13, R19 ;  /* 0x000000130d127220 */ /* 0x000fc40000410000 */
[-C--:B------:R-:W-:Y:S02]  /*22b20*/  FMUL.FTZ R13, R13, R20.reuse ;  /* 0x000000140d0d7220 */ /* 0x080fe40000410000 */
[----:B------:R-:W-:Y:S02]  /*22b30*/  FFMA.FTZ R18, R17, R20, -R18 ;  /* 0x0000001411127223 */ /* 0x000fe40000010812 */
[----:B------:R-:W-:Y:S01]  /*22b40*/  IMAD.U32 R8, R4, 0x10000, RZ ;  /* 0x0001000004087824 */ /* 0x000fe200078e00ff */
[----:B------:R-:W-:Y:S01]  /*22b50*/  LOP3.LUT R4, R5, 0xffff0000, RZ, 0xc0, !PT ;  /* 0xffff000005047812 */ /* 0x000fe200078ec0ff */
[----:B------:R-:W-:Y:S02]  /*22b60*/  FMUL.FTZ R9, R12, R26 ;  /* 0x0000001a0c097220 */ /* 0x000fe40000410000 */
[----:B------:R-:W-:Y:S02]  /*22b70*/  FFMA.FTZ R17, R17, R19, R13 ;  /* 0x0000001311117223 */ /* 0x000fe4000001000d */
[----:B------:R-:W-:-:S02]  /*22b80*/  IMAD.U32 R6, R5, 0x10000, RZ ;  /* 0x0001000005067824 */ /* 0x000fc400078e00ff */
[C---:B------:R-:W-:Y:S01]  /*22b90*/  IMAD.U32 R20, R14.reuse, 0x10000, RZ ;  /* 0x000100000e147824 */ /* 0x040fe200078e00ff */
[----:B------:R-:W-:Y:S01]  /*22ba0*/  LOP3.LUT R14, R14, 0xffff0000, RZ, 0xc0, !PT ;  /* 0xffff00000e0e7812 */ /* 0x000fe200078ec0ff */
[C---:B------:R-:W-:Y:S01]  /*22bb0*/  IMAD.U32 R19, R15.reuse, 0x10000, RZ ;  /* 0x000100000f137824 */ /* 0x040fe200078e00ff */
[----:B------:R-:W-:Y:S01]  /*22bc0*/  LOP3.LUT R15, R15, 0xffff0000, RZ, 0xc0, !PT ;  /* 0xffff00000f0f7812 */ /* 0x000fe200078ec0ff */
[-C--:B------:R-:W-:Y:S02]  /*22bd0*/  FMUL.FTZ R5, R12, R21.reuse ;  /* 0x000000150c057220 */ /* 0x080fe40000410000 */
[C---:B------:R-:W-:Y:S02]  /*22be0*/  FFMA.FTZ R12, R16.reuse, R21, -R9 ;  /* 0x00000015100c7223 */ /* 0x040fe40000010809 */
[----:B------:R-:W-:Y:S02]  /*22bf0*/  FMUL.FTZ R9, R7, R20 ;  /* 0x0000001407097220 */ /* 0x000fe40000410000 */
[----:B------:R-:W-:-:S02]  /*22c00*/  FFMA.FTZ R16, R16, R26, R5 ;  /* 0x0000001a10107223 */ /* 0x000fc40000010005 */
[----:B------:R-:W-:Y:S02]  /*22c10*/  FMUL.FTZ R7, R7, R19 ;  /* 0x0000001307077220 */ /* 0x000fe40000410000 */
[C---:B------:R-:W-:Y:S02]  /*22c20*/  FMUL.FTZ R13, R4.reuse, R14 ;  /* 0x0000000e040d7220 */ /* 0x040fe40000410000 */
[----:B------:R-:W-:Y:S02]  /*22c30*/  FMUL.FTZ R5, R4, R15 ;  /* 0x0000000f04057220 */ /* 0x000fe40000410000 */
[C---:B------:R-:W-:Y:S02]  /*22c40*/  FFMA.FTZ R9, R8.reuse, R19, -R9 ;  /* 0x0000001308097223 */ /* 0x040fe40000010809 */
[----:B------:R-:W-:Y:S01]  /*22c50*/  FFMA.FTZ R4, R8, R20, R7 ;  /* 0x0000001408047223 */ /* 0x000fe20000010007 */
[----:B------:R-:W-:Y:S01]  /*22c60*/  F2FP.BF16.PACK_AB R7, R16, R12 ;  /* 0x0000000c1007723e */ /* 0x000fe200000010ff */
[----:B------:R-:W-:-:S02]  /*22c70*/  FFMA.FTZ R8, R6, R15, -R13 ;  /* 0x0000000f06087223 */ /* 0x000fc4000001080d */
[----:B------:R-:W-:Y:S01]  /*22c80*/  FFMA.FTZ R5, R6, R14, R5 ;  /* 0x0000000e06057223 */ /* 0x000fe20000010005 */
[----:B------:R-:W-:Y:S02]  /*22c90*/  F2FP.BF16.PACK_AB R6, R17, R18 ;  /* 0x000000121106723e */ /* 0x000fe400000010ff */
[----:B------:R-:W-:Y:S02]  /*22ca0*/  F2FP.BF16.PACK_AB R4, R4, R9 ;  /* 0x000000090404723e */ /* 0x000fe400000010ff */
[----:B------:R-:W-:-:S05]  /*22cb0*/  F2FP.BF16.PACK_AB R5, R5, R8 ;  /* 0x000000080505723e */ /* 0x000fca00000010ff */
[----:B------:R1:W-:Y:S02]  /*22cc0*/  ST.E.128 [R2.64], R4 ;  /* 0x0000000402007985 */ /* 0x0003e4000c101d04 */
.L_x_2528:
[----:B------:R-:W-:Y:S05]  /*22cd0*/  BSYNC B0 ;  /* 0x0000000000007941 */ /* 0x000fea0003800000 */
.L_x_2527:
[----:B-1----:R-:W-:Y:S01]  /*22ce0*/  IADD3 R2, R0, 0x20, RZ ;  /* 0x0000002000027810 */ /* 0x002fe20007ffe0ff */
[----:B------:R-:W-:Y:S03]  /*22cf0*/  BSSY B0, `(.L_x_2529) ;  /* 0x0000032000007945 */ /* 0x000fe60003800000 */
[----:B------:R-:W-:-:S13]  /*22d00*/  ISETP.GE.AND P0, PT, R2, R27, PT ;  /* 0x0000001b0200720c */ /* 0x000fda0003f06270 */
[----:B------:R-:W-:Y:S05]  /*22d10*/  @P0 BRA `(.L_x_2530) ;  /* 0x000002f000000947 */ /* 0x000fea0003800000 */
[----:B------:R-:W-:Y:S02]  /*22d20*/  ULDC.64 UR4, c[0x0][0x118] ;  /* 0x0000460000047ab9 */ /* 0x000fe40000000a00 */
[----:B------:R-:W2:Y:S01]  /*22d30*/  LD.E.128 R4, [R34.64+0x4000] ;  /* 0x0040000422047980 */ /* 0x000ea2000c101d00 */
[----:B------:R-:W-:Y:S02]  /*22d40*/  SHF.R.U32.HI R3, RZ, 0x10, R25 ;  /* 0x00000010ff037819 */ /* 0x000fe40000011619 */
[----:B------:R-:W-:Y:S02]  /*22d50*/  SHF.R.U32.HI R2, RZ, 0x10, R23 ;  /* 0x00000010ff027819 */ /* 0x000fe40000011617 */
[----:B------:R-:W-:Y:S02]  /*22d60*/  PRMT R3, R77, 0x5410, R3 ;  /* 0x000054104d037816 */ /* 0x000fe40000000003 */
[----:B------:R-:W-:Y:S02]  /*22d70*/  PRMT R2, R75, 0x5410, R2 ;  /* 0x000054104b027816 */ /* 0x000fe40000000002 */
[----:B------:R-:W-:-:S02]  /*22d80*/  SHF.L.U32 R18, R3, 0x10, RZ ;  /* 0x0000001003127819 */ /* 0x000fc400000006ff */
[----:B------:R-:W-:Y:S01]  /*22d90*/  SHF.R.U64 R9, R22, 0x10, R23 ;  /* 0x0000001016097819 */ /* 0x000fe20000001217 */
[C---:B------:R-:W-:Y:S01]  /*22da0*/  IMAD.U32 R17, R2.reuse, 0x10000, RZ ;  /* 0x0001000002117824 */ /* 0x040fe200078e00ff */
[----:B------:R-:W-:Y:S02]  /*22db0*/  LOP3.LUT R20, R2, 0xffff0000, RZ, 0xc0, !PT ;  /* 0xffff000002147812 */ /* 0x000fe400078ec0ff */
[----:B------:R-:W-:Y:S02]  /*22dc0*/  SHF.R.U64 R12, R24, 0x10, R25 ;  /* 0x00000010180c7819 */ /* 0x000fe40000001219 */
[----:B------:R-:W-:Y:S02]  /*22dd0*/  LOP3.LUT R19, R3, 0xffff0000, RZ, 0xc0, !PT ;  /* 0xffff000003137812 */ /* 0x000fe400078ec0ff */
[----:B------:R-:W-:Y:S02]  /*22de0*/  PRMT R9, R75, 0x5432, R9 ;  /* 0x000054324b097816 */ /* 0x000fe40000000009 */
[----:B------:R-:W-:-:S02]  /*22df0*/  PRMT R12, R77, 0x5432, R12 ;  /* 0x000054324d0c7816 */ /* 0x000fc4000000000c */
        /* <DEDUP_REMOVED lines=20> */
[CC--:B------:R-:W-:Y:S02]  /*22f40*/  FMUL.FTZ R8, R3.reuse, R18.reuse ;  /* 0x0000001203087220 */ /* 0x0c0fe40000410000 */
        /* <DEDUP_REMOVED lines=11> */
[----:B------:R1:W-:Y:S02]  /*23000*/  ST.E.128 [R34.64+0x4000], R4 ;  /* 0x0040000422007985 */ /* 0x0003e4000c101d04 */
.L_x_2530:
[----:B------:R-:W-:Y:S05]  /*23010*/  BSYNC B0 ;  /* 0x0000000000007941 */ /* 0x000fea0003800000 */
.L_x_2529:
[----:B------:R-:W-:Y:S01]  /*23020*/  IADD3 R2, R0, 0x30, RZ ;  /* 0x0000003000027810 */ /* 0x000fe20007ffe0ff */
[----:B------:R-:W-:Y:S03]  /*23030*/  BSSY B0, `(.L_x_2531) ;  /* 0x0000037000007945 */ /* 0x000fe60003800000 */
[----:B------:R-:W-:-:S13]  /*23040*/  ISETP.GE.AND P0, PT, R2, R27, PT ;  /* 0x0000001b0200720c */ /* 0x000fda0003f06270 */
[----:B------:R-:W-:Y:S05]  /*23050*/  @P0 BRA `(.L_x_2532) ;  /* 0x0000034000000947 */ /* 0x000fea0003800000 */
[----:B------:R-:W-:Y:S01]  /*23060*/  IADD3 R2, R56, 0x2000, RZ ;  /* 0x0000200038027810 */ /* 0x000fe20007ffe0ff */
[----:B------:R-:W-:-:S03]  /*23070*/  ULDC.64 UR4, c[0x0][0x118] ;  /* 0x0000460000047ab9 */ /* 0x000fc60000000a00 */
[----:B------:R-:W-:-:S04]  /*23080*/  IADD3 R3, P0, R57, R2, RZ ;  /* 0x0000000239037210 */ /* 0x000fc80007f1e0ff */
        /* <DEDUP_REMOVED lines=49> */
.L_x_2532:
[----:B------:R-:W-:Y:S05]  /*233a0*/  BSYNC B0 ;  /* 0x0000000000007941 */ /* 0x000fea0003800000 */
.L_x_2531:
        /* <DEDUP_REMOVED lines=51> */
.L_x_2534:
[----:B------:R-:W-:Y:S05]  /*236e0*/  BSYNC B0 ;  /* 0x0000000000007941 */ /* 0x000fea0003800000 */
.L_x_2533:
[----:B------:R-:W-:-:S04]  /*236f0*/  IADD3 R2, R0, 0x50, RZ ;  /* 0x0000005000027810 */ /* 0x000fc80007ffe0ff */
        /* <DEDUP_REMOVED lines=54> */
.L_x_2524:
[----:B------:R-:W-:Y:S05]  /*23a60*/  BSYNC B1 ;  /* 0x0000000000017941 */ /* 0x000fea0003800000 */
.L_x_2523:
[----:B-1----:R-:W-:Y:S01]  /*23a70*/  IADD3 R2, R76, 0x40, RZ ;  /* 0x000000404c027810 */ /* 0x002fe20007ffe0ff */
[----:B------:R-:W-:-:S03]  /*23a80*/  IMAD.MOV.U32 R3, RZ, RZ, 0x0 ;  /* 0x00000000ff037424 */ /* 0x000fc600078e00ff */
[----:B------:R-:W-:Y:S01]  /*23a90*/  ISETP.GE.AND P0, PT, R2, R72, PT ;  /* 0x000000480200720c */ /* 0x000fe20003f06270 */
[----:B------:R-:W-:-:S12]  /*23aa0*/  IMAD.MOV.U32 R2, RZ, RZ, R114 ;  /* 0x000000ffff027224 */ /* 0x000fd800078e0072 */
[----:B------:R-:W-:Y:S05]  /*23ab0*/  @P0 RET.REL.NODEC R2 `(_ZN7cutlass13device_kernelIN5flash19enable_sm80_to_sm89INS1_16FlashAttnFwdSm80INS1_25CollectiveMainloopFwdSm80ILi8ELi2ELb0EN4cute5tupleIJNS5_1CILi128EEENS7_ILi64EEENS7_ILi192EEEEEELi192ENS_10bfloat16_tEfNS_4arch4Sm80ELb0ELb1ELb1ELb1ELb1ELb1ELb1ELb1EEENS1_21CollectiveEpilogueFwdINS6_IJS8_SA_S9_EEENS6_IJNS7_ILi1EEESI_SI_EEESC_SE_Li256ELb1ELb1ELb1ELb0EEENS1_36VarlenDynamicPersistentTileSchedulerILi128ELi64ELi256ELi256ELb1ELb1ELb0ELb1ELb0ELb1EEEEEEEEEvNT_6ParamsE) ;  /* 0xfffdc54002000950 */ /* 0x000fea0003c3ffff */
[----:B------:R-:W-:Y:S01]  /*23ac0*/  ISETP.GE.AND P0, PT, R0, R27, PT ;  /* 0x0000001b0000720c */ /* 0x000fe20003f06270 */
[----:B------:R-:W-:-:S12]  /*23ad0*/  BSSY B0, `(.L_x_2535) ;  /* 0x0000031000007945 */ /* 0x000fd80003800000 */
        /* <DEDUP_REMOVED lines=48> */
.L_x_2536:
[----:B------:R-:W-:Y:S05]  /*23de0*/  BSYNC B0 ;  /* 0x0000000000007941 */ /* 0x000fea0003800000 */
.L_x_2535:
        /* <DEDUP_REMOVED lines=56> */
.L_x_2538:
[----:B------:R-:W-:Y:S05]  /*24170*/  BSYNC B0 ;  /* 0x0000000000007941 */ /* 0x000fea0003800000 */
.L_x_2537:
        /* <DEDUP_REMOVED lines=51> */
.L_x_2540:
[----:B------:R-:W-:Y:S05]  /*244b0*/  BSYNC B0 ;  /* 0x0000000000007941 */ /* 0x000fea0003800000 */
.L_x_2539:
        /* <DEDUP_REMOVED lines=56> */
.L_x_2542:
[----:B------:R-:W-:Y:S05]  /*24840*/  BSYNC B0 ;  /* 0x0000000000007941 */ /* 0x000fea0003800000 */
.L_x_2541:
        /* <DEDUP_REMOVED lines=51> */
.L_x_2544:
[----:B------:R-:W-:Y:S05]  /*24b80*/  BSYNC B0 ;  /* 0x0000000000007941 */ /* 0x000fea0003800000 */
.L_x_2543:
[----:B------:R-:W-:Y:S01]  /*24b90*/  IADD3 R0, R0, 0x50, RZ ;  /* 0x0000005000007810 */ /* 0x000fe20007ffe0ff */
[----:B------:R-:W-:Y:S02]  /*24ba0*/  IMAD.MOV.U32 R2, RZ, RZ, R114 ;  /* 0x000000ffff027224 */ /* 0x000fe400078e0072 */
[----:B------:R-:W-:Y:S01]  /*24bb0*/  IMAD.MOV.U32 R3, RZ, RZ, 0x0 ;  /* 0x00000000ff037424 */ /* 0x000fe200078e00ff */
[----:B------:R-:W-:-:S13]  /*24bc0*/  ISETP.GE.AND P0, PT, R0, R27, PT ;  /* 0x0000001b0000720c */ /* 0x000fda0003f06270 */
[----:B------:R-:W-:Y:S05]  /*24bd0*/  @P0 RET.REL.NODEC R2 `(_ZN7cutlass13device_kernelIN5flash19enable_sm80_to_sm89INS1_16FlashAttnFwdSm80INS1_25CollectiveMainloopFwdSm80ILi8ELi2ELb0EN4cute5tupleIJNS5_1CILi128EEENS7_ILi64EEENS7_ILi192EEEEEELi192ENS_10bfloat16_tEfNS_4arch4Sm80ELb0ELb1ELb1ELb1ELb1ELb1ELb1ELb1EEENS1_21CollectiveEpilogueFwdINS6_IJS8_SA_S9_EEENS6_IJNS7_ILi1EEESI_SI_EEESC_SE_Li256ELb1ELb1ELb1ELb0EEENS1_36VarlenDynamicPersistentTileSchedulerILi128ELi64ELi256ELi256ELb1ELb1ELb0ELb1ELb0ELb1EEEEEEEEEvNT_6ParamsE) ;  /* 0xfffdb42002000950 */ /* 0x000fea0003c3ffff */
[----:B------:R-:W-:Y:S01]  /*24be0*/  IADD3 R0, R56, 0x5000, RZ ;  /* 0x0000500038007810 */ /* 0x000fe20007ffe0ff */
[----:B------:R-:W-:-:S03]  /*24bf0*/  ULDC.64 UR4, c[0x0][0x118] ;  /* 0x0000460000047ab9 */ /* 0x000fc60000000a00 */
[----:B------:R-:W-:-:S04]  /*24c00*/  IADD3 R3, P0, R57, R0, RZ ;  /* 0x0000000039037210 */ /* 0x000fc80007f1e0ff */
[----:B------:R-:W-:Y:S02]  /*24c10*/  LEA.HI.X.SX32 R0, R0, RZ, 0x1, P0 ;  /* 0x000000ff00007211 */ /* 0x000fe400000f0eff */
[----:B------:R-:W-:-:S04]  /*24c20*/  LEA R2, P0, R3, R28, 0x1 ;  /* 0x0000001c03027211 */ /* 0x000fc800078008ff */
[----:B------:R-:W-:-:S05]  /*24c30*/  LEA.HI.X R3, R3, R29, R0, 0x1, P0 ;  /* 0x0000001d03037211 */ /* 0x000fca00000f0c00 */
[----:B-1----:R-:W2:Y:S01]  /*24c40*/  LD.E.128 R4, [R2.64] ;  /* 0x0000000402047980 */ /* 0x002ea2000c101d00 */
[----:B------:R-:W-:Y:S02]  /*24c50*/  SHF.R.U32.HI R0, RZ, 0x10, R69 ;  /* 0x00000010ff007819 */ /* 0x000fe40000011645 */
[--C-:B------:R-:W-:Y:S02]  /*24c60*/  SHF.R.U32.HI R8, RZ, 0x10, R71.reuse ;  /* 0x00000010ff087819 */ /* 0x100fe40000011647 */
        /* <DEDUP_REMOVED lines=45> */
[----:B------:R-:W-:Y:S05]  /*24f40*/  RET.REL.NODEC R2 `(_ZN7cutlass13device_kernelIN5flash19enable_sm80_to_sm89INS1_16FlashAttnFwdSm80INS1_25CollectiveMainloopFwdSm80ILi8ELi2ELb0EN4cute5tupleIJNS5_1CILi128EEENS7_ILi64EEENS7_ILi192EEEEEELi192ENS_10bfloat16_tEfNS_4arch4Sm80ELb0ELb1ELb1ELb1ELb1ELb1ELb1ELb1EEENS1_21CollectiveEpilogueFwdINS6_IJS8_SA_S9_EEENS6_IJNS7_ILi1EEESI_SI_EEESC_SE_Li256ELb1ELb1ELb1ELb0EEENS1_36VarlenDynamicPersistentTileSchedulerILi128ELi64ELi256ELi256ELb1ELb1ELb0ELb1ELb0ELb1EEEEEEEEEvNT_6ParamsE) ;  /* 0xfffdb0b002007950 */ /* 0x000fea0003c3ffff */
.L_x_2513:
[----:B-----5:R-:W-:Y:S01]  /*24f50*/  ISETP.NE.AND P0, PT, R24, 0x1, PT ;  /* 0x000000011800780c */ /* 0x020fe20003f05270 */
[----:B------:R-:W-:-:S12]  /*24f60*/  BSSY B0, `(.L_x_2545) ;  /* 0x0000007000007945 */ /* 0x000fd80003800000 */
[----:B------:R-:W-:Y:S05]  /*24f70*/  @!P0 BRA `(.L_x_2546) ;  /* 0x0000005000008947 */ /* 0x000fea0003800000 */
[----:B------:R-:W-:Y:S02]  /*24f80*/  ULDC.64 UR4, c[0x0][0x118] ;  /* 0x0000460000047ab9 */ /* 0x000fe40000000a00 */
[----:B------:R1:W2:Y:S04]  /*24f90*/  LD.E R0, [R4.64+0x168] ;  /* 0x0001680404007980 */ /* 0x0002a8000c101900 */
[----:B-1----:R-:W3:Y:S01]  /*24fa0*/  LD.E R4, [R4.64+0x16c] ;  /* 0x00016c0404047980 */ /* 0x002ee2000c101900 */
[----:B--2---:R-:W-:-:S05]  /*24fb0*/  IMAD.HI.U32 R2, R2, R0, RZ ;  /* 0x0000000002027227 */ /* 0x004fca00078e00ff */
[----:B---3--:R-:W-:Y:S02]  /*24fc0*/  SHF.R.U32.HI R2, RZ, R4, R2 ;  /* 0x00000004ff027219 */ /* 0x008fe40000011602 */
.L_x_2546:
[----:B------:R-:W-:Y:S05]  /*24fd0*/  BSYNC B0 ;  /* 0x0000000000007941 */ /* 0x000fea0003800000 */
.L_x_2545:
        /* <DEDUP_REMOVED lines=18> */
.L_x_2567:
[----:B------:R-:W-:Y:S05]  /*25100*/  BRA.DIV ~URZ, `(.L_x_2548) ;  /* 0x00003fc27f007947 */ /* 0x000fea000b800000 */
[----:B------:R3:W4:Y:S01]  /*25110*/  SHFL.IDX PT, R4, R25, RZ, 0x1c1f ;  /* 0x001c1fff19047589 */ /* 0x00072200000e0000 */
[----:B--2---:R-:W-:-:S03]  /*25120*/  MOV R5, R0 ;  /* 0x0000000000057202 */ /* 0x004fc60000000f00 */
[----:B------:R3:W2:Y:S04]  /*25130*/  SHFL.IDX PT, R6, R14, RZ, 0x1c1f ;  /* 0x001c1fff0e067589 */ /* 0x0006a800000e0000 */
[----:B------:R3:W1:Y:S02]  /*25140*/  SHFL.IDX PT, R2, R30, RZ, 0x1c1f ;  /* 0x001c1fff1e027589 */ /* 0x00066400000e0000 */
.L_x_2568:
        /* <DEDUP_REMOVED lines=18> */
[CC--:B------:R-:W-:Y:S01]  /*25270*/  ISETP.GE.AND P0, PT, R57.reuse, R27.reuse, PT ;  /* 0x0000001b3900720c */ /* 0x0c0fe20003f06270 */
[----:B------:R-:W-:Y:S01]  /*25280*/  CS2R R22, SRZ ;  /* 0x0000000000167805 */ /* 0x000fe2000001ff00 */
[----:B------:R-:W-:Y:S01]  /*25290*/  CS2R R20, SRZ ;  /* 0x0000000000147805 */ /* 0x000fe2000001ff00 */
[----:B------:R-:W-:Y:S01]  /*252a0*/  CS2R R18, SRZ ;  /* 0x0000000000127805 */ /* 0x000fe2000001ff00 */
[----:B------:R-:W-:Y:S01]  /*252b0*/  CS2R R16, SRZ ;  /* 0x0000000000107805 */ /* 0x000fe2000001ff00 */
[C---:B------:R-:W-:Y:S01]  /*252c0*/  IADD3 R12, R57.reuse, 0x20, RZ ;  /* 0x00000020390c7810 */ /* 0x040fe20007ffe0ff */
[----:B------:R-:W-:Y:S01]  /*252d0*/  ULDC.64 UR4, c[0x0][0x118] ;  /* 0x0000460000047ab9 */ /* 0x000fe20000000a00 */
[----:B------:R-:W-:Y:S02]  /*252e0*/  IADD3 R13, R57, 0x40, RZ ;  /* 0x00000040390d7810 */ /* 0x000fe40007ffe0ff */
[----:B------:R-:W-:-:S04]  /*252f0*/  ISETP.GE.AND P1, PT, R12, R27, PT ;  /* 0x0000001b0c00720c */ /* 0x000fc80003f26270 */
[----:B----4-:R-:W-:-:S04]  /*25300*/  @!P0 IMAD.WIDE R8, R57, 0x2, R4 ;  /* 0x0000000239088825 */ /* 0x010fc800078e0204 */
[----:B-1----:R-:W-:Y:S01]  /*25310*/  @!P0 IMAD.WIDE R6, R57, 0x2, R2 ;  /* 0x0000000239068825 */ /* 0x002fe200078e0202 */
[----:B------:R1:W5:Y:S04]  /*25320*/  @!P0 LD.E.128 R20, [R8.64] ;  /* 0x0000000408148980 */ /* 0x000368000c101d00 */
[----:B------:R2:W5:Y:S01]  /*25330*/  @!P0 LD.E.128 R16, [R6.64] ;  /* 0x0000000406108980 */ /* 0x000562000c101d00 */
        /* <DEDUP_REMOVED lines=8> */
[----:B------:R-:W-:-:S05]  /*253c0*/  CS2R R52, SRZ ;  /* 0x0000000000347805 */ /* 0x000fca000001ff00 */
[----:B------:R-:W-:-:S04]  /*253d0*/  @!P0 SHF.R.S32.HI R0, RZ, 0x1f, R13 ;  /* 0x0000001fff008819 */ /* 0x000fc8000001140d */
[----:B------:R-:W-:-:S04]  /*253e0*/  @!P0 LEA.HI R0, R0, R13, RZ, 0x3 ;  /* 0x0000000d00008211 */ /* 0x000fc800078f18ff */
[----:B------:R-:W-:Y:S02]  /*253f0*/  @!P0 LOP3.LUT R0, R0, 0xfffffff8, RZ, 0xc0, !PT ;  /* 0xfffffff800008812 */ /* 0x000fe400078ec0ff */
[----:B--2---:R-:W-:-:S04]  /*25400*/  @!P1 SHF.R.S32.HI R6, RZ, 0x1f, R12 ;  /* 0x0000001fff069819 */ /* 0x004fc8000001140c */
[----:B------:R-:W-:-:S04]  /*25410*/  @!P1 LEA.HI R6, R6, R12, RZ, 0x3 ;  /* 0x0000000c06069211 */ /* 0x000fc800078f18ff */
[----:B------:R-:W-:-:S05]  /*25420*/  @!P1 LOP3.LUT R6, R6, 0xfffffff8, RZ, 0xc0, !PT ;  /* 0xfffffff806069812 */ /* 0x000fca00078ec0ff */
[----:B-1----:R-:W-:-:S04]  /*25430*/  @!P1 IMAD.WIDE R8, R6, 0x2, R4 ;  /* 0x0000000206089825 */ /* 0x002fc800078e0204 */
[----:B------:R-:W-:Y:S01]  /*25440*/  @!P1 IMAD.WIDE R6, R6, 0x2, R2 ;  /* 0x0000000206069825 */ /* 0x000fe200078e0202 */
[----:B------:R1:W5:Y:S03]  /*25450*/  @!P1 LD.E.128 R36, [R8.64] ;  /* 0x0000000408249980 */ /* 0x000366000c101d00 */
[C---:B------:R-:W-:Y:S01]  /*25460*/  @!P0 IMAD.WIDE R4, R0.reuse, 0x2, R4 ;  /* 0x0000000200048825 */ /* 0x040fe200078e0204 */
[----:B------:R1:W5:Y:S03]  /*25470*/  @!P1 LD.E.128 R40, [R6.64] ;  /* 0x0000000406289980 */ /* 0x000366000c101d00 */
[----:B------:R-:W-:Y:S01]  /*25480*/  @!P0 IMAD.WIDE R2, R0, 0x2, R2 ;  /* 0x0000000200028825 */ /* 0x000fe200078e0202 */
[----:B------:R1:W5:Y:S04]  /*25490*/  @!P0 LD.E.128 R48, [R4.64] ;  /* 0x0000000404308980 */ /* 0x000368000c101d00 */
[----:B------:R1:W5:Y:S02]  /*254a0*/  @!P0 LD.E.128 R52, [R2.64] ;  /* 0x0000000402348980 */ /* 0x000364000c101d00 */
.L_x_2550:
[----:B------:R-:W-:Y:S05]  /*254b0*/  BSYNC B0 ;  /* 0x0000000000007941 */ /* 0x000fea0003800000 */
.L_x_2549:
[----:B-1---5:R-:W-:Y:S02]  /*254c0*/  IMAD.MOV.U32 R3, RZ, RZ, R51 ;  /* 0x000000ffff037224 */ /* 0x022fe400078e0033 */
[----:B------:R-:W-:-:S02]  /*254d0*/  IMAD.MOV.U32 R2, RZ, RZ, R48 ;  /* 0x000000ffff027224 */ /* 0x000fc400078e0030 */
[----:B------:R-:W-:Y:S02]  /*254e0*/  IMAD.MOV.U32 R0, RZ, RZ, R49 ;  /* 0x000000ffff007224 */ /* 0x000fe400078e0031 */
[----:B----4-:R-:W-:Y:S01]  /*254f0*/  IMAD.MOV.U32 R4, RZ, RZ, R50 ;  /* 0x000000ffff047224 */ /* 0x010fe200078e0032 */
[----:B------:R-:W-:Y:S01]  /*25500*/  PRMT R92, R2, 0x5410, R3 ;  /* 0x00005410025c7816 */ /* 0x000fe20000000003 */
[----:B------:R-:W-:Y:S01]  /*25510*/  IMAD.MOV.U32 R3, RZ, RZ, R39 ;  /* 0x000000ffff037224 */ /* 0x000fe200078e0027 */
[----:B------:R-:W-:Y:S01]  /*25520*/  PRMT R91, R91, 0x5410, R0 ;  /* 0x000054105b5b7816 */ /* 0x000fe20000000000 */
        /* <DEDUP_REMOVED lines=31> */
[----:B------:R-:W-:-:S04]  /*25720*/  MOV R3, R19 ;  /* 0x0000001300037202 */ /* 0x000fc80000000f00 */
[----:B------:R-:W-:Y:S02]  /*25730*/  PRMT R47, R3, 0x5410, R4 ;  /* 0x00005410032f7816 */ /* 0x000fe40000000004 */
[----:B------:R-:W-:Y:S01]  /*25740*/  PRMT R46, R0, 0x5410, R2 ;  /* 0x00005410002e7816 */ /* 0x000fe20000000002 */
[----:B------:R-:W-:Y:S05]  /*25750*/  BRA.DIV ~URZ, `(.L_x_2551) ;  /* 0x00003ae27f007947 */ /* 0x000fea000b800000 */
[----:B------:R1:W2:Y:S04]  /*25760*/  SHFL.IDX PT, R5, R15, 0x1, 0x1c1f ;  /* 0x003c1f000f057f89 */ /* 0x0002a800000e0000 */
[----:B------:R1:W4:Y:S04]  /*25770*/  SHFL.IDX PT, R4, R25, 0x1, 0x1c1f ;  /* 0x003c1f0019047f89 */ /* 0x00032800000e0000 */
[----:B------:R1:W3:Y:S04]  /*25780*/  SHFL.IDX PT, R0, R14, 0x1, 0x1c1f ;  /* 0x003c1f000e007f89 */ /* 0x0002e800000e0000 */
[----:B------:R1:W1:Y:S02]  /*25790*/  SHFL.IDX PT, R2, R30, 0x1, 0x1c1f ;  /* 0x003c1f001e027f89 */ /* 0x00026400000e0000 */
.L_x_2569:
        /* <DEDUP_REMOVED lines=25> */
[----:B--2-4-:R-:W-:-:S04]  /*25930*/  @!P0 IMAD.WIDE R8, R57, 0x2, R4 ;  /* 0x0000000239088825 */ /* 0x014fc800078e0204 */
        /* <DEDUP_REMOVED lines=26> */
.L_x_2553:
[----:B------:R-:W-:Y:S05]  /*25ae0*/  BSYNC B0 ;  /* 0x0000000000007941 */ /* 0x000fea0003800000 */
.L_x_2552:
[----:B-1----:R-:W3:Y:S01]  /*25af0*/  LDL.64 R2, [R28+0x20] ;  /* 0x000020001c027983 */ /* 0x002ee20000100a00 */
[----:B------:R-:W-:-:S04]  /*25b00*/  DEPBAR.LE SB0, 0x3 ;  /* 0x000080c00000791a */ /* 0x000fc80000000000 */
[----:B--2-4-:R-:W2:Y:S01]  /*25b10*/  LDL.64 R4, [R28+0x28] ;  /* 0x000028001c047983 */ /* 0x014ea20000100a00 */
[----:B------:R-:W-:Y:S01]  /*25b20*/  WARPSYNC 0xffffffff ;  /* 0xffffffff00007948 */ /* 0x000fe20003800000 */
[----:B------:R-:W-:Y:S02]  /*25b30*/  ULDC.64 UR4, c[0x0][0x118] ;  /* 0x0000460000047ab9 */ /* 0x000fe40000000a00 */
[----:B------:R-:W-:Y:S01]  /*25b40*/  BAR.SYNC.DEFER_BLOCKING 0x0 ;  /* 0x0000000000007b1d */ /* 0x000fe20000010000 */
[----:B-----5:R-:W-:-:S05]  /*25b50*/  IMAD.MOV.U32 R0, RZ, RZ, R85 ;  /* 0x000000ffff007224 */ /* 0x020fca00078e0055 */
[----:B---3--:R1:W3:Y:S04]  /*25b60*/  LD.E R6, [R2.64] ;  /* 0x0000000402067980 */ /* 0x0082e8000c101900 */
[----:B--2---:R2:W5:Y:S01]  /*25b70*/  LD.E.64 R44, [R4.64] ;  /* 0x00000004042c7980 */ /* 0x004562000c101b00 */
[----:B------:R-:W-:Y:S01]  /*25b80*/  PRMT R104, R104, 0x5410, R0 ;  /* 0x0000541068687816 */ /* 0x000fe20000000000 */
[----:B------:R-:W-:Y:S01]  /*25b90*/  IMAD.MOV.U32 R0, RZ, RZ, R69 ;  /* 0x000000ffff007224 */ /* 0x000fe200078e0045 */
[----:B------:R-:W-:Y:S04]  /*25ba0*/  BSSY B1, `(.L_x_2554) ;  /* 0x0000198000017945 */ /* 0x000fe80003800000 */
[----:B------:R-:W-:-:S02]  /*25bb0*/  PRMT R99, R99, 0x5410, R0 ;  /* 0x0000541063637816 */ /* 0x000fc40000000000 */
[----:B------:R-:W-:-:S04]  /*25bc0*/  MOV R0, R61 ;  /* 0x0000003d00007202 */ /* 0x000fc80000000f00 */
[----:B------:R-:W-:Y:S01]  /*25bd0*/  PRMT R95, R95, 0x5410, R0 ;  /* 0x000054105f5f7816 */ /* 0x000fe20000000000 */
[----:B------:R-:W-:Y:S02]  /*25be0*/  IMAD.MOV.U32 R0, RZ, RZ, R81 ;  /* 0x000000ffff007224 */ /* 0x000fe400078e0051 */
[----:B-1----:R-:W-:Y:S02]  /*25bf0*/  IMAD.MOV.U32 R3, RZ, RZ, R87 ;  /* 0x000000ffff037224 */ /* 0x002fe400078e0057 */
[----:B------:R-:W-:Y:S02]  /*25c00*/  IMAD.MOV.U32 R2, RZ, RZ, R84 ;  /* 0x000000ffff027224 */ /* 0x000fe400078e0054 */
[----:B--2---:R-:W-:-:S03]  /*25c10*/  IMAD.MOV.U32 R4, RZ, RZ, R86 ;  /* 0x000000ffff047224 */ /* 0x004fc600078e0056 */
[----:B------:R-:W-:Y:S01]  /*25c20*/  PRMT R112, R2, 0x5410, R3 ;  /* 0x0000541002707816 */ /* 0x000fe20000000003 */
[----:B------:R-:W-:Y:S01]  /*25c30*/  IMAD.MOV.U32 R3, RZ, RZ, R71 ;  /* 0x000000ffff037224 */ /* 0x000fe200078e0047 */
[----:B------:R-:W-:Y:S02]  /*25c40*/  MOV R2, R68 ;  /* 0x0000004400027202 */ /* 0x000fe40000000f00 */
[----:B------:R-:W-:Y:S01]  /*25c50*/  PRMT R113, R4, 0x7610, R113 ;  /* 0x0000761004717816 */ /* 0x000fe20000000071 */
[----:B------:R-:W-:Y:S01]  /*25c60*/  IMAD.MOV.U32 R4, RZ, RZ, R70 ;  /* 0x000000ffff047224 */ /* 0x000fe200078e0046 */
[----:B------:R-:W-:Y:S01]  /*25c70*/  PRMT R100, R2, 0x5410, R3 ;  /* 0x0000541002647816 */ /* 0x000fe20000000003 */
[----:B------:R-:W-:Y:S02]  /*25c80*/  IMAD.MOV.U32 R3, RZ, RZ, R63 ;  /* 0x000000ffff037224 */ /* 0x000fe400078e003f */
[----:B------:R-:W-:Y:S01]  /*25c90*/  IMAD.MOV.U32 R2, RZ, RZ, R60 ;  /* 0x000000ffff027224 */ /* 0x000fe200078e003c */
[----:B------:R-:W-:Y:S01]  /*25ca0*/  PRMT R101, R4, 0x7610, R101 ;  /* 0x0000761004657816 */ /* 0x000fe20000000065 */
[----:B------:R-:W-:-:S03]  /*25cb0*/  IMAD.MOV.U32 R4, RZ, RZ, R62 ;  /* 0x000000ffff047224 */ /* 0x000fc600078e003e */
[----:B------:R-:W-:Y:S01]  /*25cc0*/  PRMT R96, R2, 0x5410, R3 ;  /* 0x0000541002607816 */ /* 0x000fe20000000003 */
[----:B------:R-:W-:Y:S01]  /*25cd0*/  IMAD.MOV.U32 R3, RZ, RZ, R83 ;  /* 0x000000ffff037224 */ /* 0x000fe200078e0053 */
[----:B------:R-:W-:Y:S01]  /*25ce0*/  PRMT R97, R4, 0x7610, R97 ;  /* 0x0000761004617816 */ /* 0x000fe20000000061 */
[----:B------:R-:W-:Y:S01]  /*25cf0*/  IMAD.MOV.U32 R4, RZ, RZ, R82 ;  /* 0x000000ffff047224 */ /* 0x000fe200078e0052 */
[----:B------:R-:W-:Y:S01]  /*25d00*/  PRMT R101, R101, 0x5410, R0 ;  /* 0x0000541065657816 */ /* 0x000fe20000000000 */
[----:B------:R-:W-:Y:S01]  /*25d10*/  IMAD.MOV.U32 R2, RZ, RZ, R80 ;  /* 0x000000ffff027224 */ /* 0x000fe200078e0050 */
[----:B------:R-:W-:Y:S02]  /*25d20*/  MOV R0, R74 ;  /* 0x0000004a00007202 */ /* 0x000fe40000000f00 */
[----:B------:R-:W-:Y:S02]  /*25d30*/  PRMT R104, R4, 0x7610, R104 ;  /* 0x0000761004687816 */ /* 0x000fe40000000068 */
[----:B------:R-:W-:Y:S01]  /*25d40*/  PRMT R103, R2, 0x5410, R3 ;  /* 0x0000541002677816 */ /* 0x000fe20000000003 */
[----:B------:R-:W-:Y:S01]  /*25d50*/  IMAD.MOV.U32 R3, RZ, RZ, R75 ;  /* 0x000000ffff037224 */ /* 0x000fe200078e004b */
[----:B------:R-:W-:Y:S01]  /*25d60*/  PRMT R99, R0, 0x7610, R99 ;  /* 0x0000761000637816 */ /* 0x000fe20000000063 */
[----:B------:R-:W-:-:S02]  /*25d70*/  IMAD.MOV.U32 R2, RZ, RZ, R72 ;  /* 0x000000ffff027224 */ /* 0x000fc400078e0048 */
[----:B------:R-:W-:-:S03]  /*25d80*/  IMAD.MOV.U32 R0, RZ, RZ, R73 ;  /* 0x000000ffff007224 */ /* 0x000fc600078e0049 */
[----:B------:R-:W-:Y:S01]  /*25d90*/  PRMT R98, R2, 0x5410, R3 ;  /* 0x0000541002627816 */ /* 0x000fe20000000003 */
[----:B------:R-:W-:Y:S01]  /*25da0*/  IMAD.MOV.U32 R2, RZ, RZ, R64 ;  /* 0x000000ffff027224 */ /* 0x000fe200078e0040 */
[----:B------:R-:W-:Y:S01]  /*25db0*/  PRMT R97, R97, 0x5410, R0 ;  /* 0x0000541061617816 */ /* 0x000fe20000000000 */
[----:B------:R-:W-:Y:S01]  /*25dc0*/  IMAD.MOV.U32 R0, RZ, RZ, R65 ;  /* 0x000000ffff007224 */ /* 0x000fe200078e0041 */
[----:B------:R-:W-:-:S04]  /*25dd0*/  MOV R3, R67 ;  /* 0x0000004300037202 */ /* 0x000fc80000000f00 */
[----:B------:R-:W-:Y:S02]  /*25de0*/  PRMT R94, R2, 0x5410, R3 ;  /* 0x00005410025e7816 */ /* 0x000fe40000000003 */
[----:B------:R-:W-:Y:S01]  /*25df0*/  PRMT R93, R93, 0x5410, R0 ;  /* 0x000054105d5d7816 */ /* 0x000fe20000000000 */
[----:B---3--:R-:W-:-:S05]  /*25e00*/  IMAD R4, R6, -0x80, R24 ;  /* 0xffffff8006047824 */ /* 0x008fca00078e0218 */
        /* <DEDUP_REMOVED lines=10> */
[----:B------:R-:W-:Y:S01]  /*25eb0*/  LEA.HI R2, R102, R56, RZ, 0x5 ;  /* 0x0000003866027211 */ /* 0x000fe200078f28ff */
[----:B------:R-:W-:Y:S01]  /*25ec0*/  ULDC.64 UR4, c[0x0][0x118] ;  /* 0x0000460000047ab9 */ /* 0x000fe20000000a00 */
[----:B------:R-:W-:Y:S01]  /*25ed0*/  SHF.R.S32.HI R7, RZ, 0x1f, R4 ;  /* 0x0000001fff077819 */ /* 0x000fe20000011404 */
[----:B------:R-:W-:Y:S01]  /*25ee0*/  IMAD.SHL.U32 R5, R4, 0x8, RZ ;  /* 0x0000000804057824 */ /* 0x000fe200078e00ff */
[----:B------:R-:W-:Y:S01]  /*25ef0*/  LOP3.LUT R0, R0, 0x1c0, RZ, 0xc0, !PT ;  /* 0x000001c000007812 */ /* 0x000fe200078ec0ff */
[----:B------:R-:W-:Y:S01]  /*25f00*/  IMAD.SHL.U32 R2, R2, 0x10, RZ ;  /* 0x0000001002027824 */ /* 0x000fe200078e00ff */
[----:B------:R-:W-:Y:S02]  /*25f10*/  LEA.HI R4, R7, R4, RZ, 0x3 ;  /* 0x0000000407047211 */ /* 0x000fe400078f18ff */
[----:B------:R-:W-:-:S02]  /*25f20*/  LOP3.LUT R6, R0, 0x38, R57, 0xf8, !PT ;  /* 0x0000003800067812 */ /* 0x000fc400078ef839 */
[----:B------:R-:W-:Y:S02]  /*25f30*/  SHF.R.U32.HI R3, RZ, 0x3, R0 ;  /* 0x00000003ff037819 */ /* 0x000fe40000011600 */
[----:B------:R-:W-:Y:S01]  /*25f40*/  LOP3.LUT R5, R0, 0x38, R5, 0xf8, !PT ;  /* 0x0000003800057812 */ /* 0x000fe200078ef805 */
[----:B------:R-:W-:Y:S01]  /*25f50*/  IMAD.SHL.U32 R0, R4, 0x400, RZ ;  /* 0x0000040004007824 */ /* 0x000fe200078e00ff */
[----:B------:R-:W-:-:S04]  /*25f60*/  LOP3.LUT R2, R2, 0xfffffe00, RZ, 0xc0, !PT ;  /* 0xfffffe0002027812 */ /* 0x000fc800078ec0ff */
[----:B------:R-:W-:Y:S02]  /*25f70*/  LOP3.LUT R6, R2, R6, R3, 0xf6, !PT ;  /* 0x0000000602067212 */ /* 0x000fe400078ef603 */
[----:B------:R-:W-:Y:S02]  /*25f80*/  LOP3.LUT R3, R5, R3, RZ, 0x3c, !PT ;  /* 0x0000000305037212 */ /* 0x000fe400078e3cff */
[----:B------:R-:W-:Y:S01]  /*25f90*/  LOP3.LUT R0, R0, 0xffffe000, RZ, 0xc0, !PT ;  /* 0xffffe00000007812 */ /* 0x000fe200078ec0ff */
[----:B-----5:R-:W-:-:S03]  /*25fa0*/  IMAD.WIDE.U32 R34, R6, 0x2, R44 ;  /* 0x0000000206227825 */ /* 0x020fc600078e002c */
[----:B------:R-:W-:Y:S02]  /*25fb0*/  IADD3 R0, R3, R0, R2 ;  /* 0x0000000003007210 */ /* 0x000fe40007ffe002 */
[----:B------:R-:W2:Y:S03]  /*25fc0*/  LD.E.128 R12, [R34.64] ;  /* 0x00000004220c7980 */ /* 0x000ea6000c101d00 */
[----:B------:R-:W-:-:S05]  /*25fd0*/  IMAD.WIDE.U32 R32, R0, 0x2, R44 ;  /* 0x0000000200207825 */ /* 0x000fca00078e002c */
[----:B------:R-:W3:Y:S01]  /*25fe0*/  LD.E.128 R4, [R32.64] ;  /* 0x0000000420047980 */ /* 0x000ee2000c101d00 */
[----:B------:R-:W-:Y:S02]  /*25ff0*/  SHF.R.U64 R16, R16, 0x10, R17 ;  /* 0x0000001010107819 */ /* 0x000fe40000001211 */
[----:B------:R-:W-:Y:S02]  /*26000*/  SHF.R.U64 R9, R20, 0x10, R21 ;  /* 0x0000001014097819 */ /* 0x000fe40000001215 */
[----:B------:R-:W-:Y:S02]  /*26010*/  SHF.R.U64 R20, R22, 0x10, R23 ;  /* 0x0000001016147819 */ /* 0x000fe40000001217 */
[----:B------:R-:W-:Y:S02]  /*26020*/  SHF.R.U32.HI R3, RZ, 0x10, R17 ;  /* 0x00000010ff037819 */ /* 0x000fe40000011611 */
[--C-:B------:R-:W-:Y:S02]  /*26030*/  SHF.R.U64 R17, R18, 0x10, R19.reuse ;  /* 0x0000001012117819 */ /* 0x100fe40000001213 */
[----:B------:R-:W-:-:S02]  /*26040*/  SHF.R.U32.HI R8, RZ, 0x10, R19 ;  /* 0x00000010ff087819 */ /* 0x000fc40000011613 */
[----:B------:R-:W-:Y:S02]  /*26050*/  PRMT R22, R46, 0x5432, R16 ;  /* 0x000054322e167816 */ /* 0x000fe40000000010 */
[----:B------:R-:W-:Y:S02]  /*26060*/  PRMT R26, R26, 0x5410, R9 ;  /* 0x000054101a1a7816 */ /* 0x000fe40000000009 */
[----:B------:R-:W-:Y:S02]  /*26070*/  PRMT R24, R59, 0x5410, R20 ;  /* 0x000054103b187816 */ /* 0x000fe40000000014 */
[C---:B------:R-:W-:Y:S02]  /*26080*/  PRMT R20, R47.reuse, 0x5432, R17 ;  /* 0x000054322f147816 */ /* 0x040fe40000000011 */
[----:B------:R-:W-:Y:S02]  /*26090*/  PRMT R19, R47, 0x5410, R8 ;  /* 0x000054102f137816 */ /* 0x000fe40000000008 */
[----:B------:R-:W-:-:S02]  /*260a0*/  SHF.R.U32.HI R0, RZ, 0x10, R21 ;  /* 0x00000010ff007819 */ /* 0x000fc40000011615 */
[----:B------:R-:W-:Y:S02]  /*260b0*/  SHF.R.U32.HI R2, RZ, 0x10, R23 ;  /* 0x00000010ff027819 */ /* 0x000fe40000011617 */
[----:B------:R-:W-:Y:S02]  /*260c0*/  SHF.L.U32 R47, R22, 0x10, RZ ;  /* 0x00000010162f7819 */ /* 0x000fe400000006ff */
[----:B------:R-:W-:Y:S02]  /*260d0*/  PRMT R21, R46, 0x5410, R3 ;  /* 0x000054102e157816 */ /* 0x000fe40000000003 */
[C---:B------:R-:W-:Y:S02]  /*260e0*/  PRMT R25, R58.reuse, 0x5410, R0 ;  /* 0x000054103a197816 */ /* 0x040fe40000000000 */
[----:B------:R-:W-:Y:S02]  /*260f0*/  PRMT R23, R58, 0x5432, R2 ;  /* 0x000054323a177816 */ /* 0x000fe40000000002 */
[----:B------:R-:W-:Y:S01]  /*26100*/  LOP3.LUT R58, R22, 0xffff0000, RZ, 0xc0, !PT ;  /* 0xffff0000163a7812 */ /* 0x000fe200078ec0ff */
[----:B------:R-:W-:-:S02]  /*26110*/  IMAD.U32 R22, R21, 0x10000, RZ ;  /* 0x0001000015167824 */ /* 0x000fc400078e00ff */
        /* <DEDUP_REMOVED lines=10> */
[----:B------:R-:W-:Y:S01]  /*261c0*/  IMAD.U32 R15, R26, 0x10000, RZ ;  /* 0x000100001a0f7824 */ /* 0x000fe200078e00ff */
[C---:B------:R-:W-:Y:S01]  /*261d0*/  LOP3.LUT R3, R6.reuse, 0xffff0000, RZ, 0xc0, !PT ;  /* 0xffff000006037812 */ /* 0x040fe200078ec0ff */
[----:B------:R-:W-:Y:S01]  /*261e0*/  IMAD.U32 R4, R6, 0x10000, RZ ;  /* 0x0001000006047824 */ /* 0x000fe200078e00ff */
[----:B------:R-:W-:Y:S01]  /*261f0*/  LOP3.LUT R0, R7, 0xffff0000, RZ, 0xc0, !PT ;  /* 0xffff000007007812 */ /* 0x000fe200078ec0ff */
[----:B------:R-:W-:-:S02]  /*26200*/  FMUL.FTZ R6, R12, R47 ;  /* 0x0000002f0c067220 */ /* 0x000fc40000410000 */
[----:B------:R-:W-:Y:S02]  /*26210*/  IMAD.U32 R2, R7, 0x10000, RZ ;  /* 0x0001000007027824 */ /* 0x000fe400078e00ff */
[-C--:B------:R-:W-:Y:S01]  /*26220*/  FMUL.FTZ R7, R12, R15.reuse ;  /* 0x0000000f0c077220 */ /* 0x080fe20000410000 */
[----:B------:R-:W-:Y:S01]  /*26230*/  LOP3.LUT R12, R26, 0xffff0000, RZ, 0xc0, !PT ;  /* 0xffff00001a0c7812 */ /* 0x000fe200078ec0ff */
[----:B------:R-:W-:Y:S02]  /*26240*/  FFMA.FTZ R46, R30, R15, -R6 ;  /* 0x0000000f1e2e7223 */ /* 0x000fe40000010806 */
[C---:B------:R-:W-:Y:S01]  /*26250*/  IMAD.U32 R8, R5.reuse, 0x10000, RZ ;  /* 0x0001000005087824 */ /* 0x040fe200078e00ff */
[----:B------:R-:W-:Y:S01]  /*26260*/  LOP3.LUT R5, R5, 0xffff0000, RZ, 0xc0, !PT ;  /* 0xffff000005057812 */ /* 0x000fe200078ec0ff */
[----:B------:R-:W-:Y:S02]  /*26270*/  FMUL.FTZ R6, R9, R58 ;  /* 0x0000003a09067220 */ /* 0x000fe40000410000 */
[----:B------:R-:W-:-:S02]  /*26280*/  IMAD.U32 R15, R25, 0x10000, RZ ;  /* 0x00010000190f7824 */ /* 0x000fc400078e00ff */
[----:B------:R-:W-:Y:S01]  /*26290*/  FFMA.FTZ R30, R30, R47, R7 ;  /* 0x0000002f1e1e7223 */ /* 0x000fe20000010007 */
[----:B------:R-:W-:Y:S01]  /*262a0*/  LOP3.LUT R47, R21, 0xffff0000, RZ, 0xc0, !PT ;  /* 0xffff0000152f7812 */ /* 0x000fe200078ec0ff */
[-C--:B------:R-:W-:Y:S02]  /*262b0*/  FMUL.FTZ R9, R9, R12.reuse ;  /* 0x0000000c09097220 */ /* 0x080fe40000410000 */
[----:B------:R-:W-:Y:S02]  /*262c0*/  FFMA.FTZ R12, R29, R12, -R6 ;  /* 0x0000000c1d0c7223 */ /* 0x000fe40000010806 */
[CC--:B------:R-:W-:Y:S02]  /*262d0*/  FMUL.FTZ R7, R8.reuse, R22.reuse ;  /* 0x0000001608077220 */ /* 0x0c0fe40000410000 */
[-C--:B------:R-:W-:Y:S01]  /*262e0*/  FMUL.FTZ R6, R8, R15.reuse ;  /* 0x0000000f08067220 */ /* 0x080fe20000410000 */
[----:B------:R-:W-:Y:S01]  /*262f0*/  SHF.L.U32 R8, R24, 0x10, RZ ;  /* 0x0000001018087819 */ /* 0x000fe200000006ff */
[C---:B------:R-:W-:Y:S01]  /*26300*/  FFMA.FTZ R26, R28.reuse, R15, -R7 ;  /* 0x0000000f1c1a7223 */ /* 0x040fe20000010807 */
[----:B------:R-:W-:Y:S01]  /*26310*/  LOP3.LUT R7, R25, 0xffff0000, RZ, 0xc0, !PT ;  /* 0xffff000019077812 */ /* 0x000fe200078ec0ff */
[----:B------:R-:W-:Y:S01]  /*26320*/  FFMA.FTZ R22, R28, R22, R6 ;  /* 0x000000161c167223 */ /* 0x000fe20000010006 */
[----:B------:R-:W-:Y:S01]  /*26330*/  F2FP.BF16.PACK_AB R12, R12, R46 ;  /* 0x0000002e0c0c723e */ /* 0x000fe200000010ff */
[----:B------:R-:W-:-:S02]  /*26340*/  FMUL.FTZ R6, R5, R47 ;  /* 0x0000002f05067220 */ /* 0x000fc40000410000 */
[C---:B------:R-:W-:Y:S01]  /*26350*/  IMAD.U32 R25, R20.reuse, 0x10000, RZ ;  /* 0x0001000014197824 */ /* 0x040fe200078e00ff */
[----:B------:R-:W-:Y:S01]  /*26360*/  LOP3.LUT R20, R20, 0xffff0000, RZ, 0xc0, !PT ;  /* 0xffff000014147812 */ /* 0x000fe200078ec0ff */
[----:B------:R-:W-:Y:S02]  /*26370*/  FFMA.FTZ R29, R29, R58, R9 ;  /* 0x0000003a1d1d7223 */ /* 0x000fe40000010009 */
[C---:B------:R-:W-:Y:S01]  /*26380*/  IMAD.U32 R28, R19.reuse, 0x10000, RZ ;  /* 0x00010000131c7824 */ /* 0x040fe200078e00ff */
[----:B------:R-:W-:Y:S01]  /*26390*/  LOP3.LUT R19, R19, 0xffff0000, RZ, 0xc0, !PT ;  /* 0xffff000013137812 */ /* 0x000fe200078ec0ff */
[-C--:B------:R-:W-:Y:S02]  /*263a0*/  FMUL.FTZ R5, R5, R7.reuse ;  /* 0x0000000705057220 */ /* 0x080fe40000410000 */
[----:B------:R-:W-:Y:S02]  /*263b0*/  FFMA.FTZ R21, R18, R7, -R6 ;  /* 0x0000000712157223 */ /* 0x000fe40000010806 */
[----:B------:R-:W-:-:S02]  /*263c0*/  IMAD.U32 R9, R23, 0x10000, RZ ;  /* 0x0001000017097824 */ /* 0x000fc400078e00ff */
[C---:B------:R-:W-:Y:S02]  /*263d0*/  FMUL.FTZ R7, R4.reuse, R25 ;  /* 0x0000001904077220 */ /* 0x040fe40000410000 */
[----:B------:R-:W-:Y:S02]  /*263e0*/  FMUL.FTZ R6, R4, R8 ;  /* 0x0000000804067220 */ /* 0x000fe40000410000 */
[----:B------:R-:W-:Y:S02]  /*263f0*/  FMUL.FTZ R4, R2, R28 ;  /* 0x0000001c02047220 */ /* 0x000fe40000410000 */
[----:B------:R-:W-:Y:S01]  /*26400*/  FFMA.FTZ R5, R18, R47, R5 ;  /* 0x0000002f12057223 */ /* 0x000fe20000010005 */
[----:B------:R-:W-:Y:S01]  /*26410*/  LOP3.LUT R18, R24, 0xffff0000, RZ, 0xc0, !PT ;  /* 0xffff000018127812 */ /* 0x000fe200078ec0ff */
[----:B------:R-:W-:Y:S02]  /*26420*/  FMUL.FTZ R2, R2, R9 ;  /* 0x0000000902027220 */ /* 0x000fe40000410000 */
[----:B------:R-:W-:Y:S01]  /*26430*/  FFMA.FTZ R15, R17, R8, -R7 ;  /* 0x00000008110f7223 */ /* 0x000fe20000010807 */
[----:B------:R-:W-:Y:S01]  /*26440*/  F2FP.BF16.PACK_AB R5, R5, R22 ;  /* 0x000000160505723e */ /* 0x000fe200000010ff */
[----:B------:R-:W-:Y:S01]  /*26450*/  FFMA.FTZ R6, R17, R25, R6 ;  /* 0x0000001911067223 */ /* 0x000fe20000010006 */
[----:B------:R-:W-:Y:S01]  /*26460*/  LOP3.LUT R17, R23, 0xffff0000, RZ, 0xc0, !PT ;  /* 0xffff000017117812 */ /* 0x000fe200078ec0ff */
[----:B------:R-:W-:-:S02]  /*26470*/  FFMA.FTZ R8, R13, R28, R2 ;  /* 0x0000001c0d087223 */ /* 0x000fc40000010002 */
[----:B------:R-:W-:Y:S02]  /*26480*/  FMUL.FTZ R2, R3, R20 ;  /* 0x0000001403027220 */ /* 0x000fe40000410000 */
[----:B------:R-:W-:Y:S01]  /*26490*/  FFMA.FTZ R9, R13, R9, -R4 ;  /* 0x000000090d097223 */ /* 0x000fe20000010804 */
[----:B------:R-:W-:Y:S01]  /*264a0*/  F2FP.BF16.PACK_AB R13, R21, R26 ;  /* 0x0000001a150d723e */ /* 0x000fe200000010ff */
[-C--:B------:R-:W-:Y:S02]  /*264b0*/  FMUL.FTZ R3, R3, R18.reuse ;  /* 0x0000001203037220 */ /* 0x080fe40000410000 */
[C---:B------:R-:W-:Y:S02]  /*264c0*/  FMUL.FTZ R7, R0.reuse, R19 ;  /* 0x0000001300077220 */ /* 0x040fe40000410000 */
[----:B------:R-:W-:Y:S02]  /*264d0*/  FMUL.FTZ R4, R0, R17 ;  /* 0x0000001100047220 */ /* 0x000fe40000410000 */
[----:B------:R-:W-:-:S02]  /*264e0*/  FFMA.FTZ R2, R16, R18, -R2 ;  /* 0x0000001210027223 */ /* 0x000fc40000010802 */
[----:B------:R-:W-:Y:S02]  /*264f0*/  FFMA.FTZ R0, R16, R20, R3 ;  /* 0x0000001410007223 */ /* 0x000fe40000010003 */
[C---:B------:R-:W-:Y:S02]  /*26500*/  FFMA.FTZ R7, R14.reuse, R17, -R7 ;  /* 0x000000110e077223 */ /* 0x040fe40000010807 */
        /* <DEDUP_REMOVED lines=8> */
.L_x_2557:
[----:B------:R-:W-:Y:S05]  /*26590*/  BSYNC B0 ;  /* 0x0000000000007941 */ /* 0x000fea0003800000 */
.L_x_2556:
[----:B------:R-:W-:Y:S01]  /*265a0*/  IADD3 R3, R57, 0x20, RZ ;  /* 0x0000002039037810 */ /* 0x000fe20007ffe0ff */
[----:B------:R-:W-:Y:S03]  /*265b0*/  BSSY B0, `(.L_x_2558) ;  /* 0x000007b000007945 */ /* 0x000fe60003800000 */
[----:B------:R-:W-:-:S13]  /*265c0*/  ISETP.GE.AND P0, PT, R3, R27, PT ;  /* 0x0000001b0300720c */ /* 0x000fda0003f06270 */
[----:B------:R-:W-:Y:S05]  /*265d0*/  @P0 BRA `(.L_x_2559) ;  /* 0x0000078000000947 */ /* 0x000fea0003800000 */
[----:B------:R-:W-:Y:S01]  /*265e0*/  SHF.R.S32.HI R0, RZ, 0x1f, R3 ;  /* 0x0000001fff007819 */ /* 0x000fe20000011403 */
[----:B-1----:R-:W-:Y:S01]  /*265f0*/  IMAD.SHL.U32 R4, R76, 0x40, RZ ;  /* 0x000000404c047824 */ /* 0x002fe200078e00ff */
[----:B------:R-:W-:Y:S01]  /*26600*/  SHF.R.S32.HI R5, RZ, 0x1f, R56 ;  /* 0x0000001fff057819 */ /* 0x000fe20000011438 */
[----:B------:R-:W-:Y:S01]  /*26610*/  ULDC.64 UR4, c[0x0][0x118] ;  /* 0x0000460000047ab9 */ /* 0x000fe20000000a00 */
[CC--:B------:R-:W-:Y:S02]  /*26620*/  LEA.HI R2, R0.reuse, R3.reuse, RZ, 0x3 ;  /* 0x0000000300027211 */ /* 0x0c0fe400078f18ff */
[----:B------:R-:W-:Y:S02]  /*26630*/  LEA.HI R3, R0, R3, RZ, 0x6 ;  /* 0x0000000300037211 */ /* 0x000fe400078f30ff */
[----:B------:R-:W-:Y:S02]  /*26640*/  LOP3.LUT R0, R4, 0x1c0, RZ, 0xc0, !PT ;  /* 0x000001c004007812 */ /* 0x000fe400078ec0ff */
[--C-:B------:R-:W-:Y:S01]  /*26650*/  SHF.R.S32.HI R4, RZ, 0x3, R2.reuse ;  /* 0x00000003ff047819 */ /* 0x100fe20000011402 */
[----:B------:R-:W-:Y:S01]  /*26660*/  IMAD.SHL.U32 R6, R3, 0x80, RZ ;  /* 0x0000008003067824 */ /* 0x000fe200078e00ff */
[----:B------:R-:W-:-:S02]  /*26670*/  LOP3.LUT R7, R0, 0x38, R2, 0xf8, !PT ;  /* 0x0000003800077812 */ /* 0x000fc400078ef802 */
[----:B------:R-:W-:Y:S02]  /*26680*/  LEA.HI R2, R27, R4, RZ, 0x1d ;  /* 0x000000041b027211 */ /* 0x000fe400078fe8ff */
[----:B------:R-:W-:Y:S02]  /*26690*/  LEA.HI R5, R5, R56, RZ, 0x5 ;  /* 0x0000003805057211 */ /* 0x000fe400078f28ff */
[----:B------:R-:W-:Y:S02]  /*266a0*/  SHF.R.S32.HI R4, RZ, 0x1f, R2 ;  /* 0x0000001fff047819 */ /* 0x000fe40000011402 */
[----:B------:R-:W-:Y:S01]  /*266b0*/  SHF.R.U32.HI R9, RZ, 0x3, R0 ;  /* 0x00000003ff097819 */ /* 0x000fe20000011600 */
[----:B------:R-:W-:Y:S01]  /*266c0*/  IMAD.SHL.U32 R3, R5, 0x10, RZ ;  /* 0x0000001005037824 */ /* 0x000fe200078e00ff */
        /* <DEDUP_REMOVED lines=11> */
[----:B-----5:R-:W-:-:S04]  /*26780*/  IMAD.WIDE.U32 R34, R6, 0x2, R44 ;  /* 0x0000000206227825 */ /* 0x020fc800078e002c */
[----:B------:R-:W-:Y:S01]  /*26790*/  IMAD.WIDE.U32 R32, R0, 0x2, R44 ;  /* 0x0000000200207825 */ /* 0x000fe200078e002c */
[----:B------:R-:W2:Y:S04]  /*267a0*/  LD.E.128 R12, [R34.64] ;  /* 0x00000004220c7980 */ /* 0x000ea8000c101d00 */
[----:B------:R-:W3:Y:S01]  /*267b0*/  LD.E.128 R4, [R32.64] ;  /* 0x0000000420047980 */ /* 0x000ee2000c101d00 */
[----:B------:R-:W-:Y:S02]  /*267c0*/  SHF.R.U64 R9, R40, 0x10, R41 ;  /* 0x0000001028097819 */ /* 0x000fe40000001229 */
[----:B------:R-:W-:Y:S02]  /*267d0*/  SHF.R.U64 R0, R36, 0x10, R37 ;  /* 0x0000001024007819 */ /* 0x000fe40000001225 */
[----:B------:R-:W-:-:S02]  /*267e0*/  PRMT R22, R78, 0x5410, R9 ;  /* 0x000054104e167816 */ /* 0x000fc40000000009 */
[----:B------:R-:W-:Y:S02]  /*267f0*/  SHF.R.U32.HI R16, RZ, 0x10, R41 ;  /* 0x00000010ff107819 */ /* 0x000fe40000011629 */
[----:B------:R-:W-:Y:S01]  /*26800*/  SHF.R.U64 R17, R42, 0x10, R43 ;  /* 0x000000102a117819 */ /* 0x000fe2000000122b */
[----:B------:R-:W-:Y:S01]  /*26810*/  IMAD.U32 R36, R22, 0x10000, RZ ;  /* 0x0001000016247824 */ /* 0x000fe200078e00ff */
[----:B------:R-:W-:Y:S02]  /*26820*/  SHF.R.U64 R3, R38, 0x10, R39 ;  /* 0x0000001026037819 */ /* 0x000fe40000001227 */
[----:B------:R-:W-:Y:S02]  /*26830*/  PRMT R30, R88, 0x5410, R0 ;  /* 0x00005410581e7816 */ /* 0x000fe40000000000 */
[----:B------:R-:W-:Y:S02]  /*26840*/  PRMT R21, R59, 0x5432, R16 ;  /* 0x000054323b157816 */ /* 0x000fe40000000010 */
[----:B------:R-:W-:-:S02]  /*26850*/  PRMT R20, R79, 0x5410, R17 ;  /* 0x000054104f147816 */ /* 0x000fc40000000011 */
[----:B------:R-:W-:Y:S02]  /*26860*/  SHF.R.U32.HI R2, RZ, 0x10, R37 ;  /* 0x00000010ff027819 */ /* 0x000fe40000011625 */
[----:B------:R-:W-:Y:S02]  /*26870*/  PRMT R28, R89, 0x5410, R3 ;  /* 0x00005410591c7816 */ /* 0x000fe40000000003 */
[----:B------:R-:W-:Y:S01]  /*26880*/  LOP3.LUT R38, R22, 0xffff0000, RZ, 0xc0, !PT ;  /* 0xffff000016267812 */ /* 0x000fe200078ec0ff */
[----:B------:R-:W-:Y:S01]  /*26890*/  IMAD.U32 R22, R21, 0x10000, RZ ;  /* 0x0001000015167824 */ /* 0x000fe200078e00ff */
[----:B------:R-:W-:Y:S02]  /*268a0*/  SHF.R.U32.HI R8, RZ, 0x10, R39 ;  /* 0x00000010ff087819 */ /* 0x000fe40000011627 */
[----:B------:R-:W-:Y:S02]  /*268b0*/  PRMT R29, R79, 0x5432, R2 ;  /* 0x000054324f1d7816 */ /* 0x000fe40000000002 */
[----:B------:R-:W-:-:S02]  /*268c0*/  PRMT R23, R88, 0x5432, R8 ;  /* 0x0000543258177816 */ /* 0x000fc40000000008 */
[----:B------:R-:W-:Y:S02]  /*268d0*/  LOP3.LUT R39, R21, 0xffff0000, RZ, 0xc0, !PT ;  /* 0xffff000015277812 */ /* 0x000fe400078ec0ff */
[----:B------:R-:W-:-:S04]  /*268e0*/  SHF.R.U32.HI R19, RZ, 0x10, R43 ;  /* 0x00000010ff137819 */ /* 0x000fc8000001162b */
[----:B------:R-:W-:Y:S01]  /*268f0*/  PRMT R19, R78, 0x5432, R19 ;  /* 0x000054324e137816 */ /* 0x000fe20000000013 */
        /* <DEDUP_REMOVED lines=10> */
[C---:B------:R-:W-:Y:S01]  /*269a0*/  IMAD.U32 R4, R6.reuse, 0x10000, RZ ;  /* 0x0001000006047824 */ /* 0x040fe200078e00ff */
[----:B------:R-:W-:Y:S01]  /*269b0*/  LOP3.LUT R3, R6, 0xffff0000, RZ, 0xc0, !PT ;  /* 0xffff000006037812 */ /* 0x000fe200078ec0ff */
[----:B------:R-:W-:Y:S01]  /*269c0*/  IMAD.U32 R15, R30, 0x10000, RZ ;  /* 0x000100001e0f7824 */ /* 0x000fe200078e00ff */
[----:B------:R-:W-:Y:S01]  /*269d0*/  LOP3.LUT R0, R7, 0xffff0000, RZ, 0xc0, !PT ;  /* 0xffff000007007812 */ /* 0x000fe200078ec0ff */
[----:B------:R-:W-:-:S02]  /*269e0*/  FMUL.FTZ R6, R12, R36 ;  /* 0x000000240c067220 */ /* 0x000fc40000410000 */
[----:B------:R-:W-:Y:S02]  /*269f0*/  IMAD.U32 R2, R7, 0x10000, RZ ;  /* 0x0001000007027824 */ /* 0x000fe400078e00ff */
[-C--:B------:R-:W-:Y:S02]  /*26a00*/  FMUL.FTZ R7, R12, R15.reuse ;  /* 0x0000000f0c077220 */ /* 0x080fe40000410000 */
[----:B------:R-:W-:Y:S01]  /*26a10*/  FFMA.FTZ R37, R26, R15, -R6 ;  /* 0x0000000f1a257223 */ /* 0x000fe20000010806 */
[----:B------:R-:W-:Y:S01]  /*26a20*/  LOP3.LUT R15, R30, 0xffff0000, RZ, 0xc0, !PT ;  /* 0xffff00001e0f7812 */ /* 0x000fe200078ec0ff */
[----:B------:R-:W-:Y:S02]  /*26a30*/  FMUL.FTZ R6, R9, R38 ;  /* 0x0000002609067220 */ /* 0x000fe40000410000 */
[C---:B------:R-:W-:Y:S01]  /*26a40*/  IMAD.U32 R8, R5.reuse, 0x10000, RZ ;  /* 0x0001000005087824 */ /* 0x040fe200078e00ff */
[----:B------:R-:W-:Y:S01]  /*26a50*/  LOP3.LUT R5, R5, 0xffff0000, RZ, 0xc0, !PT ;  /* 0xffff000005057812 */ /* 0x000fe200078ec0ff */
[----:B------:R-:W-:-:S02]  /*26a60*/  IMAD.U32 R12, R29, 0x10000, RZ ;  /* 0x000100001d0c7824 */ /* 0x000fc400078e00ff */
[-C--:B------:R-:W-:Y:S02]  /*26a70*/  FFMA.FTZ R30, R25, R15.reuse, -R6 ;  /* 0x0000000f191e7223 */ /* 0x080fe40000010806 */
[----:B------:R-:W-:Y:S02]  /*26a80*/  FFMA.FTZ R36, R26, R36, R7 ;  /* 0x000000241a247223 */ /* 0x000fe40000010007 */
[----:B------:R-:W-:Y:S02]  /*26a90*/  FMUL.FTZ R9, R9, R15 ;  /* 0x0000000f09097220 */ /* 0x000fe40000410000 */
[C---:B------:R-:W-:Y:S02]  /*26aa0*/  FMUL.FTZ R6, R8.reuse, R12 ;  /* 0x0000000c08067220 */ /* 0x040fe40000410000 */
[----:B------:R-:W-:Y:S01]  /*26ab0*/  FMUL.FTZ R7, R8, R22 ;  /* 0x0000001608077220 */ /* 0x000fe20000410000 */
[----:B------:R-:W-:Y:S01]  /*26ac0*/  LOP3.LUT R8, R29, 0xffff0000, RZ, 0xc0, !PT ;  /* 0xffff00001d087812 */ /* 0x000fe200078ec0ff */
[----:B------:R-:W-:-:S02]  /*26ad0*/  FFMA.FTZ R26, R25, R38, R9 ;  /* 0x00000026191a7223 */ /* 0x000fc40000010009 */
[C---:B------:R-:W-:Y:S02]  /*26ae0*/  FFMA.FTZ R22, R24.reuse, R22, R6 ;  /* 0x0000001618167223 */ /* 0x040fe40000010006 */
[----:B------:R-:W-:Y:S02]  /*26af0*/  FFMA.FTZ R25, R24, R12, -R7 ;  /* 0x0000000c18197223 */ /* 0x000fe40000010807 */
[----:B------:R-:W-:Y:S02]  /*26b00*/  FMUL.FTZ R6, R5, R39 ;  /* 0x0000002705067220 */ /* 0x000fe40000410000 */
[----:B------:R-:W-:Y:S02]  /*26b10*/  IMAD.U32 R12, R20, 0x10000, RZ ;  /* 0x00010000140c7824 */ /* 0x000fe400078e00ff */
[----:B------:R-:W-:Y:S02]  /*26b20*/  IMAD.U32 R15, R28, 0x10000, RZ ;  /* 0x000100001c0f7824 */ /* 0x000fe400078e00ff */
[----:B------:R-:W-:-:S02]  /*26b30*/  FFMA.FTZ R21, R18, R8, -R6 ;  /* 0x0000000812157223 */ /* 0x000fc40000010806 */
[----:B------:R-:W-:Y:S02]  /*26b40*/  FMUL.FTZ R7, R5, R8 ;  /* 0x0000000805077220 */ /* 0x000fe40000410000 */
[C---:B------:R-:W-:Y:S02]  /*26b50*/  FMUL.FTZ R6, R4.reuse, R12 ;  /* 0x0000000c04067220 */ /* 0x040fe40000410000 */
[C---:B------:R-:W-:Y:S01]  /*26b60*/  IMAD.U32 R8, R19.reuse, 0x10000, RZ ;  /* 0x0001000013087824 */ /* 0x040fe200078e00ff */
[----:B------:R-:W-:Y:S01]  /*26b70*/  LOP3.LUT R19, R19, 0xffff0000, RZ, 0xc0, !PT ;  /* 0xffff000013137812 */ /* 0x000fe200078ec0ff */
[-C--:B------:R-:W-:Y:S02]  /*26b80*/  FMUL.FTZ R5, R4, R15.reuse ;  /* 0x0000000f04057220 */ /* 0x080fe40000410000 */
[----:B------:R-:W-:Y:S02]  /*26b90*/  IMAD.U32 R9, R23, 0x10000, RZ ;  /* 0x0001000017097824 */ /* 0x000fe400078e00ff */
[----:B------:R-:W-:-:S02]  /*26ba0*/  FFMA.FTZ R15, R17, R15, -R6 ;  /* 0x0000000f110f7223 */ /* 0x000fc40000010806 */
[----:B------:R-:W-:Y:S02]  /*26bb0*/  FMUL.FTZ R4, R2, R8 ;  /* 0x0000000802047220 */ /* 0x000fe40000410000 */
[----:B------:R-:W-:Y:S01]  /*26bc0*/  FFMA.FTZ R6, R17, R12, R5 ;  /* 0x0000000c11067223 */ /* 0x000fe20000010005 */
[----:B------:R-:W-:Y:S01]  /*26bd0*/  LOP3.LUT R17, R20, 0xffff0000, RZ, 0xc0, !PT ;  /* 0xffff000014117812 */ /* 0x000fe200078ec0ff */
[----:B------:R-:W-:Y:S01]  /*26be0*/  FMUL.FTZ R2, R2, R9 ;  /* 0x0000000902027220 */ /* 0x000fe20000410000 */
[----:B------:R-:W-:Y:S01]  /*26bf0*/  LOP3.LUT R12, R28, 0xffff0000, RZ, 0xc0, !PT ;  /* 0xffff00001c0c7812 */ /* 0x000fe200078ec0ff */
[----:B------:R-:W-:Y:S01]  /*26c00*/  FFMA.FTZ R18, R18, R39, R7 ;  /* 0x0000002712127223 */ /* 0x000fe20000010007 */
[----:B------:R-:W-:Y:S01]  /*26c10*/  LOP3.LUT R5, R23, 0xffff0000, RZ, 0xc0, !PT ;  /* 0xffff000017057812 */ /* 0x000fe200078ec0ff */
[----:B------:R-:W-:Y:S02]  /*26c20*/  FFMA.FTZ R8, R13, R8, R2 ;  /* 0x000000080d087223 */ /* 0x000fe40000010002 */
[----:B------:R-:W-:-:S02]  /*26c30*/  FMUL.FTZ R2, R3, R17 ;  /* 0x0000001103027220 */ /* 0x000fc40000410000 */
[----:B------:R-:W-:Y:S01]  /*26c40*/  FFMA.FTZ R9, R13, R9, -R4 ;  /* 0x000000090d097223 */ /* 0x000fe20000010804 */
[----:B------:R-:W-:Y:S01]  /*26c50*/  F2FP.BF16.PACK_AB R13, R21, R25 ;  /* 0x00000019150d723e */ /* 0x000fe200000010ff */
[-C--:B------:R-:W-:Y:S02]  /*26c60*/  FMUL.FTZ R3, R3, R12.reuse ;  /* 0x0000000c03037220 */ /* 0x080fe40000410000 */
[C---:B------:R-:W-:Y:S02]  /*26c70*/  FMUL.FTZ R7, R0.reuse, R19 ;  /* 0x0000001300077220 */ /* 0x040fe40000410000 */
[----:B------:R-:W-:Y:S02]  /*26c80*/  FMUL.FTZ R4, R0, R5 ;  /* 0x0000000500047220 */ /* 0x000fe40000410000 */
[----:B------:R-:W-:Y:S01]  /*26c90*/  FFMA.FTZ R2, R16, R12, -R2 ;  /* 0x0000000c10027223 */ /* 0x000fe20000010802 */
[----:B------:R-:W-:Y:S01]  /*26ca0*/  F2FP.BF16.PACK_AB R12, R30, R37 ;  /* 0x000000251e0c723e */ /* 0x000fe200000010ff */
        /* <DEDUP_REMOVED lines=11> */
.L_x_2559:
[----:B------:R-:W-:Y:S05]  /*26d60*/  BSYNC B0 ;  /* 0x0000000000007941 */ /* 0x000fea0003800000 */
.L_x_2558:
[----:B------:R-:W-:-:S04]  /*26d70*/  IADD3 R2, R57, 0x40, RZ ;  /* 0x0000004039027810 */ /* 0x000fc80007ffe0ff */
[----:B------:R-:W-:-:S13]  /*26d80*/  ISETP.GE.AND P0, PT, R2, R27, PT ;  /* 0x0000001b0200720c */ /* 0x000fda0003f06270 */
[----:B------:R-:W-:Y:S05]  /*26d90*/  @P0 BRA `(.L_x_2555) ;  /* 0x0000078000000947 */ /* 0x000fea0003800000 */
[----:B-1----:R-:W-:Y:S01]  /*26da0*/  SHF.R.S32.HI R4, RZ, 0x1f, R2 ;  /* 0x0000001fff047819 */ /* 0x002fe20000011402 */
[----:B------:R-:W-:Y:S01]  /*26db0*/  IMAD.SHL.U32 R6, R76, 0x40, RZ ;  /* 0x000000404c067824 */ /* 0x000fe200078e00ff */
[----:B------:R-:W-:Y:S01]  /*26dc0*/  SHF.R.S32.HI R0, RZ, 0x1f, R56 ;  /* 0x0000001fff007819 */ /* 0x000fe20000011438 */
[----:B------:R-:W-:Y:S01]  /*26dd0*/  ULDC.64 UR4, c[0x0][0x118] ;  /* 0x0000460000047ab9 */ /* 0x000fe20000000a00 */
[CC--:B------:R-:W-:Y:S02]  /*26de0*/  LEA.HI R3, R4.reuse, R2.reuse, RZ, 0x3 ;  /* 0x0000000204037211 */ /* 0x0c0fe400078f18ff */
[----:B------:R-:W-:Y:S02]  /*26df0*/  LEA.HI R2, R4, R2, RZ, 0x6 ;  /* 0x0000000204027211 */ /* 0x000fe400078f30ff */
[----:B------:R-:W-:Y:S02]  /*26e00*/  LEA.HI R5, R0, R56, RZ, 0x5 ;  /* 0x0000003800057211 */ /* 0x000fe400078f28ff */
[----:B------:R-:W-:Y:S01]  /*26e10*/  SHF.R.S32.HI R4, RZ, 0x3, R3 ;  /* 0x00000003ff047819 */ /* 0x000fe20000011403 */
[----:B------:R-:W-:Y:S01]  /*26e20*/  IMAD.SHL.U32 R7, R2, 0x80, RZ ;  /* 0x0000008002077824 */ /* 0x000fe200078e00ff */
[----:B------:R-:W-:Y:S01]  /*26e30*/  LOP3.LUT R0, R6, 0x1c0, RZ, 0xc0, !PT ;  /* 0x000001c006007812 */ /* 0x000fe200078ec0ff */
[----:B------:R-:W-:Y:S01]  /*26e40*/  IMAD.SHL.U32 R6, R5, 0x10, RZ ;  /* 0x0000001005067824 */ /* 0x000fe200078e00ff */
[----:B------:R-:W-:-:S02]  /*26e50*/  LEA.HI R2, R27, R4, RZ, 0x1d ;  /* 0x000000041b027211 */ /* 0x000fc400078fe8ff */
[----:B------:R-:W-:Y:S02]  /*26e60*/  LOP3.LUT R5, R0, 0x38, R3, 0xf8, !PT ;  /* 0x0000003800057812 */ /* 0x000fe400078ef803 */
[----:B------:R-:W-:Y:S02]  /*26e70*/  SHF.R.U32.HI R8, RZ, 0x3, R0 ;  /* 0x00000003ff087819 */ /* 0x000fe40000011600 */
[----:B------:R-:W-:Y:S02]  /*26e80*/  SHF.R.S32.HI R4, RZ, 0x1f, R2 ;  /* 0x0000001fff047819 */ /* 0x000fe40000011402 */
[----:B------:R-:W-:Y:S02]  /*26e90*/  LOP3.LUT R3, R6, 0xfffffe00, RZ, 0xc0, !PT ;  /* 0xfffffe0006037812 */ /* 0x000fe400078ec0ff */
[----:B------:R-:W-:Y:S01]  /*26ea0*/  LOP3.LUT R6, R5, R8, RZ, 0x3c, !PT ;  /* 0x0000000805067212 */ /* 0x000fe200078e3cff */
[----:B------:R-:W-:Y:S01]  /*26eb0*/  IMAD.SHL.U32 R5, R2, 0x8, RZ ;  /* 0x0000000802057824 */ /* 0x000fe200078e00ff */
[----:B------:R-:W-:-:S02]  /*26ec0*/  LEA.HI R2, R4, R2, RZ, 0x3 ;  /* 0x0000000204027211 */ /* 0x000fc400078f18ff */
[----:B------:R-:W-:Y:S02]  /*26ed0*/  LOP3.LUT R7, R7, 0xffffe000, RZ, 0xc0, !PT ;  /* 0xffffe00007077812 */ /* 0x000fe400078ec0ff */
[----:B------:R-:W-:Y:S01]  /*26ee0*/  LOP3.LUT R4, R0, 0x38, R5, 0xf8, !PT ;  /* 0x0000003800047812 */ /* 0x000fe200078ef805 */
[----:B------:R-:W-:Y:S01]  /*26ef0*/  IMAD.SHL.U32 R0, R2, 0x400, RZ ;  /* 0x0000040002007824 */ /* 0x000fe200078e00ff */
[----:B------:R-:W-:Y:S02]  /*26f00*/  IADD3 R6, R6, R7, R3 ;  /* 0x0000000706067210 */ /* 0x000fe40007ffe003 */
        /* <DEDUP_REMOVED lines=9> */
[----:B------:R-:W-:Y:S02]  /*26fa0*/  PRMT R22, R90, 0x5410, R9 ;  /* 0x000054105a167816 */ /* 0x000fe40000000009 */
[----:B------:R-:W-:Y:S02]  /*26fb0*/  SHF.R.U32.HI R16, RZ, 0x10, R53 ;  /* 0x00000010ff107819 */ /* 0x000fe40000011635 */
[----:B------:R-:W-:Y:S01]  /*26fc0*/  SHF.R.U64 R17, R54, 0x10, R55 ;  /* 0x0000001036117819 */ /* 0x000fe20000001237 */
[----:B------:R-:W-:Y:S01]  /*26fd0*/  IMAD.U32 R36, R22, 0x10000, RZ ;  /* 0x0001000016247824 */ /* 0x000fe200078e00ff */
[----:B------:R-:W-:-:S02]  /*26fe0*/  SHF.R.U64 R3, R50, 0x10, R51 ;  /* 0x0000001032037819 */ /* 0x000fc40000001233 */
[----:B------:R-:W-:Y:S02]  /*26ff0*/  PRMT R30, R92, 0x5410, R0 ;  /* 0x000054105c1e7816 */ /* 0x000fe40000000000 */
[----:B------:R-:W-:Y:S02]  /*27000*/  PRMT R21, R89, 0x5432, R16 ;  /* 0x0000543259157816 */ /* 0x000fe40000000010 */
[----:B------:R-:W-:Y:S02]  /*27010*/  PRMT R20, R91, 0x5410, R17 ;  /* 0x000054105b147816 */ /* 0x000fe40000000011 */
[----:B------:R-:W-:Y:S02]  /*27020*/  SHF.R.U32.HI R2, RZ, 0x10, R49 ;  /* 0x00000010ff027819 */ /* 0x000fe40000011631 */
[----:B------:R-:W-:Y:S02]  /*27030*/  PRMT R28, R93, 0x5410, R3 ;  /* 0x000054105d1c7816 */ /* 0x000fe40000000003 */
[----:B------:R-:W-:Y:S01]  /*27040*/  LOP3.LUT R37, R22, 0xffff0000, RZ, 0xc0, !PT ;  /* 0xffff000016257812 */ /* 0x000fe200078ec0ff */
[----:B------:R-:W-:Y:S01]  /*27050*/  IMAD.U32 R22, R21, 0x10000, RZ ;  /* 0x0001000015167824 */ /* 0x000fe200078e00ff */
[----:B------:R-:W-:-:S02]  /*27060*/  SHF.R.U32.HI R8, RZ, 0x10, R51 ;  /* 0x00000010ff087819 */ /* 0x000fc40000011633 */
[----:B------:R-:W-:Y:S02]  /*27070*/  PRMT R29, R91, 0x5432, R2 ;  /* 0x000054325b1d7816 */ /* 0x000fe40000000002 */
[----:B------:R-:W-:Y:S02]  /*27080*/  PRMT R23, R92, 0x5432, R8 ;  /* 0x000054325c177816 */ /* 0x000fe40000000008 */
[----:B------:R-:W-:Y:S02]  /*27090*/  LOP3.LUT R39, R21, 0xffff0000, RZ, 0xc0, !PT ;  /* 0xffff000015277812 */ /* 0x000fe400078ec0ff */
[----:B------:R-:W-:-:S04]  /*270a0*/  SHF.R.U32.HI R19, RZ, 0x10, R55 ;  /* 0x00000010ff137819 */ /* 0x000fc80000011637 */
        /* <DEDUP_REMOVED lines=71> */
.L_x_2555:
[----:B------:R-:W-:Y:S05]  /*27520*/  BSYNC B1 ;  /* 0x0000000000017941 */ /* 0x000fea0003800000 */
.L_x_2554:
[----:B------:R-:W-:Y:S01]  /*27530*/  IADD3 R0, R76, 0x40, RZ ;  /* 0x000000404c007810 */ /* 0x000fe20007ffe0ff */
[----:B------:R-:W-:Y:S02]  /*27540*/  IMAD.MOV.U32 R2, RZ, RZ, R114 ;  /* 0x000000ffff027224 */ /* 0x000fe400078e0072 */
[----:B------:R-:W-:Y:S01]  /*27550*/  IMAD.MOV.U32 R3, RZ, RZ, 0x0 ;  /* 0x00000000ff037424 */ /* 0x000fe200078e00ff */
[----:B------:R-:W-:-:S13]  /*27560*/  ISETP.GE.AND P0, PT, R0, R77, PT ;  /* 0x0000004d0000720c */ /* 0x000fda0003f06270 */
[----:B------:R-:W-:Y:S05]  /*27570*/  @P0 RET.REL.NODEC R2 `(_ZN7cutlass13device_kernelIN5flash19enable_sm80_to_sm89INS1_16FlashAttnFwdSm80INS1_25CollectiveMainloopFwdSm80ILi8ELi2ELb0EN4cute5tupleIJNS5_1CILi128EEENS7_ILi64EEENS7_ILi192EEEEEELi192ENS_10bfloat16_tEfNS_4arch4Sm80ELb0ELb1ELb1ELb1ELb1ELb1ELb1ELb1EEENS1_21CollectiveEpilogueFwdINS6_IJS8_SA_S9_EEENS6_IJNS7_ILi1EEESI_SI_EEESC_SE_Li256ELb1ELb1ELb1ELb0EEENS1_36VarlenDynamicPersistentTileSchedulerILi128ELi64ELi256ELi256ELb1ELb1ELb0ELb1ELb0ELb1EEEEEEEEEvNT_6ParamsE) ;  /* 0xfffd8a8002000950 */ /* 0x000fea0003c3ffff */
[----:B------:R-:W-:Y:S01]  /*27580*/  ISETP.GE.AND P0, PT, R57, R27, PT ;  /* 0x0000001b3900720c */ /* 0x000fe20003f06270 */
[----:B------:R-:W-:-:S12]  /*27590*/  BSSY B0, `(.L_x_2560) ;  /* 0x0000073000007945 */ /* 0x000fd80003800000 */
[----:B------:R-:W-:Y:S05]  /*275a0*/  @P0 BRA `(.L_x_2561) ;  /* 0x0000071000000947 */ /* 0x000fea0003800000 */
[----:B------:R-:W-:Y:S01]  /*275b0*/  SHF.R.S32.HI R3, RZ, 0x1f, R0 ;  /* 0x0000001fff037819 */ /* 0x000fe20000011400 */
[----:B------:R-:W-:Y:S01]  /*275c0*/  IMAD.SHL.U32 R2, R0, 0x40, RZ ;  /* 0x0000004000027824 */ /* 0x000fe200078e00ff */
[----:B-1----:R-:W-:Y:S01]  /*275d0*/  LEA.HI R5, R27, R31, RZ, 0x1d ;  /* 0x0000001f1b057211 */ /* 0x002fe200078fe8ff */
[----:B------:R-:W-:Y:S01]  /*275e0*/  ULDC.64 UR4, c[0x0][0x118] ;  /* 0x0000460000047ab9 */ /* 0x000fe20000000a00 */
        /* <DEDUP_REMOVED lines=20> */
[----:B------:R-:W-:Y:S02]  /*27730*/  SHF.R.U32.HI R19, RZ, 0x10, R67 ;  /* 0x00000010ff137819 */ /* 0x000fe40000011643 */
[----:B------:R-:W-:Y:S02]  /*27740*/  SHF.R.U64 R2, R60, 0x10, R61 ;  /* 0x000000103c027819 */ /* 0x000fe4000000123d */
[----:B------:R-:W-:Y:S02]  /*27750*/  PRMT R23, R94, 0x5410, R16 ;  /* 0x000054105e177816 */ /* 0x000fe40000000010 */
[--C-:B------:R-:W-:Y:S02]  /*27760*/  SHF.R.U64 R8, R62, 0x10, R63.reuse ;  /* 0x000000103e087819 */ /* 0x100fe4000000123f */
[----:B------:R-:W-:Y:S01]  /*27770*/  SHF.R.U32.HI R9, RZ, 0x10, R63 ;  /* 0x00000010ff097819 */ /* 0x000fe2000001163f */
[----:B------:R-:W-:Y:S01]  /*27780*/  IMAD.U32 R36, R23, 0x10000, RZ ;  /* 0x0001000017247824 */ /* 0x000fe200078e00ff */
[----:B------:R-:W-:-:S02]  /*27790*/  SHF.R.U32.HI R17, RZ, 0x10, R65 ;  /* 0x00000010ff117819 */ /* 0x000fc40000011641 */
[----:B------:R-:W-:Y:S02]  /*277a0*/  SHF.R.U64 R18, R66, 0x10, R67 ;  /* 0x0000001042127819 */ /* 0x000fe40000001243 */
[----:B------:R-:W-:Y:S02]  /*277b0*/  PRMT R20, R94, 0x5432, R19 ;  /* 0x000054325e147816 */ /* 0x000fe40000000013 */
[C---:B------:R-:W-:Y:S02]  /*277c0*/  PRMT R31, R96.reuse, 0x5410, R2 ;  /* 0x00005410601f7816 */ /* 0x040fe40000000002 */
[----:B------:R-:W-:Y:S02]  /*277d0*/  PRMT R29, R97, 0x5410, R8 ;  /* 0x00005410611d7816 */ /* 0x000fe40000000008 */
[----:B------:R-:W-:Y:S02]  /*277e0*/  PRMT R24, R96, 0x5432, R9 ;  /* 0x0000543260187816 */ /* 0x000fe40000000009 */
[----:B------:R-:W-:-:S02]  /*277f0*/  PRMT R22, R93, 0x5432, R17 ;  /* 0x000054325d167816 */ /* 0x000fc40000000011 */
[----:B------:R-:W-:Y:S02]  /*27800*/  PRMT R21, R95, 0x5410, R18 ;  /* 0x000054105f157816 */ /* 0x000fe40000000012 */
[----:B------:R-:W-:Y:S02]  /*27810*/  SHF.R.U32.HI R3, RZ, 0x10, R61 ;  /* 0x00000010ff037819 */ /* 0x000fe4000001163d */
[----:B------:R-:W-:Y:S01]  /*27820*/  LOP3.LUT R37, R23, 0xffff0000, RZ, 0xc0, !PT ;  /* 0xffff000017257812 */ /* 0x000fe200078ec0ff */
[C---:B------:R-:W-:Y:S01]  /*27830*/  IMAD.U32 R23, R22.reuse, 0x10000, RZ ;  /* 0x0001000016177824 */ /* 0x040fe200078e00ff */
        /* <DEDUP_REMOVED lines=24> */
[----:B------:R-:W-:Y:S02]  /*279c0*/  IMAD.U32 R13, R30, 0x10000, RZ ;  /* 0x000100001e0d7824 */ /* 0x000fe400078e00ff */
[----:B------:R-:W-:-:S02]  /*279d0*/  FFMA.FTZ R36, R28, R36, R7 ;  /* 0x000000241c247223 */ /* 0x000fc40000010007 */
[-C--:B------:R-:W-:Y:S02]  /*279e0*/  FMUL.FTZ R12, R12, R15.reuse ;  /* 0x0000000f0c0c7220 */ /* 0x080fe40000410000 */
[C---:B------:R-:W-:Y:S02]  /*279f0*/  FFMA.FTZ R31, R26.reuse, R15, -R6 ;  /* 0x0000000f1a1f7223 */ /* 0x040fe40000010806 */
[C---:B------:R-:W-:Y:S02]  /*27a00*/  FMUL.FTZ R7, R9.reuse, R23 ;  /* 0x0000001709077220 */ /* 0x040fe40000410000 */
[----:B------:R-:W-:Y:S02]  /*27a10*/  FMUL.FTZ R6, R9, R13 ;  /* 0x0000000d09067220 */ /* 0x000fe40000410000 */
[----:B------:R-:W-:Y:S02]  /*27a20*/  FFMA.FTZ R28, R26, R37, R12 ;  /* 0x000000251a1c7223 */ /* 0x000fe4000001000c */
[C---:B------:R-:W-:Y:S01]  /*27a30*/  FFMA.FTZ R26, R25.reuse, R13, -R7 ;  /* 0x0000000d191a7223 */ /* 0x040fe20000010807 */
[----:B------:R-:W-:Y:S01]  /*27a40*/  LOP3.LUT R7, R30, 0xffff0000, RZ, 0xc0, !PT ;  /* 0xffff00001e077812 */ /* 0x000fe200078ec0ff */
[----:B------:R-:W-:-:S02]  /*27a50*/  FFMA.FTZ R23, R25, R23, R6 ;  /* 0x0000001719177223 */ /* 0x000fc40000010006 */
[C---:B------:R-:W-:Y:S02]  /*27a60*/  FMUL.FTZ R6, R8.reuse, R22 ;  /* 0x0000001608067220 */ /* 0x040fe40000410000 */
[----:B------:R-:W-:Y:S02]  /*27a70*/  IMAD.U32 R12, R29, 0x10000, RZ ;  /* 0x000100001d0c7824 */ /* 0x000fe400078e00ff */
[C---:B------:R-:W-:Y:S01]  /*27a80*/  IMAD.U32 R15, R21.reuse, 0x10000, RZ ;  /* 0x00010000150f7824 */ /* 0x040fe200078e00ff */
[----:B------:R-:W-:Y:S01]  /*27a90*/  LOP3.LUT R21, R21, 0xffff0000, RZ, 0xc0, !PT ;  /* 0xffff000015157812 */ /* 0x000fe200078ec0ff */
[-C--:B------:R-:W-:Y:S02]  /*27aa0*/  FMUL.FTZ R8, R8, R7.reuse ;  /* 0x0000000708087220 */ /* 0x080fe40000410000 */
[----:B------:R-:W-:Y:S02]  /*27ab0*/  FFMA.FTZ R13, R19, R7, -R6 ;  /* 0x00000007130d7223 */ /* 0x000fe40000010806 */
[----:B------:R-:W-:-:S02]  /*27ac0*/  IMAD.U32 R25, R20, 0x10000, RZ ;  /* 0x0001000014197824 */ /* 0x000fc400078e00ff */
[----:B------:R-:W-:Y:S01]  /*27ad0*/  FMUL.FTZ R7, R5, R15 ;  /* 0x0000000f05077220 */ /* 0x000fe20000410000 */
[----:B------:R-:W-:Y:S01]  /*27ae0*/  F2FP.BF16.PACK_AB R13, R13, R26 ;  /* 0x0000001a0d0d723e */ /* 0x000fe200000010ff */
[----:B------:R-:W-:Y:S02]  /*27af0*/  FMUL.FTZ R6, R5, R12 ;  /* 0x0000000c05067220 */ /* 0x000fe40000410000 */
[C---:B------:R-:W-:Y:S02]  /*27b00*/  IMAD.U32 R9, R24.reuse, 0x10000, RZ ;  /* 0x0001000018097824 */ /* 0x040fe400078e00ff */
[----:B------:R-:W-:Y:S01]  /*27b10*/  FFMA.FTZ R22, R19, R22, R8 ;  /* 0x0000001613167223 */ /* 0x000fe20000010008 */
[----:B------:R-:W-:Y:S01]  /*27b20*/  LOP3.LUT R8, R24, 0xffff0000, RZ, 0xc0, !PT ;  /* 0xffff000018087812 */ /* 0x000fe200078ec0ff */
[----:B------:R-:W-:Y:S02]  /*27b30*/  FMUL.FTZ R5, R3, R25 ;  /* 0x0000001903057220 */ /* 0x000fe40000410000 */
[C---:B------:R-:W-:Y:S01]  /*27b40*/  FFMA.FTZ R19, R18.reuse, R12, -R7 ;  /* 0x0000000c12137223 */ /* 0x040fe20000010807 */
[----:B------:R-:W-:Y:S01]  /*27b50*/  LOP3.LUT R12, R29, 0xffff0000, RZ, 0xc0, !PT ;  /* 0xffff00001d0c7812 */ /* 0x000fe200078ec0ff */
[----:B------:R-:W-:Y:S01]  /*27b60*/  FFMA.FTZ R6, R18, R15, R6 ;  /* 0x0000000f12067223 */ /* 0x000fe20000010006 */
[----:B------:R-:W-:Y:S01]  /*27b70*/  LOP3.LUT R18, R20, 0xffff0000, RZ, 0xc0, !PT ;  /* 0xffff000014127812 */ /* 0x000fe200078ec0ff */
[----:B------:R-:W-:-:S02]  /*27b80*/  FMUL.FTZ R3, R3, R9 ;  /* 0x0000000903037220 */ /* 0x000fc40000410000 */
[C---:B------:R-:W-:Y:S02]  /*27b90*/  FFMA.FTZ R15, R16.reuse, R9, -R5 ;  /* 0x00000009100f7223 */ /* 0x040fe40000010805 */
[----:B------:R-:W-:Y:S02]  /*27ba0*/  FFMA.FTZ R9, R16, R25, R3 ;  /* 0x0000001910097223 */ /* 0x000fe40000010003 */
[----:B------:R-:W-:Y:S02]  /*27bb0*/  FMUL.FTZ R3, R4, R21 ;  /* 0x0000001504037220 */ /* 0x000fe40000410000 */
[----:B------:R-:W-:Y:S02]  /*27bc0*/  FMUL.FTZ R5, R2, R18 ;  /* 0x0000001202057220 */ /* 0x000fe40000410000 */
[----:B------:R-:W-:Y:S02]  /*27bd0*/  FMUL.FTZ R4, R4, R12 ;  /* 0x0000000c04047220 */ /* 0x000fe40000410000 */
[----:B------:R-:W-:-:S02]  /*27be0*/  FMUL.FTZ R7, R2, R8 ;  /* 0x0000000802077220 */ /* 0x000fc40000410000 */
[----:B------:R-:W-:Y:S01]  /*27bf0*/  FFMA.FTZ R3, R17, R12, -R3 ;  /* 0x0000000c11037223 */ /* 0x000fe20000010803 */
[----:B------:R-:W-:Y:S01]  /*27c00*/  F2FP.BF16.PACK_AB R12, R31, R38 ;  /* 0x000000261f0c723e */ /* 0x000fe200000010ff */
[----:B------:R-:W-:Y:S01]  /*27c10*/  FFMA.FTZ R8, R14, R8, -R5 ;  /* 0x000000080e087223 */ /* 0x000fe20000010805 */
[----:B------:R-:W-:Y:S01]  /*27c20*/  F2FP.BF16.PACK_AB R5, R22, R23 ;  /* 0x000000171605723e */ /* 0x000fe200000010ff */
[----:B------:R-:W-:Y:S01]  /*27c30*/  FFMA.FTZ R2, R17, R21, R4 ;  /* 0x0000001511027223 */ /* 0x000fe20000010004 */
[----:B------:R-:W-:Y:S01]  /*27c40*/  F2FP.BF16.PACK_AB R4, R28, R36 ;  /* 0x000000241c04723e */ /* 0x000fe200000010ff */
[----:B------:R-:W-:Y:S01]  /*27c50*/  FFMA.FTZ R7, R14, R18, R7 ;  /* 0x000000120e077223 */ /* 0x000fe20000010007 */
[----:B------:R-:W-:Y:S02]  /*27c60*/  F2FP.BF16.PACK_AB R14, R3, R19 ;  /* 0x00000013030e723e */ /* 0x000fe400000010ff */
[----:B------:R-:W-:Y:S02]  /*27c70*/  F2FP.BF16.PACK_AB R15, R8, R15 ;  /* 0x0000000f080f723e */ /* 0x000fe400000010ff */
[----:B------:R-:W-:-:S02]  /*27c80*/  F2FP.BF16.PACK_AB R6, R2, R6 ;  /* 0x000000060206723e */ /* 0x000fc400000010ff */
[----:B------:R-:W-:Y:S01]  /*27c90*/  F2FP.BF16.PACK_AB R7, R7, R9 ;  /* 0x000000090707723e */ /* 0x000fe200000010ff */
[----:B------:R1:W-:Y:S04]  /*27ca0*/  ST.E.128 [R34.64], R12 ;  /* 0x0000000c22007985 */ /* 0x0003e8000c101d04 */
[----:B------:R1:W-:Y:S02]  /*27cb0*/  ST.E.128 [R32.64], R4 ;  /* 0x0000000420007985 */ /* 0x0003e4000c101d04 */
.L_x_2561:
[----:B------:R-:W-:Y:S05]  /*27cc0*/  BSYNC B0 ;  /* 0x0000000000007941 */ /* 0x000fea0003800000 */
.L_x_2560:
[----:B------:R-:W-:Y:S01]  /*27cd0*/  IADD3 R2, R57, 0x20, RZ ;  /* 0x0000002039027810 */ /* 0x000fe20007ffe0ff */
[----:B------:R-:W-:Y:S03]  /*27ce0*/  BSSY B0, `(.L_x_2562) ;  /* 0x000007b000007945 */ /* 0x000fe60003800000 */
        /* <DEDUP_REMOVED lines=13> */
[----:B------:R-:W-:Y:S02]  /*27dc0*/  LOP3.LUT R9, R6, 0xffffe000, RZ, 0xc0, !PT ;  /* 0xffffe00006097812 */ /* 0x000fe400078ec0ff */
[----:B------:R-:W-:Y:S01]  /*27dd0*/  SHF.R.S32.HI R5, RZ, 0x1f, R3 ;  /* 0x0000001fff057819 */ /* 0x000fe20000011403 */
[----:B------:R-:W-:Y:S01]  /*27de0*/  IMAD.SHL.U32 R6, R3, 0x8, RZ ;  /* 0x0000000803067824 */ /* 0x000fe200078e00ff */
[----:B------:R-:W-:Y:S02]  /*27df0*/  LEA.HI R7, R7, R0, RZ, 0x3 ;  /* 0x0000000007077211 */ /* 0x000fe400078f18ff */
[----:B------:R-:W-:Y:S02]  /*27e00*/  LEA.HI R3, R5, R3, RZ, 0x3 ;  /* 0x0000000305037211 */ /* 0x000fe400078f18ff */
[----:B------:R-:W-:Y:S01]  /*27e10*/  SHF.R.U32.HI R12, RZ, 0x3, R2 ;  /* 0x00000003ff0c7819 */ /* 0x000fe20000011602 */
[----:B------:R-:W-:Y:S01]  /*27e20*/  IMAD.SHL.U32 R4, R7, 0x40, RZ ;  /* 0x0000004007047824 */ /* 0x000fe200078e00ff */
[----:B------:R-:W-:Y:S01]  /*27e30*/  LOP3.LUT R5, R2, 0x38, R6, 0xf8, !PT ;  /* 0x0000003802057812 */ /* 0x000fe200078ef806 */
[----:B------:R-:W-:Y:S01]  /*27e40*/  IMAD.SHL.U32 R2, R3, 0x400, RZ ;  /* 0x0000040003027824 */ /* 0x000fe200078e00ff */
[----:B------:R-:W-:-:S02]  /*27e50*/  LOP3.LUT R7, R8, R12, RZ, 0x3c, !PT ;  /* 0x0000000c08077212 */ /* 0x000fc400078e3cff */
[----:B------:R-:W-:Y:S02]  /*27e60*/  LOP3.LUT R4, R4, 0xfffffe00, RZ, 0xc0, !PT ;  /* 0xfffffe0004047812 */ /* 0x000fe400078ec0ff */
[----:B------:R-:W-:Y:S02]  /*27e70*/  LOP3.LUT R3, R5, R12, RZ, 0x3c, !PT ;  /* 0x0000000c05037212 */ /* 0x000fe400078e3cff */
[----:B------:R-:W-:Y:S02]  /*27e80*/  LOP3.LUT R2, R2, 0xffffe000, RZ, 0xc0, !PT ;  /* 0xffffe00002027812 */ /* 0x000fe400078ec0ff */
[--C-:B------:R-:W-:Y:S02]  /*27e90*/  IADD3 R7, R7, R9, R4.reuse ;  /* 0x0000000907077210 */ /* 0x100fe40007ffe004 */
[----:B------:R-:W-:-:S03]  /*27ea0*/  IADD3 R2, R3, R2, R4 ;  /* 0x0000000203027210 */ /* 0x000fc60007ffe004 */
[----:B-----5:R-:W-:-:S04]  /*27eb0*/  IMAD.WIDE.U32 R34, R7, 0x2, R44 ;  /* 0x0000000207227825 */ /* 0x020fc800078e002c */
[----:B------:R-:W-:Y:S01]  /*27ec0*/  IMAD.WIDE.U32 R32, R2, 0x2, R44 ;  /* 0x0000000202207825 */ /* 0x000fe200078e002c */
[----:B------:R-:W2:Y:S04]  /*27ed0*/  LD.E.128 R12, [R34.64] ;  /* 0x00000004220c7980 */ /* 0x000ea8000c101d00 */
[----:B------:R-:W3:Y:S01]  /*27ee0*/  LD.E.128 R4, [R32.64] ;  /* 0x0000000420047980 */ /* 0x000ee2000c101d00 */
[----:B------:R-:W-:Y:S02]  /*27ef0*/  SHF.R.U64 R16, R72, 0x10, R73 ;  /* 0x0000001048107819 */ /* 0x000fe40000001249 */
[----:B------:R-:W-:Y:S02]  /*27f00*/  SHF.R.U32.HI R19, RZ, 0x10, R75 ;  /* 0x00000010ff137819 */ /* 0x000fe4000001164b */
[----:B------:R-:W-:-:S02]  /*27f10*/  SHF.R.U64 R2, R68, 0x10, R69 ;  /* 0x0000001044027819 */ /* 0x000fc40000001245 */
[----:B------:R-:W-:Y:S02]  /*27f20*/  PRMT R23, R98, 0x5410, R16 ;  /* 0x0000541062177816 */ /* 0x000fe40000000010 */
[--C-:B------:R-:W-:Y:S02]  /*27f30*/  SHF.R.U64 R8, R70, 0x10, R71.reuse ;  /* 0x0000001046087819 */ /* 0x100fe40000001247 */
[----:B------:R-:W-:Y:S01]  /*27f40*/  SHF.R.U32.HI R9, RZ, 0x10, R71 ;  /* 0x00000010ff097819 */ /* 0x000fe20000011647 */
[----:B------:R-:W-:Y:S01]  /*27f50*/  IMAD.U32 R36, R23, 0x10000, RZ ;  /* 0x0001000017247824 */ /* 0x000fe200078e00ff */
[----:B------:R-:W-:Y:S02]  /*27f60*/  SHF.R.U32.HI R17, RZ, 0x10, R73 ;  /* 0x00000010ff117819 */ /* 0x000fe40000011649 */
[----:B------:R-:W-:Y:S02]  /*27f70*/  SHF.R.U64 R18, R74, 0x10, R75 ;  /* 0x000000104a127819 */ /* 0x000fe4000000124b */
[----:B------:R-:W-:-:S02]  /*27f80*/  PRMT R20, R98, 0x5432, R19 ;  /* 0x0000543262147816 */ /* 0x000fc40000000013 */
[C---:B------:R-:W-:Y:S02]  /*27f90*/  PRMT R31, R100.reuse, 0x5410, R2 ;  /* 0x00005410641f7816 */ /* 0x040fe40000000002 */
[----:B------:R-:W-:Y:S02]  /*27fa0*/  PRMT R29, R101, 0x5410, R8 ;  /* 0x00005410651d7816 */ /* 0x000fe40000000008 */
[----:B------:R-:W-:Y:S02]  /*27fb0*/  PRMT R24, R100, 0x5432, R9 ;  /* 0x0000543264187816 */ /* 0x000fe40000000009 */
[----:B------:R-:W-:Y:S02]  /*27fc0*/  PRMT R22, R97, 0x5432, R17 ;  /* 0x0000543261167816 */ /* 0x000fe40000000011 */
[----:B------:R-:W-:Y:S02]  /*27fd0*/  PRMT R21, R99, 0x5410, R18 ;  /* 0x0000541063157816 */ /* 0x000fe40000000012 */
[----:B------:R-:W-:-:S02]  /*27fe0*/  SHF.R.U32.HI R3, RZ, 0x10, R69 ;  /* 0x00000010ff037819 */ /* 0x000fc40000011645 */
        /* <DEDUP_REMOVED lines=74> */
.L_x_2563:
[----:B------:R-:W-:Y:S05]  /*28490*/  BSYNC B0 ;  /* 0x0000000000007941 */ /* 0x000fea0003800000 */
.L_x_2562:
[----:B-1----:R-:W-:Y:S01]  /*284a0*/  IADD3 R4, R57, 0x40, RZ ;  /* 0x0000004039047810 */ /* 0x002fe20007ffe0ff */
[----:B------:R-:W-:Y:S02]  /*284b0*/  IMAD.MOV.U32 R2, RZ, RZ, R114 ;  /* 0x000000ffff027224 */ /* 0x000fe400078e0072 */
[----:B------:R-:W-:Y:S01]  /*284c0*/  IMAD.MOV.U32 R3, RZ, RZ, 0x0 ;  /* 0x00000000ff037424 */ /* 0x000fe200078e00ff */
[----:B------:R-:W-:-:S13]  /*284d0*/  ISETP.GE.AND P0, PT, R4, R27, PT ;  /* 0x0000001b0400720c */ /* 0x000fda0003f06270 */
[----:B------:R-:W-:Y:S05]  /*284e0*/  @P0 RET.REL.NODEC R2 `(_ZN7cutlass13device_kernelIN5flash19enable_sm80_to_sm89INS1_16FlashAttnFwdSm80INS1_25CollectiveMainloopFwdSm80ILi8ELi2ELb0EN4cute5tupleIJNS5_1CILi128EEENS7_ILi64EEENS7_ILi192EEEEEELi192ENS_10bfloat16_tEfNS_4arch4Sm80ELb0ELb1ELb1ELb1ELb1ELb1ELb1ELb1EEENS1_21CollectiveEpilogueFwdINS6_IJS8_SA_S9_EEENS6_IJNS7_ILi1EEESI_SI_EEESC_SE_Li256ELb1ELb1ELb1ELb0EEENS1_36VarlenDynamicPersistentTileSchedulerILi128ELi64ELi256ELi256ELb1ELb1ELb0ELb1ELb0ELb1EEEEEEEEEvNT_6ParamsE) ;  /* 0xfffd7b1002000950 */ /* 0x000fea0003c3ffff */
[----:B------:R-:W-:Y:S01]  /*284f0*/  SHF.R.S32.HI R2, RZ, 0x1f, R4 ;  /* 0x0000001fff027819 */ /* 0x000fe20000011404 */
[----:B------:R-:W-:Y:S01]  /*28500*/  IMAD.SHL.U32 R5, R0, 0x40, RZ ;  /* 0x0000004000057824 */ /* 0x000fe200078e00ff */
[----:B------:R-:W-:Y:S01]  /*28510*/  SHF.R.S32.HI R7, RZ, 0x1f, R0 ;  /* 0x0000001fff077819 */ /* 0x000fe20000011400 */
[----:B------:R-:W-:Y:S01]  /*28520*/  ULDC.64 UR4, c[0x0][0x118] ;  /* 0x0000460000047ab9 */ /* 0x000fe20000000a00 */
[CC--:B------:R-:W-:Y:S02]  /*28530*/  LEA.HI R3, R2.reuse, R4.reuse, RZ, 0x3 ;  /* 0x0000000402037211 */ /* 0x0c0fe400078f18ff */
[----:B------:R-:W-:Y:S02]  /*28540*/  LEA.HI R4, R2, R4, RZ, 0x6 ;  /* 0x0000000402047211 */ /* 0x000fe400078f30ff */
[----:B------:R-:W-:Y:S02]  /*28550*/  SHF.R.S32.HI R6, RZ, 0x3, R3 ;  /* 0x00000003ff067819 */ /* 0x000fe40000011403 */
[----:B------:R-:W-:Y:S01]  /*28560*/  LOP3.LUT R2, R5, 0x1c0, RZ, 0xc0, !PT ;  /* 0x000001c005027812 */ /* 0x000fe200078ec0ff */
[----:B------:R-:W-:Y:S01]  /*28570*/  IMAD.SHL.U32 R4, R4, 0x80, RZ ;  /* 0x0000008004047824 */ /* 0x000fe200078e00ff */
[----:B------:R-:W-:-:S02]  /*28580*/  LEA.HI R5, R7, R0, RZ, 0x3 ;  /* 0x0000000007057211 */ /* 0x000fc400078f18ff */
[----:B------:R-:W-:Y:S02]  /*28590*/  LEA.HI R0, R27, R6, RZ, 0x1d ;  /* 0x000000061b007211 */ /* 0x000fe400078fe8ff */
[----:B------:R-:W-:Y:S02]  /*285a0*/  LOP3.LUT R7, R4, 0xffffe000, RZ, 0xc0, !PT ;  /* 0xffffe00004077812 */ /* 0x000fe400078ec0ff */
[----:B------:R-:W-:Y:S02]  /*285b0*/  SHF.R.S32.HI R4, RZ, 0x1f, R0 ;  /* 0x0000001fff047819 */ /* 0x000fe40000011400 */
[----:B------:R-:W-:Y:S01]  /*285c0*/  LOP3.LUT R6, R2, 0x38, R3, 0xf8, !PT ;  /* 0x0000003802067812 */ /* 0x000fe200078ef803 */
[----:B------:R-:W-:Y:S01]  /*285d0*/  IMAD.SHL.U32 R3, R5, 0x40, RZ ;  /* 0x0000004005037824 */ /* 0x000fe200078e00ff */
[----:B------:R-:W-:Y:S01]  /*285e0*/  SHF.R.U32.HI R8, RZ, 0x3, R2 ;  /* 0x00000003ff087819 */ /* 0x000fe20000011602 */
[----:B------:R-:W-:Y:S01]  /*285f0*/  IMAD.SHL.U32 R5, R0, 0x8, RZ ;  /* 0x0000000800057824 */ /* 0x000fe200078e00ff */
[----:B------:R-:W-:-:S02]  /*28600*/  LEA.HI R0, R4, R0, RZ, 0x3 ;  /* 0x0000000004007211 */ /* 0x000fc400078f18ff */
[----:B------:R-:W-:Y:S02]  /*28610*/  LOP3.LUT R3, R3, 0xfffffe00, RZ, 0xc0, !PT ;  /* 0xfffffe0003037812 */ /* 0x000fe400078ec0ff */
[----:B------:R-:W-:Y:S01]  /*28620*/  LOP3.LUT R2, R2, 0x38, R5, 0xf8, !PT ;  /* 0x0000003802027812 */ /* 0x000fe200078ef805 */
[----:B------:R-:W-:Y:S01]  /*28630*/  IMAD.SHL.U32 R0, R0, 0x400, RZ ;  /* 0x0000040000007824 */ /* 0x000fe200078e00ff */
[-C--:B------:R-:W-:Y:S02]  /*28640*/  LOP3.LUT R6, R6, R8.reuse, RZ, 0x3c, !PT ;  /* 0x0000000806067212 */ /* 0x080fe400078e3cff */
        /* <DEDUP_REMOVED lines=12> */
[----:B------:R-:W-:Y:S01]  /*28710*/  PRMT R29, R112, 0x5410, R0 ;  /* 0x00005410701d7816 */ /* 0x000fe20000000000 */
[----:B------:R-:W-:Y:S01]  /*28720*/  IMAD.U32 R34, R22, 0x10000, RZ ;  /* 0x0001000016227824 */ /* 0x000fe200078e00ff */
[----:B------:R-:W-:Y:S02]  /*28730*/  SHF.R.U32.HI R21, RZ, 0x10, R81 ;  /* 0x00000010ff157819 */ /* 0x000fe40000011651 */
[----:B------:R-:W-:Y:S02]  /*28740*/  PRMT R26, R112, 0x5432, R8 ;  /* 0x00005432701a7816 */ /* 0x000fe40000000008 */
[----:B------:R-:W-:Y:S02]  /*28750*/  SHF.R.U32.HI R2, RZ, 0x10, R85 ;  /* 0x00000010ff027819 */ /* 0x000fe40000011655 */
[----:B------:R-:W-:-:S02]  /*28760*/  LOP3.LUT R22, R22, 0xffff0000, RZ, 0xc0, !PT ;  /* 0xffff000016167812 */ /* 0x000fc400078ec0ff */
[----:B------:R-:W-:Y:S02]  /*28770*/  SHF.R.U64 R3, R86, 0x10, R87 ;  /* 0x0000001056037819 */ /* 0x000fe40000001257 */
[----:B------:R-:W-:Y:S02]  /*28780*/  PRMT R21, R101, 0x5432, R21 ;  /* 0x0000543265157816 */ /* 0x000fe40000000015 */
[----:B------:R-:W-:Y:S02]  /*28790*/  PRMT R28, R104, 0x5432, R2 ;  /* 0x00005432681c7816 */ /* 0x000fe40000000002 */
[----:B------:R-:W-:Y:S02]  /*287a0*/  PRMT R27, R113, 0x5410, R3 ;  /* 0x00005410711b7816 */ /* 0x000fe40000000003 */
[--C-:B------:R-:W-:Y:S02]  /*287b0*/  SHF.R.U64 R20, R82, 0x10, R83.reuse ;  /* 0x0000001052147819 */ /* 0x100fe40000001253 */
[----:B------:R-:W-:-:S02]  /*287c0*/  SHF.R.U32.HI R19, RZ, 0x10, R83 ;  /* 0x00000010ff137819 */ /* 0x000fc40000011653 */
[----:B------:R-:W-:Y:S02]  /*287d0*/  PRMT R20, R104, 0x5410, R20 ;  /* 0x0000541068147816 */ /* 0x000fe40000000014 */
        /* <DEDUP_REMOVED lines=15> */
[----:B------:R-:W-:Y:S01]  /*288d0*/  FMUL.FTZ R5, R12, R34 ;  /* 0x000000220c057220 */ /* 0x000fe20000410000 */
[----:B------:R-:W-:Y:S01]  /*288e0*/  LOP3.LUT R2, R6, 0xffff0000, RZ, 0xc0, !PT ;  /* 0xffff000006027812 */ /* 0x000fe200078ec0ff */
[----:B------:R-:W-:-:S02]  /*288f0*/  FMUL.FTZ R12, R12, R15 ;  /* 0x0000000f0c0c7220 */ /* 0x000fc40000410000 */
[----:B------:R-:W-:Y:S02]  /*28900*/  FFMA.FTZ R35, R25, R15, -R5 ;  /* 0x0000000f19237223 */ /* 0x000fe40000010805 */
[----:B------:R-:W-:Y:S02]  /*28910*/  FMUL.FTZ R5, R9, R22 ;  /* 0x0000001609057220 */ /* 0x000fe40000410000 */
[----:B------:R-:W-:Y:S01]  /*28920*/  IMAD.U32 R3, R6, 0x10000, RZ ;  /* 0x0001000006037824 */ /* 0x000fe200078e00ff */
[----:B------:R-:W-:Y:S01]  /*28930*/  LOP3.LUT R6, R7, 0xffff0000, RZ, 0xc0, !PT ;  /* 0xffff000007067812 */ /* 0x000fe200078ec0ff */
[----:B------:R-:W-:Y:S02]  /*28940*/  IMAD.U32 R15, R21, 0x10000, RZ ;  /* 0x00010000150f7824 */ /* 0x000fe400078e00ff */
[----:B------:R-:W-:Y:S02]  /*28950*/  IMAD.U32 R0, R7, 0x10000, RZ ;  /* 0x0001000007007824 */ /* 0x000fe400078e00ff */
[C---:B------:R-:W-:Y:S01]  /*28960*/  IMAD.U32 R7, R28.reuse, 0x10000, RZ ;  /* 0x000100001c077824 */ /* 0x040fe200078e00ff */
[----:B------:R-:W-:Y:S01]  /*28970*/  LOP3.LUT R28, R28, 0xffff0000, RZ, 0xc0, !PT ;  /* 0xffff00001c1c7812 */ /* 0x000fe200078ec0ff */
[----:B------:R-:W-:-:S02]  /*28980*/  FMUL.FTZ R9, R9, R29 ;  /* 0x0000001d09097220 */ /* 0x000fc40000410000 */
[----:B------:R-:W-:Y:S01]  /*28990*/  FFMA.FTZ R34, R25, R34, R12 ;  /* 0x0000002219227223 */ /* 0x000fe2000001000c */
[----:B------:R-:W-:Y:S01]  /*289a0*/  LOP3.LUT R25, R21, 0xffff0000, RZ, 0xc0, !PT ;  /* 0xffff000015197812 */ /* 0x000fe200078ec0ff */
[----:B------:R-:W-:Y:S02]  /*289b0*/  FFMA.FTZ R29, R24, R29, -R5 ;  /* 0x0000001d181d7223 */ /* 0x000fe40000010805 */
[C---:B------:R-:W-:Y:S02]  /*289c0*/  FMUL.FTZ R5, R8.reuse, R15 ;  /* 0x0000000f08057220 */ /* 0x040fe40000410000 */
[-C--:B------:R-:W-:Y:S02]  /*289d0*/  FMUL.FTZ R8, R8, R7.reuse ;  /* 0x0000000708087220 */ /* 0x080fe40000410000 */
[----:B------:R-:W-:Y:S02]  /*289e0*/  FFMA.FTZ R21, R23, R7, -R5 ;  /* 0x0000000717157223 */ /* 0x000fe40000010805 */
[----:B------:R-:W-:-:S02]  /*289f0*/  FFMA.FTZ R24, R24, R22, R9 ;  /* 0x0000001618187223 */ /* 0x000fc40000010009 */
[----:B------:R-:W-:Y:S02]  /*28a00*/  FMUL.FTZ R5, R4, R25 ;  /* 0x0000001904057220 */ /* 0x000fe40000410000 */
[----:B------:R-:W-:Y:S02]  /*28a10*/  FFMA.FTZ R23, R23, R15, R8 ;  /* 0x0000000f17177223 */ /* 0x000fe40000010008 */
[C---:B------:R-:W-:Y:S01]  /*28a20*/  IMAD.U32 R9, R27.reuse, 0x10000, RZ ;  /* 0x000100001b097824 */ /* 0x040fe200078e00ff */
[----:B------:R-:W-:Y:S01]  /*28a30*/  LOP3.LUT R27, R27, 0xffff0000, RZ, 0xc0, !PT ;  /* 0xffff00001b1b7812 */ /* 0x000fe200078ec0ff */
[C---:B------:R-:W-:Y:S01]  /*28a40*/  IMAD.U32 R12, R20.reuse, 0x10000, RZ ;  /* 0x00010000140c7824 */ /* 0x040fe200078e00ff */
[----:B------:R-:W-:Y:S01]  /*28a50*/  LOP3.LUT R20, R20, 0xffff0000, RZ, 0xc0, !PT ;  /* 0xffff000014147812 */ /* 0x000fe200078ec0ff */
[C---:B------:R-:W-:Y:S01]  /*28a60*/  IMAD.U32 R15, R19.reuse, 0x10000, RZ ;  /* 0x00010000130f7824 */ /* 0x040fe200078e00ff */
[----:B------:R-:W-:Y:S01]  /*28a70*/  LOP3.LUT R19, R19, 0xffff0000, RZ, 0xc0, !PT ;  /* 0xffff000013137812 */ /* 0x000fe200078ec0ff */
[----:B------:R-:W-:-:S02]  /*28a80*/  FMUL.FTZ R7, R4, R28 ;  /* 0x0000001c04077220 */ /* 0x000fc40000410000 */
[C---:B------:R-:W-:Y:S01]  /*28a90*/  IMAD.U32 R8, R26.reuse, 0x10000, RZ ;  /* 0x000100001a087824 */ /* 0x040fe200078e00ff */
[----:B------:R-:W-:Y:S01]  /*28aa0*/  LOP3.LUT R26, R26, 0xffff0000, RZ, 0xc0, !PT ;  /* 0xffff00001a1a7812 */ /* 0x000fe200078ec0ff */
[----:B------:R-:W-:Y:S02]  /*28ab0*/  FFMA.FTZ R28, R18, R28, -R5 ;  /* 0x0000001c121c7223 */ /* 0x000fe40000010805 */
[C---:B------:R-:W-:Y:S02]  /*28ac0*/  FMUL.FTZ R5, R3.reuse, R12 ;  /* 0x0000000c03057220 */ /* 0x040fe40000410000 */
[----:B------:R-:W-:Y:S02]  /*28ad0*/  FMUL.FTZ R4, R3, R9 ;  /* 0x0000000903047220 */ /* 0x000fe40000410000 */
[C---:B------:R-:W-:Y:S02]  /*28ae0*/  FMUL.FTZ R3, R0.reuse, R15 ;  /* 0x0000000f00037220 */ /* 0x040fe40000410000 */
[----:B------:R-:W-:-:S02]  /*28af0*/  FMUL.FTZ R0, R0, R8 ;  /* 0x0000000800007220 */ /* 0x000fc40000410000 */
[C---:B------:R-:W-:Y:S02]  /*28b00*/  FFMA.FTZ R8, R13.reuse, R8, -R3 ;  /* 0x000000080d087223 */ /* 0x040fe40000010803 */
[----:B------:R-:W-:Y:S01]  /*28b10*/  FFMA.FTZ R3, R13, R15, R0 ;  /* 0x0000000f0d037223 */ /* 0x000fe20000010000 */
[----:B------:R-:W-:Y:S01]  /*28b20*/  F2FP.BF16.PACK_AB R13, R28, R21 ;  /* 0x000000151c0d723e */ /* 0x000fe200000010ff */
[----:B------:R-:W-:Y:S02]  /*28b30*/  FFMA.FTZ R18, R18, R25, R7 ;  /* 0x0000001912127223 */ /* 0x000fe40000010007 */
[----:B------:R-:W-:Y:S02]  /*28b40*/  FMUL.FTZ R0, R2, R20 ;  /* 0x0000001402007220 */ /* 0x000fe40000410000 */
[----:B------:R-:W-:Y:S02]  /*28b50*/  FMUL.FTZ R15, R6, R19 ;  /* 0x00000013060f7220 */ /* 0x000fe40000410000 */
[----:B------:R-:W-:-:S02]  /*28b60*/  FMUL.FTZ R2, R2, R27 ;  /* 0x0000001b02027220 */ /* 0x000fc40000410000 */
[-C--:B------:R-:W-:Y:S02]  /*28b70*/  FMUL.FTZ R7, R6, R26.reuse ;  /* 0x0000001a06077220 */ /* 0x080fe40000410000 */
[C---:B------:R-:W-:Y:S01]  /*28b80*/  FFMA.FTZ R9, R17.reuse, R9, -R5 ;  /* 0x0000000911097223 */ /* 0x040fe20000010805 */
[----:B------:R-:W-:Y:S01]  /*28b90*/  F2FP.BF16.PACK_AB R5, R18, R23 ;  /* 0x000000171205723e */ /* 0x000fe200000010ff */
[----:B------:R-:W-:Y:S02]  /*28ba0*/  FFMA.FTZ R0, R16, R27, -R0 ;  /* 0x0000001b10007223 */ /* 0x000fe40000010800 */
[----:B------:R-:W-:Y:S02]  /*28bb0*/  FFMA.FTZ R15, R14, R26, -R15 ;  /* 0x0000001a0e0f7223 */ /* 0x000fe4000001080f */
[----:B------:R-:W-:Y:S01]  /*28bc0*/  FFMA.FTZ R17, R17, R12, R4 ;  /* 0x0000000c11117223 */ /* 0x000fe20000010004 */
[----:B------:R-:W-:Y:S01]  /*28bd0*/  F2FP.BF16.PACK_AB R12, R29, R35 ;  /* 0x000000231d0c723e */ /* 0x000fe200000010ff */
[----:B------:R-:W-:Y:S01]  /*28be0*/  FFMA.FTZ R6, R16, R20, R2 ;  /* 0x0000001410067223 */ /* 0x000fe20000010002 */
[----:B------:R-:W-:Y:S01]  /*28bf0*/  F2FP.BF16.PACK_AB R15, R15, R8 ;  /* 0x000000080f0f723e */ /* 0x000fe200000010ff */
[----:B------:R-:W-:Y:S01]  /*28c00*/  FFMA.FTZ R7, R14, R19, R7 ;  /* 0x000000130e077223 */ /* 0x000fe20000010007 */
[----:B------:R-:W-:Y:S01]  /*28c10*/  F2FP.BF16.PACK_AB R14, R0, R9 ;  /* 0x00000009000e723e */ /* 0x000fe200000010ff */
[----:B------:R-:W-:Y:S01]  /*28c20*/  IMAD.MOV.U32 R2, RZ, RZ, R114 ;  /* 0x000000ffff027224 */ /* 0x000fe200078e0072 */
[----:B------:R-:W-:-:S02]  /*28c30*/  F2FP.BF16.PACK_AB R4, R24, R34 ;  /* 0x000000221804723e */ /* 0x000fc400000010ff */
[----:B------:R-:W-:Y:S01]  /*28c40*/  F2FP.BF16.PACK_AB R6, R6, R17 ;  /* 0x000000110606723e */ /* 0x000fe200000010ff */
[----:B------:R1:W-:Y:S01]  /*28c50*/  ST.E.128 [R32.64], R12 ;  /* 0x0000000c20007985 */ /* 0x0003e2000c101d04 */
[----:B------:R-:W-:Y:S01]  /*28c60*/  F2FP.BF16.PACK_AB R7, R7, R3 ;  /* 0x000000030707723e */ /* 0x000fe200000010ff */
[----:B------:R-:W-:-:S04]  /*28c70*/  IMAD.MOV.U32 R3, RZ, RZ, 0x0 ;  /* 0x00000000ff037424 */ /* 0x000fc800078e00ff */
[----:B------:R1:W-:Y:S01]  /*28c80*/  ST.E.128 [R30.64], R4 ;  /* 0x000000041e007985 */ /* 0x0003e2000c101d04 */
[----:B------:R-:W-:Y:S05]  /*28c90*/  RET.REL.NODEC R2 `(_ZN7cutlass13device_kernelIN5flash19enable_sm80_to_sm89INS1_16FlashAttnFwdSm80INS1_25CollectiveMainloopFwdSm80ILi8ELi2ELb0EN4cute5tupleIJNS5_1CILi128EEENS7_ILi64EEENS7_ILi192EEEEEELi192ENS_10bfloat16_tEfNS_4arch4Sm80ELb0ELb1ELb1ELb1ELb1ELb1ELb1ELb1EEENS1_21CollectiveEpilogueFwdINS6_IJS8_SA_S9_EEENS6_IJNS7_ILi1EEESI_SI_EEESC_SE_Li256ELb1ELb1ELb1ELb0EEENS1_36VarlenDynamicPersistentTileSchedulerILi128ELi64ELi256ELi256ELb1ELb1ELb0ELb1ELb0ELb1EEEEEEEEEvNT_6ParamsE) ;  /* 0xfffd736002007950 */ /* 0x000fea0003c3ffff */
.L_x_2516:
[----:B------:R-:W-:Y:S01]  /*28ca0*/  IMAD.MOV.U32 R35, RZ, RZ, R37 ;  /* 0x000000ffff237224 */ /* 0x000fe200078e0025 */
[----:B------:R-:W-:Y:S01]  /*28cb0*/  MOV R34, 0x1c1f ;  /* 0x00001c1f00227802 */ /* 0x000fe20000000f00 */
[----:B------:R-:W-:Y:S01]  /*28cc0*/  IMAD.MOV.U32 R2, RZ, RZ, RZ ;  /* 0x000000ffff027224 */ /* 0x000fe200078e00ff */
[----:B------:R-:W-:Y:S02]  /*28cd0*/  MOV R182, 0xffffffff ;  /* 0xffffffff00b67802 */ /* 0x000fe40000000f00 */
[----:B------:R-:W-:Y:S02]  /*28ce0*/  MOV R3, 0x28d00 ;  /* 0x00028d0000037802 */ /* 0x000fe40000000f00 */
[----:B------:R-:W-:Y:S05]  /*28cf0*/  CALL.REL.NOINC `($__internal_39_$__cuda_sm70_shflsync_idx_p) ;  /* 0x0000077000007944 */ /* 0x000fea0003c00000 */
[----:B------:R-:W-:Y:S01]  /*28d00*/  MOV R5, R181 ;  /* 0x000000b500057202 */ /* 0x000fe20000000f00 */
[----:B------:R-:W-:Y:S05]  /*28d10*/  BRA `(.L_x_2564) ;  /* 0xffff87c000007947 */ /* 0x000fea000383ffff */
.L_x_2517:
[----:B------:R-:W-:Y:S01]  /*28d20*/  IMAD.MOV.U32 R35, RZ, RZ, R42 ;  /* 0x000000ffff237224 */ /* 0x000fe200078e002a */
[----:B------:R-:W-:Y:S01]  /*28d30*/  MOV R34, 0x1c1f ;  /* 0x00001c1f00227802 */ /* 0x000fe20000000f00 */
[----:B------:R-:W-:Y:S01]  /*28d40*/  IMAD.MOV.U32 R2, RZ, RZ, RZ ;  /* 0x000000ffff027224 */ /* 0x000fe200078e00ff */
[----:B------:R-:W-:-:S02]  /*28d50*/  MOV R182, 0xffffffff ;  /* 0xffffffff00b67802 */ /* 0x000fc40000000f00 */
[----:B------:R-:W-:Y:S02]  /*28d60*/  MOV R3, 0x28d80 ;  /* 0x00028d8000037802 */ /* 0x000fe40000000f00 */
[----:B-12---:R-:W-:Y:S05]  /*28d70*/  CALL.REL.NOINC `($__internal_39_$__cuda_sm70_shflsync_idx_p) ;  /* 0x000006f000007944 */ /* 0x006fea0003c00000 */
[----:B------:R-:W-:Y:S01]  /*28d80*/  IMAD.MOV.U32 R35, RZ, RZ, R36 ;  /* 0x000000ffff237224 */ /* 0x000fe200078e0024 */
[----:B------:R-:W-:Y:S01]  /*28d90*/  MOV R2, RZ ;  /* 0x000000ff00027202 */ /* 0x000fe20000000f00 */
[----:B------:R-:W-:Y:S01]  /*28da0*/  IMAD.MOV.U32 R34, RZ, RZ, 0x1c1f ;  /* 0x00001c1fff227424 */ /* 0x000fe200078e00ff */
[----:B------:R-:W-:Y:S01]  /*28db0*/  MOV R182, 0xffffffff ;  /* 0xffffffff00b67802 */ /* 0x000fe20000000f00 */
[----:B------:R-:W-:Y:S01]  /*28dc0*/  IMAD.MOV.U32 R4, RZ, RZ, R181 ;  /* 0x000000ffff047224 */ /* 0x000fe200078e00b5 */
[----:B------:R-:W-:Y:S02]  /*28dd0*/  MOV R3, 0x28df0 ;  /* 0x00028df000037802 */ /* 0x000fe40000000f00 */
[----:B------:R-:W-:Y:S05]  /*28de0*/  CALL.REL.NOINC `($__internal_39_$__cuda_sm70_shflsync_idx_p) ;  /* 0x0000068000007944 */ /* 0x000fea0003c00000 */
[----:B------:R-:W-:Y:S01]  /*28df0*/  IMAD.MOV.U32 R6, RZ, RZ, R181 ;  /* 0x000000ffff067224 */ /* 0x000fe200078e00b5 */
[----:B------:R-:W-:Y:S01]  /*28e00*/  MOV R35, R43 ;  /* 0x0000002b00237202 */ /* 0x000fe20000000f00 */
[----:B------:R-:W-:Y:S01]  /*28e10*/  IMAD.MOV.U32 R2, RZ, RZ, RZ ;  /* 0x000000ffff027224 */ /* 0x000fe200078e00ff */
[----:B------:R-:W-:Y:S01]  /*28e20*/  MOV R34, 0x1c1f ;  /* 0x00001c1f00227802 */ /* 0x000fe20000000f00 */
[----:B------:R-:W-:Y:S01]  /*28e30*/  IMAD.MOV.U32 R182, RZ, RZ, -0x1 ;  /* 0xffffffffffb67424 */ /* 0x000fe200078e00ff */
[----:B------:R-:W-:-:S02]  /*28e40*/  MOV R3, 0x28e60 ;  /* 0x00028e6000037802 */ /* 0x000fc40000000f00 */
[----:B------:R-:W-:Y:S05]  /*28e50*/  CALL.REL.NOINC `($__internal_39_$__cuda_sm70_shflsync_idx_p) ;  /* 0x0000061000007944 */ /* 0x000fea0003c00000 */
[----:B------:R-:W-:Y:S01]  /*28e60*/  MOV R2, R181 ;  /* 0x000000b500027202 */ /* 0x000fe20000000f00 */
[----:B------:R-:W-:Y:S05]  /*28e70*/  BRA `(.L_x_2565) ;  /* 0xffff86a000007947 */ /* 0x000fea000383ffff */
.L_x_2520:
[----:B------:R-:W-:Y:S01]  /*28e80*/  IMAD.MOV.U32 R35, RZ, RZ, R37 ;  /* 0x000000ffff237224 */ /* 0x000fe200078e0025 */
[----:B------:R-:W-:Y:S01]  /*28e90*/  MOV R34, 0x1c1f ;  /* 0x00001c1f00227802 */ /* 0x000fe20000000f00 */
[----:B------:R-:W-:Y:S01]  /*28ea0*/  IMAD.MOV.U32 R2, RZ, RZ, 0x1 ;  /* 0x00000001ff027424 */ /* 0x000fe200078e00ff */
[----:B------:R-:W-:-:S02]  /*28eb0*/  MOV R182, 0xffffffff ;  /* 0xffffffff00b67802 */ /* 0x000fc40000000f00 */
[----:B------:R-:W-:Y:S02]  /*28ec0*/  MOV R3, 0x28ee0 ;  /* 0x00028ee000037802 */ /* 0x000fe40000000f00 */
[----:B---3--:R-:W-:Y:S05]  /*28ed0*/  CALL.REL.NOINC `($__internal_39_$__cuda_sm70_shflsync_idx_p) ;  /* 0x0000059000007944 */ /* 0x008fea0003c00000 */
[----:B------:R-:W-:Y:S01]  /*28ee0*/  IMAD.MOV.U32 R5, RZ, RZ, R181 ;  /* 0x000000ffff057224 */ /* 0x000fe200078e00b5 */
[----:B------:R-:W-:Y:S01]  /*28ef0*/  MOV R35, R42 ;  /* 0x0000002a00237202 */ /* 0x000fe20000000f00 */
[----:B------:R-:W-:Y:S01]  /*28f00*/  IMAD.MOV.U32 R2, RZ, RZ, 0x1 ;  /* 0x00000001ff027424 */ /* 0x000fe200078e00ff */
[----:B------:R-:W-:Y:S01]  /*28f10*/  MOV R34, 0x1c1f ;  /* 0x00001c1f00227802 */ /* 0x000fe20000000f00 */
[----:B------:R-:W-:Y:S01]  /*28f20*/  IMAD.MOV.U32 R182, RZ, RZ, -0x1 ;  /* 0xffffffffffb67424 */ /* 0x000fe200078e00ff */
[----:B------:R-:W-:Y:S02]  /*28f30*/  MOV R3, 0x28f50 ;  /* 0x00028f5000037802 */ /* 0x000fe40000000f00 */
[----:B------:R-:W-:Y:S05]  /*28f40*/  CALL.REL.NOINC `($__internal_39_$__cuda_sm70_shflsync_idx_p) ;  /* 0x0000052000007944 */ /* 0x000fea0003c00000 */
[----:B------:R-:W-:Y:S01]  /*28f50*/  IMAD.MOV.U32 R35, RZ, RZ, R36 ;  /* 0x000000ffff237224 */ /* 0x000fe200078e0024 */
[----:B------:R-:W-:Y:S01]  /*28f60*/  MOV R2, 0x1 ;  /* 0x0000000100027802 */ /* 0x000fe20000000f00 */
[----:B------:R-:W-:Y:S01]  /*28f70*/  IMAD.MOV.U32 R34, RZ, RZ, 0x1c1f ;  /* 0x00001c1fff227424 */ /* 0x000fe200078e00ff */
[----:B------:R-:W-:Y:S01]  /*28f80*/  MOV R182, 0xffffffff ;  /* 0xffffffff00b67802 */ /* 0x000fe20000000f00 */
[----:B------:R-:W-:Y:S01]  /*28f90*/  IMAD.MOV.U32 R4, RZ, RZ, R181 ;  /* 0x000000ffff047224 */ /* 0x000fe200078e00b5 */
[----:B------:R-:W-:-:S02]  /*28fa0*/  MOV R3, 0x28fc0 ;  /* 0x00028fc000037802 */ /* 0x000fc40000000f00 */
[----:B------:R-:W-:Y:S05]  /*28fb0*/  CALL.REL.NOINC `($__internal_39_$__cuda_sm70_shflsync_idx_p) ;  /* 0x000004b000007944 */ /* 0x000fea0003c00000 */
        /* <DEDUP_REMOVED lines=9> */
.L_x_2547:
        /* <DEDUP_REMOVED lines=8> */
.L_x_2548:
[----:B------:R-:W-:Y:S01]  /*290d0*/  IMAD.MOV.U32 R35, RZ, RZ, R25 ;  /* 0x000000ffff237224 */ /* 0x000fe200078e0019 */
[----:B------:R-:W-:Y:S01]  /*290e0*/  MOV R34, 0x1c1f ;  /* 0x00001c1f00227802 */ /* 0x000fe20000000f00 */
[----:B------:R-:W-:Y:S01]  /*290f0*/  IMAD.MOV.U32 R2, RZ, RZ, RZ ;  /* 0x000000ffff027224 */ /* 0x000fe200078e00ff */
[----:B------:R-:W-:Y:S02]  /*29100*/  MOV R182, 0xffffffff ;  /* 0xffffffff00b67802 */ /* 0x000fe40000000f00 */
[----:B------:R-:W-:Y:S02]  /*29110*/  MOV R3, 0x29130 ;  /* 0x0002913000037802 */ /* 0x000fe40000000f00 */
[----:B-12---:R-:W-:Y:S05]  /*29120*/  CALL.REL.NOINC `($__internal_39_$__cuda_sm70_shflsync_idx_p) ;  /* 0x0000034000007944 */ /* 0x006fea0003c00000 */
[----:B------:R-:W-:Y:S01]  /*29130*/  IMAD.MOV.U32 R35, RZ, RZ, R14 ;  /* 0x000000ffff237224 */ /* 0x000fe200078e000e */
[----:B------:R-:W-:Y:S01]  /*29140*/  MOV R34, 0x1c1f ;  /* 0x00001c1f00227802 */ /* 0x000fe20000000f00 */
[----:B------:R-:W-:Y:S01]  /*29150*/  IMAD.MOV.U32 R2, RZ, RZ, RZ ;  /* 0x000000ffff027224 */ /* 0x000fe200078e00ff */
[----:B------:R-:W-:Y:S01]  /*29160*/  MOV R4, R181 ;  /* 0x000000b500047202 */ /* 0x000fe20000000f00 */
[----:B------:R-:W-:Y:S01]  /*29170*/  IMAD.MOV.U32 R182, RZ, RZ, -0x1 ;  /* 0xffffffffffb67424 */ /* 0x000fe200078e00ff */
[----:B------:R-:W-:-:S02]  /*29180*/  MOV R5, R0 ;  /* 0x0000000000057202 */ /* 0x000fc40000000f00 */
[----:B------:R-:W-:Y:S02]  /*29190*/  MOV R3, 0x291b0 ;  /* 0x000291b000037802 */ /* 0x000fe40000000f00 */
[----:B------:R-:W-:Y:S05]  /*291a0*/  CALL.REL.NOINC `($__internal_39_$__cuda_sm70_shflsync_idx_p) ;  /* 0x000002c000007944 */ /* 0x000fea0003c00000 */
[----:B------:R-:W-:Y:S01]  /*291b0*/  IMAD.MOV.U32 R6, RZ, RZ, R181 ;  /* 0x000000ffff067224 */ /* 0x000fe200078e00b5 */
[----:B------:R-:W-:Y:S01]  /*291c0*/  MOV R35, R30 ;  /* 0x0000001e00237202 */ /* 0x000fe20000000f00 */
[----:B------:R-:W-:Y:S01]  /*291d0*/  IMAD.MOV.U32 R2, RZ, RZ, RZ ;  /* 0x000000ffff027224 */ /* 0x000fe200078e00ff */
[----:B------:R-:W-:Y:S01]  /*291e0*/  MOV R34, 0x1c1f ;  /* 0x00001c1f00227802 */ /* 0x000fe20000000f00 */
[----:B------:R-:W-:Y:S01]  /*291f0*/  IMAD.MOV.U32 R182, RZ, RZ, -0x1 ;  /* 0xffffffffffb67424 */ /* 0x000fe200078e00ff */
[----:B------:R-:W-:Y:S02]  /*29200*/  MOV R3, 0x29220 ;  /* 0x0002922000037802 */ /* 0x000fe40000000f00 */
[----:B------:R-:W-:Y:S05]  /*29210*/  CALL.REL.NOINC `($__internal_39_$__cuda_sm70_shflsync_idx_p) ;  /* 0x0000025000007944 */ /* 0x000fea0003c00000 */
[----:B------:R-:W-:Y:S01]  /*29220*/  MOV R2, R181 ;  /* 0x000000b500027202 */ /* 0x000fe20000000f00 */
[----:B------:R-:W-:Y:S05]  /*29230*/  BRA `(.L_x_2568) ;  /* 0xffffbf1000007947 */ /* 0x000fea000383ffff */
.L_x_2551:
[----:B------:R-:W-:Y:S01]  /*29240*/  IMAD.MOV.U32 R35, RZ, RZ, R15 ;  /* 0x000000ffff237224 */ /* 0x000fe200078e000f */
[----:B------:R-:W-:Y:S01]  /*29250*/  MOV R34, 0x1c1f ;  /* 0x00001c1f00227802 */ /* 0x000fe20000000f00 */
[----:B------:R-:W-:Y:S01]  /*29260*/  IMAD.MOV.U32 R2, RZ, RZ, 0x1 ;  /* 0x00000001ff027424 */ /* 0x000fe200078e00ff */
[----:B------:R-:W-:Y:S02]  /*29270*/  MOV R182, 0xffffffff ;  /* 0xffffffff00b67802 */ /* 0x000fe40000000f00 */
[----:B------:R-:W-:-:S02]  /*29280*/  MOV R3, 0x292a0 ;  /* 0x000292a000037802 */ /* 0x000fc40000000f00 */
[----:B---3--:R-:W-:Y:S05]  /*29290*/  CALL.REL.NOINC `($__internal_39_$__cuda_sm70_shflsync_idx_p) ;  /* 0x000001d000007944 */ /* 0x008fea0003c00000 */
[----:B------:R-:W-:Y:S01]  /*292a0*/  IMAD.MOV.U32 R0, RZ, RZ, R181 ;  /* 0x000000ffff007224 */ /* 0x000fe200078e00b5 */
[----:B------:R-:W-:Y:S01]  /*292b0*/  MOV R35, R25 ;  /* 0x0000001900237202 */ /* 0x000fe20000000f00 */
[----:B------:R-:W-:Y:S01]  /*292c0*/  IMAD.MOV.U32 R2, RZ, RZ, 0x1 ;  /* 0x00000001ff027424 */ /* 0x000fe200078e00ff */
[----:B------:R-:W-:Y:S01]  /*292d0*/  MOV R34, 0x1c1f ;  /* 0x00001c1f00227802 */ /* 0x000fe20000000f00 */
[----:B------:R-:W-:Y:S01]  /*292e0*/  IMAD.MOV.U32 R182, RZ, RZ, -0x1 ;  /* 0xffffffffffb67424 */ /* 0x000fe200078e00ff */
[----:B------:R-:W-:-:S02]  /*292f0*/  MOV R3, 0x29310 ;  /* 0x0002931000037802 */ /* 0x000fc40000000f00 */
[----:B------:R-:W-:Y:S05]  /*29300*/  CALL.REL.NOINC `($__internal_39_$__cuda_sm70_shflsync_idx_p) ;  /* 0x0000016000007944 */ /* 0x000fea0003c00000 */
[----:B------:R-:W-:Y:S01]  /*29310*/  IMAD.MOV.U32 R35, RZ, RZ, R14 ;  /* 0x000000ffff237224 */ /* 0x000fe200078e000e */
[----:B------:R-:W-:Y:S01]  /*29320*/  MOV R34, 0x1c1f ;  /* 0x00001c1f00227802 */ /* 0x000fe20000000f00 */
[----:B------:R-:W-:Y:S01]  /*29330*/  IMAD.MOV.U32 R2, RZ, RZ, 0x1 ;  /* 0x00000001ff027424 */ /* 0x000fe200078e00ff */
[----:B------:R-:W-:Y:S01]  /*29340*/  MOV R4, R181 ;  /* 0x000000b500047202 */ /* 0x000fe20000000f00 */
[----:B------:R-:W-:Y:S01]  /*29350*/  IMAD.MOV.U32 R182, RZ, RZ, -0x1 ;  /* 0xffffffffffb67424 */ /* 0x000fe200078e00ff */
[----:B------:R-:W-:-:S02]  /*29360*/  MOV R5, R0 ;  /* 0x0000000000057202 */ /* 0x000fc40000000f00 */
[----:B------:R-:W-:Y:S02]  /*29370*/  MOV R3, 0x29390 ;  /* 0x0002939000037802 */ /* 0x000fe40000000f00 */
[----:B------:R-:W-:Y:S05]  /*29380*/  CALL.REL.NOINC `($__internal_39_$__cuda_sm70_shflsync_idx_p) ;  /* 0x000000e000007944 */ /* 0x000fea0003c00000 */
        /* <DEDUP_REMOVED lines=9> */
        .weak           $__internal_38_$__cuda_sm70_shflsync_bfly_p
        .type           $__internal_38_$__cuda_sm70_shflsync_bfly_p,@function
        .size           $__internal_38_$__cuda_sm70_shflsync_bfly_p,($__internal_39_$__cuda_sm70_shflsync_idx_p - $__internal_38_$__cuda_sm70_shflsync_bfly_p)
$__internal_38_$__cuda_sm70_shflsync_bfly_p:
[----:B------:R-:W-:Y:S04]  /*29420*/  WARPSYNC R194 ;  /* 0x000000c200007348 */ /* 0x000fe80003800000 */
[----:B------:R1:W2:Y:S02]  /*29430*/  SHFL.BFLY PT, R15, R2, R15, R210 ;  /* 0x0c00000f020f7389 */ /* 0x0002a400000e00d2 */
[----:B-1----:R-:W-:-:S02]  /*29440*/  MOV R2, R3 ;  /* 0x0000000300027202 */ /* 0x002fc40000000f00 */
[----:B------:R-:W-:-:S04]  /*29450*/  MOV R3, 0x0 ;  /* 0x0000000000037802 */ /* 0x000fc80000000f00 */
[----:B--2---:R-:W-:Y:S05]  /*29460*/  RET.REL.NODEC R2 `(_ZN7cutlass13device_kernelIN5flash19enable_sm80_to_sm89INS1_16FlashAttnFwdSm80INS1_25CollectiveMainloopFwdSm80ILi8ELi2ELb0EN4cute5tupleIJNS5_1CILi128EEENS7_ILi64EEENS7_ILi192EEEEEELi192ENS_10bfloat16_tEfNS_4arch4Sm80ELb0ELb1ELb1ELb1ELb1ELb1ELb1ELb1EEENS1_21CollectiveEpilogueFwdINS6_IJS8_SA_S9_EEENS6_IJNS7_ILi1EEESI_SI_EEESC_SE_Li256ELb1ELb1ELb1ELb0EEENS1_36VarlenDynamicPersistentTileSchedulerILi128ELi64ELi256ELi256ELb1ELb1ELb0ELb1ELb0ELb1EEEEEEEEEvNT_6ParamsE) ;  /* 0xfffd6b9002007950 */ /* 0x004fea0003c3ffff */
        .weak           $__internal_39_$__cuda_sm70_shflsync_idx_p
        .type           $__internal_39_$__cuda_sm70_shflsync_idx_p,@function
        .size           $__internal_39_$__cuda_sm70_shflsync_idx_p,($__internal_40_$__cuda_sm70_shflsync_up_p - $__internal_39_$__cuda_sm70_shflsync_idx_p)
$__internal_39_$__cuda_sm70_shflsync_idx_p:
[----:B------:R-:W-:Y:S04]  /*29470*/  WARPSYNC R182 ;  /* 0x000000b600007348 */ /* 0x000fe80003800000 */
[----:B------:R1:W2:Y:S02]  /*29480*/  SHFL.IDX PT, R181, R35, R2, R34 ;  /* 0x0000000223b57389 */ /* 0x0002a400000e0022 */
[----:B-1----:R-:W-:Y:S02]  /*29490*/  MOV R2, R3 ;  /* 0x0000000300027202 */ /* 0x002fe40000000f00 */
[----:B------:R-:W-:-:S04]  /*294a0*/  MOV R3, 0x0 ;  /* 0x0000000000037802 */ /* 0x000fc80000000f00 */
[----:B--2---:R-:W-:Y:S05]  /*294b0*/  RET.REL.NODEC R2 `(_ZN7cutlass13device_kernelIN5flash19enable_sm80_to_sm89INS1_16FlashAttnFwdSm80INS1_25CollectiveMainloopFwdSm80ILi8ELi2ELb0EN4cute5tupleIJNS5_1CILi128EEENS7_ILi64EEENS7_ILi192EEEEEELi192ENS_10bfloat16_tEfNS_4arch4Sm80ELb0ELb1ELb1ELb1ELb1ELb1ELb1ELb1EEENS1_21CollectiveEpilogueFwdINS6_IJS8_SA_S9_EEENS6_IJNS7_ILi1EEESI_SI_EEESC_SE_Li256ELb1ELb1ELb1ELb0EEENS1_36VarlenDynamicPersistentTileSchedulerILi128ELi64ELi256ELi256ELb1ELb1ELb0ELb1ELb0ELb1EEEEEEEEEvNT_6ParamsE) ;  /* 0xfffd6b4002007950 */ /* 0x004fea0003c3ffff */
        .weak           $__internal_40_$__cuda_sm70_shflsync_up_p
        .type           $__internal_40_$__cuda_sm70_shflsync_up_p,@function
        .size           $__internal_40_$__cuda_sm70_shflsync_up_p,($__internal_41_$__cuda_sm70_votesync_ballot - $__internal_40_$__cuda_sm70_shflsync_up_p)
$__internal_40_$__cuda_sm70_shflsync_up_p:
[----:B------:R-:W-:Y:S02]  /*294c0*/  MOV R4, RZ ;  /* 0x000000ff00047202 */ /* 0x000fe40000000f00 */
[----:B------:R-:W-:-:S04]  /*294d0*/  MOV R12, 0xffffffff ;  /* 0xffffffff000c7802 */ /* 0x000fc80000000f00 */
[----:B------:R-:W-:Y:S04]  /*294e0*/  WARPSYNC R12 ;  /* 0x0000000c00007348 */ /* 0x000fe80003800000 */
[----:B------:R1:W2:Y:S02]  /*294f0*/  SHFL.UP PT, R4, R0, R3, R4 ;  /* 0x0400000300047389 */ /* 0x0002a400000e0004 */
[----:B-1----:R-:W-:-:S04]  /*29500*/  MOV R3, 0x0 ;  /* 0x0000000000037802 */ /* 0x002fc80000000f00 */
[----:B--2---:R-:W-:Y:S05]  /*29510*/  RET.REL.NODEC R2 `(_ZN7cutlass13device_kernelIN5flash19enable_sm80_to_sm89INS1_16FlashAttnFwdSm80INS1_25CollectiveMainloopFwdSm80ILi8ELi2ELb0EN4cute5tupleIJNS5_1CILi128EEENS7_ILi64EEENS7_ILi192EEEEEELi192ENS_10bfloat16_tEfNS_4arch4Sm80ELb0ELb1ELb1ELb1ELb1ELb1ELb1ELb1EEENS1_21CollectiveEpilogueFwdINS6_IJS8_SA_S9_EEENS6_IJNS7_ILi1EEESI_SI_EEESC_SE_Li256ELb1ELb1ELb1ELb0EEENS1_36VarlenDynamicPersistentTileSchedulerILi128ELi64ELi256ELi256ELb1ELb1ELb0ELb1ELb0ELb1EEEEEEEEEvNT_6ParamsE) ;  /* 0xfffd6ae002007950 */ /* 0x004fea0003c3ffff */
        .weak           $__internal_41_$__cuda_sm70_votesync_ballot
        .type           $__internal_41_$__cuda_sm70_votesync_ballot,@function
        .size           $__internal_41_$__cuda_sm70_votesync_ballot,(.L_x_3158 - $__internal_41_$__cuda_sm70_votesync_ballot)
$__internal_41_$__cuda_sm70_votesync_ballot:
[----:B------:R-:W-:Y:S01]  /*29520*/  ISETP.NE.U32.AND P0, PT, R0, 0x1, PT ;  /* 0x000000010000780c */ /* 0x000fe20003f05070 */
[----:B------:R-:W-:-:S04]  /*29530*/  IMAD.MOV.U32 R3, RZ, RZ, -0x1 ;  /* 0xffffffffff037424 */ /* 0x000fc800078e00ff */
[----:B------:R-:W-:Y:S08]  /*29540*/  WARPSYNC R3 ;  /* 0x0000000300007348 */ /* 0x000ff00003800000 */
[----:B------:R-:W-:-:S04]  /*29550*/  VOTE.ANY R0, PT, !P0 ;  /* 0x0000000000007806 */ /* 0x000fc800040e0100 */
[----:B------:R-:W-:Y:S01]  /*29560*/  LOP3.LUT R0, R0, R3, RZ, 0xc0, !PT ;  /* 0x0000000300007212 */ /* 0x000fe200078ec0ff */
[----:B------:R-:W-:-:S04]  /*29570*/  IMAD.MOV.U32 R3, RZ, RZ, 0x0 ;  /* 0x00000000ff037424 */ /* 0x000fc800078e00ff */
[----:B------:R-:W-:Y:S05]  /*29580*/  RET.REL.NODEC R2 `(_ZN7cutlass13device_kernelIN5flash19enable_sm80_to_sm89INS1_16FlashAttnFwdSm80INS1_25CollectiveMainloopFwdSm80ILi8ELi2ELb0EN4cute5tupleIJNS5_1CILi128EEENS7_ILi64EEENS7_ILi192EEEEEELi192ENS_10bfloat16_tEfNS_4arch4Sm80ELb0ELb1ELb1ELb1ELb1ELb1ELb1ELb1EEENS1_21CollectiveEpilogueFwdINS6_IJS8_SA_S9_EEENS6_IJNS7_ILi1EEESI_SI_EEESC_SE_Li256ELb1ELb1ELb1ELb0EEENS1_36VarlenDynamicPersistentTileSchedulerILi128ELi64ELi256ELi256ELb1ELb1ELb0ELb1ELb0ELb1EEEEEEEEEvNT_6ParamsE) ;  /* 0xfffd6a7002007950 */ /* 0x000fea0003c3ffff */
.L_x_2570:
        /* <DEDUP_REMOVED lines=15> */
.L_x_3158:


//--------------------- .text._ZN7cutlass13device_kernelIN5flash19enable_sm80_to_sm89INS1_16FlashAttnFwdSm80INS1_25CollectiveMainloopFwdSm80ILi8ELi2ELb0EN4cute5tupleIJNS5_1CILi128EEENS7_ILi64EEENS7_ILi192EEEEEELi192ENS_10bfloat16_tEfNS_4arch4Sm80ELb1ELb0ELb1ELb0ELb1ELb0ELb1ELb1EEENS1_21CollectiveEpilogueFwdINS6_IJS8_SA_S9_EEENS6_IJNS7_ILi1EEESI_SI_EEESC_SE_Li256ELb0ELb1ELb1ELb0EEENS1_30DynamicPersistentTileSchedulerILi256ELi256ELb1ELb1ELb0EEEEEEEEEvNT_6ParamsE --------------------------
	.section	.text._ZN7cutlass13device_kernelIN5flash19enable_sm80_to_sm89INS1_16FlashAttnFwdSm80INS1_25CollectiveMainloopFwdSm80ILi8ELi2ELb0EN4cute5tupleIJNS5_1CILi128EEENS7_ILi64EEENS7_ILi192EEEEEELi192ENS_10bfloat16_tEfNS_4arch4Sm80ELb1ELb0ELb1ELb0ELb1ELb0ELb1ELb1EEENS1_21CollectiveEpilogueFwdINS6_IJS8_SA_S9_EEENS6_IJNS7_ILi1EEESI_SI_EEESC_SE_Li256ELb0ELb1ELb1ELb0EEENS1_30DynamicPersistentTileSchedulerILi256ELi256ELb1ELb1ELb0EEEEEEEEEvNT_6ParamsE,"ax",@progbits
	.sectioninfo	@"SHI_REGISTERS=255"
	.align	128
.text._ZN7cutlass13device_kernelIN5flash19enable_sm80_to_sm89INS1_16FlashAttnFwdSm80INS1_25CollectiveMainloopFwdSm80ILi8ELi2ELb0EN4cute5tupleIJNS5_1CILi128EEENS7_ILi64EEENS7_ILi192EEEEEELi192ENS_10bfloat16_tEfNS_4arch4Sm80ELb1ELb0ELb1ELb0ELb1ELb0ELb1ELb1EEENS1_21CollectiveEpilogueFwdINS6_IJS8_SA_S9_EEENS6_IJNS7_ILi1EEESI_SI_EEESC_SE_Li256ELb0ELb1ELb1ELb0EEENS1_30DynamicPersistentTileSchedulerILi256ELi256ELb1ELb1ELb0EEEEEEEEEvNT_6ParamsE:
        .type           _ZN7cutlass13device_kernelIN5flash19enable_sm80_to_sm89INS1_16FlashAttnFwdSm80INS1_25CollectiveMainloopFwdSm80ILi8ELi2ELb0EN4cute5tupleIJNS5_1CILi128EEENS7_ILi64EEENS7_ILi192EEEEEELi192ENS_10bfloat16_tEfNS_4arch4Sm80ELb1ELb0ELb1ELb0ELb1ELb0ELb1ELb1EEENS1_21CollectiveEpilogueFwdINS6_IJS8_SA_S9_EEENS6_IJNS7_ILi1EEESI_SI_EEESC_SE_Li256ELb0ELb1ELb1ELb0EEENS1_30DynamicPersistentTileSchedulerILi256ELi256ELb1ELb1ELb0EEEEEEEEEvNT_6ParamsE,@function
        .size           _ZN7cutlass13device_kernelIN5flash19enable_sm80_to_sm89INS1_16FlashAttnFwdSm80INS1_25CollectiveMainloopFwdSm80ILi8ELi2ELb0EN4cute5tupleIJNS5_1CILi128EEENS7_ILi64EEENS7_ILi192EEEEEELi192ENS_10bfloat16_tEfNS_4arch4Sm80ELb1ELb0ELb1ELb0ELb1ELb0ELb1ELb1EEENS1_21CollectiveEpilogueFwdINS6_IJS8_SA_S9_EEENS6_IJNS7_ILi1EEESI_SI_EEESC_SE_Li256ELb0ELb1ELb1ELb0EEENS1_30DynamicPersistentTileSchedulerILi256ELi256ELb1ELb1ELb0EEEEEEEEEvNT_6ParamsE,(.L_x_3164 - _ZN7cutlass13device_kernelIN5flash19enable_sm80_to_sm89INS1_16FlashAttnFwdSm80INS1_25CollectiveMainloopFwdSm80ILi8ELi2ELb0EN4cute5tupleIJNS5_1CILi128EEENS7_ILi64EEENS7_ILi192EEEEEELi192ENS_10bfloat16_tEfNS_4arch4Sm80ELb1ELb0ELb1ELb0ELb1ELb0ELb1ELb1EEENS1_21CollectiveEpilogueFwdINS6_IJS8_SA_S9_EEENS6_IJNS7_ILi1EEESI_SI_EEESC_SE_Li256ELb0ELb1ELb1ELb0EEENS1_30DynamicPersistentTileSchedulerILi256ELi256ELb1ELb1ELb0EEEEEEEEEvNT_6ParamsE)
        .other          _ZN7cutlass13device_kernelIN5flash19enable_sm80_to_sm89INS1_16FlashAttnFwdSm80INS1_25CollectiveMainloopFwdSm80ILi8ELi2ELb0EN4cute5tupleIJNS5_1CILi128EEENS7_ILi64EEENS7_ILi192EEEEEELi192ENS_10bfloat16_tEfNS_4arch4Sm80ELb1ELb0ELb1ELb0ELb1ELb0ELb1ELb1EEENS1_21CollectiveEpilogueFwdINS6_IJS8_SA_S9_EEENS6_IJNS7_ILi1EEESI_SI_EEESC_SE_Li256ELb0ELb1ELb1ELb0EEENS1_30DynamicPersistentTileSchedulerILi256ELi256ELb1ELb1ELb0EEEEEEEEEvNT_6ParamsE,@"STO_CUDA_ENTRY STV_DEFAULT"
_ZN7cutlass13device_kernelIN5flash19enable_sm80_to_sm89INS1_16FlashAttnFwdSm80INS1_25CollectiveMainloopFwdSm80ILi8ELi2ELb0EN4cute5tupleIJNS5_1CILi128EEENS7_ILi64EEENS7_ILi192EEEEEELi192ENS_10bfloat16_tEfNS_4arch4Sm80ELb1ELb0ELb1ELb0ELb1ELb0ELb1ELb1EEENS1_21CollectiveEpilogueFwdINS6_IJS8_SA_S9_EEENS6_IJNS7_ILi1EEESI_SI_EEESC_SE_Li256ELb0ELb1ELb1ELb0EEENS1_30DynamicPersistentTileSchedulerILi256ELi256ELb1ELb1ELb0EEEEEEEEEvNT_6ParamsE:
        /* <DEDUP_REMOVED lines=13> */
[----:B------:R-:W-:Y:S02]  /*00d0*/  ULDC.64 UR6, c[0x0][0x118] ;  /* 0x0000460000067ab9 */ /* 0x000fe40000000a00 */
[CC--:B------:R-:W-:Y:S02]  /*00e0*/  LEA.HI R3, R15.reuse, R18.reuse, RZ, 0x4 ;  /* 0x000000120f037211 */ /* 0x0c0fe400078f20ff */
[-C--:B------:R-:W-:Y:S02]  /*00f0*/  LEA.HI R10, R15, R18.reuse, RZ, 0x3 ;  /* 0x000000120f0a7211 */ /* 0x080fe400078f18ff */
[----:B------:R-:W-:Y:S02]  /*0100*/  LOP3.LUT R2, R3, 0xfffffff0, RZ, 0xc0, !PT ;  /* 0xfffffff003027812 */ /* 0x000fe400078ec0ff */
[----:B------:R-:W-:-:S02]  /*0110*/  LEA.HI R0, R15, R18, RZ, 0x2 ;  /* 0x000000120f007211 */ /* 0x000fc400078f10ff */
[----:B------:R-:W-:Y:S01]  /*0120*/  SHF.R.S32.HI R232, RZ, 0x3, R10 ;  /* 0x00000003ffe87819 */ /* 0x000fe2000001140a */
[----:B------:R-:W-:Y:S01]  /*0130*/  IMAD.IADD R4, R18, 0x1, -R2 ;  /* 0x0000000112047824 */ /* 0x000fe200078e0a02 */
[----:B------:R-:W-:Y:S02]  /*0140*/  LOP3.LUT R207, R10, 0xfffffff8, RZ, 0xc0, !PT ;  /* 0xfffffff80acf7812 */ /* 0x000fe400078ec0ff */
[----:B------:R-:W-:Y:S01]  /*0150*/  LOP3.LUT R0, R0, 0xfffffffc, RZ, 0xc0, !PT ;  /* 0xfffffffc00007812 */ /* 0x000fe200078ec0ff */
[----:B------:R-:W-:Y:S01]  /*0160*/  IMAD.SHL.U32 R2, R232, 0x40, RZ ;  /* 0x00000040e8027824 */ /* 0x000fe200078e00ff */
[----:B------:R-:W-:Y:S01]  /*0170*/  SHF.R.S32.HI R5, RZ, 0x4, R3 ;  /* 0x00000004ff057819 */ /* 0x000fe20000011403 */
[C---:B------:R-:W-:Y:S01]  /*0180*/  IMAD.IADD R207, R18.reuse, 0x1, -R207 ;  /* 0x0000000112cf7824 */ /* 0x040fe200078e0acf */
[----:B------:R-:W-:Y:S01]  /*0190*/  SHF.R.S32.HI R8, RZ, 0x1f, R4 ;  /* 0x0000001fff087819 */ /* 0x000fe20000011404 */
[----:B------:R-:W-:Y:S01]  /*01a0*/  IMAD.IADD R6, R18, 0x1, -R0 ;  /* 0x0000000112067824 */ /* 0x000fe200078e0a00 */
[----:B------:R-:W-:Y:S01]  /*01b0*/  LEA.HI R3, R3, R5, RZ, 0x1 ;  /* 0x0000000503037211 */ /* 0x000fe200078f08ff */
[C---:B------:R-:W-:Y:S01]  /*01c0*/  IMAD.SHL.U32 R193, R207.reuse, 0x8, RZ ;  /* 0x00000008cfc17824 */ /* 0x040fe200078e00ff */
[----:B------:R-:W-:Y:S01]  /*01d0*/  LOP3.LUT R0, R2, 0x1c0, RZ, 0xc0, !PT ;  /* 0x000001c002007812 */ /* 0x000fe200078ec0ff */
[----:B------:R-:W-:Y:S01]  /*01e0*/  IMAD R206, R207, 0x20, R232 ;  /* 0x00000020cfce7824 */ /* 0x000fe200078e02e8 */
[----:B------:R-:W-:-:S02]  /*01f0*/  LOP3.LUT R3, R3, 0xfffffffe, RZ, 0xc0, !PT ;  /* 0xfffffffe03037812 */ /* 0x000fc400078ec0ff */
[----:B------:R-:W-:Y:S02]  /*0200*/  SHF.R.U32.HI R7, RZ, 0x3, R0 ;  /* 0x00000003ff077819 */ /* 0x000fe40000011600 */
[----:B------:R-:W-:Y:S01]  /*0210*/  LOP3.LUT R2, R0, 0x38, R193, 0xf8, !PT ;  /* 0x0000003800027812 */ /* 0x000fe200078ef8c1 */
[----:B------:R-:W-:Y:S01]  /*0220*/  IMAD.IADD R11, R5, 0x1, -R3 ;  /* 0x00000001050b7824 */ /* 0x000fe200078e0a03 */
[----:B------:R-:W-:Y:S02]  /*0230*/  LEA.HI R0, R6, R6, RZ, 0x1 ;  /* 0x0000000606007211 */ /* 0x000fe400078f08ff */
[----:B------:R-:W-:Y:S02]  /*0240*/  LEA.HI R5, R8, R4, RZ, 0x3 ;  /* 0x0000000408057211 */ /* 0x000fe400078f18ff */
[----:B------:R-:W-:Y:S01]  /*0250*/  LOP3.LUT R13, R2, R7, RZ, 0x3c, !PT ;  /* 0x00000007020d7212 */ /* 0x000fe200078e3cff */
[----:B------:R-:W-:Y:S01]  /*0260*/  IMAD.SHL.U32 R7, R207, 0x40, RZ ;  /* 0x00000040cf077824 */ /* 0x000fe200078e00ff */
[----:B------:R-:W-:-:S02]  /*0270*/  LOP3.LUT R2, R0, 0x1ffffffe, RZ, 0xc0, !PT ;  /* 0x1ffffffe00027812 */ /* 0x000fc400078ec0ff */
[----:B------:R-:W-:Y:S02]  /*0280*/  LOP3.LUT R3, R5, 0xfffffff8, RZ, 0xc0, !PT ;  /* 0xfffffff805037812 */ /* 0x000fe400078ec0ff */
[----:B------:R-:W-:Y:S01]  /*0290*/  LOP3.LUT R0, R7, 0x1c0, RZ, 0xc0, !PT ;  /* 0x000001c007007812 */ /* 0x000fe200078ec0ff */
[----:B------:R-:W-:Y:S01]  /*02a0*/  IMAD.IADD R14, R6, 0x1, -R2 ;  /* 0x00000001060e7824 */ /* 0x000fe200078e0a02 */
[----:B------:R-:W-:Y:S01]  /*02b0*/  LEA.HI R8, R15, R18, RZ, 0x5 ;  /* 0x000000120f087211 */ /* 0x000fe200078f28ff */
[----:B------:R-:W-:Y:S01]  /*02c0*/  IMAD.IADD R9, R4, 0x1, -R3 ;  /* 0x0000000104097824 */ /* 0x000fe200078e0a03 */
[----:B------:R-:W-:Y:S02]  /*02d0*/  LOP3.LUT R4, R0, 0x8, R10, 0xf8, !PT ;  /* 0x0000000800047812 */ /* 0x000fe400078ef80a */
        /* <DEDUP_REMOVED lines=8> */
[C---:B------:R-:W-:Y:S01]  /*0360*/  IMAD.SHL.U32 R3, R9.reuse, 0x40, RZ ;  /* 0x0000004009037824 */ /* 0x040fe200078e00ff */
[----:B------:R-:W-:Y:S01]  /*0370*/  R2P PR, R9, 0x6 ;  /* 0x0000000609007804 */ /* 0x000fe20000000000 */
[----:B------:R-:W-:Y:S01]  /*0380*/  IMAD.SHL.U32 R4, R11, 0x8, RZ ;  /* 0x000000080b047824 */ /* 0x000fe200078e00ff */
[----:B------:R-:W-:Y:S01]  /*0390*/  SHF.R.S32.HI R7, RZ, 0x1f, R17 ;  /* 0x0000001fff077819 */ /* 0x000fe20000011411 */
[----:B------:R-:W-:Y:S01]  /*03a0*/  IMAD.IADD R8, R6, 0x1, -R2 ;  /* 0x0000000106087824 */ /* 0x000fe200078e0a02 */
[----:B------:R-:W-:Y:S01]  /*03b0*/  LOP3.LUT R0, R3, 0x1c0, RZ, 0xc0, !PT ;  /* 0x000001c003007812 */ /* 0x000fe200078ec0ff */
[----:B------:R-:W-:Y:S01]  /*03c0*/  IMAD.SHL.U32 R2, R5, 0x40, RZ ;  /* 0x0000004005027824 */ /* 0x000fe200078e00ff */
[----:B------:R-:W-:-:S02]  /*03d0*/  LEA.HI R7, R7, R17, RZ, 0x2 ;  /* 0x0000001107077211 */ /* 0x000fc400078f10ff */
[----:B------:R-:W-:Y:S02]  /*03e0*/  LOP3.LUT R5, R0, 0x8, R4, 0xf8, !PT ;  /* 0x0000000800057812 */ /* 0x000fe400078ef804 */
[----:B------:R-:W-:Y:S02]  /*03f0*/  SHF.R.U32.HI R3, RZ, 0x3, R0 ;  /* 0x00000003ff037819 */ /* 0x000fe40000011600 */
[----:B------:R-:W-:Y:S02]  /*0400*/  LOP3.LUT R4, R2, 0xfffffe00, RZ, 0xc0, !PT ;  /* 0xfffffe0002047812 */ /* 0x000fe400078ec0ff */
[----:B------:R-:W-:Y:S01]  /*0410*/  LOP3.LUT R3, R5, R3, RZ, 0x3c, !PT ;  /* 0x0000000305037212 */ /* 0x000fe200078e3cff */
[----:B------:R-:W-:Y:S01]  /*0420*/  IMAD.MOV.U32 R5, RZ, RZ, 0x40 ;  /* 0x00000040ff057424 */ /* 0x000fe200078e00ff */
[----:B------:R-:W-:Y:S01]  /*0430*/  SHF.R.S32.HI R0, RZ, 0x2, R7 ;  /* 0x00000002ff007819 */ /* 0x000fe20000011407 */
[----:B------:R-:W-:Y:S01]  /*0440*/  IMAD R2, R6, 0x400, R4 ;  /* 0x0000040006027824 */ /* 0x000fe200078e0204 */
[----:B------:R-:W-:-:S02]  /*0450*/  SEL R168, R168, 0xffffffe0, !P1 ;  /* 0xffffffe0a8a87807 */ /* 0x000fc40004800000 */
[----:B------:R-:W-:Y:S01]  /*0460*/  LEA.HI R10, R15, R18, RZ, 0x6 ;  /* 0x000000120f0a7211 */ /* 0x000fe200078f30ff */
[----:B------:R-:W-:Y:S01]  /*0470*/  IMAD.IADD R2, R2, 0x1, R3 ;  /* 0x0000000102027824 */ /* 0x000fe200078e0203 */
[----:B------:R-:W-:Y:S01]  /*0480*/  LOP3.LUT R3, R3, R4, RZ, 0xfc, !PT ;  /* 0x0000000403037212 */ /* 0x000fe200078efcff */
[----:B------:R-:W-:Y:S01]  /*0490*/  IMAD R16, R8, 0x10, R0 ;  /* 0x0000001008107824 */ /* 0x000fe200078e0200 */
[----:B------:R-:W-:Y:S01]  /*04a0*/  LEA.HI R4, R15, R18, RZ, 0x7 ;  /* 0x000000120f047211 */ /* 0x000fe200078f38ff */
[----:B------:R-:W-:Y:S01]  /*04b0*/  IMAD R0, R11, 0x200, R12 ;  /* 0x000002000b007824 */ /* 0x000fe200078e020c */
[----:B------:R-:W-:Y:S01]  /*04c0*/  LEA R162, R2, 0x18100, 0x1 ;  /* 0x0001810002a27811 */ /* 0x000fe200078e08ff */
[----:B------:R-:W-:Y:S01]  /*04d0*/  IMAD.SHL.U32 R10, R10, 0x8, RZ ;  /* 0x000000080a0a7824 */ /* 0x000fe200078e00ff */
[----:B------:R-:W-:Y:S01]  /*04e0*/  SHF.R.S32.HI R6, RZ, 0x7, R4 ;  /* 0x00000007ff067819 */ /* 0x000fe20000011404 */
[----:B------:R-:W-:Y:S01]  /*04f0*/  STL [R1+0xc], R16 ;  /* 0x00000c1001007387 */ /* 0x000fe20000100800 */
[----:B------:R-:W-:Y:S01]  /*0500*/  LOP3.LUT R4, R7, 0x7ffffffc, RZ, 0xc0, !PT ;  /* 0x7ffffffc07047812 */ /* 0x000fe200078ec0ff */
[----:B------:R-:W-:Y:S01]  /*0510*/  IMAD.IADD R163, R162, 0x1, R168 ;  /* 0x00000001a2a37824 */ /* 0x000fe200078e02a8 */
[----:B------:R-:W-:-:S02]  /*0520*/  LEA R170, R3, 0x100, 0x1 ;  /* 0x0000010003aa7811 */ /* 0x000fc400078e08ff */
[----:B------:R-:W-:Y:S01]  /*0530*/  LEA R169, R0, 0xc100, 0x1 ;  /* 0x0000c10000a97811 */ /* 0x000fe200078e08ff */
[----:B------:R-:W-:Y:S01]  /*0540*/  IMAD.IADD R4, R17, 0x1, -R4 ;  /* 0x0000000111047824 */ /* 0x000fe200078e0a04 */
[----:B------:R-:W-:Y:S01]  /*0550*/  SEL R0, R5, 0xffffffc0, !P2 ;  /* 0xffffffc005007807 */ /* 0x000fe20005000000 */
[----:B------:R-:W-:Y:S01]  /*0560*/  IMAD.IADD R237, R168, 0x1, R170 ;  /* 0x00000001a8ed7824 */ /* 0x000fe200078e02aa */
[----:B------:R-:W-:Y:S01]  /*0570*/  IADD3 R201, R193, 0x80, RZ ;  /* 0x00000080c1c97810 */ /* 0x000fe20007ffe0ff */
[----:B------:R-:W-:Y:S01]  /*0580*/  IMAD.SHL.U32 R223, R4, 0x2, RZ ;  /* 0x0000000204df7824 */ /* 0x000fe200078e00ff */
[----:B------:R-:W-:Y:S01]  /*0590*/  LOP3.LUT R10, R13, 0x7ffffe00, R10, 0xf8, !PT ;  /* 0x7ffffe000d0a7812 */ /* 0x000fe200078ef80a */
[----:B------:R-:W-:Y:S01]  /*05a0*/  IMAD R4, R14, 0x8, R16 ;  /* 0x000000080e047824 */ /* 0x000fe200078e0210 */
[----:B------:R-:W-:Y:S01]  /*05b0*/  IADD3 R202, R193, 0x40, RZ ;  /* 0x00000040c1ca7810 */ /* 0x000fe20007ffe0ff */
[----:B------:R-:W-:Y:S01]  /*05c0*/  IMAD.IADD R171, R0, 0x1, R170 ;  /* 0x0000000100ab7824 */ /* 0x000fe200078e02aa */
[----:B------:R-:W-:Y:S01]  /*05d0*/  IADD3 R15, R223, 0x10, RZ ;  /* 0x00000010df0f7810 */ /* 0x000fe20007ffe0ff */
[--C-:B------:R-:W-:Y:S01]  /*05e0*/  IMAD.IADD R165, R162, 0x1, R0.reuse ;  /* 0x00000001a2a57824 */ /* 0x100fe200078e0200 */
[----:B------:R1:W-:Y:S01]  /*05f0*/  STL [R1+0x4], R4 ;  /* 0x0000040401007387 */ /* 0x0003e20000100800 */
[----:B------:R-:W-:Y:S01]  /*0600*/  IMAD.IADD R164, R163, 0x1, R0 ;  /* 0x00000001a3a47824 */ /* 0x000fe200078e0200 */
[C---:B------:R-:W-:Y:S01]  /*0610*/  IADD3 R11, R223.reuse, 0x28, RZ ;  /* 0x00000028df0b7810 */ /* 0x040fe20007ffe0ff */
[----:B------:R-:W-:Y:S01]  /*0620*/  IMAD.IADD R0, R0, 0x1, R237 ;  /* 0x0000000100007824 */ /* 0x000fe200078e02ed */
[----:B------:R-:W-:Y:S01]  /*0630*/  SHF.R.S32.HI R6, RZ, 0x1f, R193 ;  /* 0x0000001fff067819 */ /* 0x000fe200000114c1 */
[----:B------:R-:W-:Y:S01]  /*0640*/  IMAD.SHL.U32 R210, R10, 0x2, RZ ;  /* 0x000000020ad27824 */ /* 0x000fe200078e00ff */
[----:B------:R-:W-:Y:S01]  /*0650*/  IADD3 R8, R223, 0x40, RZ ;  /* 0x00000040df087810 */ /* 0x000fe20007ffe0ff */
[----:B------:R-:W-:Y:S01]  /*0660*/  IMAD.IADD R239, R168, 0x1, R171 ;  /* 0x00000001a8ef7824 */ /* 0x000fe200078e02ab */
[----:B------:R2:W-:Y:S01]  /*0670*/  STL [R1], R0 ;  /* 0x0000000001007387 */ /* 0x0005e20000100800 */
[----:B------:R-:W-:-:S02]  /*0680*/  SHF.R.S32.HI R6, RZ, 0x1f, R201 ;  /* 0x0000001fff067819 */ /* 0x000fc400000114c9 */
[C---:B------:R-:W-:Y:S02]  /*0690*/  IADD3 R6, R223.reuse, 0x50, RZ ;  /* 0x00000050df067810 */ /* 0x040fe40007ffe0ff */
[C---:B------:R-:W-:Y:S02]  /*06a0*/  IADD3 R252, R223.reuse, 0x60, RZ ;  /* 0x00000060dffc7810 */ /* 0x040fe40007ffe0ff */
[----:B------:R-:W-:Y:S02]  /*06b0*/  SHF.R.S32.HI R5, RZ, 0x1f, R15 ;  /* 0x0000001fff057819 */ /* 0x000fe4000001140f */
[C---:B------:R-:W-:Y:S02]  /*06c0*/  IADD3 R251, R223.reuse, 0x68, RZ ;  /* 0x00000068dffb7810 */ /* 0x040fe40007ffe0ff */
[C---:B------:R-:W-:Y:S02]  /*06d0*/  IADD3 R250, R223.reuse, 0x70, RZ ;  /* 0x00000070dffa7810 */ /* 0x040fe40007ffe0ff */
[----:B------:R-:W-:-:S02]  /*06e0*/  IADD3 R249, R223, 0x78, RZ ;  /* 0x00000078dff97810 */ /* 0x000fc40007ffe0ff */
[----:B------:R-:W-:Y:S02]  /*06f0*/  SHF.R.S32.HI R5, RZ, 0x1f, R11 ;  /* 0x0000001fff057819 */ /* 0x000fe4000001140b */
[C---:B-1----:R-:W-:Y:S02]  /*0700*/  IADD3 R4, R223.reuse, 0x58, RZ ;  /* 0x00000058df047810 */ /* 0x042fe40007ffe0ff */
[----:B------:R-:W-:Y:S02]  /*0710*/  SHF.R.S32.HI R7, RZ, 0x1f, R202 ;  /* 0x0000001fff077819 */ /* 0x000fe400000114ca */
[C---:B------:R-:W-:Y:S02]  /*0720*/  IADD3 R248, R223.reuse, 0x80, RZ ;  /* 0x00000080dff87810 */ /* 0x040fe40007ffe0ff */
[C---:B------:R-:W-:Y:S02]  /*0730*/  IADD3 R247, R223.reuse, 0x88, RZ ;  /* 0x00000088dff77810 */ /* 0x040fe40007ffe0ff */
[----:B------:R-:W-:-:S02]  /*0740*/  IADD3 R246, R223, 0x90, RZ ;  /* 0x00000090dff67810 */ /* 0x000fc40007ffe0ff */
[----:B------:R-:W-:Y:S02]  /*0750*/  SHF.R.S32.HI R5, RZ, 0x1f, R8 ;  /* 0x0000001fff057819 */ /* 0x000fe40000011408 */
        /* <DEDUP_REMOVED lines=32> */
[----:B--2---:R-:W-:Y:S02]  /*0960*/  SHF.R.S32.HI R2, RZ, 0x1f, R241 ;  /* 0x0000001fff027819 */ /* 0x004fe400000114f1 */
.L_x_2635:
        /* <DEDUP_REMOVED lines=18> */
.L_x_2572:
[----:B------:R-:W-:-:S04]  /*0a90*/  MOV R0, c[0x0][0x554] ;  /* 0x0001550000007a02 */ /* 0x000fc80000000f00 */
[----:B------:R-:W-:Y:S02]  /*0aa0*/  ISETP.NE.AND P0, PT, R0, 0x1, PT ;  /* 0x000000010000780c */ /* 0x000fe40003f05270 */
[----:B------:R-:W-:-:S11]  /*0ab0*/  MOV R0, R2 ;  /* 0x0000000200007202 */ /* 0x000fd60000000f00 */
[----:B------:R-:W-:-:S05]  /*0ac0*/  @P0 IMAD.HI.U32 R4, R2, c[0x0][0x558], RZ ;  /* 0x0001560002040a27 */ /* 0x000fca00078e00ff */
[----:B------:R-:W-:-:S05]  /*0ad0*/  @P0 SHF.R.U32.HI R0, RZ, c[0x0][0x55c], R4 ;  /* 0x00015700ff000a19 */ /* 0x000fca0000011604 */
[----:B------:R-:W-:Y:S02]  /*0ae0*/  IMAD R4, R0, c[0x0][0x554], RZ ;  /* 0x0001550000047a24 */ /* 0x000fe400078e02ff */
.L_x_2573:
[----:B------:R-:W-:Y:S05]  /*0af0*/  BSYNC B0 ;  /* 0x0000000000007941 */ /* 0x000fea0003800000 */
.L_x_2571:
        /* <DEDUP_REMOVED lines=78> */
.L_x_2575:
[----:B------:R-:W-:Y:S05]  /*0fe0*/  BSYNC B0 ;  /* 0x0000000000007941 */ /* 0x000fea0003800000 */
.L_x_2574:
[----:B------:R-:W-:Y:S01]  /*0ff0*/  LOP3.LUT R0, R236, 0xffff, RZ, 0xc0, !PT ;  /* 0x0000ffffec007812 */ /* 0x000fe200078ec0ff */
[----:B------:R-:W-:Y:S01]  /*1000*/  CS2R R16, SRZ ;  /* 0x0000000000107805 */ /* 0x000fe2000001ff00 */
[----:B------:R-:W-:Y:S01]  /*1010*/  CS2R R96, SRZ ;  /* 0x0000000000607805 */ /* 0x000fe2000001ff00 */
[----:B------:R-:W-:Y:S01]  /*1020*/  CS2R R94, SRZ ;  /* 0x00000000005e7805 */ /* 0x000fe2000001ff00 */
        /* <DEDUP_REMOVED lines=57> */
[----:B------:R-:W-:Y:S02]  /*13c0*/  SHF.R.S32.HI R14, RZ, 0x1f, R234 ;  /* 0x0000001fff0e7819 */ /* 0x000fe400000114ea */
[----:B------:R-:W-:Y:S02]  /*13d0*/  IADD3 R4, R206, R238, RZ ;  /* 0x000000eece047210 */ /* 0x000fe40007ffe0ff */
[----:B------:R-:W-:Y:S01]  /*13e0*/  SHF.R.S32.HI R6, RZ, 0x1f, R233 ;  /* 0x0000001fff067819 */ /* 0x000fe200000114e9 */
[----:B------:R-:W-:Y:S01]  /*13f0*/  IMAD R0, R14, c[0x0][0x1b8], RZ ;  /* 0x00006e000e007a24 */ /* 0x000fe200078e02ff */
[----:B------:R-:W-:Y:S01]  /*1400*/  ISETP.GE.AND P6, PT, R193, c[0x0][0x198], PT ;  /* 0x00006600c1007a0c */ /* 0x000fe20003fc6270 */
[----:B------:R-:W-:Y:S01]  /*1410*/  @P4 IMAD.HI.U32 R7, R4, c[0x0][0x2c8], RZ ;  /* 0x0000b20004074a27 */ /* 0x000fe200078e00ff */
[----:B------:R-:W-:Y:S02]  /*1420*/  ISETP.GE.AND P5, PT, R202, c[0x0][0x198], PT ;  /* 0x00006600ca007a0c */ /* 0x000fe40003fa6270 */
[----:B------:R-:W-:Y:S01]  /*1430*/  ISETP.GE.AND P3, PT, R201, c[0x0][0x198], PT ;  /* 0x00006600c9007a0c */ /* 0x000fe20003f66270 */
[----:B------:R-:W-:Y:S01]  /*1440*/  IMAD R5, R234, c[0x0][0x1bc], R0 ;  /* 0x00006f00ea057a24 */ /* 0x000fe200078e0200 */
[----:B------:R-:W-:Y:S01]  /*1450*/  IADD3 R231, R235, -0x1, RZ ;  /* 0xffffffffebe77810 */ /* 0x000fe20007ffe0ff */
        /* <DEDUP_REMOVED lines=25> */
.L_x_2636:
[----:B------:R-:W-:Y:S05]  /*15f0*/  BRA.DIV ~URZ, `(.L_x_2578) ;  /* 0x0000d1227f007947 */ /* 0x000fea000b800000 */
[----:B------:R3:W4:Y:S02]  /*1600*/  SHFL.IDX PT, R0, R11, RZ, 0x181f ;  /* 0x00181fff0b007589 */ /* 0x00072400000e0000 */
.L_x_2637:
        /* <DEDUP_REMOVED lines=21> */
.L_x_2580:
[----:B------:R-:W-:Y:S05]  /*1760*/  BSYNC B0 ;  /* 0x0000000000007941 */ /* 0x000fea0003800000 */
.L_x_2579:
[----:B------:R-:W-:Y:S05]  /*1770*/  BRA.DIV ~URZ, `(.L_x_2581) ;  /* 0x0000d0127f007947 */ /* 0x000fea000b800000 */
[----:B--2---:R2:W1:Y:S04]  /*1780*/  SHFL.IDX PT, R8, R9, 0x1, 0x181f ;  /* 0x00381f0009087f89 */ /* 0x00446800000e0000 */
[----:B----4-:R2:W4:Y:S02]  /*1790*/  SHFL.IDX PT, R0, R11, 0x1, 0x181f ;  /* 0x00381f000b007f89 */ /* 0x01052400000e0000 */
.L_x_2638:
        /* <DEDUP_REMOVED lines=19> */
.L_x_2583:
[----:B------:R-:W-:Y:S05]  /*18d0*/  BSYNC B0 ;  /* 0x0000000000007941 */ /* 0x000fea0003800000 */
.L_x_2582:
[----:B------:R-:W-:Y:S05]  /*18e0*/  BRA.DIV ~URZ, `(.L_x_2584) ;  /* 0x0000cf727f007947 */ /* 0x000fea000b800000 */
[----:B-1----:R1:W2:Y:S02]  /*18f0*/  SHFL.IDX PT, R8, R9, 0x2, 0x181f ;  /* 0x00581f0009087f89 */ /* 0x0022a400000e0000 */
.L_x_2639:
[----:B------:R-:W-:Y:S05]  /*1900*/  BRA.DIV ~URZ, `(.L_x_2585) ;  /* 0x0000cfc27f007947 */ /* 0x000fea000b800000 */
[----:B----4-:R4:W1:Y:S02]  /*1910*/  SHFL.IDX PT, R0, R11, 0x2, 0x181f ;  /* 0x00581f000b007f89 */ /* 0x01086400000e0000 */
.L_x_2640:
        /* <DEDUP_REMOVED lines=19> */
.L_x_2587:
[----:B------:R-:W-:Y:S05]  /*1a50*/  BSYNC B0 ;  /* 0x0000000000007941 */ /* 0x000fea0003800000 */
.L_x_2586:
[----:B------:R-:W-:Y:S05]  /*1a60*/  BRA.DIV ~URZ, `(.L_x_2588) ;  /* 0x0000ced27f007947 */ /* 0x000fea000b800000 */
[----:B--2---:R2:W3:Y:S04]  /*1a70*/  SHFL.IDX PT, R8, R9, 0x3, 0x181f ;  /* 0x00781f0009087f89 */ /* 0x0044e800000e0000 */
[----:B-1----:R2:W1:Y:S02]  /*1a80*/  SHFL.IDX PT, R0, R11, 0x3, 0x181f ;  /* 0x00781f000b007f89 */ /* 0x00246400000e0000 */
.L_x_2641:
        /* <DEDUP_REMOVED lines=26> */
[----:B------:R-:W-:-:S02]  /*1c30*/  IMAD.MOV.U32 R15, RZ, RZ, c[0x0][0x2ac] ;  /* 0x0000ab00ff0f7624 */ /* 0x000fc400078e00ff */
        /* <DEDUP_REMOVED lines=14> */
[----:B------:R1:W3:Y:S01]  /*1d20*/  @!P1 LDG.E R173, [R4.64] ;  /* 0x0000000604ad9981 */ /* 0x0002e2000c1e1900 */
[----:B------:R-:W-:Y:S01]  /*1d30*/  IMAD.MOV R0, RZ, RZ, -R0 ;  /* 0x000000ffff007224 */ /* 0x000fe200078e0a00 */
[----:B------:R-:W-:Y:S01]  /*1d40*/  BSSY B0, `(.L_x_2589) ;  /* 0x00000b1000007945 */ /* 0x000fe20003800000 */
[----:B------:R-:W-:-:S04]  /*1d50*/  IMAD.WIDE.U32 R212, R234, c[0x0][0x1e8], RZ ;  /* 0x00007a00ead47a25 */ /* 0x000fc800078e00ff */
[----:B------:R-:W-:Y:S02]  /*1d60*/  IMAD R181, R0, c[0x0][0x2b8], R2 ;  /* 0x0000ae0000b57a24 */ /* 0x000fe400078e0202 */
[----:B------:R-:W-:Y:S02]  /*1d70*/  IMAD R108, R231, -0x40, R15 ;  /* 0xffffffc0e76c7824 */ /* 0x000fe400078e020f */
[----:B------:R-:W-:-:S04]  /*1d80*/  IMAD.WIDE.U32 R2, R181, c[0x0][0x1e0], RZ ;  /* 0x00007800b5027a25 */ /* 0x000fc800078e00ff */
[----:B------:R-:W-:Y:S02]  /*1d90*/  IMAD.IADD R13, R108, 0x1, -R232 ;  /* 0x000000016c0d7824 */ /* 0x000fe400078e0ae8 */
[----:B------:R-:W-:Y:S02]  /*1da0*/  IMAD R6, R14, c[0x0][0x210], RZ ;  /* 0x000084000e067a24 */ /* 0x000fe400078e02ff */
[----:B------:R-:W-:Y:S01]  /*1db0*/  IMAD.WIDE.U32 R216, R234, c[0x0][0x210], RZ ;  /* 0x00008400ead87a25 */ /* 0x000fe200078e00ff */
[----:B------:R-:W-:-:S03]  /*1dc0*/  ISETP.GE.AND P6, PT, R13, 0x1, PT ;  /* 0x000000010d00780c */ /* 0x000fc60003fc6270 */
[----:B------:R-:W-:Y:S01]  /*1dd0*/  IMAD R6, R234, c[0x0][0x214], R6 ;  /* 0x00008500ea067a24 */ /* 0x000fe200078e0206 */
[----:B-1----:R-:W-:Y:S01]  /*1de0*/  SHF.R.S32.HI R5, RZ, 0x1f, R181 ;  /* 0x0000001fff057819 */ /* 0x002fe200000114b5 */
[----:B------:R-:W-:Y:S02]  /*1df0*/  IMAD.SHL.U32 R17, R193, 0x2, RZ ;  /* 0x00000002c1117824 */ /* 0x000fe400078e00ff */
[----:B------:R-:W-:Y:S02]  /*1e00*/  IMAD.IADD R220, R217, 0x1, R6 ;  /* 0x00000001d9dc7824 */ /* 0x000fe400078e0206 */
[----:B------:R-:W-:Y:S02]  /*1e10*/  IMAD R0, R5, c[0x0][0x1e0], RZ ;  /* 0x0000780005007a24 */ /* 0x000fe400078e02ff */
[----:B------:R-:W-:Y:S02]  /*1e20*/  IMAD.SHL.U32 R19, R201, 0x2, RZ ;  /* 0x00000002c9137824 */ /* 0x000fe400078e00ff */
[----:B------:R-:W-:Y:S01]  /*1e30*/  @P6 ISETP.GE.AND P1, PT, R193, c[0x0][0x1d4], PT ;  /* 0x00007500c1006a0c */ /* 0x000fe20003f26270 */
[----:B------:R-:W-:Y:S01]  /*1e40*/  IMAD R0, R181, c[0x0][0x1e4], R0 ;  /* 0x00007900b5007a24 */ /* 0x000fe200078e0200 */
[----:B------:R-:W-:-:S02]  /*1e50*/  @P6 ISETP.GE.AND P5, PT, R202, c[0x0][0x1d4], PT ;  /* 0x00007500ca006a0c */ /* 0x000fc40003fa6270 */
[----:B------:R-:W-:Y:S01]  /*1e60*/  @P6 ISETP.GE.AND P2, PT, R201, c[0x0][0x1d4], PT ;  /* 0x00007500c9006a0c */ /* 0x000fe20003f46270 */
[----:B------:R-:W-:Y:S02]  /*1e70*/  IMAD.IADD R3, R3, 0x1, R0 ;  /* 0x0000000103037824 */ /* 0x000fe400078e0200 */
[----:B------:R-:W-:Y:S01]  /*1e80*/  IMAD R0, R14, c[0x0][0x1e8], RZ ;  /* 0x00007a000e007a24 */ /* 0x000fe200078e02ff */
[----:B------:R-:W-:-:S03]  /*1e90*/  SHF.L.U64.HI R14, R193, 0x1, R18 ;  /* 0x00000001c10e7819 */ /* 0x000fc60000010212 */
[----:B------:R-:W-:-:S04]  /*1ea0*/  IMAD R0, R234, c[0x0][0x1ec], R0 ;  /* 0x00007b00ea007a24 */ /* 0x000fc800078e0200 */
[----:B------:R-:W-:Y:S01]  /*1eb0*/  IMAD.IADD R218, R213, 0x1, R0 ;  /* 0x00000001d5da7824 */ /* 0x000fe200078e0200 */
[----:B--234-:R-:W-:Y:S01]  /*1ec0*/  SHF.R.S32.HI R11, RZ, 0x1f, R173 ;  /* 0x0000001fff0b7819 */ /* 0x01cfe200000114ad */
        /* <DEDUP_REMOVED lines=9> */
[C---:B------:R-:W-:Y:S01]  /*1f60*/  IMAD R5, R181.reuse, c[0x0][0x20c], R4 ;  /* 0x00008300b5057a24 */ /* 0x040fe200078e0204 */
[----:B------:R-:W-:Y:S01]  /*1f70*/  LEA.HI.X R10, R0, c[0x0][0x1cc], R2, 0x1, P0 ;  /* 0x00007300000a7a11 */ /* 0x000fe200000f0c02 */
[----:B------:R-:W-:Y:S01]  /*1f80*/  IMAD.WIDE.U32 R2, R181, c[0x0][0x208], RZ ;  /* 0x00008200b5027a25 */ /* 0x000fe200078e00ff */
[----:B------:R-:W1:Y:S03]  /*1f90*/  SHFL.IDX PT, R0, R9, RZ, 0x181f ;  /* 0x00181fff09007589 */ /* 0x000e6600000e0000 */
[----:B------:R-:W-:Y:S01]  /*1fa0*/  IMAD.IADD R3, R3, 0x1, R5 ;  /* 0x0000000103037824 */ /* 0x000fe200078e0205 */
[----:B------:R-:W2:Y:S03]  /*1fb0*/  SHFL.IDX PT, R8, R10, RZ, 0x181f ;  /* 0x00181fff0a087589 */ /* 0x000ea600000e0000 */
[----:B------:R-:W-:Y:S01]  /*1fc0*/  IMAD.WIDE.U32 R2, R173, c[0x0][0x218], R2 ;  /* 0x00008600ad027a25 */ /* 0x000fe200078e0002 */
[----:B------:R-:W3:Y:S04]  /*1fd0*/  SHFL.IDX PT, R9, R9, 0x1, 0x181f ;  /* 0x00381f0009097f89 */ /* 0x000ee800000e0000 */
[----:B------:R-:W4:Y:S01]  /*1fe0*/  SHFL.IDX PT, R10, R10, 0x1, 0x181f ;  /* 0x00381f000a0a7f89 */ /* 0x000f2200000e0000 */
[----:B-1----:R-:W-:-:S04]  /*1ff0*/  @P6 LEA R4, P0, R193, R0, 0x1 ;  /* 0x00000000c1046211 */ /* 0x002fc800078008ff */
[----:B--2---:R-:W-:Y:S02]  /*2000*/  @P6 LEA.HI.X R5, R193, R8, R18, 0x1, P0 ;  /* 0x00000008c1056211 */ /* 0x004fe400000f0c12 */
[----:B------:R-:W-:-:S03]  /*2010*/  @P6 LEA R6, P0, R202, R0, 0x1 ;  /* 0x00000000ca066211 */ /* 0x000fc600078008ff */
[----:B------:R1:W-:Y:S01]  /*2020*/  @P6 LDGSTS.E.BYPASS.LTC128B.128 [R210+0xc100], [R4.64], !P1 ;  /* 0x0c10000004d26fae */ /* 0x0003e2000c901d46 */
[----:B------:R-:W-:-:S05]  /*2030*/  @P6 LEA.HI.X R7, R202, R8, R16, 0x1, P0 ;  /* 0x00000008ca076211 */ /* 0x000fca00000f0c10 */
[----:B------:R3:W-:Y:S01]  /*2040*/  @P6 LDGSTS.E.BYPASS.LTC128B.128 [R210+0xe100], [R6.64], !P5 ;  /* 0x0e10000006d26fae */ /* 0x0007e2000e901d46 */
[C---:B-1----:R-:W-:Y:S02]  /*2050*/  @P6 LEA R4, P1, R201.reuse, R0, 0x1 ;  /* 0x00000000c9046211 */ /* 0x042fe400078208ff */
[----:B------:R-:W-:Y:S02]  /*2060*/  IADD3 R0, P0, R2, R216, RZ ;  /* 0x000000d802007210 */ /* 0x000fe40007f1e0ff */
[----:B------:R-:W-:Y:S02]  /*2070*/  @P6 LEA.HI.X R5, R201, R8, R20, 0x1, P1 ;  /* 0x00000008c9056211 */ /* 0x000fe400008f0c14 */
[----:B------:R-:W-:Y:S02]  /*2080*/  ISETP.GE.AND P1, PT, R13, 0x21, PT ;  /* 0x000000210d00780c */ /* 0x000fe40003f26270 */
[----:B------:R-:W-:Y:S01]  /*2090*/  IADD3.X R2, R220, R3, R11, P0, !PT ;  /* 0x00000003dc027210 */ /* 0x000fe200007fe40b */
[----:B------:R1:W-:Y:S01]  /*20a0*/  @P6 LDGSTS.E.BYPASS.LTC128B.128 [R210+0x10100], [R4.64], !P2 ;  /* 0x1010000004d26fae */ /* 0x0003e2000d101d46 */
[----:B------:R-:W-:-:S04]  /*20b0*/  LEA R12, P0, R0, c[0x0][0x1f8], 0x1 ;  /* 0x00007e00000c7a11 */ /* 0x000fc800078008ff */
[----:B------:R-:W-:Y:S01]  /*20c0*/  LEA.HI.X R15, R0, c[0x0][0x1fc], R2, 0x1, P0 ;  /* 0x00007f00000f7a11 */ /* 0x000fe200000f0c02 */
[----:B------:R-:W2:Y:S04]  /*20d0*/  SHFL.IDX PT, R8, R12, RZ, 0x181f ;  /* 0x00181fff0c087589 */ /* 0x000ea800000e0000 */
[C---:B---3--:R-:W-:Y:S01]  /*20e0*/  @P1 LEA R6, P0, R193.reuse, R9, 0x1 ;  /* 0x00000009c1061211 */ /* 0x048fe200078008ff */
[----:B------:R-:W3:Y:S01]  /*20f0*/  SHFL.IDX PT, R11, R15, RZ, 0x181f ;  /* 0x00181fff0f0b7589 */ /* 0x000ee200000e0000 */
[C---:B------:R-:W-:Y:S02]  /*2100*/  @P1 ISETP.GE.AND P5, PT, R193.reuse, c[0x0][0x1d4], PT ;  /* 0x00007500c1001a0c */ /* 0x040fe40003fa6270 */
[C---:B------:R-:W-:Y:S01]  /*2110*/  @P1 ISETP.GE.AND P2, PT, R202.reuse, c[0x0][0x1d4], PT ;  /* 0x00007500ca001a0c */ /* 0x040fe20003f46270 */
[----:B------:R-:W5:Y:S01]  /*2120*/  SHFL.IDX PT, R0, R12, 0x1, 0x181f ;  /* 0x00381f000c007f89 */ /* 0x000f6200000e0000 */
[----:B----4-:R-:W-:Y:S01]  /*2130*/  @P1 LEA.HI.X R7, R193, R10, R18, 0x1, P0 ;  /* 0x0000000ac1071211 */ /* 0x010fe200000f0c12 */
[----:B------:R-:W-:Y:S01]  /*2140*/  IMAD.SHL.U32 R18, R202, 0x2, RZ ;  /* 0x00000002ca127824 */ /* 0x000fe200078e00ff */
[----:B------:R-:W-:-:S07]  /*2150*/  @P1 ISETP.GE.AND P0, PT, R201, c[0x0][0x1d4], PT ;  /* 0x00007500c9001a0c */ /* 0x000fce0003f06270 */
[----:B------:R5:W-:Y:S01]  /*2160*/  @P1 LDGSTS.E.BYPASS.LTC128B.128 [R210+0xd100], [R6.64], !P5 ;  /* 0x0d10000006d21fae */ /* 0x000be2000e901d46 */
[----:B------:R-:W-:Y:S02]  /*2170*/  ISETP.GE.AND P5, PT, R193, c[0x0][0x1d4], PT ;  /* 0x00007500c1007a0c */ /* 0x000fe40003fa6270 */
[----:B-1----:R-:W-:-:S04]  /*2180*/  @P1 LEA R4, P6, R202, R9, 0x1 ;  /* 0x00000009ca041211 */ /* 0x002fc800078c08ff */
[CCC-:B------:R-:W-:Y:S02]  /*2190*/  @P1 LEA.HI.X R5, R202.reuse, R10.reuse, R16.reuse, 0x1, P6 ;  /* 0x0000000aca051211 */ /* 0x1c0fe400030f0c10 */
[C---:B------:R-:W-:Y:S02]  /*21a0*/  @P1 LEA R2, P6, R201.reuse, R9, 0x1 ;  /* 0x00000009c9021211 */ /* 0x040fe400078c08ff */
[C---:B------:R-:W-:Y:S01]  /*21b0*/  SHF.L.U64.HI R16, R202.reuse, 0x1, R16 ;  /* 0x00000001ca107819 */ /* 0x040fe20000010210 */
[----:B------:R2:W-:Y:S01]  /*21c0*/  @P1 LDGSTS.E.BYPASS.LTC128B.128 [R210+0xf100], [R4.64], !P2 ;  /* 0x0f10000004d21fae */ /* 0x0005e2000d101d46 */
[----:B------:R-:W-:Y:S02]  /*21d0*/  @P1 LEA.HI.X R3, R201, R10, R20, 0x1, P6 ;  /* 0x0000000ac9031211 */ /* 0x000fe400030f0c14 */
[----:B------:R-:W-:Y:S01]  /*21e0*/  ISETP.GE.AND P2, PT, R202, c[0x0][0x1d4], PT ;  /* 0x00007500ca007a0c */ /* 0x000fe20003f46270 */
[----:B------:R1:W4:Y:S01]  /*21f0*/  SHFL.IDX PT, R10, R15, 0x1, 0x181f ;  /* 0x00381f000f0a7f89 */ /* 0x00032200000e0000 */
[----:B------:R-:W-:-:S02]  /*2200*/  ISETP.LT.OR P6, PT, R13, 0x1, P5 ;  /* 0x000000010d00780c */ /* 0x000fc40002fc1670 */
[C---:B------:R-:W-:Y:S01]  /*2210*/  ISETP.LT.OR P5, PT, R13.reuse, 0x21, P5 ;  /* 0x000000210d00780c */ /* 0x040fe20002fa1670 */
[----:B------:R4:W-:Y:S01]  /*2220*/  @P1 LDGSTS.E.BYPASS.LTC128B.128 [R210+0x11100], [R2.64], !P0 ;  /* 0x1110000002d21fae */ /* 0x0009e2000c101d46 */
[C---:B------:R-:W-:Y:S02]  /*2230*/  ISETP.LT.OR P1, PT, R13.reuse, 0x1, P2 ;  /* 0x000000010d00780c */ /* 0x040fe40001721670 */
[----:B------:R-:W-:Y:S01]  /*2240*/  ISETP.LT.OR P2, PT, R13, 0x21, P2 ;  /* 0x000000210d00780c */ /* 0x000fe20001741670 */
[----:B------:R-:W0:Y:S01]  /*2250*/  LDGDEPBAR ;  /* 0x00000000000079af */ /* 0x000e220000000000 */
[----:B--2---:R-:W-:Y:S02]  /*2260*/  IADD3 R4, P0, R8, R17, RZ ;  /* 0x0000001108047210 */ /* 0x004fe40007f1e0ff */
[----:B-1----:R-:W-:-:S03]  /*2270*/  SHF.L.U64.HI R15, R201, 0x1, R20 ;  /* 0x00000001c90f7819 */ /* 0x002fc60000010214 */
[----:B---3--:R-:W-:Y:S01]  /*2280*/  IMAD.X R5, R11, 0x1, R14, P0 ;  /* 0x000000010b057824 */ /* 0x008fe200000e060e */
[----:B----4-:R-:W-:-:S04]  /*2290*/  IADD3 R2, P0, R8, R18, RZ ;  /* 0x0000001208027210 */ /* 0x010fc80007f1e0ff */
[----:B------:R1:W-:Y:S01]  /*22a0*/  LDGSTS.E.BYPASS.LTC128B.128 [R210+0x100], [R4.64], !P6 ;  /* 0x0010000004d27fae */ /* 0x0003e2000f101d46 */
[----:B------:R-:W-:Y:S01]  /*22b0*/  IADD3 R8, P6, R8, R19, RZ ;  /* 0x0000001308087210 */ /* 0x000fe20007fde0ff */
[----:B------:R-:W-:Y:S01]  /*22c0*/  IMAD.X R3, R11, 0x1, R16, P0 ;  /* 0x000000010b037824 */ /* 0x000fe200000e0610 */
[----:B-----5:R-:W-:-:S03]  /*22d0*/  IADD3 R6, P0, R0, R17, RZ ;  /* 0x0000001100067210 */ /* 0x020fc60007f1e0ff */
[----:B------:R-:W-:Y:S01]  /*22e0*/  IMAD.X R9, R11, 0x1, R15, P6 ;  /* 0x000000010b097824 */ /* 0x000fe200030e060f */
[----:B------:R2:W-:Y:S01]  /*22f0*/  LDGSTS.E.BYPASS.LTC128B.128 [R210+0x2100], [R2.64], !P1 ;  /* 0x0210000002d27fae */ /* 0x0005e2000c901d46 */
[----:B------:R-:W-:Y:S01]  /*2300*/  ISETP.GE.AND P1, PT, R201, c[0x0][0x1d4], PT ;  /* 0x00007500c9007a0c */ /* 0x000fe20003f26270 */
[----:B------:R-:W-:-:S03]  /*2310*/  IMAD.X R7, R10, 0x1, R14, P0 ;  /* 0x000000010a077824 */ /* 0x000fc600000e060e */
[C---:B------:R-:W-:Y:S02]  /*2320*/  ISETP.LT.OR P6, PT, R13.reuse, 0x1, P1 ;  /* 0x000000010d00780c */ /* 0x040fe40000fc1670 */
[----:B------:R-:W-:-:S11]  /*2330*/  ISETP.LT.OR P1, PT, R13, 0x21, P1 ;  /* 0x000000210d00780c */ /* 0x000fd60000f21670 */
[----:B------:R3:W-:Y:S01]  /*2340*/  LDGSTS.E.BYPASS.LTC128B.128 [R210+0x4100], [R8.64], !P6 ;  /* 0x0410000008d27fae */ /* 0x0007e2000f101d46 */
[----:B-1----:R-:W-:-:S03]  /*2350*/  IADD3 R4, P0, R0, R18, RZ ;  /* 0x0000001200047210 */ /* 0x002fc60007f1e0ff */
[----:B------:R3:W-:Y:S02]  /*2360*/  LDGSTS.E.BYPASS.LTC128B.128 [R210+0x1100], [R6.64], !P5 ;  /* 0x0110000006d27fae */ /* 0x0007e4000e901d46 */
[----:B------:R-:W-:Y:S01]  /*2370*/  IMAD.X R5, R10, 0x1, R16, P0 ;  /* 0x000000010a057824 */ /* 0x000fe200000e0610 */
[----:B--2---:R-:W-:-:S04]  /*2380*/  IADD3 R2, P0, R0, R19, RZ ;  /* 0x0000001300027210 */ /* 0x004fc80007f1e0ff */
[----:B------:R3:W-:Y:S01]  /*2390*/  LDGSTS.E.BYPASS.LTC128B.128 [R210+0x3100], [R4.64], !P2 ;  /* 0x0310000004d27fae */ /* 0x0007e2000d101d46 */
[----:B------:R-:W-:Y:S01]  /*23a0*/  ISETP.GT.AND P2, PT, R206, 0x3f, PT ;  /* 0x0000003fce00780c */ /* 0x000fe20003f44270 */
[----:B------:R-:W-:-:S05]  /*23b0*/  IMAD.X R3, R10, 0x1, R15, P0 ;  /* 0x000000010a037824 */ /* 0x000fca00000e060f */
[----:B------:R3:W-:Y:S01]  /*23c0*/  LDGSTS.E.BYPASS.LTC128B.128 [R210+0x5100], [R2.64], !P1 ;  /* 0x0510000002d27fae */ /* 0x0007e2000c901d46 */
[----:B------:R-:W-:-:S03]  /*23d0*/  ISETP.GT.AND P1, PT, R231, R205, PT ;  /* 0x000000cde700720c */ /* 0x000fc60003f24270 */
[----:B------:R-:W0:Y:S10]  /*23e0*/  LDGDEPBAR ;  /* 0x00000000000079af */ /* 0x000e340000000000 */
[----:B------:R-:W-:Y:S05]  /*23f0*/  @!P1 BRA `(.L_x_2590) ;  /* 0x0000045000009947 */ /* 0x000fea0003800000 */
[----:B---3--:R-:W-:Y:S01]  /*2400*/  IMAD R2, R231, 0x40, R211 ;  /* 0x00000040e7027824 */ /* 0x008fe200078e02d3 */
        /* <DEDUP_REMOVED lines=27> */
.L_x_2642:
        /* <DEDUP_REMOVED lines=20> */
.L_x_2643:
[----:B--23--:R-:W-:Y:S02]  /*2700*/  IADD3 R6, -R11, 0x10, RZ ;  /* 0x000000100b067810 */ /* 0x00cfe40007ffe1ff */
[----:B------:R-:W-:-:S02]  /*2710*/  IADD3 R4, -R10, 0x10, RZ ;  /* 0x000000100a047810 */ /* 0x000fc40007ffe1ff */
[----:B------:R-:W-:Y:S02]  /*2720*/  LOP3.LUT R6, R6, 0xf, RZ, 0xc0, !PT ;  /* 0x0000000f06067812 */ /* 0x000fe400078ec0ff */
[----:B------:R-:W-:Y:S02]  /*2730*/  LOP3.LUT R4, R4, 0xf, RZ, 0xc0, !PT ;  /* 0x0000000f04047812 */ /* 0x000fe400078ec0ff */
[----:B------:R-:W-:Y:S02]  /*2740*/  IADD3 R6, P5, P0, R6, R0, R17 ;  /* 0x0000000006067210 */ /* 0x000fe400078be011 */
[----:B------:R-:W-:Y:S02]  /*2750*/  IADD3 R2, -R9, 0x10, RZ ;  /* 0x0000001009027810 */ /* 0x000fe40007ffe1ff */
[----:B------:R-:W-:Y:S02]  /*2760*/  IADD3.X R7, RZ, R8, R14, P5, P0 ;  /* 0x00000008ff077210 */ /* 0x000fe40002fe040e */
        /* <DEDUP_REMOVED lines=14> */
.L_x_2590:
[----:B------:R-:W-:Y:S05]  /*2850*/  BSYNC B0 ;  /* 0x0000000000007941 */ /* 0x000fea0003800000 */
.L_x_2589:
        /* <DEDUP_REMOVED lines=10> */
[----:B---3--:R2:W3:Y:S04]  /*2900*/  LDSM.16.M88.4 R8, [R162] ;  /* 0x00000000a208783b */ /* 0x0084e80000000200 */
        /* <DEDUP_REMOVED lines=34> */
.L_x_2644:
[----:B------:R-:W-:Y:S05]  /*2b30*/  BRA.DIV ~URZ, `(.L_x_2596) ;  /* 0x0000c1f27f007947 */ /* 0x000fea000b800000 */
[----:B------:R-:W5:Y:S01]  /*2b40*/  SHFL.IDX PT, R0, R20, RZ, 0x181f ;  /* 0x00181fff14007589 */ /* 0x000f6200000e0000 */
[----:B------:R-:W-:Y:S02]  /*2b50*/  ISETP.GE.AND P5, PT, R193, c[0x0][0x1d4], PT ;  /* 0x00007500c1007a0c */ /* 0x000fe40003fa6270 */
[----:B------:R-:W-:Y:S02]  /*2b60*/  ISETP.GE.AND P1, PT, R202, c[0x0][0x1d4], PT ;  /* 0x00007500ca007a0c */ /* 0x000fe40003f26270 */
[----:B------:R-:W-:Y:S02]  /*2b70*/  SEL R19, RZ, 0x10, P5 ;  /* 0x00000010ff137807 */ /* 0x000fe40002800000 */
[----:B------:R-:W-:Y:S02]  /*2b80*/  SEL R18, RZ, 0x10, P1 ;  /* 0x00000010ff127807 */ /* 0x000fe40000800000 */
[----:B-----5:R-:W-:-:S02]  /*2b90*/  IADD3 R14, P0, R0, R25, RZ ;  /* 0x00000019000e7210 */ /* 0x020fc40007f1e0ff */
[----:B------:R-:W-:-:S03]  /*2ba0*/  IADD3 R2, P6, R0, R26, RZ ;  /* 0x0000001a00027210 */ /* 0x000fc60007fde0ff */
[C---:B----4-:R-:W-:Y:S01]  /*2bb0*/  IMAD.X R15, R12.reuse, 0x1, R21, P0 ;  /* 0x000000010c0f7824 */ /* 0x050fe200000e0615 */
        /* <DEDUP_REMOVED lines=8> */
[----:B------:R-:W2:Y:S04]  /*2c40*/  SHFL.IDX PT, R0, R20, 0x1, 0x181f ;  /* 0x00381f0014007f89 */ /* 0x000ea800000e0000 */
[----:B------:R4:W-:Y:S04]  /*2c50*/  LDGSTS.E.BYPASS.LTC128B.128 [R210+0xa100], [R16.64], !P0 ;  /* 0x0a10000010d27fae */ /* 0x0009e8000c101d46 */
[----:B------:R5:W3:Y:S02]  /*2c60*/  SHFL.IDX PT, R12, R13, 0x1, 0x181f ;  /* 0x00381f000d0c7f89 */ /* 0x000ae400000e0000 */
[----:B--2--5:R-:W-:-:S02]  /*2c70*/  SEL R13, RZ, 0x10, P0 ;  /* 0x00000010ff0d7807 */ /* 0x024fc40000000000 */
.L_x_2645:
[----:B----4-:R-:W-:Y:S02]  /*2c80*/  IADD3 R2, -R19, 0x10, RZ ;  /* 0x0000001013027810 */ /* 0x010fe40007ffe1ff */
[----:B------:R-:W-:-:S02]  /*2c90*/  IADD3 R3, -R18, 0x10, RZ ;  /* 0x0000001012037810 */ /* 0x000fc40007ffe1ff */
[----:B------:R-:W-:Y:S02]  /*2ca0*/  LOP3.LUT R2, R2, 0xf, RZ, 0xc0, !PT ;  /* 0x0000000f02027812 */ /* 0x000fe400078ec0ff */
[----:B------:R-:W-:Y:S02]  /*2cb0*/  IADD3 R14, -R13, 0x10, RZ ;  /* 0x000000100d0e7810 */ /* 0x000fe40007ffe1ff */
[----:B------:R-:W-:Y:S02]  /*2cc0*/  LOP3.LUT R3, R3, 0xf, RZ, 0xc0, !PT ;  /* 0x0000000f03037812 */ /* 0x000fe400078ec0ff */
[-C--:B------:R-:W-:Y:S02]  /*2cd0*/  IADD3 R16, P1, P0, R2, R0.reuse, R25 ;  /* 0x0000000002107210 */ /* 0x080fe4000783e019 */
[----:B------:R-:W-:Y:S02]  /*2ce0*/  LOP3.LUT R2, R14, 0xf, RZ, 0xc0, !PT ;  /* 0x0000000f0e027812 */ /* 0x000fe400078ec0ff */
[----:B------:R-:W-:-:S02]  /*2cf0*/  IADD3 R14, P6, P5, R3, R0, R26 ;  /* 0x00000000030e7210 */ /* 0x000fc40007dde01a */
[----:B---3--:R-:W-:Y:S02]  /*2d00*/  IADD3.X R17, RZ, R12, R21, P1, P0 ;  /* 0x0000000cff117210 */ /* 0x008fe40000fe0415 */
        /* <DEDUP_REMOVED lines=12> */
.L_x_2594:
[----:B------:R-:W-:Y:S05]  /*2dd0*/  BSYNC B0 ;  /* 0x0000000000007941 */ /* 0x000fea0003800000 */
.L_x_2593:
[----:B------:R-:W-:Y:S01]  /*2de0*/  IMAD.MOV.U32 R0, RZ, RZ, 0x40 ;  /* 0x00000040ff007424 */ /* 0x000fe200078e00ff */
[----:B------:R-:W0:Y:S01]  /*2df0*/  LDGDEPBAR ;  /* 0x00000000000079af */ /* 0x000e220000000000 */
[----:B------:R-:W-:Y:S01]  /*2e00*/  LOP3.LUT P0, RZ, R207, 0x4, RZ, 0xc0, !PT ;  /* 0x00000004cfff7812 */ /* 0x000fe2000780c0ff */
[----:B------:R-:W-:Y:S01]  /*2e10*/  WARPSYNC 0xffffffff ;  /* 0xffffffff00007948 */ /* 0x000fe20003800000 */
[----:B--234-:R-:W-:Y:S01]  /*2e20*/  HMMA.16816.F32.BF16 R12, R8, R32, RZ ;  /* 0x00000020080c723c */ /* 0x01cfe200000418ff */
[----:B------:R-:W-:Y:S01]  /*2e30*/  LDSM.16.M88.4 R20, [R165] ;  /* 0x00000000a514783b */ /* 0x000fe20000000200 */
[----:B------:R-:W-:-:S03]  /*2e40*/  SEL R166, R0, 0xffffffc0, !P0 ;  /* 0xffffffc000a67807 */ /* 0x000fc60004000000 */
[----:B------:R-:W-:Y:S02]  /*2e50*/  LDSM.16.M88.4 R16, [R164] ;  /* 0x00000000a410783b */ /* 0x000fe40000000200 */
[----:B------:R-:W-:Y:S02]  /*2e60*/  IMAD.IADD R2, R169, 0x1, R166 ;  /* 0x00000001a9027824 */ /* 0x000fe400078e02a6 */
[----:B------:R-:W2:Y:S01]  /*2e70*/  LDL R109, [R1+0x4] ;  /* 0x00000400016d7983 */ /* 0x000ea20000100800 */
[C---:B------:R-:W-:Y:S01]  /*2e80*/  HMMA.16816.F32.BF16 R28, R8.reuse, R34, RZ ;  /* 0x00000022081c723c */ /* 0x040fe200000418ff */
[----:B------:R-:W-:Y:S02]  /*2e90*/  IADD3 R0, R166, R169, R167 ;  /* 0x000000a9a6007210 */ /* 0x000fe40007ffe0a7 */
[----:B------:R-:W3:Y:S04]  /*2ea0*/  LDSM.16.M88.4 R48, [R2] ;  /* 0x000000000230783b */ /* 0x000ee80000000200 */
[----:B------:R-:W4:Y:S01]  /*2eb0*/  LDSM.16.M88.4 R64, [R2+0x800] ;  /* 0x000800000240783b */ /* 0x000f220000000200 */
[----:B------:R-:W-:Y:S03]  /*2ec0*/  HMMA.16816.F32.BF16 R32, R8, R38, RZ ;  /* 0x000000260820723c */ /* 0x000fe600000418ff */
[----:B------:R-:W5:Y:S04]  /*2ed0*/  LDSM.16.M88.4 R68, [R2+0x1000] ;  /* 0x001000000244783b */ /* 0x000f680000000200 */
[----:B------:R-:W1:Y:S02]  /*2ee0*/  LDSM.16.M88.4 R80, [R2+0x1800] ;  /* 0x001800000250783b */ /* 0x000e640000000200 */
[----:B-1----:R-:W-:Y:S02]  /*2ef0*/  HMMA.16816.F32.BF16 R56, R4, R60, R12 ;  /* 0x0000003c0438723c */ /* 0x002fe4000004180c */
[----:B------:R-:W1:Y:S04]  /*2f00*/  LDSM.16.M88.4 R92, [R0] ;  /* 0x00000000005c783b */ /* 0x000e680000000200 */
[----:B------:R-:W-:Y:S02]  /*2f10*/  LDSM.16.M88.4 R88, [R0+0x1800] ;  /* 0x001800000058783b */ /* 0x000fe40000000200 */
[C---:B------:R-:W-:Y:S02]  /*2f20*/  HMMA.16816.F32.BF16 R12, R8.reuse, R36, RZ ;  /* 0x00000024080c723c */ /* 0x040fe400000418ff */
[----:B------:R-:W-:Y:S04]  /*2f30*/  LDSM.16.M88.4 R100, [R169+0x2000] ;  /* 0x00200000a964783b */ /* 0x000fe80000000200 */
[----:B------:R-:W-:Y:S02]  /*2f40*/  LDSM.16.M88.4 R96, [R24+0x2000] ;  /* 0x002000001860783b */ /* 0x000fe40000000200 */
[C---:B------:R-:W-:Y:S08]  /*2f50*/  HMMA.16816.F32.BF16 R36, R8.reuse, R44, RZ ;  /* 0x0000002c0824723c */ /* 0x040ff000000418ff */
[C---:B------:R-:W-:Y:S08]  /*2f60*/  HMMA.16816.F32.BF16 R44, R8.reuse, R46, RZ ;  /* 0x0000002e082c723c */ /* 0x040ff000000418ff */
[C---:B------:R-:W-:Y:S08]  /*2f70*/  HMMA.16816.F32.BF16 R52, R8.reuse, R40, RZ ;  /* 0x000000280834723c */ /* 0x040ff000000418ff */
[----:B------:R-:W-:Y:S08]  /*2f80*/  HMMA.16816.F32.BF16 R40, R8, R42, RZ ;  /* 0x0000002a0828723c */ /* 0x000ff000000418ff */
[C---:B------:R-:W-:Y:S08]  /*2f90*/  HMMA.16816.F32.BF16 R60, R4.reuse, R62, R28 ;  /* 0x0000003e043c723c */ /* 0x040ff0000004181c */
[C---:B------:R-:W-:Y:S01]  /*2fa0*/  HMMA.16816.F32.BF16 R28, R4.reuse, R72, R12 ;  /* 0x00000048041c723c */ /* 0x040fe2000004180c */
[----:B------:R-:W-:Y:S07]  /*2fb0*/  LDSM.16.M88.4 R12, [R162+0x4000] ;  /* 0x00400000a20c783b */ /* 0x000fee0000000200 */
[C---:B------:R-:W-:Y:S01]  /*2fc0*/  HMMA.16816.F32.BF16 R8, R4.reuse, R74, R32 ;  /* 0x0000004a0408723c */ /* 0x040fe20000041820 */
[----:B------:R-:W-:Y:S07]  /*2fd0*/  LDSM.16.M88.4 R72, [R0+0x1000] ;  /* 0x001000000048783b */ /* 0x000fee0000000200 */
[C---:B------:R-:W-:Y:S08]  /*2fe0*/  HMMA.16816.F32.BF16 R32, R4.reuse, R76, R36 ;  /* 0x0000004c0420723c */ /* 0x040ff00000041824 */
[C---:B------:R-:W-:Y:S01]  /*2ff0*/  HMMA.16816.F32.BF16 R36, R4.reuse, R78, R44 ;  /* 0x0000004e0424723c */ /* 0x040fe2000004182c */
[----:B------:R-:W1:Y:S07]  /*3000*/  LDSM.16.M88.4 R76, [R0+0x800] ;  /* 0x00080000004c783b */ /* 0x000e6e0000000200 */
[----:B------:R-:W-:Y:S08]  /*3010*/  HMMA.16816.F32.BF16 R52, R4, R84, R52 ;  /* 0x000000540434723c */ /* 0x000ff00000041834 */
[----:B---3--:R-:W-:Y:S08]  /*3020*/  HMMA.16816.F32.BF16 R56, R20, R48, R56 ;  /* 0x000000301438723c */ /* 0x008ff00000041838 */
[----:B------:R-:W-:Y:S01]  /*3030*/  HMMA.16816.F32.BF16 R40, R4, R86, R40 ;  /* 0x000000560428723c */ /* 0x000fe20000041828 */
[----:B------:R-:W-:Y:S07]  /*3040*/  LDSM.16.M88.4 R84, [R169+0x3800] ;  /* 0x00380000a954783b */ /* 0x000fee0000000200 */
[C---:B------:R-:W-:Y:S08]  /*3050*/  HMMA.16816.F32.BF16 R60, R20.reuse, R50, R60 ;  /* 0x00000032143c723c */ /* 0x040ff0000004183c */
[C---:B----4-:R-:W-:Y:S08]  /*3060*/  HMMA.16816.F32.BF16 R44, R20.reuse, R64, R28 ;  /* 0x00000040142c723c */ /* 0x050ff0000004181c */
[C---:B------:R-:W-:Y:S01]  /*3070*/  HMMA.16816.F32.BF16 R28, R20.reuse, R66, R8 ;  /* 0x00000042141c723c */ /* 0x040fe20000041808 */
[----:B------:R-:W-:Y:S04]  /*3080*/  LDSM.16.M88.4 R64, [R169+0x3000] ;  /* 0x00300000a940783b */ /* 0x000fe80000000200 */
[----:B------:R-:W-:Y:S03]  /*3090*/  LDSM.16.M88.4 R8, [R163+0x4000] ;  /* 0x00400000a308783b */ /* 0x000fe60000000200 */
[C---:B-----5:R-:W-:Y:S08]  /*30a0*/  HMMA.16816.F32.BF16 R4, R20.reuse, R68, R32 ;  /* 0x000000441404723c */ /* 0x060ff00000041820 */
[C---:B------:R-:W-:Y:S01]  /*30b0*/  HMMA.16816.F32.BF16 R36, R20.reuse, R70, R36 ;  /* 0x000000461424723c */ /* 0x040fe20000041824 */
[----:B------:R-:W3:Y:S07]  /*30c0*/  LDSM.16.M88.4 R68, [R169+0x2800] ;  /* 0x00280000a944783b */ /* 0x000eee0000000200 */
[----:B------:R-:W-:Y:S08]  /*30d0*/  HMMA.16816.F32.BF16 R52, R20, R80, R52 ;  /* 0x000000501434723c */ /* 0x000ff00000041834 */
[----:B-1----:R-:W-:Y:S08]  /*30e0*/  HMMA.16816.F32.BF16 R56, R16, R92, R56 ;  /* 0x0000005c1038723c */ /* 0x002ff00000041838 */
[----:B------:R-:W-:Y:S01]  /*30f0*/  HMMA.16816.F32.BF16 R40, R20, R82, R40 ;  /* 0x000000521428723c */ /* 0x000fe20000041828 */
[----:B------:R-:W1:Y:S07]  /*3100*/  LDSM.16.M88.4 R80, [R24+0x2800] ;  /* 0x002800001850783b */ /* 0x000e6e0000000200 */
[C---:B------:R-:W-:Y:S01]  /*3110*/  HMMA.16816.F32.BF16 R60, R16.reuse, R94, R60 ;  /* 0x0000005e103c723c */ /* 0x040fe2000004183c */
[----:B------:R-:W-:Y:S07]  /*3120*/  LDSM.16.M88.4 R92, [R2+0x2000] ;  /* 0x00200000025c783b */ /* 0x000fee0000000200 */
[C---:B------:R-:W-:Y:S08]  /*3130*/  HMMA.16816.F32.BF16 R48, R16.reuse, R76, R44 ;  /* 0x0000004c1030723c */ /* 0x040ff0000004182c */
[C---:B------:R-:W-:Y:S01]  /*3140*/  HMMA.16816.F32.BF16 R44, R16.reuse, R78, R28 ;  /* 0x0000004e102c723c */ /* 0x040fe2000004181c */
[----:B------:R-:W4:Y:S07]  /*3150*/  LDSM.16.M88.4 R76, [R24+0x3000] ;  /* 0x00300000184c783b */ /* 0x000f2e0000000200 */
[C---:B------:R-:W-:Y:S01]  /*3160*/  HMMA.16816.F32.BF16 R32, R16.reuse, R72, R4 ;  /* 0x000000481020723c */ /* 0x040fe20000041804 */
[----:B------:R-:W5:Y:S07]  /*3170*/  LDSM.16.M88.4 R4, [R165+0x4000] ;  /* 0x00400000a504783b */ /* 0x000f6e0000000200 */
[C---:B------:R-:W-:Y:S01]  /*3180*/  HMMA.16816.F32.BF16 R28, R16.reuse, R74, R36 ;  /* 0x0000004a101c723c */ /* 0x040fe20000041824 */
[----:B------:R-:W-:Y:S07]  /*3190*/  LDSM.16.M88.4 R72, [R2+0x2800] ;  /* 0x002800000248783b */ /* 0x000fee0000000200 */
[----:B------:R-:W-:Y:S08]  /*31a0*/  HMMA.16816.F32.BF16 R20, R16, R88, R52 ;  /* 0x000000581014723c */ /* 0x000ff00000041834 */
[----:B------:R-:W-:Y:S08]  /*31b0*/  HMMA.16816.F32.BF16 R52, R12, R100, R56 ;  /* 0x000000640c34723c */ /* 0x000ff00000041838 */
[----:B------:R-:W-:Y:S01]  /*31c0*/  HMMA.16816.F32.BF16 R36, R16, R90, R40 ;  /* 0x0000005a1024723c */ /* 0x000fe20000041828 */
[----:B------:R-:W1:Y:S07]  /*31d0*/  LDSM.16.M88.4 R88, [R24+0x3800] ;  /* 0x003800001858783b */ /* 0x000e6e0000000200 */
[C---:B------:R-:W-:Y:S08]  /*31e0*/  HMMA.16816.F32.BF16 R56, R12.reuse, R102, R60 ;  /* 0x000000660c38723c */ /* 0x040ff0000004183c */
[C---:B---3--:R-:W-:Y:S08]  /*31f0*/  HMMA.16816.F32.BF16 R44, R12.reuse, R70, R44 ;  /* 0x000000460c2c723c */ /* 0x048ff0000004182c */
[C---:B------:R-:W-:Y:S08]  /*3200*/  HMMA.16816.F32.BF16 R40, R12.reuse, R64, R32 ;  /* 0x000000400c28723c */ /* 0x040ff00000041820 */
[----:B------:R-:W-:Y:S01]  /*3210*/  HMMA.16816.F32.BF16 R32, R12, R66, R28 ;  /* 0x000000420c20723c */ /* 0x000fe2000004181c */
[----:B------:R-:W-:Y:S07]  /*3220*/  LDSM.16.M88.4 R64, [R2+0x3000] ;  /* 0x003000000240783b */ /* 0x000fee0000000200 */
[----:B------:R-:W-:Y:S08]  /*3230*/  HMMA.16816.F32.BF16 R16, R8, R96, R52 ;  /* 0x000000600810723c */ /* 0x000ff00000041834 */
[----:B------:R-:W-:Y:S01]  /*3240*/  HMMA.16816.F32.BF16 R48, R12, R68, R48 ;  /* 0x000000440c30723c */ /* 0x000fe20000041830 */
[----:B------:R-:W-:Y:S01]  /*3250*/  LDSM.16.M88.4 R68, [R2+0x3800] ;  /* 0x003800000244783b */ /* 0x000fe20000000200 */
[----:B--2---:R-:W-:-:S06]  /*3260*/  IMAD.IADD R208, R109, 0x1, R238 ;  /* 0x000000016dd07824 */ /* 0x004fcc00078e02ee */
[C---:B------:R-:W-:Y:S01]  /*3270*/  HMMA.16816.F32.BF16 R28, R12.reuse, R84, R20 ;  /* 0x000000540c1c723c */ /* 0x040fe20000041814 */
[----:B------:R-:W-:Y:S07]  /*3280*/  LDSM.16.M88.4 R20, [R164+0x4000] ;  /* 0x00400000a414783b */ /* 0x000fee0000000200 */
[----:B------:R-:W-:Y:S01]  /*3290*/  HMMA.16816.F32.BF16 R12, R12, R86, R36 ;  /* 0x000000560c0c723c */ /* 0x000fe20000041824 */
[----:B------:R-:W2:Y:S07]  /*32a0*/  LDSM.16.M88.4 R84, [R0+0x2000] ;  /* 0x002000000054783b */ /* 0x000eae0000000200 */
[C---:B------:R-:W-:Y:S08]  /*32b0*/  HMMA.16816.F32.BF16 R60, R8.reuse, R98, R56 ;  /* 0x00000062083c723c */ /* 0x040ff00000041838 */
[C---:B-1----:R-:W-:Y:S08]  /*32c0*/  HMMA.16816.F32.BF16 R56, R8.reuse, R82, R44 ;  /* 0x000000520838723c */ /* 0x042ff0000004182c */
[----:B----4-:R-:W-:Y:S08]  /*32d0*/  HMMA.16816.F32.BF16 R44, R8, R78, R32 ;  /* 0x0000004e082c723c */ /* 0x010ff00000041820 */
[----:B-----5:R-:W-:Y:S01]  /*32e0*/  HMMA.16816.F32.BF16 R32, R4, R92, R16 ;  /* 0x0000005c0420723c */ /* 0x020fe20000041810 */
[----:B------:R-:W-:Y:S07]  /*32f0*/  LDSM.16.M88.4 R16, [R162+0x8000] ;  /* 0x00800000a210783b */ /* 0x000fee0000000200 */
[C---:B------:R-:W-:Y:S01]  /*3300*/  HMMA.16816.F32.BF16 R52, R8.reuse, R76, R40 ;  /* 0x0000004c0834723c */ /* 0x040fe20000041828 */
[----:B------:R-:W1:Y:S07]  /*3310*/  LDSM.16.M88.4 R76, [R169+0x4000] ;  /* 0x00400000a94c783b */ /* 0x000e6e0000000200 */
[C---:B------:R-:W-:Y:S01]  /*3320*/  HMMA.16816.F32.BF16 R36, R8.reuse, R80, R48 ;  /* 0x000000500824723c */ /* 0x040fe20000041830 */
[----:B------:R-:W3:Y:S07]  /*3330*/  LDSM.16.M88.4 R48, [R0+0x2800] ;  /* 0x002800000030783b */ /* 0x000eee0000000200 */
[C---:B------:R-:W-:Y:S08]  /*3340*/  HMMA.16816.F32.BF16 R40, R8.reuse, R88, R28 ;  /* 0x000000580828723c */ /* 0x040ff0000004181c */
[----:B------:R-:W-:Y:S01]  /*3350*/  HMMA.16816.F32.BF16 R8, R8, R90, R12 ;  /* 0x0000005a0808723c */ /* 0x000fe2000004180c */
[----:B------:R-:W-:Y:S07]  /*3360*/  LDSM.16.M88.4 R88, [R0+0x4000] ;  /* 0x004000000058783b */ /* 0x000fee0000000200 */
[----:B------:R-:W-:Y:S01]  /*3370*/  HMMA.16816.F32.BF16 R28, R4, R94, R60 ;  /* 0x0000005e041c723c */ /* 0x000fe2000004183c */
[----:B------:R-:W-:Y:S04]  /*3380*/  LDSM.16.M88.4 R60, [R169+0x5000] ;  /* 0x00500000a93c783b */ /* 0x000fe80000000200 */
[----:B------:R-:W-:Y:S03]  /*3390*/  LDSM.16.M88.4 R92, [R2+0x4800] ;  /* 0x00480000025c783b */ /* 0x000fe60000000200 */
[----:B--2---:R-:W-:Y:S01]  /*33a0*/  HMMA.16816.F32.BF16 R12, R20, R84, R32 ;  /* 0x00000054140c723c */ /* 0x004fe20000041820 */
[----:B------:R-:W-:Y:S07]  /*33b0*/  LDSM.16.M88.4 R32, [R0+0x3800] ;  /* 0x003800000020783b */ /* 0x000fee0000000200 */
[C---:B------:R-:W-:Y:S01]  /*33c0*/  HMMA.16816.F32.BF16 R104, R4.reuse, R64, R52 ;  /* 0x000000400468723c */ /* 0x040fe20000041834 */
[----:B------:R-:W-:Y:S07]  /*33d0*/  LDSM.16.M88.4 R52, [R24+0x4000] ;  /* 0x004000001834783b */ /* 0x000fee0000000200 */
[C---:B------:R-:W-:Y:S01]  /*33e0*/  HMMA.16816.F32.BF16 R80, R4.reuse, R70, R8 ;  /* 0x000000460450723c */ /* 0x040fe20000041808 */
[----:B------:R-:W2:Y:S07]  /*33f0*/  LDSM.16.M88.4 R8, [R163+0x8000] ;  /* 0x00800000a308783b */ /* 0x000eae0000000200 */
[----:B------:R-:W-:Y:S08]  /*3400*/  HMMA.16816.F32.BF16 R36, R4, R72, R36 ;  /* 0x000000480424723c */ /* 0x000ff00000041824 */
[----:B------:R-:W-:Y:S01]  /*3410*/  HMMA.16816.F32.BF16 R28, R20, R86, R28 ;  /* 0x00000056141c723c */ /* 0x000fe2000004181c */
[----:B------:R-:W-:Y:S07]  /*3420*/  LDSM.16.M88.4 R84, [R169+0x5800] ;  /* 0x00580000a954783b */ /* 0x000fee0000000200 */
[----:B-1----:R-:W-:Y:S08]  /*3430*/  HMMA.16816.F32.BF16 R12, R16, R76, R12 ;  /* 0x0000004c100c723c */ /* 0x002ff0000004180c */
[C---:B------:R-:W-:Y:S01]  /*3440*/  HMMA.16816.F32.BF16 R56, R4.reuse, R74, R56 ;  /* 0x0000004a0438723c */ /* 0x040fe20000041838 */
[----:B------:R-:W-:Y:S07]  /*3450*/  LDSM.16.M88.4 R72, [R169+0x4800] ;  /* 0x00480000a948783b */ /* 0x000fee0000000200 */
[C---:B------:R-:W-:Y:S01]  /*3460*/  HMMA.16816.F32.BF16 R100, R4.reuse, R66, R44 ;  /* 0x000000420464723c */ /* 0x040fe2000004182c */
[----:B------:R-:W-:Y:S07]  /*3470*/  LDSM.16.M88.4 R64, [R2+0x4000] ;  /* 0x004000000240783b */ /* 0x000fee0000000200 */
[----:B------:R-:W-:Y:S01]  /*3480*/  HMMA.16816.F32.BF16 R96, R4, R68, R40 ;  /* 0x000000440460723c */ /* 0x000fe20000041828 */
[----:B------:R-:W1:Y:S04]  /*3490*/  LDSM.16.M88.4 R4, [R165+0x8000] ;  /* 0x00800000a504783b */ /* 0x000e680000000200 */
[----:B------:R-:W-:Y:S03]  /*34a0*/  LDSM.16.M88.4 R40, [R0+0x3000] ;  /* 0x003000000028783b */ /* 0x000fe60000000200 */
[----:B---3--:R-:W-:Y:S08]  /*34b0*/  HMMA.16816.F32.BF16 R44, R20, R48, R36 ;  /* 0x00000030142c723c */ /* 0x008ff00000041824 */
[----:B------:R-:W-:Y:S01]  /*34c0*/  HMMA.16816.F32.BF16 R36, R16, R78, R28 ;  /* 0x0000004e1024723c */ /* 0x000fe2000004181c */
[----:B------:R-:W-:Y:S07]  /*34d0*/  LDSM.16.M88.4 R76, [R24+0x4800] ;  /* 0x00480000184c783b */ /* 0x000fee0000000200 */
[----:B--2---:R-:W-:Y:S01]  /*34e0*/  HMMA.16816.F32.BF16 R28, R8, R52, R12 ;  /* 0x00000034081c723c */ /* 0x004fe2000004180c */
[----:B------:R-:W2:Y:S07]  /*34f0*/  LDSM.16.M88.4 R12, [R164+0x8000] ;  /* 0x00800000a40c783b */ /* 0x000eae0000000200 */
[----:B------:R-:W-:Y:S08]  /*3500*/  HMMA.16816.F32.BF16 R68, R20, R50, R56 ;  /* 0x000000321444723c */ /* 0x000ff00000041838 */
[----:B------:R-:W-:Y:S08]  /*3510*/  HMMA.16816.F32.BF16 R52, R8, R54, R36 ;  /* 0x000000360834723c */ /* 0x000ff00000041824 */
[----:B-1----:R-:W-:Y:S08]  /*3520*/  HMMA.16816.F32.BF16 R48, R4, R64, R28 ;  /* 0x000000400430723c */ /* 0x002ff0000004181c */
[----:B------:R-:W-:Y:S08]  /*3530*/  HMMA.16816.F32.BF16 R56, R16, R72, R44 ;  /* 0x000000481038723c */ /* 0x000ff0000004182c */
[C---:B------:R-:W-:Y:S08]  /*3540*/  HMMA.16816.F32.BF16 R36, R20.reuse, R32, R96 ;  /* 0x000000201424723c */ /* 0x040ff00000041860 */
[----:B------:R-:W-:Y:S08]  /*3550*/  HMMA.16816.F32.BF16 R80, R20, R34, R80 ;  /* 0x000000221450723c */ /* 0x000ff00000041850 */
[----:B------:R-:W-:Y:S01]  /*3560*/  HMMA.16816.F32.BF16 R32, R4, R66, R52 ;  /* 0x000000420420723c */ /* 0x000fe20000041834 */
[----:B------:R-:W-:Y:S07]  /*3570*/  LDSM.16.M88.4 R52, [R24+0x5800] ;  /* 0x005800001834783b */ /* 0x000fee0000000200 */
[----:B--2---:R-:W-:Y:S01]  /*3580*/  HMMA.16816.F32.BF16 R64, R12, R88, R48 ;  /* 0x000000580c40723c */ /* 0x004fe20000041830 */
[----:B------:R-:W-:Y:S07]  /*3590*/  LDSM.16.M88.4 R48, [R2+0x5000] ;  /* 0x005000000230783b */ /* 0x000fee0000000200 */
[C---:B------:R-:W-:Y:S08]  /*35a0*/  HMMA.16816.F32.BF16 R44, R20.reuse, R40, R104 ;  /* 0x00000028142c723c */ /* 0x040ff00000041868 */
[----:B------:R-:W-:Y:S08]  /*35b0*/  HMMA.16816.F32.BF16 R40, R20, R42, R100 ;  /* 0x0000002a1428723c */ /* 0x000ff00000041864 */
[----:B------:R-:W-:Y:S01]  /*35c0*/  HMMA.16816.F32.BF16 R20, R16, R74, R68 ;  /* 0x0000004a1014723c */ /* 0x000fe20000041844 */
[----:B------:R-:W1:Y:S01]  /*35d0*/  LDSM.16.M88.4 R68, [R24+0x5000] ;  /* 0x005000001844783b */ /* 0x000e620000000200 */
[----:B------:R-:W-:-:S03]  /*35e0*/  FMUL.FTZ R3, R64, c[0x0][0x320] ;  /* 0x0000c80040037a20 */ /* 0x000fc60000410000 */
[----:B------:R-:W2:Y:S03]  /*35f0*/  LDSM.16.M88.4 R72, [R0+0x4800] ;  /* 0x004800000048783b */ /* 0x000ea60000000200 */
[----:B------:R-:W-:Y:S01]  /*3600*/  HMMA.16816.F32.BF16 R28, R8, R76, R56 ;  /* 0x0000004c081c723c */ /* 0x000fe20000041838 */
[----:B------:R3:W4:Y:S07]  /*3610*/  MUFU.TANH R77, R3 ;  /* 0x00000003004d7308 */ /* 0x00072e0000002400 */
[----:B------:R-:W-:Y:S08]  /*3620*/  HMMA.16816.F32.BF16 R44, R16, R60, R44 ;  /* 0x0000003c102c723c */ /* 0x000ff0000004182c */
[----:B------:R-:W-:Y:S01]  /*3630*/  HMMA.16816.F32.BF16 R20, R8, R78, R20 ;  /* 0x0000004e0814723c */ /* 0x000fe20000041814 */
[----:B---3--:R-:W-:-:S04]  /*3640*/  FMUL.FTZ R3, R65, c[0x0][0x320] ;  /* 0x0000c80041037a20 */ /* 0x008fc80000410000 */
[----:B------:R3:W5:Y:S03]  /*3650*/  MUFU.TANH R76, R3 ;  /* 0x00000003004c7308 */ /* 0x0007660000002400 */
[C---:B------:R-:W-:Y:S08]  /*3660*/  HMMA.16816.F32.BF16 R36, R16.reuse, R84, R36 ;  /* 0x000000541024723c */ /* 0x040ff00000041824 */
[----:B------:R-:W-:Y:S01]  /*3670*/  HMMA.16816.F32.BF16 R60, R16, R62, R40 ;  /* 0x0000003e103c723c */ /* 0x000fe20000041828 */
[----:B---3--:R-:W-:-:S07]  /*3680*/  FMUL.FTZ R3, R66, c[0x0][0x320] ;  /* 0x0000c80042037a20 */ /* 0x008fce0000410000 */
[----:B------:R-:W-:Y:S01]  /*3690*/  HMMA.16816.F32.BF16 R28, R4, R92, R28 ;  /* 0x0000005c041c723c */ /* 0x000fe2000004181c */
[----:B------:R3:W-:Y:S07]  /*36a0*/  MUFU.TANH R79, R3 ;  /* 0x00000003004f7308 */ /* 0x0007ee0000002400 */
[----:B------:R-:W-:Y:S08]  /*36b0*/  HMMA.16816.F32.BF16 R40, R12, R90, R32 ;  /* 0x0000005a0c28723c */ /* 0x000ff00000041820 */
[----:B-1----:R-:W-:Y:S01]  /*36c0*/  HMMA.16816.F32.BF16 R32, R8, R68, R44 ;  /* 0x000000440820723c */ /* 0x002fe2000004182c */
[----:B---3--:R-:W-:-:S02]  /*36d0*/  FMUL.FTZ R3, R67, c[0x0][0x320] ;  /* 0x0000c80043037a20 */ /* 0x008fc40000410000 */
[----:B------:R-:W1:Y:S02]  /*36e0*/  LDSM.16.M88.4 R64, [R2+0x5800] ;  /* 0x005800000240783b */ /* 0x000e640000000200 */
[----:B------:R3:W-:Y:S03]  /*36f0*/  MUFU.TANH R78, R3 ;  /* 0x00000003004e7308 */ /* 0x0007e60000002400 */
[----:B------:R-:W-:Y:S08]  /*3700*/  HMMA.16816.F32.BF16 R56, R16, R86, R80 ;  /* 0x000000561038723c */ /* 0x000ff00000041850 */
[----:B------:R-:W-:Y:S01]  /*3710*/  HMMA.16816.F32.BF16 R16, R4, R94, R20 ;  /* 0x0000005e0410723c */ /* 0x000fe20000041814 */
[----:B------:R-:W-:-:S02]  /*3720*/  FMUL.FTZ R40, R40, c[0x0][0x320] ;  /* 0x0000c80028287a20 */ /* 0x000fc40000410000 */
[----:B------:R-:W-:Y:S02]  /*3730*/  FMUL.FTZ R43, R43, c[0x0][0x320] ;  /* 0x0000c8002b2b7a20 */ /* 0x000fe40000410000 */
[----:B------:R-:W1:Y:S01]  /*3740*/  MUFU.TANH R69, R40 ;  /* 0x0000002800457308 */ /* 0x000e620000002400 */
[----:B------:R-:W-:Y:S02]  /*3750*/  FMUL.FTZ R42, R42, c[0x0][0x320] ;  /* 0x0000c8002a2a7a20 */ /* 0x000fe40000410000 */
[----:B------:R-:W-:Y:S01]  /*3760*/  HMMA.16816.F32.BF16 R44, R8, R52, R36 ;  /* 0x00000034082c723c */ /* 0x000fe20000041824 */
[----:B------:R-:W-:-:S04]  /*3770*/  FMUL.FTZ R41, R41, c[0x0][0x320] ;  /* 0x0000c80029297a20 */ /* 0x000fc80000410000 */
[----:B------:R-:W-:Y:S03]  /*3780*/  MUFU.TANH R52, R42 ;  /* 0x0000002a00347308 */ /* 0x000fe60000002400 */
[----:B------:R-:W-:Y:S01]  /*3790*/  HMMA.16816.F32.BF16 R20, R8, R70, R60 ;  /* 0x000000460814723c */ /* 0x000fe2000004183c */
[----:B------:R-:W3:Y:S04]  /*37a0*/  LDSM.16.M88.4 R60, [R0+0x5000] ;  /* 0x00500000003c783b */ /* 0x000ee80000000200 */
[----:B------:R-:W1:Y:S03]  /*37b0*/  MUFU.TANH R68, R41 ;  /* 0x0000002900447308 */ /* 0x000e660000002400 */
[----:B--2---:R-:W-:Y:S08]  /*37c0*/  HMMA.16816.F32.BF16 R24, R12, R72, R28 ;  /* 0x000000480c18723c */ /* 0x004ff0000004181c */
[----:B------:R-:W-:Y:S01]  /*37d0*/  HMMA.16816.F32.BF16 R36, R4, R48, R32 ;  /* 0x000000300424723c */ /* 0x000fe20000041820 */
[----:B------:R-:W-:Y:S07]  /*37e0*/  MUFU.TANH R48, R43 ;  /* 0x0000002b00307308 */ /* 0x000fee0000002400 */
[----:B------:R-:W-:Y:S08]  /*37f0*/  HMMA.16816.F32.BF16 R32, R12, R74, R16 ;  /* 0x0000004a0c20723c */ /* 0x000ff00000041810 */
[----:B-1----:R-:W-:Y:S01]  /*3800*/  HMMA.16816.F32.BF16 R16, R4, R64, R44 ;  /* 0x000000400410723c */ /* 0x002fe2000004182c */
[----:B------:R-:W2:Y:S01]  /*3810*/  LDL R64, [R1] ;  /* 0x0000000001407983 */ /* 0x000ea20000100800 */
[----:B------:R-:W-:-:S02]  /*3820*/  FMUL.FTZ R2, R25, c[0x0][0x320] ;  /* 0x0000c80019027a20 */ /* 0x000fc40000410000 */
[----:B------:R-:W-:Y:S02]  /*3830*/  FMUL.FTZ R24, R24, c[0x0][0x320] ;  /* 0x0000c80018187a20 */ /* 0x000fe40000410000 */
[----:B------:R1:W-:Y:S02]  /*3840*/  MUFU.TANH R40, R2 ;  /* 0x0000000200287308 */ /* 0x0003e40000002400 */
[----:B------:R-:W-:Y:S01]  /*3850*/  HMMA.16816.F32.BF16 R28, R8, R54, R56 ;  /* 0x00000036081c723c */ /* 0x000fe20000041838 */
[----:B---3--:R-:W-:-:S05]  /*3860*/  IMAD.MOV.U32 R3, RZ, RZ, 0x1 ;  /* 0x00000001ff037424 */ /* 0x008fca00078e00ff */
[----:B------:R-:W3:Y:S02]  /*3870*/  MUFU.TANH R41, R24 ;  /* 0x0000001800297308 */ /* 0x000ee40000002400 */
[----:B------:R-:W-:Y:S01]  /*3880*/  HMMA.16816.F32.BF16 R8, R4, R50, R20 ;  /* 0x000000320408723c */ /* 0x000fe20000041814 */
[----:B------:R3:W4:Y:S07]  /*3890*/  LDSM.16.M88.4 R20, [R0+0x5800] ;  /* 0x005800000014783b */ /* 0x00072e0000000200 */
[----:B------:R-:W-:Y:S01]  /*38a0*/  HMMA.16816.F32.BF16 R36, R12, R60, R36 ;  /* 0x0000003c0c24723c */ /* 0x000fe20000041824 */
[----:B-1----:R-:W-:Y:S01]  /*38b0*/  FMUL.FTZ R2, R26, c[0x0][0x320] ;  /* 0x0000c8001a027a20 */ /* 0x002fe20000410000 */
[----:B------:R-:W-:-:S04]  /*38c0*/  DEPBAR.LE SB0, 0x2 ;  /* 0x000080800000791a */ /* 0x000fc80000000000 */
[----:B------:R1:W-:Y:S01]  /*38d0*/  MUFU.TANH R43, R2 ;  /* 0x00000002002b7308 */ /* 0x0003e20000002400 */
[----:B------:R-:W-:Y:S01]  /*38e0*/  FMUL.FTZ R32, R32, c[0x0][0x320] ;  /* 0x0000c80020207a20 */ /* 0x000fe20000410000 */
[----:B------:R-:W-:Y:S01]  /*38f0*/  HMMA.16816.F32.BF16 R4, R4, R66, R28 ;  /* 0x000000420404723c */ /* 0x000fe2000004181c */
[----:B------:R-:W-:Y:S01]  /*3900*/  FMUL.FTZ R33, R33, c[0x0][0x320] ;  /* 0x0000c80021217a20 */ /* 0x000fe20000410000 */
[----:B------:R-:W-:Y:S01]  /*3910*/  BAR.SYNC.DEFER_BLOCKING 0x0 ;  /* 0x0000000000007b1d */ /* 0x000fe20000010000 */
[----:B---3--:R-:W-:-:S05]  /*3920*/  FMUL.FTZ R0, R27, c[0x0][0x320] ;  /* 0x0000c8001b007a20 */ /* 0x008fca0000410000 */
[----:B------:R3:W-:Y:S01]  /*3930*/  MUFU.TANH R42, R0 ;  /* 0x00000000002a7308 */ /* 0x0007e20000002400 */
[----:B-1----:R-:W-:Y:S01]  /*3940*/  @P4 IMAD.HI.U32 R2, R208, c[0x0][0x2c8], RZ ;  /* 0x0000b200d0024a27 */ /* 0x002fe200078e00ff */
[C---:B------:R-:W-:Y:S08]  /*3950*/  HMMA.16816.F32.BF16 R24, R12.reuse, R62, R8 ;  /* 0x0000003e0c18723c */ /* 0x040ff00000041808 */
[C---:B----4-:R-:W-:Y:S08]  /*3960*/  HMMA.16816.F32.BF16 R16, R12.reuse, R20, R16 ;  /* 0x000000140c10723c */ /* 0x050ff00000041810 */
[----:B------:R-:W-:Y:S01]  /*3970*/  HMMA.16816.F32.BF16 R4, R12, R22, R4 ;  /* 0x000000160c04723c */ /* 0x000fe20000041804 */
[----:B---3--:R-:W-:Y:S01]  /*3980*/  IMAD.MOV.U32 R0, RZ, RZ, R208 ;  /* 0x000000ffff007224 */ /* 0x008fe200078e00d0 */
[----:B------:R-:W-:Y:S01]  /*3990*/  @P4 SHF.R.U32.HI R0, RZ, c[0x0][0x2cc], R2 ;  /* 0x0000b300ff004a19 */ /* 0x000fe20000011602 */
[----:B------:R-:W1:Y:S01]  /*39a0*/  MUFU.TANH R32, R32 ;  /* 0x0000002000207308 */ /* 0x000e620000002400 */
[----:B------:R-:W-:Y:S01]  /*39b0*/  FMUL.FTZ R34, R34, c[0x0][0x320] ;  /* 0x0000c80022227a20 */ /* 0x000fe20000410000 */
[----:B------:R-:W-:Y:S04]  /*39c0*/  LDSM.16.MT88.4 R44, [R237+0x2000] ;  /* 0x00200000ed2c783b */ /* 0x000fe80000004200 */
[----:B------:R-:W3:Y:S04]  /*39d0*/  SHFL.IDX PT, R2, R0, RZ, 0x1c1f ;  /* 0x001c1fff00027589 */ /* 0x000ee800000e0000 */
[----:B------:R4:W1:Y:S01]  /*39e0*/  SHFL.IDX PT, R8, R0, 0x1, 0x1c1f ;  /* 0x003c1f0000087f89 */ /* 0x00086200000e0000 */
[----:B------:R-:W-:Y:S01]  /*39f0*/  IMAD.MOV.U32 R9, RZ, RZ, c[0x0][0x2ac] ;  /* 0x0000ab00ff097624 */ /* 0x000fe200078e00ff */
[----:B------:R-:W-:Y:S02]  /*3a00*/  MUFU.TANH R33, R33 ;  /* 0x0000002100217308 */ /* 0x000fe40000002400 */
[----:B------:R-:W-:Y:S04]  /*3a10*/  LDSM.16.MT88.4 R56, [R170+0x4000] ;  /* 0x00400000aa38783b */ /* 0x000fe80000004200 */
[----:B------:R-:W-:Y:S04]  /*3a20*/  LDSM.16.MT88.4 R72, [R171+0x2800] ;  /* 0x00280000ab48783b */ /* 0x000fe80000004200 */
[----:B------:R-:W-:Y:S01]  /*3a30*/  LDSM.16.MT88.4 R60, [R170+0x4800] ;  /* 0x00480000aa3c783b */ /* 0x000fe20000004200 */
[----:B----4-:R-:W-:-:S04]  /*3a40*/  FMUL.FTZ R0, R35, c[0x0][0x320] ;  /* 0x0000c80023007a20 */ /* 0x010fc80000410000 */
[----:B------:R4:W-:Y:S02]  /*3a50*/  MUFU.TANH R29, R0 ;  /* 0x00000000001d7308 */ /* 0x0009e40000002400 */
[----:B----4-:R-:W-:-:S04]  /*3a60*/  IMAD R0, R231, -0x40, R3 ;  /* 0xffffffc0e7007824 */ /* 0x010fc800078e0203 */
[----:B------:R-:W-:Y:S02]  /*3a70*/  IMAD R0, R9, c[0x0][0x1d0], R0 ;  /* 0x0000740009007a24 */ /* 0x000fe400078e0200 */
[----:B------:R-:W-:-:S03]  /*3a80*/  FMUL.FTZ R3, R36, c[0x0][0x320] ;  /* 0x0000c80024037a20 */ /* 0x000fc60000410000 */
[--C-:B------:R-:W-:Y:S01]  /*3a90*/  IADD3 R0, R0, -c[0x0][0x168], -R223.reuse ;  /* 0x80005a0000007a10 */ /* 0x100fe20007ffe8df */
[----:B------:R4:W-:Y:S04]  /*3aa0*/  MUFU.TANH R28, R3 ;  /* 0x00000003001c7308 */ /* 0x0009e80000002400 */
[C---:B---3--:R-:W-:Y:S02]  /*3ab0*/  IMAD.IADD R2, R0.reuse, 0x1, R2 ;  /* 0x0000000100027824 */ /* 0x048fe400078e0202 */
[----:B-1----:R-:W-:Y:S02]  /*3ac0*/  IMAD.IADD R0, R0, 0x1, R8 ;  /* 0x0000000100007824 */ /* 0x002fe400078e0208 */
[----:B----4-:R-:W-:-:S05]  /*3ad0*/  IMAD.IADD R3, R108, 0x1, -R223 ;  /* 0x000000016c037824 */ /* 0x010fca00078e0adf */
[----:B------:R-:W-:-:S04]  /*3ae0*/  IMNMX R2, R3, R2, PT ;  /* 0x0000000203027217 */ /* 0x000fc80003800200 */
[C---:B------:R-:W-:Y:S02]  /*3af0*/  ISETP.GT.AND P6, PT, R2.reuse, RZ, PT ;  /* 0x000000ff0200720c */ /* 0x040fe40003fc4270 */
[C---:B------:R-:W-:Y:S01]  /*3b00*/  ISETP.GT.AND P5, PT, R2.reuse, 0x1, PT ;  /* 0x000000010200780c */ /* 0x040fe20003fa4270 */
[----:B------:R-:W-:Y:S01]  /*3b10*/  FMUL.FTZ R9, R37, c[0x0][0x320] ;  /* 0x0000c80025097a20 */ /* 0x000fe20000410000 */
[----:B------:R-:W-:Y:S02]  /*3b20*/  ISETP.GT.AND P1, PT, R2, 0x8, PT ;  /* 0x000000080200780c */ /* 0x000fe40003f24270 */
[----:B------:R-:W-:Y:S02]  /*3b30*/  FSEL R13, R77, -INF , P6 ;  /* 0xff8000004d0d7808 */ /* 0x000fe40003000000 */
[----:B-----5:R-:W-:Y:S02]  /*3b40*/  FSEL R15, R76, -INF , P5 ;  /* 0xff8000004c0f7808 */ /* 0x020fe40002800000 */
[----:B------:R-:W-:Y:S01]  /*3b50*/  IMNMX R0, R3, R0, PT ;  /* 0x0000000003007217 */ /* 0x000fe20003800200 */
[----:B------:R-:W-:Y:S01]  /*3b60*/  FMUL.FTZ R3, R25, c[0x0][0x320] ;  /* 0x0000c80019037a20 */ /* 0x000fe20000410000 */
[----:B------:R-:W-:Y:S01]  /*3b70*/  ISETP.GT.AND P0, PT, R2, 0x9, PT ;  /* 0x000000090200780c */ /* 0x000fe20003f04270 */
[----:B------:R-:W1:Y:S01]  /*3b80*/  MUFU.TANH R10, R9 ;  /* 0x00000009000a7308 */ /* 0x000e620000002400 */
[----:B------:R-:W-:-:S02]  /*3b90*/  FSEL R14, R69, -INF , P1 ;  /* 0xff800000450e7808 */ /* 0x000fc40000800000 */
[----:B------:R-:W-:Y:S02]  /*3ba0*/  FMNMX.FTZ R101, R13, R15, !PT ;  /* 0x0000000f0d657209 */ /* 0x000fe40007810000 */
[----:B------:R-:W-:Y:S02]  /*3bb0*/  ISETP.GT.AND P6, PT, R2, 0x10, PT ;  /* 0x000000100200780c */ /* 0x000fe40003fc4270 */
[----:B------:R-:W-:Y:S01]  /*3bc0*/  FSEL R20, R68, -INF , P0 ;  /* 0xff80000044147808 */ /* 0x000fe20000000000 */
[----:B------:R3:W-:Y:S01]  /*3bd0*/  MUFU.TANH R9, R3 ;  /* 0x0000000300097308 */ /* 0x0007e20000002400 */
[----:B------:R-:W-:Y:S01]  /*3be0*/  FMNMX.FTZ R101, R14, R101, !PT ;  /* 0x000000650e657209 */ /* 0x000fe20007810000 */
[----:B------:R-:W-:Y:S01]  /*3bf0*/  FMUL.FTZ R8, R24, c[0x0][0x320] ;  /* 0x0000c80018087a20 */ /* 0x000fe20000410000 */
[----:B------:R-:W-:Y:S01]  /*3c00*/  ISETP.GT.AND P5, PT, R2, 0x11, PT ;  /* 0x000000110200780c */ /* 0x000fe20003fa4270 */
[----:B------:R-:W-:Y:S01]  /*3c10*/  FMUL.FTZ R18, R18, c[0x0][0x320] ;  /* 0x0000c80012127a20 */ /* 0x000fe20000410000 */
[----:B------:R-:W-:Y:S01]  /*3c20*/  FMNMX.FTZ R101, R20, R101, !PT ;  /* 0x0000006514657209 */ /* 0x000fe20007810000 */
[----:B------:R-:W-:Y:S01]  /*3c30*/  FMUL.FTZ R19, R19, c[0x0][0x320] ;  /* 0x0000c80013137a20 */ /* 0x000fe20000410000 */
[C---:B------:R-:W-:Y:S01]  /*3c40*/  ISETP.GT.AND P1, PT, R2.reuse, 0x18, PT ;  /* 0x000000180200780c */ /* 0x040fe20003f24270 */
[----:B------:R-:W-:Y:S01]  /*3c50*/  MUFU.TANH R34, R34 ;  /* 0x0000002200227308 */ /* 0x000fe20000002400 */
[----:B------:R-:W-:Y:S01]  /*3c60*/  ISETP.GT.AND P0, PT, R2, 0x19, PT ;  /* 0x000000190200780c */ /* 0x000fe20003f04270 */
[----:B------:R-:W-:Y:S01]  /*3c70*/  FMUL.FTZ R6, R6, c[0x0][0x320] ;  /* 0x0000c80006067a20 */ /* 0x000fe20000410000 */
[----:B------:R-:W-:Y:S01]  /*3c80*/  LDSM.16.MT88.4 R68, [R239+0x2800] ;  /* 0x00280000ef44783b */ /* 0x000fe20000004200 */
[----:B---3--:R-:W-:Y:S01]  /*3c90*/  FMUL.FTZ R3, R16, c[0x0][0x320] ;  /* 0x0000c80010037a20 */ /* 0x008fe20000410000 */
[----:B------:R-:W-:-:S03]  /*3ca0*/  FSEL R16, R41, -INF , P6 ;  /* 0xff80000029107808 */ /* 0x000fc60003000000 */
[----:B------:R3:W-:Y:S01]  /*3cb0*/  MUFU.TANH R12, R3 ;  /* 0x00000003000c7308 */ /* 0x0007e20000002400 */
[----:B------:R-:W-:Y:S02]  /*3cc0*/  FSEL R21, R40, -INF , P5 ;  /* 0xff80000028157808 */ /* 0x000fe40002800000 */
[----:B------:R-:W-:Y:S02]  /*3cd0*/  FMNMX.FTZ R101, R16, R101, !PT ;  /* 0x0000006510657209 */ /* 0x000fe40007810000 */
[----:B------:R-:W-:-:S03]  /*3ce0*/  ISETP.GT.AND P5, PT, R2, 0x21, PT ;  /* 0x000000210200780c */ /* 0x000fc60003fa4270 */
[----:B------:R-:W4:Y:S01]  /*3cf0*/  MUFU.TANH R8, R8 ;  /* 0x0000000800087308 */ /* 0x000f220000002400 */
[----:B------:R-:W-:Y:S01]  /*3d00*/  FSEL R22, R32, -INF , P1 ;  /* 0xff80000020167808 */ /* 0x000fe20000800000 */
[----:B---3--:R-:W-:Y:S01]  /*3d10*/  FMUL.FTZ R3, R17, c[0x0][0x320] ;  /* 0x0000c80011037a20 */ /* 0x008fe20000410000 */
[----:B------:R-:W-:-:S05]  /*3d20*/  FMNMX.FTZ R101, R21, R101, !PT ;  /* 0x0000006515657209 */ /* 0x000fca0007810000 */
[----:B------:R3:W5:Y:S01]  /*3d30*/  MUFU.TANH R11, R3 ;  /* 0x00000003000b7308 */ /* 0x0007620000002400 */
[----:B-1----:R-:W-:Y:S02]  /*3d40*/  FSEL R87, R10, -INF , P5 ;  /* 0xff8000000a577808 */ /* 0x002fe40002800000 */
[----:B------:R-:W-:Y:S02]  /*3d50*/  ISETP.GT.AND P6, PT, R2, 0x20, PT ;  /* 0x000000200200780c */ /* 0x000fe40003fc4270 */
[----:B------:R-:W-:Y:S02]  /*3d60*/  FSEL R23, R33, -INF , P0 ;  /* 0xff80000021177808 */ /* 0x000fe40000000000 */
[----:B------:R-:W-:Y:S01]  /*3d70*/  FMNMX.FTZ R101, R22, R101, !PT ;  /* 0x0000006516657209 */ /* 0x000fe20007810000 */
[----:B---3--:R-:W-:-:S04]  /*3d80*/  FMUL.FTZ R3, R4, c[0x0][0x320] ;  /* 0x0000c80004037a20 */ /* 0x008fc80000410000 */
[----:B------:R1:W3:Y:S01]  /*3d90*/  MUFU.TANH R10, R3 ;  /* 0x00000003000a7308 */ /* 0x0002e20000002400 */
[----:B------:R-:W-:Y:S02]  /*3da0*/  FSEL R85, R28, -INF , P6 ;  /* 0xff8000001c557808 */ /* 0x000fe40003000000 */
[----:B------:R-:W-:Y:S02]  /*3db0*/  FMNMX.FTZ R101, R23, R101, !PT ;  /* 0x0000006517657209 */ /* 0x000fe40007810000 */
[C---:B------:R-:W-:Y:S02]  /*3dc0*/  ISETP.GT.AND P1, PT, R2.reuse, 0x28, PT ;  /* 0x000000280200780c */ /* 0x040fe40003f24270 */
[----:B------:R-:W-:Y:S01]  /*3dd0*/  ISETP.GT.AND P6, PT, R2, 0x30, PT ;  /* 0x000000300200780c */ /* 0x000fe20003fc4270 */
[----:B-1----:R-:W-:-:S04]  /*3de0*/  FMUL.FTZ R3, R5, c[0x0][0x320] ;  /* 0x0000c80005037a20 */ /* 0x002fc80000410000 */
[----:B------:R-:W1:Y:S01]  /*3df0*/  MUFU.TANH R4, R3 ;  /* 0x0000000300047308 */ /* 0x000e620000002400 */
[C---:B------:R-:W-:Y:S02]  /*3e00*/  ISETP.GT.AND P5, PT, R2.reuse, 0x31, PT ;  /* 0x000000310200780c */ /* 0x040fe40003fa4270 */
[----:B------:R-:W-:Y:S02]  /*3e10*/  FMNMX.FTZ R101, R85, R101, !PT ;  /* 0x0000006555657209 */ /* 0x000fe40007810000 */
[----:B------:R-:W-:Y:S02]  /*3e20*/  ISETP.GT.AND P0, PT, R2, 0x29, PT ;  /* 0x000000290200780c */ /* 0x000fe40003f04270 */
[----:B----4-:R-:W-:Y:S02]  /*3e30*/  FSEL R86, R8, -INF , P1 ;  /* 0xff80000008567808 */ /* 0x010fe40000800000 */
[----:B------:R-:W-:Y:S02]  /*3e40*/  ISETP.GT.AND P1, PT, R2, 0x38, PT ;  /* 0x000000380200780c */ /* 0x000fe40003f24270 */
[----:B------:R-:W-:-:S02]  /*3e50*/  FSEL R180, R12, -INF , P6 ;  /* 0xff8000000cb47808 */ /* 0x000fc40003000000 */
[----:B-----5:R-:W-:Y:S02]  /*3e60*/  FSEL R175, R11, -INF , P5 ;  /* 0xff8000000baf7808 */ /* 0x020fe40002800000 */
[C---:B------:R-:W-:Y:S02]  /*3e70*/  ISETP.GT.AND P6, PT, R0.reuse, RZ, PT ;  /* 0x000000ff0000720c */ /* 0x040fe40003fc4270 */
[----:B------:R-:W-:Y:S02]  /*3e80*/  ISETP.GT.AND P5, PT, R0, 0x1, PT ;  /* 0x000000010000780c */ /* 0x000fe40003fa4270 */
[----:B------:R-:W-:Y:S02]  /*3e90*/  FMNMX.FTZ R101, R87, R101, !PT ;  /* 0x0000006557657209 */ /* 0x000fe40007810000 */
[----:B------:R-:W-:Y:S02]  /*3ea0*/  FSEL R84, R9, -INF , P0 ;  /* 0xff80000009547808 */ /* 0x000fe40000000000 */
[----:B------:R-:W-:Y:S01]  /*3eb0*/  ISETP.GT.AND P0, PT, R2, 0x39, PT ;  /* 0x000000390200780c */ /* 0x000fe20003f04270 */
[----:B------:R-:W-:Y:S01]  /*3ec0*/  FMUL.FTZ R2, R38, c[0x0][0x320] ;  /* 0x0000c80026027a20 */ /* 0x000fe20000410000 */
[----:B---3--:R-:W-:-:S02]  /*3ed0*/  FSEL R172, R10, -INF , P1 ;  /* 0xff8000000aac7808 */ /* 0x008fc40000800000 */
[----:B------:R-:W-:Y:S02]  /*3ee0*/  ISETP.GT.AND P1, PT, R0, 0x8, PT ;  /* 0x000000080000780c */ /* 0x000fe40003f24270 */
[----:B------:R-:W-:Y:S02]  /*3ef0*/  FSEL R5, R79, -INF , P6 ;  /* 0xff8000004f057808 */ /* 0x000fe40003000000 */
[----:B------:R-:W-:Y:S02]  /*3f00*/  FSEL R12, R78, -INF , P5 ;  /* 0xff8000004e0c7808 */ /* 0x000fe40002800000 */
[----:B------:R-:W-:Y:S01]  /*3f10*/  FMNMX.FTZ R101, R86, R101, !PT ;  /* 0x0000006556657209 */ /* 0x000fe20007810000 */
[----:B------:R3:W4:Y:S01]  /*3f20*/  MUFU.TANH R28, R2 ;  /* 0x00000002001c7308 */ /* 0x0007220000002400 */
[----:B-1----:R-:W-:Y:S02]  /*3f30*/  FSEL R174, R4, -INF , P0 ;  /* 0xff80000004ae7808 */ /* 0x002fe40000000000 */
[----:B------:R-:W-:-:S02]  /*3f40*/  ISETP.GT.AND P0, PT, R0, 0x9, PT ;  /* 0x000000090000780c */ /* 0x000fc40003f04270 */
[----:B------:R-:W-:Y:S02]  /*3f50*/  FSEL R11, R52, -INF , P1 ;  /* 0xff800000340b7808 */ /* 0x000fe40000800000 */
[----:B------:R-:W-:Y:S01]  /*3f60*/  FMNMX.FTZ R101, R84, R101, !PT ;  /* 0x0000006554657209 */ /* 0x000fe20007810000 */
[----:B------:R-:W-:Y:S01]  /*3f70*/  FMUL.FTZ R9, R27, c[0x0][0x320] ;  /* 0x0000c8001b097a20 */ /* 0x000fe20000410000 */
[----:B------:R-:W-:Y:S02]  /*3f80*/  ISETP.GT.AND P6, PT, R0, 0x10, PT ;  /* 0x000000100000780c */ /* 0x000fe40003fc4270 */
[----:B---3--:R-:W-:Y:S01]  /*3f90*/  FMNMX.FTZ R2, R5, R12, !PT ;  /* 0x0000000c05027209 */ /* 0x008fe20007810000 */
[----:B------:R-:W-:Y:S01]  /*3fa0*/  FMUL.FTZ R8, R26, c[0x0][0x320] ;  /* 0x0000c8001a087a20 */ /* 0x000fe20000410000 */
[----:B------:R-:W-:Y:S01]  /*3fb0*/  FSEL R10, R48, -INF , P0 ;  /* 0xff800000300a7808 */ /* 0x000fe20000000000 */
[----:B------:R-:W-:Y:S01]  /*3fc0*/  FMUL.FTZ R3, R39, c[0x0][0x320] ;  /* 0x0000c80027037a20 */ /* 0x000fe20000410000 */
[----:B------:R-:W-:-:S02]  /*3fd0*/  FMNMX.FTZ R2, R11, R2, !PT ;  /* 0x000000020b027209 */ /* 0x000fc40007810000 */
[----:B------:R-:W-:Y:S01]  /*3fe0*/  ISETP.GT.AND P5, PT, R0, 0x11, PT ;  /* 0x000000110000780c */ /* 0x000fe20003fa4270 */
[----:B------:R-:W-:Y:S01]  /*3ff0*/  MUFU.TANH R24, R18 ;  /* 0x0000001200187308 */ /* 0x000fe20000002400 */
[----:B------:R-:W-:Y:S01]  /*4000*/  FMNMX.FTZ R101, R180, R101, !PT ;  /* 0x00000065b4657209 */ /* 0x000fe20007810000 */
[----:B------:R-:W-:Y:S01]  /*4010*/  FMUL.FTZ R4, R7, c[0x0][0x320] ;  /* 0x0000c80007047a20 */ /* 0x000fe20000410000 */
[----:B------:R-:W-:Y:S01]  /*4020*/  FMNMX.FTZ R2, R10, R2, !PT ;  /* 0x000000020a027209 */ /* 0x000fe20007810000 */
[----:B------:R-:W-:Y:S01]  /*4030*/  LDSM.16.MT88.4 R36, [R171] ;  /* 0x00000000ab24783b */ /* 0x000fe20000004200 */
[----:B------:R-:W-:-:S03]  /*4040*/  FMNMX.FTZ R101, R175, R101, !PT ;  /* 0x00000065af657209 */ /* 0x000fc60007810000 */
[----:B------:R1:W-:Y:S01]  /*4050*/  MUFU.TANH R25, R9 ;  /* 0x0000000900197308 */ /* 0x0003e20000002400 */
[----:B------:R-:W-:Y:S01]  /*4060*/  ISETP.GT.AND P1, PT, R0, 0x18, PT ;  /* 0x000000180000780c */ /* 0x000fe20003f24270 */
[----:B------:R-:W-:Y:S01]  /*4070*/  LDSM.16.MT88.4 R48, [R170+0x2800] ;  /* 0x00280000aa30783b */ /* 0x000fe20000004200 */
[----:B------:R-:W-:-:S03]  /*4080*/  FMNMX.FTZ R101, R172, R101, !PT ;  /* 0x00000065ac657209 */ /* 0x000fc60007810000 */
[----:B------:R-:W-:Y:S02]  /*4090*/  LDSM.16.MT88.4 R52, [R239+0x2000] ;  /* 0x00200000ef34783b */ /* 0x000fe40000004200 */
[----:B------:R3:W-:Y:S01]  /*40a0*/  MUFU.TANH R26, R8 ;  /* 0x00000008001a7308 */ /* 0x0007e20000002400 */
[----:B-1----:R-:W-:-:S07]  /*40b0*/  FSEL R9, R43, -INF , P6 ;  /* 0xff8000002b097808 */ /* 0x002fce0003000000 */
[----:B------:R1:W5:Y:S01]  /*40c0*/  MUFU.TANH R27, R3 ;  /* 0x00000003001b7308 */ /* 0x0003620000002400 */
[----:B------:R-:W-:Y:S02]  /*40d0*/  FMNMX.FTZ R2, R9, R2, !PT ;  /* 0x0000000209027209 */ /* 0x000fe40007810000 */
[----:B---3--:R-:W-:Y:S02]  /*40e0*/  FSEL R8, R42, -INF , P5 ;  /* 0xff8000002a087808 */ /* 0x008fe40002800000 */
[----:B------:R-:W-:-:S03]  /*40f0*/  ISETP.GT.AND P0, PT, R0, 0x19, PT ;  /* 0x000000190000780c */ /* 0x000fc60003f04270 */
[----:B------:R-:W3:Y:S01]  /*4100*/  MUFU.TANH R19, R19 ;  /* 0x0000001300137308 */ /* 0x000ee20000002400 */
[----:B------:R-:W-:Y:S01]  /*4110*/  FSEL R17, R34, -INF , P1 ;  /* 0xff80000022117808 */ /* 0x000fe20000800000 */
[----:B------:R-:W-:Y:S01]  /*4120*/  LDSM.16.MT88.4 R40, [R237+0x800] ;  /* 0x00080000ed28783b */ /* 0x000fe20000004200 */
[----:B------:R-:W-:Y:S02]  /*4130*/  FMNMX.FTZ R2, R8, R2, !PT ;  /* 0x0000000208027209 */ /* 0x000fe40007810000 */
[----:B------:R-:W-:Y:S01]  /*4140*/  FMNMX.FTZ R101, R174, R101, !PT ;  /* 0x00000065ae657209 */ /* 0x000fe20007810000 */
[----:B------:R-:W-:Y:S01]  /*4150*/  LDSM.16.MT88.4 R32, [R237] ;  /* 0x00000000ed20783b */ /* 0x000fe20000004200 */
[----:B------:R-:W-:Y:S02]  /*4160*/  ISETP.GT.AND P5, PT, R0, 0x20, PT ;  /* 0x000000200000780c */ /* 0x000fe40003fa4270 */
[----:B------:R-:W-:Y:S01]  /*4170*/  FSEL R18, R29, -INF , P0 ;  /* 0xff8000001d127808 */ /* 0x000fe20000000000 */
[----:B-1----:R-:W1:Y:S01]  /*4180*/  SHFL.BFLY PT, R3, R101, 0x2, 0x1f ;  /* 0x0c401f0065037f89 */ /* 0x002e6200000e0000 */
[----:B------:R-:W-:-:S02]  /*4190*/  FMNMX.FTZ R2, R17, R2, !PT ;  /* 0x0000000211027209 */ /* 0x000fc40007810000 */
[----:B------:R-:W-:Y:S02]  /*41a0*/  ISETP.GT.AND P1, PT, R0, 0x21, PT ;  /* 0x000000210000780c */ /* 0x000fe40003f24270 */
[----:B----4-:R-:W-:Y:S02]  /*41b0*/  FSEL R82, R28, -INF , P5 ;  /* 0xff8000001c527808 */ /* 0x010fe40002800000 */
[----:B------:R-:W-:Y:S01]  /*41c0*/  FMNMX.FTZ R2, R18, R2, !PT ;  /* 0x0000000212027209 */ /* 0x000fe20007810000 */
[----:B------:R-:W4:Y:S01]  /*41d0*/  MUFU.TANH R6, R6 ;  /* 0x0000000600067308 */ /* 0x000f220000002400 */
[----:B------:R-:W-:Y:S01]  /*41e0*/  ISETP.GT.AND P0, PT, R0, 0x28, PT ;  /* 0x000000280000780c */ /* 0x000fe20003f04270 */
[----:B------:R-:W-:Y:S01]  /*41f0*/  LDSM.16.MT88.4 R28, [R171+0x800] ;  /* 0x00080000ab1c783b */ /* 0x000fe20000004200 */
[----:B-----5:R-:W-:Y:S02]  /*4200*/  FSEL R81, R27, -INF , P1 ;  /* 0xff8000001b517808 */ /* 0x020fe40000800000 */
[----:B------:R-:W-:-:S02]  /*4210*/  FMNMX.FTZ R2, R82, R2, !PT ;  /* 0x0000000252027209 */ /* 0x000fc40007810000 */
[----:B------:R-:W-:Y:S02]  /*4220*/  ISETP.GT.AND P1, PT, R0, 0x29, PT ;  /* 0x000000290000780c */ /* 0x000fe40003f24270 */
[----:B------:R-:W-:Y:S02]  /*4230*/  FSEL R80, R26, -INF , P0 ;  /* 0xff8000001a507808 */ /* 0x000fe40000000000 */
[----:B------:R-:W-:Y:S01]  /*4240*/  FMNMX.FTZ R2, R81, R2, !PT ;  /* 0x0000000251027209 */ /* 0x000fe20007810000 */
[----:B------:R-:W5:Y:S01]  /*4250*/  MUFU.TANH R4, R4 ;  /* 0x0000000400047308 */ /* 0x000f620000002400 */
[----:B------:R-:W-:Y:S02]  /*4260*/  ISETP.GT.AND P0, PT, R0, 0x30, PT ;  /* 0x000000300000780c */ /* 0x000fe40003f04270 */
[----:B------:R-:W-:Y:S02]  /*4270*/  FSEL R83, R25, -INF , P1 ;  /* 0xff80000019537808 */ /* 0x000fe40000800000 */
[----:B------:R-:W-:-:S02]  /*4280*/  FMNMX.FTZ R2, R80, R2, !PT ;  /* 0x0000000250027209 */ /* 0x000fc40007810000 */
[----:B------:R-:W-:Y:S02]  /*4290*/  ISETP.GT.AND P1, PT, R0, 0x31, PT ;  /* 0x000000310000780c */ /* 0x000fe40003f24270 */
[----:B------:R-:W-:Y:S02]  /*42a0*/  FSEL R161, R24, -INF , P0 ;  /* 0xff80000018a17808 */ /* 0x000fe40000000000 */
[----:B------:R-:W-:Y:S01]  /*42b0*/  FMNMX.FTZ R2, R83, R2, !PT ;  /* 0x0000000253027209 */ /* 0x000fe20007810000 */
[----:B------:R-:W-:Y:S01]  /*42c0*/  LDSM.16.MT88.4 R24, [R170+0x800] ;  /* 0x00080000aa18783b */ /* 0x000fe20000004200 */
[----:B------:R-:W-:Y:S02]  /*42d0*/  ISETP.GT.AND P0, PT, R0, 0x38, PT ;  /* 0x000000380000780c */ /* 0x000fe40003f04270 */
[----:B---3--:R-:W-:Y:S02]  /*42e0*/  FSEL R160, R19, -INF , P1 ;  /* 0xff80000013a07808 */ /* 0x008fe40000800000 */
[----:B------:R-:W-:-:S02]  /*42f0*/  FMNMX.FTZ R2, R161, R2, !PT ;  /* 0x00000002a1027209 */ /* 0x000fc40007810000 */
[----:B-1----:R-:W-:Y:S02]  /*4300*/  FMNMX.FTZ R101, R101, R3, !PT ;  /* 0x0000000365657209 */ /* 0x002fe40007810000 */
[----:B------:R-:W-:Y:S02]  /*4310*/  ISETP.GT.AND P1, PT, R0, 0x39, PT ;  /* 0x000000390000780c */ /* 0x000fe40003f24270 */
[----:B----4-:R-:W-:Y:S02]  /*4320*/  FSEL R95, R6, -INF , P0 ;  /* 0xff800000065f7808 */ /* 0x010fe40000000000 */
[----:B------:R-:W-:Y:S01]  /*4330*/  FMNMX.FTZ R100, R160, R2, !PT ;  /* 0x00000002a0647209 */ /* 0x000fe20007810000 */
[----:B------:R-:W1:Y:S01]  /*4340*/  SHFL.BFLY PT, R0, R101, 0x1, 0x1f ;  /* 0x0c201f0065007f89 */ /* 0x000e6200000e0000 */
[----:B-----5:R-:W-:Y:S02]  /*4350*/  FSEL R94, R4, -INF , P1 ;  /* 0xff800000045e7808 */ /* 0x020fe40000800000 */
[----:B------:R-:W-:-:S04]  /*4360*/  FMNMX.FTZ R100, R95, R100, !PT ;  /* 0x000000645f647209 */ /* 0x000fc80007810000 */
[----:B------:R-:W-:-:S05]  /*4370*/  FMNMX.FTZ R100, R94, R100, !PT ;  /* 0x000000645e647209 */ /* 0x000fca0007810000 */
[----:B------:R-:W3:Y:S01]  /*4380*/  SHFL.BFLY PT, R3, R100, 0x2, 0x1f ;  /* 0x0c401f0064037f89 */ /* 0x000ee200000e0000 */
[----:B-1----:R-:W-:-:S04]  /*4390*/  FMNMX.FTZ R101, R101, R0, !PT ;  /* 0x0000000065657209 */ /* 0x002fc80007810000 */
[C---:B------:R-:W-:Y:S01]  /*43a0*/  FSETP.NEU.FTZ.AND P0, PT, R101.reuse, -INF , PT ;  /* 0xff8000006500780b */ /* 0x040fe20003f1d000 */
[----:B------:R-:W-:-:S05]  /*43b0*/  FMUL.FTZ R2, R101, c[0x0][0x2d0] ;  /* 0x0000b40065027a20 */ /* 0x000fca0000410000 */
[----:B------:R-:W-:Y:S02]  /*43c0*/  FSEL R2, R2, RZ, P0 ;  /* 0x000000ff02027208 */ /* 0x000fe40000000000 */
[----:B---3--:R-:W-:-:S03]  /*43d0*/  FMNMX.FTZ R100, R100, R3, !PT ;  /* 0x0000000364647209 */ /* 0x008fc60007810000 */
[--C-:B------:R-:W-:Y:S02]  /*43e0*/  FFMA.FTZ R0, R13, c[0x0][0x2d0], -R2.reuse ;  /* 0x0000b4000d007a23 */ /* 0x100fe40000010802 */
[----:B------:R-:W1:Y:S02]  /*43f0*/  SHFL.BFLY PT, R3, R100, 0x1, 0x1f ;  /* 0x0c201f0064037f89 */ /* 0x000e6400000e0000 */
[----:B------:R3:W-:Y:S02]  /*4400*/  MUFU.EX2 R224, R0 ;  /* 0x0000000000e07308 */ /* 0x0007e40000000800 */
[----:B---3--:R-:W-:-:S06]  /*4410*/  FFMA.FTZ R0, R15, c[0x0][0x2d0], -R2 ;  /* 0x0000b4000f007a23 */ /* 0x008fcc0000010802 */
[----:B------:R3:W-:Y:S02]  /*4420*/  MUFU.EX2 R209, R0 ;  /* 0x0000000000d17308 */ /* 0x0007e40000000800 */
[----:B---3--:R-:W-:-:S06]  /*4430*/  FFMA.FTZ R0, R14, c[0x0][0x2d0], -R2 ;  /* 0x0000b4000e007a23 */ /* 0x008fcc0000010802 */
[----:B------:R3:W-:Y:S01]  /*4440*/  MUFU.EX2 R225, R0 ;  /* 0x0000000000e17308 */ /* 0x0007e20000000800 */
[----:B-1----:R-:W-:Y:S01]  /*4450*/  FMNMX.FTZ R100, R100, R3, !PT ;  /* 0x0000000364647209 */ /* 0x002fe20007810000 */
[----:B---3--:R-:W-:-:S06]  /*4460*/  FFMA.FTZ R0, R20, c[0x0][0x2d0], -R2 ;  /* 0x0000b40014007a23 */ /* 0x008fcc0000010802 */
[----:B------:R1:W3:Y:S01]  /*4470*/  MUFU.EX2 R227, R0 ;  /* 0x0000000000e37308 */ /* 0x0002e20000000800 */
[--C-:B------:R-:W-:Y:S01]  /*4480*/  FFMA.FTZ R3, R22, c[0x0][0x2d0], -R2.reuse ;  /* 0x0000b40016037a23 */ /* 0x100fe20000010802 */
[----:B------:R-:W-:Y:S01]  /*4490*/  FSETP.NEU.FTZ.AND P0, PT, R100, -INF , PT ;  /* 0xff8000006400780b */ /* 0x000fe20003f1d000 */
[----:B-1----:R-:W-:-:S05]  /*44a0*/  FFMA.FTZ R0, R16, c[0x0][0x2d0], -R2 ;  /* 0x0000b40010007a23 */ /* 0x002fca0000010802 */
[----:B------:R1:W-:Y:S02]  /*44b0*/  MUFU.EX2 R226, R0 ;  /* 0x0000000000e27308 */ /* 0x0003e40000000800 */
[----:B-1----:R-:W-:-:S06]  /*44c0*/  FFMA.FTZ R0, R21, c[0x0][0x2d0], -R2 ;  /* 0x0000b40015007a23 */ /* 0x002fcc0000010802 */
[----:B------:R1:W-:Y:S08]  /*44d0*/  MUFU.EX2 R229, R0 ;  /* 0x0000000000e57308 */ /* 0x0003f00000000800 */
[----:B------:R4:W-:Y:S01]  /*44e0*/  MUFU.EX2 R228, R3 ;  /* 0x0000000300e47308 */ /* 0x0009e20000000800 */
[----:B-1----:R-:W-:-:S05]  /*44f0*/  FMUL.FTZ R0, R100, c[0x0][0x2d0] ;  /* 0x0000b40064007a20 */ /* 0x002fca0000410000 */
[----:B------:R-:W-:Y:S01]  /*4500*/  FSEL R0, R0, RZ, P0 ;  /* 0x000000ff00007208 */ /* 0x000fe20000000000 */
[----:B----4-:R-:W-:-:S04]  /*4510*/  FFMA.FTZ R3, R23, c[0x0][0x2d0], -R2 ;  /* 0x0000b40017037a23 */ /* 0x010fc80000010802 */
[----:B------:R1:W-:Y:S02]  /*4520*/  MUFU.EX2 R230, R3 ;  /* 0x0000000300e67308 */ /* 0x0003e40000000800 */
[--C-:B-1----:R-:W-:Y:S02]  /*4530*/  FFMA.FTZ R3, R5, c[0x0][0x2d0], -R0.reuse ;  /* 0x0000b40005037a23 */ /* 0x102fe40000010800 */
[----:B------:R-:W1:Y:S04]  /*4540*/  LDSM.16.MT88.4 R4, [R170] ;  /* 0x00000000aa04783b */ /* 0x000e680000004200 */
[----:B------:R4:W-:Y:S02]  /*4550*/  MUFU.EX2 R183, R3 ;  /* 0x0000000300b77308 */ /* 0x0009e40000000800 */
[----:B----4-:R-:W-:-:S06]  /*4560*/  FFMA.FTZ R3, R12, c[0x0][0x2d0], -R0 ;  /* 0x0000b4000c037a23 */ /* 0x010fcc0000010800 */
[----:B------:R4:W5:Y:S02]  /*4570*/  MUFU.EX2 R182, R3 ;  /* 0x0000000300b67308 */ /* 0x0009640000000800 */
[----:B----4-:R-:W-:-:S06]  /*4580*/  FFMA.FTZ R3, R11, c[0x0][0x2d0], -R0 ;  /* 0x0000b4000b037a23 */ /* 0x010fcc0000010800 */
[----:B------:R4:W-:Y:S02]  /*4590*/  MUFU.EX2 R192, R3 ;  /* 0x0000000300c07308 */ /* 0x0009e40000000800 */
[----:B----4-:R-:W-:-:S06]  /*45a0*/  FFMA.FTZ R3, R10, c[0x0][0x2d0], -R0 ;  /* 0x0000b4000a037a23 */ /* 0x010fcc0000010800 */
[----:B------:R4:W1:Y:S01]  /*45b0*/  MUFU.EX2 R195, R3 ;  /* 0x0000000300c37308 */ /* 0x0008620000000800 */
[----:B---3--:R-:W-:Y:S01]  /*45c0*/  F2FP.BF16.PACK_AB R10, R227, R225 ;  /* 0x000000e1e30a723e */ /* 0x008fe200000010ff */
[----:B----4-:R-:W-:-:S06]  /*45d0*/  FFMA.FTZ R3, R9, c[0x0][0x2d0], -R0 ;  /* 0x0000b40009037a23 */ /* 0x010fcc0000010800 */
[----:B------:R3:W-:Y:S01]  /*45e0*/  MUFU.EX2 R194, R3 ;  /* 0x0000000300c27308 */ /* 0x0007e20000000800 */
[----:B-----5:R-:W-:Y:S02]  /*45f0*/  F2FP.BF16.PACK_AB R9, R182, R183 ;  /* 0x000000b7b609723e */ /* 0x020fe400000010ff */
[----:B-1----:R-:W-:Y:S01]  /*4600*/  F2FP.BF16.PACK_AB R11, R195, R192 ;  /* 0x000000c0c30b723e */ /* 0x002fe200000010ff */
[----:B---3--:R-:W-:Y:S01]  /*4610*/  FFMA.FTZ R3, R8, c[0x0][0x2d0], -R0 ;  /* 0x0000b40008037a23 */ /* 0x008fe20000010800 */
[----:B------:R-:W-:-:S03]  /*4620*/  F2FP.BF16.PACK_AB R8, R209, R224 ;  /* 0x000000e0d108723e */ /* 0x000fc600000010ff */
[----:B------:R1:W3:Y:S04]  /*4630*/  MUFU.EX2 R203, R3 ;  /* 0x0000000300cb7308 */ /* 0x0002e80000000800 */
[----:B------:R-:W-:Y:S01]  /*4640*/  HMMA.16816.F32.BF16 R20, R8, R4, RZ ;  /* 0x000000040814723c */ /* 0x000fe200000418ff */
[----:B-1----:R-:W-:-:S04]  /*4650*/  FFMA.FTZ R3, R17, c[0x0][0x2d0], -R0 ;  /* 0x0000b40011037a23 */ /* 0x002fc80000010800 */
[----:B------:R1:W-:Y:S02]  /*4660*/  MUFU.EX2 R200, R3 ;  /* 0x0000000300c87308 */ /* 0x0003e40000000800 */
[----:B-1----:R-:W-:Y:S02]  /*4670*/  FFMA.FTZ R3, R18, c[0x0][0x2d0], -R0 ;  /* 0x0000b40012037a23 */ /* 0x002fe40000010800 */
[----:B------:R-:W-:Y:S04]  /*4680*/  HMMA.16816.F32.BF16 R16, R8, R6, RZ ;  /* 0x000000060810723c */ /* 0x000fe800000418ff */
[----:B------:R-:W1:Y:S01]  /*4690*/  MUFU.EX2 R204, R3 ;  /* 0x0000000300cc7308 */ /* 0x000e620000000800 */
[----:B------:R-:W-:Y:S02]  /*46a0*/  F2FP.BF16.PACK_AB R4, R229, R226 ;  /* 0x000000e2e504723e */ /* 0x000fe400000010ff */
[----:B---3--:R-:W-:-:S02]  /*46b0*/  F2FP.BF16.PACK_AB R5, R203, R194 ;  /* 0x000000c2cb05723e */ /* 0x008fc400000010ff */
[----:B------:R-:W-:Y:S01]  /*46c0*/  F2FP.BF16.PACK_AB R6, R230, R228 ;  /* 0x000000e4e606723e */ /* 0x000fe200000010ff */
[----:B------:R-:W-:Y:S01]  /*46d0*/  HMMA.16816.F32.BF16 R12, R8, R32, RZ ;  /* 0x00000020080c723c */ /* 0x000fe200000418ff */
[----:B-1----:R-:W-:-:S07]  /*46e0*/  F2FP.BF16.PACK_AB R7, R204, R200 ;  /* 0x000000c8cc07723e */ /* 0x002fce00000010ff */
[C---:B------:R-:W-:Y:S08]  /*46f0*/  HMMA.16816.F32.BF16 R104, R4.reuse, R24, R20 ;  /* 0x000000180468723c */ /* 0x040ff00000041814 */
[----:B------:R-:W-:Y:S01]  /*4700*/  HMMA.16816.F32.BF16 R148, R4, R26, R16 ;  /* 0x0000001a0494723c */ /* 0x000fe20000041810 */
[----:B--2---:R-:W1:Y:S04]  /*4710*/  LDSM.16.MT88.4 R24, [R64] ;  /* 0x000000004018783b */ /* 0x004e680000004200 */
[----:B------:R-:W-:Y:S03]  /*4720*/  LDSM.16.MT88.4 R64, [R64+0x4000] ;  /* 0x004000004040783b */ /* 0x000fe60000004200 */
[----:B------:R-:W-:Y:S01]  /*4730*/  HMMA.16816.F32.BF16 R20, R8, R34, RZ ;  /* 0x000000220814723c */ /* 0x000fe200000418ff */
[----:B------:R-:W-:Y:S07]  /*4740*/  LDSM.16.MT88.4 R32, [R170+0x2000] ;  /* 0x00200000aa20783b */ /* 0x000fee0000004200 */
[----:B------:R-:W-:Y:S08]  /*4750*/  HMMA.16816.F32.BF16 R112, R4, R40, R12 ;  /* 0x000000280470723c */ /* 0x000ff0000004180c */
[C---:B------:R-:W-:Y:S08]  /*4760*/  HMMA.16816.F32.BF16 R16, R8.reuse, R36, RZ ;  /* 0x000000240810723c */ /* 0x040ff000000418ff */
[----:B------:R-:W-:Y:S01]  /*4770*/  HMMA.16816.F32.BF16 R12, R8, R38, RZ ;  /* 0x00000026080c723c */ /* 0x000fe200000418ff */
[----:B------:R-:W-:Y:S07]  /*4780*/  LDSM.16.MT88.4 R36, [R171+0x2000] ;  /* 0x00200000ab24783b */ /* 0x000fee0000004200 */
[C---:B------:R-:W-:Y:S01]  /*4790*/  HMMA.16816.F32.BF16 R144, R4.reuse, R42, R20 ;  /* 0x0000002a0490723c */ /* 0x040fe20000041814 */
[----:B------:R-:W2:Y:S07]  /*47a0*/  LDSM.16.MT88.4 R40, [R239+0x800] ;  /* 0x00080000ef28783b */ /* 0x000eae0000004200 */
[C---:B------:R-:W-:Y:S08]  /*47b0*/  HMMA.16816.F32.BF16 R120, R4.reuse, R28, R16 ;  /* 0x0000001c0478723c */ /* 0x040ff00000041810 */
[----:B------:R-:W-:Y:S01]  /*47c0*/  HMMA.16816.F32.BF16 R128, R4, R30, R12 ;  /* 0x0000001e0480723c */ /* 0x000fe2000004180c */
[----:B------:R-:W3:Y:S07]  /*47d0*/  LDSM.16.MT88.4 R28, [R237+0x2800] ;  /* 0x00280000ed1c783b */ /* 0x000eee0000004200 */
[C---:B-1----:R-:W-:Y:S08]  /*47e0*/  HMMA.16816.F32.BF16 R16, R8.reuse, R24, RZ ;  /* 0x000000180810723c */ /* 0x042ff000000418ff */
[----:B------:R-:W-:Y:S11]  /*47f0*/  HMMA.16816.F32.BF16 R12, R8, R26, RZ ;  /* 0x0000001a080c723c */ /* 0x000ff600000418ff */
[----:B------:R-:W-:Y:S05]  /*4800*/  @!UPT UIADD3 URZ, URZ, URZ, URZ ;  /* 0x0000003f3f3ff290 */ /* 0x000fea000fffe03f */
[C---:B--2---:R-:W-:Y:S08]  /*4810*/  HMMA.16816.F32.BF16 R132, R4.reuse, R40, R16 ;  /* 0x000000280484723c */ /* 0x044ff00000041810 */
[----:B------:R-:W-:Y:S01]  /*4820*/  HMMA.16816.F32.BF16 R124, R4, R42, R12 ;  /* 0x0000002a047c723c */ /* 0x000fe2000004180c */
[----:B------:R-:W1:Y:S07]  /*4830*/  LDSM.16.MT88.4 R40, [R237+0x4000] ;  /* 0x00400000ed28783b */ /* 0x000e6e0000004200 */
[C---:B------:R-:W-:Y:S08]  /*4840*/  HMMA.16816.F32.BF16 R16, R8.reuse, R44, RZ ;  /* 0x0000002c0810723c */ /* 0x040ff000000418ff */
[C---:B------:R-:W-:Y:S01]  /*4850*/  HMMA.16816.F32.BF16 R12, R8.reuse, R46, RZ ;  /* 0x0000002e080c723c */ /* 0x040fe200000418ff */
[----:B------:R-:W2:Y:S07]  /*4860*/  LDSM.16.MT88.4 R44, [R171+0x4000] ;  /* 0x00400000ab2c783b */ /* 0x000eae0000004200 */
[----:B------:R-:W-:Y:S08]  /*4870*/  HMMA.16816.F32.BF16 R24, R8, R32, RZ ;  /* 0x000000200818723c */ /* 0x000ff000000418ff */
[C---:B---3--:R-:W-:Y:S08]  /*4880*/  HMMA.16816.F32.BF16 R88, R4.reuse, R28, R16 ;  /* 0x0000001c0458723c */ /* 0x048ff00000041810 */
[----:B------:R-:W-:Y:S08]  /*4890*/  HMMA.16816.F32.BF16 R140, R4, R30, R12 ;  /* 0x0000001e048c723c */ /* 0x000ff0000004180c */
[C---:B------:R-:W-:Y:S08]  /*48a0*/  HMMA.16816.F32.BF16 R20, R8.reuse, R34, RZ ;  /* 0x000000220814723c */ /* 0x040ff000000418ff */
[C---:B------:R-:W-:Y:S08]  /*48b0*/  HMMA.16816.F32.BF16 R28, R8.reuse, R38, RZ ;  /* 0x00000026081c723c */ /* 0x040ff000000418ff */
[C---:B------:R-:W-:Y:S08]  /*48c0*/  HMMA.16816.F32.BF16 R16, R8.reuse, R56, RZ ;  /* 0x000000380810723c */ /* 0x040ff000000418ff */
[----:B------:R-:W-:Y:S08]  /*48d0*/  HMMA.16816.F32.BF16 R12, R8, R58, RZ ;  /* 0x0000003a080c723c */ /* 0x000ff000000418ff */
[C---:B------:R-:W-:Y:S08]  /*48e0*/  HMMA.16816.F32.BF16 R116, R4.reuse, R48, R24 ;  /* 0x000000300474723c */ /* 0x040ff00000041818 */
[C---:B------:R-:W-:Y:S08]  /*48f0*/  HMMA.16816.F32.BF16 R108, R4.reuse, R50, R20 ;  /* 0x00000032046c723c */ /* 0x040ff00000041814 */
[----:B------:R-:W-:Y:S08]  /*4900*/  HMMA.16816.F32.BF16 R76, R4, R74, R28 ;  /* 0x0000004a044c723c */ /* 0x000ff0000004181c */
[C---:B------:R-:W-:Y:S08]  /*4910*/  HMMA.16816.F32.BF16 R24, R8.reuse, R52, RZ ;  /* 0x000000340818723c */ /* 0x040ff000000418ff */
[----:B------:R-:W-:Y:S08]  /*4920*/  HMMA.16816.F32.BF16 R20, R8, R54, RZ ;  /* 0x000000360814723c */ /* 0x000ff000000418ff */
[----:B------:R-:W-:Y:S01]  /*4930*/  HMMA.16816.F32.BF16 R28, R4, R60, R16 ;  /* 0x0000003c041c723c */ /* 0x000fe20000041810 */
[----:B------:R-:W-:Y:S07]  /*4940*/  LDSM.16.MT88.4 R16, [R237+0x4800] ;  /* 0x00480000ed10783b */ /* 0x000fee0000004200 */
[C---:B------:R-:W-:Y:S08]  /*4950*/  HMMA.16816.F32.BF16 R32, R8.reuse, R36, RZ ;  /* 0x000000240820723c */ /* 0x040ff000000418ff */
[C---:B-1----:R-:W-:Y:S08]  /*4960*/  HMMA.16816.F32.BF16 R56, R8.reuse, R40, RZ ;  /* 0x000000280838723c */ /* 0x042ff000000418ff */
[C---:B------:R-:W-:Y:S08]  /*4970*/  HMMA.16816.F32.BF16 R52, R8.reuse, R42, RZ ;  /* 0x0000002a0834723c */ /* 0x040ff000000418ff */
[----:B--2---:R-:W-:Y:S08]  /*4980*/  HMMA.16816.F32.BF16 R48, R8, R44, RZ ;  /* 0x0000002c0830723c */ /* 0x004ff000000418ff */
[----:B------:R-:W-:Y:S01]  /*4990*/  HMMA.16816.F32.BF16 R60, R4, R62, R12 ;  /* 0x0000003e043c723c */ /* 0x000fe2000004180c */
[----:B------:R-:W1:Y:S07]  /*49a0*/  LDSM.16.MT88.4 R12, [R171+0x4800] ;  /* 0x00480000ab0c783b */ /* 0x000e6e0000004200 */
[C---:B------:R-:W-:Y:S08]  /*49b0*/  HMMA.16816.F32.BF16 R44, R8.reuse, R46, RZ ;  /* 0x0000002e082c723c */ /* 0x040ff000000418ff */
[C---:B------:R-:W-:Y:S08]  /*49c0*/  HMMA.16816.F32.BF16 R40, R8.reuse, R64, RZ ;  /* 0x000000400828723c */ /* 0x040ff000000418ff */
[----:B------:R-:W-:Y:S01]  /*49d0*/  HMMA.16816.F32.BF16 R36, R8, R66, RZ ;  /* 0x000000420824723c */ /* 0x000fe200000418ff */
[----:B------:R-:W2:Y:S01]  /*49e0*/  LDSM.16.MT88.4 R8, [R239+0x4800] ;  /* 0x00480000ef08783b */ /* 0x000ea20000004200 */
[----:B------:R-:W-:-:S04]  /*49f0*/  FFMA.FTZ R3, R85, c[0x0][0x2d0], -R2 ;  /* 0x0000b40055037a23 */ /* 0x000fc80000010802 */
[----:B------:R3:W-:Y:S02]  /*4a00*/  MUFU.EX2 R93, R3 ;  /* 0x00000003005d7308 */ /* 0x0007e40000000800 */
[----:B---3--:R-:W-:-:S06]  /*4a10*/  FFMA.FTZ R3, R87, c[0x0][0x2d0], -R2 ;  /* 0x0000b40057037a23 */ /* 0x008fcc0000010802 */
[----:B------:R3:W4:Y:S01]  /*4a20*/  MUFU.EX2 R137, R3 ;  /* 0x0000000300897308 */ /* 0x0007220000000800 */
[----:B-1----:R-:W-:Y:S01]  /*4a30*/  HMMA.16816.F32.BF16 R48, R4, R12, R48 ;  /* 0x0000000c0430723c */ /* 0x002fe20000041830 */
[----:B---3--:R-:W-:-:S06]  /*4a40*/  FFMA.FTZ R3, R86, c[0x0][0x2d0], -R2 ;  /* 0x0000b40056037a23 */ /* 0x008fcc0000010802 */
[----:B------:R1:W-:Y:S01]  /*4a50*/  MUFU.EX2 R138, R3 ;  /* 0x00000003008a7308 */ /* 0x0003e20000000800 */
[C---:B------:R-:W-:Y:S01]  /*4a60*/  HMMA.16816.F32.BF16 R44, R4.reuse, R14, R44 ;  /* 0x0000000e042c723c */ /* 0x040fe2000004182c */
[----:B------:R-:W3:Y:S07]  /*4a70*/  LDSM.16.MT88.4 R12, [R237+0x1000] ;  /* 0x00100000ed0c783b */ /* 0x000eee0000004200 */
[----:B------:R-:W-:Y:S01]  /*4a80*/  HMMA.16816.F32.BF16 R56, R4, R16, R56 ;  /* 0x000000100438723c */ /* 0x000fe20000041838 */
[----:B-1----:R-:W-:-:S07]  /*4a90*/  FFMA.FTZ R3, R84, c[0x0][0x2d0], -R2 ;  /* 0x0000b40054037a23 */ /* 0x002fce0000010802 */
[C---:B------:R-:W-:Y:S01]  /*4aa0*/  HMMA.16816.F32.BF16 R52, R4.reuse, R18, R52 ;  /* 0x000000120434723c */ /* 0x040fe20000041834 */
[----:B------:R-:W1:Y:S01]  /*4ab0*/  LDSM.16.MT88.4 R16, [R170+0x1000] ;  /* 0x00100000aa10783b */ /* 0x000e620000004200 */
[----:B------:R5:W-:Y:S06]  /*4ac0*/  MUFU.EX2 R139, R3 ;  /* 0x00000003008b7308 */ /* 0x000bec0000000800 */
[C---:B--2---:R-:W-:Y:S08]  /*4ad0*/  HMMA.16816.F32.BF16 R40, R4.reuse, R8, R40 ;  /* 0x000000080428723c */ /* 0x044ff00000041828 */
[----:B------:R-:W-:Y:S01]  /*4ae0*/  HMMA.16816.F32.BF16 R36, R4, R10, R36 ;  /* 0x0000000a0424723c */ /* 0x000fe20000041824 */
[----:B------:R-:W2:Y:S01]  /*4af0*/  LDSM.16.MT88.4 R8, [R171+0x1000] ;  /* 0x00100000ab08783b */ /* 0x000ea20000004200 */
[----:B-----5:R-:W-:-:S04]  /*4b00*/  FFMA.FTZ R3, R82, c[0x0][0x2d0], -R0 ;  /* 0x0000b40052037a23 */ /* 0x020fc80000010800 */
[----:B------:R5:W-:Y:S02]  /*4b10*/  MUFU.EX2 R92, R3 ;  /* 0x00000003005c7308 */ /* 0x000be40000000800 */
[----:B-----5:R-:W-:-:S06]  /*4b20*/  FFMA.FTZ R3, R81, c[0x0][0x2d0], -R0 ;  /* 0x0000b40051037a23 */ /* 0x020fcc0000010800 */
[----:B------:R5:W1:Y:S02]  /*4b30*/  MUFU.EX2 R103, R3 ;  /* 0x0000000300677308 */ /* 0x000a640000000800 */
[----:B-----5:R-:W-:-:S06]  /*4b40*/  FFMA.FTZ R3, R80, c[0x0][0x2d0], -R0 ;  /* 0x0000b40050037a23 */ /* 0x020fcc0000010800 */
[----:B------:R5:W-:Y:S02]  /*4b50*/  MUFU.EX2 R102, R3 ;  /* 0x0000000300667308 */ /* 0x000be40000000800 */
[----:B-----5:R-:W-:-:S06]  /*4b60*/  FFMA.FTZ R3, R83, c[0x0][0x2d0], -R0 ;  /* 0x0000b40053037a23 */ /* 0x020fcc0000010800 */
[----:B------:R-:W5:Y:S01]  /*4b70*/  MUFU.EX2 R136, R3 ;  /* 0x0000000300887308 */ /* 0x000f620000000800 */
[C---:B------:R-:W-:Y:S08]  /*4b80*/  HMMA.16816.F32.BF16 R64, R4.reuse, R68, R24 ;  /* 0x000000440440723c */ /* 0x040ff00000041818 */
[C---:B------:R-:W-:Y:S08]  /*4b90*/  HMMA.16816.F32.BF16 R96, R4.reuse, R72, R32 ;  /* 0x000000480460723c */ /* 0x040ff00000041820 */
[----:B------:R-:W-:Y:S07]  /*4ba0*/  HMMA.16816.F32.BF16 R68, R4, R70, R20 ;  /* 0x000000460444723c */ /* 0x000fee0000041814 */
[----:B----4-:R-:W-:-:S02]  /*4bb0*/  F2FP.BF16.PACK_AB R4, R137, R93 ;  /* 0x0000005d8904723e */ /* 0x010fc400000010ff */
[----:B-1----:R-:W-:Y:S02]  /*4bc0*/  F2FP.BF16.PACK_AB R5, R103, R92 ;  /* 0x0000005c6705723e */ /* 0x002fe400000010ff */
[----:B------:R-:W-:Y:S02]  /*4bd0*/  F2FP.BF16.PACK_AB R6, R139, R138 ;  /* 0x0000008a8b06723e */ /* 0x000fe400000010ff */
[----:B-----5:R-:W-:-:S07]  /*4be0*/  F2FP.BF16.PACK_AB R7, R136, R102 ;  /* 0x000000668807723e */ /* 0x020fce00000010ff */
[C---:B---3--:R-:W-:Y:S08]  /*4bf0*/  HMMA.16816.F32.BF16 R112, R4.reuse, R12, R112 ;  /* 0x0000000c0470723c */ /* 0x048ff00000041870 */
        /* <DEDUP_REMOVED lines=8> */
[C---:B-1----:R-:W-:Y:S01]  /*4c80*/  HMMA.16816.F32.BF16 R80, R4.reuse, R12, R116 ;  /* 0x0000000c0450723c */ /* 0x042fe20000041874 */
[--C-:B------:R-:W-:Y:S01]  /*4c90*/  FFMA.FTZ R3, R180, c[0x0][0x2d0], -R2.reuse ;  /* 0x0000b400b4037a23 */ /* 0x100fe20000010802 */
[----:B------:R-:W-:Y:S06]  /*4ca0*/  LDSM.16.MT88.4 R116, [R237+0x1800] ;  /* 0x00180000ed74783b */ /* 0x000fec0000004200 */
[C---:B------:R-:W-:Y:S01]  /*4cb0*/  HMMA.16816.F32.BF16 R84, R4.reuse, R14, R108 ;  /* 0x0000000e0454723c */ /* 0x040fe2000004186c */
[----:B------:R-:W1:Y:S04]  /*4cc0*/  LDSM.16.MT88.4 R12, [R239+0x3000] ;  /* 0x00300000ef0c783b */ /* 0x000e680000004200 */
[----:B------:R-:W-:Y:S03]  /*4cd0*/  LDSM.16.MT88.4 R108, [R170+0x1800] ;  /* 0x00180000aa6c783b */ /* 0x000fe60000004200 */
[C---:B---3--:R-:W-:Y:S01]  /*4ce0*/  HMMA.16816.F32.BF16 R128, R4.reuse, R16, R132 ;  /* 0x000000100480723c */ /* 0x048fe20000041884 */
[----:B------:R-:W-:Y:S07]  /*4cf0*/  LDSM.16.MT88.4 R132, [R239+0x1800] ;  /* 0x00180000ef84783b */ /* 0x000fee0000004200 */
[C---:B------:R-:W-:Y:S01]  /*4d00*/  HMMA.16816.F32.BF16 R72, R4.reuse, R18, R124 ;  /* 0x000000120448723c */ /* 0x040fe2000004187c */
[----:B------:R-:W3:Y:S04]  /*4d10*/  LDSM.16.MT88.4 R16, [R171+0x3000] ;  /* 0x00300000ab10783b */ /* 0x000ee80000004200 */
[----:B------:R-:W-:Y:S03]  /*4d20*/  LDSM.16.MT88.4 R124, [R171+0x1800] ;  /* 0x00180000ab7c783b */ /* 0x000fe60000004200 */
[C---:B--2---:R-:W-:Y:S08]  /*4d30*/  HMMA.16816.F32.BF16 R88, R4.reuse, R8, R88 ;  /* 0x000000080458723c */ /* 0x044ff00000041858 */
[C---:B------:R-:W-:Y:S01]  /*4d40*/  HMMA.16816.F32.BF16 R140, R4.reuse, R10, R140 ;  /* 0x0000000a048c723c */ /* 0x040fe2000004188c */
[----:B------:R-:W2:Y:S07]  /*4d50*/  LDSM.16.MT88.4 R8, [R170+0x5000] ;  /* 0x00500000aa08783b */ /* 0x000eae0000004200 */
[C---:B-1----:R-:W-:Y:S08]  /*4d60*/  HMMA.16816.F32.BF16 R144, R4.reuse, R14, R68 ;  /* 0x0000000e0490723c */ /* 0x042ff00000041844 */
[C---:B------:R-:W-:Y:S01]  /*4d70*/  HMMA.16816.F32.BF16 R148, R4.reuse, R12, R64 ;  /* 0x0000000c0494723c */ /* 0x040fe20000041840 */
[----:B------:R-:W1:Y:S04]  /*4d80*/  LDSM.16.MT88.4 R12, [R171+0x5000] ;  /* 0x00500000ab0c783b */ /* 0x000e680000004200 */
[----:B------:R-:W-:Y:S03]  /*4d90*/  LDSM.16.MT88.4 R64, [R239+0x3800] ;  /* 0x00380000ef40783b */ /* 0x000fe60000004200 */
[C---:B---3--:R-:W-:Y:S08]  /*4da0*/  HMMA.16816.F32.BF16 R152, R4.reuse, R16, R96 ;  /* 0x000000100498723c */ /* 0x048ff00000041860 */
[C---:B------:R-:W-:Y:S01]  /*4db0*/  HMMA.16816.F32.BF16 R156, R4.reuse, R18, R76 ;  /* 0x00000012049c723c */ /* 0x040fe2000004184c */
[----:B------:R-:W3:Y:S07]  /*4dc0*/  LDSM.16.MT88.4 R16, [R237+0x5000] ;  /* 0x00500000ed10783b */ /* 0x000eee0000004200 */
[C---:B--2---:R-:W-:Y:S08]  /*4dd0*/  HMMA.16816.F32.BF16 R68, R4.reuse, R8, R28 ;  /* 0x000000080444723c */ /* 0x044ff0000004181c */
[C---:B------:R-:W-:Y:S01]  /*4de0*/  HMMA.16816.F32.BF16 R28, R4.reuse, R10, R60 ;  /* 0x0000000a041c723c */ /* 0x040fe2000004183c */
[----:B------:R-:W2:Y:S07]  /*4df0*/  LDSM.16.MT88.4 R8, [R239+0x5000] ;  /* 0x00500000ef08783b */ /* 0x000eae0000004200 */
[C---:B-1----:R-:W-:Y:S01]  /*4e00*/  HMMA.16816.F32.BF16 R176, R4.reuse, R12, R48 ;  /* 0x0000000c04b0723c */ /* 0x042fe20000041830 */
[----:B------:R-:W-:Y:S07]  /*4e10*/  LDSM.16.MT88.4 R48, [R237+0x3800] ;  /* 0x00380000ed30783b */ /* 0x000fee0000004200 */
[C---:B------:R-:W-:Y:S01]  /*4e20*/  HMMA.16816.F32.BF16 R188, R4.reuse, R14, R44 ;  /* 0x0000000e04bc723c */ /* 0x040fe2000004182c */
[----:B------:R-:W-:Y:S07]  /*4e30*/  LDSM.16.MT88.4 R12, [R239+0x5800] ;  /* 0x00580000ef0c783b */ /* 0x000fee0000004200 */
[C---:B---3--:R-:W-:Y:S01]  /*4e40*/  HMMA.16816.F32.BF16 R76, R4.reuse, R16, R56 ;  /* 0x00000010044c723c */ /* 0x048fe20000041838 */
[----:B------:R-:W-:Y:S07]  /*4e50*/  LDSM.16.MT88.4 R56, [R171+0x3800] ;  /* 0x00380000ab38783b */ /* 0x000fee0000004200 */
[C---:B------:R-:W-:Y:S08]  /*4e60*/  HMMA.16816.F32.BF16 R16, R4.reuse, R18, R52 ;  /* 0x000000120410723c */ /* 0x040ff00000041834 */
[C---:B--2---:R-:W-:Y:S01]  /*4e70*/  HMMA.16816.F32.BF16 R196, R4.reuse, R8, R40 ;  /* 0x0000000804c4723c */ /* 0x044fe20000041828 */
[----:B------:R-:W1:Y:S07]  /*4e80*/  LDSM.16.MT88.4 R40, [R170+0x3800] ;  /* 0x00380000aa28783b */ /* 0x000e6e0000004200 */
[----:B------:R-:W-:Y:S01]  /*4e90*/  HMMA.16816.F32.BF16 R184, R4, R10, R36 ;  /* 0x0000000a04b8723c */ /* 0x000fe20000041824 */
[----:B------:R2:W-:Y:S02]  /*4ea0*/  MUFU.EX2 R7, R3 ;  /* 0x0000000300077308 */ /* 0x0005e40000000800 */
[----:B--2---:R-:W-:-:S06]  /*4eb0*/  FFMA.FTZ R3, R175, c[0x0][0x2d0], -R2 ;  /* 0x0000b400af037a23 */ /* 0x004fcc0000010802 */
[----:B------:R2:W3:Y:S02]  /*4ec0*/  MUFU.EX2 R8, R3 ;  /* 0x0000000300087308 */ /* 0x0004e40000000800 */
[--C-:B--2---:R-:W-:Y:S02]  /*4ed0*/  FFMA.FTZ R3, R172, c[0x0][0x2d0], -R2.reuse ;  /* 0x0000b400ac037a23 */ /* 0x104fe40000010802 */
[----:B------:R-:W-:-:S04]  /*4ee0*/  FFMA.FTZ R2, R174, c[0x0][0x2d0], -R2 ;  /* 0x0000b400ae027a23 */ /* 0x000fc80000010802 */
[----:B------:R2:W-:Y:S08]  /*4ef0*/  MUFU.EX2 R9, R2 ;  /* 0x0000000200097308 */ /* 0x0005f00000000800 */
[----:B------:R-:W-:Y:S01]  /*4f00*/  MUFU.EX2 R10, R3 ;  /* 0x00000003000a7308 */ /* 0x000fe20000000800 */
[----:B--2---:R-:W-:-:S07]  /*4f10*/  FFMA.FTZ R2, R161, c[0x0][0x2d0], -R0 ;  /* 0x0000b400a1027a23 */ /* 0x004fce0000010800 */
[----:B------:R2:W-:Y:S02]  /*4f20*/  MUFU.EX2 R3, R2 ;  /* 0x0000000200037308 */ /* 0x0005e40000000800 */
[----:B--2---:R-:W-:-:S06]  /*4f30*/  FFMA.FTZ R2, R160, c[0x0][0x2d0], -R0 ;  /* 0x0000b400a0027a23 */ /* 0x004fcc0000010800 */
[----:B------:R2:W4:Y:S02]  /*4f40*/  MUFU.EX2 R5, R2 ;  /* 0x0000000200057308 */ /* 0x0005240000000800 */
[--C-:B--2---:R-:W-:Y:S02]  /*4f50*/  FFMA.FTZ R2, R95, c[0x0][0x2d0], -R0.reuse ;  /* 0x0000b4005f027a23 */ /* 0x104fe40000010800 */
[----:B------:R-:W-:-:S04]  /*4f60*/  FFMA.FTZ R0, R94, c[0x0][0x2d0], -R0 ;  /* 0x0000b4005e007a23 */ /* 0x000fc80000010800 */
[----:B------:R2:W-:Y:S08]  /*4f70*/  MUFU.EX2 R4, R2 ;  /* 0x0000000200047308 */ /* 0x0005f00000000800 */
[----:B------:R5:W1:Y:S01]  /*4f80*/  MUFU.EX2 R6, R0 ;  /* 0x0000000000067308 */ /* 0x000a620000000800 */
[----:B---3--:R-:W-:Y:S02]  /*4f90*/  F2FP.BF16.PACK_AB R96, R8, R7 ;  /* 0x000000070860723e */ /* 0x008fe400000010ff */
[----:B----4-:R-:W-:-:S02]  /*4fa0*/  F2FP.BF16.PACK_AB R97, R5, R3 ;  /* 0x000000030561723e */ /* 0x010fc400000010ff */
[----:B------:R-:W-:Y:S01]  /*4fb0*/  F2FP.BF16.PACK_AB R98, R9, R10 ;  /* 0x0000000a0962723e */ /* 0x000fe200000010ff */
[----:B--2---:R-:W-:Y:S02]  /*4fc0*/  FADD.FTZ R2, R224, R209 ;  /* 0x000000d1e0027221 */ /* 0x004fe40000010000 */
[----:B-----5:R-:W-:Y:S01]  /*4fd0*/  FADD.FTZ R0, R183, R182 ;  /* 0x000000b6b7007221 */ /* 0x020fe20000010000 */
[----:B-1----:R-:W-:-:S03]  /*4fe0*/  F2FP.BF16.PACK_AB R99, R6, R4 ;  /* 0x000000040663723e */ /* 0x002fc600000010ff */
[----:B------:R-:W-:Y:S02]  /*4ff0*/  FADD.FTZ R0, R192, R0 ;  /* 0x00000000c0007221 */ /* 0x000fe40000010000 */
[----:B------:R-:W-:Y:S02]  /*5000*/  FADD.FTZ R2, R225, R2 ;  /* 0x00000002e1027221 */ /* 0x000fe40000010000 */
[----:B------:R-:W-:Y:S01]  /*5010*/  FADD.FTZ R0, R195, R0 ;  /* 0x00000000c3007221 */ /* 0x000fe20000010000 */
[----:B------:R-:W-:Y:S01]  /*5020*/  HMMA.16816.F32.BF16 R128, R96, R132, R128 ;  /* 0x000000846080723c */ /* 0x000fe20000041880 */
[----:B------:R-:W-:Y:S02]  /*5030*/  FADD.FTZ R2, R227, R2 ;  /* 0x00000002e3027221 */ /* 0x000fe40000010000 */
[----:B------:R-:W-:Y:S02]  /*5040*/  FADD.FTZ R0, R194, R0 ;  /* 0x00000000c2007221 */ /* 0x000fe40000010000 */
[----:B------:R-:W-:-:S03]  /*5050*/  FADD.FTZ R2, R226, R2 ;  /* 0x00000002e2027221 */ /* 0x000fc60000010000 */
[----:B------:R-:W-:Y:S01]  /*5060*/  HMMA.16816.F32.BF16 R132, R96, R134, R72 ;  /* 0x000000866084723c */ /* 0x000fe20000041848 */
[----:B------:R-:W1:Y:S01]  /*5070*/  LDSM.16.MT88.4 R72, [R170+0x5800] ;  /* 0x00580000aa48783b */ /* 0x000e620000004200 */
[----:B------:R-:W-:-:S06]  /*5080*/  FADD.FTZ R0, R203, R0 ;  /* 0x00000000cb007221 */ /* 0x000fcc0000010000 */
[----:B------:R-:W-:Y:S01]  /*5090*/  HMMA.16816.F32.BF16 R36, R96, R40, R80 ;  /* 0x000000286024723c */ /* 0x000fe20000041850 */
[----:B------:R-:W2:Y:S01]  /*50a0*/  LDSM.16.MT88.4 R80, [R237+0x5800] ;  /* 0x00580000ed50783b */ /* 0x000ea20000004200 */
[----:B------:R-:W-:-:S06]  /*50b0*/  FADD.FTZ R2, R229, R2 ;  /* 0x00000002e5027221 */ /* 0x000fcc0000010000 */
[----:B------:R-:W-:Y:S01]  /*50c0*/  HMMA.16816.F32.BF16 R44, R96, R48, R88 ;  /* 0x00000030602c723c */ /* 0x000fe20000041858 */
[----:B------:R-:W3:Y:S01]  /*50d0*/  LDSM.16.MT88.4 R88, [R171+0x5800] ;  /* 0x00580000ab58783b */ /* 0x000ee20000004200 */
[----:B------:R-:W-:Y:S02]  /*50e0*/  FADD.FTZ R0, R200, R0 ;  /* 0x00000000c8007221 */ /* 0x000fe40000010000 */
[----:B------:R-:W-:Y:S02]  /*50f0*/  FADD.FTZ R2, R228, R2 ;  /* 0x00000002e4027221 */ /* 0x000fe40000010000 */
[----:B------:R-:W-:Y:S02]  /*5100*/  FADD.FTZ R0, R204, R0 ;  /* 0x00000000cc007221 */ /* 0x000fe40000010000 */
[----:B------:R-:W-:Y:S02]  /*5110*/  FADD.FTZ R2, R230, R2 ;  /* 0x00000002e6027221 */ /* 0x000fe40000010000 */
[----:B------:R-:W-:-:S02]  /*5120*/  FADD.FTZ R0, R92, R0 ;  /* 0x000000005c007221 */ /* 0x000fc40000010000 */
[----:B------:R-:W-:Y:S02]  /*5130*/  FADD.FTZ R2, R93, R2 ;  /* 0x000000025d027221 */ /* 0x000fe40000010000 */
[----:B------:R-:W-:Y:S02]  /*5140*/  FADD.FTZ R0, R103, R0 ;  /* 0x0000000067007221 */ /* 0x000fe40000010000 */
[----:B------:R-:W-:Y:S02]  /*5150*/  FADD.FTZ R2, R137, R2 ;  /* 0x0000000289027221 */ /* 0x000fe40000010000 */
[----:B------:R-:W-:Y:S02]  /*5160*/  FADD.FTZ R0, R102, R0 ;  /* 0x0000000066007221 */ /* 0x000fe40000010000 */
[----:B------:R-:W-:Y:S02]  /*5170*/  FADD.FTZ R2, R138, R2 ;  /* 0x000000028a027221 */ /* 0x000fe40000010000 */
[----:B------:R-:W-:Y:S01]  /*5180*/  FADD.FTZ R204, R136, R0 ;  /* 0x0000000088cc7221 */ /* 0x000fe20000010000 */
[----:B------:R-:W-:Y:S01]  /*5190*/  IADD3 R0, R235, -0x3, RZ ;  /* 0xfffffffdeb007810 */ /* 0x000fe20007ffe0ff */
[----:B------:R-:W-:-:S03]  /*51a0*/  FADD.FTZ R203, R139, R2 ;  /* 0x000000028bcb7221 */ /* 0x000fc60000010000 */
[----:B------:R-:W-:Y:S01]  /*51b0*/  ISETP.GE.AND P0, PT, R0, R205, PT ;  /* 0x000000cd0000720c */ /* 0x000fe20003f06270 */
[----:B------:R-:W-:Y:S02]  /*51c0*/  FADD.FTZ R203, R7, R203 ;  /* 0x000000cb07cb7221 */ /* 0x000fe40000010000 */
[----:B------:R-:W-:Y:S02]  /*51d0*/  FADD.FTZ R204, R3, R204 ;  /* 0x000000cc03cc7221 */ /* 0x000fe40000010000 */
[----:B------:R-:W-:Y:S02]  /*51e0*/  FADD.FTZ R203, R8, R203 ;  /* 0x000000cb08cb7221 */ /* 0x000fe40000010000 */
[----:B------:R-:W-:Y:S01]  /*51f0*/  FADD.FTZ R204, R5, R204 ;  /* 0x000000cc05cc7221 */ /* 0x000fe20000010000 */
[----:B------:R-:W-:Y:S01]  /*5200*/  HMMA.16816.F32.BF16 R40, R96, R42, R84 ;  /* 0x0000002a6028723c */ /* 0x000fe20000041854 */
[----:B------:R-:W-:Y:S01]  /*5210*/  FADD.FTZ R203, R10, R203 ;  /* 0x000000cb0acb7221 */ /* 0x000fe20000010000 */
[----:B------:R-:W-:Y:S01]  /*5220*/  BSSY B0, `(.L_x_2597) ;  /* 0x0000068000007945 */ /* 0x000fe20003800000 */
[----:B------:R-:W-:-:S05]  /*5230*/  FADD.FTZ R204, R4, R204 ;  /* 0x000000cc04cc7221 */ /* 0x000fca0000010000 */
[----:B------:R-:W-:Y:S01]  /*5240*/  HMMA.16816.F32.BF16 R104, R96, R108, R104 ;  /* 0x0000006c6068723c */ /* 0x000fe20000041868 */
[----:B------:R-:W-:Y:S02]  /*5250*/  FADD.FTZ R203, R9, R203 ;  /* 0x000000cb09cb7221 */ /* 0x000fe40000010000 */
[----:B------:R-:W-:-:S05]  /*5260*/  FADD.FTZ R204, R6, R204 ;  /* 0x000000cc06cc7221 */ /* 0x000fca0000010000 */
[C---:B------:R-:W-:Y:S08]  /*5270*/  HMMA.16816.F32.BF16 R112, R96.reuse, R116, R112 ;  /* 0x000000746070723c */ /* 0x040ff00000041870 */
[C---:B------:R-:W-:Y:S08]  /*5280*/  HMMA.16816.F32.BF16 R120, R96.reuse, R124, R120 ;  /* 0x0000007c6078723c */ /* 0x040ff00000041878 */
[C---:B------:R-:W-:Y:S08]  /*5290*/  HMMA.16816.F32.BF16 R52, R96.reuse, R56, R152 ;  /* 0x000000386034723c */ /* 0x040ff00000041898 */
[C---:B------:R-:W-:Y:S08]  /*52a0*/  HMMA.16816.F32.BF16 R60, R96.reuse, R64, R148 ;  /* 0x00000040603c723c */ /* 0x040ff00000041894 */
[C---:B-1----:R-:W-:Y:S08]  /*52b0*/  HMMA.16816.F32.BF16 R68, R96.reuse, R72, R68 ;  /* 0x000000486044723c */ /* 0x042ff00000041844 */
[C---:B--2---:R-:W-:Y:S08]  /*52c0*/  HMMA.16816.F32.BF16 R76, R96.reuse, R80, R76 ;  /* 0x00000050604c723c */ /* 0x044ff0000004184c */
[C---:B---3--:R-:W-:Y:S08]  /*52d0*/  HMMA.16816.F32.BF16 R84, R96.reuse, R88, R176 ;  /* 0x000000586054723c */ /* 0x048ff000000418b0 */
        /* <DEDUP_REMOVED lines=13> */
[----:B------:R-:W-:Y:S02]  /*53b0*/  IMAD R181, R231, 0x40, R211 ;  /* 0x00000040e7b57824 */ /* 0x000fe400078e02d3 */
[----:B------:R-:W-:-:S03]  /*53c0*/  IMAD.MOV.U32 R173, RZ, RZ, RZ ;  /* 0x000000ffffad7224 */ /* 0x000fc600078e00ff */
        /* <DEDUP_REMOVED lines=10> */
[----:B------:R-:W-:Y:S01]  /*5470*/  SHF.R.S32.HI R11, RZ, 0x1f, R201 ;  /* 0x0000001fff0b7819 */ /* 0x000fe200000114c9 */
[C---:B------:R-:W-:Y:S01]  /*5480*/  IMAD.SHL.U32 R18, R201.reuse, 0x2, RZ ;  /* 0x00000002c9127824 */ /* 0x040fe200078e00ff */
[----:B------:R-:W-:Y:S01]  /*5490*/  SHF.R.S32.HI R180, RZ, 0x1f, R202 ;  /* 0x0000001fffb47819 */ /* 0x000fe200000114ca */
[----:B------:R-:W-:Y:S01]  /*54a0*/  IMAD R181, R0, c[0x0][0x2b8], R181 ;  /* 0x0000ae0000b57a24 */ /* 0x000fe200078e02b5 */
[----:B------:R-:W-:Y:S01]  /*54b0*/  SHF.L.U64.HI R15, R201, 0x1, R11 ;  /* 0x00000001c90f7819 */ /* 0x000fe2000001020b */
[----:B------:R-:W-:Y:S01]  /*54c0*/  IMAD.SHL.U32 R17, R202, 0x2, RZ ;  /* 0x00000002ca117824 */ /* 0x000fe200078e00ff */
[----:B------:R-:W-:Y:S01]  /*54d0*/  SHF.R.S32.HI R11, RZ, 0x1f, R193 ;  /* 0x0000001fff0b7819 */ /* 0x000fe200000114c1 */
[----:B------:R-:W-:Y:S01]  /*54e0*/  IMAD.SHL.U32 R16, R193, 0x2, RZ ;  /* 0x00000002c1107824 */ /* 0x000fe200078e00ff */
[----:B------:R-:W-:-:S02]  /*54f0*/  SHF.R.S32.HI R0, RZ, 0x1f, R181 ;  /* 0x0000001fff007819 */ /* 0x000fc400000114b5 */
[----:B------:R-:W-:Y:S02]  /*5500*/  SHF.L.U64.HI R14, R202, 0x1, R180 ;  /* 0x00000001ca0e7819 */ /* 0x000fe400000102b4 */
[----:B------:R-:W-:Y:S01]  /*5510*/  SHF.L.U64.HI R13, R193, 0x1, R11 ;  /* 0x00000001c10d7819 */ /* 0x000fe2000001020b */
[----:B------:R-:W-:-:S04]  /*5520*/  IMAD R0, R0, c[0x0][0x1e0], RZ ;  /* 0x0000780000007a24 */ /* 0x000fc800078e02ff */
[C---:B------:R-:W-:Y:S02]  /*5530*/  IMAD R0, R181.reuse, c[0x0][0x1e4], R0 ;  /* 0x00007900b5007a24 */ /* 0x040fe400078e0200 */
[----:B-1----:R-:W-:-:S04]  /*5540*/  IMAD.WIDE.U32 R2, R181, c[0x0][0x1e0], RZ ;  /* 0x00007800b5027a25 */ /* 0x002fc800078e00ff */
[----:B------:R-:W-:Y:S01]  /*5550*/  IMAD.IADD R3, R3, 0x1, R0 ;  /* 0x0000000103037824 */ /* 0x000fe200078e0200 */
[----:B--2---:R-:W-:-:S03]  /*5560*/  SHF.R.S32.HI R5, RZ, 0x1f, R173 ;  /* 0x0000001fff057819 */ /* 0x004fc600000114ad */
[----:B------:R-:W-:-:S04]  /*5570*/  IMAD.WIDE.U32 R2, R173, c[0x0][0x1f0], R2 ;  /* 0x00007c00ad027a25 */ /* 0x000fc800078e0002 */
[----:B------:R-:W-:Y:S01]  /*5580*/  IMAD R5, R5, c[0x0][0x1f0], RZ ;  /* 0x00007c0005057a24 */ /* 0x000fe200078e02ff */
[----:B------:R-:W-:-:S03]  /*5590*/  IADD3 R0, P0, R212, R2, RZ ;  /* 0x00000002d4007210 */ /* 0x000fc60007f1e0ff */
[----:B------:R-:W-:-:S05]  /*55a0*/  IMAD R5, R173, c[0x0][0x1f4], R5 ;  /* 0x00007d00ad057a24 */ /* 0x000fca00078e0205 */
[----:B------:R-:W-:Y:S02]  /*55b0*/  IADD3.X R5, R218, R3, R5, P0, !PT ;  /* 0x00000003da057210 */ /* 0x000fe400007fe405 */
[----:B------:R-:W-:-:S04]  /*55c0*/  LEA R12, P0, R0, c[0x0][0x1c8], 0x1 ;  /* 0x00007200000c7a11 */ /* 0x000fc800078008ff */
[----:B------:R-:W-:Y:S01]  /*55d0*/  LEA.HI.X R5, R0, c[0x0][0x1cc], R5, 0x1, P0 ;  /* 0x0000730000057a11 */ /* 0x000fe200000f0c05 */
[----:B------:R-:W-:Y:S06]  /*55e0*/  BRA.DIV ~URZ, `(.L_x_2599) ;  /* 0x000099827f007947 */ /* 0x000fec000b800000 */
[----:B------:R1:W2:Y:S02]  /*55f0*/  SHFL.IDX PT, R4, R5, RZ, 0x181f ;  /* 0x00181fff05047589 */ /* 0x0002a400000e0000 */
.L_x_2646:
        /* <DEDUP_REMOVED lines=21> */
.L_x_2647:
        /* <DEDUP_REMOVED lines=21> */
.L_x_2598:
[----:B------:R-:W-:Y:S05]  /*58a0*/  BSYNC B0 ;  /* 0x0000000000007941 */ /* 0x000fea0003800000 */
.L_x_2597:
[----:B-1----:R-:W-:Y:S01]  /*58b0*/  IMAD.MOV.U32 R3, RZ, RZ, c[0x0][0x2ac] ;  /* 0x0000ab00ff037624 */ /* 0x002fe200078e00ff */
[----:B------:R-:W-:Y:S01]  /*58c0*/  IADD3 R172, R235, -0x2, RZ ;  /* 0xfffffffeebac7810 */ /* 0x000fe20007ffe0ff */
[----:B------:R-:W-:Y:S01]  /*58d0*/  @P4 IMAD.HI.U32 R2, R238, c[0x0][0x2c8], RZ ;  /* 0x0000b200ee024a27 */ /* 0x000fe200078e00ff */
[----:B------:R-:W0:Y:S03]  /*58e0*/  LDGDEPBAR ;  /* 0x00000000000079af */ /* 0x000e260000000000 */
[----:B------:R-:W-:-:S02]  /*58f0*/  IMAD R3, R3, c[0x0][0x1d0], RZ ;  /* 0x0000740003037a24 */ /* 0x000fc400078e02ff */
[----:B------:R-:W-:Y:S01]  /*5900*/  IMAD.MOV.U32 R0, RZ, RZ, R238 ;  /* 0x000000ffff007224 */ /* 0x000fe200078e00ee */
[----:B------:R-:W-:Y:S01]  /*5910*/  @P4 SHF.R.U32.HI R0, RZ, c[0x0][0x2cc], R2 ;  /* 0x0000b300ff004a19 */ /* 0x000fe20000011602 */
[----:B------:R-:W-:Y:S02]  /*5920*/  IMAD.MOV.U32 R161, RZ, RZ, 0x1 ;  /* 0x00000001ffa17424 */ /* 0x000fe400078e00ff */
[----:B------:R-:W-:Y:S01]  /*5930*/  IMAD.MOV.U32 R199, RZ, RZ, RZ ;  /* 0x000000ffffc77224 */ /* 0x000fe200078e00ff */
[----:B------:R-:W-:-:S04]  /*5940*/  IADD3 R0, R0, -c[0x0][0x168], R3 ;  /* 0x80005a0000007a10 */ /* 0x000fc80007ffe003 */
[----:B------:R-:W-:-:S04]  /*5950*/  SHF.R.S32.HI R2, RZ, 0x1f, R0 ;  /* 0x0000001fff027819 */ /* 0x000fc80000011400 */
[----:B------:R-:W-:-:S04]  /*5960*/  LEA.HI R0, R2, R0, RZ, 0x6 ;  /* 0x0000000002007211 */ /* 0x000fc800078f30ff */
[----:B------:R-:W-:-:S04]  /*5970*/  SHF.R.S32.HI R0, RZ, 0x6, R0 ;  /* 0x00000006ff007819 */ /* 0x000fc80000011400 */
[----:B------:R-:W-:-:S04]  /*5980*/  IMNMX R209, R205, R0, !PT ;  /* 0x00000000cdd17217 */ /* 0x000fc80007800200 */
[----:B------:R-:W-:-:S13]  /*5990*/  ISETP.GE.AND P0, PT, R172, R209, PT ;  /* 0x000000d1ac00720c */ /* 0x000fda0003f06270 */
[----:B------:R-:W-:Y:S05]  /*59a0*/  @!P0 BRA `(.L_x_2601) ;  /* 0x000037d000008947 */ /* 0x000fea0003800000 */
[----:B------:R-:W-:Y:S01]  /*59b0*/  IMAD.MOV.U32 R103, RZ, RZ, R100 ;  /* 0x000000ffff677224 */ /* 0x000fe200078e0064 */
[----:B------:R-:W-:Y:S01]  /*59c0*/  MOV R199, RZ ;  /* 0x000000ff00c77202 */ /* 0x000fe20000000f00 */
[----:B------:R-:W-:Y:S01]  /*59d0*/  IMAD.MOV.U32 R102, RZ, RZ, R101 ;  /* 0x000000ffff667224 */ /* 0x000fe200078e0065 */
[----:B------:R-:W-:Y:S02]  /*59e0*/  MOV R161, 0x1 ;  /* 0x0000000100a17802 */ /* 0x000fe40000000f00 */
.L_x_2610:
        /* <DEDUP_REMOVED lines=31> */
[----:B------:R-:W-:Y:S01]  /*5be0*/  SHF.L.U64.HI R20, R202, 0x1, R6 ;  /* 0x00000001ca147819 */ /* 0x000fe20000010206 */
[----:B------:R-:W-:Y:S01]  /*5bf0*/  IMAD R12, R12, c[0x0][0x218], RZ ;  /* 0x000086000c0c7a24 */ /* 0x000fe200078e02ff */
[----:B------:R-:W-:Y:S01]  /*5c00*/  SHF.L.U64.HI R15, R193, 0x1, R5 ;  /* 0x00000001c10f7819 */ /* 0x000fe20000010205 */
[----:B------:R-:W-:Y:S02]  /*5c10*/  IMAD.IADD R3, R3, 0x1, R4 ;  /* 0x0000000103037824 */ /* 0x000fe400078e0204 */
[C---:B------:R-:W-:Y:S02]  /*5c20*/  IMAD R12, R173.reuse, c[0x0][0x21c], R12 ;  /* 0x00008700ad0c7a24 */ /* 0x040fe400078e020c */
[----:B------:R-:W-:Y:S05]  /*5c30*/  IMAD.WIDE.U32 R2, R173, c[0x0][0x218], R2 ;  /* 0x00008600ad027a25 */ /* 0x000fea00078e0002 */
[----:B------:R-:W-:Y:S04]  /*5c40*/  IADD3 R2, P0, R216, R2, RZ ;  /* 0x00000002d8027210 */ /* 0x000fe80007f1e0ff */
[----:B------:R-:W-:Y:S02]  /*5c50*/  IADD3.X R12, R220, R3, R12, P0, !PT ;  /* 0x00000003dc0c7210 */ /* 0x000fe400007fe40c */
[C---:B------:R-:W-:Y:S04]  /*5c60*/  LEA R14, P0, R2.reuse, c[0x0][0x1f8], 0x1 ;  /* 0x00007e00020e7a11 */ /* 0x040fe800078008ff */
[----:B------:R-:W-:Y:S01]  /*5c70*/  LEA.HI.X R12, R2, c[0x0][0x1fc], R12, 0x1, P0 ;  /* 0x00007f00020c7a11 */ /* 0x000fe200000f0c0c */
[----:B------:R-:W-:-:S06]  /*5c80*/  BRA.DIV ~URZ, `(.L_x_2604) ;  /* 0x000095927f007947 */ /* 0x000fcc000b800000 */
[----:B------:R4:W3:Y:S02]  /*5c90*/  SHFL.IDX PT, R5, R12, RZ, 0x181f ;  /* 0x00181fff0c057589 */ /* 0x0008e400000e0000 */
.L_x_2648:
[----:B------:R-:W-:-:S05]  /*5ca0*/  BRA.DIV ~URZ, `(.L_x_2605) ;  /* 0x000095e27f007947 */ /* 0x000fca000b800000 */
[----:B------:R-:W5:Y:S01]  /*5cb0*/  SHFL.IDX PT, R2, R14, RZ, 0x181f ;  /* 0x00181fff0e027589 */ /* 0x000f6200000e0000 */
[----:B------:R-:W-:Y:S01]  /*5cc0*/  ISETP.GE.AND P5, PT, R193, c[0x0][0x1d4], PT ;  /* 0x00007500c1007a0c */ /* 0x000fe20003fa6270 */
[----:B------:R-:W-:Y:S01]  /*5cd0*/  IMAD R4, R199, 0x6000, R221 ;  /* 0x00006000c7047824 */ /* 0x000fe200078e02dd */
[----:B------:R-:W-:Y:S04]  /*5ce0*/  ISETP.GE.AND P1, PT, R202, c[0x0][0x1d4], PT ;  /* 0x00007500ca007a0c */ /* 0x000fe80003f26270 */
[----:B------:R-:W-:Y:S02]  /*5cf0*/  SEL R13, RZ, 0x10, P1 ;  /* 0x00000010ff0d7807 */ /* 0x000fe40000800000 */
[C---:B-----5:R-:W-:Y:S05]  /*5d00*/  IADD3 R6, P0, R2.reuse, R22, RZ ;  /* 0x0000001602067210 */ /* 0x060fea0007f1e0ff */
[----:B---3--:R-:W-:Y:S01]  /*5d10*/  IMAD.X R7, R5, 0x1, R15, P0 ;  /* 0x0000000105077824 */ /* 0x008fe200000e060f */
[----:B------:R-:W-:Y:S04]  /*5d20*/  ISETP.GE.AND P0, PT, R201, c[0x0][0x1d4], PT ;  /* 0x00007500c9007a0c */ /* 0x000fe80003f06270 */
[----:B------:R-:W-:Y:S01]  /*5d30*/  @!PT LDS RZ, [RZ] ;  /* 0x00000000fffff984 */ /* 0x000fe20000000800 */
[----:B------:R-:W-:Y:S01]  /*5d40*/  @!PT LDS RZ, [RZ] ;  /* 0x00000000fffff984 */ /* 0x000fe20000000800 */
[----:B------:R3:W-:Y:S02]  /*5d50*/  LDGSTS.E.BYPASS.LTC128B.128 [R4], [R6.64], !P5 ;  /* 0x0000000006047fae */ /* 0x0007e4000e901d46 */
[C---:B---3--:R-:W-:Y:S05]  /*5d60*/  IADD3 R6, P6, R2.reuse, R23, RZ ;  /* 0x0000001702067210 */ /* 0x048fea0007fde0ff */
[C---:B------:R-:W-:Y:S01]  /*5d70*/  IMAD.X R7, R5.reuse, 0x1, R20, P6 ;  /* 0x0000000105077824 */ /* 0x040fe200030e0614 */
[----:B------:R-:W-:Y:S04]  /*5d80*/  IADD3 R2, P6, R2, R28, RZ ;  /* 0x0000001c02027210 */ /* 0x000fe80007fde0ff */
[----:B------:R3:W-:Y:S01]  /*5d90*/  LDGSTS.E.BYPASS.LTC128B.128 [R4+0x2000], [R6.64], !P1 ;  /* 0x0200000006047fae */ /* 0x0007e2000c901d46 */
[----:B------:R-:W-:Y:S03]  /*5da0*/  IMAD.X R3, R5, 0x1, R21, P6 ;  /* 0x0000000105037824 */ /* 0x000fe600030e0615 */
[----:B------:R5:W4:Y:S04]  /*5db0*/  SHFL.IDX PT, R5, R12, 0x1, 0x181f ;  /* 0x00381f000c057f89 */ /* 0x000b2800000e0000 */
[----:B------:R2:W-:Y:S01]  /*5dc0*/  LDGSTS.E.BYPASS.LTC128B.128 [R4+0x4000], [R2.64], !P0 ;  /* 0x0400000002047fae */ /* 0x0005e2000c101d46 */
[----:B---3--:R-:W-:Y:S02]  /*5dd0*/  SEL R6, RZ, 0x10, P5 ;  /* 0x00000010ff067807 */ /* 0x008fe40002800000 */
[----:B----45:R-:W-:Y:S01]  /*5de0*/  SEL R12, RZ, 0x10, P0 ;  /* 0x00000010ff0c7807 */ /* 0x030fe20000000000 */
[----:B--2---:R2:W3:Y:S04]  /*5df0*/  SHFL.IDX PT, R2, R14, 0x1, 0x181f ;  /* 0x00381f000e027f89 */ /* 0x0044e800000e0000 */
.L_x_2649:
[C---:B------:R-:W-:Y:S02]  /*5e00*/  ISETP.NE.U32.AND P5, PT, R6.reuse, RZ, PT ;  /* 0x000000ff0600720c */ /* 0x040fe40003fa5070 */
[----:B------:R-:W-:Y:S02]  /*5e10*/  IADD3 R6, -R6, 0x10, RZ ;  /* 0x0000001006067810 */ /* 0x000fe40007ffe1ff */
[C---:B------:R-:W-:Y:S02]  /*5e20*/  ISETP.NE.U32.AND P6, PT, R13.reuse, RZ, PT ;  /* 0x000000ff0d00720c */ /* 0x040fe40003fc5070 */
[----:B------:R-:W-:Y:S02]  /*5e30*/  LOP3.LUT R6, R6, 0xf, RZ, 0xc0, !PT ;  /* 0x0000000f06067812 */ /* 0x000fe400078ec0ff */
[----:B------:R-:W-:Y:S02]  /*5e40*/  IADD3 R13, -R13, 0x10, RZ ;  /* 0x000000100d0d7810 */ /* 0x000fe40007ffe1ff */
[-C--:B---3--:R-:W-:Y:S02]  /*5e50*/  IADD3 R6, P1, P0, R6, R2.reuse, R22 ;  /* 0x0000000206067210 */ /* 0x088fe4000783e016 */
[----:B------:R-:W-:Y:S02]  /*5e60*/  LOP3.LUT R13, R13, 0xf, RZ, 0xc0, !PT ;  /* 0x0000000f0d0d7812 */ /* 0x000fe400078ec0ff */
[-C--:B------:R-:W-:Y:S02]  /*5e70*/  IADD3.X R7, RZ, R5.reuse, R15, P1, P0 ;  /* 0x00000005ff077210 */ /* 0x080fe40000fe040f */
[C---:B------:R-:W-:Y:S03]  /*5e80*/  IADD3 R3, -R12.reuse, 0x10, RZ ;  /* 0x000000100c037810 */ /* 0x040fe60007ffe1ff */
[----:B------:R-:W-:Y:S01]  /*5e90*/  @!PT LDS RZ, [RZ] ;  /* 0x00000000fffff984 */ /* 0x000fe20000000800 */
[----:B------:R-:W-:Y:S01]  /*5ea0*/  @!PT LDS RZ, [RZ] ;  /* 0x00000000fffff984 */ /* 0x000fe20000000800 */
[----:B------:R-:W-:Y:S01]  /*5eb0*/  @!PT LDS RZ, [RZ] ;  /* 0x00000000fffff984 */ /* 0x000fe20000000800 */
[----:B------:R3:W-:Y:S01]  /*5ec0*/  LDGSTS.E.BYPASS.LTC128B.128.ZFILL [R4+0x1000], [R6.64], P5 ;  /* 0x0100000006047fae */ /* 0x0007e2000a941d46 */
[----:B------:R-:W-:Y:S02]  /*5ed0*/  LOP3.LUT R3, R3, 0xf, RZ, 0xc0, !PT ;  /* 0x0000000f03037812 */ /* 0x000fe400078ec0ff */
[----:B------:R-:W-:Y:S02]  /*5ee0*/  ISETP.NE.U32.AND P5, PT, R12, RZ, PT ;  /* 0x000000ff0c00720c */ /* 0x000fe40003fa5070 */
[-C--:B---3--:R-:W-:Y:S04]  /*5ef0*/  IADD3 R6, P1, P0, R13, R2.reuse, R23 ;  /* 0x000000020d067210 */ /* 0x088fe8000783e017 */
[-C--:B------:R-:W-:Y:S02]  /*5f00*/  IADD3.X R7, RZ, R5.reuse, R20, P1, P0 ;  /* 0x00000005ff077210 */ /* 0x080fe40000fe0414 */
[----:B------:R-:W-:Y:S03]  /*5f10*/  IADD3 R2, P1, P0, R3, R2, R28 ;  /* 0x0000000203027210 */ /* 0x000fe6000783e01c */
[----:B------:R3:W-:Y:S01]  /*5f20*/  LDGSTS.E.BYPASS.LTC128B.128.ZFILL [R4+0x3000], [R6.64], P6 ;  /* 0x0300000006047fae */ /* 0x0007e2000b141d46 */
[----:B------:R-:W-:Y:S05]  /*5f30*/  IADD3.X R3, RZ, R5, R21, P1, P0 ;  /* 0x00000005ff037210 */ /* 0x000fea0000fe0415 */
[----:B------:R3:W-:Y:S04]  /*5f40*/  LDGSTS.E.BYPASS.LTC128B.128.ZFILL [R4+0x5000], [R2.64], P5 ;  /* 0x0500000002047fae */ /* 0x0007e8000a941d46 */
.L_x_2603:
[----:B------:R-:W-:Y:S05]  /*5f50*/  BSYNC B0 ;  /* 0x0000000000007941 */ /* 0x000fea0003800000 */
.L_x_2602:
[----:B------:R-:W0:Y:S01]  /*5f60*/  LDGDEPBAR ;  /* 0x00000000000079af */ /* 0x000e220000000000 */
[----:B------:R-:W-:Y:S01]  /*5f70*/  WARPSYNC 0xffffffff ;  /* 0xffffffff00007948 */ /* 0x000fe20003800000 */
[C---:B--23--:R-:W-:Y:S01]  /*5f80*/  HMMA.16816.F32.BF16 R4, R32.reuse, R8, RZ ;  /* 0x000000082004723c */ /* 0x04cfe200000418ff */
[----:B------:R-:W-:Y:S03]  /*5f90*/  BSSY B0, `(.L_x_2606) ;  /* 0x0000315000007945 */ /* 0x000fe60003800000 */
[C---:B------:R-:W-:Y:S02]  /*5fa0*/  IADD3 R3, R166.reuse, R0, RZ ;  /* 0x00000000a6037210 */ /* 0x040fe40007ffe0ff */
[----:B------:R-:W-:Y:S02]  /*5fb0*/  IADD3 R101, R166, R100, RZ ;  /* 0x00000064a6657210 */ /* 0x000fe40007ffe0ff */
[C---:B------:R-:W-:Y:S01]  /*5fc0*/  HMMA.16816.F32.BF16 R8, R32.reuse, R10, RZ ;  /* 0x0000000a2008723c */ /* 0x040fe200000418ff */
[CC--:B------:R-:W-:Y:S03]  /*5fd0*/  IADD3 R2, R167.reuse, R0.reuse, R166 ;  /* 0x00000000a7027210 */ /* 0x0c0fe60007ffe0a6 */
[----:B------:R-:W-:Y:S04]  /*5fe0*/  SHF.L.U32 R200, R172, 0x6, RZ ;  /* 0x00000006acc87819 */ /* 0x000fe800000006ff */
        /* <DEDUP_REMOVED lines=28> */
[C---:B------:R-:W-:Y:S07]  /*61b0*/  HMMA.16816.F32.BF16 R28, R136.reuse, R152, R28 ;  /* 0x00000098881c723c */ /* 0x040fee000004181c */
[----:B------:R-:W-:Y:S01]  /*61c0*/  IADD3 R152, R167, R0, RZ ;  /* 0x00000000a7987210 */ /* 0x000fe20007ffe0ff */
[----:B------:R-:W-:Y:S01]  /*61d0*/  HMMA.16816.F32.BF16 R32, R136, R154, R32 ;  /* 0x0000009a8820723c */ /* 0x000fe20000041820 */
[----:B------:R-:W2:Y:S07]  /*61e0*/  LDSM.16.M88.4 R136, [R101+0x800] ;  /* 0x000800006588783b */ /* 0x000eae0000000200 */
        /* <DEDUP_REMOVED lines=67> */
[----:B------:R1:W4:Y:S07]  /*6620*/  LDSM.16.M88.4 R144, [R0+0x5800] ;  /* 0x005800000090783b */ /* 0x00032e0000000200 */
[C---:B--2---:R-:W-:Y:S08]  /*6630*/  HMMA.16816.F32.BF16 R12, R140.reuse, R136, R12 ;  /* 0x000000888c0c723c */ /* 0x044ff0000004180c */
[C---:B------:R-:W-:Y:S01]  /*6640*/  HMMA.16816.F32.BF16 R16, R140.reuse, R138, R16 ;  /* 0x0000008a8c10723c */ /* 0x040fe20000041810 */
[----:B------:R-:W-:Y:S07]  /*6650*/  LDSM.16.M88.4 R136, [R163+0x8000] ;  /* 0x00800000a388783b */ /* 0x000fee0000000200 */
[C---:B---3--:R-:W-:Y:S04]  /*6660*/  HMMA.16816.F32.BF16 R20, R140.reuse, R148, R20 ;  /* 0x000000948c14723c */ /* 0x048fe80000041814 */
[----:B-1----:R-:W-:Y:S04]  /*6670*/  MOV R0, R208 ;  /* 0x000000d000007202 */ /* 0x002fe80000000f00 */
[C---:B------:R-:W-:Y:S01]  /*6680*/  HMMA.16816.F32.BF16 R24, R140.reuse, R150, R24 ;  /* 0x000000968c18723c */ /* 0x040fe20000041818 */
[----:B------:R-:W1:Y:S07]  /*6690*/  LDSM.16.M88.4 R148, [R100+0x4000] ;  /* 0x004000006494783b */ /* 0x000e6e0000000200 */
[C---:B----4-:R-:W-:Y:S08]  /*66a0*/  HMMA.16816.F32.BF16 R28, R140.reuse, R144, R28 ;  /* 0x000000908c1c723c */ /* 0x050ff0000004181c */
[----:B------:R-:W-:Y:S01]  /*66b0*/  HMMA.16816.F32.BF16 R32, R140, R146, R32 ;  /* 0x000000928c20723c */ /* 0x000fe20000041820 */
[----:B------:R-:W2:Y:S08]  /*66c0*/  LDSM.16.M88.4 R140, [R152+0x4800] ;  /* 0x00480000988c783b */ /* 0x000eb00000000200 */
[----:B------:R-:W3:Y:S08]  /*66d0*/  LDSM.16.M88.4 R144, [R152+0x5000] ;  /* 0x005000009890783b */ /* 0x000ef00000000200 */
[----:B------:R-:W4:Y:S01]  /*66e0*/  LDSM.16.M88.4 R152, [R152+0x5800] ;  /* 0x005800009898783b */ /* 0x000f220000000200 */
[C---:B-1----:R-:W-:Y:S08]  /*66f0*/  HMMA.16816.F32.BF16 R4, R136.reuse, R148, R4 ;  /* 0x000000948804723c */ /* 0x042ff00000041804 */
[C---:B------:R-:W-:Y:S01]  /*6700*/  HMMA.16816.F32.BF16 R8, R136.reuse, R150, R8 ;  /* 0x000000968808723c */ /* 0x040fe20000041808 */
[----:B------:R-:W-:Y:S07]  /*6710*/  LDSM.16.M88.4 R148, [R3+0x4800] ;  /* 0x004800000394783b */ /* 0x000fee0000000200 */
[C---:B--2---:R-:W-:Y:S08]  /*6720*/  HMMA.16816.F32.BF16 R12, R136.reuse, R140, R12 ;  /* 0x0000008c880c723c */ /* 0x044ff0000004180c */
[C---:B------:R-:W-:Y:S01]  /*6730*/  HMMA.16816.F32.BF16 R16, R136.reuse, R142, R16 ;  /* 0x0000008e8810723c */ /* 0x040fe20000041810 */
[----:B------:R-:W-:Y:S07]  /*6740*/  LDSM.16.M88.4 R140, [R165+0x8000] ;  /* 0x00800000a58c783b */ /* 0x000fee0000000200 */
[C---:B---3--:R-:W-:Y:S08]  /*6750*/  HMMA.16816.F32.BF16 R20, R136.reuse, R144, R20 ;  /* 0x000000908814723c */ /* 0x048ff00000041814 */
[C---:B------:R-:W-:Y:S01]  /*6760*/  HMMA.16816.F32.BF16 R24, R136.reuse, R146, R24 ;  /* 0x000000928818723c */ /* 0x040fe20000041818 */
[----:B------:R-:W1:Y:S07]  /*6770*/  LDSM.16.M88.4 R144, [R3+0x4000] ;  /* 0x004000000390783b */ /* 0x000e6e0000000200 */
[C---:B----4-:R-:W-:Y:S08]  /*6780*/  HMMA.16816.F32.BF16 R28, R136.reuse, R152, R28 ;  /* 0x00000098881c723c */ /* 0x050ff0000004181c */
        /* <DEDUP_REMOVED lines=17> */
[C---:B------:R-:W-:Y:S04]  /*68a0*/  HMMA.16816.F32.BF16 R16, R148.reuse, R138, R16 ;  /* 0x0000008a9410723c */ /* 0x040fe80000041810 */
[----:B------:R-:W-:Y:S02]  /*68b0*/  FMUL.FTZ R4, R4, c[0x0][0x320] ;  /* 0x0000c80004047a20 */ /* 0x000fe40000410000 */
[----:B------:R-:W-:Y:S02]  /*68c0*/  FMUL.FTZ R5, R5, c[0x0][0x320] ;  /* 0x0000c80005057a20 */ /* 0x000fe40000410000 */
[----:B------:R-:W-:Y:S01]  /*68d0*/  FMUL.FTZ R6, R6, c[0x0][0x320] ;  /* 0x0000c80006067a20 */ /* 0x000fe20000410000 */
[----:B------:R-:W1:Y:S03]  /*68e0*/  MUFU.TANH R143, R4 ;  /* 0x00000004008f7308 */ /* 0x000e660000002400 */
[----:B------:R-:W-:Y:S02]  /*68f0*/  FMUL.FTZ R7, R7, c[0x0][0x320] ;  /* 0x0000c80007077a20 */ /* 0x000fe40000410000 */
[----:B------:R-:W-:Y:S02]  /*6900*/  FMUL.FTZ R8, R8, c[0x0][0x320] ;  /* 0x0000c80008087a20 */ /* 0x000fe40000410000 */
[----:B------:R-:W-:Y:S02]  /*6910*/  FMUL.FTZ R9, R9, c[0x0][0x320] ;  /* 0x0000c80009097a20 */ /* 0x000fe40000410000 */
[----:B------:R-:W-:Y:S01]  /*6920*/  FMUL.FTZ R10, R10, c[0x0][0x320] ;  /* 0x0000c8000a0a7a20 */ /* 0x000fe20000410000 */
[----:B------:R-:W-:Y:S01]  /*6930*/  MUFU.TANH R142, R5 ;  /* 0x00000005008e7308 */ /* 0x000fe20000002400 */
        /* <DEDUP_REMOVED lines=9> */
[----:B------:R-:W-:Y:S03]  /*69d0*/  FMUL.FTZ R19, R19, c[0x0][0x320] ;  /* 0x0000c80013137a20 */ /* 0x000fe60000410000 */
[----:B------:R3:W4:Y:S10]  /*69e0*/  MUFU.TANH R140, R7 ;  /* 0x00000007008c7308 */ /* 0x0007340000002400 */
[----:B------:R-:W5:Y:S10]  /*69f0*/  MUFU.TANH R137, R8 ;  /* 0x0000000800897308 */ /* 0x000f740000002400 */
[----:B------:R-:W-:Y:S01]  /*6a00*/  MUFU.TANH R136, R9 ;  /* 0x0000000900887308 */ /* 0x000fe20000002400 */
[----:B---3--:R-:W3:Y:S09]  /*6a10*/  LDSM.16.M88.4 R4, [R2+0x5000] ;  /* 0x005000000204783b */ /* 0x008ef20000000200 */
[----:B------:R-:W1:Y:S10]  /*6a20*/  MUFU.TANH R101, R10 ;  /* 0x0000000a00657308 */ /* 0x000e740000002400 */
[----:B------:R1:W1:Y:S10]  /*6a30*/  MUFU.TANH R100, R11 ;  /* 0x0000000b00647308 */ /* 0x0002740000002400 */
[----:B------:R-:W-:Y:S10]  /*6a40*/  MUFU.TANH R14, R14 ;  /* 0x0000000e000e7308 */ /* 0x000ff40000002400 */
[----:B------:R-:W-:Y:S01]  /*6a50*/  MUFU.TANH R15, R15 ;  /* 0x0000000f000f7308 */ /* 0x000fe20000002400 */
[C---:B---3--:R-:W-:Y:S01]  /*6a60*/  HMMA.16816.F32.BF16 R20, R148.reuse, R4, R20 ;  /* 0x000000049414723c */ /* 0x048fe20000041814 */
[----:B-1----:R1:W3:Y:S01]  /*6a70*/  LDSM.16.M88.4 R8, [R2+0x5800] ;  /* 0x005800000208783b */ /* 0x0022e20000000200 */
[----:B------:R-:W-:Y:S07]  /*6a80*/  DEPBAR.LE SB0, 0x2 ;  /* 0x000080800000791a */ /* 0x000fee0000000000 */
[----:B------:R2:W-:Y:S03]  /*6a90*/  MUFU.TANH R144, R13 ;  /* 0x0000000d00907308 */ /* 0x0005e60000002400 */
[----:B------:R-:W-:Y:S01]  /*6aa0*/  MOV R4, c[0x0][0x2ac] ;  /* 0x0000ab0000047a02 */ /* 0x000fe20000000f00 */
[C---:B------:R-:W-:Y:S01]  /*6ab0*/  HMMA.16816.F32.BF16 R24, R148.reuse, R6, R24 ;  /* 0x000000069418723c */ /* 0x040fe20000041818 */
[----:B------:R-:W-:Y:S04]  /*6ac0*/  BAR.SYNC.DEFER_BLOCKING 0x0 ;  /* 0x0000000000007b1d */ /* 0x000fe80000010000 */
[----:B-1----:R-:W-:Y:S07]  /*6ad0*/  @P4 IMAD.HI.U32 R2, R208, c[0x0][0x2c8], RZ ;  /* 0x0000b200d0024a27 */ /* 0x002fee00078e00ff */
[----:B------:R-:W-:Y:S01]  /*6ae0*/  FMUL.FTZ R20, R20, c[0x0][0x320] ;  /* 0x0000c80014147a20 */ /* 0x000fe20000410000 */
[----:B------:R-:W-:Y:S01]  /*6af0*/  @P4 SHF.R.U32.HI R0, RZ, c[0x0][0x2cc], R2 ;  /* 0x0000b300ff004a19 */ /* 0x000fe20000011602 */
[----:B------:R-:W-:Y:S02]  /*6b00*/  FMUL.FTZ R21, R21, c[0x0][0x320] ;  /* 0x0000c80015157a20 */ /* 0x000fe40000410000 */
[----:B------:R-:W-:Y:S01]  /*6b10*/  FMUL.FTZ R22, R22, c[0x0][0x320] ;  /* 0x0000c80016167a20 */ /* 0x000fe20000410000 */
[----:B------:R-:W-:Y:S01]  /*6b20*/  MUFU.TANH R17, R17 ;  /* 0x0000001100117308 */ /* 0x000fe20000002400 */
[----:B------:R-:W1:Y:S01]  /*6b30*/  SHFL.IDX PT, R2, R0, RZ, 0x1c1f ;  /* 0x001c1fff00027589 */ /* 0x000e6200000e0000 */
[----:B------:R-:W-:Y:S05]  /*6b40*/  FMUL.FTZ R23, R23, c[0x0][0x320] ;  /* 0x0000c80017177a20 */ /* 0x000fea0000410000 */
[----:B------:R-:W-:Y:S02]  /*6b50*/  FMUL.FTZ R24, R24, c[0x0][0x320] ;  /* 0x0000c80018187a20 */ /* 0x000fe40000410000 */
[----:B------:R-:W-:Y:S01]  /*6b60*/  FMUL.FTZ R25, R25, c[0x0][0x320] ;  /* 0x0000c80019197a20 */ /* 0x000fe20000410000 */
[C---:B---3--:R-:W-:Y:S01]  /*6b70*/  HMMA.16816.F32.BF16 R28, R148.reuse, R8, R28 ;  /* 0x00000008941c723c */ /* 0x048fe2000004181c */
[----:B------:R3:W1:Y:S01]  /*6b80*/  SHFL.IDX PT, R3, R0, 0x1, 0x1c1f ;  /* 0x003c1f0000037f89 */ /* 0x00066200000e0000 */
[----:B------:R-:W1:Y:S01]  /*6b90*/  MUFU.TANH R12, R12 ;  /* 0x0000000c000c7308 */ /* 0x000e620000002400 */
[----:B------:R-:W-:Y:S02]  /*6ba0*/  FMUL.FTZ R26, R26, c[0x0][0x320] ;  /* 0x0000c8001a1a7a20 */ /* 0x000fe40000410000 */
[----:B------:R-:W-:Y:S03]  /*6bb0*/  FMUL.FTZ R27, R27, c[0x0][0x320] ;  /* 0x0000c8001b1b7a20 */ /* 0x000fe60000410000 */
[----:B------:R-:W-:Y:S04]  /*6bc0*/  HMMA.16816.F32.BF16 R32, R148, R10, R32 ;  /* 0x0000000a9420723c */ /* 0x000fe80000041820 */
[----:B------:R-:W1:Y:S10]  /*6bd0*/  MUFU.TANH R16, R16 ;  /* 0x0000001000107308 */ /* 0x000e740000002400 */
[----:B------:R-:W4:Y:S01]  /*6be0*/  MUFU.TANH R20, R20 ;  /* 0x0000001400147308 */ /* 0x000f220000002400 */
[----:B---3--:R-:W-:Y:S01]  /*6bf0*/  IADD3 R0, -R223, 0x1, -R200 ;  /* 0x00000001df007810 */ /* 0x008fe20007ffe9c8 */
[----:B------:R-:W-:Y:S02]  /*6c00*/  FMUL.FTZ R28, R28, c[0x0][0x320] ;  /* 0x0000c8001c1c7a20 */ /* 0x000fe40000410000 */
[----:B------:R-:W-:Y:S02]  /*6c10*/  FMUL.FTZ R29, R29, c[0x0][0x320] ;  /* 0x0000c8001d1d7a20 */ /* 0x000fe40000410000 */
[----:B------:R-:W-:Y:S02]  /*6c20*/  IMAD R0, R4, c[0x0][0x1d0], R0 ;  /* 0x0000740004007a24 */ /* 0x000fe400078e0200 */
[----:B------:R-:W-:Y:S02]  /*6c30*/  FMUL.FTZ R30, R30, c[0x0][0x320] ;  /* 0x0000c8001e1e7a20 */ /* 0x000fe40000410000 */
[----:B------:R-:W3:Y:S01]  /*6c40*/  MUFU.TANH R18, R18 ;  /* 0x0000001200127308 */ /* 0x000ee20000002400 */
[----:B--2---:R-:W-:Y:S01]  /*6c50*/  FMUL.FTZ R13, R31, c[0x0][0x320] ;  /* 0x0000c8001f0d7a20 */ /* 0x004fe20000410000 */
[----:B------:R-:W-:Y:S01]  /*6c60*/  IADD3 R0, R0, -c[0x0][0x168], RZ ;  /* 0x80005a0000007a10 */ /* 0x000fe20007ffe0ff */
[----:B------:R-:W-:Y:S02]  /*6c70*/  FMUL.FTZ R32, R32, c[0x0][0x320] ;  /* 0x0000c80020207a20 */ /* 0x000fe40000410000 */
[----:B------:R-:W-:Y:S01]  /*6c80*/  FMUL.FTZ R33, R33, c[0x0][0x320] ;  /* 0x0000c80021217a20 */ /* 0x000fe20000410000 */
[----:B-1----:R-:W-:Y:S01]  /*6c90*/  IADD3 R2, R0, R2, RZ ;  /* 0x0000000200027210 */ /* 0x002fe20007ffe0ff */
[----:B------:R-:W-:Y:S01]  /*6ca0*/  FMUL.FTZ R34, R34, c[0x0][0x320] ;  /* 0x0000c80022227a20 */ /* 0x000fe20000410000 */
[----:B------:R-:W-:Y:S02]  /*6cb0*/  IADD3 R0, R0, R3, RZ ;  /* 0x0000000300007210 */ /* 0x000fe40007ffe0ff */
[----:B------:R-:W1:Y:S01]  /*6cc0*/  MUFU.TANH R19, R19 ;  /* 0x0000001300137308 */ /* 0x000e620000002400 */
[----:B------:R-:W-:Y:S02]  /*6cd0*/  ISETP.GT.AND P5, PT, R2, RZ, PT ;  /* 0x000000ff0200720c */ /* 0x000fe40003fa4270 */
[C---:B------:R-:W-:Y:S02]  /*6ce0*/  ISETP.GT.AND P0, PT, R0.reuse, RZ, PT ;  /* 0x000000ff0000720c */ /* 0x040fe40003f04270 */
[C---:B------:R-:W-:Y:S02]  /*6cf0*/  ISETP.GT.AND P6, PT, R0.reuse, 0x1, PT ;  /* 0x000000010000780c */ /* 0x040fe40003fc4270 */
[----:B------:R-:W-:Y:S02]  /*6d00*/  FSEL R4, R143, -INF , P5 ;  /* 0xff8000008f047808 */ /* 0x000fe40002800000 */
[----:B------:R-:W-:Y:S01]  /*6d10*/  FSEL R9, R141, -INF , P0 ;  /* 0xff8000008d097808 */ /* 0x000fe20000000000 */
[----:B------:R-:W2:Y:S01]  /*6d20*/  MUFU.TANH R21, R21 ;  /* 0x0000001500157308 */ /* 0x000ea20000002400 */
[----:B------:R-:W-:Y:S02]  /*6d30*/  ISETP.GT.AND P0, PT, R0, 0x8, PT ;  /* 0x000000080000780c */ /* 0x000fe40003f04270 */
[C---:B------:R-:W-:Y:S02]  /*6d40*/  ISETP.GT.AND P1, PT, R2.reuse, 0x1, PT ;  /* 0x000000010200780c */ /* 0x040fe40003f24270 */
[----:B------:R-:W-:Y:S02]  /*6d50*/  ISETP.GT.AND P5, PT, R2, 0x8, PT ;  /* 0x000000080200780c */ /* 0x000fe40003fa4270 */
[----:B----4-:R-:W-:Y:S02]  /*6d60*/  FSEL R8, R140, -INF , P6 ;  /* 0xff8000008c087808 */ /* 0x010fe40003000000 */
[----:B------:R-:W-:Y:S01]  /*6d70*/  FSEL R3, R142, -INF , P1 ;  /* 0xff8000008e037808 */ /* 0x000fe20000800000 */
[----:B------:R-:W4:Y:S01]  /*6d80*/  MUFU.TANH R22, R22 ;  /* 0x0000001600167308 */ /* 0x000f220000002400 */
[----:B------:R-:W-:Y:S02]  /*6d90*/  ISETP.GT.AND P6, PT, R0, 0x9, PT ;  /* 0x000000090000780c */ /* 0x000fe40003fc4270 */
[----:B-----5:R-:W-:Y:S02]  /*6da0*/  FSEL R6, R137, -INF , P5 ;  /* 0xff80000089067808 */ /* 0x020fe40002800000 */
[----:B------:R-:W-:Y:S02]  /*6db0*/  FSEL R7, R101, -INF , P0 ;  /* 0xff80000065077808 */ /* 0x000fe40000000000 */
[----:B------:R-:W-:Y:S02]  /*6dc0*/  FMNMX.FTZ R101, R4, R102, !PT ;  /* 0x0000006604657209 */ /* 0x000fe40007810000 */
[C---:B------:R-:W-:Y:S01]  /*6dd0*/  ISETP.GT.AND P1, PT, R2.reuse, 0x9, PT ;  /* 0x000000090200780c */ /* 0x040fe20003f24270 */
[----:B------:R-:W5:Y:S01]  /*6de0*/  MUFU.TANH R24, R24 ;  /* 0x0000001800187308 */ /* 0x000f620000002400 */
[----:B------:R-:W-:Y:S02]  /*6df0*/  ISETP.GT.AND P5, PT, R2, 0x10, PT ;  /* 0x000000100200780c */ /* 0x000fe40003fa4270 */
[----:B------:R-:W-:Y:S02]  /*6e00*/  ISETP.GT.AND P0, PT, R0, 0x10, PT ;  /* 0x000000100000780c */ /* 0x000fe40003f04270 */
[----:B------:R-:W-:Y:S02]  /*6e10*/  FMNMX.FTZ R11, R9, R103, !PT ;  /* 0x00000067090b7209 */ /* 0x000fe40007810000 */
[----:B------:R-:W-:Y:S02]  /*6e20*/  FSEL R5, R136, -INF , P1 ;  /* 0xff80000088057808 */ /* 0x000fe40000800000 */
[----:B------:R-:W-:Y:S01]  /*6e30*/  ISETP.GT.AND P1, PT, R2, 0x11, PT ;  /* 0x000000110200780c */ /* 0x000fe20003f24270 */
[----:B------:R-:W1:Y:S01]  /*6e40*/  MUFU.TANH R25, R25 ;  /* 0x0000001900197308 */ /* 0x000e620000002400 */
[----:B------:R-:W-:Y:S02]  /*6e50*/  FSEL R10, R100, -INF , P6 ;  /* 0xff800000640a7808 */ /* 0x000fe40003000000 */
[----:B------:R-:W-:Y:S02]  /*6e60*/  ISETP.GT.AND P6, PT, R0, 0x11, PT ;  /* 0x000000110000780c */ /* 0x000fe40003fc4270 */
[----:B------:R-:W-:Y:S01]  /*6e70*/  FSEL R143, R12, -INF , P5 ;  /* 0xff8000000c8f7808 */ /* 0x000fe20002800000 */
[----:B------:R-:W-:Y:S01]  /*6e80*/  FMUL.FTZ R12, R35, c[0x0][0x320] ;  /* 0x0000c800230c7a20 */ /* 0x000fe20000410000 */
[----:B------:R-:W-:Y:S02]  /*6e90*/  ISETP.GT.AND P5, PT, R2, 0x18, PT ;  /* 0x000000180200780c */ /* 0x000fe40003fa4270 */
[----:B------:R-:W-:Y:S01]  /*6ea0*/  FMNMX.FTZ R101, R3, R101, !PT ;  /* 0x0000006503657209 */ /* 0x000fe20007810000 */
[----:B------:R-:W1:Y:S01]  /*6eb0*/  MUFU.TANH R28, R28 ;  /* 0x0000001c001c7308 */ /* 0x000e620000002400 */
[----:B------:R-:W-:Y:S02]  /*6ec0*/  FSEL R145, R14, -INF , P0 ;  /* 0xff8000000e917808 */ /* 0x000fe40000000000 */
[----:B------:R-:W-:Y:S02]  /*6ed0*/  FSEL R146, R15, -INF , P6 ;  /* 0xff8000000f927808 */ /* 0x000fe40003000000 */
[----:B------:R-:W-:Y:S02]  /*6ee0*/  FSEL R144, R144, -INF , P1 ;  /* 0xff80000090907808 */ /* 0x000fe40000800000 */
[----:B------:R-:W-:Y:S02]  /*6ef0*/  FSEL R147, R16, -INF , P5 ;  /* 0xff80000010937808 */ /* 0x000fe40002800000 */
[C---:B------:R-:W-:Y:S01]  /*6f00*/  ISETP.GT.AND P5, PT, R2.reuse, 0x20, PT ;  /* 0x000000200200780c */ /* 0x040fe20003fa4270 */
[----:B------:R-:W-:Y:S01]  /*6f10*/  MUFU.TANH R23, R23 ;  /* 0x0000001700177308 */ /* 0x000fe20000002400 */
[----:B------:R-:W-:Y:S02]  /*6f20*/  ISETP.GT.AND P1, PT, R2, 0x19, PT ;  /* 0x000000190200780c */ /* 0x000fe40003f24270 */
[C---:B------:R-:W-:Y:S02]  /*6f30*/  ISETP.GT.AND P0, PT, R0.reuse, 0x18, PT ;  /* 0x000000180000780c */ /* 0x040fe40003f04270 */
[----:B------:R-:W-:Y:S02]  /*6f40*/  ISETP.GT.AND P6, PT, R0, 0x19, PT ;  /* 0x000000190000780c */ /* 0x000fe40003fc4270 */
[----:B------:R-:W-:Y:S02]  /*6f50*/  FMNMX.FTZ R101, R6, R101, !PT ;  /* 0x0000006506657209 */ /* 0x000fe40007810000 */
[----:B------:R-:W-:Y:S01]  /*6f60*/  FMNMX.FTZ R11, R8, R11, !PT ;  /* 0x0000000b080b7209 */ /* 0x000fe20007810000 */
[----:B------:R-:W5:Y:S01]  /*6f70*/  MUFU.TANH R29, R29 ;  /* 0x0000001d001d7308 */ /* 0x000f620000002400 */
[----:B------:R-:W-:Y:S02]  /*6f80*/  FSEL R151, R20, -INF , P5 ;  /* 0xff80000014977808 */ /* 0x000fe40002800000 */
[----:B------:R-:W-:Y:S02]  /*6f90*/  FSEL R148, R17, -INF , P1 ;  /* 0xff80000011947808 */ /* 0x000fe40000800000 */
[----:B------:R-:W-:Y:S02]  /*6fa0*/  ISETP.GT.AND P1, PT, R2, 0x21, PT ;  /* 0x000000210200780c */ /* 0x000fe40003f24270 */
[----:B---3--:R-:W-:Y:S02]  /*6fb0*/  FSEL R149, R18, -INF , P0 ;  /* 0xff80000012957808 */ /* 0x008fe40000000000 */
[----:B------:R-:W-:Y:S01]  /*6fc0*/  ISETP.GT.AND P0, PT, R0, 0x20, PT ;  /* 0x000000200000780c */ /* 0x000fe20003f04270 */
[----:B------:R-:W3:Y:S01]  /*6fd0*/  MUFU.TANH R26, R26 ;  /* 0x0000001a001a7308 */ /* 0x000ee20000002400 */
[----:B-1----:R-:W-:Y:S02]  /*6fe0*/  FSEL R150, R19, -INF , P6 ;  /* 0xff80000013967808 */ /* 0x002fe40003000000 */
[C---:B------:R-:W-:Y:S02]  /*6ff0*/  ISETP.GT.AND P6, PT, R2.reuse, 0x28, PT ;  /* 0x000000280200780c */ /* 0x040fe40003fc4270 */
[----:B------:R-:W-:Y:S02]  /*7000*/  FMNMX.FTZ R101, R5, R101, !PT ;  /* 0x0000006505657209 */ /* 0x000fe40007810000 */
[----:B------:R-:W-:Y:S02]  /*7010*/  ISETP.GT.AND P5, PT, R2, 0x29, PT ;  /* 0x000000290200780c */ /* 0x000fe40003fa4270 */
[----:B------:R-:W-:Y:S01]  /*7020*/  FMNMX.FTZ R11, R7, R11, !PT ;  /* 0x0000000b070b7209 */ /* 0x000fe20007810000 */
[----:B------:R-:W1:Y:S01]  /*7030*/  MUFU.TANH R27, R27 ;  /* 0x0000001b001b7308 */ /* 0x000e620000002400 */
[----:B--2---:R-:W-:Y:S02]  /*7040*/  FSEL R153, R21, -INF , P1 ;  /* 0xff80000015997808 */ /* 0x004fe40000800000 */
[----:B----4-:R-:W-:Y:S02]  /*7050*/  FSEL R154, R22, -INF , P0 ;  /* 0xff800000169a7808 */ /* 0x010fe40000000000 */
[C---:B------:R-:W-:Y:S02]  /*7060*/  ISETP.GT.AND P1, PT, R2.reuse, 0x30, PT ;  /* 0x000000300200780c */ /* 0x040fe40003f24270 */
[----:B------:R-:W-:Y:S02]  /*7070*/  ISETP.GT.AND P0, PT, R2, 0x31, PT ;  /* 0x000000310200780c */ /* 0x000fe40003f04270 */
[----:B-----5:R-:W-:Y:S01]  /*7080*/  FSEL R159, R24, -INF , P6 ;  /* 0xff800000189f7808 */ /* 0x020fe20003000000 */
[----:B------:R-:W2:Y:S01]  /*7090*/  MUFU.TANH R30, R30 ;  /* 0x0000001e001e7308 */ /* 0x000ea20000002400 */
[----:B------:R-:W-:Y:S02]  /*70a0*/  FSEL R155, R25, -INF , P5 ;  /* 0xff800000199b7808 */ /* 0x000fe40002800000 */
[----:B------:R-:W-:Y:S02]  /*70b0*/  FMNMX.FTZ R101, R143, R101, !PT ;  /* 0x000000658f657209 */ /* 0x000fe40007810000 */
[C---:B------:R-:W-:Y:S02]  /*70c0*/  ISETP.GT.AND P6, PT, R2.reuse, 0x38, PT ;  /* 0x000000380200780c */ /* 0x040fe40003fc4270 */
[----:B------:R-:W-:Y:S02]  /*70d0*/  ISETP.GT.AND P5, PT, R2, 0x39, PT ;  /* 0x000000390200780c */ /* 0x000fe40003fa4270 */
[----:B------:R-:W-:Y:S01]  /*70e0*/  FMNMX.FTZ R2, R10, R11, !PT ;  /* 0x0000000b0a027209 */ /* 0x000fe20007810000 */
[----:B------:R-:W4:Y:S01]  /*70f0*/  MUFU.TANH R13, R13 ;  /* 0x0000000d000d7308 */ /* 0x000f220000002400 */
[----:B------:R-:W-:Y:S02]  /*7100*/  FMNMX.FTZ R101, R144, R101, !PT ;  /* 0x0000006590657209 */ /* 0x000fe40007810000 */
[----:B------:R-:W-:Y:S02]  /*7110*/  FMNMX.FTZ R2, R145, R2, !PT ;  /* 0x0000000291027209 */ /* 0x000fe40007810000 */
[----:B------:R-:W-:Y:S02]  /*7120*/  FMNMX.FTZ R101, R147, R101, !PT ;  /* 0x0000006593657209 */ /* 0x000fe40007810000 */
[----:B------:R-:W-:Y:S02]  /*7130*/  FMNMX.FTZ R2, R146, R2, !PT ;  /* 0x0000000292027209 */ /* 0x000fe40007810000 */
[----:B------:R-:W-:Y:S01]  /*7140*/  FMNMX.FTZ R101, R148, R101, !PT ;  /* 0x0000006594657209 */ /* 0x000fe20007810000 */
[----:B------:R-:W5:Y:S01]  /*7150*/  MUFU.TANH R32, R32 ;  /* 0x0000002000207308 */ /* 0x000f620000002400 */
[----:B------:R-:W-:Y:S02]  /*7160*/  FMNMX.FTZ R2, R149, R2, !PT ;  /* 0x0000000295027209 */ /* 0x000fe40007810000 */
[----:B------:R-:W-:Y:S02]  /*7170*/  FSEL R189, R28, -INF , P1 ;  /* 0xff8000001cbd7808 */ /* 0x000fe40000800000 */
[----:B------:R-:W-:Y:S02]  /*7180*/  ISETP.GT.AND P1, PT, R0, 0x21, PT ;  /* 0x000000210000780c */ /* 0x000fe40003f24270 */
[----:B------:R-:W-:Y:S02]  /*7190*/  FMNMX.FTZ R2, R150, R2, !PT ;  /* 0x0000000296027209 */ /* 0x000fe40007810000 */
[----:B------:R-:W-:Y:S01]  /*71a0*/  FMNMX.FTZ R101, R151, R101, !PT ;  /* 0x0000006597657209 */ /* 0x000fe20007810000 */
[----:B------:R-:W2:Y:S01]  /*71b0*/  MUFU.TANH R33, R33 ;  /* 0x0000002100217308 */ /* 0x000ea20000002400 */
[----:B------:R-:W-:Y:S02]  /*71c0*/  FSEL R186, R29, -INF , P0 ;  /* 0xff8000001dba7808 */ /* 0x000fe40000000000 */
[----:B------:R-:W-:Y:S02]  /*71d0*/  FSEL R152, R23, -INF , P1 ;  /* 0xff80000017987808 */ /* 0x000fe40000800000 */
[----:B------:R-:W-:Y:S02]  /*71e0*/  ISETP.GT.AND P0, PT, R0, 0x28, PT ;  /* 0x000000280000780c */ /* 0x000fe40003f04270 */
[----:B------:R-:W-:Y:S02]  /*71f0*/  FMNMX.FTZ R101, R153, R101, !PT ;  /* 0x0000006599657209 */ /* 0x000fe40007810000 */
[----:B------:R-:W-:Y:S01]  /*7200*/  FMNMX.FTZ R2, R154, R2, !PT ;  /* 0x000000029a027209 */ /* 0x000fe20007810000 */
[----:B------:R-:W4:Y:S01]  /*7210*/  MUFU.TANH R34, R34 ;  /* 0x0000002200227308 */ /* 0x000f220000002400 */
[----:B---3--:R-:W-:Y:S02]  /*7220*/  FSEL R157, R26, -INF , P0 ;  /* 0xff8000001a9d7808 */ /* 0x008fe40000000000 */
[----:B------:R-:W-:Y:S02]  /*7230*/  ISETP.GT.AND P1, PT, R0, 0x29, PT ;  /* 0x000000290000780c */ /* 0x000fe40003f24270 */
[----:B------:R-:W-:Y:S02]  /*7240*/  FMNMX.FTZ R101, R159, R101, !PT ;  /* 0x000000659f657209 */ /* 0x000fe40007810000 */
[----:B------:R-:W-:Y:S02]  /*7250*/  FMNMX.FTZ R2, R152, R2, !PT ;  /* 0x0000000298027209 */ /* 0x000fe40007810000 */
[----:B------:R-:W-:Y:S01]  /*7260*/  ISETP.GT.AND P0, PT, R0, 0x30, PT ;  /* 0x000000300000780c */ /* 0x000fe20003f04270 */
[----:B------:R-:W3:Y:S01]  /*7270*/  MUFU.TANH R12, R12 ;  /* 0x0000000c000c7308 */ /* 0x000ee20000002400 */
[----:B-1----:R-:W-:Y:S02]  /*7280*/  FSEL R158, R27, -INF , P1 ;  /* 0xff8000001b9e7808 */ /* 0x002fe40000800000 */
[----:B------:R-:W-:Y:S02]  /*7290*/  FMNMX.FTZ R101, R155, R101, !PT ;  /* 0x000000659b657209 */ /* 0x000fe40007810000 */
[----:B------:R-:W-:Y:S02]  /*72a0*/  FMNMX.FTZ R2, R157, R2, !PT ;  /* 0x000000029d027209 */ /* 0x000fe40007810000 */
[----:B--2---:R-:W-:Y:S02]  /*72b0*/  FSEL R184, R30, -INF , P0 ;  /* 0xff8000001eb87808 */ /* 0x004fe40000000000 */
[----:B------:R-:W-:Y:S02]  /*72c0*/  ISETP.GT.AND P1, PT, R0, 0x31, PT ;  /* 0x000000310000780c */ /* 0x000fe40003f24270 */
[----:B------:R-:W-:Y:S02]  /*72d0*/  FMNMX.FTZ R2, R158, R2, !PT ;  /* 0x000000029e027209 */ /* 0x000fe40007810000 */
[----:B------:R-:W-:Y:S02]  /*72e0*/  FMNMX.FTZ R101, R189, R101, !PT ;  /* 0x00000065bd657209 */ /* 0x000fe40007810000 */
[----:B----4-:R-:W-:Y:S02]  /*72f0*/  FSEL R183, R13, -INF , P1 ;  /* 0xff8000000db77808 */ /* 0x010fe40000800000 */
[----:B-----5:R-:W-:Y:S02]  /*7300*/  FSEL R185, R32, -INF , P6 ;  /* 0xff80000020b97808 */ /* 0x020fe40003000000 */
[----:B------:R-:W-:Y:S02]  /*7310*/  ISETP.GT.AND P0, PT, R0, 0x38, PT ;  /* 0x000000380000780c */ /* 0x000fe40003f04270 */
[----:B------:R-:W-:Y:S02]  /*7320*/  FMNMX.FTZ R2, R184, R2, !PT ;  /* 0x00000002b8027209 */ /* 0x000fe40007810000 */
[----:B------:R-:W-:Y:S02]  /*7330*/  FMNMX.FTZ R101, R186, R101, !PT ;  /* 0x00000065ba657209 */ /* 0x000fe40007810000 */
[----:B------:R-:W-:Y:S02]  /*7340*/  FSEL R182, R33, -INF , P5 ;  /* 0xff80000021b67808 */ /* 0x000fe40002800000 */
[----:B------:R-:W-:Y:S02]  /*7350*/  ISETP.GT.AND P1, PT, R0, 0x39, PT ;  /* 0x000000390000780c */ /* 0x000fe40003f24270 */
[----:B------:R-:W-:Y:S02]  /*7360*/  FSEL R187, R34, -INF , P0 ;  /* 0xff80000022bb7808 */ /* 0x000fe40000000000 */
[----:B------:R-:W-:Y:S02]  /*7370*/  FMNMX.FTZ R101, R185, R101, !PT ;  /* 0x00000065b9657209 */ /* 0x000fe40007810000 */
[----:B------:R-:W-:Y:S02]  /*7380*/  FMNMX.FTZ R0, R183, R2, !PT ;  /* 0x00000002b7007209 */ /* 0x000fe40007810000 */
[----:B---3--:R-:W-:Y:S02]  /*7390*/  FSEL R192, R12, -INF , P1 ;  /* 0xff8000000cc07808 */ /* 0x008fe40000800000 */
[----:B------:R-:W-:Y:S02]  /*73a0*/  FMNMX.FTZ R101, R182, R101, !PT ;  /* 0x00000065b6657209 */ /* 0x000fe40007810000 */
[----:B------:R-:W-:Y:S03]  /*73b0*/  FMNMX.FTZ R0, R187, R0, !PT ;  /* 0x00000000bb007209 */ /* 0x000fe60007810000 */
[----:B------:R-:W1:Y:S01]  /*73c0*/  SHFL.BFLY PT, R11, R101, 0x2, 0x1f ;  /* 0x0c401f00650b7f89 */ /* 0x000e6200000e0000 */
[----:B------:R-:W-:Y:S07]  /*73d0*/  FMNMX.FTZ R0, R192, R0, !PT ;  /* 0x00000000c0007209 */ /* 0x000fee0007810000 */
[----:B------:R-:W2:Y:S01]  /*73e0*/  SHFL.BFLY PT, R2, R0, 0x2, 0x1f ;  /* 0x0c401f0000027f89 */ /* 0x000ea200000e0000 */
[----:B-1----:R-:W-:Y:S07]  /*73f0*/  FMNMX.FTZ R101, R101, R11, !PT ;  /* 0x0000000b65657209 */ /* 0x002fee0007810000 */
[----:B------:R-:W1:Y:S01]  /*7400*/  SHFL.BFLY PT, R11, R101, 0x1, 0x1f ;  /* 0x0c201f00650b7f89 */ /* 0x000e6200000e0000 */
[----:B--2---:R-:W-:Y:S07]  /*7410*/  FMNMX.FTZ R0, R0, R2, !PT ;  /* 0x0000000200007209 */ /* 0x004fee0007810000 */
[----:B------:R-:W2:Y:S01]  /*7420*/  SHFL.BFLY PT, R100, R0, 0x1, 0x1f ;  /* 0x0c201f0000647f89 */ /* 0x000ea200000e0000 */
[----:B-1----:R-:W-:Y:S04]  /*7430*/  FMNMX.FTZ R101, R101, R11, !PT ;  /* 0x0000000b65657209 */ /* 0x002fe80007810000 */
[C---:B------:R-:W-:Y:S01]  /*7440*/  FSETP.NEU.FTZ.AND P1, PT, R101.reuse, -INF , PT ;  /* 0xff8000006500780b */ /* 0x040fe20003f3d000 */
[C---:B------:R-:W-:Y:S01]  /*7450*/  FMUL.FTZ R141, R101.reuse, c[0x0][0x2d0] ;  /* 0x0000b400658d7a20 */ /* 0x040fe20000410000 */
[----:B--2---:R-:W-:Y:S02]  /*7460*/  FMNMX.FTZ R100, R0, R100, !PT ;  /* 0x0000006400647209 */ /* 0x004fe40007810000 */
[----:B------:R-:W-:Y:S02]  /*7470*/  FSEL R2, R101, RZ, P1 ;  /* 0x000000ff65027208 */ /* 0x000fe40000800000 */
[C---:B------:R-:W-:Y:S01]  /*7480*/  FSETP.NEU.FTZ.AND P0, PT, R100.reuse, -INF , PT ;  /* 0xff8000006400780b */ /* 0x040fe20003f1d000 */
[----:B------:R-:W-:Y:S01]  /*7490*/  FMUL.FTZ R142, R100, c[0x0][0x2d0] ;  /* 0x0000b400648e7a20 */ /* 0x000fe20000410000 */
[----:B------:R-:W-:Y:S01]  /*74a0*/  FSEL R141, R141, RZ, P1 ;  /* 0x000000ff8d8d7208 */ /* 0x000fe20000800000 */
[----:B------:R-:W-:Y:S01]  /*74b0*/  FADD.FTZ R2, -R2, R102 ;  /* 0x0000006602027221 */ /* 0x000fe20000010100 */
[----:B------:R-:W-:Y:S02]  /*74c0*/  FSEL R0, R100, RZ, P0 ;  /* 0x000000ff64007208 */ /* 0x000fe40000000000 */
[----:B------:R-:W-:Y:S01]  /*74d0*/  IADD3 R102, R170, R160, RZ ;  /* 0x000000a0aa667210 */ /* 0x000fe20007ffe0ff */
[----:B------:R-:W-:Y:S01]  /*74e0*/  FMUL.FTZ R2, R2, c[0x0][0x2d0] ;  /* 0x0000b40002027a20 */ /* 0x000fe20000410000 */
[----:B------:R-:W-:Y:S01]  /*74f0*/  FSEL R142, R142, RZ, P0 ;  /* 0x000000ff8e8e7208 */ /* 0x000fe20000000000 */
[----:B------:R-:W-:Y:S01]  /*7500*/  FADD.FTZ R0, -R0, R103 ;  /* 0x0000006700007221 */ /* 0x000fe20000010100 */
[----:B------:R-:W-:Y:S01]  /*7510*/  IADD3 R140, R168, R102, RZ ;  /* 0x00000066a88c7210 */ /* 0x000fe20007ffe0ff */
[----:B------:R-:W1:Y:S01]  /*7520*/  LDSM.16.MT88.4 R12, [R102] ;  /* 0x00000000660c783b */ /* 0x000e620000004200 */
[--C-:B------:R-:W-:Y:S01]  /*7530*/  FFMA.FTZ R4, R4, c[0x0][0x2d0], -R141.reuse ;  /* 0x0000b40004047a23 */ /* 0x100fe2000001088d */
[----:B------:R-:W2:Y:S01]  /*7540*/  MUFU.EX2 R2, R2 ;  /* 0x0000000200027308 */ /* 0x000ea20000000800 */
[----:B------:R-:W-:Y:S01]  /*7550*/  FMUL.FTZ R0, R0, c[0x0][0x2d0] ;  /* 0x0000b40000007a20 */ /* 0x000fe20000410000 */
[----:B------:R-:W-:Y:S01]  /*7560*/  ISETP.GE.AND P1, PT, R199, 0x1, PT ;  /* 0x00000001c700780c */ /* 0x000fe20003f26270 */
[--C-:B------:R-:W-:Y:S02]  /*7570*/  FFMA.FTZ R3, R3, c[0x0][0x2d0], -R141.reuse ;  /* 0x0000b40003037a23 */ /* 0x100fe4000001088d */
[--C-:B------:R-:W-:Y:S01]  /*7580*/  FFMA.FTZ R6, R6, c[0x0][0x2d0], -R141.reuse ;  /* 0x0000b40006067a23 */ /* 0x100fe2000001088d */
[----:B------:R-:W3:Y:S01]  /*7590*/  LDSM.16.MT88.4 R20, [R140] ;  /* 0x000000008c14783b */ /* 0x000ee20000004200 */
[--C-:B------:R-:W-:Y:S02]  /*75a0*/  FFMA.FTZ R5, R5, c[0x0][0x2d0], -R141.reuse ;  /* 0x0000b40005057a23 */ /* 0x100fe4000001088d */
[--C-:B------:R-:W-:Y:S01]  /*75b0*/  FFMA.FTZ R9, R9, c[0x0][0x2d0], -R142.reuse ;  /* 0x0000b40009097a23 */ /* 0x100fe2000001088e */
[----:B------:R4:W-:Y:S01]  /*75c0*/  MUFU.EX2 R191, R4 ;  /* 0x0000000400bf7308 */ /* 0x0009e20000000800 */
[--C-:B------:R-:W-:Y:S02]  /*75d0*/  FFMA.FTZ R8, R8, c[0x0][0x2d0], -R142.reuse ;  /* 0x0000b40008087a23 */ /* 0x100fe4000001088e */
[--C-:B------:R-:W-:Y:S02]  /*75e0*/  FFMA.FTZ R7, R7, c[0x0][0x2d0], -R142.reuse ;  /* 0x0000b40007077a23 */ /* 0x100fe4000001088e */
[--C-:B------:R-:W-:Y:S05]  /*75f0*/  FFMA.FTZ R10, R10, c[0x0][0x2d0], -R142.reuse ;  /* 0x0000b4000a0a7a23 */ /* 0x100fea000001088e */
[----:B------:R-:W5:Y:S01]  /*7600*/  MUFU.EX2 R190, R3 ;  /* 0x0000000300be7308 */ /* 0x000f620000000800 */
[C---:B--2---:R-:W-:Y:S02]  /*7610*/  FMUL.FTZ R17, R2.reuse, R117 ;  /* 0x0000007502117220 */ /* 0x044fe40000410000 */
[C---:B------:R-:W-:Y:S02]  /*7620*/  FMUL.FTZ R16, R2.reuse, R116 ;  /* 0x0000007402107220 */ /* 0x040fe40000410000 */
[C---:B------:R-:W-:Y:S05]  /*7630*/  FMUL.FTZ R24, R2.reuse, R124 ;  /* 0x0000007c02187220 */ /* 0x040fea0000410000 */
[----:B------:R-:W-:Y:S01]  /*7640*/  MUFU.EX2 R198, R6 ;  /* 0x0000000600c67308 */ /* 0x000fe20000000800 */
[C---:B------:R-:W-:Y:S02]  /*7650*/  FMUL.FTZ R25, R2.reuse, R125 ;  /* 0x0000007d02197220 */ /* 0x040fe40000410000 */
[C---:B------:R-:W-:Y:S02]  /*7660*/  FMUL.FTZ R32, R2.reuse, R132 ;  /* 0x0000008402207220 */ /* 0x040fe40000410000 */
[C---:B----4-:R-:W-:Y:S02]  /*7670*/  FMUL.FTZ R4, R2.reuse, R104 ;  /* 0x0000006802047220 */ /* 0x050fe40000410000 */
[C---:B------:R-:W-:Y:S02]  /*7680*/  FMUL.FTZ R33, R2.reuse, R133 ;  /* 0x0000008502217220 */ /* 0x040fe40000410000 */
[C---:B------:R-:W-:Y:S01]  /*7690*/  FMUL.FTZ R36, R2.reuse, R36 ;  /* 0x0000002402247220 */ /* 0x040fe20000410000 */
[----:B------:R-:W2:Y:S01]  /*76a0*/  MUFU.EX2 R197, R5 ;  /* 0x0000000500c57308 */ /* 0x000ea20000000800 */
[C---:B------:R-:W-:Y:S02]  /*76b0*/  FMUL.FTZ R37, R2.reuse, R37 ;  /* 0x0000002502257220 */ /* 0x040fe40000410000 */
[----:B------:R-:W-:Y:S01]  /*76c0*/  FMUL.FTZ R40, R2, R40 ;  /* 0x0000002802287220 */ /* 0x000fe20000410000 */
[----:B-----5:R-:W-:Y:S01]  /*76d0*/  F2FP.BF16.PACK_AB R136, R190, R191 ;  /* 0x000000bfbe88723e */ /* 0x020fe200000010ff */
[C---:B------:R-:W-:Y:S01]  /*76e0*/  FMUL.FTZ R41, R2.reuse, R41 ;  /* 0x0000002902297220 */ /* 0x040fe20000410000 */
[----:B------:R-:W-:Y:S01]  /*76f0*/  IADD3 R3, R171, R160, RZ ;  /* 0x000000a0ab037210 */ /* 0x000fe20007ffe0ff */
[C---:B------:R-:W-:Y:S02]  /*7700*/  FMUL.FTZ R44, R2.reuse, R44 ;  /* 0x0000002c022c7220 */ /* 0x040fe40000410000 */
[----:B------:R-:W-:Y:S01]  /*7710*/  FMUL.FTZ R45, R2, R45 ;  /* 0x0000002d022d7220 */ /* 0x000fe20000410000 */
[----:B------:R4:W-:Y:S01]  /*7720*/  MUFU.EX2 R188, R9 ;  /* 0x0000000900bc7308 */ /* 0x0009e20000000800 */
[----:B------:R-:W5:Y:S01]  /*7730*/  LDSM.16.MT88.4 R28, [R3] ;  /* 0x00000000031c783b */ /* 0x000f620000004200 */
[----:B------:R-:W-:Y:S01]  /*7740*/  IADD3 R103, R168, R3, RZ ;  /* 0x00000003a8677210 */ /* 0x000fe20007ffe0ff */
[C---:B------:R-:W-:Y:S02]  /*7750*/  FMUL.FTZ R48, R2.reuse, R48 ;  /* 0x0000003002307220 */ /* 0x040fe40000410000 */
[C---:B------:R-:W-:Y:S02]  /*7760*/  FMUL.FTZ R49, R2.reuse, R49 ;  /* 0x0000003102317220 */ /* 0x040fe40000410000 */
[C---:B------:R-:W-:Y:S02]  /*7770*/  FMUL.FTZ R52, R2.reuse, R52 ;  /* 0x0000003402347220 */ /* 0x040fe40000410000 */
[C---:B------:R-:W-:Y:S01]  /*7780*/  FMUL.FTZ R53, R2.reuse, R53 ;  /* 0x0000003502357220 */ /* 0x040fe20000410000 */
[----:B------:R-:W1:Y:S01]  /*7790*/  MUFU.EX2 R196, R8 ;  /* 0x0000000800c47308 */ /* 0x000e620000000800 */
        /* <DEDUP_REMOVED lines=15> */
[----:B-1----:R-:W-:Y:S01]  /*7890*/  F2FP.BF16.PACK_AB R137, R196, R188 ;  /* 0x000000bcc489723e */ /* 0x002fe200000010ff */
        /* <DEDUP_REMOVED lines=12> */
[C---:B------:R-:W-:Y:S02]  /*7960*/  FMUL.FTZ R93, R2.reuse, R93 ;  /* 0x0000005d025d7220 */ /* 0x040fe40000410000 */
[C---:B------:R-:W-:Y:S02]  /*7970*/  FMUL.FTZ R96, R2.reuse, R96 ;  /* 0x0000006002607220 */ /* 0x040fe40000410000 */
[----:B------:R-:W-:Y:S02]  /*7980*/  FMUL.FTZ R97, R2, R97 ;  /* 0x0000006102617220 */ /* 0x000fe40000410000 */
[--C-:B------:R-:W-:Y:S02]  /*7990*/  FFMA.FTZ R116, R153, c[0x0][0x2d0], -R141.reuse ;  /* 0x0000b40099747a23 */ /* 0x100fe4000001088d */
[C---:B-1----:R-:W-:Y:S02]  /*79a0*/  FMUL.FTZ R6, R0.reuse, R106 ;  /* 0x0000006a00067220 */ /* 0x042fe40000410000 */
[----:B------:R1:W-:Y:S01]  /*79b0*/  MUFU.EX2 R153, R116 ;  /* 0x0000007400997308 */ /* 0x0003e20000000800 */
[C---:B------:R-:W-:Y:S02]  /*79c0*/  FMUL.FTZ R7, R0.reuse, R107 ;  /* 0x0000006b00077220 */ /* 0x040fe40000410000 */
[----:B------:R-:W2:Y:S01]  /*79d0*/  LDSM.16.MT88.4 R104, [R103] ;  /* 0x000000006768783b */ /* 0x000ea20000004200 */
[C---:B------:R-:W-:Y:S02]  /*79e0*/  FMUL.FTZ R10, R0.reuse, R110 ;  /* 0x0000006e000a7220 */ /* 0x040fe40000410000 */
[C---:B------:R-:W-:Y:S02]  /*79f0*/  FMUL.FTZ R11, R0.reuse, R111 ;  /* 0x0000006f000b7220 */ /* 0x040fe40000410000 */
[C---:B------:R-:W-:Y:S03]  /*7a00*/  HMMA.16816.F32.BF16 R4, R136.reuse, R12, R4 ;  /* 0x0000000c8804723c */ /* 0x040fe60000041804 */
[----:B------:R-:W4:Y:S02]  /*7a10*/  LDSM.16.MT88.4 R108, [R102+0x2000] ;  /* 0x00200000666c783b */ /* 0x000f240000004200 */
[----:B------:R-:W-:Y:S02]  /*7a20*/  FMUL.FTZ R18, R0, R118 ;  /* 0x0000007600127220 */ /* 0x000fe40000410000 */
[C---:B------:R-:W-:Y:S01]  /*7a30*/  FMUL.FTZ R13, R2.reuse, R113 ;  /* 0x00000071020d7220 */ /* 0x040fe20000410000 */
[C---:B------:R-:W-:Y:S04]  /*7a40*/  HMMA.16816.F32.BF16 R8, R136.reuse, R14, R8 ;  /* 0x0000000e8808723c */ /* 0x040fe80000041808 */
[----:B------:R-:W-:Y:S02]  /*7a50*/  FMUL.FTZ R12, R2, R112 ;  /* 0x00000070020c7220 */ /* 0x000fe40000410000 */
[C---:B------:R-:W-:Y:S02]  /*7a60*/  FMUL.FTZ R19, R0.reuse, R119 ;  /* 0x0000007700137220 */ /* 0x040fe40000410000 */
[C---:B------:R-:W-:Y:S04]  /*7a70*/  FMUL.FTZ R14, R0.reuse, R114 ;  /* 0x00000072000e7220 */ /* 0x040fe80000410000 */
[C---:B------:R-:W-:Y:S02]  /*7a80*/  FMUL.FTZ R15, R0.reuse, R115 ;  /* 0x00000073000f7220 */ /* 0x040fe40000410000 */
[C---:B------:R-:W-:Y:S02]  /*7a90*/  FMUL.FTZ R26, R0.reuse, R126 ;  /* 0x0000007e001a7220 */ /* 0x040fe40000410000 */
[C---:B------:R-:W-:Y:S02]  /*7aa0*/  FMUL.FTZ R27, R0.reuse, R127 ;  /* 0x0000007f001b7220 */ /* 0x040fe40000410000 */
[----:B------:R-:W-:Y:S01]  /*7ab0*/  LDSM.16.MT88.4 R124, [R3+0x1800] ;  /* 0x00180000037c783b */ /* 0x000fe20000004200 */
[C---:B---3--:R-:W-:Y:S03]  /*7ac0*/  HMMA.16816.F32.BF16 R12, R136.reuse, R20, R12 ;  /* 0x00000014880c723c */ /* 0x048fe6000004180c */
[C---:B------:R-:W-:Y:S02]  /*7ad0*/  FMUL.FTZ R34, R0.reuse, R134 ;  /* 0x0000008600227220 */ /* 0x040fe40000410000 */
[----:B------:R-:W-:Y:S02]  /*7ae0*/  FMUL.FTZ R35, R0, R135 ;  /* 0x0000008700237220 */ /* 0x000fe40000410000 */
[----:B------:R-:W-:Y:S01]  /*7af0*/  LDSM.16.MT88.4 R132, [R103+0x1800] ;  /* 0x001800006784783b */ /* 0x000fe20000004200 */
[C---:B------:R-:W-:Y:S04]  /*7b00*/  HMMA.16816.F32.BF16 R16, R136.reuse, R22, R16 ;  /* 0x000000168810723c */ /* 0x040fe80000041810 */
[C---:B------:R-:W-:Y:S02]  /*7b10*/  FMUL.FTZ R20, R2.reuse, R120 ;  /* 0x0000007802147220 */ /* 0x040fe40000410000 */
[----:B------:R-:W-:Y:S02]  /*7b20*/  FMUL.FTZ R21, R2, R121 ;  /* 0x0000007902157220 */ /* 0x000fe40000410000 */
[C---:B------:R-:W-:Y:S04]  /*7b30*/  FMUL.FTZ R22, R0.reuse, R122 ;  /* 0x0000007a00167220 */ /* 0x040fe80000410000 */
[----:B------:R-:W-:Y:S02]  /*7b40*/  FMUL.FTZ R23, R0, R123 ;  /* 0x0000007b00177220 */ /* 0x000fe40000410000 */
[--C-:B------:R-:W-:Y:S02]  /*7b50*/  FFMA.FTZ R120, R186, c[0x0][0x2d0], -R141.reuse ;  /* 0x0000b400ba787a23 */ /* 0x100fe4000001088d */
[--C-:B------:R-:W-:Y:S02]  /*7b60*/  FFMA.FTZ R121, R185, c[0x0][0x2d0], -R141.reuse ;  /* 0x0000b400b9797a23 */ /* 0x100fe4000001088d */
[C---:B------:R-:W-:Y:S01]  /*7b70*/  FMUL.FTZ R38, R0.reuse, R38 ;  /* 0x0000002600267220 */ /* 0x040fe20000410000 */
[C---:B-----5:R-:W-:Y:S03]  /*7b80*/  HMMA.16816.F32.BF16 R20, R136.reuse, R28, R20 ;  /* 0x0000001c8814723c */ /* 0x060fe60000041814 */
[C---:B------:R-:W-:Y:S02]  /*7b90*/  FMUL.FTZ R39, R0.reuse, R39 ;  /* 0x0000002700277220 */ /* 0x040fe40000410000 */
        /* <DEDUP_REMOVED lines=9> */
[C---:B------:R-:W-:Y:S01]  /*7c30*/  FMUL.FTZ R50, R0.reuse, R50 ;  /* 0x0000003200327220 */ /* 0x040fe20000410000 */
[C---:B--2---:R-:W-:Y:S03]  /*7c40*/  HMMA.16816.F32.BF16 R28, R136.reuse, R104, R28 ;  /* 0x00000068881c723c */ /* 0x044fe6000004181c */
[C---:B------:R-:W-:Y:S02]  /*7c50*/  FMUL.FTZ R51, R0.reuse, R51 ;  /* 0x0000003300337220 */ /* 0x040fe40000410000 */
[C---:B------:R-:W-:Y:S02]  /*7c60*/  FMUL.FTZ R54, R0.reuse, R54 ;  /* 0x0000003600367220 */ /* 0x040fe40000410000 */
[C---:B------:R-:W-:Y:S01]  /*7c70*/  FMUL.FTZ R55, R0.reuse, R55 ;  /* 0x0000003700377220 */ /* 0x040fe20000410000 */
[C---:B------:R-:W-:Y:S01]  /*7c80*/  HMMA.16816.F32.BF16 R32, R136.reuse, R106, R32 ;  /* 0x0000006a8820723c */ /* 0x040fe20000041820 */
[----:B------:R-:W2:Y:S03]  /*7c90*/  LDSM.16.MT88.4 R104, [R140+0x2000] ;  /* 0x002000008c68783b */ /* 0x000ea60000004200 */
[C---:B------:R-:W-:Y:S02]  /*7ca0*/  FMUL.FTZ R58, R0.reuse, R58 ;  /* 0x0000003a003a7220 */ /* 0x040fe40000410000 */
[C---:B------:R-:W-:Y:S02]  /*7cb0*/  FMUL.FTZ R59, R0.reuse, R59 ;  /* 0x0000003b003b7220 */ /* 0x040fe40000410000 */
[C---:B----4-:R-:W-:Y:S04]  /*7cc0*/  HMMA.16816.F32.BF16 R36, R136.reuse, R108, R36 ;  /* 0x0000006c8824723c */ /* 0x050fe80000041824 */
[C---:B------:R-:W-:Y:S02]  /*7cd0*/  FMUL.FTZ R62, R0.reuse, R62 ;  /* 0x0000003e003e7220 */ /* 0x040fe40000410000 */
[C---:B------:R-:W-:Y:S02]  /*7ce0*/  FMUL.FTZ R63, R0.reuse, R63 ;  /* 0x0000003f003f7220 */ /* 0x040fe40000410000 */
[C---:B------:R-:W-:Y:S01]  /*7cf0*/  HMMA.16816.F32.BF16 R40, R136.reuse, R110, R40 ;  /* 0x0000006e8828723c */ /* 0x040fe20000041828 */
[----:B------:R-:W3:Y:S03]  /*7d00*/  LDSM.16.MT88.4 R108, [R3+0x2000] ;  /* 0x00200000036c783b */ /* 0x000ee60000004200 */
        /* <DEDUP_REMOVED lines=17> */
[----:B------:R-:W-:Y:S02]  /*7e20*/  FFMA.FTZ R112, R143, c[0x0][0x2d0], -R141 ;  /* 0x0000b4008f707a23 */ /* 0x000fe4000001088d */
[C---:B---3--:R-:W-:Y:S02]  /*7e30*/  HMMA.16816.F32.BF16 R52, R136.reuse, R108, R52 ;  /* 0x0000006c8834723c */ /* 0x048fe40000041834 */
[----:B------:R3:W4:Y:S02]  /*7e40*/  MUFU.EX2 R180, R112 ;  /* 0x0000007000b47308 */ /* 0x0007240000000800 */
[C---:B------:R-:W-:Y:S02]  /*7e50*/  FMUL.FTZ R94, R0.reuse, R94 ;  /* 0x0000005e005e7220 */ /* 0x040fe40000410000 */
[C---:B------:R-:W-:Y:S02]  /*7e60*/  FMUL.FTZ R95, R0.reuse, R95 ;  /* 0x0000005f005f7220 */ /* 0x040fe40000410000 */
[C---:B------:R-:W-:Y:S01]  /*7e70*/  HMMA.16816.F32.BF16 R56, R136.reuse, R110, R56 ;  /* 0x0000006e8838723c */ /* 0x040fe20000041838 */
[----:B------:R-:W5:Y:S03]  /*7e80*/  LDSM.16.MT88.4 R108, [R102+0x4000] ;  /* 0x00400000666c783b */ /* 0x000f660000004200 */
[C---:B------:R-:W-:Y:S02]  /*7e90*/  FMUL.FTZ R98, R0.reuse, R98 ;  /* 0x0000006200627220 */ /* 0x040fe40000410000 */
[----:B------:R-:W-:Y:S02]  /*7ea0*/  FMUL.FTZ R99, R0, R99 ;  /* 0x0000006300637220 */ /* 0x000fe40000410000 */
[----:B-1----:R-:W-:Y:S04]  /*7eb0*/  FFMA.FTZ R116, R154, c[0x0][0x2d0], -R142 ;  /* 0x0000b4009a747a23 */ /* 0x002fe8000001088e */
[----:B------:R-:W-:Y:S02]  /*7ec0*/  FFMA.FTZ R2, R2, R203, R191 ;  /* 0x000000cb02027223 */ /* 0x000fe400000100bf */
[----:B------:R-:W-:Y:S02]  /*7ed0*/  FFMA.FTZ R0, R0, R204, R188 ;  /* 0x000000cc00007223 */ /* 0x000fe400000100bc */
[----:B------:R-:W-:Y:S02]  /*7ee0*/  FADD.FTZ R2, R190, R2 ;  /* 0x00000002be027221 */ /* 0x000fe40000010000 */
[----:B---3--:R-:W-:Y:S02]  /*7ef0*/  FFMA.FTZ R112, R145, c[0x0][0x2d0], -R142 ;  /* 0x0000b40091707a23 */ /* 0x008fe4000001088e */
[----:B------:R-:W-:Y:S02]  /*7f00*/  FADD.FTZ R0, R196, R0 ;  /* 0x00000000c4007221 */ /* 0x000fe40000010000 */
[----:B------:R1:W3:Y:S01]  /*7f10*/  MUFU.EX2 R178, R112 ;  /* 0x0000007000b27308 */ /* 0x0002e20000000800 */
[----:B------:R-:W-:Y:S01]  /*7f20*/  FADD.FTZ R2, R198, R2 ;  /* 0x00000002c6027221 */ /* 0x000fe20000010000 */
[C---:B--2---:R-:W-:Y:S03]  /*7f30*/  HMMA.16816.F32.BF16 R60, R136.reuse, R104, R60 ;  /* 0x00000068883c723c */ /* 0x044fe6000004183c */
[----:B------:R-:W-:Y:S02]  /*7f40*/  FADD.FTZ R0, R195, R0 ;  /* 0x00000000c3007221 */ /* 0x000fe40000010000 */
[----:B------:R-:W-:Y:S02]  /*7f50*/  FADD.FTZ R2, R197, R2 ;  /* 0x00000002c5027221 */ /* 0x000fe40000010000 */
[----:B------:R-:W-:Y:S01]  /*7f60*/  FADD.FTZ R0, R194, R0 ;  /* 0x00000000c2007221 */ /* 0x000fe20000010000 */
[C---:B------:R-:W-:Y:S01]  /*7f70*/  HMMA.16816.F32.BF16 R64, R136.reuse, R106, R64 ;  /* 0x0000006a8840723c */ /* 0x040fe20000041840 */
[----:B------:R-:W2:Y:S03]  /*7f80*/  LDSM.16.MT88.4 R104, [R140+0x4000] ;  /* 0x004000008c68783b */ /* 0x000ea60000004200 */
[----:B----4-:R-:W-:Y:S04]  /*7f90*/  FADD.FTZ R2, R180, R2 ;  /* 0x00000002b4027221 */ /* 0x010fe80000010000 */
[C---:B-----5:R-:W-:Y:S04]  /*7fa0*/  HMMA.16816.F32.BF16 R68, R136.reuse, R108, R68 ;  /* 0x0000006c8844723c */ /* 0x060fe80000041844 */
[----:B-1----:R-:W-:Y:S02]  /*7fb0*/  FFMA.FTZ R112, R146, c[0x0][0x2d0], -R142 ;  /* 0x0000b40092707a23 */ /* 0x002fe4000001088e */
[----:B------:R-:W-:Y:S02]  /*7fc0*/  MUFU.EX2 R146, R121 ;  /* 0x0000007900927308 */ /* 0x000fe40000000800 */
[C---:B------:R-:W-:Y:S01]  /*7fd0*/  HMMA.16816.F32.BF16 R72, R136.reuse, R110, R72 ;  /* 0x0000006e8848723c */ /* 0x040fe20000041848 */
[----:B------:R-:W1:Y:S03]  /*7fe0*/  LDSM.16.MT88.4 R108, [R3+0x4000] ;  /* 0x00400000036c783b */ /* 0x000e660000004200 */
[----:B---3--:R-:W-:Y:S04]  /*7ff0*/  FADD.FTZ R0, R178, R0 ;  /* 0x00000000b2007221 */ /* 0x008fe80000010000 */
[----:B------:R3:W4:Y:S01]  /*8000*/  MUFU.EX2 R177, R112 ;  /* 0x0000007000b17308 */ /* 0x0007220000000800 */
[C---:B--2---:R-:W-:Y:S07]  /*8010*/  HMMA.16816.F32.BF16 R76, R136.reuse, R104, R76 ;  /* 0x00000068884c723c */ /* 0x044fee000004184c */
[--C-:B------:R-:W-:Y:S01]  /*8020*/  FFMA.FTZ R104, R144, c[0x0][0x2d0], -R141.reuse ;  /* 0x0000b40090687a23 */ /* 0x100fe2000001088d */
[C---:B------:R-:W-:Y:S01]  /*8030*/  HMMA.16816.F32.BF16 R80, R136.reuse, R106, R80 ;  /* 0x0000006a8850723c */ /* 0x040fe20000041850 */
[----:B---3--:R-:W-:Y:S02]  /*8040*/  LDSM.16.MT88.4 R112, [R140+0x800] ;  /* 0x000800008c70783b */ /* 0x008fe40000004200 */
[----:B------:R2:W3:Y:S01]  /*8050*/  MUFU.EX2 R179, R104 ;  /* 0x0000006800b37308 */ /* 0x0004e20000000800 */
[----:B----4-:R-:W-:Y:S04]  /*8060*/  FADD.FTZ R0, R177, R0 ;  /* 0x00000000b1007221 */ /* 0x010fe80000010000 */
[C---:B-1----:R-:W-:Y:S07]  /*8070*/  HMMA.16816.F32.BF16 R84, R136.reuse, R108, R84 ;  /* 0x0000006c8854723c */ /* 0x042fee0000041854 */
[--C-:B------:R-:W-:Y:S01]  /*8080*/  FFMA.FTZ R108, R147, c[0x0][0x2d0], -R141.reuse ;  /* 0x0000b400936c7a23 */ /* 0x100fe2000001088d */
[C---:B------:R-:W-:Y:S01]  /*8090*/  HMMA.16816.F32.BF16 R88, R136.reuse, R110, R88 ;  /* 0x0000006e8858723c */ /* 0x040fe20000041858 */
[----:B------:R1:W-:Y:S01]  /*80a0*/  MUFU.EX2 R147, R120 ;  /* 0x0000007800937308 */ /* 0x0003e20000000800 */
[----:B--2---:R-:W2:Y:S09]  /*80b0*/  LDSM.16.MT88.4 R104, [R103+0x4000] ;  /* 0x004000006768783b */ /* 0x004eb20000004200 */
[----:B------:R4:W5:Y:S01]  /*80c0*/  MUFU.EX2 R176, R108 ;  /* 0x0000006c00b07308 */ /* 0x0009620000000800 */
[----:B---3--:R-:W-:Y:S01]  /*80d0*/  FADD.FTZ R2, R179, R2 ;  /* 0x00000002b3027221 */ /* 0x008fe20000010000 */
[----:B-1----:R-:W-:Y:S01]  /*80e0*/  LDSM.16.MT88.4 R120, [R140+0x1800] ;  /* 0x001800008c78783b */ /* 0x002fe20000004200 */
[--C-:B----4-:R-:W-:Y:S02]  /*80f0*/  FFMA.FTZ R108, R148, c[0x0][0x2d0], -R141.reuse ;  /* 0x0000b400946c7a23 */ /* 0x110fe4000001088d */
[----:B-----5:R-:W-:Y:S05]  /*8100*/  FADD.FTZ R2, R176, R2 ;  /* 0x00000002b0027221 */ /* 0x020fea0000010000 */
[----:B------:R1:W3:Y:S01]  /*8110*/  MUFU.EX2 R175, R108 ;  /* 0x0000006c00af7308 */ /* 0x0002e20000000800 */
[C---:B--2---:R-:W-:Y:S07]  /*8120*/  HMMA.16816.F32.BF16 R92, R136.reuse, R104, R92 ;  /* 0x00000068885c723c */ /* 0x044fee000004185c */
[----:B------:R-:W-:Y:S01]  /*8130*/  FFMA.FTZ R104, R149, c[0x0][0x2d0], -R142 ;  /* 0x0000b40095687a23 */ /* 0x000fe2000001088e */
[----:B------:R-:W-:Y:S03]  /*8140*/  HMMA.16816.F32.BF16 R96, R136, R106, R96 ;  /* 0x0000006a8860723c */ /* 0x000fe60000041860 */
[----:B------:R2:W4:Y:S01]  /*8150*/  MUFU.EX2 R174, R104 ;  /* 0x0000006800ae7308 */ /* 0x0005220000000800 */
[----:B------:R-:W-:Y:S01]  /*8160*/  F2FP.BF16.PACK_AB R105, R177, R178 ;  /* 0x000000b2b169723e */ /* 0x000fe200000010ff */
[----:B-1----:R-:W1:Y:S01]  /*8170*/  LDSM.16.MT88.4 R108, [R102+0x800] ;  /* 0x00080000666c783b */ /* 0x002e620000004200 */
[C---:B---3--:R-:W-:Y:S01]  /*8180*/  FADD.FTZ R2, R175.reuse, R2 ;  /* 0x00000002af027221 */ /* 0x048fe20000010000 */
[----:B------:R-:W-:Y:S01]  /*8190*/  F2FP.BF16.PACK_AB R106, R175, R176 ;  /* 0x000000b0af6a723e */ /* 0x000fe200000010ff */
[----:B--2---:R-:W-:Y:S04]  /*81a0*/  FFMA.FTZ R104, R150, c[0x0][0x2d0], -R142 ;  /* 0x0000b40096687a23 */ /* 0x004fe8000001088e */
[----:B----4-:R-:W-:Y:S01]  /*81b0*/  FADD.FTZ R0, R174, R0 ;  /* 0x00000000ae007221 */ /* 0x010fe20000010000 */
[----:B------:R2:W3:Y:S02]  /*81c0*/  MUFU.EX2 R160, R104 ;  /* 0x0000006800a07308 */ /* 0x0004e40000000800 */
[----:B--2---:R-:W-:Y:S01]  /*81d0*/  F2FP.BF16.PACK_AB R104, R179, R180 ;  /* 0x000000b4b368723e */ /* 0x004fe200000010ff */
[C---:B---3--:R-:W-:Y:S01]  /*81e0*/  FADD.FTZ R0, R160.reuse, R0 ;  /* 0x00000000a0007221 */ /* 0x048fe20000010000 */
[----:B------:R-:W-:Y:S07]  /*81f0*/  F2FP.BF16.PACK_AB R107, R160, R174 ;  /* 0x000000aea06b723e */ /* 0x000fee00000010ff */
        /* <DEDUP_REMOVED lines=28> */
[--C-:B------:R-:W-:Y:S01]  /*83c0*/  FFMA.FTZ R112, R151, c[0x0][0x2d0], -R141.reuse ;  /* 0x0000b40097707a23 */ /* 0x100fe2000001088d */
[C---:B------:R-:W-:Y:S01]  /*83d0*/  HMMA.16816.F32.BF16 R80, R104.reuse, R114, R80 ;  /* 0x000000726850723c */ /* 0x040fe20000041850 */
[----:B------:R2:W3:Y:S10]  /*83e0*/  MUFU.EX2 R151, R116 ;  /* 0x0000007400977308 */ /* 0x0004f40000000800 */
[----:B------:R4:W5:Y:S01]  /*83f0*/  MUFU.EX2 R156, R112 ;  /* 0x00000070009c7308 */ /* 0x0009620000000800 */
[C---:B-1----:R-:W-:Y:S03]  /*8400*/  HMMA.16816.F32.BF16 R84, R104.reuse, R108, R84 ;  /* 0x0000006c6854723c */ /* 0x042fe60000041854 */
[----:B--2---:R-:W-:Y:S02]  /*8410*/  FFMA.FTZ R116, R152, c[0x0][0x2d0], -R142 ;  /* 0x0000b40098747a23 */ /* 0x004fe4000001088e */
[----:B---3--:R-:W-:Y:S04]  /*8420*/  FADD.FTZ R0, R151, R0 ;  /* 0x0000000097007221 */ /* 0x008fe80000010000 */
[----:B------:R1:W2:Y:S01]  /*8430*/  MUFU.EX2 R152, R116 ;  /* 0x0000007400987308 */ /* 0x0002a20000000800 */
[C---:B------:R-:W-:Y:S01]  /*8440*/  HMMA.16816.F32.BF16 R88, R104.reuse, R110, R88 ;  /* 0x0000006e6858723c */ /* 0x040fe20000041858 */
[----:B----4-:R-:W3:Y:S02]  /*8450*/  LDSM.16.MT88.4 R112, [R103+0x4800] ;  /* 0x004800006770783b */ /* 0x010ee40000004200 */
[----:B------:R-:W-:Y:S02]  /*8460*/  FFMA.FTZ R108, R157, c[0x0][0x2d0], -R142 ;  /* 0x0000b4009d6c7a23 */ /* 0x000fe4000001088e */
[----:B-----5:R-:W-:Y:S04]  /*8470*/  FADD.FTZ R2, R156, R2 ;  /* 0x000000029c027221 */ /* 0x020fe80000010000 */
[----:B------:R4:W5:Y:S03]  /*8480*/  MUFU.EX2 R150, R108 ;  /* 0x0000006c00967308 */ /* 0x0009660000000800 */
[----:B------:R-:W-:Y:S02]  /*8490*/  FADD.FTZ R2, R153, R2 ;  /* 0x0000000299027221 */ /* 0x000fe40000010000 */
[--C-:B-1----:R-:W-:Y:S02]  /*84a0*/  FFMA.FTZ R116, R159, c[0x0][0x2d0], -R141.reuse ;  /* 0x0000b4009f747a23 */ /* 0x102fe4000001088d */
[----:B--2---:R-:W-:Y:S03]  /*84b0*/  FADD.FTZ R0, R152, R0 ;  /* 0x0000000098007221 */ /* 0x004fe60000010000 */
[----:B------:R1:W2:Y:S01]  /*84c0*/  MUFU.EX2 R154, R116 ;  /* 0x00000074009a7308 */ /* 0x0002a20000000800 */
[----:B----4-:R-:W4:Y:S01]  /*84d0*/  LDSM.16.MT88.4 R108, [R102+0x1000] ;  /* 0x00100000666c783b */ /* 0x010f220000004200 */
[----:B-----5:R-:W-:Y:S01]  /*84e0*/  FADD.FTZ R0, R150, R0 ;  /* 0x0000000096007221 */ /* 0x020fe20000010000 */
[C---:B---3--:R-:W-:Y:S07]  /*84f0*/  HMMA.16816.F32.BF16 R92, R104.reuse, R112, R92 ;  /* 0x00000070685c723c */ /* 0x048fee000004185c */
[----:B------:R-:W-:Y:S01]  /*8500*/  FFMA.FTZ R112, R158, c[0x0][0x2d0], -R142 ;  /* 0x0000b4009e707a23 */ /* 0x000fe2000001088e */
[----:B------:R-:W-:Y:S03]  /*8510*/  HMMA.16816.F32.BF16 R96, R104, R114, R96 ;  /* 0x000000726860723c */ /* 0x000fe60000041860 */
[----:B------:R3:W5:Y:S01]  /*8520*/  MUFU.EX2 R149, R112 ;  /* 0x0000007000957308 */ /* 0x0007620000000800 */
[--C-:B-1----:R-:W-:Y:S02]  /*8530*/  FFMA.FTZ R116, R155, c[0x0][0x2d0], -R141.reuse ;  /* 0x0000b4009b747a23 */ /* 0x102fe4000001088d */
[----:B--2---:R-:W-:Y:S01]  /*8540*/  FADD.FTZ R2, R154, R2 ;  /* 0x000000029a027221 */ /* 0x004fe20000010000 */
[----:B------:R-:W-:Y:S02]  /*8550*/  F2FP.BF16.PACK_AB R104, R153, R156 ;  /* 0x0000009c9968723e */ /* 0x000fe400000010ff */
[----:B------:R-:W-:Y:S04]  /*8560*/  F2FP.BF16.PACK_AB R105, R152, R151 ;  /* 0x000000979869723e */ /* 0x000fe800000010ff */
[----:B------:R-:W1:Y:S01]  /*8570*/  MUFU.EX2 R155, R116 ;  /* 0x00000074009b7308 */ /* 0x000e620000000800 */
[----:B---3--:R-:W2:Y:S01]  /*8580*/  LDSM.16.MT88.4 R112, [R140+0x1000] ;  /* 0x001000008c70783b */ /* 0x008ea20000004200 */
[----:B-----5:R-:W-:Y:S02]  /*8590*/  F2FP.BF16.PACK_AB R107, R149, R150 ;  /* 0x00000096956b723e */ /* 0x020fe400000010ff */
[----:B-1----:R-:W-:Y:S01]  /*85a0*/  F2FP.BF16.PACK_AB R106, R155, R154 ;  /* 0x0000009a9b6a723e */ /* 0x002fe200000010ff */
[--C-:B------:R-:W-:Y:S02]  /*85b0*/  FFMA.FTZ R116, R189, c[0x0][0x2d0], -R141.reuse ;  /* 0x0000b400bd747a23 */ /* 0x100fe4000001088d */
[----:B------:R-:W-:Y:S03]  /*85c0*/  FFMA.FTZ R141, R182, c[0x0][0x2d0], -R141 ;  /* 0x0000b400b68d7a23 */ /* 0x000fe6000001088d */
[----:B------:R1:W3:Y:S01]  /*85d0*/  MUFU.EX2 R144, R116 ;  /* 0x0000007400907308 */ /* 0x0002e20000000800 */
[----:B------:R-:W-:Y:S01]  /*85e0*/  FADD.FTZ R2, R155, R2 ;  /* 0x000000029b027221 */ /* 0x000fe20000010000 */
[C---:B----4-:R-:W-:Y:S08]  /*85f0*/  HMMA.16816.F32.BF16 R4, R104.reuse, R108, R4 ;  /* 0x0000006c6804723c */ /* 0x050ff00000041804 */
[C---:B------:R-:W-:Y:S01]  /*8600*/  HMMA.16816.F32.BF16 R8, R104.reuse, R110, R8 ;  /* 0x0000006e6808723c */ /* 0x040fe20000041808 */
[----:B------:R-:W4:Y:S01]  /*8610*/  LDSM.16.MT88.4 R108, [R3+0x1000] ;  /* 0x00100000036c783b */ /* 0x000f220000004200 */
[----:B------:R-:W5:Y:S07]  /*8620*/  MUFU.EX2 R148, R141 ;  /* 0x0000008d00947308 */ /* 0x000f6e0000000800 */
[----:B-1----:R-:W-:Y:S01]  /*8630*/  LDSM.16.MT88.4 R116, [R103+0x5000] ;  /* 0x005000006774783b */ /* 0x002fe20000004200 */
[C---:B--2---:R-:W-:Y:S03]  /*8640*/  HMMA.16816.F32.BF16 R12, R104.reuse, R112, R12 ;  /* 0x00000070680c723c */ /* 0x044fe6000004180c */
[----:B---3--:R-:W-:Y:S05]  /*8650*/  F2FP.BF16.PACK_AB R136, R147, R144 ;  /* 0x000000909388723e */ /* 0x008fea00000010ff */
[C---:B------:R-:W-:Y:S01]  /*8660*/  HMMA.16816.F32.BF16 R16, R104.reuse, R114, R16 ;  /* 0x000000726810723c */ /* 0x040fe20000041810 */
[----:B------:R-:W1:Y:S03]  /*8670*/  LDSM.16.MT88.4 R112, [R103+0x1000] ;  /* 0x001000006770783b */ /* 0x000e660000004200 */
[----:B-----5:R-:W-:Y:S04]  /*8680*/  F2FP.BF16.PACK_AB R138, R148, R146 ;  /* 0x00000092948a723e */ /* 0x020fe800000010ff */
[C---:B----4-:R-:W-:Y:S08]  /*8690*/  HMMA.16816.F32.BF16 R20, R104.reuse, R108, R20 ;  /* 0x0000006c6814723c */ /* 0x050ff00000041814 */
        /* <DEDUP_REMOVED lines=21> */
[--C-:B------:R-:W-:Y:S01]  /*87f0*/  FFMA.FTZ R112, R184, c[0x0][0x2d0], -R142.reuse ;  /* 0x0000b400b8707a23 */ /* 0x100fe2000001088e */
[C---:B------:R-:W-:Y:S03]  /*8800*/  HMMA.16816.F32.BF16 R80, R104.reuse, R114, R80 ;  /* 0x000000726850723c */ /* 0x040fe60000041850 */
[----:B------:R1:W-:Y:S05]  /*8810*/  MUFU.EX2 R143, R112 ;  /* 0x00000070008f7308 */ /* 0x0003ea0000000800 */
[C---:B--2---:R-:W-:Y:S08]  /*8820*/  HMMA.16816.F32.BF16 R84, R104.reuse, R108, R84 ;  /* 0x0000006c6854723c */ /* 0x044ff00000041854 */
[C---:B------:R-:W-:Y:S04]  /*8830*/  HMMA.16816.F32.BF16 R88, R104.reuse, R110, R88 ;  /* 0x0000006e6858723c */ /* 0x040fe80000041858 */
[--C-:B-1----:R-:W-:Y:S04]  /*8840*/  FFMA.FTZ R112, R183, c[0x0][0x2d0], -R142.reuse ;  /* 0x0000b400b7707a23 */ /* 0x102fe8000001088e */
[C---:B------:R-:W-:Y:S01]  /*8850*/  HMMA.16816.F32.BF16 R92, R104.reuse, R116, R92 ;  /* 0x00000074685c723c */ /* 0x040fe2000004185c */
[----:B------:R1:W2:Y:S07]  /*8860*/  MUFU.EX2 R145, R112 ;  /* 0x0000007000917308 */ /* 0x0002ae0000000800 */
[----:B------:R-:W-:Y:S04]  /*8870*/  HMMA.16816.F32.BF16 R96, R104, R118, R96 ;  /* 0x000000766860723c */ /* 0x000fe80000041860 */
[--C-:B-1----:R-:W-:Y:S01]  /*8880*/  FFMA.FTZ R112, R187, c[0x0][0x2d0], -R142.reuse ;  /* 0x0000b400bb707a23 */ /* 0x102fe2000001088e */
[----:B--2---:R-:W-:Y:S01]  /*8890*/  F2FP.BF16.PACK_AB R137, R145, R143 ;  /* 0x0000008f9189723e */ /* 0x004fe200000010ff */
[----:B------:R-:W-:Y:S02]  /*88a0*/  FFMA.FTZ R142, R192, c[0x0][0x2d0], -R142 ;  /* 0x0000b400c08e7a23 */ /* 0x000fe4000001088e */
[----:B------:R1:W-:Y:S10]  /*88b0*/  MUFU.EX2 R141, R112 ;  /* 0x00000070008d7308 */ /* 0x0003f40000000800 */
[----:B------:R-:W2:Y:S01]  /*88c0*/  MUFU.EX2 R142, R142 ;  /* 0x0000008e008e7308 */ /* 0x000ea20000000800 */
[----:B-1----:R-:W1:Y:S01]  /*88d0*/  LDSM.16.MT88.4 R112, [R102+0x1800] ;  /* 0x001800006670783b */ /* 0x002e620000004200 */
[----:B--2---:R-:W-:Y:S07]  /*88e0*/  F2FP.BF16.PACK_AB R139, R142, R141 ;  /* 0x0000008d8e8b723e */ /* 0x004fee00000010ff */
        /* <DEDUP_REMOVED lines=9> */
[----:B------:R-:W-:Y:S07]  /*8980*/  LDSM.16.MT88.4 R20, [R140+0x5800] ;  /* 0x005800008c14783b */ /* 0x000fee0000004200 */
        /* <DEDUP_REMOVED lines=8> */
[----:B------:R2:W5:Y:S07]  /*8a10*/  LDSM.16.MT88.4 R8, [R3+0x5800] ;  /* 0x005800000308783b */ /* 0x00056e0000004200 */
[C---:B---3--:R-:W-:Y:S08]  /*8a20*/  HMMA.16816.F32.BF16 R52, R136.reuse, R12, R52 ;  /* 0x0000000c8834723c */ /* 0x048ff00000041834 */
[C---:B------:R-:W-:Y:S08]  /*8a30*/  HMMA.16816.F32.BF16 R56, R136.reuse, R14, R56 ;  /* 0x0000000e8838723c */ /* 0x040ff00000041838 */
[C---:B----4-:R-:W-:Y:S04]  /*8a40*/  HMMA.16816.F32.BF16 R60, R136.reuse, R16, R60 ;  /* 0x00000010883c723c */ /* 0x050fe8000004183c */
[----:B--2---:R-:W-:Y:S02]  /*8a50*/  FADD.FTZ R3, R149, R0 ;  /* 0x0000000095037221 */ /* 0x004fe40000010000 */
[----:B------:R-:W-:Y:S02]  /*8a60*/  FADD.FTZ R0, R144, R2 ;  /* 0x0000000290007221 */ /* 0x000fe40000010000 */
[C---:B------:R-:W-:Y:S04]  /*8a70*/  HMMA.16816.F32.BF16 R64, R136.reuse, R18, R64 ;  /* 0x000000128840723c */ /* 0x040fe80000041840 */
[----:B------:R-:W-:Y:S02]  /*8a80*/  FADD.FTZ R3, R143, R3 ;  /* 0x000000038f037221 */ /* 0x000fe40000010000 */
[----:B------:R-:W-:Y:S02]  /*8a90*/  FADD.FTZ R2, R147, R0 ;  /* 0x0000000093027221 */ /* 0x000fe40000010000 */
[C---:B-1----:R-:W-:Y:S04]  /*8aa0*/  HMMA.16816.F32.BF16 R68, R136.reuse, R4, R68 ;  /* 0x000000048844723c */ /* 0x042fe80000041844 */
[----:B------:R-:W-:Y:S02]  /*8ab0*/  FADD.FTZ R0, R145, R3 ;  /* 0x0000000391007221 */ /* 0x000fe40000010000 */
[----:B------:R-:W-:Y:S01]  /*8ac0*/  FADD.FTZ R3, R146, R2 ;  /* 0x0000000292037221 */ /* 0x000fe20000010000 */
[----:B------:R-:W-:Y:S01]  /*8ad0*/  IADD3 R2, R199, 0x1, RZ ;  /* 0x00000001c7027810 */ /* 0x000fe20007ffe0ff */
[C---:B------:R-:W-:Y:S01]  /*8ae0*/  HMMA.16816.F32.BF16 R72, R136.reuse, R6, R72 ;  /* 0x000000068848723c */ /* 0x040fe20000041848 */
[----:B------:R-:W1:Y:S03]  /*8af0*/  LDSM.16.MT88.4 R4, [R103+0x5800] ;  /* 0x005800006704783b */ /* 0x000e660000004200 */
[----:B------:R-:W-:Y:S01]  /*8b00*/  FADD.FTZ R0, R141, R0 ;  /* 0x000000008d007221 */ /* 0x000fe20000010000 */
[----:B------:R-:W-:Y:S01]  /*8b10*/  SEL R199, R2, RZ, !P1 ;  /* 0x000000ff02c77207 */ /* 0x000fe20004800000 */
[----:B------:R-:W-:Y:S02]  /*8b20*/  FADD.FTZ R203, R148, R3 ;  /* 0x0000000394cb7221 */ /* 0x000fe40000010000 */
[C---:B------:R-:W-:Y:S04]  /*8b30*/  HMMA.16816.F32.BF16 R76, R136.reuse, R20, R76 ;  /* 0x00000014884c723c */ /* 0x040fe8000004184c */
[----:B------:R-:W-:Y:S04]  /*8b40*/  FADD.FTZ R204, R142, R0 ;  /* 0x000000008ecc7221 */ /* 0x000fe80000010000 */
[C---:B------:R-:W-:Y:S08]  /*8b50*/  HMMA.16816.F32.BF16 R80, R136.reuse, R22, R80 ;  /* 0x000000168850723c */ /* 0x040ff00000041850 */
[C---:B-----5:R-:W-:Y:S08]  /*8b60*/  HMMA.16816.F32.BF16 R84, R136.reuse, R8, R84 ;  /* 0x000000088854723c */ /* 0x060ff00000041854 */
[C---:B------:R-:W-:Y:S08]  /*8b70*/  HMMA.16816.F32.BF16 R88, R136.reuse, R10, R88 ;  /* 0x0000000a8858723c */ /* 0x040ff00000041858 */
[C---:B-1----:R-:W-:Y:S07]  /*8b80*/  HMMA.16816.F32.BF16 R92, R136.reuse, R4, R92 ;  /* 0x00000004885c723c */ /* 0x042fee000004185c */
[----:B------:R-:W-:Y:S01]  /*8b90*/  IADD3 R4, R172, -0x2, RZ ;  /* 0xfffffffeac047810 */ /* 0x000fe20007ffe0ff */
[----:B------:R-:W-:Y:S03]  /*8ba0*/  HMMA.16816.F32.BF16 R96, R136, R6, R96 ;  /* 0x000000068860723c */ /* 0x000fe60000041860 */
[----:B------:R-:W-:Y:S11]  /*8bb0*/  ISETP.GE.AND P0, PT, R4, R205, PT ;  /* 0x000000cd0400720c */ /* 0x000ff60003f06270 */
[----:B------:R-:W-:Y:S02]  /*8bc0*/  @!UPT UIADD3 URZ, URZ, URZ, URZ ;  /* 0x0000003f3f3ff290 */ /* 0x000fe4000fffe03f */
[----:B------:R-:W-:-:S05]  /*8bd0*/  @!P0 BRA `(.L_x_2607) ;  /* 0x0000050000008947 */ /* 0x000fca0003800000 */
[----:B------:R-:W-:Y:S01]  /*8be0*/  IADD3 R2, R206, R200, R211 ;  /* 0x000000c8ce027210 */ /* 0x000fe20007ffe0d3 */
[----:B------:R-:W-:Y:S01]  /*8bf0*/  IMAD.MOV.U32 R173, RZ, RZ, RZ ;  /* 0x000000ffffad7224 */ /* 0x000fe200078e00ff */
[----:B------:R-:W-:Y:S01]  /*8c00*/  SHF.R.S32.HI R224, RZ, 0x1f, R201 ;  /* 0x0000001fffe07819 */ /* 0x000fe200000114c9 */
[C---:B------:R-:W-:Y:S01]  /*8c10*/  IMAD.SHL.U32 R18, R201.reuse, 0x2, RZ ;  /* 0x00000002c9127824 */ /* 0x040fe200078e00ff */
[----:B------:R-:W-:Y:S01]  /*8c20*/  IADD3 R2, R2, -0x80, RZ ;  /* 0xffffff8002027810 */ /* 0x000fe20007ffe0ff */
[----:B------:R-:W-:Y:S01]  /*8c30*/  IMAD.SHL.U32 R17, R202, 0x2, RZ ;  /* 0x00000002ca117824 */ /* 0x000fe200078e00ff */
[----:B------:R-:W-:Y:S01]  /*8c40*/  SHF.L.U64.HI R15, R201, 0x1, R224 ;  /* 0x00000001c90f7819 */ /* 0x000fe200000102e0 */
[C---:B------:R-:W-:Y:S01]  /*8c50*/  IMAD.SHL.U32 R16, R193.reuse, 0x2, RZ ;  /* 0x00000002c1107824 */ /* 0x040fe200078e00ff */
[----:B------:R-:W-:Y:S01]  /*8c60*/  SHF.R.S32.HI R225, RZ, 0x1f, R202 ;  /* 0x0000001fffe17819 */ /* 0x000fe200000114ca */
[----:B------:R-:W-:Y:S01]  /*8c70*/  @P3 IMAD.HI.U32 R3, R2, c[0x0][0x2bc], RZ ;  /* 0x0000af0002033a27 */ /* 0x000fe200078e00ff */
[----:B------:R-:W-:Y:S02]  /*8c80*/  SHF.R.S32.HI R224, RZ, 0x1f, R193 ;  /* 0x0000001fffe07819 */ /* 0x000fe400000114c1 */
[----:B------:R-:W-:Y:S01]  /*8c90*/  SHF.L.U64.HI R14, R202, 0x1, R225 ;  /* 0x00000001ca0e7819 */ /* 0x000fe200000102e1 */
[----:B------:R-:W-:Y:S01]  /*8ca0*/  IMAD.MOV.U32 R0, RZ, RZ, R2 ;  /* 0x000000ffff007224 */ /* 0x000fe200078e0002 */
[----:B------:R-:W-:Y:S02]  /*8cb0*/  @P3 SHF.R.U32.HI R0, RZ, c[0x0][0x2c0], R3 ;  /* 0x0000b000ff003a19 */ /* 0x000fe40000011603 */
[----:B------:R-:W-:Y:S02]  /*8cc0*/  SHF.L.U64.HI R13, R193, 0x1, R224 ;  /* 0x00000001c10d7819 */ /* 0x000fe400000102e0 */
        /* <DEDUP_REMOVED lines=22> */
.L_x_2650:
[----:B------:R-:W-:-:S05]  /*8e30*/  BRA.DIV ~URZ, `(.L_x_2609) ;  /* 0x000067127f007947 */ /* 0x000fca000b800000 */
[----:B------:R-:W3:Y:S01]  /*8e40*/  SHFL.IDX PT, R2, R12, RZ, 0x181f ;  /* 0x00181fff0c027589 */ /* 0x000ee200000e0000 */
[----:B------:R-:W-:Y:S01]  /*8e50*/  ISETP.GE.AND P5, PT, R193, c[0x0][0x1d4], PT ;  /* 0x00007500c1007a0c */ /* 0x000fe20003fa6270 */
[----:B------:R-:W-:Y:S01]  /*8e60*/  IMAD R0, R199, 0x6000, R222 ;  /* 0x00006000c7007824 */ /* 0x000fe200078e02de */
[----:B------:R-:W-:Y:S02]  /*8e70*/  ISETP.GE.AND P1, PT, R202, c[0x0][0x1d4], PT ;  /* 0x00007500ca007a0c */ /* 0x000fe40003f26270 */
[C---:B---3--:R-:W-:Y:S02]  /*8e80*/  IADD3 R8, P0, R2.reuse, R16, RZ ;  /* 0x0000001002087210 */ /* 0x048fe40007f1e0ff */
[----:B------:R-:W-:Y:S03]  /*8e90*/  IADD3 R6, P6, R2, R17, RZ ;  /* 0x0000001102067210 */ /* 0x000fe60007fde0ff */
[C---:B--2---:R-:W-:Y:S01]  /*8ea0*/  IMAD.X R9, R4.reuse, 0x1, R13, P0 ;  /* 0x0000000104097824 */ /* 0x044fe200000e060d */
[----:B------:R-:W-:Y:S01]  /*8eb0*/  ISETP.GE.AND P0, PT, R201, c[0x0][0x1d4], PT ;  /* 0x00007500c9007a0c */ /* 0x000fe20003f06270 */
[----:B------:R-:W-:Y:S01]  /*8ec0*/  IMAD.X R7, R4, 0x1, R14, P6 ;  /* 0x0000000104077824 */ /* 0x000fe200030e060e */
[----:B------:R-:W-:Y:S02]  /*8ed0*/  IADD3 R10, P6, R2, R18, RZ ;  /* 0x00000012020a7210 */ /* 0x000fe40007fde0ff */
[----:B------:R-:W-:Y:S01]  /*8ee0*/  @!PT LDS RZ, [RZ] ;  /* 0x00000000fffff984 */ /* 0x000fe20000000800 */
[----:B------:R-:W-:Y:S01]  /*8ef0*/  @!PT LDS RZ, [RZ] ;  /* 0x00000000fffff984 */ /* 0x000fe20000000800 */
[----:B------:R2:W-:Y:S03]  /*8f00*/  LDGSTS.E.BYPASS.LTC128B.128 [R0], [R8.64], !P5 ;  /* 0x0000000008007fae */ /* 0x0005e6000e901d46 */
[----:B------:R-:W-:Y:S01]  /*8f10*/  IMAD.X R11, R4, 0x1, R15, P6 ;  /* 0x00000001040b7824 */ /* 0x000fe200030e060f */
[----:B------:R2:W-:Y:S04]  /*8f20*/  LDGSTS.E.BYPASS.LTC128B.128 [R0+0x2000], [R6.64], !P1 ;  /* 0x0200000006007fae */ /* 0x0005e8000c901d46 */
[----:B------:R3:W4:Y:S04]  /*8f30*/  SHFL.IDX PT, R4, R5, 0x1, 0x181f ;  /* 0x00381f0005047f89 */ /* 0x00072800000e0000 */
[----:B------:R5:W-:Y:S04]  /*8f40*/  LDGSTS.E.BYPASS.LTC128B.128 [R0+0x4000], [R10.64], !P0 ;  /* 0x040000000a007fae */ /* 0x000be8000c101d46 */
[----:B------:R2:W1:Y:S02]  /*8f50*/  SHFL.IDX PT, R2, R12, 0x1, 0x181f ;  /* 0x00381f000c027f89 */ /* 0x00046400000e0000 */
[----:B-1-3--:R-:W-:Y:S02]  /*8f60*/  SEL R5, RZ, 0x10, P0 ;  /* 0x00000010ff057807 */ /* 0x00afe40000000000 */
[----:B-----5:R-:W-:Y:S02]  /*8f70*/  SEL R11, RZ, 0x10, P5 ;  /* 0x00000010ff0b7807 */ /* 0x020fe40002800000 */
[----:B------:R-:W-:Y:S04]  /*8f80*/  SEL R10, RZ, 0x10, P1 ;  /* 0x00000010ff0a7807 */ /* 0x000fe80000800000 */
.L_x_2651:
[----:B--2-4-:R-:W-:Y:S02]  /*8f90*/  IADD3 R3, -R10, 0x10, RZ ;  /* 0x000000100a037810 */ /* 0x014fe40007ffe1ff */
[----:B------:R-:W-:Y:S02]  /*8fa0*/  IADD3 R8, -R11, 0x10, RZ ;  /* 0x000000100b087810 */ /* 0x000fe40007ffe1ff */
[----:B------:R-:W-:Y:S02]  /*8fb0*/  IADD3 R6, -R5, 0x10, RZ ;  /* 0x0000001005067810 */ /* 0x000fe40007ffe1ff */
[----:B------:R-:W-:Y:S02]  /*8fc0*/  LOP3.LUT R7, R3, 0xf, RZ, 0xc0, !PT ;  /* 0x0000000f03077812 */ /* 0x000fe400078ec0ff */
[----:B------:R-:W-:Y:S02]  /*8fd0*/  LOP3.LUT R8, R8, 0xf, RZ, 0xc0, !PT ;  /* 0x0000000f08087812 */ /* 0x000fe400078ec0ff */
[----:B------:R-:W-:Y:S02]  /*8fe0*/  LOP3.LUT R3, R6, 0xf, RZ, 0xc0, !PT ;  /* 0x0000000f06037812 */ /* 0x000fe400078ec0ff */
[-C--:B------:R-:W-:Y:S02]  /*8ff0*/  IADD3 R6, P6, P5, R7, R2.reuse, R17 ;  /* 0x0000000207067210 */ /* 0x080fe40007dde011 */
[----:B------:R-:W-:Y:S02]  /*9000*/  IADD3 R8, P1, P0, R8, R2, R16 ;  /* 0x0000000208087210 */ /* 0x000fe4000783e010 */
[-C--:B------:R-:W-:Y:S02]  /*9010*/  IADD3.X R7, RZ, R4.reuse, R14, P6, P5 ;  /* 0x00000004ff077210 */ /* 0x080fe400037ea40e */
[----:B------:R-:W-:Y:S02]  /*9020*/  ISETP.NE.U32.AND P6, PT, R11, RZ, PT ;  /* 0x000000ff0b00720c */ /* 0x000fe40003fc5070 */
[----:B------:R-:W-:Y:S02]  /*9030*/  IADD3.X R9, RZ, R4, R13, P1, P0 ;  /* 0x00000004ff097210 */ /* 0x000fe40000fe040d */
[----:B------:R-:W-:Y:S02]  /*9040*/  IADD3 R2, P1, P0, R3, R2, R18 ;  /* 0x0000000203027210 */ /* 0x000fe4000783e012 */
[----:B------:R-:W-:Y:S02]  /*9050*/  ISETP.NE.U32.AND P5, PT, R10, RZ, PT ;  /* 0x000000ff0a00720c */ /* 0x000fe40003fa5070 */
[----:B------:R-:W-:Y:S02]  /*9060*/  IADD3.X R3, RZ, R4, R15, P1, P0 ;  /* 0x00000004ff037210 */ /* 0x000fe40000fe040f */
[----:B------:R-:W-:Y:S03]  /*9070*/  ISETP.NE.U32.AND P0, PT, R5, RZ, PT ;  /* 0x000000ff0500720c */ /* 0x000fe60003f05070 */
[----:B------:R-:W-:Y:S01]  /*9080*/  @!PT LDS RZ, [RZ] ;  /* 0x00000000fffff984 */ /* 0x000fe20000000800 */
[----:B------:R-:W-:Y:S01]  /*9090*/  @!PT LDS RZ, [RZ] ;  /* 0x00000000fffff984 */ /* 0x000fe20000000800 */
[----:B------:R-:W-:Y:S01]  /*90a0*/  @!PT LDS RZ, [RZ] ;  /* 0x00000000fffff984 */ /* 0x000fe20000000800 */
[----:B------:R1:W-:Y:S06]  /*90b0*/  LDGSTS.E.BYPASS.LTC128B.128.ZFILL [R0+0x1000], [R8.64], P6 ;  /* 0x0100000008007fae */ /* 0x0003ec000b141d46 */
[----:B------:R1:W-:Y:S04]  /*90c0*/  LDGSTS.E.BYPASS.LTC128B.128.ZFILL [R0+0x3000], [R6.64], P5 ;  /* 0x0300000006007fae */ /* 0x0003e8000a941d46 */
[----:B------:R1:W-:Y:S02]  /*90d0*/  LDGSTS.E.BYPASS.LTC128B.128.ZFILL [R0+0x5000], [R2.64], P0 ;  /* 0x0500000002007fae */ /* 0x0003e40008141d46 */
.L_x_2607:
[----:B------:R-:W-:Y:S05]  /*90e0*/  BSYNC B0 ;  /* 0x0000000000007941 */ /* 0x000fea0003800000 */
.L_x_2606:
[C---:B------:R-:W-:Y:S01]  /*90f0*/  ISETP.GT.AND P0, PT, R172.reuse, R209, PT ;  /* 0x000000d1ac00720c */ /* 0x040fe20003f04270 */
[----:B------:R-:W0:Y:S01]  /*9100*/  LDGDEPBAR ;  /* 0x00000000000079af */ /* 0x000e220000000000 */
[C---:B------:R-:W-:Y:S01]  /*9110*/  ISETP.GE.AND P1, PT, R161.reuse, 0x1, PT ;  /* 0x00000001a100780c */ /* 0x040fe20003f26270 */
[----:B------:R-:W-:Y:S01]  /*9120*/  IMAD.MOV.U32 R103, RZ, RZ, R100 ;  /* 0x000000ffff677224 */ /* 0x000fe200078e0064 */
[----:B------:R-:W-:Y:S01]  /*9130*/  IADD3 R161, R161, 0x1, RZ ;  /* 0x00000001a1a17810 */ /* 0x000fe20007ffe0ff */
[----:B------:R-:W-:Y:S01]  /*9140*/  IMAD.MOV.U32 R102, RZ, RZ, R101 ;  /* 0x000000ffff667224 */ /* 0x000fe200078e0065 */
[----:B------:R-:W-:Y:S02]  /*9150*/  IADD3 R172, R172, -0x1, RZ ;  /* 0xffffffffacac7810 */ /* 0x000fe40007ffe0ff */
[----:B------:R-:W-:Y:S05]  /*9160*/  SEL R161, R161, RZ, !P1 ;  /* 0x000000ffa1a17207 */ /* 0x000fea0004800000 */
[----:B-1----:R-:W-:-:S05]  /*9170*/  @P0 BRA `(.L_x_2610) ;  /* 0xffffc87000000947 */ /* 0x002fca000383ffff */
.L_x_2601:
[----:B------:R-:W-:Y:S01]  /*9180*/  ISETP.GE.AND P0, PT, R172, R205, PT ;  /* 0x000000cdac00720c */ /* 0x000fe20003f06270 */
[----:B------:R-:W-:Y:S01]  /*9190*/  IMAD.MOV.U32 R209, RZ, RZ, 0x1f ;  /* 0x0000001fffd17424 */ /* 0x000fe200078e00ff */
[----:B------:R-:W-:-:S11]  /*91a0*/  MOV R208, 0xffffffff ;  /* 0xffffffff00d07802 */ /* 0x000fd60000000f00 */
[----:B------:R-:W-:Y:S05]  /*91b0*/  @!P0 BRA `(.L_x_2611) ;  /* 0x000032a000008947 */ /* 0x000fea0003800000 */
[----:B------:R-:W-:Y:S02]  /*91c0*/  MOV R102, R100 ;  /* 0x0000006400667202 */ /* 0x000fe40000000f00 */
[----:B------:R-:W-:Y:S02]  /*91d0*/  MOV R0, R101 ;  /* 0x0000006500007202 */ /* 0x000fe40000000f00 */
.L_x_2621:
        /* <DEDUP_REMOVED lines=43> */
.L_x_2652:
        /* <DEDUP_REMOVED lines=22> */
.L_x_2653:
        /* <DEDUP_REMOVED lines=21> */
.L_x_2613:
[----:B------:R-:W-:Y:S05]  /*9740*/  BSYNC B0 ;  /* 0x0000000000007941 */ /* 0x000fea0003800000 */
.L_x_2612:
[----:B------:R-:W0:Y:S01]  /*9750*/  LDGDEPBAR ;  /* 0x00000000000079af */ /* 0x000e220000000000 */
[----:B------:R-:W-:Y:S01]  /*9760*/  WARPSYNC 0xffffffff ;  /* 0xffffffff00007948 */ /* 0x000fe20003800000 */
[C---:B--23--:R-:W-:Y:S03]  /*9770*/  HMMA.16816.F32.BF16 R4, R32.reuse, R8, RZ ;  /* 0x000000082004723c */ /* 0x04cfe600000418ff */
[----:B------:R-:W-:Y:S01]  /*9780*/  ISETP.GE.AND P0, PT, R199, 0x1, PT ;  /* 0x00000001c700780c */ /* 0x000fe20003f06270 */
[C---:B------:R-:W-:Y:S01]  /*9790*/  IMAD.IADD R3, R166.reuse, 0x1, R100 ;  /* 0x00000001a6037824 */ /* 0x040fe200078e0264 */
[C---:B------:R-:W-:Y:S01]  /*97a0*/  IADD3 R2, R167.reuse, R100, R166 ;  /* 0x00000064a7027210 */ /* 0x040fe20007ffe0a6 */
[----:B------:R-:W-:Y:S02]  /*97b0*/  IMAD.IADD R103, R166, 0x1, R101 ;  /* 0x00000001a6677824 */ /* 0x000fe400078e0265 */
        /* <DEDUP_REMOVED lines=30> */
[----:B------:R-:W-:Y:S01]  /*99a0*/  IMAD.IADD R152, R167, 0x1, R100 ;  /* 0x00000001a7987824 */ /* 0x000fe200078e0264 */
        /* <DEDUP_REMOVED lines=79> */
[----:B------:R-:W3:Y:S08]  /*9ea0*/  LDSM.16.M88.4 R144, [R152+0x5000] ;  /* 0x005000009890783b */ /* 0x000ef00000000200 */
[----:B------:R-:W4:Y:S01]  /*9eb0*/  LDSM.16.M88.4 R152, [R152+0x5800] ;  /* 0x005800009898783b */ /* 0x000f220000000200 */
        /* <DEDUP_REMOVED lines=29> */
[----:B------:R-:W1:Y:S01]  /*a090*/  MUFU.TANH R140, R4 ;  /* 0x00000004008c7308 */ /* 0x000e620000002400 */
[----:B------:R-:W-:Y:S02]  /*a0a0*/  FMUL.FTZ R6, R6, c[0x0][0x320] ;  /* 0x0000c80006067a20 */ /* 0x000fe40000410000 */
[----:B------:R-:W-:Y:S02]  /*a0b0*/  FMUL.FTZ R5, R5, c[0x0][0x320] ;  /* 0x0000c80005057a20 */ /* 0x000fe40000410000 */
[----:B------:R-:W-:Y:S04]  /*a0c0*/  FMUL.FTZ R7, R7, c[0x0][0x320] ;  /* 0x0000c80007077a20 */ /* 0x000fe80000410000 */
        /* <DEDUP_REMOVED lines=8> */
[----:B------:R-:W-:Y:S02]  /*a150*/  FMUL.FTZ R13, R13, c[0x0][0x320] ;  /* 0x0000c8000d0d7a20 */ /* 0x000fe40000410000 */
[----:B------:R-:W-:Y:S01]  /*a160*/  FMUL.FTZ R15, R15, c[0x0][0x320] ;  /* 0x0000c8000f0f7a20 */ /* 0x000fe20000410000 */
[----:B-1----:R-:W-:Y:S01]  /*a170*/  FMNMX.FTZ R101, R140, R0, !PT ;  /* 0x000000008c657209 */ /* 0x002fe20007810000 */
[----:B------:R-:W-:Y:S02]  /*a180*/  FMUL.FTZ R16, R16, c[0x0][0x320] ;  /* 0x0000c80010107a20 */ /* 0x000fe40000410000 */
[----:B------:R-:W-:Y:S02]  /*a190*/  FMUL.FTZ R18, R18, c[0x0][0x320] ;  /* 0x0000c80012127a20 */ /* 0x000fe40000410000 */
[----:B------:R-:W-:Y:S01]  /*a1a0*/  FMUL.FTZ R17, R17, c[0x0][0x320] ;  /* 0x0000c80011117a20 */ /* 0x000fe20000410000 */
[----:B------:R1:W4:Y:S01]  /*a1b0*/  MUFU.TANH R144, R7 ;  /* 0x0000000700907308 */ /* 0x0003220000002400 */
[----:B------:R-:W-:Y:S01]  /*a1c0*/  FMUL.FTZ R19, R19, c[0x0][0x320] ;  /* 0x0000c80013137a20 */ /* 0x000fe20000410000 */
[----:B--2---:R-:W-:Y:S08]  /*a1d0*/  FMNMX.FTZ R100, R143, R102, !PT ;  /* 0x000000668f647209 */ /* 0x004ff00007810000 */
[----:B------:R-:W2:Y:S01]  /*a1e0*/  MUFU.TANH R141, R8 ;  /* 0x00000008008d7308 */ /* 0x000ea20000002400 */
[----:B---3--:R-:W-:Y:S09]  /*a1f0*/  FMNMX.FTZ R101, R142, R101, !PT ;  /* 0x000000658e657209 */ /* 0x008ff20007810000 */
[----:B------:R-:W3:Y:S01]  /*a200*/  MUFU.TANH R136, R10 ;  /* 0x0000000a00887308 */ /* 0x000ee20000002400 */
[----:B-1----:R-:W1:Y:S01]  /*a210*/  LDSM.16.M88.4 R4, [R2+0x5000] ;  /* 0x005000000204783b */ /* 0x002e620000000200 */
[----:B----4-:R-:W-:Y:S08]  /*a220*/  FMNMX.FTZ R100, R144, R100, !PT ;  /* 0x0000006490647209 */ /* 0x010ff00007810000 */
[----:B------:R-:W4:Y:S01]  /*a230*/  MUFU.TANH R103, R9 ;  /* 0x0000000900677308 */ /* 0x000f220000002400 */
[----:B--2---:R-:W-:Y:S09]  /*a240*/  FMNMX.FTZ R101, R141, R101, !PT ;  /* 0x000000658d657209 */ /* 0x004ff20007810000 */
[----:B------:R2:W5:Y:S01]  /*a250*/  MUFU.TANH R137, R11 ;  /* 0x0000000b00897308 */ /* 0x0005620000002400 */
[----:B---3--:R-:W-:Y:S09]  /*a260*/  FMNMX.FTZ R100, R136, R100, !PT ;  /* 0x0000006488647209 */ /* 0x008ff20007810000 */
[----:B------:R-:W3:Y:S01]  /*a270*/  MUFU.TANH R152, R12 ;  /* 0x0000000c00987308 */ /* 0x000ee20000002400 */
[----:B----4-:R-:W-:Y:S09]  /*a280*/  FMNMX.FTZ R101, R103, R101, !PT ;  /* 0x0000006567657209 */ /* 0x010ff20007810000 */
[----:B------:R-:W4:Y:S01]  /*a290*/  MUFU.TANH R154, R14 ;  /* 0x0000000e009a7308 */ /* 0x000f220000002400 */
[----:B--2---:R2:W2:Y:S01]  /*a2a0*/  LDSM.16.M88.4 R8, [R2+0x5800] ;  /* 0x005800000208783b */ /* 0x0044a20000000200 */
[C---:B-1----:R-:W-:Y:S03]  /*a2b0*/  HMMA.16816.F32.BF16 R20, R148.reuse, R4, R20 ;  /* 0x000000049414723c */ /* 0x042fe60000041814 */
[----:B-----5:R-:W-:Y:S05]  /*a2c0*/  FMNMX.FTZ R100, R137, R100, !PT ;  /* 0x0000006489647209 */ /* 0x020fea0007810000 */
[----:B------:R-:W1:Y:S01]  /*a2d0*/  MUFU.TANH R147, R13 ;  /* 0x0000000d00937308 */ /* 0x000e620000002400 */
[C---:B------:R-:W-:Y:S03]  /*a2e0*/  HMMA.16816.F32.BF16 R24, R148.reuse, R6, R24 ;  /* 0x000000069418723c */ /* 0x040fe60000041818 */
[----:B---3--:R-:W-:Y:S06]  /*a2f0*/  FMNMX.FTZ R101, R152, R101, !PT ;  /* 0x0000006598657209 */ /* 0x008fec0007810000 */
[----:B------:R-:W3:Y:S03]  /*a300*/  MUFU.TANH R155, R15 ;  /* 0x0000000f009b7308 */ /* 0x000ee60000002400 */
[----:B----4-:R-:W-:Y:S02]  /*a310*/  FMNMX.FTZ R100, R154, R100, !PT ;  /* 0x000000649a647209 */ /* 0x010fe40007810000 */
[----:B--2---:R-:W-:Y:S01]  /*a320*/  IADD3 R2, R199, 0x1, RZ ;  /* 0x00000001c7027810 */ /* 0x004fe20007ffe0ff */
[----:B------:R-:W-:Y:S04]  /*a330*/  FMUL.FTZ R20, R20, c[0x0][0x320] ;  /* 0x0000c80014147a20 */ /* 0x000fe80000410000 */
[----:B------:R-:W2:Y:S01]  /*a340*/  MUFU.TANH R146, R16 ;  /* 0x0000001000927308 */ /* 0x000ea20000002400 */
[----:B------:R-:W-:Y:S01]  /*a350*/  FMUL.FTZ R22, R22, c[0x0][0x320] ;  /* 0x0000c80016167a20 */ /* 0x000fe20000410000 */
[----:B------:R-:W-:Y:S01]  /*a360*/  SEL R199, R2, RZ, !P0 ;  /* 0x000000ff02c77207 */ /* 0x000fe20004000000 */
        /* <DEDUP_REMOVED lines=8> */
[C---:B------:R-:W-:Y:S03]  /*a3f0*/  HMMA.16816.F32.BF16 R28, R148.reuse, R8, R28 ;  /* 0x00000008941c723c */ /* 0x040fe6000004181c */
[----:B---3--:R-:W-:Y:S03]  /*a400*/  FMNMX.FTZ R100, R155, R100, !PT ;  /* 0x000000649b647209 */ /* 0x008fe60007810000 */
[----:B------:R-:W3:Y:S02]  /*a410*/  MUFU.TANH R145, R17 ;  /* 0x0000001100917308 */ /* 0x000ee40000002400 */
[----:B------:R-:W-:Y:S04]  /*a420*/  HMMA.16816.F32.BF16 R32, R148, R10, R32 ;  /* 0x0000000a9420723c */ /* 0x000fe80000041820 */
[----:B--2---:R-:W-:Y:S04]  /*a430*/  FMNMX.FTZ R101, R146, R101, !PT ;  /* 0x0000006592657209 */ /* 0x004fe80007810000 */
[----:B------:R-:W2:Y:S01]  /*a440*/  MUFU.TANH R156, R19 ;  /* 0x00000013009c7308 */ /* 0x000ea20000002400 */
[----:B-1----:R-:W-:Y:S07]  /*a450*/  FMNMX.FTZ R100, R153, R100, !PT ;  /* 0x0000006499647209 */ /* 0x002fee0007810000 */
[----:B------:R-:W-:Y:S02]  /*a460*/  FMUL.FTZ R28, R28, c[0x0][0x320] ;  /* 0x0000c8001c1c7a20 */ /* 0x000fe40000410000 */
        /* <DEDUP_REMOVED lines=8> */
[----:B------:R-:W-:Y:S02]  /*a4f0*/  FMUL.FTZ R33, R33, c[0x0][0x320] ;  /* 0x0000c80021217a20 */ /* 0x000fe40000410000 */
[----:B------:R-:W-:Y:S01]  /*a500*/  FMUL.FTZ R35, R35, c[0x0][0x320] ;  /* 0x0000c80023237a20 */ /* 0x000fe20000410000 */
[----:B--2---:R-:W-:Y:S06]  /*a510*/  FMNMX.FTZ R100, R156, R100, !PT ;  /* 0x000000649c647209 */ /* 0x004fec0007810000 */
        /* <DEDUP_REMOVED lines=27> */
[----:B---3--:R-:W-:Y:S02]  /*a6d0*/  FMNMX.FTZ R100, R182, R100, !PT ;  /* 0x00000064b6647209 */ /* 0x008fe40007810000 */
[----:B--2---:R-:W-:Y:S02]  /*a6e0*/  FMNMX.FTZ R101, R149, R101, !PT ;  /* 0x0000006595657209 */ /* 0x004fe40007810000 */
[----:B-1----:R-:W-:Y:S01]  /*a6f0*/  FMNMX.FTZ R100, R180, R100, !PT ;  /* 0x00000064b4647209 */ /* 0x002fe20007810000 */
[----:B------:R-:W-:-:S05]  /*a700*/  BRA.DIV ~URZ, `(.L_x_2616) ;  /* 0x000053527f007947 */ /* 0x000fca000b800000 */
[----:B------:R1:W2:Y:S02]  /*a710*/  SHFL.BFLY PT, R2, R101, 0x2, 0x1f ;  /* 0x0c401f0065027f89 */ /* 0x0002a400000e0000 */
.L_x_2654:
[----:B-12---:R-:W-:Y:S01]  /*a720*/  FMNMX.FTZ R101, R101, R2, !PT ;  /* 0x0000000265657209 */ /* 0x006fe20007810000 */
[----:B------:R-:W-:Y:S01]  /*a730*/  SHFL.BFLY PT, R3, R100, 0x2, 0x1f ;  /* 0x0c401f0064037f89 */ /* 0x000fe200000e0000 */
[----:B------:R-:W-:Y:S04]  /*a740*/  DEPBAR.LE SB0, 0x2 ;  /* 0x000080800000791a */ /* 0x000fe80000000000 */
[----:B------:R-:W-:Y:S03]  /*a750*/  BSSY B0, `(.L_x_2617) ;  /* 0x00001c6000007945 */ /* 0x000fe60003800000 */
[----:B------:R-:W1:Y:S08]  /*a760*/  SHFL.BFLY PT, R2, R101, 0x1, 0x1f ;  /* 0x0c201f0065027f89 */ /* 0x000e7000000e0000 */
[----:B------:R-:W-:Y:S01]  /*a770*/  BAR.SYNC.DEFER_BLOCKING 0x0 ;  /* 0x0000000000007b1d */ /* 0x000fe20000010000 */
[----:B-1----:R-:W-:Y:S02]  /*a780*/  FMNMX.FTZ R101, R101, R2, !PT ;  /* 0x0000000265657209 */ /* 0x002fe40007810000 */
[----:B------:R-:W-:Y:S03]  /*a790*/  FMNMX.FTZ R100, R100, R3, !PT ;  /* 0x0000000364647209 */ /* 0x000fe60007810000 */
[C---:B------:R-:W-:Y:S02]  /*a7a0*/  FADD.FTZ R0, -R101.reuse, R0 ;  /* 0x0000000065007221 */ /* 0x040fe40000010100 */
[----:B------:R-:W-:Y:S01]  /*a7b0*/  FMUL.FTZ R148, R101, c[0x0][0x2d0] ;  /* 0x0000b40065947a20 */ /* 0x000fe20000410000 */
[----:B------:R-:W1:Y:S01]  /*a7c0*/  SHFL.BFLY PT, R5, R100, 0x1, 0x1f ;  /* 0x0c201f0064057f89 */ /* 0x000e6200000e0000 */
[----:B------:R-:W-:Y:S02]  /*a7d0*/  FMUL.FTZ R0, R0, c[0x0][0x2d0] ;  /* 0x0000b40000007a20 */ /* 0x000fe40000410000 */
[--C-:B------:R-:W-:Y:S02]  /*a7e0*/  FFMA.FTZ R3, R140, c[0x0][0x2d0], -R148.reuse ;  /* 0x0000b4008c037a23 */ /* 0x100fe40000010894 */
[----:B------:R2:W3:Y:S01]  /*a7f0*/  MUFU.EX2 R2, R0 ;  /* 0x0000000000027308 */ /* 0x0004e20000000800 */
[--C-:B------:R-:W-:Y:S09]  /*a800*/  FFMA.FTZ R4, R142, c[0x0][0x2d0], -R148.reuse ;  /* 0x0000b4008e047a23 */ /* 0x100ff20000010894 */
[----:B------:R4:W-:Y:S01]  /*a810*/  MUFU.EX2 R185, R3 ;  /* 0x0000000300b97308 */ /* 0x0009e20000000800 */
[----:B-1----:R-:W-:Y:S09]  /*a820*/  FMNMX.FTZ R100, R100, R5, !PT ;  /* 0x0000000564647209 */ /* 0x002ff20007810000 */
[----:B------:R1:W-:Y:S01]  /*a830*/  MUFU.EX2 R195, R4 ;  /* 0x0000000400c37308 */ /* 0x0003e20000000800 */
[--C-:B--2---:R-:W-:Y:S02]  /*a840*/  FFMA.FTZ R0, R141, c[0x0][0x2d0], -R148.reuse ;  /* 0x0000b4008d007a23 */ /* 0x104fe40000010894 */
[----:B------:R-:W-:Y:S02]  /*a850*/  FMUL.FTZ R141, R100, c[0x0][0x2d0] ;  /* 0x0000b400648d7a20 */ /* 0x000fe40000410000 */
[C---:B---3--:R-:W-:Y:S05]  /*a860*/  FMUL.FTZ R5, R2.reuse, R105 ;  /* 0x0000006902057220 */ /* 0x048fea0000410000 */
[----:B------:R2:W-:Y:S01]  /*a870*/  MUFU.EX2 R196, R0 ;  /* 0x0000000000c47308 */ /* 0x0005e20000000800 */
[C---:B------:R-:W-:Y:S02]  /*a880*/  FMUL.FTZ R9, R2.reuse, R109 ;  /* 0x0000006d02097220 */ /* 0x040fe40000410000 */
[C---:B------:R-:W-:Y:S02]  /*a890*/  FMUL.FTZ R8, R2.reuse, R108 ;  /* 0x0000006c02087220 */ /* 0x040fe40000410000 */
[--C-:B----4-:R-:W-:Y:S02]  /*a8a0*/  FFMA.FTZ R3, R143, c[0x0][0x2d0], -R141.reuse ;  /* 0x0000b4008f037a23 */ /* 0x110fe4000001088d */
[C---:B------:R-:W-:Y:S02]  /*a8b0*/  FMUL.FTZ R16, R2.reuse, R116 ;  /* 0x0000007402107220 */ /* 0x040fe40000410000 */
[C---:B------:R-:W-:Y:S01]  /*a8c0*/  FMUL.FTZ R17, R2.reuse, R117 ;  /* 0x0000007502117220 */ /* 0x040fe20000410000 */
[----:B------:R3:W-:Y:S01]  /*a8d0*/  MUFU.EX2 R142, R3 ;  /* 0x00000003008e7308 */ /* 0x0007e20000000800 */
[C---:B------:R-:W-:Y:S02]  /*a8e0*/  FMUL.FTZ R24, R2.reuse, R124 ;  /* 0x0000007c02187220 */ /* 0x040fe40000410000 */
[C---:B------:R-:W-:Y:S02]  /*a8f0*/  FMUL.FTZ R25, R2.reuse, R125 ;  /* 0x0000007d02197220 */ /* 0x040fe40000410000 */
[C---:B-1----:R-:W-:Y:S02]  /*a900*/  FMUL.FTZ R4, R2.reuse, R104 ;  /* 0x0000006802047220 */ /* 0x042fe40000410000 */
[C---:B------:R-:W-:Y:S02]  /*a910*/  FMUL.FTZ R32, R2.reuse, R132 ;  /* 0x0000008402207220 */ /* 0x040fe40000410000 */
[C---:B------:R-:W-:Y:S02]  /*a920*/  FMUL.FTZ R33, R2.reuse, R133 ;  /* 0x0000008502217220 */ /* 0x040fe40000410000 */
[C---:B------:R-:W-:Y:S02]  /*a930*/  FMUL.FTZ R36, R2.reuse, R36 ;  /* 0x0000002402247220 */ /* 0x040fe40000410000 */
[C---:B------:R-:W-:Y:S02]  /*a940*/  FMUL.FTZ R37, R2.reuse, R37 ;  /* 0x0000002502257220 */ /* 0x040fe40000410000 */
[----:B--2---:R-:W-:Y:S02]  /*a950*/  FFMA.FTZ R0, R103, c[0x0][0x2d0], -R148 ;  /* 0x0000b40067007a23 */ /* 0x004fe40000010894 */
[C---:B------:R-:W-:Y:S02]  /*a960*/  FMUL.FTZ R40, R2.reuse, R40 ;  /* 0x0000002802287220 */ /* 0x040fe40000410000 */
[----:B------:R-:W1:Y:S01]  /*a970*/  MUFU.EX2 R200, R0 ;  /* 0x0000000000c87308 */ /* 0x000e620000000800 */
[C---:B------:R-:W-:Y:S02]  /*a980*/  FMUL.FTZ R41, R2.reuse, R41 ;  /* 0x0000002902297220 */ /* 0x040fe40000410000 */
[----:B------:R-:W-:Y:S02]  /*a990*/  FMUL.FTZ R44, R2, R44 ;  /* 0x0000002c022c7220 */ /* 0x000fe40000410000 */
[--C-:B---3--:R-:W-:Y:S02]  /*a9a0*/  FFMA.FTZ R3, R144, c[0x0][0x2d0], -R141.reuse ;  /* 0x0000b40090037a23 */ /* 0x108fe4000001088d */
        /* <DEDUP_REMOVED lines=9> */
[----:B------:R-:W-:Y:S01]  /*aa40*/  FMUL.FTZ R61, R2, R61 ;  /* 0x0000003d023d7220 */ /* 0x000fe20000410000 */
[----:B-1----:R-:W-:Y:S01]  /*aa50*/  F2FP.BF16.PACK_AB R138, R200, R196 ;  /* 0x000000c4c88a723e */ /* 0x002fe200000010ff */
[----:B------:R-:W-:Y:S01]  /*aa60*/  FADD.FTZ R0, -R100, R102 ;  /* 0x0000006664007221 */ /* 0x000fe20000010100 */
[----:B------:R-:W-:Y:S01]  /*aa70*/  IADD3 R102, R170, R160, RZ ;  /* 0x000000a0aa667210 */ /* 0x000fe20007ffe0ff */
[----:B------:R-:W-:Y:S02]  /*aa80*/  FMUL.FTZ R64, R2, R64 ;  /* 0x0000004002407220 */ /* 0x000fe40000410000 */
[----:B------:R-:W-:Y:S01]  /*aa90*/  FMUL.FTZ R0, R0, c[0x0][0x2d0] ;  /* 0x0000b40000007a20 */ /* 0x000fe20000410000 */
[----:B------:R-:W-:Y:S01]  /*aaa0*/  IADD3 R140, R168, R102, RZ ;  /* 0x00000066a88c7210 */ /* 0x000fe20007ffe0ff */
[----:B------:R-:W1:Y:S01]  /*aab0*/  LDSM.16.MT88.4 R12, [R102] ;  /* 0x00000000660c783b */ /* 0x000e620000004200 */
[----:B------:R-:W-:Y:S02]  /*aac0*/  FMUL.FTZ R65, R2, R65 ;  /* 0x0000004102417220 */ /* 0x000fe40000410000 */
[--C-:B--2---:R-:W-:Y:S01]  /*aad0*/  FFMA.FTZ R3, R136, c[0x0][0x2d0], -R141.reuse ;  /* 0x0000b40088037a23 */ /* 0x104fe2000001088d */
[----:B------:R-:W2:Y:S01]  /*aae0*/  MUFU.EX2 R0, R0 ;  /* 0x0000000000007308 */ /* 0x000ea20000000800 */
[----:B------:R-:W-:Y:S01]  /*aaf0*/  F2FP.BF16.PACK_AB R136, R195, R185 ;  /* 0x000000b9c388723e */ /* 0x000fe200000010ff */
[C---:B------:R-:W-:Y:S02]  /*ab00*/  FMUL.FTZ R68, R2.reuse, R68 ;  /* 0x0000004402447220 */ /* 0x040fe40000410000 */
[----:B------:R-:W3:Y:S01]  /*ab10*/  LDSM.16.MT88.4 R20, [R140] ;  /* 0x000000008c14783b */ /* 0x000ee20000004200 */
[C---:B------:R-:W-:Y:S02]  /*ab20*/  FMUL.FTZ R69, R2.reuse, R69 ;  /* 0x0000004502457220 */ /* 0x040fe40000410000 */
[C---:B------:R-:W-:Y:S02]  /*ab30*/  FMUL.FTZ R72, R2.reuse, R72 ;  /* 0x0000004802487220 */ /* 0x040fe40000410000 */
[----:B------:R-:W-:Y:S01]  /*ab40*/  FMUL.FTZ R73, R2, R73 ;  /* 0x0000004902497220 */ /* 0x000fe20000410000 */
[----:B------:R4:W-:Y:S01]  /*ab50*/  MUFU.EX2 R197, R3 ;  /* 0x0000000300c57308 */ /* 0x0009e20000000800 */
[--C-:B------:R-:W-:Y:S02]  /*ab60*/  FFMA.FTZ R108, R152, c[0x0][0x2d0], -R148.reuse ;  /* 0x0000b400986c7a23 */ /* 0x100fe40000010894 */
        /* <DEDUP_REMOVED lines=8> */
[C---:B------:R-:W-:Y:S02]  /*abf0*/  FMUL.FTZ R10, R0.reuse, R110 ;  /* 0x0000006e000a7220 */ /* 0x040fe40000410000 */
[C---:B------:R-:W-:Y:S02]  /*ac00*/  FMUL.FTZ R11, R0.reuse, R111 ;  /* 0x0000006f000b7220 */ /* 0x040fe40000410000 */
[----:B------:R-:W-:Y:S02]  /*ac10*/  FMUL.FTZ R18, R0, R118 ;  /* 0x0000007600127220 */ /* 0x000fe40000410000 */
[--C-:B----4-:R-:W-:Y:S01]  /*ac20*/  FFMA.FTZ R3, R137, c[0x0][0x2d0], -R141.reuse ;  /* 0x0000b40089037a23 */ /* 0x110fe2000001088d */
[----:B------:R-:W-:Y:S01]  /*ac30*/  F2FP.BF16.PACK_AB R137, R194, R142 ;  /* 0x0000008ec289723e */ /* 0x000fe200000010ff */
[C---:B------:R-:W-:Y:S02]  /*ac40*/  FMUL.FTZ R19, R0.reuse, R119 ;  /* 0x0000007700137220 */ /* 0x040fe40000410000 */
        /* <DEDUP_REMOVED lines=14> */
[--C-:B------:R-:W-:Y:S01]  /*ad30*/  FFMA.FTZ R117, R158, c[0x0][0x2d0], -R148.reuse ;  /* 0x0000b4009e757a23 */ /* 0x100fe20000010894 */
[----:B------:R-:W-:Y:S01]  /*ad40*/  IADD3 R3, R171, R160, RZ ;  /* 0x000000a0ab037210 */ /* 0x000fe20007ffe0ff */
[--C-:B------:R-:W-:Y:S02]  /*ad50*/  FFMA.FTZ R116, R151, c[0x0][0x2d0], -R148.reuse ;  /* 0x0000b40097747a23 */ /* 0x100fe40000010894 */
[--C-:B------:R-:W-:Y:S01]  /*ad60*/  FFMA.FTZ R118, R150, c[0x0][0x2d0], -R148.reuse ;  /* 0x0000b40096767a23 */ /* 0x100fe20000010894 */
[----:B------:R-:W-:Y:S01]  /*ad70*/  IADD3 R103, R168, R3, RZ ;  /* 0x00000003a8677210 */ /* 0x000fe20007ffe0ff */
[C---:B-1----:R-:W-:Y:S01]  /*ad80*/  HMMA.16816.F32.BF16 R4, R136.reuse, R12, R4 ;  /* 0x0000000c8804723c */ /* 0x042fe20000041804 */
[----:B------:R-:W1:Y:S04]  /*ad90*/  LDSM.16.MT88.4 R28, [R3] ;  /* 0x00000000031c783b */ /* 0x000e680000004200 */
[----:B------:R-:W-:Y:S02]  /*ada0*/  FFMA.FTZ R119, R149, c[0x0][0x2d0], -R148 ;  /* 0x0000b40095777a23 */ /* 0x000fe40000010894 */
[C---:B------:R-:W-:Y:S01]  /*adb0*/  FMUL.FTZ R13, R2.reuse, R113 ;  /* 0x00000071020d7220 */ /* 0x040fe20000410000 */
[C---:B------:R-:W-:Y:S01]  /*adc0*/  HMMA.16816.F32.BF16 R8, R136.reuse, R14, R8 ;  /* 0x0000000e8808723c */ /* 0x040fe20000041808 */
[----:B------:R-:W2:Y:S03]  /*add0*/  LDSM.16.MT88.4 R104, [R103] ;  /* 0x000000006768783b */ /* 0x000ea60000004200 */
[----:B------:R-:W-:Y:S02]  /*ade0*/  FMUL.FTZ R12, R2, R112 ;  /* 0x00000070020c7220 */ /* 0x000fe40000410000 */
[C---:B------:R-:W-:Y:S02]  /*adf0*/  FMUL.FTZ R54, R0.reuse, R54 ;  /* 0x0000003600367220 */ /* 0x040fe40000410000 */
[C---:B------:R-:W-:Y:S01]  /*ae00*/  FMUL.FTZ R14, R0.reuse, R114 ;  /* 0x00000072000e7220 */ /* 0x040fe20000410000 */
[----:B------:R-:W-:Y:S03]  /*ae10*/  LDSM.16.MT88.4 R124, [R3+0x1800] ;  /* 0x00180000037c783b */ /* 0x000fe60000004200 */
[C---:B------:R-:W-:Y:S02]  /*ae20*/  FMUL.FTZ R15, R0.reuse, R115 ;  /* 0x00000073000f7220 */ /* 0x040fe40000410000 */
[C---:B------:R-:W-:Y:S02]  /*ae30*/  FMUL.FTZ R55, R0.reuse, R55 ;  /* 0x0000003700377220 */ /* 0x040fe40000410000 */
[C---:B------:R-:W-:Y:S01]  /*ae40*/  FMUL.FTZ R58, R0.reuse, R58 ;  /* 0x0000003a003a7220 */ /* 0x040fe20000410000 */
[----:B------:R-:W-:Y:S01]  /*ae50*/  LDSM.16.MT88.4 R132, [R103+0x1800] ;  /* 0x001800006784783b */ /* 0x000fe20000004200 */
[C---:B------:R-:W-:Y:S01]  /*ae60*/  FMUL.FTZ R59, R0.reuse, R59 ;  /* 0x0000003b003b7220 */ /* 0x040fe20000410000 */
[C---:B---3--:R-:W-:Y:S03]  /*ae70*/  HMMA.16816.F32.BF16 R12, R136.reuse, R20, R12 ;  /* 0x00000014880c723c */ /* 0x048fe6000004180c */
        /* <DEDUP_REMOVED lines=8> */
[C---:B------:R-:W-:Y:S02]  /*af00*/  FFMA.FTZ R120, R0.reuse, R204, R142 ;  /* 0x000000cc00787223 */ /* 0x040fe4000001008e */
[C---:B------:R-:W-:Y:S02]  /*af10*/  FMUL.FTZ R67, R0.reuse, R67 ;  /* 0x0000004300437220 */ /* 0x040fe40000410000 */
[C---:B------:R-:W-:Y:S01]  /*af20*/  FMUL.FTZ R70, R0.reuse, R70 ;  /* 0x0000004600467220 */ /* 0x040fe20000410000 */
[C---:B-1----:R-:W-:Y:S03]  /*af30*/  HMMA.16816.F32.BF16 R20, R136.reuse, R28, R20 ;  /* 0x0000001c8814723c */ /* 0x042fe60000041814 */
[C---:B------:R-:W-:Y:S02]  /*af40*/  FMUL.FTZ R71, R0.reuse, R71 ;  /* 0x0000004700477220 */ /* 0x040fe40000410000 */
[----:B------:R-:W-:Y:S02]  /*af50*/  FMUL.FTZ R74, R0, R74 ;  /* 0x0000004a004a7220 */ /* 0x000fe40000410000 */
[C---:B------:R-:W-:Y:S01]  /*af60*/  FMUL.FTZ R28, R2.reuse, R128 ;  /* 0x00000080021c7220 */ /* 0x040fe20000410000 */
[C---:B------:R-:W-:Y:S01]  /*af70*/  HMMA.16816.F32.BF16 R24, R136.reuse, R30, R24 ;  /* 0x0000001e8818723c */ /* 0x040fe20000041818 */
[----:B------:R1:W-:Y:S03]  /*af80*/  MUFU.EX2 R128, R108 ;  /* 0x0000006c00807308 */ /* 0x0003e60000000800 */
        /* <DEDUP_REMOVED lines=10> */
[--C-:B-1----:R-:W-:Y:S01]  /*b030*/  FFMA.FTZ R108, R147, c[0x0][0x2d0], -R148.reuse ;  /* 0x0000b400936c7a23 */ /* 0x102fe20000010894 */
[C---:B------:R-:W-:Y:S01]  /*b040*/  HMMA.16816.F32.BF16 R32, R136.reuse, R106, R32 ;  /* 0x0000006a8820723c */ /* 0x040fe20000041820 */
[----:B------:R-:W1:Y:S01]  /*b050*/  LDSM.16.MT88.4 R104, [R102+0x2000] ;  /* 0x002000006668783b */ /* 0x000e620000004200 */
[----:B------:R-:W-:Y:S02]  /*b060*/  MUFU.EX2 R147, R117 ;  /* 0x0000007500937308 */ /* 0x000fe40000000800 */
[----:B------:R-:W-:Y:S02]  /*b070*/  FMUL.FTZ R87, R0, R87 ;  /* 0x0000005700577220 */ /* 0x000fe40000410000 */
[C---:B------:R-:W-:Y:S02]  /*b080*/  FMUL.FTZ R88, R2.reuse, R88 ;  /* 0x0000005802587220 */ /* 0x040fe40000410000 */
[----:B------:R-:W-:Y:S04]  /*b090*/  FMUL.FTZ R89, R2, R89 ;  /* 0x0000005902597220 */ /* 0x000fe80000410000 */
[C---:B------:R-:W-:Y:S01]  /*b0a0*/  FMUL.FTZ R90, R0.reuse, R90 ;  /* 0x0000005a005a7220 */ /* 0x040fe20000410000 */
[----:B------:R2:W-:Y:S01]  /*b0b0*/  MUFU.EX2 R190, R108 ;  /* 0x0000006c00be7308 */ /* 0x0005e20000000800 */
[----:B------:R-:W-:Y:S02]  /*b0c0*/  FMUL.FTZ R91, R0, R91 ;  /* 0x0000005b005b7220 */ /* 0x000fe40000410000 */
[--C-:B------:R-:W-:Y:S02]  /*b0d0*/  FFMA.FTZ R112, R178, c[0x0][0x2d0], -R148.reuse ;  /* 0x0000b400b2707a23 */ /* 0x100fe40000010894 */
[C---:B------:R-:W-:Y:S02]  /*b0e0*/  FMUL.FTZ R92, R2.reuse, R92 ;  /* 0x0000005c025c7220 */ /* 0x040fe40000410000 */
[----:B------:R-:W-:Y:S02]  /*b0f0*/  FMUL.FTZ R93, R2, R93 ;  /* 0x0000005d025d7220 */ /* 0x000fe40000410000 */
[C---:B------:R-:W-:Y:S01]  /*b100*/  FMUL.FTZ R94, R0.reuse, R94 ;  /* 0x0000005e005e7220 */ /* 0x040fe20000410000 */
[----:B------:R3:W-:Y:S01]  /*b110*/  MUFU.EX2 R160, R112 ;  /* 0x0000007000a07308 */ /* 0x0007e20000000800 */
[----:B------:R-:W-:Y:S02]  /*b120*/  FMUL.FTZ R95, R0, R95 ;  /* 0x0000005f005f7220 */ /* 0x000fe40000410000 */
[C---:B------:R-:W-:Y:S02]  /*b130*/  FMUL.FTZ R96, R2.reuse, R96 ;  /* 0x0000006002607220 */ /* 0x040fe40000410000 */
[----:B------:R-:W-:Y:S02]  /*b140*/  FMUL.FTZ R97, R2, R97 ;  /* 0x0000006102617220 */ /* 0x000fe40000410000 */
[C---:B------:R-:W-:Y:S02]  /*b150*/  FMUL.FTZ R98, R0.reuse, R98 ;  /* 0x0000006200627220 */ /* 0x040fe40000410000 */
[----:B------:R-:W-:Y:S02]  /*b160*/  FMUL.FTZ R99, R0, R99 ;  /* 0x0000006300637220 */ /* 0x000fe40000410000 */
[----:B------:R-:W-:Y:S02]  /*b170*/  FFMA.FTZ R0, R184, c[0x0][0x2d0], -R141 ;  /* 0x0000b400b8007a23 */ /* 0x000fe4000001088d */
[----:B------:R-:W-:Y:S02]  /*b180*/  FFMA.FTZ R2, R2, R203, R185 ;  /* 0x000000cb02027223 */ /* 0x000fe400000100b9 */
[--C-:B--2---:R-:W-:Y:S01]  /*b190*/  FFMA.FTZ R108, R146, c[0x0][0x2d0], -R148.reuse ;  /* 0x0000b400926c7a23 */ /* 0x104fe20000010894 */
[----:B------:R2:W-:Y:S01]  /*b1a0*/  MUFU.EX2 R143, R0 ;  /* 0x00000000008f7308 */ /* 0x0005e20000000800 */
[C---:B-1----:R-:W-:Y:S03]  /*b1b0*/  HMMA.16816.F32.BF16 R36, R136.reuse, R104, R36 ;  /* 0x000000688824723c */ /* 0x042fe60000041824 */
[--C-:B---3--:R-:W-:Y:S05]  /*b1c0*/  FFMA.FTZ R112, R175, c[0x0][0x2d0], -R148.reuse ;  /* 0x0000b400af707a23 */ /* 0x108fea0000010894 */
[C---:B------:R-:W-:Y:S01]  /*b1d0*/  HMMA.16816.F32.BF16 R40, R136.reuse, R106, R40 ;  /* 0x0000006a8828723c */ /* 0x040fe20000041828 */
[----:B------:R-:W1:Y:S01]  /*b1e0*/  LDSM.16.MT88.4 R104, [R140+0x2000] ;  /* 0x002000008c68783b */ /* 0x000e620000004200 */
[----:B------:R-:W-:Y:S10]  /*b1f0*/  MUFU.EX2 R146, R118 ;  /* 0x0000007600927308 */ /* 0x000ff40000000800 */
[----:B------:R3:W-:Y:S01]  /*b200*/  MUFU.EX2 R192, R108 ;  /* 0x0000006c00c07308 */ /* 0x0007e20000000800 */
[--C-:B--2---:R-:W-:Y:S09]  /*b210*/  FFMA.FTZ R0, R183, c[0x0][0x2d0], -R141.reuse ;  /* 0x0000b400b7007a23 */ /* 0x104ff2000001088d */
[----:B------:R2:W-:Y:S01]  /*b220*/  MUFU.EX2 R144, R0 ;  /* 0x0000000000907308 */ /* 0x0005e20000000800 */
[--C-:B---3--:R-:W-:Y:S09]  /*b230*/  FFMA.FTZ R108, R145, c[0x0][0x2d0], -R148.reuse ;  /* 0x0000b400916c7a23 */ /* 0x108ff20000010894 */
[----:B------:R-:W-:Y:S01]  /*b240*/  MUFU.EX2 R145, R119 ;  /* 0x0000007700917308 */ /* 0x000fe20000000800 */
[C---:B-1----:R-:W-:Y:S03]  /*b250*/  HMMA.16816.F32.BF16 R44, R136.reuse, R104, R44 ;  /* 0x00000068882c723c */ /* 0x042fe6000004182c */
[--C-:B--2---:R-:W-:Y:S06]  /*b260*/  FFMA.FTZ R0, R182, c[0x0][0x2d0], -R141.reuse ;  /* 0x0000b400b6007a23 */ /* 0x104fec000001088d */
[----:B------:R1:W-:Y:S01]  /*b270*/  MUFU.EX2 R191, R108 ;  /* 0x0000006c00bf7308 */ /* 0x0003e20000000800 */
[C---:B------:R-:W-:Y:S01]  /*b280*/  HMMA.16816.F32.BF16 R48, R136.reuse, R106, R48 ;  /* 0x0000006a8830723c */ /* 0x040fe20000041830 */
[----:B------:R-:W2:Y:S08]  /*b290*/  LDSM.16.MT88.4 R104, [R3+0x2000] ;  /* 0x002000000368783b */ /* 0x000eb00000004200 */
[----:B------:R-:W-:Y:S03]  /*b2a0*/  MUFU.EX2 R142, R0 ;  /* 0x00000000008e7308 */ /* 0x000fe60000000800 */
[--C-:B-1----:R-:W-:Y:S07]  /*b2b0*/  FFMA.FTZ R108, R154, c[0x0][0x2d0], -R141.reuse ;  /* 0x0000b4009a6c7a23 */ /* 0x102fee000001088d */
[----:B------:R1:W-:Y:S01]  /*b2c0*/  MUFU.EX2 R189, R108 ;  /* 0x0000006c00bd7308 */ /* 0x0003e20000000800 */
[C---:B--2---:R-:W-:Y:S08]  /*b2d0*/  HMMA.16816.F32.BF16 R52, R136.reuse, R104, R52 ;  /* 0x000000688834723c */ /* 0x044ff00000041834 */
[C---:B------:R-:W-:Y:S01]  /*b2e0*/  HMMA.16816.F32.BF16 R56, R136.reuse, R106, R56 ;  /* 0x0000006a8838723c */ /* 0x040fe20000041838 */
[----:B------:R-:W2:Y:S03]  /*b2f0*/  LDSM.16.MT88.4 R104, [R103+0x2000] ;  /* 0x002000006768783b */ /* 0x000ea60000004200 */
[--C-:B-1----:R-:W-:Y:S04]  /*b300*/  FFMA.FTZ R108, R155, c[0x0][0x2d0], -R141.reuse ;  /* 0x0000b4009b6c7a23 */ /* 0x102fe8000001088d */
[----:B------:R1:W3:Y:S02]  /*b310*/  MUFU.EX2 R188, R108 ;  /* 0x0000006c00bc7308 */ /* 0x0002e40000000800 */
[----:B-1----:R-:W-:Y:S01]  /*b320*/  LDSM.16.MT88.4 R108, [R102+0x800] ;  /* 0x00080000666c783b */ /* 0x002fe20000004200 */
        /* <DEDUP_REMOVED lines=16> */
[----:B---3--:R-:W-:Y:S03]  /*b430*/  F2FP.BF16.PACK_AB R105, R188, R189 ;  /* 0x000000bdbc69723e */ /* 0x008fe600000010ff */
[----:B------:R-:W-:Y:S02]  /*b440*/  F2FP.BF16.PACK_AB R106, R191, R192 ;  /* 0x000000c0bf6a723e */ /* 0x000fe400000010ff */
[----:B------:R-:W-:Y:S03]  /*b450*/  F2FP.BF16.PACK_AB R138, R145, R146 ;  /* 0x00000092918a723e */ /* 0x000fe600000010ff */
[----:B------:R-:W-:Y:S01]  /*b460*/  F2FP.BF16.PACK_AB R137, R144, R143 ;  /* 0x0000008f9089723e */ /* 0x000fe200000010ff */
[--C-:B-1----:R-:W-:Y:S02]  /*b470*/  FFMA.FTZ R104, R156, c[0x0][0x2d0], -R141.reuse ;  /* 0x0000b4009c687a23 */ /* 0x102fe4000001088d */
[----:B------:R1:W-:Y:S10]  /*b480*/  MUFU.EX2 R156, R112 ;  /* 0x00000070009c7308 */ /* 0x0003f40000000800 */
[----:B------:R2:W3:Y:S01]  /*b490*/  MUFU.EX2 R187, R104 ;  /* 0x0000006800bb7308 */ /* 0x0004e20000000800 */
[--C-:B-1----:R-:W-:Y:S09]  /*b4a0*/  FFMA.FTZ R112, R159, c[0x0][0x2d0], -R148.reuse ;  /* 0x0000b4009f707a23 */ /* 0x102ff20000010894 */
[----:B------:R1:W-:Y:S01]  /*b4b0*/  MUFU.EX2 R159, R112 ;  /* 0x00000070009f7308 */ /* 0x0003e20000000800 */
[----:B--2---:R-:W-:Y:S02]  /*b4c0*/  F2FP.BF16.PACK_AB R104, R190, R128 ;  /* 0x00000080be68723e */ /* 0x004fe400000010ff */
[----:B---3--:R-:W-:Y:S07]  /*b4d0*/  F2FP.BF16.PACK_AB R107, R187, R186 ;  /* 0x000000babb6b723e */ /* 0x008fee00000010ff */
[C---:B------:R-:W-:Y:S08]  /*b4e0*/  HMMA.16816.F32.BF16 R4, R104.reuse, R108, R4 ;  /* 0x0000006c6804723c */ /* 0x040ff00000041804 */
[C---:B------:R-:W-:Y:S01]  /*b4f0*/  HMMA.16816.F32.BF16 R8, R104.reuse, R110, R8 ;  /* 0x0000006e6808723c */ /* 0x040fe20000041808 */
[----:B------:R-:W2:Y:S03]  /*b500*/  LDSM.16.MT88.4 R108, [R140+0x800] ;  /* 0x000800008c6c783b */ /* 0x000ea60000004200 */
[----:B-1----:R-:W-:Y:S02]  /*b510*/  FFMA.FTZ R112, R157, c[0x0][0x2d0], -R148 ;  /* 0x0000b4009d707a23 */ /* 0x002fe40000010894 */
[----:B------:R1:W3:Y:S10]  /*b520*/  MUFU.EX2 R148, R116 ;  /* 0x0000007400947308 */ /* 0x0002f40000000800 */
[----:B------:R4:W5:Y:S01]  /*b530*/  MUFU.EX2 R157, R112 ;  /* 0x00000070009d7308 */ /* 0x0009620000000800 */
[----:B-1----:R-:W-:Y:S01]  /*b540*/  LDSM.16.MT88.4 R116, [R102+0x1800] ;  /* 0x001800006674783b */ /* 0x002fe20000004200 */
[----:B---3--:R-:W-:Y:S01]  /*b550*/  F2FP.BF16.PACK_AB R136, R148, R147 ;  /* 0x000000939488723e */ /* 0x008fe200000010ff */
[--C-:B----4-:R-:W-:Y:S01]  /*b560*/  FFMA.FTZ R112, R179, c[0x0][0x2d0], -R141.reuse ;  /* 0x0000b400b3707a23 */ /* 0x110fe2000001088d */
[C---:B--2---:R-:W-:Y:S06]  /*b570*/  HMMA.16816.F32.BF16 R12, R104.reuse, R108, R12 ;  /* 0x0000006c680c723c */ /* 0x044fec000004180c */
[----:B------:R1:W-:Y:S02]  /*b580*/  MUFU.EX2 R154, R112 ;  /* 0x00000070009a7308 */ /* 0x0003e40000000800 */
[C---:B------:R-:W-:Y:S01]  /*b590*/  HMMA.16816.F32.BF16 R16, R104.reuse, R110, R16 ;  /* 0x0000006e6810723c */ /* 0x040fe20000041810 */
[----:B------:R-:W2:Y:S03]  /*b5a0*/  LDSM.16.MT88.4 R108, [R3+0x800] ;  /* 0x00080000036c783b */ /* 0x000ea60000004200 */
[--C-:B-1----:R-:W-:Y:S04]  /*b5b0*/  FFMA.FTZ R112, R177, c[0x0][0x2d0], -R141.reuse ;  /* 0x0000b400b1707a23 */ /* 0x102fe8000001088d */
[----:B------:R1:W3:Y:S01]  /*b5c0*/  MUFU.EX2 R155, R112 ;  /* 0x00000070009b7308 */ /* 0x0002e20000000800 */
[C---:B--2---:R-:W-:Y:S01]  /*b5d0*/  HMMA.16816.F32.BF16 R20, R104.reuse, R108, R20 ;  /* 0x0000006c6814723c */ /* 0x044fe20000041814 */
[----:B-1----:R-:W-:Y:S07]  /*b5e0*/  LDSM.16.MT88.4 R112, [R140+0x1000] ;  /* 0x001000008c70783b */ /* 0x002fee0000004200 */
        /* <DEDUP_REMOVED lines=30> */
[--C-:B------:R-:W-:Y:S01]  /*b7d0*/  FFMA.FTZ R104, R176, c[0x0][0x2d0], -R141.reuse ;  /* 0x0000b400b0687a23 */ /* 0x100fe2000001088d */
[----:B-----5:R-:W-:Y:S04]  /*b7e0*/  F2FP.BF16.PACK_AB R106, R157, R159 ;  /* 0x0000009f9d6a723e */ /* 0x020fe800000010ff */
[----:B---3--:R-:W-:Y:S01]  /*b7f0*/  F2FP.BF16.PACK_AB R105, R155, R154 ;  /* 0x0000009a9b69723e */ /* 0x008fe200000010ff */
[----:B------:R2:W3:Y:S01]  /*b800*/  MUFU.EX2 R153, R104 ;  /* 0x0000006800997308 */ /* 0x0004e20000000800 */
[----:B-1----:R-:W1:Y:S01]  /*b810*/  LDSM.16.MT88.4 R108, [R102+0x1000] ;  /* 0x00100000666c783b */ /* 0x002e620000004200 */
[----:B--2---:R-:W-:Y:S02]  /*b820*/  F2FP.BF16.PACK_AB R104, R156, R160 ;  /* 0x000000a09c68723e */ /* 0x004fe400000010ff */
[----:B---3--:R-:W-:Y:S07]  /*b830*/  F2FP.BF16.PACK_AB R107, R153, R152 ;  /* 0x00000098996b723e */ /* 0x008fee00000010ff */
        /* <DEDUP_REMOVED lines=33> */
[----:B------:R-:W-:Y:S02]  /*ba50*/  FFMA.FTZ R2, R180, c[0x0][0x2d0], -R141 ;  /* 0x0000b400b4027a23 */ /* 0x000fe4000001088d */
[----:B------:R-:W-:Y:S02]  /*ba60*/  FADD.FTZ R109, R194, R120 ;  /* 0x00000078c26d7221 */ /* 0x000fe40000010000 */
[C---:B--2---:R-:W-:Y:S01]  /*ba70*/  HMMA.16816.F32.BF16 R92, R104.reuse, R112, R92 ;  /* 0x00000070685c723c */ /* 0x044fe2000004185c */
[----:B------:R-:W1:Y:S01]  /*ba80*/  MUFU.EX2 R141, R2 ;  /* 0x00000002008d7308 */ /* 0x000e620000000800 */
[----:B------:R-:W2:Y:S02]  /*ba90*/  LDSM.16.MT88.4 R120, [R140+0x1800] ;  /* 0x001800008c78783b */ /* 0x000ea40000004200 */
[----:B------:R-:W-:Y:S04]  /*baa0*/  FADD.FTZ R108, R196, R108 ;  /* 0x0000006cc46c7221 */ /* 0x000fe80000010000 */
[----:B------:R-:W-:Y:S04]  /*bab0*/  HMMA.16816.F32.BF16 R96, R104, R114, R96 ;  /* 0x000000726860723c */ /* 0x000fe80000041860 */
[----:B------:R-:W-:Y:S04]  /*bac0*/  FADD.FTZ R0, R200, R108 ;  /* 0x0000006cc8007221 */ /* 0x000fe80000010000 */
[----:B------:R-:W-:Y:S04]  /*bad0*/  FADD.FTZ R0, R128, R0 ;  /* 0x0000000080007221 */ /* 0x000fe80000010000 */
[----:B------:R-:W-:Y:S04]  /*bae0*/  FADD.FTZ R0, R190, R0 ;  /* 0x00000000be007221 */ /* 0x000fe80000010000 */
[----:B------:R-:W-:Y:S01]  /*baf0*/  FADD.FTZ R0, R192, R0 ;  /* 0x00000000c0007221 */ /* 0x000fe20000010000 */
[----:B-1----:R-:W-:Y:S01]  /*bb00*/  F2FP.BF16.PACK_AB R139, R141, R142 ;  /* 0x0000008e8d8b723e */ /* 0x002fe200000010ff */
[----:B------:R-:W-:Y:S02]  /*bb10*/  FADD.FTZ R2, R197, R109 ;  /* 0x0000006dc5027221 */ /* 0x000fe40000010000 */
[----:B------:R-:W-:Y:S02]  /*bb20*/  FADD.FTZ R0, R191, R0 ;  /* 0x00000000bf007221 */ /* 0x000fe40000010000 */
[----:B------:R-:W-:Y:S02]  /*bb30*/  FADD.FTZ R2, R198, R2 ;  /* 0x00000002c6027221 */ /* 0x000fe40000010000 */
[C---:B------:R-:W-:Y:S01]  /*bb40*/  HMMA.16816.F32.BF16 R104, R136.reuse, R116, R4 ;  /* 0x000000748868723c */ /* 0x040fe20000041804 */
[----:B------:R-:W1:Y:S04]  /*bb50*/  LDSM.16.MT88.4 R4, [R102+0x3800] ;  /* 0x003800006604783b */ /* 0x000e680000004200 */
[----:B------:R-:W-:Y:S02]  /*bb60*/  FADD.FTZ R2, R189, R2 ;  /* 0x00000002bd027221 */ /* 0x000fe40000010000 */
[----:B------:R-:W-:Y:S01]  /*bb70*/  FADD.FTZ R0, R160, R0 ;  /* 0x00000000a0007221 */ /* 0x000fe20000010000 */
[C---:B------:R-:W-:Y:S01]  /*bb80*/  HMMA.16816.F32.BF16 R108, R136.reuse, R118, R8 ;  /* 0x00000076886c723c */ /* 0x040fe20000041808 */
[----:B------:R-:W3:Y:S03]  /*bb90*/  LDSM.16.MT88.4 R8, [R140+0x3800] ;  /* 0x003800008c08783b */ /* 0x000ee60000004200 */
[----:B------:R-:W-:Y:S02]  /*bba0*/  FADD.FTZ R2, R188, R2 ;  /* 0x00000002bc027221 */ /* 0x000fe40000010000 */
[----:B------:R-:W-:Y:S02]  /*bbb0*/  FADD.FTZ R0, R156, R0 ;  /* 0x000000009c007221 */ /* 0x000fe40000010000 */
[C---:B--2---:R-:W-:Y:S01]  /*bbc0*/  HMMA.16816.F32.BF16 R112, R136.reuse, R120, R12 ;  /* 0x000000788870723c */ /* 0x044fe2000004180c */
[----:B------:R-:W2:Y:S03]  /*bbd0*/  LDSM.16.MT88.4 R12, [R3+0x3800] ;  /* 0x00380000030c783b */ /* 0x000ea60000004200 */
[----:B------:R-:W-:Y:S02]  /*bbe0*/  FADD.FTZ R2, R186, R2 ;  /* 0x00000002ba027221 */ /* 0x000fe40000010000 */
[----:B------:R-:W-:Y:S02]  /*bbf0*/  FADD.FTZ R0, R159, R0 ;  /* 0x000000009f007221 */ /* 0x000fe40000010000 */
[C---:B------:R-:W-:Y:S01]  /*bc00*/  HMMA.16816.F32.BF16 R116, R136.reuse, R122, R16 ;  /* 0x0000007a8874723c */ /* 0x040fe20000041810 */
[----:B------:R-:W-:Y:S03]  /*bc10*/  LDSM.16.MT88.4 R16, [R140+0x5800] ;  /* 0x005800008c10783b */ /* 0x000fe60000004200 */
[----:B------:R-:W-:Y:S04]  /*bc20*/  FADD.FTZ R2, R187, R2 ;  /* 0x00000002bb027221 */ /* 0x000fe80000010000 */
[C---:B------:R-:W-:Y:S01]  /*bc30*/  HMMA.16816.F32.BF16 R120, R136.reuse, R124, R20 ;  /* 0x0000007c8878723c */ /* 0x040fe20000041814 */
[----:B------:R4:W-:Y:S03]  /*bc40*/  LDSM.16.MT88.4 R20, [R3+0x5800] ;  /* 0x005800000314783b */ /* 0x0009e60000004200 */
[----:B------:R-:W-:Y:S04]  /*bc50*/  FADD.FTZ R2, R154, R2 ;  /* 0x000000029a027221 */ /* 0x000fe80000010000 */
[C---:B------:R-:W-:Y:S04]  /*bc60*/  HMMA.16816.F32.BF16 R124, R136.reuse, R126, R24 ;  /* 0x0000007e887c723c */ /* 0x040fe80000041818 */
[----:B------:R-:W-:Y:S04]  /*bc70*/  FADD.FTZ R2, R155, R2 ;  /* 0x000000029b027221 */ /* 0x000fe80000010000 */
[C---:B------:R-:W-:Y:S08]  /*bc80*/  HMMA.16816.F32.BF16 R128, R136.reuse, R132, R28 ;  /* 0x000000848880723c */ /* 0x040ff0000004181c */
[C---:B------:R-:W-:Y:S04]  /*bc90*/  HMMA.16816.F32.BF16 R132, R136.reuse, R134, R32 ;  /* 0x000000868884723c */ /* 0x040fe80000041820 */
[----:B----4-:R-:W-:Y:S02]  /*bca0*/  FADD.FTZ R3, R152, R2 ;  /* 0x0000000298037221 */ /* 0x010fe40000010000 */
[----:B------:R-:W-:Y:S02]  /*bcb0*/  FADD.FTZ R2, R157, R0 ;  /* 0x000000009d027221 */ /* 0x000fe40000010000 */
[C---:B-1----:R-:W-:Y:S04]  /*bcc0*/  HMMA.16816.F32.BF16 R36, R136.reuse, R4, R36 ;  /* 0x000000048824723c */ /* 0x042fe80000041824 */
[----:B------:R-:W-:Y:S01]  /*bcd0*/  FADD.FTZ R0, R153, R3 ;  /* 0x0000000399007221 */ /* 0x000fe20000010000 */
[----:B------:R-:W-:Y:S01]  /*bce0*/  IADD3 R3, R172, -0x2, RZ ;  /* 0xfffffffeac037810 */ /* 0x000fe20007ffe0ff */
[----:B------:R-:W-:Y:S02]  /*bcf0*/  FADD.FTZ R2, R147, R2 ;  /* 0x0000000293027221 */ /* 0x000fe40000010000 */
[C---:B------:R-:W-:Y:S01]  /*bd00*/  HMMA.16816.F32.BF16 R40, R136.reuse, R6, R40 ;  /* 0x000000068828723c */ /* 0x040fe20000041828 */
[----:B------:R-:W1:Y:S02]  /*bd10*/  LDSM.16.MT88.4 R4, [R103+0x3800] ;  /* 0x003800006704783b */ /* 0x000e640000004200 */
[----:B------:R-:W-:Y:S01]  /*bd20*/  ISETP.GE.AND P0, PT, R3, R205, PT ;  /* 0x000000cd0300720c */ /* 0x000fe20003f06270 */
[----:B------:R-:W-:Y:S02]  /*bd30*/  FADD.FTZ R0, R143, R0 ;  /* 0x000000008f007221 */ /* 0x000fe40000010000 */
[----:B------:R-:W-:Y:S02]  /*bd40*/  FADD.FTZ R2, R148, R2 ;  /* 0x0000000294027221 */ /* 0x000fe40000010000 */
[C---:B---3--:R-:W-:Y:S04]  /*bd50*/  HMMA.16816.F32.BF16 R44, R136.reuse, R8, R44 ;  /* 0x00000008882c723c */ /* 0x048fe8000004182c */
[----:B------:R-:W-:Y:S02]  /*bd60*/  FADD.FTZ R0, R144, R0 ;  /* 0x0000000090007221 */ /* 0x000fe40000010000 */
[----:B------:R-:W-:Y:S02]  /*bd70*/  FADD.FTZ R2, R146, R2 ;  /* 0x0000000292027221 */ /* 0x000fe40000010000 */
[C---:B------:R-:W-:Y:S01]  /*bd80*/  HMMA.16816.F32.BF16 R48, R136.reuse, R10, R48 ;  /* 0x0000000a8830723c */ /* 0x040fe20000041830 */
[----:B------:R-:W3:Y:S03]  /*bd90*/  LDSM.16.MT88.4 R8, [R102+0x5800] ;  /* 0x005800006608783b */ /* 0x000ee60000004200 */
[----:B------:R-:W-:Y:S02]  /*bda0*/  FADD.FTZ R0, R142, R0 ;  /* 0x000000008e007221 */ /* 0x000fe40000010000 */
[----:B------:R-:W-:Y:S02]  /*bdb0*/  FADD.FTZ R203, R145, R2 ;  /* 0x0000000291cb7221 */ /* 0x000fe40000010000 */
[C---:B--2---:R-:W-:Y:S04]  /*bdc0*/  HMMA.16816.F32.BF16 R52, R136.reuse, R12, R52 ;  /* 0x0000000c8834723c */ /* 0x044fe80000041834 */
[----:B------:R-:W-:Y:S04]  /*bdd0*/  FADD.FTZ R204, R141, R0 ;  /* 0x000000008dcc7221 */ /* 0x000fe80000010000 */
[C---:B------:R-:W-:Y:S01]  /*bde0*/  HMMA.16816.F32.BF16 R56, R136.reuse, R14, R56 ;  /* 0x0000000e8838723c */ /* 0x040fe20000041838 */
[----:B------:R-:W2:Y:S07]  /*bdf0*/  LDSM.16.MT88.4 R12, [R103+0x5800] ;  /* 0x00580000670c783b */ /* 0x000eae0000004200 */
[C---:B-1----:R-:W-:Y:S08]  /*be00*/  HMMA.16816.F32.BF16 R60, R136.reuse, R4, R60 ;  /* 0x00000004883c723c */ /* 0x042ff0000004183c */
[C---:B------:R-:W-:Y:S08]  /*be10*/  HMMA.16816.F32.BF16 R64, R136.reuse, R6, R64 ;  /* 0x000000068840723c */ /* 0x040ff00000041840 */
[C---:B---3--:R-:W-:Y:S08]  /*be20*/  HMMA.16816.F32.BF16 R68, R136.reuse, R8, R68 ;  /* 0x000000088844723c */ /* 0x048ff00000041844 */
        /* <DEDUP_REMOVED lines=9> */
[----:B------:R-:W-:Y:S01]  /*bec0*/  IMAD R2, R172, 0x40, R211 ;  /* 0x00000040ac027824 */ /* 0x000fe200078e02d3 */
[----:B------:R-:W-:Y:S01]  /*bed0*/  SHF.R.S32.HI R224, RZ, 0x1f, R201 ;  /* 0x0000001fffe07819 */ /* 0x000fe200000114c9 */
[----:B------:R-:W-:Y:S01]  /*bee0*/  IMAD.MOV.U32 R173, RZ, RZ, RZ ;  /* 0x000000ffffad7224 */ /* 0x000fe200078e00ff */
[----:B------:R-:W-:Y:S01]  /*bef0*/  SHF.R.S32.HI R225, RZ, 0x1f, R202 ;  /* 0x0000001fffe17819 */ /* 0x000fe200000114ca */
[C---:B------:R-:W-:Y:S01]  /*bf00*/  IMAD.SHL.U32 R18, R201.reuse, 0x2, RZ ;  /* 0x00000002c9127824 */ /* 0x040fe200078e00ff */
[----:B------:R-:W-:Y:S01]  /*bf10*/  IADD3 R2, R2, -0x80, R206 ;  /* 0xffffff8002027810 */ /* 0x000fe20007ffe0ce */
[----:B------:R-:W-:Y:S01]  /*bf20*/  IMAD.SHL.U32 R17, R202, 0x2, RZ ;  /* 0x00000002ca117824 */ /* 0x000fe200078e00ff */
[----:B------:R-:W-:Y:S01]  /*bf30*/  SHF.L.U64.HI R15, R201, 0x1, R224 ;  /* 0x00000001c90f7819 */ /* 0x000fe200000102e0 */
[C---:B------:R-:W-:Y:S01]  /*bf40*/  IMAD.SHL.U32 R16, R193.reuse, 0x2, RZ ;  /* 0x00000002c1107824 */ /* 0x040fe200078e00ff */
[----:B------:R-:W-:Y:S01]  /*bf50*/  SHF.R.S32.HI R224, RZ, 0x1f, R193 ;  /* 0x0000001fffe07819 */ /* 0x000fe200000114c1 */
[----:B------:R-:W-:Y:S01]  /*bf60*/  @P3 IMAD.HI.U32 R3, R2, c[0x0][0x2bc], RZ ;  /* 0x0000af0002033a27 */ /* 0x000fe200078e00ff */
[----:B------:R-:W-:Y:S02]  /*bf70*/  SHF.L.U64.HI R14, R202, 0x1, R225 ;  /* 0x00000001ca0e7819 */ /* 0x000fe400000102e1 */
[----:B------:R-:W-:Y:S01]  /*bf80*/  SHF.L.U64.HI R13, R193, 0x1, R224 ;  /* 0x00000001c10d7819 */ /* 0x000fe200000102e0 */
        /* <DEDUP_REMOVED lines=24> */
.L_x_2655:
[----:B------:R-:W-:-:S05]  /*c110*/  BRA.DIV ~URZ, `(.L_x_2620) ;  /* 0x00003a127f007947 */ /* 0x000fca000b800000 */
[----:B------:R-:W3:Y:S01]  /*c120*/  SHFL.IDX PT, R2, R12, RZ, 0x181f ;  /* 0x00181fff0c027589 */ /* 0x000ee200000e0000 */
[----:B------:R-:W-:Y:S01]  /*c130*/  ISETP.GE.AND P4, PT, R193, c[0x0][0x1d4], PT ;  /* 0x00007500c1007a0c */ /* 0x000fe20003f86270 */
[----:B------:R-:W-:Y:S01]  /*c140*/  IMAD R0, R199, 0x6000, R222 ;  /* 0x00006000c7007824 */ /* 0x000fe200078e02de */
[----:B------:R-:W-:Y:S02]  /*c150*/  ISETP.GE.AND P1, PT, R202, c[0x0][0x1d4], PT ;  /* 0x00007500ca007a0c */ /* 0x000fe40003f26270 */
[----:B------:R-:W-:Y:S02]  /*c160*/  ISETP.GE.AND P0, PT, R201, c[0x0][0x1d4], PT ;  /* 0x00007500c9007a0c */ /* 0x000fe40003f06270 */
[C---:B---3--:R-:W-:Y:S02]  /*c170*/  IADD3 R8, P5, R2.reuse, R16, RZ ;  /* 0x0000001002087210 */ /* 0x048fe40007fbe0ff */
[----:B------:R-:W-:Y:S03]  /*c180*/  IADD3 R6, P6, R2, R17, RZ ;  /* 0x0000001102067210 */ /* 0x000fe60007fde0ff */
[----:B--2---:R-:W-:Y:S01]  /*c190*/  IMAD.X R9, R4, 0x1, R13, P5 ;  /* 0x0000000104097824 */ /* 0x004fe200028e060d */
[----:B------:R-:W-:Y:S01]  /*c1a0*/  IADD3 R10, P5, R2, R18, RZ ;  /* 0x00000012020a7210 */ /* 0x000fe20007fbe0ff */
[C---:B------:R-:W-:Y:S01]  /*c1b0*/  IMAD.X R7, R4.reuse, 0x1, R14, P6 ;  /* 0x0000000104077824 */ /* 0x040fe200030e060e */
[----:B------:R-:W2:Y:S03]  /*c1c0*/  SHFL.IDX PT, R2, R12, 0x1, 0x181f ;  /* 0x00381f000c027f89 */ /* 0x000ea600000e0000 */
[----:B------:R-:W-:Y:S01]  /*c1d0*/  IMAD.X R11, R4, 0x1, R15, P5 ;  /* 0x00000001040b7824 */ /* 0x000fe200028e060f */
[----:B------:R-:W-:Y:S01]  /*c1e0*/  @!PT LDS RZ, [RZ] ;  /* 0x00000000fffff984 */ /* 0x000fe20000000800 */
[----:B------:R3:W-:Y:S04]  /*c1f0*/  LDGSTS.E.BYPASS.LTC128B.128 [R0], [R8.64], !P4 ;  /* 0x0000000008007fae */ /* 0x0007e8000e101d46 */
[----:B------:R4:W-:Y:S04]  /*c200*/  LDGSTS.E.BYPASS.LTC128B.128 [R0+0x2000], [R6.64], !P1 ;  /* 0x0200000006007fae */ /* 0x0009e8000c901d46 */
[----:B------:R5:W-:Y:S04]  /*c210*/  LDGSTS.E.BYPASS.LTC128B.128 [R0+0x4000], [R10.64], !P0 ;  /* 0x040000000a007fae */ /* 0x000be8000c101d46 */
[----:B------:R1:W2:Y:S01]  /*c220*/  SHFL.IDX PT, R4, R5, 0x1, 0x181f ;  /* 0x00381f0005047f89 */ /* 0x0002a200000e0000 */
[----:B----4-:R-:W-:Y:S02]  /*c230*/  SEL R7, RZ, 0x10, P0 ;  /* 0x00000010ff077807 */ /* 0x010fe40000000000 */
[----:B-1----:R-:W-:Y:S02]  /*c240*/  SEL R5, RZ, 0x10, P4 ;  /* 0x00000010ff057807 */ /* 0x002fe40002000000 */
[----:B-----5:R-:W-:Y:S02]  /*c250*/  SEL R10, RZ, 0x10, P1 ;  /* 0x00000010ff0a7807 */ /* 0x020fe40000800000 */
.L_x_2656:
[----:B--23--:R-:W-:Y:S02]  /*c260*/  IADD3 R8, -R5, 0x10, RZ ;  /* 0x0000001005087810 */ /* 0x00cfe40007ffe1ff */
[----:B------:R-:W-:Y:S02]  /*c270*/  IADD3 R3, -R10, 0x10, RZ ;  /* 0x000000100a037810 */ /* 0x000fe40007ffe1ff */
[----:B------:R-:W-:Y:S02]  /*c280*/  LOP3.LUT R8, R8, 0xf, RZ, 0xc0, !PT ;  /* 0x0000000f08087812 */ /* 0x000fe400078ec0ff */
[----:B------:R-:W-:Y:S02]  /*c290*/  LOP3.LUT R3, R3, 0xf, RZ, 0xc0, !PT ;  /* 0x0000000f03037812 */ /* 0x000fe400078ec0ff */
[----:B------:R-:W-:Y:S02]  /*c2a0*/  IADD3 R9, -R7, 0x10, RZ ;  /* 0x0000001007097810 */ /* 0x000fe40007ffe1ff */
[-C--:B------:R-:W-:Y:S02]  /*c2b0*/  IADD3 R8, P5, P4, R8, R2.reuse, R16 ;  /* 0x0000000208087210 */ /* 0x080fe40007cbe010 */
[----:B------:R-:W-:Y:S02]  /*c2c0*/  ISETP.NE.U32.AND P6, PT, R5, RZ, PT ;  /* 0x000000ff0500720c */ /* 0x000fe40003fc5070 */
[----:B------:R-:W-:Y:S02]  /*c2d0*/  IADD3 R6, P1, P0, R3, R2, R17 ;  /* 0x0000000203067210 */ /* 0x000fe4000783e011 */
[----:B------:R-:W-:Y:S02]  /*c2e0*/  LOP3.LUT R3, R9, 0xf, RZ, 0xc0, !PT ;  /* 0x0000000f09037812 */ /* 0x000fe400078ec0ff */
[-C--:B------:R-:W-:Y:S02]  /*c2f0*/  IADD3.X R9, RZ, R4.reuse, R13, P5, P4 ;  /* 0x00000004ff097210 */ /* 0x080fe40002fe840d */
[----:B------:R-:W-:Y:S02]  /*c300*/  ISETP.NE.U32.AND P5, PT, R10, RZ, PT ;  /* 0x000000ff0a00720c */ /* 0x000fe40003fa5070 */
[----:B------:R-:W-:Y:S02]  /*c310*/  ISETP.NE.U32.AND P4, PT, R7, RZ, PT ;  /* 0x000000ff0700720c */ /* 0x000fe40003f85070 */
[----:B------:R-:W-:Y:S01]  /*c320*/  IADD3.X R7, RZ, R4, R14, P1, P0 ;  /* 0x00000004ff077210 */ /* 0x000fe20000fe040e */
[----:B------:R-:W-:Y:S01]  /*c330*/  @!PT LDS RZ, [RZ] ;  /* 0x00000000fffff984 */ /* 0x000fe20000000800 */
[----:B------:R-:W-:Y:S01]  /*c340*/  @!PT LDS RZ, [RZ] ;  /* 0x00000000fffff984 */ /* 0x000fe20000000800 */
[----:B------:R-:W-:Y:S01]  /*c350*/  @!PT LDS RZ, [RZ] ;  /* 0x00000000fffff984 */ /* 0x000fe20000000800 */
[----:B------:R1:W-:Y:S01]  /*c360*/  LDGSTS.E.BYPASS.LTC128B.128.ZFILL [R0+0x1000], [R8.64], P6 ;  /* 0x0100000008007fae */ /* 0x0003e2000b141d46 */
[----:B------:R-:W-:Y:S04]  /*c370*/  IADD3 R2, P1, P0, R3, R2, R18 ;  /* 0x0000000203027210 */ /* 0x000fe8000783e012 */
[----:B------:R-:W-:Y:S03]  /*c380*/  IADD3.X R3, RZ, R4, R15, P1, P0 ;  /* 0x00000004ff037210 */ /* 0x000fe60000fe040f */
[----:B------:R1:W-:Y:S04]  /*c390*/  LDGSTS.E.BYPASS.LTC128B.128.ZFILL [R0+0x3000], [R6.64], P5 ;  /* 0x0300000006007fae */ /* 0x0003e8000a941d46 */
[----:B------:R1:W-:Y:S02]  /*c3a0*/  LDGSTS.E.BYPASS.LTC128B.128.ZFILL [R0+0x5000], [R2.64], P4 ;  /* 0x0500000002007fae */ /* 0x0003e4000a141d46 */
.L_x_2618:
[----:B------:R-:W-:Y:S05]  /*c3b0*/  BSYNC B0 ;  /* 0x0000000000007941 */ /* 0x000fea0003800000 */
.L_x_2617:
        /* <DEDUP_REMOVED lines=10> */
.L_x_2611:
[----:B------:R-:W-:Y:S05]  /*c460*/  BRA.DIV ~URZ, `(.L_x_2622) ;  /* 0x000039127f007947 */ /* 0x000fea000b800000 */
[----:B------:R1:W2:Y:S02]  /*c470*/  SHFL.BFLY PT, R0, R203, 0x2, 0x1f ;  /* 0x0c401f00cb007f89 */ /* 0x0002a400000e0000 */
.L_x_2657:
[----:B--2---:R-:W-:Y:S01]  /*c480*/  FADD.FTZ R0, R0, R203 ;  /* 0x000000cb00007221 */ /* 0x004fe20000010000 */
[----:B------:R-:W-:Y:S05]  /*c490*/  BRA.DIV ~URZ, `(.L_x_2623) ;  /* 0x000039427f007947 */ /* 0x000fea000b800000 */
[----:B------:R-:W2:Y:S04]  /*c4a0*/  SHFL.BFLY PT, R5, R204, 0x2, 0x1f ;  /* 0x0c401f00cc057f89 */ /* 0x000ea800000e0000 */
[----:B------:R-:W3:Y:S01]  /*c4b0*/  SHFL.BFLY PT, R2, R0, 0x1, 0x1f ;  /* 0x0c201f0000027f89 */ /* 0x000ee200000e0000 */
[----:B--2---:R-:W-:-:S02]  /*c4c0*/  FADD.FTZ R5, R5, R204 ;  /* 0x000000cc05057221 */ /* 0x004fc40000010000 */
[----:B---3--:R-:W-:-:S03]  /*c4d0*/  FADD.FTZ R0, R0, R2 ;  /* 0x0000000200007221 */ /* 0x008fc60000010000 */
[----:B------:R2:W3:Y:S04]  /*c4e0*/  SHFL.BFLY PT, R3, R5, 0x1, 0x1f ;  /* 0x0c201f0005037f89 */ /* 0x0004e800000e0000 */
.L_x_2658:
[----:B------:R-:W-:Y:S01]  /*c4f0*/  FSETP.NE.FTZ.AND P1, PT, R0, RZ, PT ;  /* 0x000000ff0000720b */ /* 0x000fe20003f35000 */
[----:B---3--:R-:W-:Y:S01]  /*c500*/  FADD.FTZ R3, R3, R5 ;  /* 0x0000000503037221 */ /* 0x008fe20000010000 */
[----:B------:R-:W-:Y:S02]  /*c510*/  MOV R2, RZ ;  /* 0x000000ff00027202 */ /* 0x000fe40000000f00 */
[----:B------:R-:W-:Y:S02]  /*c520*/  MOV R17, 0xff800000 ;  /* 0xff80000000117802 */ /* 0x000fe40000000f00 */
[----:B------:R-:W-:Y:S02]  /*c530*/  FSETP.NE.FTZ.AND P0, PT, R3, RZ, PT ;  /* 0x000000ff0300720b */ /* 0x000fe40003f15000 */
[----:B------:R-:W-:-:S05]  /*c540*/  MOV R16, 0xff800000 ;  /* 0xff80000000107802 */ /* 0x000fca0000000f00 */
[----:B------:R-:W3:Y:S01]  /*c550*/  @P1 MUFU.RCP R2, R0 ;  /* 0x0000000000021308 */ /* 0x000ee20000001000 */
[----:B------:R-:W-:-:S07]  /*c560*/  @P1 MOV R6, 0x3f317218 ;  /* 0x3f31721800061802 */ /* 0x000fce0000000f00 */
[----:B------:R4:W5:Y:S01]  /*c570*/  @P1 MUFU.LG2 R4, R0 ;  /* 0x0000000000041308 */ /* 0x0009620000000c00 */
[C---:B---3--:R-:W-:Y:S02]  /*c580*/  FMUL.FTZ R104, R2.reuse, R104 ;  /* 0x0000006802687220 */ /* 0x048fe40000410000 */
[C---:B------:R-:W-:Y:S02]  /*c590*/  FMUL.FTZ R105, R2.reuse, R105 ;  /* 0x0000006902697220 */ /* 0x040fe40000410000 */
[C---:B------:R-:W-:Y:S02]  /*c5a0*/  FMUL.FTZ R108, R2.reuse, R108 ;  /* 0x0000006c026c7220 */ /* 0x040fe40000410000 */
[C---:B------:R-:W-:Y:S01]  /*c5b0*/  FMUL.FTZ R109, R2.reuse, R109 ;  /* 0x0000006d026d7220 */ /* 0x040fe20000410000 */
[----:B----4-:R-:W-:Y:S01]  /*c5c0*/  MOV R0, RZ ;  /* 0x000000ff00007202 */ /* 0x010fe20000000f00 */
[C---:B------:R-:W-:Y:S02]  /*c5d0*/  FMUL.FTZ R112, R2.reuse, R112 ;  /* 0x0000007002707220 */ /* 0x040fe40000410000 */
[----:B------:R-:W-:-:S02]  /*c5e0*/  FMUL.FTZ R113, R2, R113 ;  /* 0x0000007102717220 */ /* 0x000fc40000410000 */
[C---:B------:R-:W-:Y:S01]  /*c5f0*/  FMUL.FTZ R116, R2.reuse, R116 ;  /* 0x0000007402747220 */ /* 0x040fe20000410000 */
[----:B------:R-:W3:Y:S01]  /*c600*/  @P0 MUFU.RCP R0, R3 ;  /* 0x0000000300000308 */ /* 0x000ee20000001000 */
        /* <DEDUP_REMOVED lines=41> */
[----:B------:R4:W1:Y:S01]  /*c8a0*/  @P0 MUFU.LG2 R2, R3 ;  /* 0x0000000300020308 */ /* 0x0008620000000c00 */
[----:B--2--5:R-:W-:Y:S02]  /*c8b0*/  @P1 FMUL.FTZ R5, R4, 0.69314718246459960938 ;  /* 0x3f31721804051820 */ /* 0x024fe40000410000 */
[----:B------:R-:W-:Y:S02]  /*c8c0*/  @P1 FMUL.FTZ R4, R6, c[0x0][0x2d0] ;  /* 0x0000b40006041a20 */ /* 0x000fe40000410000 */
[----:B---3--:R-:W-:Y:S02]  /*c8d0*/  FMUL.FTZ R106, R0, R106 ;  /* 0x0000006a006a7220 */ /* 0x008fe40000410000 */
[----:B------:R-:W-:Y:S01]  /*c8e0*/  @P1 FFMA.FTZ R17, R4, R101, R5 ;  /* 0x0000006504111223 */ /* 0x000fe20000010005 */
[----:B------:R-:W-:Y:S01]  /*c8f0*/  MOV R4, 0x1 ;  /* 0x0000000100047802 */ /* 0x000fe20000000f00 */
[C---:B------:R-:W-:Y:S02]  /*c900*/  FMUL.FTZ R107, R0.reuse, R107 ;  /* 0x0000006b006b7220 */ /* 0x040fe40000410000 */
[----:B------:R-:W-:-:S02]  /*c910*/  FMUL.FTZ R110, R0, R110 ;  /* 0x0000006e006e7220 */ /* 0x000fc40000410000 */
[C---:B------:R-:W-:Y:S02]  /*c920*/  FMUL.FTZ R111, R0.reuse, R111 ;  /* 0x0000006f006f7220 */ /* 0x040fe40000410000 */
[----:B------:R-:W-:Y:S01]  /*c930*/  FMUL.FTZ R114, R0, R114 ;  /* 0x0000007200727220 */ /* 0x000fe20000410000 */
[----:B----4-:R-:W-:Y:S01]  /*c940*/  @P0 MOV R3, 0x3f317218 ;  /* 0x3f31721800030802 */ /* 0x010fe20000000f00 */
[----:B-1----:R-:W-:Y:S02]  /*c950*/  @P0 FMUL.FTZ R2, R2, 0.69314718246459960938 ;  /* 0x3f31721802020820 */ /* 0x002fe40000410000 */
        /* <DEDUP_REMOVED lines=46> */
.L_x_2576:
        /* <DEDUP_REMOVED lines=8> */
[----:B------:R-:W2:Y:S01]  /*ccc0*/  POPC R2, UR4 ;  /* 0x0000000400027d09 */ /* 0x000ea20008000000 */
[----:B-1----:R-:W-:Y:S01]  /*ccd0*/  ISETP.EQ.U32.AND P0, PT, R3, R4, PT ;  /* 0x000000040300720c */ /* 0x002fe20003f02070 */
[----:B------:R-:W-:-:S12]  /*cce0*/  IMAD.MOV.U32 R4, RZ, RZ, c[0x0][0x580] ;  /* 0x00016000ff047624 */ /* 0x000fd800078e00ff */
[----:B--2---:R1:W2:Y:S04]  /*ccf0*/  @P0 ATOMG.E.ADD.STRONG.GPU PT, R2, [R4.64], R2 ;  /* 0x00000002040209a8 */ /* 0x0042a800081ee1c6 */
[----:B-1----:R-:W1:Y:S04]  /*cd00*/  S2R R4, SR_LTMASK ;  /* 0x0000000000047919 */ /* 0x002e680000003900 */
[----:B--2---:R1:W2:Y:S02]  /*cd10*/  SHFL.IDX PT, R3, R2, R3, 0x1f ;  /* 0x00001f0302037589 */ /* 0x0042a400000e0000 */
[----:B-1----:R-:W-:-:S06]  /*cd20*/  LOP3.LUT R2, R4, UR4, RZ, 0xc0, !PT ;  /* 0x0000000404027c12 */ /* 0x002fcc000f8ec0ff */
[----:B------:R-:W2:Y:S02]  /*cd30*/  POPC R2, R2 ;  /* 0x0000000200027309 */ /* 0x000ea40000000000 */
[----:B--2---:R-:W-:-:S06]  /*cd40*/  IADD3 R240, R3, c[0x0][0xc], R2 ;  /* 0x0000030003f07a10 */ /* 0x004fcc0007ffe002 */
.L_x_2625:
[----:B------:R-:W-:Y:S05]  /*cd50*/  BSYNC B0 ;  /* 0x0000000000007941 */ /* 0x000fea0003800000 */
.L_x_2624:
        /* <DEDUP_REMOVED lines=15> */
[----:B-----5:R-:W-:Y:S05]  /*ce50*/  CALL.REL.NOINC `($__internal_43_$__cuda_sm70_shflsync_idx_p) ;  /* 0x0000314000007944 */ /* 0x020fea0003c00000 */
.L_x_2628:
[----:B------:R-:W2:Y:S01]  /*ce60*/  LDL R6, [R1+0x4] ;  /* 0x0000040001067983 */ /* 0x000ea20000100800 */
[----:B------:R-:W-:Y:S01]  /*ce70*/  IMAD.MOV.U32 R5, RZ, RZ, 0x1 ;  /* 0x00000001ff057424 */ /* 0x000fe200078e00ff */
[----:B------:R-:W-:Y:S01]  /*ce80*/  SHF.R.S32.HI R0, RZ, 0x1f, R234 ;  /* 0x0000001fff007819 */ /* 0x000fe200000114ea */
[----:B------:R-:W-:Y:S01]  /*ce90*/  IMAD.WIDE.U32 R2, R234, c[0x0][0x4d0], RZ ;  /* 0x00013400ea027a25 */ /* 0x000fe200078e00ff */
[----:B------:R-:W3:Y:S02]  /*cea0*/  LDL R20, [R1+0xc] ;  /* 0x00000c0001147983 */ /* 0x000ee40000100800 */
[----:B------:R-:W-:Y:S01]  /*ceb0*/  ISETP.NE.AND P1, PT, R5, c[0x0][0x4e8], PT ;  /* 0x00013a0005007a0c */ /* 0x000fe20003f25270 */
[C---:B------:R-:W-:Y:S02]  /*cec0*/  IMAD R4, R0.reuse, c[0x0][0x4d0], RZ ;  /* 0x0001340000047a24 */ /* 0x040fe400078e02ff */
[----:B------:R-:W-:Y:S01]  /*ced0*/  IMAD R5, R0, c[0x0][0x438], RZ ;  /* 0x00010e0000057a24 */ /* 0x000fe200078e02ff */
[----:B------:R-:W-:Y:S01]  /*cee0*/  SHF.R.S32.HI R0, RZ, 0x1f, R233 ;  /* 0x0000001fff007819 */ /* 0x000fe200000114e9 */
[----:B------:R-:W-:-:S02]  /*cef0*/  IMAD R4, R234, c[0x0][0x4d4], R4 ;  /* 0x00013500ea047a24 */ /* 0x000fc400078e0204 */
[----:B------:R-:W-:Y:S02]  /*cf00*/  IMAD R8, R234, c[0x0][0x43c], R5 ;  /* 0x00010f00ea087a24 */ /* 0x000fe400078e0205 */
[----:B------:R-:W-:Y:S02]  /*cf10*/  IMAD.IADD R3, R3, 0x1, R4 ;  /* 0x0000000103037824 */ /* 0x000fe400078e0204 */
[----:B------:R-:W-:Y:S02]  /*cf20*/  IMAD R9, R0, c[0x0][0x4d8], RZ ;  /* 0x0001360000097a24 */ /* 0x000fe400078e02ff */
[----:B------:R-:W-:Y:S01]  /*cf30*/  IMAD.WIDE.U32 R4, R234, c[0x0][0x438], RZ ;  /* 0x00010e00ea047a25 */ /* 0x000fe200078e00ff */
[----:B------:R-:W1:Y:S03]  /*cf40*/  S2R R21, SR_TID.X ;  /* 0x0000000000157919 */ /* 0x000e660000002100 */
[----:B------:R-:W-:-:S02]  /*cf50*/  IMAD R9, R233, c[0x0][0x4dc], R9 ;  /* 0x00013700e9097a24 */ /* 0x000fc400078e0209 */
[----:B------:R-:W-:Y:S01]  /*cf60*/  IMAD.WIDE.U32 R2, R233, c[0x0][0x4d8], R2 ;  /* 0x00013600e9027a25 */ /* 0x000fe200078e0002 */
[----:B------:R-:W-:-:S03]  /*cf70*/  SHF.R.S32.HI R11, RZ, 0x1f, R236 ;  /* 0x0000001fff0b7819 */ /* 0x000fc600000114ec */
[----:B------:R-:W-:Y:S02]  /*cf80*/  IMAD.IADD R5, R5, 0x1, R8 ;  /* 0x0000000105057824 */ /* 0x000fe400078e0208 */
[----:B------:R-:W-:Y:S02]  /*cf90*/  IMAD.IADD R3, R3, 0x1, R9 ;  /* 0x0000000103037824 */ /* 0x000fe400078e0209 */
[----:B------:R-:W-:-:S04]  /*cfa0*/  IMAD.WIDE.U32 R8, R233, c[0x0][0x440], R4 ;  /* 0x00011000e9087a25 */ /* 0x000fc800078e0004 */
[----:B------:R-:W-:Y:S02]  /*cfb0*/  IMAD R12, R11, c[0x0][0x4e0], RZ ;  /* 0x000138000b0c7a24 */ /* 0x000fe400078e02ff */
[----:B------:R-:W-:-:S04]  /*cfc0*/  IMAD.WIDE.U32 R4, R236, c[0x0][0x4e0], R2 ;  /* 0x00013800ec047a25 */ /* 0x000fc800078e0002 */
[----:B------:R-:W-:Y:S02]  /*cfd0*/  IMAD R12, R236, c[0x0][0x4e4], R12 ;  /* 0x00013900ec0c7a24 */ /* 0x000fe400078e020c */
[----:B------:R-:W-:-:S04]  /*cfe0*/  IMAD R0, R0, c[0x0][0x440], RZ ;  /* 0x0001100000007a24 */ /* 0x000fc800078e02ff */
[----:B------:R-:W-:Y:S01]  /*cff0*/  IMAD R15, R233, c[0x0][0x444], R0 ;  /* 0x00011100e90f7a24 */ /* 0x000fe200078e0200 */
[----:B-1----:R-:W-:Y:S01]  /*d000*/  SHF.R.S32.HI R19, RZ, 0x1f, R21 ;  /* 0x0000001fff137819 */ /* 0x002fe20000011415 */
[----:B------:R-:W-:Y:S02]  /*d010*/  IMAD R11, R11, c[0x0][0x448], RZ ;  /* 0x000112000b0b7a24 */ /* 0x000fe400078e02ff */
[----:B------:R-:W-:Y:S01]  /*d020*/  IMAD.IADD R3, R9, 0x1, R15 ;  /* 0x0000000109037824 */ /* 0x000fe200078e020f */
[----:B------:R-:W-:Y:S01]  /*d030*/  LEA.HI R19, R19, R21, RZ, 0x5 ;  /* 0x0000001513137211 */ /* 0x000fe200078f28ff */
[----:B------:R-:W-:-:S03]  /*d040*/  IMAD R11, R236, c[0x0][0x44c], R11 ;  /* 0x00011300ec0b7a24 */ /* 0x000fc600078e020b */
        /* <DEDUP_REMOVED lines=25> */
[----:B------:R-:W-:Y:S02]  /*d1e0*/  SHF.R.S32.HI R28, RZ, 0x1f, R28 ;  /* 0x0000001fff1c7819 */ /* 0x000fe4000001141c */
[----:B------:R-:W-:-:S02]  /*d1f0*/  IADD3 R29, R223, 0x50, RZ ;  /* 0x00000050df1d7810 */ /* 0x000fc40007ffe0ff */
[----:B------:R-:W-:Y:S02]  /*d200*/  SHF.R.S32.HI R30, RZ, 0x1f, R30 ;  /* 0x0000001fff1e7819 */ /* 0x000fe4000001141e */
[C---:B------:R-:W-:Y:S02]  /*d210*/  IADD3 R31, R223.reuse, 0x48, RZ ;  /* 0x00000048df1f7810 */ /* 0x040fe40007ffe0ff */
        /* <DEDUP_REMOVED lines=16> */
[----:B------:R-:W-:Y:S01]  /*d320*/  SHF.R.S32.HI R144, RZ, 0x1f, R144 ;  /* 0x0000001fff907819 */ /* 0x000fe20000011490 */
[----:B--2---:R-:W-:-:S04]  /*d330*/  IMAD.IADD R7, R6, 0x1, R238 ;  /* 0x0000000106077824 */ /* 0x004fc800078e02ee */
[----:B------:R-:W-:-:S04]  /*d340*/  @P1 IMAD.HI.U32 R10, R7, c[0x0][0x4ec], RZ ;  /* 0x00013b00070a1a27 */ /* 0x000fc800078e00ff */
[----:B------:R-:W-:Y:S01]  /*d350*/  IMAD.MOV.U32 R6, RZ, RZ, R7 ;  /* 0x000000ffff067224 */ /* 0x000fe200078e0007 */
[----:B------:R-:W-:-:S05]  /*d360*/  @P1 SHF.R.U32.HI R6, RZ, c[0x0][0x4f0], R10 ;  /* 0x00013c00ff061a19 */ /* 0x000fca000001160a */
[----:B------:R-:W-:-:S04]  /*d370*/  IMAD.MOV R10, RZ, RZ, -R6 ;  /* 0x000000ffff0a7224 */ /* 0x000fc800078e0a06 */
[----:B------:R-:W-:Y:S01]  /*d380*/  IMAD R10, R10, c[0x0][0x4e8], R7 ;  /* 0x00013a000a0a7a24 */ /* 0x000fe200078e0207 */
[----:B------:R-:W-:Y:S02]  /*d390*/  SHF.R.S32.HI R13, RZ, 0x1f, R6 ;  /* 0x0000001fff0d7819 */ /* 0x000fe40000011406 */
[----:B------:R-:W-:Y:S02]  /*d3a0*/  IADD3 R4, P0, R6, R4, RZ ;  /* 0x0000000406047210 */ /* 0x000fe40007f1e0ff */
[----:B------:R-:W-:Y:S01]  /*d3b0*/  SHF.R.S32.HI R14, RZ, 0x1f, R10 ;  /* 0x0000001fff0e7819 */ /* 0x000fe2000001140a */
[----:B------:R-:W-:Y:S01]  /*d3c0*/  @P1 IMAD.HI.U32 R2, R7, c[0x0][0x4ec], RZ ;  /* 0x00013b0007021a27 */ /* 0x000fe200078e00ff */
[----:B------:R-:W-:-:S03]  /*d3d0*/  IADD3.X R5, R13, R5, R12, P0, !PT ;  /* 0x000000050d057210 */ /* 0x000fc600007fe40c */
[----:B------:R-:W-:Y:S02]  /*d3e0*/  IMAD R6, R14, c[0x0][0x4c8], RZ ;  /* 0x000132000e067a24 */ /* 0x000fe400078e02ff */
[----:B------:R-:W-:Y:S01]  /*d3f0*/  IMAD.MOV.U32 R0, RZ, RZ, R7 ;  /* 0x000000ffff007224 */ /* 0x000fe200078e0007 */
[----:B------:R-:W-:Y:S01]  /*d400*/  @P1 SHF.R.U32.HI R0, RZ, c[0x0][0x4f0], R2 ;  /* 0x00013c00ff001a19 */ /* 0x000fe20000011602 */
[C---:B------:R-:W-:Y:S02]  /*d410*/  IMAD R6, R10.reuse, c[0x0][0x4cc], R6 ;  /* 0x000133000a067a24 */ /* 0x040fe400078e0206 */
[----:B------:R-:W-:Y:S01]  /*d420*/  IMAD.WIDE.U32 R4, R10, c[0x0][0x4c8], R4 ;  /* 0x000132000a047a25 */ /* 0x000fe200078e0004 */
[----:B------:R-:W-:-:S03]  /*d430*/  SHF.R.S32.HI R10, RZ, 0x1f, R0 ;  /* 0x0000001fff0a7819 */ /* 0x000fc60000011400 */
[----:B------:R-:W-:Y:S02]  /*d440*/  IMAD.MOV.U32 R2, RZ, RZ, R8 ;  /* 0x000000ffff027224 */ /* 0x000fe400078e0008 */
[----:B------:R-:W-:Y:S02]  /*d450*/  IMAD.MOV R8, RZ, RZ, -R0 ;  /* 0x000000ffff087224 */ /* 0x000fe400078e0a00 */
[----:B------:R-:W-:Y:S01]  /*d460*/  IMAD.IADD R9, R5, 0x1, R6 ;  /* 0x0000000105097824 */ /* 0x000fe200078e0206 */
[----:B------:R-:W-:Y:S01]  /*d470*/  LEA R6, P0, R4, c[0x0][0x4a8], 0x2 ;  /* 0x00012a0004067a11 */ /* 0x000fe200078010ff */
[----:B------:R-:W-:-:S04]  /*d480*/  IMAD.WIDE.U32 R2, R236, c[0x0][0x448], R2 ;  /* 0x00011200ec027a25 */ /* 0x000fc800078e0002 */
[----:B------:R-:W-:Y:S01]  /*d490*/  IMAD R8, R8, c[0x0][0x4e8], R7 ;  /* 0x00013a0008087a24 */ /* 0x000fe200078e0207 */
[----:B------:R-:W-:Y:S01]  /*d4a0*/  LEA.HI.X R7, R4, c[0x0][0x4ac], R9, 0x2, P0 ;  /* 0x00012b0004077a11 */ /* 0x000fe200000f1409 */
[----:B------:R-:W-:Y:S02]  /*d4b0*/  IMAD R5, R10, c[0x0][0x430], RZ ;  /* 0x00010c000a057a24 */ /* 0x000fe400078e02ff */
[----:B------:R-:W-:Y:S01]  /*d4c0*/  IMAD.IADD R3, R3, 0x1, R11 ;  /* 0x0000000103037824 */ /* 0x000fe200078e020b */
[----:B------:R-:W-:Y:S01]  /*d4d0*/  SHFL.IDX PT, R4, R6, RZ, 0x1c1f ;  /* 0x001c1fff06047589 */ /* 0x000fe200000e0000 */
[C---:B------:R-:W-:Y:S01]  /*d4e0*/  IMAD R10, R0.reuse, c[0x0][0x434], R5 ;  /* 0x00010d00000a7a24 */ /* 0x040fe200078e0205 */
[----:B------:R-:W-:Y:S02]  /*d4f0*/  SHF.R.S32.HI R9, RZ, 0x1f, R8 ;  /* 0x0000001fff097819 */ /* 0x000fe40000011408 */
[----:B------:R-:W1:Y:S01]  /*d500*/  SHFL.IDX PT, R5, R7, RZ, 0x1c1f ;  /* 0x001c1fff07057589 */ /* 0x000e6200000e0000 */
[----:B------:R-:W-:-:S03]  /*d510*/  IMAD.WIDE.U32 R2, R0, c[0x0][0x430], R2 ;  /* 0x00010c0000027a25 */ /* 0x000fc600078e0002 */
[----:B------:R-:W-:Y:S01]  /*d520*/  SHFL.IDX PT, R6, R6, 0x1, 0x1c1f ;  /* 0x003c1f0006067f89 */ /* 0x000fe200000e0000 */
[----:B---3--:R-:W-:-:S03]  /*d530*/  IMAD.IADD R0, R20, 0x1, R238 ;  /* 0x0000000114007824 */ /* 0x008fc600078e02ee */
[----:B------:R-:W2:Y:S01]  /*d540*/  SHFL.IDX PT, R7, R7, 0x1, 0x1c1f ;  /* 0x003c1f0007077f89 */ /* 0x000ea200000e0000 */
        /* <DEDUP_REMOVED lines=11> */
[----:B--2---:R1:W-:Y:S01]  /*d600*/  @!P1 ST.E [R6.64], R16 ;  /* 0x0000001006009985 */ /* 0x0043e2000c101906 */
[----:B------:R-:W-:Y:S02]  /*d610*/  ISETP.GE.AND P1, PT, R0, UR4, PT ;  /* 0x0000000400007c0c */ /* 0x000fe4000bf26270 */
[----:B------:R-:W-:Y:S02]  /*d620*/  LEA.HI.X R10, R2, c[0x0][0x404], R3, 0x2, P0 ;  /* 0x00010100020a7a11 */ /* 0x000fe400000f1403 */
[----:B------:R1:W2:Y:S01]  /*d630*/  SHFL.IDX PT, R2, R11, RZ, 0x1c1f ;  /* 0x001c1fff0b027589 */ /* 0x0002a200000e0000 */
[----:B------:R-:W-:-:S03]  /*d640*/  ISETP.GE.AND P0, PT, R9, UR4, PT ;  /* 0x0000000409007c0c */ /* 0x000fc6000bf06270 */
[----:B------:R1:W3:Y:S01]  /*d650*/  SHFL.IDX PT, R3, R10, RZ, 0x1c1f ;  /* 0x001c1fff0a037589 */ /* 0x0002e200000e0000 */
[----:B------:R-:W-:Y:S02]  /*d660*/  SHF.R.S32.HI R12, RZ, 0x1f, R241 ;  /* 0x0000001fff0c7819 */ /* 0x000fe400000114f1 */
        /* <DEDUP_REMOVED lines=9> */
[----:B-123--:R-:W-:Y:S02]  /*d700*/  @!P5 IMAD.WIDE R6, R223, 0x4, R2 ;  /* 0x00000004df06d825 */ /* 0x00efe400078e0202 */
        /* <DEDUP_REMOVED lines=8> */
[----:B--2---:R-:W-:-:S03]  /*d790*/  @!P2 LEA R4, P3, R139, R2, 0x2 ;  /* 0x000000028b04a211 */ /* 0x004fc600078610ff */
        /* <DEDUP_REMOVED lines=60> */
[----:B-1----:R-:W-:-:S04]  /*db60*/  @!P3 LEA R6, P4, R246, R2, 0x2 ;  /* 0x00000002f606b211 */ /* 0x002fc800078810ff */
[-C--:B------:R-:W-:Y:S02]  /*db70*/  @!P3 LEA.HI.X R7, R246, R3.reuse, R20, 0x2, P4 ;  /* 0x00000003f607b211 */ /* 0x080fe400020f1414 */
[-C--:B--2---:R-:W-:Y:S02]  /*db80*/  @!P2 LEA R4, P1, R245, R2.reuse, 0x2 ;  /* 0x00000002f504a211 */ /* 0x084fe400078210ff */
        /* <DEDUP_REMOVED lines=11> */
[----:B--2---:R-:W-:-:S03]  /*dc40*/  @!P3 LEA R4, P1, R242, R2, 0x2 ;  /* 0x00000002f204b211 */ /* 0x004fc600078210ff */
[----:B------:R3:W-:Y:S01]  /*dc50*/  @!P4 ST.E.64 [R6.64], R88 ;  /* 0x000000580600c985 */ /* 0x0007e2000c101b06 */
[----:B------:R-:W-:Y:S02]  /*dc60*/  @!P3 LEA.HI.X R5, R242, R3, R13, 0x2, P1 ;  /* 0x00000003f205b211 */ /* 0x000fe400008f140d */
[----:B------:R-:W-:-:S03]  /*dc70*/  @!P2 LEA R2, P1, R241, R2, 0x2 ;  /* 0x00000002f102a211 */ /* 0x000fc600078210ff */
[----:B------:R3:W-:Y:S01]  /*dc80*/  @!P3 ST.E.64 [R4.64], R92 ;  /* 0x0000005c0400b985 */ /* 0x0007e2000c101b06 */
[----:B------:R-:W-:-:S05]  /*dc90*/  @!P2 LEA.HI.X R3, R241, R3, R12, 0x2, P1 ;  /* 0x00000003f103a211 */ /* 0x000fca00008f140c */
[----:B------:R3:W-:Y:S04]  /*dca0*/  @!P2 ST.E.64 [R2.64], R96 ;  /* 0x000000600200a985 */ /* 0x0007e8000c101b06 */
.L_x_2630:
[----:B------:R-:W-:Y:S05]  /*dcb0*/  BSYNC B0 ;  /* 0x0000000000007941 */ /* 0x000fea0003800000 */
.L_x_2629:
[----:B---3--:R3:W4:Y:S04]  /*dcc0*/  SHFL.IDX PT, R3, R10, 0x1, 0x1c1f ;  /* 0x003c1f000a037f89 */ /* 0x00872800000e0000 */
[----:B--2---:R3:W2:Y:S01]  /*dcd0*/  SHFL.IDX PT, R2, R11, 0x1, 0x1c1f ;  /* 0x003c1f000b027f89 */ /* 0x0046a200000e0000 */
[----:B------:R-:W-:Y:S05]  /*dce0*/  @P0 BRA `(.L_x_2631) ;  /* 0x0000089000000947 */ /* 0x000fea0003800000 */
[----:B------:R-:W-:Y:S02]  /*dcf0*/  ISETP.GE.AND P1, PT, R223, c[0x0][0x3c8], PT ;  /* 0x0000f200df007a0c */ /* 0x000fe40003f26270 */
[----:B------:R-:W-:Y:S02]  /*dd00*/  ISETP.GE.AND P2, PT, R143, c[0x0][0x3c8], PT ;  /* 0x0000f2008f007a0c */ /* 0x000fe40003f46270 */
[----:B------:R-:W-:Y:S02]  /*dd10*/  ISETP.GE.AND P3, PT, R141, c[0x0][0x3c8], PT ;  /* 0x0000f2008d007a0c */ /* 0x000fe40003f66270 */
[----:B------:R-:W-:-:S07]  /*dd20*/  ISETP.GE.AND P0, PT, R139, c[0x0][0x3c8], PT ;  /* 0x0000f2008b007a0c */ /* 0x000fce0003f06270 */
[----:B-12-4-:R-:W-:Y:S02]  /*dd30*/  @!P1 IMAD.WIDE R6, R223, 0x4, R2 ;  /* 0x00000004df069825 */ /* 0x016fe400078e0202 */
        /* <DEDUP_REMOVED lines=8> */
[----:B--2---:R-:W-:-:S03]  /*ddc0*/  @!P0 LEA R4, P5, R139, R2, 0x2 ;  /* 0x000000028b048211 */ /* 0x004fc600078a10ff */
        /* <DEDUP_REMOVED lines=32> */
[CC--:B--2---:R-:W-:Y:S01]  /*dfd0*/  @!P0 LEA R4, P5, R27.reuse, R2.reuse, 0x2 ;  /* 0x000000021b048211 */ /* 0x0c4fe200078a10ff */
        /* <DEDUP_REMOVED lines=11> */
[CC--:B--2---:R-:W-:Y:S01]  /*e090*/  @!P4 LEA R4, P5, R250.reuse, R2.reuse, 0x2 ;  /* 0x00000002fa04c211 */ /* 0x0c4fe200078a10ff */
[----:B------:R1:W-:Y:S03]  /*e0a0*/  @!P2 ST.E.64 [R6.64], R58 ;  /* 0x0000003a0600a985 */ /* 0x0003e6000c101b06 */
[----:B------:R-:W-:Y:S02]  /*e0b0*/  @!P4 LEA.HI.X R5, R250, R3, R24, 0x2, P5 ;  /* 0x00000003fa05c211 */ /* 0x000fe400028f1418 */
[----:B----4-:R-:W-:-:S03]  /*e0c0*/  @!P3 LEA R8, P2, R249, R2, 0x2 ;  /* 0x00000002f908b211 */ /* 0x010fc600078410ff */
        /* <DEDUP_REMOVED lines=16> */
[----:B---3--:R-:W-:-:S03]  /*e1d0*/  @!P3 LEA R10, P5, R245, R2, 0x2 ;  /* 0x00000002f50ab211 */ /* 0x008fc600078a10ff */
        /* <DEDUP_REMOVED lines=18> */
.L_x_2627:
        /* <DEDUP_REMOVED lines=40> */
.L_x_2631:
[----:B------:R-:W-:Y:S05]  /*e580*/  BSYNC B1 ;  /* 0x0000000000017941 */ /* 0x000fea0003800000 */
.L_x_2626:
[----:B-1-3--:R-:W3:Y:S02]  /*e590*/  LDL R0, [R1+0x8] ;  /* 0x0000080001007983 */ /* 0x00aee40000100800 */
[----:B---3--:R-:W-:-:S13]  /*e5a0*/  ISETP.NE.AND P0, PT, R0, RZ, PT ;  /* 0x000000ff0000720c */ /* 0x008fda0003f05270 */
[----:B------:R-:W-:Y:S01]  /*e5b0*/  @P0 WARPSYNC 0xffffffff ;  /* 0xffffffff00000948 */ /* 0x000fe20003800000 */
[----:B------:R-:W-:Y:S06]  /*e5c0*/  @P0 BAR.SYNC.DEFER_BLOCKING 0x5, 0x100 ;  /* 0x0144000000000b1d */ /* 0x000fec0000010000 */
[----:B------:R-:W1:Y:S04]  /*e5d0*/  @P0 LDS R240, [0x24100] ;  /* 0x02410000fff00984 */ /* 0x000e680000000800 */
[----:B------:R-:W-:Y:S06]  /*e5e0*/  @P0 BAR.ARV 0x4, 0x100 ;  /* 0x0104000000000b1d */ /* 0x000fec0000002000 */
[----:B------:R-:W-:Y:S05]  /*e5f0*/  @P0 BRA `(.L_x_2632) ;  /* 0x0000007000000947 */ /* 0x000fea0003800000 */
[----:B------:R-:W-:Y:S05]  /*e600*/  BRA.DIV ~URZ, `(.L_x_2633) ;  /* 0x000018d27f007947 */ /* 0x000fea000b800000 */
[----:B------:R3:W4:Y:S02]  /*e610*/  SHFL.IDX PT, R0, R18, RZ, 0x1f ;  /* 0x00001fff12007589 */ /* 0x00072400000e0000 */
.L_x_2659:
[----:B------:R-:W-:Y:S01]  /*e620*/  WARPSYNC 0xffffffff ;  /* 0xffffffff00007948 */ /* 0x000fe20003800000 */
[----:B------:R-:W-:Y:S01]  /*e630*/  BAR.SYNC.DEFER_BLOCKING 0x4, 0x100 ;  /* 0x0104000000007b1d */ /* 0x000fe20000010000 */
[----:B-1--4-:R-:W-:-:S05]  /*e640*/  MOV R240, R0 ;  /* 0x0000000000f07202 */ /* 0x012fca0000000f00 */
[----:B------:R1:W-:Y:S04]  /*e650*/  @!P6 STS [0x24100], R18 ;  /* 0x02410012ff00e388 */ /* 0x0003e80000000800 */
[----:B------:R-:W-:Y:S06]  /*e660*/  BAR.ARV 0x5, 0x100 ;  /* 0x0144000000007b1d */ /* 0x000fec0000002000 */
.L_x_2632:
[----:B-1----:R-:W-:-:S13]  /*e670*/  ISETP.GE.AND P0, PT, R240, c[0x0][0x538], PT ;  /* 0x00014e00f0007a0c */ /* 0x002fda0003f06270 */
[----:B--2345:R-:W-:Y:S01]  /*e680*/  @P0 CALL.REL.NOINC `(.L_x_2634) ;  /* 0x0000001000000944 */ /* 0x03cfe20003c00000 */
[----:B------:R-:W-:Y:S05]  /*e690*/  BRA `(.L_x_2635) ;  /* 0xffff22d000007947 */ /* 0x000fea000383ffff */
.L_x_2634:
[----:B------:R-:W-:Y:S05]  /*e6a0*/  EXIT ;  /* 0x000000000000794d */ /* 0x000fea0003800000 */
.L_x_2577:
[----:B------:R-:W-:Y:S01]  /*e6b0*/  IMAD.MOV.U32 R30, RZ, RZ, R9 ;  /* 0x000000ffff1e7224 */ /* 0x000fe200078e0009 */
[----:B------:R-:W-:Y:S01]  /*e6c0*/  MOV R29, RZ ;  /* 0x000000ff001d7202 */ /* 0x000fe20000000f00 */
[----:B------:R-:W-:Y:S01]  /*e6d0*/  IMAD.MOV.U32 R3, RZ, RZ, 0x181f ;  /* 0x0000181fff037424 */ /* 0x000fe200078e00ff */
[----:B------:R-:W-:Y:S02]  /*e6e0*/  MOV R2, 0xe700 ;  /* 0x0000e70000027802 */ /* 0x000fe40000000f00 */
[----:B-----5:R-:W-:Y:S05]  /*e6f0*/  CALL.REL.NOINC `($__internal_43_$__cuda_sm70_shflsync_idx_p) ;  /* 0x000018a000007944 */ /* 0x020fea0003c00000 */
[----:B------:R-:W-:Y:S01]  /*e700*/  MOV R8, R29 ;  /* 0x0000001d00087202 */ /* 0x000fe20000000f00 */
[----:B------:R-:W-:Y:S05]  /*e710*/  BRA `(.L_x_2636) ;  /* 0xffff2ed000007947 */ /* 0x000fea000383ffff */
.L_x_2578:
[----:B------:R-:W-:Y:S01]  /*e720*/  IMAD.MOV.U32 R30, RZ, RZ, R11 ;  /* 0x000000ffff1e7224 */ /* 0x000fe200078e000b */
[----:B------:R-:W-:Y:S01]  /*e730*/  MOV R29, RZ ;  /* 0x000000ff001d7202 */ /* 0x000fe20000000f00 */
[----:B------:R-:W-:Y:S01]  /*e740*/  IMAD.MOV.U32 R3, RZ, RZ, 0x181f ;  /* 0x0000181fff037424 */ /* 0x000fe200078e00ff */
[----:B------:R-:W-:Y:S02]  /*e750*/  MOV R2, 0xe770 ;  /* 0x0000e77000027802 */ /* 0x000fe40000000f00 */
[----:B-12--5:R-:W-:Y:S05]  /*e760*/  CALL.REL.NOINC `($__internal_43_$__cuda_sm70_shflsync_idx_p) ;  /* 0x0000183000007944 */ /* 0x026fea0003c00000 */
[----:B------:R-:W-:Y:S01]  /*e770*/  MOV R0, R29 ;  /* 0x0000001d00007202 */ /* 0x000fe20000000f00 */
[----:B------:R-:W-:Y:S05]  /*e780*/  BRA `(.L_x_2637) ;  /* 0xffff2e8000007947 */ /* 0x000fea000383ffff */
.L_x_2581:
[----:B------:R-:W-:Y:S01]  /*e790*/  IMAD.MOV.U32 R30, RZ, RZ, R9 ;  /* 0x000000ffff1e7224 */ /* 0x000fe200078e0009 */
[----:B------:R-:W-:Y:S01]  /*e7a0*/  MOV R29, 0x1 ;  /* 0x00000001001d7802 */ /* 0x000fe20000000f00 */
[----:B--2---:R-:W-:Y:S01]  /*e7b0*/  IMAD.MOV.U32 R3, RZ, RZ, 0x181f ;  /* 0x0000181fff037424 */ /* 0x004fe200078e00ff */
[----:B------:R-:W-:-:S02]  /*e7c0*/  MOV R2, 0xe7e0 ;  /* 0x0000e7e000027802 */ /* 0x000fc40000000f00 */
[----:B-1-345:R-:W-:Y:S05]  /*e7d0*/  CALL.REL.NOINC `($__internal_43_$__cuda_sm70_shflsync_idx_p) ;  /* 0x000017c000007944 */ /* 0x03afea0003c00000 */
[----:B------:R-:W-:Y:S01]  /*e7e0*/  IMAD.MOV.U32 R8, RZ, RZ, R29 ;  /* 0x000000ffff087224 */ /* 0x000fe200078e001d */
[----:B------:R-:W-:Y:S01]  /*e7f0*/  MOV R29, 0x1 ;  /* 0x00000001001d7802 */ /* 0x000fe20000000f00 */
[----:B------:R-:W-:Y:S01]  /*e800*/  IMAD.MOV.U32 R30, RZ, RZ, R11 ;  /* 0x000000ffff1e7224 */ /* 0x000fe200078e000b */
[----:B------:R-:W-:-:S02]  /*e810*/  MOV R3, 0x181f ;  /* 0x0000181f00037802 */ /* 0x000fc40000000f00 */
[----:B------:R-:W-:Y:S02]  /*e820*/  MOV R2, 0xe840 ;  /* 0x0000e84000027802 */ /* 0x000fe40000000f00 */
[----:B------:R-:W-:Y:S05]  /*e830*/  CALL.REL.NOINC `($__internal_43_$__cuda_sm70_shflsync_idx_p) ;  /* 0x0000176000007944 */ /* 0x000fea0003c00000 */
[----:B------:R-:W-:Y:S01]  /*e840*/  MOV R0, R29 ;  /* 0x0000001d00007202 */ /* 0x000fe20000000f00 */
[----:B------:R-:W-:Y:S05]  /*e850*/  BRA `(.L_x_2638) ;  /* 0xffff2f4000007947 */ /* 0x000fea000383ffff */
.L_x_2584:
[----:B------:R-:W-:Y:S01]  /*e860*/  IMAD.MOV.U32 R30, RZ, RZ, R9 ;  /* 0x000000ffff1e7224 */ /* 0x000fe200078e0009 */
[----:B------:R-:W-:Y:S01]  /*e870*/  MOV R29, 0x2 ;  /* 0x00000002001d7802 */ /* 0x000fe20000000f00 */
[----:B-1----:R-:W-:Y:S01]  /*e880*/  IMAD.MOV.U32 R3, RZ, RZ, 0x181f ;  /* 0x0000181fff037424 */ /* 0x002fe200078e00ff */
[----:B------:R-:W-:Y:S02]  /*e890*/  MOV R2, 0xe8b0 ;  /* 0x0000e8b000027802 */ /* 0x000fe40000000f00 */
[----:B--2345:R-:W-:Y:S05]  /*e8a0*/  CALL.REL.NOINC `($__internal_43_$__cuda_sm70_shflsync_idx_p) ;  /* 0x000016f000007944 */ /* 0x03cfea0003c00000 */
[----:B------:R-:W-:Y:S01]  /*e8b0*/  MOV R8, R29 ;  /* 0x0000001d00087202 */ /* 0x000fe20000000f00 */
[----:B------:R-:W-:Y:S05]  /*e8c0*/  BRA `(.L_x_2639) ;  /* 0xffff303000007947 */ /* 0x000fea000383ffff */
.L_x_2585:
[----:B------:R-:W-:Y:S01]  /*e8d0*/  IMAD.MOV.U32 R30, RZ, RZ, R11 ;  /* 0x000000ffff1e7224 */ /* 0x000fe200078e000b */
[----:B------:R-:W-:Y:S01]  /*e8e0*/  MOV R29, 0x2 ;  /* 0x00000002001d7802 */ /* 0x000fe20000000f00 */
[----:B------:R-:W-:Y:S01]  /*e8f0*/  IMAD.MOV.U32 R3, RZ, RZ, 0x181f ;  /* 0x0000181fff037424 */ /* 0x000fe200078e00ff */
[----:B------:R-:W-:Y:S02]  /*e900*/  MOV R2, 0xe920 ;  /* 0x0000e92000027802 */ /* 0x000fe40000000f00 */
[----:B-12345:R-:W-:Y:S05]  /*e910*/  CALL.REL.NOINC `($__internal_43_$__cuda_sm70_shflsync_idx_p) ;  /* 0x0000168000007944 */ /* 0x03efea0003c00000 */
[----:B------:R-:W-:Y:S01]  /*e920*/  MOV R0, R29 ;  /* 0x0000001d00007202 */ /* 0x000fe20000000f00 */
[----:B------:R-:W-:Y:S05]  /*e930*/  BRA `(.L_x_2640) ;  /* 0xffff2fe000007947 */ /* 0x000fea000383ffff */
.L_x_2588:
[----:B------:R-:W-:Y:S01]  /*e940*/  IMAD.MOV.U32 R30, RZ, RZ, R9 ;  /* 0x000000ffff1e7224 */ /* 0x000fe200078e0009 */
[----:B------:R-:W-:Y:S01]  /*e950*/  MOV R29, 0x3 ;  /* 0x00000003001d7802 */ /* 0x000fe20000000f00 */
[----:B-1----:R-:W-:Y:S01]  /*e960*/  IMAD.MOV.U32 R3, RZ, RZ, 0x181f ;  /* 0x0000181fff037424 */ /* 0x002fe200078e00ff */
[----:B------:R-:W-:-:S02]  /*e970*/  MOV R2, 0xe990 ;  /* 0x0000e99000027802 */ /* 0x000fc40000000f00 */
[----:B--2345:R-:W-:Y:S05]  /*e980*/  CALL.REL.NOINC `($__internal_43_$__cuda_sm70_shflsync_idx_p) ;  /* 0x0000161000007944 */ /* 0x03cfea0003c00000 */
        /* <DEDUP_REMOVED lines=8> */
.L_x_2591:
[----:B------:R-:W-:Y:S01]  /*ea10*/  IMAD.MOV.U32 R30, RZ, RZ, R9 ;  /* 0x000000ffff1e7224 */ /* 0x000fe200078e0009 */
[----:B------:R-:W-:Y:S01]  /*ea20*/  MOV R29, RZ ;  /* 0x000000ff001d7202 */ /* 0x000fe20000000f00 */
[----:B------:R-:W-:Y:S01]  /*ea30*/  IMAD.MOV.U32 R3, RZ, RZ, 0x181f ;  /* 0x0000181fff037424 */ /* 0x000fe200078e00ff */
[----:B------:R-:W-:Y:S02]  /*ea40*/  MOV R2, 0xea60 ;  /* 0x0000ea6000027802 */ /* 0x000fe40000000f00 */
[----:B------:R-:W-:Y:S05]  /*ea50*/  CALL.REL.NOINC `($__internal_43_$__cuda_sm70_shflsync_idx_p) ;  /* 0x0000154000007944 */ /* 0x000fea0003c00000 */
[----:B------:R-:W-:Y:S01]  /*ea60*/  MOV R8, R29 ;  /* 0x0000001d00087202 */ /* 0x000fe20000000f00 */
[----:B------:R-:W-:Y:S05]  /*ea70*/  BRA `(.L_x_2642) ;  /* 0xffff3b4000007947 */ /* 0x000fea000383ffff */
.L_x_2592:
[----:B------:R-:W-:Y:S01]  /*ea80*/  IMAD.MOV.U32 R30, RZ, RZ, R12 ;  /* 0x000000ffff1e7224 */ /* 0x000fe200078e000c */
[----:B------:R-:W-:Y:S01]  /*ea90*/  MOV R29, RZ ;  /* 0x000000ff001d7202 */ /* 0x000fe20000000f00 */
[----:B------:R-:W-:Y:S01]  /*eaa0*/  IMAD.MOV.U32 R3, RZ, RZ, 0x181f ;  /* 0x0000181fff037424 */ /* 0x000fe200078e00ff */
[----:B------:R-:W-:Y:S02]  /*eab0*/  MOV R2, 0xead0 ;  /* 0x0000ead000027802 */ /* 0x000fe40000000f00 */
[----:B-12---:R-:W-:Y:S05]  /*eac0*/  CALL.REL.NOINC `($__internal_43_$__cuda_sm70_shflsync_idx_p) ;  /* 0x000014d000007944 */ /* 0x006fea0003c00000 */
[C---:B------:R-:W-:Y:S01]  /*ead0*/  IADD3 R6, P6, R29.reuse, R17, RZ ;  /* 0x000000111d067210 */ /* 0x040fe20007fde0ff */
[----:B------:R-:W-:Y:S01]  /*eae0*/  IMAD.MOV.U32 R30, RZ, RZ, R9 ;  /* 0x000000ffff1e7224 */ /* 0x000fe200078e0009 */
[----:B------:R-:W-:-:S02]  /*eaf0*/  IADD3 R4, P5, R29, R18, RZ ;  /* 0x000000121d047210 */ /* 0x000fc40007fbe0ff */
[----:B------:R-:W-:Y:S01]  /*eb00*/  IADD3 R2, P0, R29, R19, RZ ;  /* 0x000000131d027210 */ /* 0x000fe20007f1e0ff */
[C---:B------:R-:W-:Y:S01]  /*eb10*/  IMAD.X R7, R8.reuse, 0x1, R14, P6 ;  /* 0x0000000108077824 */ /* 0x040fe200030e060e */
[----:B------:R-:W-:Y:S01]  /*eb20*/  ISETP.GE.AND P6, PT, R193, c[0x0][0x1d4], PT ;  /* 0x00007500c1007a0c */ /* 0x000fe20003fc6270 */
[----:B------:R-:W-:Y:S01]  /*eb30*/  IMAD.X R5, R8, 0x1, R16, P5 ;  /* 0x0000000108057824 */ /* 0x000fe200028e0610 */
[----:B------:R-:W-:Y:S01]  /*eb40*/  ISETP.GE.AND P5, PT, R202, c[0x0][0x1d4], PT ;  /* 0x00007500ca007a0c */ /* 0x000fe20003fa6270 */
[----:B------:R-:W-:Y:S01]  /*eb50*/  IMAD.X R3, R8, 0x1, R15, P0 ;  /* 0x0000000108037824 */ /* 0x000fe200000e060f */
[----:B------:R-:W-:Y:S01]  /*eb60*/  ISETP.GE.AND P0, PT, R201, c[0x0][0x1d4], PT ;  /* 0x00007500c9007a0c */ /* 0x000fe20003f06270 */
[----:B------:R-:W-:Y:S01]  /*eb70*/  IMAD.MOV.U32 R29, RZ, RZ, 0x1 ;  /* 0x00000001ff1d7424 */ /* 0x000fe200078e00ff */
[----:B------:R-:W-:Y:S02]  /*eb80*/  SEL R11, RZ, 0x10, P6 ;  /* 0x00000010ff0b7807 */ /* 0x000fe40003000000 */
[----:B------:R-:W-:-:S02]  /*eb90*/  SEL R10, RZ, 0x10, P5 ;  /* 0x00000010ff0a7807 */ /* 0x000fc40002800000 */
[----:B------:R-:W-:-:S03]  /*eba0*/  SEL R9, RZ, 0x10, P0 ;  /* 0x00000010ff097807 */ /* 0x000fc60000000000 */
        /* <DEDUP_REMOVED lines=8> */
[----:B-1----:R-:W-:Y:S05]  /*ec30*/  CALL.REL.NOINC `($__internal_43_$__cuda_sm70_shflsync_idx_p) ;  /* 0x0000136000007944 */ /* 0x002fea0003c00000 */
        /* <DEDUP_REMOVED lines=8> */
.L_x_2595:
[----:B------:R-:W-:Y:S01]  /*ecc0*/  IMAD.MOV.U32 R30, RZ, RZ, R13 ;  /* 0x000000ffff1e7224 */ /* 0x000fe200078e000d */
[----:B------:R-:W-:Y:S01]  /*ecd0*/  MOV R29, RZ ;  /* 0x000000ff001d7202 */ /* 0x000fe20000000f00 */
[----:B------:R-:W-:Y:S01]  /*ece0*/  IMAD.MOV.U32 R3, RZ, RZ, 0x181f ;  /* 0x0000181fff037424 */ /* 0x000fe200078e00ff */
[----:B------:R-:W-:Y:S02]  /*ecf0*/  MOV R2, 0xed10 ;  /* 0x0000ed1000027802 */ /* 0x000fe40000000f00 */
[----:B-1234-:R-:W-:Y:S05]  /*ed00*/  CALL.REL.NOINC `($__internal_43_$__cuda_sm70_shflsync_idx_p) ;  /* 0x0000129000007944 */ /* 0x01efea0003c00000 */
[----:B------:R-:W-:Y:S01]  /*ed10*/  MOV R12, R29 ;  /* 0x0000001d000c7202 */ /* 0x000fe20000000f00 */
[----:B------:R-:W-:Y:S05]  /*ed20*/  BRA `(.L_x_2644) ;  /* 0xffff3e0000007947 */ /* 0x000fea000383ffff */
.L_x_2596:
[----:B------:R-:W-:Y:S01]  /*ed30*/  IMAD.MOV.U32 R30, RZ, RZ, R20 ;  /* 0x000000ffff1e7224 */ /* 0x000fe200078e0014 */
[----:B------:R-:W-:Y:S01]  /*ed40*/  MOV R29, RZ ;  /* 0x000000ff001d7202 */ /* 0x000fe20000000f00 */
[----:B------:R-:W-:Y:S01]  /*ed50*/  IMAD.MOV.U32 R3, RZ, RZ, 0x181f ;  /* 0x0000181fff037424 */ /* 0x000fe200078e00ff */
[----:B------:R-:W-:Y:S02]  /*ed60*/  MOV R2, 0xed80 ;  /* 0x0000ed8000027802 */ /* 0x000fe40000000f00 */
[----:B-1234-:R-:W-:Y:S05]  /*ed70*/  CALL.REL.NOINC `($__internal_43_$__cuda_sm70_shflsync_idx_p) ;  /* 0x0000122000007944 */ /* 0x01efea0003c00000 */
[C---:B------:R-:W-:Y:S01]  /*ed80*/  IADD3 R16, P0, R29.reuse, R25, RZ ;  /* 0x000000191d107210 */ /* 0x040fe20007f1e0ff */
[----:B------:R-:W-:Y:S01]  /*ed90*/  IMAD.MOV.U32 R30, RZ, RZ, R13 ;  /* 0x000000ffff1e7224 */ /* 0x000fe200078e000d */
[----:B------:R-:W-:-:S02]  /*eda0*/  IADD3 R14, P1, R29, R26, RZ ;  /* 0x0000001a1d0e7210 */ /* 0x000fc40007f3e0ff */
[----:B------:R-:W-:Y:S01]  /*edb0*/  ISETP.GE.AND P6, PT, R193, c[0x0][0x1d4], PT ;  /* 0x00007500c1007a0c */ /* 0x000fe20003fc6270 */
[----:B------:R-:W-:Y:S01]  /*edc0*/  IMAD.X R17, R12, 0x1, R21, P0 ;  /* 0x000000010c117824 */ /* 0x000fe200000e0615 */
[----:B------:R-:W-:Y:S01]  /*edd0*/  ISETP.GE.AND P5, PT, R202, c[0x0][0x1d4], PT ;  /* 0x00007500ca007a0c */ /* 0x000fe20003fa6270 */
[C---:B------:R-:W-:Y:S01]  /*ede0*/  IMAD.X R15, R12.reuse, 0x1, R22, P1 ;  /* 0x000000010c0f7824 */ /* 0x040fe200008e0616 */
        /* <DEDUP_REMOVED lines=24> */
.L_x_2599:
[----:B------:R-:W-:Y:S01]  /*ef70*/  IMAD.MOV.U32 R30, RZ, RZ, R5 ;  /* 0x000000ffff1e7224 */ /* 0x000fe200078e0005 */
[----:B------:R-:W-:Y:S01]  /*ef80*/  MOV R29, RZ ;  /* 0x000000ff001d7202 */ /* 0x000fe20000000f00 */
[----:B------:R-:W-:Y:S01]  /*ef90*/  IMAD.MOV.U32 R3, RZ, RZ, 0x181f ;  /* 0x0000181fff037424 */ /* 0x000fe200078e00ff */
[----:B------:R-:W-:Y:S02]  /*efa0*/  MOV R2, 0xefc0 ;  /* 0x0000efc000027802 */ /* 0x000fe40000000f00 */
[----:B------:R-:W-:Y:S05]  /*efb0*/  CALL.REL.NOINC `($__internal_43_$__cuda_sm70_shflsync_idx_p) ;  /* 0x00000fe000007944 */ /* 0x000fea0003c00000 */
[----:B------:R-:W-:Y:S01]  /*efc0*/  MOV R4, R29 ;  /* 0x0000001d00047202 */ /* 0x000fe20000000f00 */
[----:B------:R-:W-:Y:S05]  /*efd0*/  BRA `(.L_x_2646) ;  /* 0xffff662000007947 */ /* 0x000fea000383ffff */
.L_x_2600:
[----:B------:R-:W-:Y:S01]  /*efe0*/  IMAD.MOV.U32 R30, RZ, RZ, R12 ;  /* 0x000000ffff1e7224 */ /* 0x000fe200078e000c */
[----:B------:R-:W-:Y:S01]  /*eff0*/  MOV R29, RZ ;  /* 0x000000ff001d7202 */ /* 0x000fe20000000f00 */
[----:B------:R-:W-:Y:S01]  /*f000*/  IMAD.MOV.U32 R3, RZ, RZ, 0x181f ;  /* 0x0000181fff037424 */ /* 0x000fe200078e00ff */
[----:B------:R-:W-:Y:S02]  /*f010*/  MOV R2, 0xf030 ;  /* 0x0000f03000027802 */ /* 0x000fe40000000f00 */
[----:B-12---:R-:W-:Y:S05]  /*f020*/  CALL.REL.NOINC `($__internal_43_$__cuda_sm70_shflsync_idx_p) ;  /* 0x00000f7000007944 */ /* 0x006fea0003c00000 */
[----:B------:R-:W-:Y:S01]  /*f030*/  IADD3 R6, P0, R29, R16, RZ ;  /* 0x000000101d067210 */ /* 0x000fe20007f1e0ff */
[----:B------:R-:W-:Y:S01]  /*f040*/  IMAD.MOV.U32 R30, RZ, RZ, R5 ;  /* 0x000000ffff1e7224 */ /* 0x000fe200078e0005 */
[----:B------:R-:W-:-:S02]  /*f050*/  ISETP.GE.AND P6, PT, R193, c[0x0][0x1d4], PT ;  /* 0x00007500c1007a0c */ /* 0x000fc40003fc6270 */
[----:B------:R-:W-:Y:S01]  /*f060*/  ISETP.GE.AND P5, PT, R202, c[0x0][0x1d4], PT ;  /* 0x00007500ca007a0c */ /* 0x000fe20003fa6270 */
[C---:B------:R-:W-:Y:S01]  /*f070*/  IMAD.X R7, R4.reuse, 0x1, R13, P0 ;  /* 0x0000000104077824 */ /* 0x040fe200000e060d */
[----:B------:R-:W-:Y:S02]  /*f080*/  IADD3 R2, P0, R29, R17, RZ ;  /* 0x000000111d027210 */ /* 0x000fe40007f1e0ff */
[----:B------:R-:W-:Y:S02]  /*f090*/  SEL R11, RZ, 0x10, P6 ;  /* 0x00000010ff0b7807 */ /* 0x000fe40003000000 */
[----:B------:R-:W-:Y:S01]  /*f0a0*/  SEL R10, RZ, 0x10, P5 ;  /* 0x00000010ff0a7807 */ /* 0x000fe20002800000 */
[----:B------:R-:W-:Y:S01]  /*f0b0*/  IMAD.X R3, R4, 0x1, R14, P0 ;  /* 0x0000000104037824 */ /* 0x000fe200000e060e */
[----:B------:R-:W-:-:S03]  /*f0c0*/  ISETP.GE.AND P0, PT, R201, c[0x0][0x1d4], PT ;  /* 0x00007500c9007a0c */ /* 0x000fc60003f06270 */
[----:B------:R-:W-:Y:S01]  /*f0d0*/  @!PT LDS RZ, [RZ] ;  /* 0x00000000fffff984 */ /* 0x000fe20000000800 */
[----:B------:R-:W-:Y:S01]  /*f0e0*/  @!PT LDS RZ, [RZ] ;  /* 0x00000000fffff984 */ /* 0x000fe20000000800 */
[----:B------:R-:W-:Y:S01]  /*f0f0*/  @!PT LDS RZ, [RZ] ;  /* 0x00000000fffff984 */ /* 0x000fe20000000800 */
[----:B------:R1:W-:Y:S01]  /*f100*/  LDGSTS.E.BYPASS.LTC128B.128 [R210+0xc100], [R6.64], !P6 ;  /* 0x0c10000006d27fae */ /* 0x0003e2000f101d46 */
[----:B------:R-:W-:-:S03]  /*f110*/  SEL R5, RZ, 0x10, P0 ;  /* 0x00000010ff057807 */ /* 0x000fc60000000000 */
[----:B------:R2:W-:Y:S02]  /*f120*/  LDGSTS.E.BYPASS.LTC128B.128 [R210+0xe100], [R2.64], !P5 ;  /* 0x0e10000002d27fae */ /* 0x0005e4000e901d46 */
[----:B--2---:R-:W-:Y:S01]  /*f130*/  IADD3 R2, P1, R29, R18, RZ ;  /* 0x000000121d027210 */ /* 0x004fe20007f3e0ff */
[----:B------:R-:W-:-:S04]  /*f140*/  IMAD.MOV.U32 R29, RZ, RZ, 0x1 ;  /* 0x00000001ff1d7424 */ /* 0x000fc800078e00ff */
[----:B------:R-:W-:-:S05]  /*f150*/  IMAD.X R3, R4, 0x1, R15, P1 ;  /* 0x0000000104037824 */ /* 0x000fca00008e060f */
[----:B------:R2:W-:Y:S02]  /*f160*/  LDGSTS.E.BYPASS.LTC128B.128 [R210+0x10100], [R2.64], !P0 ;  /* 0x1010000002d27fae */ /* 0x0005e4000c101d46 */
[----:B--2---:R-:W-:Y:S01]  /*f170*/  IMAD.MOV.U32 R3, RZ, RZ, 0x181f ;  /* 0x0000181fff037424 */ /* 0x004fe200078e00ff */
[----:B------:R-:W-:Y:S02]  /*f180*/  MOV R2, 0xf1a0 ;  /* 0x0000f1a000027802 */ /* 0x000fe40000000f00 */
[----:B-1----:R-:W-:Y:S05]  /*f190*/  CALL.REL.NOINC `($__internal_43_$__cuda_sm70_shflsync_idx_p) ;  /* 0x00000e0000007944 */ /* 0x002fea0003c00000 */
[----:B------:R-:W-:Y:S01]  /*f1a0*/  IMAD.MOV.U32 R4, RZ, RZ, R29 ;  /* 0x000000ffff047224 */ /* 0x000fe200078e001d */
[----:B------:R-:W-:Y:S01]  /*f1b0*/  MOV R29, 0x1 ;  /* 0x00000001001d7802 */ /* 0x000fe20000000f00 */
[----:B------:R-:W-:Y:S01]  /*f1c0*/  IMAD.MOV.U32 R30, RZ, RZ, R12 ;  /* 0x000000ffff1e7224 */ /* 0x000fe200078e000c */
[----:B------:R-:W-:Y:S02]  /*f1d0*/  MOV R3, 0x181f ;  /* 0x0000181f00037802 */ /* 0x000fe40000000f00 */
[----:B------:R-:W-:Y:S02]  /*f1e0*/  MOV R2, 0xf200 ;  /* 0x0000f20000027802 */ /* 0x000fe40000000f00 */
[----:B------:R-:W-:Y:S05]  /*f1f0*/  CALL.REL.NOINC `($__internal_43_$__cuda_sm70_shflsync_idx_p) ;  /* 0x00000da000007944 */ /* 0x000fea0003c00000 */
[----:B------:R-:W-:Y:S01]  /*f200*/  MOV R0, R29 ;  /* 0x0000001d00007202 */ /* 0x000fe20000000f00 */
[----:B------:R-:W-:Y:S05]  /*f210*/  BRA `(.L_x_2647) ;  /* 0xffff653000007947 */ /* 0x000fea000383ffff */
.L_x_2604:
[----:B------:R-:W-:Y:S01]  /*f220*/  MOV R29, RZ ;  /* 0x000000ff001d7202 */ /* 0x000fe20000000f00 */
[----:B------:R-:W-:Y:S01]  /*f230*/  IMAD.MOV.U32 R30, RZ, RZ, R12 ;  /* 0x000000ffff1e7224 */ /* 0x000fe200078e000c */
[----:B------:R-:W-:Y:S01]  /*f240*/  MOV R2, 0xf270 ;  /* 0x0000f27000027802 */ /* 0x000fe20000000f00 */
[----:B------:R-:W-:Y:S02]  /*f250*/  IMAD.MOV.U32 R3, RZ, RZ, 0x181f ;  /* 0x0000181fff037424 */ /* 0x000fe400078e00ff */
[----:B-1234-:R-:W-:Y:S05]  /*f260*/  CALL.REL.NOINC `($__internal_43_$__cuda_sm70_shflsync_idx_p) ;  /* 0x00000d3000007944 */ /* 0x01efea0003c00000 */
[----:B------:R-:W-:Y:S01]  /*f270*/  MOV R5, R29 ;  /* 0x0000001d00057202 */ /* 0x000fe20000000f00 */
[----:B------:R-:W-:-:S05]  /*f280*/  BRA `(.L_x_2648) ;  /* 0xffff6a1000007947 */ /* 0x000fca000383ffff */
.L_x_2605:
[----:B------:R-:W-:Y:S01]  /*f290*/  MOV R29, RZ ;  /* 0x000000ff001d7202 */ /* 0x000fe20000000f00 */
[----:B------:R-:W-:Y:S01]  /*f2a0*/  IMAD.MOV.U32 R30, RZ, RZ, R14 ;  /* 0x000000ffff1e7224 */ /* 0x000fe200078e000e */
[----:B------:R-:W-:Y:S01]  /*f2b0*/  MOV R2, 0xf2e0 ;  /* 0x0000f2e000027802 */ /* 0x000fe20000000f00 */
[----:B------:R-:W-:Y:S02]  /*f2c0*/  IMAD.MOV.U32 R3, RZ, RZ, 0x181f ;  /* 0x0000181fff037424 */ /* 0x000fe400078e00ff */
[----:B-1234-:R-:W-:Y:S05]  /*f2d0*/  CALL.REL.NOINC `($__internal_43_$__cuda_sm70_shflsync_idx_p) ;  /* 0x00000cc000007944 */ /* 0x01efea0003c00000 */
[----:B------:R-:W-:Y:S01]  /*f2e0*/  ISETP.GE.AND P6, PT, R193, c[0x0][0x1d4], PT ;  /* 0x00007500c1007a0c */ /* 0x000fe20003fc6270 */
[----:B------:R-:W-:Y:S01]  /*f2f0*/  IMAD R4, R199, 0x6000, R221 ;  /* 0x00006000c7047824 */ /* 0x000fe200078e02dd */
[C---:B------:R-:W-:Y:S01]  /*f300*/  IADD3 R2, P0, R29.reuse, R22, RZ ;  /* 0x000000161d027210 */ /* 0x040fe20007f1e0ff */
[----:B------:R-:W-:Y:S01]  /*f310*/  IMAD.MOV.U32 R30, RZ, RZ, R12 ;  /* 0x000000ffff1e7224 */ /* 0x000fe200078e000c */
        /* <DEDUP_REMOVED lines=10> */
[----:B------:R1:W-:Y:S04]  /*f3c0*/  LDGSTS.E.BYPASS.LTC128B.128 [R4], [R2.64], !P6 ;  /* 0x0000000002047fae */ /* 0x0003e8000f101d46 */
        /* <DEDUP_REMOVED lines=8> */
[----:B------:R-:W-:Y:S05]  /*f450*/  CALL.REL.NOINC `($__internal_43_$__cuda_sm70_shflsync_idx_p) ;  /* 0x00000b4000007944 */ /* 0x000fea0003c00000 */
[----:B------:R-:W-:Y:S01]  /*f460*/  MOV R3, 0x181f ;  /* 0x0000181f00037802 */ /* 0x000fe20000000f00 */
[----:B------:R-:W-:Y:S01]  /*f470*/  IMAD.MOV.U32 R5, RZ, RZ, R29 ;  /* 0x000000ffff057224 */ /* 0x000fe200078e001d */
[----:B------:R-:W-:Y:S01]  /*f480*/  MOV R29, 0x1 ;  /* 0x00000001001d7802 */ /* 0x000fe20000000f00 */
[----:B------:R-:W-:Y:S01]  /*f490*/  IMAD.MOV.U32 R30, RZ, RZ, R14 ;  /* 0x000000ffff1e7224 */ /* 0x000fe200078e000e */
[----:B------:R-:W-:Y:S02]  /*f4a0*/  MOV R2, 0xf4c0 ;  /* 0x0000f4c000027802 */ /* 0x000fe40000000f00 */
[----:B------:R-:W-:Y:S05]  /*f4b0*/  CALL.REL.NOINC `($__internal_43_$__cuda_sm70_shflsync_idx_p) ;  /* 0x00000ae000007944 */ /* 0x000fea0003c00000 */
[----:B------:R-:W-:Y:S01]  /*f4c0*/  MOV R2, R29 ;  /* 0x0000001d00027202 */ /* 0x000fe20000000f00 */
[----:B------:R-:W-:-:S05]  /*f4d0*/  BRA `(.L_x_2649) ;  /* 0xffff692000007947 */ /* 0x000fca000383ffff */
.L_x_2608:
[----:B------:R-:W-:Y:S01]  /*f4e0*/  MOV R29, RZ ;  /* 0x000000ff001d7202 */ /* 0x000fe20000000f00 */
[----:B------:R-:W-:Y:S01]  /*f4f0*/  IMAD.MOV.U32 R30, RZ, RZ, R5 ;  /* 0x000000ffff1e7224 */ /* 0x000fe200078e0005 */
[----:B------:R-:W-:Y:S01]  /*f500*/  MOV R2, 0xf530 ;  /* 0x0000f53000027802 */ /* 0x000fe20000000f00 */
[----:B------:R-:W-:Y:S02]  /*f510*/  IMAD.MOV.U32 R3, RZ, RZ, 0x181f ;  /* 0x0000181fff037424 */ /* 0x000fe400078e00ff */
[----:B------:R-:W-:Y:S05]  /*f520*/  CALL.REL.NOINC `($__internal_43_$__cuda_sm70_shflsync_idx_p) ;  /* 0x00000a7000007944 */ /* 0x000fea0003c00000 */
[----:B------:R-:W-:Y:S01]  /*f530*/  MOV R4, R29 ;  /* 0x0000001d00047202 */ /* 0x000fe20000000f00 */
[----:B------:R-:W-:-:S05]  /*f540*/  BRA `(.L_x_2650) ;  /* 0xffff98e000007947 */ /* 0x000fca000383ffff */
.L_x_2609:
[----:B------:R-:W-:Y:S01]  /*f550*/  MOV R29, RZ ;  /* 0x000000ff001d7202 */ /* 0x000fe20000000f00 */
[----:B------:R-:W-:Y:S01]  /*f560*/  IMAD.MOV.U32 R30, RZ, RZ, R12 ;  /* 0x000000ffff1e7224 */ /* 0x000fe200078e000c */
[----:B------:R-:W-:Y:S01]  /*f570*/  MOV R2, 0xf5a0 ;  /* 0x0000f5a000027802 */ /* 0x000fe20000000f00 */
[----:B------:R-:W-:Y:S02]  /*f580*/  IMAD.MOV.U32 R3, RZ, RZ, 0x181f ;  /* 0x0000181fff037424 */ /* 0x000fe400078e00ff */
[----:B-12---:R-:W-:Y:S05]  /*f590*/  CALL.REL.NOINC `($__internal_43_$__cuda_sm70_shflsync_idx_p) ;  /* 0x00000a0000007944 */ /* 0x006fea0003c00000 */
[----:B------:R-:W-:Y:S01]  /*f5a0*/  ISETP.GE.AND P6, PT, R193, c[0x0][0x1d4], PT ;  /* 0x00007500c1007a0c */ /* 0x000fe20003fc6270 */
[----:B------:R-:W-:Y:S01]  /*f5b0*/  IMAD R0, R199, 0x6000, R222 ;  /* 0x00006000c7007824 */ /* 0x000fe200078e02de */
[C---:B------:R-:W-:Y:S01]  /*f5c0*/  IADD3 R2, P0, R29.reuse, R16, RZ ;  /* 0x000000101d027210 */ /* 0x040fe20007f1e0ff */
[----:B------:R-:W-:Y:S01]  /*f5d0*/  IMAD.MOV.U32 R30, RZ, RZ, R5 ;  /* 0x000000ffff1e7224 */ /* 0x000fe200078e0005 */
[----:B------:R-:W-:Y:S02]  /*f5e0*/  ISETP.GE.AND P5, PT, R202, c[0x0][0x1d4], PT ;  /* 0x00007500ca007a0c */ /* 0x000fe40003fa6270 */
[----:B------:R-:W-:Y:S01]  /*f5f0*/  IADD3 R6, P1, R29, R17, RZ ;  /* 0x000000111d067210 */ /* 0x000fe20007f3e0ff */
[C---:B------:R-:W-:Y:S01]  /*f600*/  IMAD.X R3, R4.reuse, 0x1, R13, P0 ;  /* 0x0000000104037824 */ /* 0x040fe200000e060d */
[----:B------:R-:W-:Y:S02]  /*f610*/  ISETP.GE.AND P0, PT, R201, c[0x0][0x1d4], PT ;  /* 0x00007500c9007a0c */ /* 0x000fe40003f06270 */
[----:B------:R-:W-:Y:S01]  /*f620*/  SEL R11, RZ, 0x10, P6 ;  /* 0x00000010ff0b7807 */ /* 0x000fe20003000000 */
[C---:B------:R-:W-:Y:S01]  /*f630*/  IMAD.X R7, R4.reuse, 0x1, R14, P1 ;  /* 0x0000000104077824 */ /* 0x040fe200008e060e */
[----:B------:R-:W-:Y:S01]  /*f640*/  SEL R10, RZ, 0x10, P5 ;  /* 0x00000010ff0a7807 */ /* 0x000fe20002800000 */
[----:B------:R-:W-:Y:S01]  /*f650*/  @!PT LDS RZ, [RZ] ;  /* 0x00000000fffff984 */ /* 0x000fe20000000800 */
[----:B------:R-:W-:Y:S01]  /*f660*/  @!PT LDS RZ, [RZ] ;  /* 0x00000000fffff984 */ /* 0x000fe20000000800 */
[----:B------:R-:W-:Y:S01]  /*f670*/  @!PT LDS RZ, [RZ] ;  /* 0x00000000fffff984 */ /* 0x000fe20000000800 */
[----:B------:R1:W-:Y:S01]  /*f680*/  LDGSTS.E.BYPASS.LTC128B.128 [R0], [R2.64], !P6 ;  /* 0x0000000002007fae */ /* 0x0003e2000f101d46 */
[----:B------:R-:W-:Y:S03]  /*f690*/  SEL R5, RZ, 0x10, P0 ;  /* 0x00000010ff057807 */ /* 0x000fe60000000000 */
[----:B------:R2:W-:Y:S01]  /*f6a0*/  LDGSTS.E.BYPASS.LTC128B.128 [R0+0x2000], [R6.64], !P5 ;  /* 0x0200000006007fae */ /* 0x0005e2000e901d46 */
[----:B-1----:R-:W-:Y:S01]  /*f6b0*/  IADD3 R2, P1, R29, R18, RZ ;  /* 0x000000121d027210 */ /* 0x002fe20007f3e0ff */
[----:B------:R-:W-:Y:S04]  /*f6c0*/  IMAD.MOV.U32 R29, RZ, RZ, 0x1 ;  /* 0x00000001ff1d7424 */ /* 0x000fe800078e00ff */
[----:B------:R-:W-:Y:S05]  /*f6d0*/  IMAD.X R3, R4, 0x1, R15, P1 ;  /* 0x0000000104037824 */ /* 0x000fea00008e060f */
[----:B------:R1:W-:Y:S02]  /*f6e0*/  LDGSTS.E.BYPASS.LTC128B.128 [R0+0x4000], [R2.64], !P0 ;  /* 0x0400000002007fae */ /* 0x0003e4000c101d46 */
[----:B-1----:R-:W-:Y:S01]  /*f6f0*/  MOV R2, 0xf720 ;  /* 0x0000f72000027802 */ /* 0x002fe20000000f00 */
[----:B------:R-:W-:Y:S02]  /*f700*/  IMAD.MOV.U32 R3, RZ, RZ, 0x181f ;  /* 0x0000181fff037424 */ /* 0x000fe400078e00ff */
[----:B--2---:R-:W-:Y:S05]  /*f710*/  CALL.REL.NOINC `($__internal_43_$__cuda_sm70_shflsync_idx_p) ;  /* 0x0000088000007944 */ /* 0x004fea0003c00000 */
        /* <DEDUP_REMOVED lines=8> */
.L_x_2614:
[----:B------:R-:W-:Y:S01]  /*f7a0*/  MOV R29, RZ ;  /* 0x000000ff001d7202 */ /* 0x000fe20000000f00 */
[----:B------:R-:W-:Y:S01]  /*f7b0*/  IMAD.MOV.U32 R30, RZ, RZ, R12 ;  /* 0x000000ffff1e7224 */ /* 0x000fe200078e000c */
[----:B------:R-:W-:Y:S01]  /*f7c0*/  MOV R2, 0xf7f0 ;  /* 0x0000f7f000027802 */ /* 0x000fe20000000f00 */
[----:B------:R-:W-:Y:S02]  /*f7d0*/  IMAD.MOV.U32 R3, RZ, RZ, 0x181f ;  /* 0x0000181fff037424 */ /* 0x000fe400078e00ff */
[----:B-1234-:R-:W-:Y:S05]  /*f7e0*/  CALL.REL.NOINC `($__internal_43_$__cuda_sm70_shflsync_idx_p) ;  /* 0x000007b000007944 */ /* 0x01efea0003c00000 */
[----:B------:R-:W-:Y:S01]  /*f7f0*/  MOV R5, R29 ;  /* 0x0000001d00057202 */ /* 0x000fe20000000f00 */
[----:B------:R-:W-:-:S05]  /*f800*/  BRA `(.L_x_2652) ;  /* 0xffff9c8000007947 */ /* 0x000fca000383ffff */
.L_x_2615:
        /* <DEDUP_REMOVED lines=37> */
.L_x_2616:
[----:B------:R-:W-:Y:S01]  /*fa60*/  MOV R4, 0x2 ;  /* 0x0000000200047802 */ /* 0x000fe20000000f00 */
[----:B------:R-:W-:Y:S01]  /*fa70*/  IMAD.MOV.U32 R2, RZ, RZ, R101 ;  /* 0x000000ffff027224 */ /* 0x000fe200078e0065 */
[----:B------:R-:W-:Y:S02]  /*fa80*/  MOV R3, 0xfaa0 ;  /* 0x0000faa000037802 */ /* 0x000fe40000000f00 */
[----:B------:R-:W-:Y:S05]  /*fa90*/  CALL.REL.NOINC `($__internal_42_$__cuda_sm70_shflsync_bfly_p) ;  /* 0x000004b000007944 */ /* 0x000fea0003c00000 */
[----:B------:R-:W-:Y:S01]  /*faa0*/  MOV R2, R4 ;  /* 0x0000000400027202 */ /* 0x000fe20000000f00 */
[----:B------:R-:W-:-:S05]  /*fab0*/  BRA `(.L_x_2654) ;  /* 0xffffac6000007947 */ /* 0x000fca000383ffff */
.L_x_2619:
[----:B------:R-:W-:Y:S01]  /*fac0*/  MOV R29, RZ ;  /* 0x000000ff001d7202 */ /* 0x000fe20000000f00 */
[----:B------:R-:W-:Y:S01]  /*fad0*/  IMAD.MOV.U32 R30, RZ, RZ, R5 ;  /* 0x000000ffff1e7224 */ /* 0x000fe200078e0005 */
[----:B------:R-:W-:Y:S01]  /*fae0*/  MOV R2, 0xfb10 ;  /* 0x0000fb1000027802 */ /* 0x000fe20000000f00 */
[----:B------:R-:W-:Y:S02]  /*faf0*/  IMAD.MOV.U32 R3, RZ, RZ, 0x181f ;  /* 0x0000181fff037424 */ /* 0x000fe400078e00ff */
[----:B------:R-:W-:Y:S05]  /*fb00*/  CALL.REL.NOINC `($__internal_43_$__cuda_sm70_shflsync_idx_p) ;  /* 0x0000049000007944 */ /* 0x000fea0003c00000 */
[----:B------:R-:W-:Y:S01]  /*fb10*/  MOV R4, R29 ;  /* 0x0000001d00047202 */ /* 0x000fe20000000f00 */
[----:B------:R-:W-:-:S05]  /*fb20*/  BRA `(.L_x_2655) ;  /* 0xffffc5e000007947 */ /* 0x000fca000383ffff */
.L_x_2620:
        /* <DEDUP_REMOVED lines=37> */
.L_x_2622:
[----:B------:R-:W-:Y:S01]  /*fd80*/  IMAD.MOV.U32 R2, RZ, RZ, R203 ;  /* 0x000000ffff027224 */ /* 0x000fe200078e00cb */
[----:B------:R-:W-:-:S02]  /*fd90*/  MOV R4, 0x2 ;  /* 0x0000000200047802 */ /* 0x000fc40000000f00 */
[----:B------:R-:W-:Y:S02]  /*fda0*/  MOV R3, 0xfdc0 ;  /* 0x0000fdc000037802 */ /* 0x000fe40000000f00 */
[----:B------:R-:W-:Y:S05]  /*fdb0*/  CALL.REL.NOINC `($__internal_42_$__cuda_sm70_shflsync_bfly_p) ;  /* 0x0000019000007944 */ /* 0x000fea0003c00000 */
[----:B------:R-:W-:Y:S01]  /*fdc0*/  MOV R0, R4 ;  /* 0x0000000400007202 */ /* 0x000fe20000000f00 */
[----:B------:R-:W-:Y:S05]  /*fdd0*/  BRA `(.L_x_2657) ;  /* 0xffffc6a000007947 */ /* 0x000fea000383ffff */
.L_x_2623:
[----:B------:R-:W-:Y:S01]  /*fde0*/  IMAD.MOV.U32 R2, RZ, RZ, R0 ;  /* 0x000000ffff027224 */ /* 0x000fe200078e0000 */
[----:B------:R-:W-:Y:S02]  /*fdf0*/  MOV R4, 0x1 ;  /* 0x0000000100047802 */ /* 0x000fe40000000f00 */
[----:B------:R-:W-:Y:S02]  /*fe00*/  MOV R3, 0xfe20 ;  /* 0x0000fe2000037802 */ /* 0x000fe40000000f00 */
[----:B-1----:R-:W-:Y:S05]  /*fe10*/  CALL.REL.NOINC `($__internal_42_$__cuda_sm70_shflsync_bfly_p) ;  /* 0x0000013000007944 */ /* 0x002fea0003c00000 */
[----:B------:R-:W-:Y:S01]  /*fe20*/  FADD.FTZ R0, R0, R4 ;  /* 0x0000000400007221 */ /* 0x000fe20000010000 */
[----:B------:R-:W-:Y:S02]  /*fe30*/  MOV R2, R204 ;  /* 0x000000cc00027202 */ /* 0x000fe40000000f00 */
[----:B------:R-:W-:Y:S02]  /*fe40*/  MOV R4, 0x2 ;  /* 0x0000000200047802 */ /* 0x000fe40000000f00 */
[----:B------:R-:W-:Y:S02]  /*fe50*/  MOV R3, 0xfe70 ;  /* 0x0000fe7000037802 */ /* 0x000fe40000000f00 */
[----:B------:R-:W-:Y:S05]  /*fe60*/  CALL.REL.NOINC `($__internal_42_$__cuda_sm70_shflsync_bfly_p) ;  /* 0x000000e000007944 */ /* 0x000fea0003c00000 */
[----:B------:R-:W-:Y:S01]  /*fe70*/  FADD.FTZ R5, R204, R4 ;  /* 0x00000004cc057221 */ /* 0x000fe20000010000 */
[----:B------:R-:W-:-:S02]  /*fe80*/  MOV R4, 0x1 ;  /* 0x0000000100047802 */ /* 0x000fc40000000f00 */
[----:B------:R-:W-:Y:S02]  /*fe90*/  MOV R3, 0xfec0 ;  /* 0x0000fec000037802 */ /* 0x000fe40000000f00 */
[----:B------:R-:W-:Y:S02]  /*fea0*/  MOV R2, R5 ;  /* 0x0000000500027202 */ /* 0x000fe40000000f00 */
[----:B------:R-:W-:Y:S05]  /*feb0*/  CALL.REL.NOINC `($__internal_42_$__cuda_sm70_shflsync_bfly_p) ;  /* 0x0000009000007944 */ /* 0x000fea0003c00000 */
[----:B------:R-:W-:Y:S01]  /*fec0*/  MOV R3, R4 ;  /* 0x0000000400037202 */ /* 0x000fe20000000f00 */
[----:B------:R-:W-:Y:S05]  /*fed0*/  BRA `(.L_x_2658) ;  /* 0xffffc61000007947 */ /* 0x000fea000383ffff */
.L_x_2633:
[----:B------:R-:W-:Y:S01]  /*fee0*/  IMAD.MOV.U32 R30, RZ, RZ, R18 ;  /* 0x000000ffff1e7224 */ /* 0x000fe200078e0012 */
[----:B------:R-:W-:Y:S01]  /*fef0*/  MOV R29, RZ ;  /* 0x000000ff001d7202 */ /* 0x000fe20000000f00 */
[----:B----4-:R-:W-:Y:S01]  /*ff00*/  IMAD.MOV.U32 R3, RZ, RZ, 0x1f ;  /* 0x0000001fff037424 */ /* 0x010fe200078e00ff */
[----:B--2---:R-:W-:Y:S02]  /*ff10*/  MOV R2, 0xff30 ;  /* 0x0000ff3000027802 */ /* 0x004fe40000000f00 */
[----:B-1---5:R-:W-:Y:S05]  /*ff20*/  CALL.REL.NOINC `($__internal_43_$__cuda_sm70_shflsync_idx_p) ;  /* 0x0000007000007944 */ /* 0x022fea0003c00000 */
[----:B------:R-:W-:Y:S01]  /*ff30*/  MOV R0, R29 ;  /* 0x0000001d00007202 */ /* 0x000fe20000000f00 */
[----:B------:R-:W-:Y:S05]  /*ff40*/  BRA `(.L_x_2659) ;  /* 0xffffe6d000007947 */ /* 0x000fea000383ffff */
        .weak           $__internal_42_$__cuda_sm70_shflsync_bfly_p
        .type           $__internal_42_$__cuda_sm70_shflsync_bfly_p,@function
        .size           $__internal_42_$__cuda_sm70_shflsync_bfly_p,($__internal_43_$__cuda_sm70_shflsync_idx_p - $__internal_42_$__cuda_sm70_shflsync_bfly_p)
$__internal_42_$__cuda_sm70_shflsync_bfly_p:
[----:B------:R-:W-:Y:S04]  /*ff50*/  WARPSYNC R208 ;  /* 0x000000d000007348 */ /* 0x000fe80003800000 */
[----:B------:R1:W2:Y:S02]  /*ff60*/  SHFL.BFLY PT, R4, R2, R4, R209 ;  /* 0x0c00000402047389 */ /* 0x0002a400000e00d1 */
[----:B-1----:R-:W-:-:S02]  /*ff70*/  MOV R2, R3 ;  /* 0x0000000300027202 */ /* 0x002fc40000000f00 */
[----:B------:R-:W-:-:S04]  /*ff80*/  MOV R3, 0x0 ;  /* 0x0000000000037802 */ /* 0x000fc80000000f00 */
[----:B--2---:R-:W-:Y:S05]  /*ff90*/  RET.REL.NODEC R2 `(_ZN7cutlass13device_kernelIN5flash19enable_sm80_to_sm89INS1_16FlashAttnFwdSm80INS1_25CollectiveMainloopFwdSm80ILi8ELi2ELb0EN4cute5tupleIJNS5_1CILi128EEENS7_ILi64EEENS7_ILi192EEEEEELi192ENS_10bfloat16_tEfNS_4arch4Sm80ELb1ELb0ELb1ELb0ELb1ELb0ELb1ELb1EEENS1_21CollectiveEpilogueFwdINS6_IJS8_SA_S9_EEENS6_IJNS7_ILi1EEESI_SI_EEESC_SE_Li256ELb0ELb1ELb1ELb0EEENS1_30DynamicPersistentTileSchedulerILi256ELi256ELb1ELb1ELb0EEEEEEEEEvNT_6ParamsE) ;  /* 0xffff006002007950 */ /* 0x004fea0003c3ffff */
        .weak           $__internal_43_$__cuda_sm70_shflsync_idx_p
        .type           $__internal_43_$__cuda_sm70_shflsync_idx_p,@function
        .size           $__internal_43_$__cuda_sm70_shflsync_idx_p,(.L_x_3164 - $__internal_43_$__cuda_sm70_shflsync_idx_p)
$__internal_43_$__cuda_sm70_shflsync_idx_p:
[----:B------:R-:W-:-:S04]  /*ffa0*/  MOV R31, 0xffffffff ;  /* 0xffffffff001f7802 */ /* 0x000fc80000000f00 */
[----:B------:R-:W-:Y:S04]  /*ffb0*/  WARPSYNC R31 ;  /* 0x0000001f00007348 */ /* 0x000fe80003800000 */
[----:B------:R1:W2:Y:S02]  /*ffc0*/  SHFL.IDX PT, R29, R30, R29, R3 ;  /* 0x0000001d1e1d7389 */ /* 0x0002a400000e0003 */
[----:B-1----:R-:W-:-:S04]  /*ffd0*/  MOV R3, 0x0 ;  /* 0x0000000000037802 */ /* 0x002fc80000000f00 */
[----:B--2---:R-:W-:Y:S05]  /*ffe0*/  RET.REL.NODEC R2 `(_ZN7cutlass13device_kernelIN5flash19enable_sm80_to_sm89INS1_16FlashAttnFwdSm80INS1_25CollectiveMainloopFwdSm80ILi8ELi2ELb0EN4cute5tupleIJNS5_1CILi128EEENS7_ILi64EEENS7_ILi192EEEEEELi192ENS_10bfloat16_tEfNS_4arch4Sm80ELb1ELb0ELb1ELb0ELb1ELb0ELb1ELb1EEENS1_21CollectiveEpilogueFwdINS6_IJS8_SA_S9_EEENS6_IJNS7_ILi1EEESI_SI_EEESC_SE_Li256ELb0ELb1ELb1ELb0EEENS1_30DynamicPersistentTileSchedulerILi256ELi256ELb1ELb1ELb0EEEEEEEEEvNT_6ParamsE) ;  /* 0xffff001002007950 */ /* 0x004fea0003c3ffff */
.L_x_2660:
        /* <DEDUP_REMOVED lines=9> */
.L_x_3164:


//--------------------- .text._ZN7cutlass13device_kernelIN5flash19enable_sm80_to_sm89INS1_16FlashAttnFwdSm80INS1_25CollectiveMainloopFwdSm80ILi8ELi2ELb0EN4cute5tupleIJNS5_1CILi128EEENS7_ILi64EEENS7_ILi192EEEEEELi192ENS_10bfloat16_tEfNS_4arch4Sm80ELb1ELb0ELb1ELb1ELb1ELb0ELb1ELb1EEENS1_21CollectiveEpilogueFwdINS6_IJS8_SA_S9_EEENS6_IJNS7_ILi1EEESI_SI_EEESC_SE_Li256ELb1ELb1ELb1ELb0EEENS1_36VarlenDynamicPersistentTileSchedulerILi128ELi64ELi256ELi256ELb1ELb1ELb0ELb1ELb1ELb1EEEEEEEEEvNT_6ParamsE --------------------------
	.section	.text._ZN7cutlass13device_kernelIN5flash19enable_sm80_to_sm89INS1_16FlashAttnFwdSm80INS1_25CollectiveMainloopFwdSm80ILi8ELi2ELb0EN4cute5tupleIJNS5_1CILi128EEENS7_ILi64EEENS7_ILi192EEEEEELi192ENS_10bfloat16_tEfNS_4arch4Sm80ELb1ELb0ELb1ELb1ELb1ELb0ELb1ELb1EEENS1_21CollectiveEpilogueFwdINS6_IJS8_SA_S9_EEENS6_IJNS7_ILi1EEESI_SI_EEESC_SE_Li256ELb1ELb1ELb1ELb0EEENS1_36VarlenDynamicPersistentTileSchedulerILi128ELi64ELi256ELi256ELb1ELb1ELb0ELb1ELb1ELb1EEEEEEEEEvNT_6ParamsE,"ax",@progbits
	.sectioninfo	@"SHI_REGISTERS=255"
	.align	128
.text._ZN7cutlass13device_kernelIN5flash19enable_sm80_to_sm89INS1_16FlashAttnFwdSm80INS1_25CollectiveMainloopFwdSm80ILi8ELi2ELb0EN4cute5tupleIJNS5_1CILi128EEENS7_ILi64EEENS7_ILi192EEEEEELi192ENS_10bfloat16_tEfNS_4arch4Sm80ELb1ELb0ELb1ELb1ELb1ELb0ELb1ELb1EEENS1_21CollectiveEpilogueFwdINS6_IJS8_SA_S9_EEENS6_IJNS7_ILi1EEESI_SI_EEESC_SE_Li256ELb1ELb1ELb1ELb0EEENS1_36VarlenDynamicPersistentTileSchedulerILi128ELi64ELi256ELi256ELb1ELb1ELb0ELb1ELb1ELb1EEEEEEEEEvNT_6ParamsE:
        .type           _ZN7cutlass13device_kernelIN5flash19enable_sm80_to_sm89INS1_16FlashAttnFwdSm80INS1_25CollectiveMainloopFwdSm80ILi8ELi2ELb0EN4cute5tupleIJNS5_1CILi128EEENS7_ILi64EEENS7_ILi192EEEEEELi192ENS_10bfloat16_tEfNS_4arch4Sm80ELb1ELb0ELb1ELb1ELb1ELb0ELb1ELb1EEENS1_21CollectiveEpilogueFwdINS6_IJS8_SA_S9_EEENS6_IJNS7_ILi1EEESI_SI_EEESC_SE_Li256ELb1ELb1ELb1ELb0EEENS1_36VarlenDynamicPersistentTileSchedulerILi128ELi64ELi256ELi256ELb1ELb1ELb0ELb1ELb1ELb1EEEEEEEEEvNT_6ParamsE,@function
        .size           _ZN7cutlass13device_kernelIN5flash19enable_sm80_to_sm89INS1_16FlashAttnFwdSm80INS1_25CollectiveMainloopFwdSm80ILi8ELi2ELb0EN4cute5tupleIJNS5_1CILi128EEENS7_ILi64EEENS7_ILi192EEEEEELi192ENS_10bfloat16_tEfNS_4arch4Sm80ELb1ELb0ELb1ELb1ELb1ELb0ELb1ELb1EEENS1_21CollectiveEpilogueFwdINS6_IJS8_SA_S9_EEENS6_IJNS7_ILi1EEESI_SI_EEESC_SE_Li256ELb1ELb1ELb1ELb0EEENS1_36VarlenDynamicPersistentTileSchedulerILi128ELi64ELi256ELi256ELb1ELb1ELb0ELb1ELb1ELb1EEEEEEEEEvNT_6ParamsE,(.L_x_3167 - _ZN7cutlass13device_kernelIN5flash19enable_sm80_to_sm89INS1_16FlashAttnFwdSm80INS1_25CollectiveMainloopFwdSm80ILi8ELi2ELb0EN4cute5tupleIJNS5_1CILi128EEENS7_ILi64EEENS7_ILi192EEEEEELi192ENS_10bfloat16_tEfNS_4arch4Sm80ELb1ELb0ELb1ELb1ELb1ELb0ELb1ELb1EEENS1_21CollectiveEpilogueFwdINS6_IJS8_SA_S9_EEENS6_IJNS7_ILi1EEESI_SI_EEESC_SE_Li256ELb1ELb1ELb1ELb0EEENS1_36VarlenDynamicPersistentTileSchedulerILi128ELi64ELi256ELi256ELb1ELb1ELb0ELb1ELb1ELb1EEEEEEEEEvNT_6ParamsE)
        .other          _ZN7cutlass13device_kernelIN5flash19enable_sm80_to_sm89INS1_16FlashAttnFwdSm80INS1_25CollectiveMainloopFwdSm80ILi8ELi2ELb0EN4cute5tupleIJNS5_1CILi128EEENS7_ILi64EEENS7_ILi192EEEEEELi192ENS_10bfloat16_tEfNS_4arch4Sm80ELb1ELb0ELb1ELb1ELb1ELb0ELb1ELb1EEENS1_21CollectiveEpilogueFwdINS6_IJS8_SA_S9_EEENS6_IJNS7_ILi1EEESI_SI_EEESC_SE_Li256ELb1ELb1ELb1ELb0EEENS1_36VarlenDynamicPersistentTileSchedulerILi128ELi64ELi256ELi256ELb1ELb1ELb0ELb1ELb1ELb1EEEEEEEEEvNT_6ParamsE,@"STO_CUDA_ENTRY STV_DEFAULT"
_ZN7cutlass13device_kernelIN5flash19enable_sm80_to_sm89INS1_16FlashAttnFwdSm80INS1_25CollectiveMainloopFwdSm80ILi8ELi2ELb0EN4cute5tupleIJNS5_1CILi128EEENS7_ILi64EEENS7_ILi192EEEEEELi192ENS_10bfloat16_tEfNS_4arch4Sm80ELb1ELb0ELb1ELb1ELb1ELb0ELb1ELb1EEENS1_21CollectiveEpilogueFwdINS6_IJS8_SA_S9_EEENS6_IJNS7_ILi1EEESI_SI_EEESC_SE_Li256ELb1ELb1ELb1ELb0EEENS1_36VarlenDynamicPersistentTileSchedulerILi128ELi64ELi256ELi256ELb1ELb1ELb0ELb1ELb1ELb1EEEEEEEEEvNT_6ParamsE:
        /* <DEDUP_REMOVED lines=52> */
.L_x_2666:
        /* <DEDUP_REMOVED lines=16> */
.L_x_2790:
        /* <DEDUP_REMOVED lines=16> */
.L_x_2791:
[----:B---3--:R-:W-:-:S05]  /*0540*/  IMAD R0, R0, c[0x0][0x538], RZ ;  /* 0x00014e0000007a24 */ /* 0x008fca00078e02ff */
[----:B------:R-:W-:-:S04]  /*0550*/  IADD3 R6, R0, R6, RZ ;  /* 0x0000000600067210 */ /* 0x000fc80007ffe0ff */
[----:B------:R-:W-:-:S13]  /*0560*/  ISETP.GT.AND P0, PT, R6, UR4, PT ;  /* 0x0000000406007c0c */ /* 0x000fda000bf04270 */
[----:B-12---:R-:W-:Y:S05]  /*0570*/  @!P0 BRA `(.L_x_2666) ;  /* 0xfffffdc000008947 */ /* 0x006fea000383ffff */
.L_x_2662:
[----:B------:R-:W-:-:S05]  /*0580*/  IADD3 R10, -R0, R6, RZ ;  /* 0x00000006000a7210 */ /* 0x000fca0007ffe1ff */
[----:B------:R-:W-:-:S05]  /*0590*/  IMAD R0, R4, c[0x0][0x538], R10 ;  /* 0x00014e0004007a24 */ /* 0x000fca00078e020a */
[----:B------:R-:W-:Y:S01]  /*05a0*/  ISETP.GT.AND P0, PT, R0, UR4, PT ;  /* 0x0000000400007c0c */ /* 0x000fe2000bf04270 */
[----:B------:R-:W-:-:S12]  /*05b0*/  BRA.DIV ~URZ, `(.L_x_2667) ;  /* 0x000120e27f007947 */ /* 0x000fd8000b800000 */
[----:B------:R-:W-:-:S04]  /*05c0*/  VOTE.ANY R6, PT, !P0 ;  /* 0x0000000000067806 */ /* 0x000fc800040e0100 */
.L_x_2792:
[----:B------:R-:W2:Y:S02]  /*05d0*/  POPC R0, R6 ;  /* 0x0000000600007309 */ /* 0x000ea40000000000 */
[----:B-12---:R-:W-:Y:S01]  /*05e0*/  IADD3 R231, R0, R7, RZ ;  /* 0x0000000700e77210 */ /* 0x006fe20007ffe0ff */
[----:B------:R-:W-:Y:S05]  /*05f0*/  BRA.DIV ~URZ, `(.L_x_2668) ;  /* 0x000120f27f007947 */ /* 0x000fea000b800000 */
[----:B------:R1:W2:Y:S01]  /*0600*/  SHFL.IDX PT, R229, R9, R0, 0x1f ;  /* 0x00001f0009e57589 */ /* 0x0002a200000e0000 */
[----:B------:R-:W-:-:S03]  /*0610*/  MOV R5, RZ ;  /* 0x000000ff00057202 */ /* 0x000fc60000000f00 */
[----:B------:R1:W3:Y:S04]  /*0620*/  SHFL.IDX PT, R9, R8, R0, 0x1f ;  /* 0x00001f0008097589 */ /* 0x0002e800000e0000 */
.L_x_2793:
[----:B------:R-:W-:Y:S01]  /*0630*/  ISETP.NE.AND P0, PT, R6, RZ, PT ;  /* 0x000000ff0600720c */ /* 0x000fe20003f05270 */
[----:B------:R-:W-:-:S12]  /*0640*/  BSSY B0, `(.L_x_2669) ;  /* 0x0000005000007945 */ /* 0x000fd80003800000 */
[----:B------:R-:W-:Y:S05]  /*0650*/  @!P0 BRA `(.L_x_2670) ;  /* 0x0000003000008947 */ /* 0x000fea0003800000 */
[----:B------:R-:W-:Y:S01]  /*0660*/  IADD3 R2, R0, -0x1, RZ ;  /* 0xffffffff00027810 */ /* 0x000fe20007ffe0ff */
[----:B------:R-:W-:Y:S05]  /*0670*/  BRA.DIV ~URZ, `(.L_x_2671) ;  /* 0x000121527f007947 */ /* 0x000fea000b800000 */
[----:B------:R4:W1:Y:S02]  /*0680*/  SHFL.IDX PT, R5, R4, R2, 0x1f ;  /* 0x00001f0204057589 */ /* 0x00086400000e0000 */
.L_x_2670:
[----:B------:R-:W-:Y:S05]  /*0690*/  BSYNC B0 ;  /* 0x0000000000007941 */ /* 0x000fea0003800000 */
.L_x_2669:
[----:B---3--:R-:W-:Y:S01]  /*06a0*/  ISETP.NE.AND P0, PT, R9, 0x1, PT ;  /* 0x000000010900780c */ /* 0x008fe20003f05270 */
[----:B-1----:R-:W-:Y:S01]  /*06b0*/  IMAD R228, R5, c[0x0][0x538], R10 ;  /* 0x00014e0005e47a24 */ /* 0x002fe200078e020a */
[----:B------:R-:W-:Y:S04]  /*06c0*/  BSSY B0, `(.L_x_2672) ;  /* 0x0000085000007945 */ /* 0x000fe80003800000 */
[----:B------:R-:W-:-:S07]  /*06d0*/  IADD3 R11, -R228, UR4, RZ ;  /* 0x00000004e40b7c10 */ /* 0x000fce000fffe1ff */
[----:B------:R-:W-:Y:S05]  /*06e0*/  @!P0 BRA `(.L_x_2673) ;  /* 0x000003e000008947 */ /* 0x000fea0003800000 */
[-C--:B--2---:R-:W-:Y:S02]  /*06f0*/  IABS R0, R229.reuse ;  /* 0x000000e500007213 */ /* 0x084fe40000000000 */
[----:B------:R-:W-:-:S03]  /*0700*/  IABS R6, R229 ;  /* 0x000000e500067213 */ /* 0x000fc60000000000 */
[----:B------:R-:W-:Y:S01]  /*0710*/  IMAD.MOV.U32 R5, RZ, RZ, R0 ;  /* 0x000000ffff057224 */ /* 0x000fe200078e0000 */
[----:B------:R-:W-:-:S03]  /*0720*/  IABS R0, R9 ;  /* 0x0000000900007213 */ /* 0x000fc60000000000 */
[----:B----4-:R-:W1:Y:S02]  /*0730*/  I2F.RP R2, R5 ;  /* 0x0000000500027306 */ /* 0x010e640000209400 */
        /* <DEDUP_REMOVED lines=57> */
.L_x_2673:
[----:B----4-:R-:W-:-:S04]  /*0ad0*/  IMAD.MOV.U32 R2, RZ, RZ, 0x4 ;  /* 0x00000004ff027424 */ /* 0x010fc800078e00ff */
[----:B------:R-:W-:-:S05]  /*0ae0*/  IMAD.WIDE R2, R231, R2, c[0x0][0x590] ;  /* 0x00016400e7027625 */ /* 0x000fca00078e0202 */
[----:B------:R-:W3:Y:S02]  /*0af0*/  LDG.E R7, [R2.64] ;  /* 0x0000000802077981 */ /* 0x000ee4000c1e1900 */
        /* <DEDUP_REMOVED lines=65> */
.L_x_2674:
[----:B------:R-:W-:Y:S05]  /*0f10*/  BSYNC B0 ;  /* 0x0000000000007941 */ /* 0x000fea0003800000 */
.L_x_2672:
[----:B------:R-:W-:-:S04]  /*0f20*/  LOP3.LUT R0, RZ, R0, RZ, 0x33, !PT ;  /* 0x00000000ff007212 */ /* 0x000fc800078e33ff */
[----:B------:R-:W-:Y:S01]  /*0f30*/  IADD3 R229, R0, R229, RZ ;  /* 0x000000e500e57210 */ /* 0x000fe20007ffe0ff */
[----:B------:R-:W-:Y:S05]  /*0f40*/  BRA `(.L_x_2675) ;  /* 0x0000004000007947 */ /* 0x000fea0003800000 */
.L_x_2663:
[----:B-1----:R-:W-:Y:S01]  /*0f50*/  IMAD.MOV.U32 R229, RZ, RZ, RZ ;  /* 0x000000ffffe57224 */ /* 0x002fe200078e00ff */
[----:B------:R-:W-:Y:S01]  /*0f60*/  MOV R230, RZ ;  /* 0x000000ff00e67202 */ /* 0x000fe20000000f00 */
[----:B------:R-:W-:Y:S01]  /*0f70*/  IMAD.U32 R228, RZ, RZ, UR4 ;  /* 0x00000004ffe47e24 */ /* 0x000fe2000f8e00ff */
[----:B------:R-:W-:Y:S02]  /*0f80*/  MOV R231, c[0x0][0x53c] ;  /* 0x00014f0000e77a02 */ /* 0x000fe40000000f00 */
.L_x_2675:
[----:B------:R-:W-:Y:S01]  /*0f90*/  ISETP.NE.AND P0, PT, R12, RZ, PT ;  /* 0x000000ff0c00720c */ /* 0x000fe20003f05270 */
[----:B------:R-:W-:-:S12]  /*0fa0*/  WARPSYNC 0xffffffff ;  /* 0xffffffff00007948 */ /* 0x000fd80003800000 */
[----:B------:R1:W-:Y:S04]  /*0fb0*/  @!P0 STS.128 [0x24100], R228 ;  /* 0x024100e4ff008388 */ /* 0x0003e80000000c00 */
[----:B------:R-:W-:Y:S06]  /*0fc0*/  BAR.ARV 0x5, 0x100 ;  /* 0x0144000000007b1d */ /* 0x000fec0000002000 */
.L_x_2661:
        /* <DEDUP_REMOVED lines=48> */
[----:B------:R-:W-:Y:S02]  /*12d0*/  LEA.HI R12, R12, R16, RZ, 0x2 ;  /* 0x000000100c0c7211 */ /* 0x000fe400078f10ff */
[----:B------:R-:W-:Y:S01]  /*12e0*/  ISETP.NE.U32.AND P3, PT, R6, 0x1, PT ;  /* 0x000000010600780c */ /* 0x000fe20003f65070 */
[----:B------:R-:W-:Y:S01]  /*12f0*/  IMAD.IADD R3, R4, 0x1, -R2 ;  /* 0x0000000104037824 */ /* 0x000fe200078e0a02 */
[----:B------:R-:W-:-:S02]  /*1300*/  LOP3.LUT R8, R0, 0x8, R15, 0xf8, !PT ;  /* 0x0000000800087812 */ /* 0x000fc400078ef80f */
[----:B------:R-:W-:Y:S02]  /*1310*/  SHF.R.U32.HI R6, RZ, 0x3, R0 ;  /* 0x00000003ff067819 */ /* 0x000fe40000011600 */
[----:B------:R-:W-:Y:S02]  /*1320*/  LOP3.LUT R0, R13, 0xfffffffc, RZ, 0xc0, !PT ;  /* 0xfffffffc0d007812 */ /* 0x000fe400078ec0ff */
[----:B------:R-:W-:Y:S02]  /*1330*/  SHF.R.S32.HI R2, RZ, 0x2, R12 ;  /* 0x00000002ff027819 */ /* 0x000fe4000001140c */
[----:B------:R-:W-:Y:S01]  /*1340*/  LOP3.LUT P0, RZ, R5, 0x2, RZ, 0xc0, !PT ;  /* 0x0000000205ff7812 */ /* 0x000fe2000780c0ff */
[----:B------:R-:W-:Y:S01]  /*1350*/  IMAD.IADD R0, R17, 0x1, -R0 ;  /* 0x0000000111007824 */ /* 0x000fe200078e0a00 */
[----:B------:R-:W-:Y:S01]  /*1360*/  LOP3.LUT P4, RZ, R5, 0x4, RZ, 0xc0, !PT ;  /* 0x0000000405ff7812 */ /* 0x000fe2000788c0ff */
[----:B------:R-:W-:Y:S01]  /*1370*/  IMAD R15, R3, 0x10, R2 ;  /* 0x00000010030f7824 */ /* 0x000fe200078e0202 */
[----:B------:R-:W-:Y:S01]  /*1380*/  LOP3.LUT R13, R8, R6, RZ, 0x3c, !PT ;  /* 0x00000006080d7212 */ /* 0x000fe200078e3cff */
        /* <DEDUP_REMOVED lines=8> */
[----:B------:R-:W-:Y:S01]  /*1410*/  IMAD R6, R0, 0x2, R8 ;  /* 0x0000000200067824 */ /* 0x000fe200078e0208 */
[----:B------:R-:W-:Y:S01]  /*1420*/  SHF.R.U32.HI R5, RZ, 0x3, R2 ;  /* 0x00000003ff057819 */ /* 0x000fe20000011602 */
[----:B------:R1:W-:Y:S01]  /*1430*/  STL [R1+0x18], R15 ;  /* 0x0000180f01007387 */ /* 0x0003e20000100800 */
[----:B------:R-:W-:-:S02]  /*1440*/  LOP3.LUT R7, R2, 0x8, R7, 0xf8, !PT ;  /* 0x0000000802077812 */ /* 0x000fc400078ef807 */
[----:B------:R-:W-:Y:S01]  /*1450*/  LOP3.LUT R11, R11, 0x7ffffe00, R9, 0xf8, !PT ;  /* 0x7ffffe000b0b7812 */ /* 0x000fe200078ef809 */
[----:B------:R-:W-:Y:S01]  /*1460*/  IMAD.SHL.U32 R9, R10, 0x40, RZ ;  /* 0x000000400a097824 */ /* 0x000fe200078e00ff */
[----:B------:R-:W-:Y:S01]  /*1470*/  LOP3.LUT R4, R4, 0x1c0, RZ, 0xc0, !PT ;  /* 0x000001c004047812 */ /* 0x000fe200078ec0ff */
[----:B------:R-:W-:Y:S01]  /*1480*/  IMAD.IADD R10, R0, 0x1, -R3 ;  /* 0x00000001000a7824 */ /* 0x000fe200078e0a03 */
[----:B------:R-:W-:Y:S01]  /*1490*/  LOP3.LUT R3, R7, R5, RZ, 0x3c, !PT ;  /* 0x0000000507037212 */ /* 0x000fe200078e3cff */
[----:B------:R-:W-:Y:S01]  /*14a0*/  IMAD R0, R14, 0x200, R13 ;  /* 0x000002000e007824 */ /* 0x000fe200078e020d */
[----:B------:R-:W-:Y:S01]  /*14b0*/  LOP3.LUT R5, R12, 0x7ffffffc, RZ, 0xc0, !PT ;  /* 0x7ffffffc0c057812 */ /* 0x000fe200078ec0ff */
[----:B------:R-:W-:Y:S01]  /*14c0*/  IMAD.SHL.U32 R210, R11, 0x2, RZ ;  /* 0x000000020bd27824 */ /* 0x000fe200078e00ff */
[----:B------:R-:W-:Y:S02]  /*14d0*/  LEA.HI R2, R4, R4, RZ, 0x1d ;  /* 0x0000000404027211 */ /* 0x000fe400078fe8ff */
[----:B------:R-:W-:Y:S01]  /*14e0*/  SHF.R.S32.HI R7, RZ, 0x1f, R193 ;  /* 0x0000001fff077819 */ /* 0x000fe200000114c1 */
[----:B------:R-:W-:Y:S01]  /*14f0*/  IMAD.IADD R7, R16, 0x1, -R5 ;  /* 0x0000000110077824 */ /* 0x000fe200078e0a05 */
[----:B------:R-:W-:Y:S01]  /*1500*/  LOP3.LUT R4, R9, 0xfffffe00, RZ, 0xc0, !PT ;  /* 0xfffffe0009047812 */ /* 0x000fe200078ec0ff */
[----:B------:R-:W-:Y:S01]  /*1510*/  IMAD.IADD R9, R6, 0x1, R2 ;  /* 0x0000000106097824 */ /* 0x000fe200078e0202 */
[----:B------:R-:W-:Y:S01]  /*1520*/  IADD3 R201, R193, 0x40, RZ ;  /* 0x00000040c1c97810 */ /* 0x000fe20007ffe0ff */
[----:B------:R-:W-:Y:S01]  /*1530*/  IMAD.SHL.U32 R225, R7, 0x2, RZ ;  /* 0x0000000207e17824 */ /* 0x000fe200078e00ff */
[CC--:B------:R-:W-:Y:S01]  /*1540*/  IADD3 R2, R3.reuse, R4.reuse, R8 ;  /* 0x0000000403027210 */ /* 0x0c0fe20007ffe008 */
[----:B------:R-:W-:Y:S01]  /*1550*/  IMAD R7, R10, 0x8, R15 ;  /* 0x000000080a077824 */ /* 0x000fe200078e020f */
[----:B------:R-:W-:Y:S01]  /*1560*/  LOP3.LUT R3, R3, R4, RZ, 0xfc, !PT ;  /* 0x0000000403037212 */ /* 0x000fe200078efcff */
[----:B------:R-:W-:Y:S01]  /*1570*/  IMAD.MOV.U32 R4, RZ, RZ, 0x20 ;  /* 0x00000020ff047424 */ /* 0x000fe200078e00ff */
[----:B------:R-:W-:Y:S01]  /*1580*/  IADD3 R202, R193, 0x80, RZ ;  /* 0x00000080c1ca7810 */ /* 0x000fe20007ffe0ff */
[----:B------:R-:W-:Y:S01]  /*1590*/  IMAD.MOV.U32 R8, RZ, RZ, 0x40 ;  /* 0x00000040ff087424 */ /* 0x000fe200078e00ff */
[----:B------:R-:W-:Y:S01]  /*15a0*/  IADD3 R21, R225, 0x10, RZ ;  /* 0x00000010e1157810 */ /* 0x000fe20007ffe0ff */
[----:B------:R2:W-:Y:S01]  /*15b0*/  STL [R1+0x14], R7 ;  /* 0x0000140701007387 */ /* 0x0005e20000100800 */
[----:B------:R-:W-:-:S02]  /*15c0*/  LEA R239, R9, 0x80, 0x1 ;  /* 0x0000008009ef7811 */ /* 0x000fc400078e08ff */
[C---:B------:R-:W-:Y:S02]  /*15d0*/  IADD3 R18, R225.reuse, 0x28, RZ ;  /* 0x00000028e1127810 */ /* 0x040fe40007ffe0ff */
[----:B------:R-:W-:Y:S02]  /*15e0*/  SHF.R.S32.HI R6, RZ, 0x1f, R201 ;  /* 0x0000001fff067819 */ /* 0x000fe400000114c9 */
[----:B------:R-:W-:Y:S02]  /*15f0*/  SHF.R.S32.HI R12, RZ, 0x1f, R202 ;  /* 0x0000001fff0c7819 */ /* 0x000fe400000114ca */
[----:B-1----:R-:W-:Y:S02]  /*1600*/  IADD3 R15, R225, 0x40, RZ ;  /* 0x00000040e10f7810 */ /* 0x002fe40007ffe0ff */
[C---:B------:R-:W-:Y:S02]  /*1610*/  SEL R6, R4.reuse, 0xffffffe0, !P1 ;  /* 0xffffffe004067807 */ /* 0x040fe40004800000 */
[----:B------:R-:W-:-:S02]  /*1620*/  SEL R168, R4, 0xffffffe0, !P0 ;  /* 0xffffffe004a87807 */ /* 0x000fc40004000000 */
[----:B------:R-:W-:Y:S01]  /*1630*/  IADD3 R12, R225, 0x58, RZ ;  /* 0x00000058e10c7810 */ /* 0x000fe20007ffe0ff */
[----:B------:R-:W-:Y:S01]  /*1640*/  IMAD.IADD R242, R239, 0x1, R6 ;  /* 0x00000001eff27824 */ /* 0x000fe200078e0206 */
[C---:B------:R-:W-:Y:S02]  /*1650*/  IADD3 R252, R225.reuse, 0x70, RZ ;  /* 0x00000070e1fc7810 */ /* 0x040fe40007ffe0ff */
[----:B------:R-:W-:Y:S02]  /*1660*/  IADD3 R250, R225, 0x80, RZ ;  /* 0x00000080e1fa7810 */ /* 0x000fe40007ffe0ff */
[----:B------:R-:W-:Y:S02]  /*1670*/  SHF.R.S32.HI R4, RZ, 0x1f, R21 ;  /* 0x0000001fff047819 */ /* 0x000fe40000011415 */
[----:B------:R-:W-:Y:S02]  /*1680*/  IADD3 R240, R239, -0x10, RZ ;  /* 0xfffffff0eff07810 */ /* 0x000fe40007ffe0ff */
[----:B--2---:R-:W-:-:S02]  /*1690*/  IADD3 R7, R225, 0x68, RZ ;  /* 0x00000068e1077810 */ /* 0x004fc40007ffe0ff */
[C---:B------:R-:W-:Y:S02]  /*16a0*/  IADD3 R249, R225.reuse, 0x88, RZ ;  /* 0x00000088e1f97810 */ /* 0x040fe40007ffe0ff */
[----:B------:R-:W-:Y:S02]  /*16b0*/  IADD3 R247, R225, 0x98, RZ ;  /* 0x00000098e1f77810 */ /* 0x000fe40007ffe0ff */
[----:B------:R-:W-:Y:S02]  /*16c0*/  SHF.R.S32.HI R4, RZ, 0x1f, R18 ;  /* 0x0000001fff047819 */ /* 0x000fe40000011412 */
[----:B------:R-:W-:Y:S02]  /*16d0*/  @P3 IADD3 R240, R239, 0x10, RZ ;  /* 0x00000010eff03810 */ /* 0x000fe40007ffe0ff */
[----:B------:R-:W-:Y:S02]  /*16e0*/  LEA R162, R2, 0x18100, 0x1 ;  /* 0x0001810002a27811 */ /* 0x000fe400078e08ff */
[----:B------:R-:W-:Y:S01]  /*16f0*/  SEL R5, R8, 0xffffffc0, !P2 ;  /* 0xffffffc008057807 */ /* 0x000fe20005000000 */
[----:B------:R-:W-:Y:S01]  /*1700*/  IMAD.IADD R241, R6, 0x1, R240 ;  /* 0x0000000106f17824 */ /* 0x000fe200078e02f0 */
[C---:B------:R-:W-:Y:S01]  /*1710*/  IADD3 R246, R225.reuse, 0xa0, RZ ;  /* 0x000000a0e1f67810 */ /* 0x040fe20007ffe0ff */
[----:B------:R-:W-:Y:S01]  /*1720*/  IMAD.IADD R163, R162, 0x1, R168 ;  /* 0x00000001a2a37824 */ /* 0x000fe200078e02a8 */
[----:B------:R-:W-:Y:S01]  /*1730*/  IADD3 R245, R225, 0xa8, RZ ;  /* 0x000000a8e1f57810 */ /* 0x000fe20007ffe0ff */
[----:B------:R-:W-:Y:S01]  /*1740*/  IMAD.IADD R2, R241, 0x1, R5 ;  /* 0x00000001f1027824 */ /* 0x000fe200078e0205 */
[----:B------:R-:W-:-:S02]  /*1750*/  SHF.R.S32.HI R4, RZ, 0x1f, R15 ;  /* 0x0000001fff047819 */ /* 0x000fc4000001140f */
[----:B------:R-:W-:Y:S01]  /*1760*/  LEA R170, R3, 0x100, 0x1 ;  /* 0x0000010003aa7811 */ /* 0x000fe200078e08ff */
[----:B------:R-:W-:Y:S01]  /*1770*/  IMAD.IADD R3, R5, 0x1, R240 ;  /* 0x0000000105037824 */ /* 0x000fe200078e02f0 */
[----:B------:R-:W-:Y:S02]  /*1780*/  IADD3 R244, R225, 0xb0, RZ ;  /* 0x000000b0e1f47810 */ /* 0x000fe40007ffe0ff */
[----:B------:R-:W-:Y:S01]  /*1790*/  SHF.R.S32.HI R4, RZ, 0x1f, R12 ;  /* 0x0000001fff047819 */ /* 0x000fe2000001140c */
[----:B------:R-:W-:Y:S01]  /*17a0*/  IMAD.IADD R232, R168, 0x1, R170 ;  /* 0x00000001a8e87824 */ /* 0x000fe200078e02aa */
[----:B------:R-:W-:Y:S02]  /*17b0*/  SHF.R.S32.HI R7, RZ, 0x1f, R7 ;  /* 0x0000001fff077819 */ /* 0x000fe40000011407 */
[----:B------:R-:W-:Y:S02]  /*17c0*/  LEA R169, R0, 0xc100, 0x1 ;  /* 0x0000c10000a97811 */ /* 0x000fe400078e08ff */
[----:B------:R-:W-:-:S02]  /*17d0*/  SHF.R.S32.HI R4, RZ, 0x1f, R252 ;  /* 0x0000001fff047819 */ /* 0x000fc400000114fc */
[----:B------:R-:W-:Y:S02]  /*17e0*/  SHF.R.S32.HI R7, RZ, 0x1f, R250 ;  /* 0x0000001fff077819 */ /* 0x000fe400000114fa */
[----:B------:R-:W-:Y:S02]  /*17f0*/  SEL R0, R8, 0xffffffc0, !P4 ;  /* 0xffffffc008007807 */ /* 0x000fe40006000000 */
        /* <DEDUP_REMOVED lines=9> */
[----:B------:R-:W-:Y:S01]  /*1890*/  IADD3 R20, R225, 0x18, RZ ;  /* 0x00000018e1147810 */ /* 0x000fe20007ffe0ff */
[----:B------:R-:W-:Y:S01]  /*18a0*/  IMAD.IADD R164, R163, 0x1, R0 ;  /* 0x00000001a3a47824 */ /* 0x000fe200078e0200 */
[----:B------:R1:W-:Y:S01]  /*18b0*/  STL [R1+0xc], R7 ;  /* 0x00000c0701007387 */ /* 0x0003e20000100800 */
[----:B------:R-:W-:Y:S01]  /*18c0*/  IMAD.IADD R0, R0, 0x1, R232 ;  /* 0x0000000100007824 */ /* 0x000fe200078e02e8 */
[C---:B------:R-:W-:Y:S01]  /*18d0*/  IADD3 R17, R225.reuse, 0x30, RZ ;  /* 0x00000030e1117810 */ /* 0x040fe20007ffe0ff */
[----:B------:R-:W-:Y:S01]  /*18e0*/  IMAD.IADD R235, R168, 0x1, R171 ;  /* 0x00000001a8eb7824 */ /* 0x000fe200078e02ab */
[----:B------:R1:W-:Y:S01]  /*18f0*/  STL [R1+0x8], R4 ;  /* 0x0000080401007387 */ /* 0x0003e20000100800 */
[----:B------:R-:W-:-:S02]  /*1900*/  IADD3 R14, R225, 0x48, RZ ;  /* 0x00000048e10e7810 */ /* 0x000fc40007ffe0ff */
[C---:B------:R-:W-:Y:S01]  /*1910*/  IADD3 R22, R225.reuse, 0x8, RZ ;  /* 0x00000008e1167810 */ /* 0x040fe20007ffe0ff */
[----:B------:R1:W-:Y:S01]  /*1920*/  STL [R1+0x4], R3 ;  /* 0x0000040301007387 */ /* 0x0003e20000100800 */
[C---:B------:R-:W-:Y:S02]  /*1930*/  IADD3 R11, R225.reuse, 0x60, RZ ;  /* 0x00000060e10b7810 */ /* 0x040fe40007ffe0ff */
[C---:B------:R-:W-:Y:S01]  /*1940*/  IADD3 R19, R225.reuse, 0x20, RZ ;  /* 0x00000020e1137810 */ /* 0x040fe20007ffe0ff */
[----:B------:R1:W-:Y:S01]  /*1950*/  STL [R1], R2 ;  /* 0x0000000201007387 */ /* 0x0003e20000100800 */
[C---:B------:R-:W-:Y:S02]  /*1960*/  IADD3 R251, R225.reuse, 0x78, RZ ;  /* 0x00000078e1fb7810 */ /* 0x040fe40007ffe0ff */
[----:B------:R-:W-:Y:S01]  /*1970*/  SHF.R.S32.HI R8, RZ, 0x1f, R20 ;  /* 0x0000001fff087819 */ /* 0x000fe20000011414 */
[----:B------:R1:W-:Y:S01]  /*1980*/  STL [R1+0x10], R0 ;  /* 0x0000100001007387 */ /* 0x0003e20000100800 */
[----:B------:R-:W-:-:S02]  /*1990*/  IADD3 R16, R225, 0x38, RZ ;  /* 0x00000038e1107810 */ /* 0x000fc40007ffe0ff */
[C---:B------:R-:W-:Y:S02]  /*19a0*/  IADD3 R248, R225.reuse, 0x90, RZ ;  /* 0x00000090e1f87810 */ /* 0x040fe40007ffe0ff */
[----:B------:R-:W-:Y:S02]  /*19b0*/  SHF.R.S32.HI R8, RZ, 0x1f, R17 ;  /* 0x0000001fff087819 */ /* 0x000fe40000011411 */
        /* <DEDUP_REMOVED lines=12> */
[----:B-1----:R-:W-:Y:S02]  /*1a80*/  SHF.R.S32.HI R8, RZ, 0x1f, R243 ;  /* 0x0000001fff087819 */ /* 0x002fe400000114f3 */
.L_x_2789:
        /* <DEDUP_REMOVED lines=30> */
.L_x_2676:
[----:B------:R-:W-:-:S04]  /*1c70*/  ISETP.NE.U32.AND P1, PT, RZ, c[0x0][0x368], PT ;  /* 0x0000da00ff007a0c */ /* 0x000fc80003f25070 */
[----:B------:R-:W-:-:S13]  /*1c80*/  ISETP.NE.AND.EX P1, PT, RZ, c[0x0][0x36c], PT, P1 ;  /* 0x0000db00ff007a0c */ /* 0x000fda0003f25310 */
[----:B------:R-:W-:Y:S05]  /*1c90*/  @!P1 BRA `(.L_x_2677) ;  /* 0x0000004000009947 */ /* 0x000fea0003800000 */
[----:B-1----:R-:W-:-:S04]  /*1ca0*/  IADD3 R2, P1, R233, c[0x0][0x368], RZ ;  /* 0x0000da00e9027a10 */ /* 0x002fc80007f3e0ff */
[----:B------:R-:W-:-:S05]  /*1cb0*/  IADD3.X R3, R234, c[0x0][0x36c], RZ, P1, !PT ;  /* 0x0000db00ea037a10 */ /* 0x000fca0000ffe4ff */
[----:B------:R1:W5:Y:S01]  /*1cc0*/  LDG.E R0, [R2.64] ;  /* 0x0000000802007981 */ /* 0x000362000c1e1900 */
[----:B------:R-:W-:Y:S05]  /*1cd0*/  BRA `(.L_x_2678) ;  /* 0x0000008000007947 */ /* 0x000fea0003800000 */
.L_x_2677:
        /* <DEDUP_REMOVED lines=8> */
.L_x_2678:
        /* <DEDUP_REMOVED lines=58> */
.L_x_2680:
[----:B------:R-:W-:Y:S05]  /*2100*/  BSYNC B0 ;  /* 0x0000000000007941 */ /* 0x000fea0003800000 */
.L_x_2679:
[----:B------:R-:W-:Y:S01]  /*2110*/  IMAD R205, R237, R2, RZ ;  /* 0x00000002edcd7224 */ /* 0x000fe200078e02ff */
        /* <DEDUP_REMOVED lines=99> */
.L_x_2794:
[----:B------:R-:W-:Y:S05]  /*2750*/  BRA.DIV ~URZ, `(.L_x_2683) ;  /* 0x000101427f007947 */ /* 0x000fea000b800000 */
[----:B------:R3:W4:Y:S02]  /*2760*/  SHFL.IDX PT, R0, R12, RZ, 0x181f ;  /* 0x00181fff0c007589 */ /* 0x00072400000e0000 */
.L_x_2795:
        /* <DEDUP_REMOVED lines=20> */
.L_x_2685:
[----:B------:R-:W-:Y:S05]  /*28b0*/  BSYNC B0 ;  /* 0x0000000000007941 */ /* 0x000fea0003800000 */
.L_x_2684:
[----:B------:R-:W-:Y:S05]  /*28c0*/  BRA.DIV ~URZ, `(.L_x_2686) ;  /* 0x000100427f007947 */ /* 0x000fea000b800000 */
[----:B--2---:R2:W1:Y:S04]  /*28d0*/  SHFL.IDX PT, R8, R9, 0x1, 0x181f ;  /* 0x00381f0009087f89 */ /* 0x00446800000e0000 */
[----:B----4-:R2:W4:Y:S02]  /*28e0*/  SHFL.IDX PT, R0, R12, 0x1, 0x181f ;  /* 0x00381f000c007f89 */ /* 0x01052400000e0000 */
.L_x_2796:
        /* <DEDUP_REMOVED lines=19> */
.L_x_2688:
[----:B------:R-:W-:Y:S05]  /*2a20*/  BSYNC B0 ;  /* 0x0000000000007941 */ /* 0x000fea0003800000 */
.L_x_2687:
[----:B------:R-:W-:Y:S05]  /*2a30*/  BRA.DIV ~URZ, `(.L_x_2689) ;  /* 0x0000ffa27f007947 */ /* 0x000fea000b800000 */
[----:B-1----:R1:W2:Y:S02]  /*2a40*/  SHFL.IDX PT, R8, R9, 0x2, 0x181f ;  /* 0x00581f0009087f89 */ /* 0x0022a400000e0000 */
.L_x_2797:
[----:B------:R-:W-:Y:S05]  /*2a50*/  BRA.DIV ~URZ, `(.L_x_2690) ;  /* 0x0000fff27f007947 */ /* 0x000fea000b800000 */
[----:B----4-:R4:W1:Y:S02]  /*2a60*/  SHFL.IDX PT, R0, R12, 0x2, 0x181f ;  /* 0x00581f000c007f89 */ /* 0x01086400000e0000 */
.L_x_2798:
        /* <DEDUP_REMOVED lines=19> */
.L_x_2692:
[----:B------:R-:W-:Y:S05]  /*2ba0*/  BSYNC B0 ;  /* 0x0000000000007941 */ /* 0x000fea0003800000 */
.L_x_2691:
[----:B------:R-:W-:Y:S05]  /*2bb0*/  BRA.DIV ~URZ, `(.L_x_2693) ;  /* 0x0000ff027f007947 */ /* 0x000fea000b800000 */
[----:B--2---:R2:W3:Y:S04]  /*2bc0*/  SHFL.IDX PT, R8, R9, 0x3, 0x181f ;  /* 0x00781f0009087f89 */ /* 0x0044e800000e0000 */
[----:B-1----:R2:W1:Y:S02]  /*2bd0*/  SHFL.IDX PT, R0, R12, 0x3, 0x181f ;  /* 0x00781f000c007f89 */ /* 0x00246400000e0000 */
.L_x_2799:
[----:B------:R-:W-:Y:S01]  /*2be0*/  IADD3 R2, R10, 0x60, RZ ;  /* 0x000000600a027810 */ /* 0x000fe20007ffe0ff */
[----:B-----5:R-:W-:Y:S01]  /*2bf0*/  IMAD.WIDE.U32 R214, R13, c[0x0][0x2b0], RZ ;  /* 0x0000ac000dd67a25 */ /* 0x020fe200078e00ff */
[----:B------:R-:W-:-:S02]  /*2c00*/  SHF.R.S32.HI R18, RZ, 0x1f, R193 ;  /* 0x0000001fff127819 */ /* 0x000fc400000114c1 */
[----:B------:R-:W-:Y:S02]  /*2c10*/  ISETP.GE.AND P2, PT, R2, R11, PT ;  /* 0x0000000b0200720c */ /* 0x000fe40003f46270 */
[----:B------:R-:W-:Y:S02]  /*2c20*/  SHF.R.S32.HI R16, RZ, 0x1f, R201 ;  /* 0x0000001fff107819 */ /* 0x000fe400000114c9 */
[----:B------:R-:W-:-:S09]  /*2c30*/  SHF.R.S32.HI R20, RZ, 0x1f, R202 ;  /* 0x0000001fff147819 */ /* 0x000fd200000114ca */
[-C--:B-1----:R-:W-:Y:S02]  /*2c40*/  @!P2 LEA R6, P0, R193, R0.reuse, 0x1 ;  /* 0x00000000c106a211 */ /* 0x082fe400078008ff */
[----:B------:R-:W-:Y:S02]  /*2c50*/  @!P2 LEA R4, P1, R201, R0, 0x1 ;  /* 0x00000000c904a211 */ /* 0x000fe400078208ff */
        /* <DEDUP_REMOVED lines=36> */
[----:B------:R-:W-:Y:S02]  /*2ea0*/  IMAD R218, R14, c[0x0][0x1ec], R213 ;  /* 0x00007b000eda7a24 */ /* 0x000fe400078e02d5 */
[----:B------:R-:W-:-:S04]  /*2eb0*/  IMAD.WIDE.U32 R2, R181, c[0x0][0x1e0], RZ ;  /* 0x00007800b5027a25 */ /* 0x000fc800078e00ff */
[----:B------:R-:W-:Y:S02]  /*2ec0*/  IMAD R108, R187, -0x40, R221 ;  /* 0xffffffc0bb6c7824 */ /* 0x000fe400078e02dd */
[----:B------:R-:W-:-:S04]  /*2ed0*/  IMAD.WIDE.U32 R216, R14, c[0x0][0x210], RZ ;  /* 0x000084000ed87a25 */ /* 0x000fc800078e00ff */
[----:B------:R-:W-:Y:S02]  /*2ee0*/  IMAD.IADD R13, R108, 0x1, -R226 ;  /* 0x000000016c0d7824 */ /* 0x000fe400078e0ae2 */
[----:B------:R-:W-:Y:S01]  /*2ef0*/  IMAD R220, R14, c[0x0][0x214], R217 ;  /* 0x000085000edc7a24 */ /* 0x000fe200078e02d9 */
[C---:B------:R-:W-:Y:S01]  /*2f00*/  SHF.L.U64.HI R14, R193.reuse, 0x1, R18 ;  /* 0x00000001c10e7819 */ /* 0x040fe20000010212 */
[----:B------:R-:W-:Y:S01]  /*2f10*/  IMAD.SHL.U32 R17, R193, 0x2, RZ ;  /* 0x00000002c1117824 */ /* 0x000fe200078e00ff */
[----:B-1----:R-:W-:Y:S01]  /*2f20*/  SHF.R.S32.HI R5, RZ, 0x1f, R181 ;  /* 0x0000001fff057819 */ /* 0x002fe200000114b5 */
[----:B------:R-:W-:Y:S01]  /*2f30*/  IMAD.SHL.U32 R19, R202, 0x2, RZ ;  /* 0x00000002ca137824 */ /* 0x000fe200078e00ff */
[----:B------:R-:W-:-:S03]  /*2f40*/  ISETP.GE.AND P6, PT, R13, 0x1, PT ;  /* 0x000000010d00780c */ /* 0x000fc60003fc6270 */
[----:B------:R-:W-:-:S04]  /*2f50*/  IMAD R0, R5, c[0x0][0x1e0], RZ ;  /* 0x0000780005007a24 */ /* 0x000fc800078e02ff */
[----:B------:R-:W-:-:S04]  /*2f60*/  IMAD R0, R181, c[0x0][0x1e4], R0 ;  /* 0x00007900b5007a24 */ /* 0x000fc800078e0200 */
[----:B------:R-:W-:Y:S02]  /*2f70*/  IMAD.IADD R3, R3, 0x1, R0 ;  /* 0x0000000103037824 */ /* 0x000fe400078e0200 */
[----:B------:R-:W-:Y:S02]  /*2f80*/  @P6 ISETP.GE.AND P1, PT, R193, c[0x0][0x1d4], PT ;  /* 0x00007500c1006a0c */ /* 0x000fe40003f26270 */
[----:B------:R-:W-:Y:S02]  /*2f90*/  @P6 ISETP.GE.AND P5, PT, R201, c[0x0][0x1d4], PT ;  /* 0x00007500c9006a0c */ /* 0x000fe40003fa6270 */
[----:B------:R-:W-:Y:S02]  /*2fa0*/  @P6 ISETP.GE.AND P2, PT, R202, c[0x0][0x1d4], PT ;  /* 0x00007500ca006a0c */ /* 0x000fe40003f46270 */
[----:B---3--:R-:W-:Y:S01]  /*2fb0*/  SHF.R.S32.HI R7, RZ, 0x1f, R173 ;  /* 0x0000001fff077819 */ /* 0x008fe200000114ad */
[----:B------:R-:W-:-:S04]  /*2fc0*/  IMAD.WIDE.U32 R2, R173, c[0x0][0x1f0], R2 ;  /* 0x00007c00ad027a25 */ /* 0x000fc800078e0002 */
[C---:B------:R-:W-:Y:S02]  /*2fd0*/  IMAD R0, R7.reuse, c[0x0][0x1f0], RZ ;  /* 0x00007c0007007a24 */ /* 0x040fe400078e02ff */
[----:B------:R-:W-:Y:S02]  /*2fe0*/  IMAD R7, R7, c[0x0][0x218], RZ ;  /* 0x0000860007077a24 */ /* 0x000fe400078e02ff */
[C---:B------:R-:W-:Y:S01]  /*2ff0*/  IMAD R4, R173.reuse, c[0x0][0x1f4], R0 ;  /* 0x00007d00ad047a24 */ /* 0x040fe200078e0200 */
[----:B------:R-:W-:Y:S01]  /*3000*/  IADD3 R0, P0, R2, R212, RZ ;  /* 0x000000d402007210 */ /* 0x000fe20007f1e0ff */
        /* <DEDUP_REMOVED lines=9> */
[----:B------:R-:W3:Y:S03]  /*30a0*/  SHFL.IDX PT, R8, R10, RZ, 0x181f ;  /* 0x00181fff0a087589 */ /* 0x000ee600000e0000 */
[----:B------:R-:W-:Y:S01]  /*30b0*/  IMAD.WIDE.U32 R2, R173, c[0x0][0x218], R2 ;  /* 0x00008600ad027a25 */ /* 0x000fe200078e0002 */
[----:B--2---:R2:W5:Y:S04]  /*30c0*/  SHFL.IDX PT, R9, R6, 0x1, 0x181f ;  /* 0x00381f0006097f89 */ /* 0x00456800000e0000 */
[----:B------:R-:W4:Y:S01]  /*30d0*/  SHFL.IDX PT, R10, R10, 0x1, 0x181f ;  /* 0x00381f000a0a7f89 */ /* 0x000f2200000e0000 */
[----:B-1----:R-:W-:-:S04]  /*30e0*/  @P6 LEA R4, P0, R193, R0, 0x1 ;  /* 0x00000000c1046211 */ /* 0x002fc800078008ff */
[----:B---3--:R-:W-:Y:S02]  /*30f0*/  @P6 LEA.HI.X R5, R193, R8, R18, 0x1, P0 ;  /* 0x00000008c1056211 */ /* 0x008fe400000f0c12 */
[----:B--2---:R-:W-:-:S03]  /*3100*/  @P6 LEA R6, P0, R201, R0, 0x1 ;  /* 0x00000000c9066211 */ /* 0x004fc600078008ff */
[----:B------:R1:W-:Y:S01]  /*3110*/  @P6 LDGSTS.E.BYPASS.LTC128B.128 [R210+0xc100], [R4.64], !P1 ;  /* 0x0c10000004d26fae */ /* 0x0003e2000c901d48 */
[----:B------:R-:W-:-:S05]  /*3120*/  @P6 LEA.HI.X R7, R201, R8, R16, 0x1, P0 ;  /* 0x00000008c9076211 */ /* 0x000fca00000f0c10 */
[----:B------:R5:W-:Y:S01]  /*3130*/  @P6 LDGSTS.E.BYPASS.LTC128B.128 [R210+0xe100], [R6.64], !P5 ;  /* 0x0e10000006d26fae */ /* 0x000be2000e901d48 */
[----:B-1----:R-:W-:Y:S02]  /*3140*/  @P6 LEA R4, P1, R202, R0, 0x1 ;  /* 0x00000000ca046211 */ /* 0x002fe400078208ff */
[----:B------:R-:W-:Y:S02]  /*3150*/  IADD3 R0, P0, R2, R216, RZ ;  /* 0x000000d802007210 */ /* 0x000fe40007f1e0ff */
[----:B------:R-:W-:Y:S02]  /*3160*/  @P6 LEA.HI.X R5, R202, R8, R20, 0x1, P1 ;  /* 0x00000008ca056211 */ /* 0x000fe400008f0c14 */
[----:B------:R-:W-:Y:S02]  /*3170*/  ISETP.GE.AND P1, PT, R13, 0x21, PT ;  /* 0x000000210d00780c */ /* 0x000fe40003f26270 */
[----:B------:R-:W-:Y:S01]  /*3180*/  IADD3.X R2, R220, R3, R11, P0, !PT ;  /* 0x00000003dc027210 */ /* 0x000fe200007fe40b */
[----:B------:R1:W-:Y:S01]  /*3190*/  @P6 LDGSTS.E.BYPASS.LTC128B.128 [R210+0x10100], [R4.64], !P2 ;  /* 0x1010000004d26fae */ /* 0x0003e2000d101d48 */
[----:B----4-:R-:W-:-:S04]  /*31a0*/  LEA R12, P0, R0, c[0x0][0x1f8], 0x1 ;  /* 0x00007e00000c7a11 */ /* 0x010fc800078008ff */
[----:B------:R-:W-:Y:S01]  /*31b0*/  LEA.HI.X R15, R0, c[0x0][0x1fc], R2, 0x1, P0 ;  /* 0x00007f00000f7a11 */ /* 0x000fe200000f0c02 */
[----:B------:R-:W2:Y:S04]  /*31c0*/  SHFL.IDX PT, R8, R12, RZ, 0x181f ;  /* 0x00181fff0c087589 */ /* 0x000ea800000e0000 */
[C---:B-----5:R-:W-:Y:S01]  /*31d0*/  @P1 LEA R6, P0, R193.reuse, R9, 0x1 ;  /* 0x00000009c1061211 */ /* 0x060fe200078008ff */
[----:B------:R-:W3:Y:S01]  /*31e0*/  SHFL.IDX PT, R11, R15, RZ, 0x181f ;  /* 0x00181fff0f0b7589 */ /* 0x000ee200000e0000 */
[----:B------:R-:W-:Y:S02]  /*31f0*/  @P1 ISETP.GE.AND P5, PT, R193, c[0x0][0x1d4], PT ;  /* 0x00007500c1001a0c */ /* 0x000fe40003fa6270 */
[----:B------:R-:W-:Y:S01]  /*3200*/  @P1 ISETP.GE.AND P2, PT, R201, c[0x0][0x1d4], PT ;  /* 0x00007500c9001a0c */ /* 0x000fe20003f46270 */
[----:B------:R-:W4:Y:S01]  /*3210*/  SHFL.IDX PT, R0, R12, 0x1, 0x181f ;  /* 0x00381f000c007f89 */ /* 0x000f2200000e0000 */
[----:B------:R-:W-:Y:S01]  /*3220*/  @P1 LEA.HI.X R7, R193, R10, R18, 0x1, P0 ;  /* 0x0000000ac1071211 */ /* 0x000fe200000f0c12 */
        /* <DEDUP_REMOVED lines=11> */
[----:B------:R1:W5:Y:S01]  /*32e0*/  SHFL.IDX PT, R10, R15, 0x1, 0x181f ;  /* 0x00381f000f0a7f89 */ /* 0x00036200000e0000 */
        /* <DEDUP_REMOVED lines=13> */
[----:B------:R-:W-:-:S03]  /*33c0*/  IADD3 R6, P0, R0, R17, RZ ;  /* 0x0000001100067210 */ /* 0x000fc60007f1e0ff */
[----:B------:R-:W-:Y:S01]  /*33d0*/  IMAD.X R9, R11, 0x1, R15, P6 ;  /* 0x000000010b097824 */ /* 0x000fe200030e060f */
[----:B------:R2:W-:Y:S01]  /*33e0*/  LDGSTS.E.BYPASS.LTC128B.128 [R210+0x2100], [R2.64], !P1 ;  /* 0x0210000002d27fae */ /* 0x0005e2000c901d48 */
[----:B------:R-:W-:Y:S01]  /*33f0*/  ISETP.GE.AND P1, PT, R202, c[0x0][0x1d4], PT ;  /* 0x00007500ca007a0c */ /* 0x000fe20003f26270 */
[----:B-----5:R-:W-:-:S03]  /*3400*/  IMAD.X R7, R10, 0x1, R14, P0 ;  /* 0x000000010a077824 */ /* 0x020fc600000e060e */
        /* <DEDUP_REMOVED lines=42> */
.L_x_2800:
        /* <DEDUP_REMOVED lines=8> */
[C---:B------:R-:W-:Y:S01]  /*3730*/  IMAD.X R5, R8.reuse, 0x1, R16, P5 ;  /* 0x0000000108057824 */ /* 0x040fe200028e0610 */
        /* <DEDUP_REMOVED lines=11> */
.L_x_2801:
        /* <DEDUP_REMOVED lines=21> */
.L_x_2695:
[----:B------:R-:W-:Y:S05]  /*3940*/  BSYNC B0 ;  /* 0x0000000000007941 */ /* 0x000fea0003800000 */
.L_x_2694:
        /* <DEDUP_REMOVED lines=27> */
[C---:B------:R-:W-:Y:S01]  /*3b00*/  IMAD.SHL.U32 R26, R202.reuse, 0x2, RZ ;  /* 0x00000002ca1a7824 */ /* 0x040fe200078e00ff */
        /* <DEDUP_REMOVED lines=17> */
.L_x_2802:
        /* <DEDUP_REMOVED lines=8> */
[----:B----4-:R-:W-:Y:S01]  /*3ca0*/  IMAD.X R15, R12, 0x1, R21, P0 ;  /* 0x000000010c0f7824 */ /* 0x010fe200000e0615 */
        /* <DEDUP_REMOVED lines=12> */
.L_x_2803:
        /* <DEDUP_REMOVED lines=21> */
.L_x_2699:
[----:B------:R-:W-:Y:S05]  /*3ec0*/  BSYNC B0 ;  /* 0x0000000000007941 */ /* 0x000fea0003800000 */
.L_x_2698:
[----:B------:R-:W-:Y:S01]  /*3ed0*/  IMAD.MOV.U32 R0, RZ, RZ, 0x40 ;  /* 0x00000040ff007424 */ /* 0x000fe200078e00ff */
[----:B------:R-:W-:Y:S01]  /*3ee0*/  LOP3.LUT P0, RZ, R207, 0x4, RZ, 0xc0, !PT ;  /* 0x00000004cfff7812 */ /* 0x000fe2000780c0ff */
[----:B------:R-:W0:Y:S01]  /*3ef0*/  LDGDEPBAR ;  /* 0x00000000000079af */ /* 0x000e220000000000 */
[----:B------:R-:W-:Y:S02]  /*3f00*/  WARPSYNC 0xffffffff ;  /* 0xffffffff00007948 */ /* 0x000fe40003800000 */
[----:B------:R-:W-:Y:S01]  /*3f10*/  SEL R166, R0, 0xffffffc0, !P0 ;  /* 0xffffffc000a67807 */ /* 0x000fe20004000000 */
[----:B---34-:R-:W-:Y:S01]  /*3f20*/  HMMA.16816.F32.BF16 R36, R8, R32, RZ ;  /* 0x000000200824723c */ /* 0x018fe200000418ff */
[----:B--2---:R-:W-:Y:S03]  /*3f30*/  LDSM.16.M88.4 R16, [R165] ;  /* 0x00000000a510783b */ /* 0x004fe60000000200 */
[----:B------:R-:W-:Y:S01]  /*3f40*/  IMAD.IADD R2, R169, 0x1, R166 ;  /* 0x00000001a9027824 */ /* 0x000fe200078e02a6 */
[----:B------:R-:W2:Y:S01]  /*3f50*/  LDL R109, [R1+0x14] ;  /* 0x00001400016d7983 */ /* 0x000ea20000100800 */
[----:B------:R-:W-:-:S02]  /*3f60*/  IADD3 R0, R166, R169, R167 ;  /* 0x000000a9a6007210 */ /* 0x000fc40007ffe0a7 */
[C---:B------:R-:W-:Y:S01]  /*3f70*/  HMMA.16816.F32.BF16 R24, R8.reuse, R40, RZ ;  /* 0x000000280818723c */ /* 0x040fe200000418ff */
[----:B------:R-:W3:Y:S04]  /*3f80*/  LDSM.16.M88.4 R72, [R2] ;  /* 0x000000000248783b */ /* 0x000ee80000000200 */
[----:B------:R-:W4:Y:S03]  /*3f90*/  LDSM.16.M88.4 R80, [R2+0x800] ;  /* 0x000800000250783b */ /* 0x000f260000000200 */
[C---:B------:R-:W-:Y:S01]  /*3fa0*/  HMMA.16816.F32.BF16 R20, R8.reuse, R42, RZ ;  /* 0x0000002a0814723c */ /* 0x040fe200000418ff */
[----:B------:R-:W5:Y:S04]  /*3fb0*/  LDSM.16.M88.4 R68, [R2+0x1000] ;  /* 0x001000000244783b */ /* 0x000f680000000200 */
[----:B------:R-:W1:Y:S03]  /*3fc0*/  LDSM.16.M88.4 R76, [R2+0x1800] ;  /* 0x00180000024c783b */ /* 0x000e660000000200 */
[C---:B------:R-:W-:Y:S01]  /*3fd0*/  HMMA.16816.F32.BF16 R12, R8.reuse, R44, RZ ;  /* 0x0000002c080c723c */ /* 0x040fe200000418ff */
[----:B------:R-:W-:Y:S04]  /*3fe0*/  LDSM.16.M88.4 R88, [R0] ;  /* 0x000000000058783b */ /* 0x000fe80000000200 */
[----:B------:R-:W-:Y:S03]  /*3ff0*/  LDSM.16.M88.4 R100, [R0+0x800] ;  /* 0x000800000064783b */ /* 0x000fe60000000200 */
[C---:B------:R-:W-:Y:S01]  /*4000*/  HMMA.16816.F32.BF16 R32, R8.reuse, R34, RZ ;  /* 0x000000220820723c */ /* 0x040fe200000418ff */
[----:B------:R-:W-:Y:S04]  /*4010*/  LDSM.16.M88.4 R104, [R169+0x2000] ;  /* 0x00200000a968783b */ /* 0x000fe80000000200 */
[----:B------:R-:W-:Y:S03]  /*4020*/  LDSM.16.M88.4 R96, [R28+0x2000] ;  /* 0x002000001c60783b */ /* 0x000fe60000000200 */
[C---:B------:R-:W-:Y:S08]  /*4030*/  HMMA.16816.F32.BF16 R40, R8.reuse, R46, RZ ;  /* 0x0000002e0828723c */ /* 0x040ff000000418ff */
[C---:B------:R-:W-:Y:S08]  /*4040*/  HMMA.16816.F32.BF16 R60, R8.reuse, R56, RZ ;  /* 0x00000038083c723c */ /* 0x040ff000000418ff */
[----:B------:R-:W-:Y:S08]  /*4050*/  HMMA.16816.F32.BF16 R56, R8, R58, RZ ;  /* 0x0000003a0838723c */ /* 0x000ff000000418ff */
[C---:B-1----:R-:W-:Y:S08]  /*4060*/  HMMA.16816.F32.BF16 R52, R4.reuse, R48, R36 ;  /* 0x000000300434723c */ /* 0x042ff00000041824 */
[C---:B------:R-:W-:Y:S08]  /*4070*/  HMMA.16816.F32.BF16 R44, R4.reuse, R64, R24 ;  /* 0x00000040042c723c */ /* 0x040ff00000041818 */
[C---:B------:R-:W-:Y:S08]  /*4080*/  HMMA.16816.F32.BF16 R8, R4.reuse, R66, R20 ;  /* 0x000000420408723c */ /* 0x040ff00000041814 */
[C---:B------:R-:W-:Y:S01]  /*4090*/  HMMA.16816.F32.BF16 R64, R4.reuse, R84, R12 ;  /* 0x000000540440723c */ /* 0x040fe2000004180c */
[----:B------:R-:W1:Y:S07]  /*40a0*/  LDSM.16.M88.4 R12, [R164] ;  /* 0x00000000a40c783b */ /* 0x000e6e0000000200 */
[C---:B------:R-:W-:Y:S08]  /*40b0*/  HMMA.16816.F32.BF16 R48, R4.reuse, R50, R32 ;  /* 0x000000320430723c */ /* 0x040ff00000041820 */
[C---:B------:R-:W-:Y:S01]  /*40c0*/  HMMA.16816.F32.BF16 R40, R4.reuse, R86, R40 ;  /* 0x000000560428723c */ /* 0x040fe20000041828 */
[----:B------:R-:W-:Y:S07]  /*40d0*/  LDSM.16.M88.4 R84, [R0+0x1000] ;  /* 0x001000000054783b */ /* 0x000fee0000000200 */
[C---:B------:R-:W-:Y:S08]  /*40e0*/  HMMA.16816.F32.BF16 R36, R4.reuse, R92, R60 ;  /* 0x0000005c0424723c */ /* 0x040ff0000004183c */
[----:B------:R-:W-:Y:S01]  /*40f0*/  HMMA.16816.F32.BF16 R32, R4, R94, R56 ;  /* 0x0000005e0420723c */ /* 0x000fe20000041838 */
[----:B------:R-:W-:Y:S07]  /*4100*/  LDSM.16.M88.4 R92, [R0+0x1800] ;  /* 0x00180000005c783b */ /* 0x000fee0000000200 */
[C---:B---3--:R-:W-:Y:S08]  /*4110*/  HMMA.16816.F32.BF16 R24, R16.reuse, R72, R52 ;  /* 0x000000481018723c */ /* 0x048ff00000041834 */
[C---:B----4-:R-:W-:Y:S08]  /*4120*/  HMMA.16816.F32.BF16 R4, R16.reuse, R80, R44 ;  /* 0x000000501004723c */ /* 0x050ff0000004182c */
[C---:B------:R-:W-:Y:S01]  /*4130*/  HMMA.16816.F32.BF16 R52, R16.reuse, R82, R8 ;  /* 0x000000521034723c */ /* 0x040fe20000041808 */
[----:B------:R-:W3:Y:S04]  /*4140*/  LDSM.16.M88.4 R8, [R162+0x4000] ;  /* 0x00400000a208783b */ /* 0x000ee80000000200 */
[----:B------:R-:W-:Y:S03]  /*4150*/  LDSM.16.M88.4 R80, [R169+0x3800] ;  /* 0x00380000a950783b */ /* 0x000fe60000000200 */
[C---:B------:R-:W-:Y:S01]  /*4160*/  HMMA.16816.F32.BF16 R20, R16.reuse, R74, R48 ;  /* 0x0000004a1014723c */ /* 0x040fe20000041830 */
[----:B------:R-:W-:Y:S07]  /*4170*/  LDSM.16.M88.4 R72, [R169+0x3000] ;  /* 0x00300000a948783b */ /* 0x000fee0000000200 */
[C---:B-----5:R-:W-:Y:S08]  /*4180*/  HMMA.16816.F32.BF16 R60, R16.reuse, R68, R64 ;  /* 0x00000044103c723c */ /* 0x060ff00000041840 */
[C---:B------:R-:W-:Y:S01]  /*4190*/  HMMA.16816.F32.BF16 R56, R16.reuse, R70, R40 ;  /* 0x000000461038723c */ /* 0x040fe20000041828 */
[----:B------:R-:W-:Y:S07]  /*41a0*/  LDSM.16.M88.4 R40, [R169+0x2800] ;  /* 0x00280000a928783b */ /* 0x000fee0000000200 */
[C---:B------:R-:W-:Y:S08]  /*41b0*/  HMMA.16816.F32.BF16 R68, R16.reuse, R76, R36 ;  /* 0x0000004c1044723c */ /* 0x040ff00000041824 */
[----:B------:R-:W-:Y:S01]  /*41c0*/  HMMA.16816.F32.BF16 R48, R16, R78, R32 ;  /* 0x0000004e1030723c */ /* 0x000fe20000041820 */
[----:B------:R-:W-:Y:S07]  /*41d0*/  LDSM.16.M88.4 R76, [R28+0x3800] ;  /* 0x003800001c4c783b */ /* 0x000fee0000000200 */
[C---:B-1----:R-:W-:Y:S01]  /*41e0*/  HMMA.16816.F32.BF16 R16, R12.reuse, R88, R24 ;  /* 0x000000580c10723c */ /* 0x042fe20000041818 */
[----:B------:R-:W-:Y:S07]  /*41f0*/  LDSM.16.M88.4 R24, [R165+0x4000] ;  /* 0x00400000a518783b */ /* 0x000fee0000000200 */
[C---:B------:R-:W-:Y:S01]  /*4200*/  HMMA.16816.F32.BF16 R36, R12.reuse, R100, R4 ;  /* 0x000000640c24723c */ /* 0x040fe20000041804 */
[----:B------:R-:W1:Y:S07]  /*4210*/  LDSM.16.M88.4 R4, [R163+0x4000] ;  /* 0x00400000a304783b */ /* 0x000e6e0000000200 */
[----:B------:R-:W-:Y:S01]  /*4220*/  HMMA.16816.F32.BF16 R44, R12, R90, R20 ;  /* 0x0000005a0c2c723c */ /* 0x000fe20000041814 */
[----:B------:R-:W-:Y:S07]  /*4230*/  LDSM.16.M88.4 R88, [R2+0x2800] ;  /* 0x002800000258783b */ /* 0x000fee0000000200 */
[----:B---3--:R-:W-:Y:S08]  /*4240*/  HMMA.16816.F32.BF16 R16, R8, R104, R16 ;  /* 0x000000680810723c */ /* 0x008ff00000041810 */
[C---:B------:R-:W-:Y:S01]  /*4250*/  HMMA.16816.F32.BF16 R32, R12.reuse, R102, R52 ;  /* 0x000000660c20723c */ /* 0x040fe20000041834 */
[----:B------:R-:W3:Y:S07]  /*4260*/  LDSM.16.M88.4 R100, [R2+0x2000] ;  /* 0x002000000264783b */ /* 0x000eee0000000200 */
[C---:B------:R-:W-:Y:S08]  /*4270*/  HMMA.16816.F32.BF16 R20, R12.reuse, R84, R60 ;  /* 0x000000540c14723c */ /* 0x040ff0000004183c */
[C---:B------:R-:W-:Y:S01]  /*4280*/  HMMA.16816.F32.BF16 R64, R12.reuse, R86, R56 ;  /* 0x000000560c40723c */ /* 0x040fe20000041838 */
[----:B------:R-:W4:Y:S07]  /*4290*/  LDSM.16.M88.4 R84, [R28+0x2800] ;  /* 0x002800001c54783b */ /* 0x000f2e0000000200 */
[C---:B------:R-:W-:Y:S08]  /*42a0*/  HMMA.16816.F32.BF16 R68, R12.reuse, R92, R68 ;  /* 0x0000005c0c44723c */ /* 0x040ff00000041844 */
[----:B------:R-:W-:Y:S01]  /*42b0*/  HMMA.16816.F32.BF16 R60, R12, R94, R48 ;  /* 0x0000005e0c3c723c */ /* 0x000fe20000041830 */
[----:B------:R-:W5:Y:S07]  /*42c0*/  LDSM.16.M88.4 R92, [R28+0x3000] ;  /* 0x003000001c5c783b */ /* 0x000f6e0000000200 */
[----:B------:R-:W-:Y:S01]  /*42d0*/  HMMA.16816.F32.BF16 R56, R8, R106, R44 ;  /* 0x0000006a0838723c */ /* 0x000fe2000004182c */
[----:B------:R-:W-:Y:S07]  /*42e0*/  LDSM.16.M88.4 R104, [R0+0x2000] ;  /* 0x002000000068783b */ /* 0x000fee0000000200 */
[----:B-1----:R-:W-:Y:S01]  /*42f0*/  HMMA.16816.F32.BF16 R12, R4, R96, R16 ;  /* 0x00000060040c723c */ /* 0x002fe20000041810 */
[----:B------:R-:W-:Y:S07]  /*4300*/  LDSM.16.M88.4 R16, [R162+0x8000] ;  /* 0x00800000a210783b */ /* 0x000fee0000000200 */
[C---:B------:R-:W-:Y:S08]  /*4310*/  HMMA.16816.F32.BF16 R52, R8.reuse, R40, R36 ;  /* 0x000000280834723c */ /* 0x040ff00000041824 */
[C---:B------:R-:W-:Y:S01]  /*4320*/  HMMA.16816.F32.BF16 R44, R8.reuse, R72, R20 ;  /* 0x00000048082c723c */ /* 0x040fe20000041814 */
[----:B------:R-:W1:Y:S07]  /*4330*/  LDSM.16.M88.4 R20, [R164+0x4000] ;  /* 0x00400000a414783b */ /* 0x000e6e0000000200 */
[C---:B------:R-:W-:Y:S08]  /*4340*/  HMMA.16816.F32.BF16 R48, R8.reuse, R42, R32 ;  /* 0x0000002a0830723c */ /* 0x040ff00000041820 */
[----:B------:R-:W-:Y:S01]  /*4350*/  HMMA.16816.F32.BF16 R40, R8, R74, R64 ;  /* 0x0000004a0828723c */ /* 0x000fe20000041840 */
[----:B--2---:R-:W-:-:S07]  /*4360*/  IMAD.IADD R206, R109, 0x1, R229 ;  /* 0x000000016dce7824 */ /* 0x004fce00078e02e5 */
[----:B------:R-:W-:Y:S01]  /*4370*/  HMMA.16816.F32.BF16 R32, R4, R98, R56 ;  /* 0x000000620420723c */ /* 0x000fe20000041838 */
[----:B------:R-:W2:Y:S07]  /*4380*/  LDSM.16.M88.4 R96, [R169+0x4000] ;  /* 0x00400000a960783b */ /* 0x000eae0000000200 */
[C---:B------:R-:W-:Y:S01]  /*4390*/  HMMA.16816.F32.BF16 R64, R8.reuse, R80, R68 ;  /* 0x000000500840723c */ /* 0x040fe20000041844 */
[----:B------:R-:W-:Y:S07]  /*43a0*/  LDSM.16.M88.4 R68, [R2+0x3000] ;  /* 0x003000000244783b */ /* 0x000fee0000000200 */
[----:B------:R-:W-:Y:S01]  /*43b0*/  HMMA.16816.F32.BF16 R36, R8, R82, R60 ;  /* 0x000000520824723c */ /* 0x000fe2000004183c */
[----:B------:R-:W-:Y:S07]  /*43c0*/  LDSM.16.M88.4 R80, [R2+0x3800] ;  /* 0x003800000250783b */ /* 0x000fee0000000200 */
[----:B---3--:R-:W-:Y:S01]  /*43d0*/  HMMA.16816.F32.BF16 R8, R24, R100, R12 ;  /* 0x000000641808723c */ /* 0x008fe2000004180c */
[----:B------:R-:W-:Y:S07]  /*43e0*/  LDSM.16.M88.4 R12, [R163+0x8000] ;  /* 0x00800000a30c783b */ /* 0x000fee0000000200 */
[C---:B----4-:R-:W-:Y:S08]  /*43f0*/  HMMA.16816.F32.BF16 R52, R4.reuse, R84, R52 ;  /* 0x000000540434723c */ /* 0x050ff00000041834 */
[C---:B------:R-:W-:Y:S01]  /*4400*/  HMMA.16816.F32.BF16 R72, R4.reuse, R86, R48 ;  /* 0x000000560448723c */ /* 0x040fe20000041830 */
[----:B------:R-:W-:Y:S07]  /*4410*/  LDSM.16.M88.4 R84, [R0+0x3000] ;  /* 0x003000000054783b */ /* 0x000fee0000000200 */
[----:B-----5:R-:W-:Y:S01]  /*4420*/  HMMA.16816.F32.BF16 R48, R4, R94, R40 ;  /* 0x0000005e0430723c */ /* 0x020fe20000041828 */
[----:B------:R-:W3:Y:S07]  /*4430*/  LDSM.16.M88.4 R40, [R0+0x2800] ;  /* 0x002800000028783b */ /* 0x000eee0000000200 */
[----:B------:R-:W-:Y:S01]  /*4440*/  HMMA.16816.F32.BF16 R32, R24, R102, R32 ;  /* 0x000000661820723c */ /* 0x000fe20000041820 */
[----:B------:R-:W4:Y:S07]  /*4450*/  LDSM.16.M88.4 R100, [R28+0x4000] ;  /* 0x004000001c64783b */ /* 0x000f2e0000000200 */
[C---:B------:R-:W-:Y:S01]  /*4460*/  HMMA.16816.F32.BF16 R56, R4.reuse, R92, R44 ;  /* 0x0000005c0438723c */ /* 0x040fe2000004182c */
[----:B------:R-:W-:Y:S07]  /*4470*/  LDSM.16.M88.4 R92, [R2+0x4000] ;  /* 0x00400000025c783b */ /* 0x000fee0000000200 */
[C---:B------:R-:W-:Y:S08]  /*4480*/  HMMA.16816.F32.BF16 R64, R4.reuse, R76, R64 ;  /* 0x0000004c0440723c */ /* 0x040ff00000041840 */
[----:B------:R-:W-:Y:S01]  /*4490*/  HMMA.16816.F32.BF16 R60, R4, R78, R36 ;  /* 0x0000004e043c723c */ /* 0x000fe20000041824 */
[----:B------:R-:W5:Y:S07]  /*44a0*/  LDSM.16.M88.4 R76, [R169+0x4800] ;  /* 0x00480000a94c783b */ /* 0x000f6e0000000200 */
[----:B-1----:R-:W-:Y:S01]  /*44b0*/  HMMA.16816.F32.BF16 R4, R20, R104, R8 ;  /* 0x000000681404723c */ /* 0x002fe20000041808 */
[----:B------:R-:W-:Y:S07]  /*44c0*/  LDSM.16.M88.4 R8, [R165+0x8000] ;  /* 0x00800000a508783b */ /* 0x000fee0000000200 */
[----:B------:R-:W-:Y:S08]  /*44d0*/  HMMA.16816.F32.BF16 R36, R24, R88, R52 ;  /* 0x000000581824723c */ /* 0x000ff00000041834 */
[----:B------:R-:W-:Y:S08]  /*44e0*/  HMMA.16816.F32.BF16 R32, R20, R106, R32 ;  /* 0x0000006a1420723c */ /* 0x000ff00000041820 */
[----:B--2---:R-:W-:Y:S08]  /*44f0*/  HMMA.16816.F32.BF16 R4, R16, R96, R4 ;  /* 0x000000601004723c */ /* 0x004ff00000041804 */
[----:B------:R-:W-:Y:S01]  /*4500*/  HMMA.16816.F32.BF16 R44, R24, R90, R72 ;  /* 0x0000005a182c723c */ /* 0x000fe20000041848 */
[----:B------:R-:W-:Y:S07]  /*4510*/  LDSM.16.M88.4 R88, [R0+0x4000] ;  /* 0x004000000058783b */ /* 0x000fee0000000200 */
[----:B---3--:R-:W-:Y:S08]  /*4520*/  HMMA.16816.F32.BF16 R36, R20, R40, R36 ;  /* 0x000000281424723c */ /* 0x008ff00000041824 */
[C---:B------:R-:W-:Y:S08]  /*4530*/  HMMA.16816.F32.BF16 R52, R24.reuse, R68, R56 ;  /* 0x000000441834723c */ /* 0x040ff00000041838 */
[----:B------:R-:W-:Y:S01]  /*4540*/  HMMA.16816.F32.BF16 R56, R24, R70, R48 ;  /* 0x000000461838723c */ /* 0x000fe20000041830 */
[----:B------:R-:W1:Y:S04]  /*4550*/  LDSM.16.M88.4 R68, [R0+0x3800] ;  /* 0x003800000044783b */ /* 0x000e680000000200 */
[----:B------:R-:W2:Y:S03]  /*4560*/  LDSM.16.M88.4 R48, [R28+0x4800] ;  /* 0x004800001c30783b */ /* 0x000ea60000000200 */
[----:B------:R-:W-:Y:S08]  /*4570*/  HMMA.16816.F32.BF16 R32, R16, R98, R32 ;  /* 0x000000621020723c */ /* 0x000ff00000041820 */
[C---:B------:R-:W-:Y:S08]  /*4580*/  HMMA.16816.F32.BF16 R72, R24.reuse, R80, R64 ;  /* 0x000000501848723c */ /* 0x040ff00000041840 */
[----:B------:R-:W-:Y:S01]  /*4590*/  HMMA.16816.F32.BF16 R64, R24, R82, R60 ;  /* 0x000000521840723c */ /* 0x000fe2000004183c */
[----:B------:R-:W3:Y:S07]  /*45a0*/  LDSM.16.M88.4 R60, [R169+0x5000] ;  /* 0x00500000a93c783b */ /* 0x000eee0000000200 */
[----:B----4-:R-:W-:Y:S01]  /*45b0*/  HMMA.16816.F32.BF16 R24, R12, R100, R4 ;  /* 0x000000640c18723c */ /* 0x010fe20000041804 */
[----:B------:R-:W4:Y:S07]  /*45c0*/  LDSM.16.M88.4 R4, [R164+0x8000] ;  /* 0x00800000a404783b */ /* 0x000f2e0000000200 */
[----:B------:R-:W-:Y:S08]  /*45d0*/  HMMA.16816.F32.BF16 R44, R20, R42, R44 ;  /* 0x0000002a142c723c */ /* 0x000ff0000004182c */
[----:B-----5:R-:W-:Y:S08]  /*45e0*/  HMMA.16816.F32.BF16 R40, R16, R76, R36 ;  /* 0x0000004c1028723c */ /* 0x020ff00000041824 */
[C---:B------:R-:W-:Y:S08]  /*45f0*/  HMMA.16816.F32.BF16 R52, R20.reuse, R84, R52 ;  /* 0x000000541434723c */ /* 0x040ff00000041834 */
[----:B------:R-:W-:Y:S01]  /*4600*/  HMMA.16816.F32.BF16 R56, R20, R86, R56 ;  /* 0x000000561438723c */ /* 0x000fe20000041838 */
[----:B------:R-:W2:Y:S07]  /*4610*/  LDSM.16.M88.4 R84, [R2+0x4800] ;  /* 0x004800000254783b */ /* 0x000eae0000000200 */
[----:B------:R-:W-:Y:S08]  /*4620*/  HMMA.16816.F32.BF16 R36, R12, R102, R32 ;  /* 0x000000660c24723c */ /* 0x000ff00000041820 */
[----:B-1----:R-:W-:Y:S08]  /*4630*/  HMMA.16816.F32.BF16 R80, R20, R68, R72 ;  /* 0x000000441450723c */ /* 0x002ff00000041848 */
[----:B------:R-:W-:Y:S01]  /*4640*/  HMMA.16816.F32.BF16 R24, R8, R92, R24 ;  /* 0x0000005c0818723c */ /* 0x000fe20000041818 */
[----:B------:R-:W5:Y:S07]  /*4650*/  LDL R92, [R1+0x10] ;  /* 0x00001000015c7983 */ /* 0x000f6e0000100800 */
[----:B------:R-:W-:Y:S01]  /*4660*/  HMMA.16816.F32.BF16 R72, R20, R70, R64 ;  /* 0x000000461448723c */ /* 0x000fe20000041840 */
[----:B------:R-:W-:Y:S04]  /*4670*/  LDSM.16.M88.4 R68, [R169+0x5800] ;  /* 0x00580000a944783b */ /* 0x000fe80000000200 */
[----:B------:R-:W-:Y:S03]  /*4680*/  LDSM.16.M88.4 R64, [R28+0x5800] ;  /* 0x005800001c40783b */ /* 0x000fe60000000200 */
[----:B------:R-:W-:Y:S01]  /*4690*/  HMMA.16816.F32.BF16 R20, R16, R78, R44 ;  /* 0x0000004e1014723c */ /* 0x000fe2000004182c */
[----:B------:R-:W1:Y:S04]  /*46a0*/  LDSM.16.M88.4 R76, [R0+0x4800] ;  /* 0x00480000004c783b */ /* 0x000e680000000200 */
[----:B------:R-:W-:Y:S03]  /*46b0*/  LDSM.16.M88.4 R44, [R2+0x5000] ;  /* 0x00500000022c783b */ /* 0x000fe60000000200 */
[----:B--2---:R-:W-:Y:S08]  /*46c0*/  HMMA.16816.F32.BF16 R32, R12, R48, R40 ;  /* 0x000000300c20723c */ /* 0x004ff00000041828 */
[C---:B---3--:R-:W-:Y:S08]  /*46d0*/  HMMA.16816.F32.BF16 R52, R16.reuse, R60, R52 ;  /* 0x0000003c1034723c */ /* 0x048ff00000041834 */
[----:B------:R-:W-:Y:S01]  /*46e0*/  HMMA.16816.F32.BF16 R60, R16, R62, R56 ;  /* 0x0000003e103c723c */ /* 0x000fe20000041838 */
[----:B------:R2:W3:Y:S07]  /*46f0*/  LDSM.16.M88.4 R56, [R28+0x5000] ;  /* 0x005000001c38783b */ /* 0x0004ee0000000200 */
[----:B------:R-:W-:Y:S08]  /*4700*/  HMMA.16816.F32.BF16 R36, R8, R94, R36 ;  /* 0x0000005e0824723c */ /* 0x000ff00000041824 */
[----:B----4-:R-:W-:Y:S08]  /*4710*/  HMMA.16816.F32.BF16 R40, R4, R88, R24 ;  /* 0x000000580428723c */ /* 0x010ff00000041818 */
[----:B------:R-:W-:Y:S01]  /*4720*/  HMMA.16816.F32.BF16 R24, R12, R50, R20 ;  /* 0x000000320c18723c */ /* 0x000fe20000041814 */
[----:B------:R-:W4:Y:S07]  /*4730*/  LDSM.16.M88.4 R48, [R0+0x5000] ;  /* 0x005000000030783b */ /* 0x000f2e0000000200 */
[----:B------:R-:W-:Y:S08]  /*4740*/  HMMA.16816.F32.BF16 R20, R8, R84, R32 ;  /* 0x000000540814723c */ /* 0x000ff00000041820 */
[----:B------:R-:W-:Y:S01]  /*4750*/  HMMA.16816.F32.BF16 R36, R4, R90, R36 ;  /* 0x0000005a0424723c */ /* 0x000fe20000041824 */
[----:B------:R-:W-:-:S04]  /*4760*/  FMUL.FTZ R3, R40, c[0x0][0x320] ;  /* 0x0000c80028037a20 */ /* 0x000fc80000410000 */
[----:B------:R3:W3:Y:S03]  /*4770*/  MUFU.TANH R84, R3 ;  /* 0x0000000300547308 */ /* 0x0006e60000002400 */
[----:B--2---:R-:W-:Y:S08]  /*4780*/  HMMA.16816.F32.BF16 R28, R8, R86, R24 ;  /* 0x00000056081c723c */ /* 0x004ff00000041818 */
[----:B-1----:R-:W-:Y:S01]  /*4790*/  HMMA.16816.F32.BF16 R24, R4, R76, R20 ;  /* 0x0000004c0418723c */ /* 0x002fe20000041814 */
[----:B---3--:R-:W-:-:S07]  /*47a0*/  FMUL.FTZ R3, R41, c[0x0][0x320] ;  /* 0x0000c80029037a20 */ /* 0x008fce0000410000 */
[----:B------:R-:W-:Y:S01]  /*47b0*/  HMMA.16816.F32.BF16 R32, R16, R68, R80 ;  /* 0x000000441020723c */ /* 0x000fe20000041850 */
[----:B------:R1:W2:Y:S07]  /*47c0*/  MUFU.TANH R80, R3 ;  /* 0x0000000300507308 */ /* 0x0002ae0000002400 */
[----:B------:R-:W-:Y:S01]  /*47d0*/  HMMA.16816.F32.BF16 R20, R12, R56, R52 ;  /* 0x000000380c14723c */ /* 0x000fe20000041834 */
[----:B------:R3:W2:Y:S07]  /*47e0*/  LDSM.16.M88.4 R52, [R2+0x5800] ;  /* 0x005800000234783b */ /* 0x0006ae0000000200 */
[----:B------:R-:W-:Y:S01]  /*47f0*/  HMMA.16816.F32.BF16 R68, R16, R70, R72 ;  /* 0x000000461044723c */ /* 0x000fe20000041848 */
[----:B-1----:R-:W-:-:S04]  /*4800*/  FMUL.FTZ R3, R42, c[0x0][0x320] ;  /* 0x0000c8002a037a20 */ /* 0x002fc80000410000 */
[----:B------:R1:W-:Y:S03]  /*4810*/  MUFU.TANH R74, R3 ;  /* 0x00000003004a7308 */ /* 0x0003e60000002400 */
[----:B------:R-:W-:Y:S01]  /*4820*/  HMMA.16816.F32.BF16 R16, R12, R58, R60 ;  /* 0x0000003a0c10723c */ /* 0x000fe2000004183c */
[----:B---3--:R-:W-:-:S04]  /*4830*/  FMUL.FTZ R2, R38, c[0x0][0x320] ;  /* 0x0000c80026027a20 */ /* 0x008fc80000410000 */
[----:B------:R3:W-:Y:S01]  /*4840*/  MUFU.TANH R58, R2 ;  /* 0x00000002003a7308 */ /* 0x0007e20000002400 */
[----:B-1----:R-:W-:Y:S02]  /*4850*/  FMUL.FTZ R3, R43, c[0x0][0x320] ;  /* 0x0000c8002b037a20 */ /* 0x002fe40000410000 */
[----:B------:R-:W-:Y:S05]  /*4860*/  HMMA.16816.F32.BF16 R40, R12, R64, R32 ;  /* 0x000000400c28723c */ /* 0x000fea0000041820 */
[----:B------:R1:W-:Y:S03]  /*4870*/  MUFU.TANH R73, R3 ;  /* 0x0000000300497308 */ /* 0x0003e60000002400 */
[----:B------:R-:W-:Y:S01]  /*4880*/  HMMA.16816.F32.BF16 R32, R4, R78, R28 ;  /* 0x0000004e0420723c */ /* 0x000fe2000004181c */
[----:B---3--:R-:W-:-:S07]  /*4890*/  FMUL.FTZ R2, R39, c[0x0][0x320] ;  /* 0x0000c80027027a20 */ /* 0x008fce0000410000 */
[----:B------:R-:W-:Y:S01]  /*48a0*/  HMMA.16816.F32.BF16 R28, R8, R44, R20 ;  /* 0x0000002c081c723c */ /* 0x000fe20000041814 */
[----:B------:R3:W-:Y:S01]  /*48b0*/  MUFU.TANH R57, R2 ;  /* 0x0000000200397308 */ /* 0x0007e20000002400 */
[----:B-1----:R-:W-:-:S06]  /*48c0*/  FMUL.FTZ R3, R36, c[0x0][0x320] ;  /* 0x0000c80024037a20 */ /* 0x002fcc0000410000 */
[----:B------:R-:W-:Y:S01]  /*48d0*/  HMMA.16816.F32.BF16 R12, R12, R66, R68 ;  /* 0x000000420c0c723c */ /* 0x000fe20000041844 */
[----:B------:R1:W1:Y:S07]  /*48e0*/  MUFU.TANH R72, R3 ;  /* 0x0000000300487308 */ /* 0x00026e0000002400 */
[----:B------:R-:W-:Y:S01]  /*48f0*/  HMMA.16816.F32.BF16 R16, R8, R46, R16 ;  /* 0x0000002e0810723c */ /* 0x000fe20000041810 */
[----:B---3--:R-:W-:-:S04]  /*4900*/  FMUL.FTZ R2, R24, c[0x0][0x320] ;  /* 0x0000c80018027a20 */ /* 0x008fc80000410000 */
[----:B------:R3:W3:Y:S03]  /*4910*/  MUFU.TANH R39, R2 ;  /* 0x0000000200277308 */ /* 0x0006e60000002400 */
[----:B----4-:R-:W-:Y:S01]  /*4920*/  HMMA.16816.F32.BF16 R28, R4, R48, R28 ;  /* 0x00000030041c723c */ /* 0x010fe2000004181c */
[----:B-1----:R-:W-:-:S04]  /*4930*/  FMUL.FTZ R3, R37, c[0x0][0x320] ;  /* 0x0000c80025037a20 */ /* 0x002fc80000410000 */
[----:B------:R-:W-:Y:S03]  /*4940*/  MUFU.TANH R56, R3 ;  /* 0x0000000300387308 */ /* 0x000fe60000002400 */
[----:B--2---:R-:W-:Y:S01]  /*4950*/  HMMA.16816.F32.BF16 R20, R8, R52, R40 ;  /* 0x000000340814723c */ /* 0x004fe20000041828 */
[----:B---3--:R-:W-:-:S04]  /*4960*/  FMUL.FTZ R2, R25, c[0x0][0x320] ;  /* 0x0000c80019027a20 */ /* 0x008fc80000410000 */
[----:B------:R1:W2:Y:S02]  /*4970*/  MUFU.TANH R38, R2 ;  /* 0x0000000200267308 */ /* 0x0002a40000002400 */
[----:B-1----:R-:W-:-:S06]  /*4980*/  FMUL.FTZ R2, R26, c[0x0][0x320] ;  /* 0x0000c8001a027a20 */ /* 0x002fcc0000410000 */
[----:B------:R1:W-:Y:S02]  /*4990*/  MUFU.TANH R45, R2 ;  /* 0x00000002002d7308 */ /* 0x0003e40000002400 */
[----:B-1----:R-:W-:Y:S02]  /*49a0*/  FMUL.FTZ R2, R27, c[0x0][0x320] ;  /* 0x0000c8001b027a20 */ /* 0x002fe40000410000 */
[----:B------:R1:W3:Y:S01]  /*49b0*/  LDSM.16.M88.4 R24, [R0+0x5800] ;  /* 0x005800000018783b */ /* 0x0002e20000000200 */
[----:B------:R-:W-:Y:S03]  /*49c0*/  HMMA.16816.F32.BF16 R12, R8, R54, R12 ;  /* 0x00000036080c723c */ /* 0x000fe6000004180c */
[----:B------:R4:W-:Y:S01]  /*49d0*/  MUFU.TANH R44, R2 ;  /* 0x00000002002c7308 */ /* 0x0009e20000002400 */
[----:B------:R-:W-:Y:S01]  /*49e0*/  FMUL.FTZ R3, R34, c[0x0][0x320] ;  /* 0x0000c80022037a20 */ /* 0x000fe20000410000 */
[----:B------:R-:W-:-:S04]  /*49f0*/  DEPBAR.LE SB0, 0x2 ;  /* 0x000080800000791a */ /* 0x000fc80000000000 */
[----:B------:R-:W-:Y:S01]  /*4a00*/  BAR.SYNC.DEFER_BLOCKING 0x0 ;  /* 0x0000000000007b1d */ /* 0x000fe20000010000 */
[----:B-1----:R-:W-:Y:S02]  /*4a10*/  FMUL.FTZ R0, R32, c[0x0][0x320] ;  /* 0x0000c80020007a20 */ /* 0x002fe40000410000 */
[----:B----4-:R-:W-:-:S03]  /*4a20*/  @P4 IMAD.HI.U32 R2, R206, c[0x0][0x2c8], RZ ;  /* 0x0000b200ce024a27 */ /* 0x010fc600078e00ff */
[----:B------:R1:W4:Y:S01]  /*4a30*/  MUFU.TANH R36, R0 ;  /* 0x0000000000247308 */ /* 0x0003220000002400 */
[----:B------:R-:W-:Y:S01]  /*4a40*/  HMMA.16816.F32.BF16 R16, R4, R50, R16 ;  /* 0x000000320410723c */ /* 0x000fe20000041810 */
[----:B------:R-:W-:Y:S06]  /*4a50*/  LDSM.16.MT88.4 R64, [R235+0x800] ;  /* 0x00080000eb40783b */ /* 0x000fec0000004200 */
[----:B------:R-:W-:Y:S01]  /*4a60*/  MUFU.TANH R37, R3 ;  /* 0x0000000300257308 */ /* 0x000fe20000002400 */
[----:B------:R-:W-:Y:S01]  /*4a70*/  LDSM.16.MT88.4 R60, [R232+0x2000] ;  /* 0x00200000e83c783b */ /* 0x000fe20000004200 */
[----:B-1----:R-:W-:-:S06]  /*4a80*/  FMUL.FTZ R0, R33, c[0x0][0x320] ;  /* 0x0000c80021007a20 */ /* 0x002fcc0000410000 */
[----:B------:R1:W-:Y:S01]  /*4a90*/  MUFU.TANH R33, R0 ;  /* 0x0000000000217308 */ /* 0x0003e20000002400 */
[----:B---3--:R-:W-:Y:S01]  /*4aa0*/  HMMA.16816.F32.BF16 R20, R4, R24, R20 ;  /* 0x000000180414723c */ /* 0x008fe20000041814 */
[----:B-1----:R-:W-:Y:S01]  /*4ab0*/  IMAD.MOV.U32 R0, RZ, RZ, R206 ;  /* 0x000000ffff007224 */ /* 0x002fe200078e00ce */
[----:B------:R-:W-:Y:S01]  /*4ac0*/  @P4 SHF.R.U32.HI R0, RZ, c[0x0][0x2cc], R2 ;  /* 0x0000b300ff004a19 */ /* 0x000fe20000011602 */
[----:B------:R-:W-:-:S04]  /*4ad0*/  FMUL.FTZ R2, R35, c[0x0][0x320] ;  /* 0x0000c80023027a20 */ /* 0x000fc80000410000 */
[----:B------:R-:W1:Y:S01]  /*4ae0*/  SHFL.IDX PT, R8, R0, RZ, 0x1c1f ;  /* 0x001c1fff00087589 */ /* 0x000e6200000e0000 */
[----:B------:R3:W-:Y:S01]  /*4af0*/  MUFU.TANH R34, R2 ;  /* 0x0000000200227308 */ /* 0x0007e20000002400 */
[----:B------:R-:W-:Y:S02]  /*4b00*/  IMAD.MOV.U32 R3, RZ, RZ, 0x1 ;  /* 0x00000001ff037424 */ /* 0x000fe400078e00ff */
[----:B---3--:R3:W1:Y:S01]  /*4b10*/  SHFL.IDX PT, R2, R0, 0x1, 0x1c1f ;  /* 0x003c1f0000027f89 */ /* 0x00866200000e0000 */
[----:B------:R-:W-:Y:S01]  /*4b20*/  HMMA.16816.F32.BF16 R4, R4, R26, R12 ;  /* 0x0000001a0404723c */ /* 0x000fe2000004180c */
[----:B---3--:R-:W-:-:S04]  /*4b30*/  FMUL.FTZ R0, R28, c[0x0][0x320] ;  /* 0x0000c8001c007a20 */ /* 0x008fc80000410000 */
[----:B------:R3:W1:Y:S02]  /*4b40*/  MUFU.TANH R32, R0 ;  /* 0x0000000000207308 */ /* 0x0006640000002400 */
[----:B---3--:R-:W-:-:S05]  /*4b50*/  IMAD R0, R187, -0x40, R3 ;  /* 0xffffffc0bb007824 */ /* 0x008fca00078e0203 */
[----:B------:R-:W-:Y:S01]  /*4b60*/  IADD3 R0, -R225, R0, R221 ;  /* 0x00000000e1007210 */ /* 0x000fe20007ffe1dd */
[----:B------:R-:W-:-:S04]  /*4b70*/  FMUL.FTZ R3, R29, c[0x0][0x320] ;  /* 0x0000c8001d037a20 */ /* 0x000fc80000410000 */
[----:B------:R-:W-:Y:S01]  /*4b80*/  IMAD.IADD R0, R0, 0x1, -R222 ;  /* 0x0000000100007824 */ /* 0x000fe200078e0ade */
[----:B------:R3:W2:Y:S03]  /*4b90*/  MUFU.TANH R29, R3 ;  /* 0x00000003001d7308 */ /* 0x0006a60000002400 */
[C---:B-1----:R-:W-:Y:S02]  /*4ba0*/  IMAD.IADD R8, R0.reuse, 0x1, R8 ;  /* 0x0000000100087824 */ /* 0x042fe400078e0208 */
[----:B------:R-:W-:Y:S02]  /*4bb0*/  IMAD.IADD R0, R0, 0x1, R2 ;  /* 0x0000000100007824 */ /* 0x000fe400078e0202 */
[----:B------:R-:W-:Y:S02]  /*4bc0*/  FMUL.FTZ R9, R16, c[0x0][0x320] ;  /* 0x0000c80010097a20 */ /* 0x000fe40000410000 */
[----:B---3--:R-:W-:-:S02]  /*4bd0*/  IMAD.IADD R3, R108, 0x1, -R225 ;  /* 0x000000016c037824 */ /* 0x008fc400078e0ae1 */
[----:B------:R1:W3:Y:S03]  /*4be0*/  MUFU.TANH R28, R9 ;  /* 0x00000009001c7308 */ /* 0x0002e60000002400 */
[C---:B------:R-:W-:Y:S02]  /*4bf0*/  IMNMX R2, R3.reuse, R8, PT ;  /* 0x0000000803027217 */ /* 0x040fe40003800200 */
[----:B------:R-:W-:Y:S01]  /*4c00*/  IMNMX R0, R3, R0, PT ;  /* 0x0000000003007217 */ /* 0x000fe20003800200 */
[----:B------:R-:W-:-:S04]  /*4c10*/  FMUL.FTZ R3, R20, c[0x0][0x320] ;  /* 0x0000c80014037a20 */ /* 0x000fc80000410000 */
[----:B------:R2:W2:Y:S01]  /*4c20*/  MUFU.TANH R14, R3 ;  /* 0x00000003000e7308 */ /* 0x0004a20000002400 */
[----:B-1----:R-:W-:Y:S01]  /*4c30*/  FMUL.FTZ R9, R17, c[0x0][0x320] ;  /* 0x0000c80011097a20 */ /* 0x002fe20000410000 */
[----:B------:R-:W-:-:S06]  /*4c40*/  ISETP.GT.AND P6, PT, R2, RZ, PT ;  /* 0x000000ff0200720c */ /* 0x000fcc0003fc4270 */
[----:B------:R-:W-:Y:S01]  /*4c50*/  MUFU.TANH R15, R9 ;  /* 0x00000009000f7308 */ /* 0x000fe20000002400 */
[----:B------:R-:W-:Y:S01]  /*4c60*/  ISETP.GT.AND P5, PT, R2, 0x1, PT ;  /* 0x000000010200780c */ /* 0x000fe20003fa4270 */
[----:B--2---:R-:W-:-:S06]  /*4c70*/  FMUL.FTZ R3, R21, c[0x0][0x320] ;  /* 0x0000c80015037a20 */ /* 0x004fcc0000410000 */
[----:B------:R1:W2:Y:S01]  /*4c80*/  MUFU.TANH R9, R3 ;  /* 0x0000000300097308 */ /* 0x0002a20000002400 */
[----:B------:R-:W-:Y:S02]  /*4c90*/  ISETP.GT.AND P1, PT, R2, 0x8, PT ;  /* 0x000000080200780c */ /* 0x000fe40003f24270 */
[----:B------:R-:W-:Y:S02]  /*4ca0*/  FSEL R10, R84, -INF , P6 ;  /* 0xff800000540a7808 */ /* 0x000fe40003000000 */
[----:B------:R-:W-:Y:S02]  /*4cb0*/  FSEL R11, R80, -INF , P5 ;  /* 0xff800000500b7808 */ /* 0x000fe40002800000 */
[C---:B------:R-:W-:Y:S02]  /*4cc0*/  ISETP.GT.AND P6, PT, R2.reuse, 0x10, PT ;  /* 0x000000100200780c */ /* 0x040fe40003fc4270 */
[----:B------:R-:W-:Y:S01]  /*4cd0*/  ISETP.GT.AND P5, PT, R2, 0x11, PT ;  /* 0x000000110200780c */ /* 0x000fe20003fa4270 */
[----:B-1----:R-:W-:-:S04]  /*4ce0*/  FMUL.FTZ R3, R4, c[0x0][0x320] ;  /* 0x0000c80004037a20 */ /* 0x002fc80000410000 */
[----:B------:R1:W1:Y:S01]  /*4cf0*/  MUFU.TANH R8, R3 ;  /* 0x0000000300087308 */ /* 0x0002620000002400 */
[----:B------:R-:W-:Y:S02]  /*4d00*/  ISETP.GT.AND P0, PT, R2, 0x9, PT ;  /* 0x000000090200780c */ /* 0x000fe40003f04270 */
[----:B------:R-:W-:Y:S02]  /*4d10*/  FSEL R12, R72, -INF , P1 ;  /* 0xff800000480c7808 */ /* 0x000fe40000800000 */
[----:B------:R-:W-:Y:S02]  /*4d20*/  ISETP.GT.AND P1, PT, R2, 0x18, PT ;  /* 0x000000180200780c */ /* 0x000fe40003f24270 */
[----:B------:R-:W-:Y:S02]  /*4d30*/  FSEL R16, R39, -INF , P6 ;  /* 0xff80000027107808 */ /* 0x000fe40003000000 */
[----:B------:R-:W-:Y:S01]  /*4d40*/  FSEL R24, R38, -INF , P5 ;  /* 0xff80000026187808 */ /* 0x000fe20002800000 */
[----:B-1----:R-:W-:Y:S01]  /*4d50*/  FMUL.FTZ R3, R5, c[0x0][0x320] ;  /* 0x0000c80005037a20 */ /* 0x002fe20000410000 */
[----:B------:R-:W-:-:S03]  /*4d60*/  ISETP.GT.AND P6, PT, R2, 0x20, PT ;  /* 0x000000200200780c */ /* 0x000fc60003fc4270 */
[----:B------:R1:W1:Y:S01]  /*4d70*/  MUFU.TANH R4, R3 ;  /* 0x0000000300047308 */ /* 0x0002620000002400 */
[----:B------:R-:W-:Y:S02]  /*4d80*/  ISETP.GT.AND P5, PT, R2, 0x21, PT ;  /* 0x000000210200780c */ /* 0x000fe40003fa4270 */
[----:B------:R-:W-:Y:S02]  /*4d90*/  FSEL R13, R56, -INF , P0 ;  /* 0xff800000380d7808 */ /* 0x000fe40000000000 */
[----:B------:R-:W-:Y:S02]  /*4da0*/  ISETP.GT.AND P0, PT, R2, 0x19, PT ;  /* 0x000000190200780c */ /* 0x000fe40003f04270 */
[----:B----4-:R-:W-:Y:S02]  /*4db0*/  FSEL R26, R36, -INF , P1 ;  /* 0xff800000241a7808 */ /* 0x010fe40000800000 */
[----:B------:R-:W-:Y:S02]  /*4dc0*/  ISETP.GT.AND P1, PT, R2, 0x28, PT ;  /* 0x000000280200780c */ /* 0x000fe40003f24270 */
[----:B------:R-:W-:Y:S01]  /*4dd0*/  FSEL R88, R32, -INF , P6 ;  /* 0xff80000020587808 */ /* 0x000fe20003000000 */
[----:B-1----:R-:W-:Y:S01]  /*4de0*/  FMUL.FTZ R3, R30, c[0x0][0x320] ;  /* 0x0000c8001e037a20 */ /* 0x002fe20000410000 */
[----:B------:R-:W-:-:S03]  /*4df0*/  FSEL R91, R29, -INF , P5 ;  /* 0xff8000001d5b7808 */ /* 0x000fc60002800000 */
[----:B------:R1:W4:Y:S01]  /*4e00*/  MUFU.TANH R27, R3 ;  /* 0x00000003001b7308 */ /* 0x0003220000002400 */
[C---:B------:R-:W-:Y:S02]  /*4e10*/  ISETP.GT.AND P6, PT, R2.reuse, 0x30, PT ;  /* 0x000000300200780c */ /* 0x040fe40003fc4270 */
[C---:B------:R-:W-:Y:S02]  /*4e20*/  ISETP.GT.AND P5, PT, R2.reuse, 0x31, PT ;  /* 0x000000310200780c */ /* 0x040fe40003fa4270 */
[----:B------:R-:W-:Y:S02]  /*4e30*/  FSEL R25, R33, -INF , P0 ;  /* 0xff80000021197808 */ /* 0x000fe40000000000 */
[----:B------:R-:W-:Y:S02]  /*4e40*/  ISETP.GT.AND P0, PT, R2, 0x29, PT ;  /* 0x000000290200780c */ /* 0x000fe40003f04270 */
[----:B---3--:R-:W-:Y:S02]  /*4e50*/  FSEL R90, R28, -INF , P1 ;  /* 0xff8000001c5a7808 */ /* 0x008fe40000800000 */
[----:B------:R-:W-:-:S02]  /*4e60*/  ISETP.GT.AND P1, PT, R2, 0x38, PT ;  /* 0x000000380200780c */ /* 0x000fc40003f24270 */
[----:B-1----:R-:W-:Y:S02]  /*4e70*/  FMNMX.FTZ R3, R10, R11, !PT ;  /* 0x0000000b0a037209 */ /* 0x002fe40007810000 */
[----:B------:R-:W-:Y:S02]  /*4e80*/  FSEL R104, R14, -INF , P6 ;  /* 0xff8000000e687808 */ /* 0x000fe40003000000 */
[----:B------:R-:W-:Y:S02]  /*4e90*/  FMNMX.FTZ R3, R12, R3, !PT ;  /* 0x000000030c037209 */ /* 0x000fe40007810000 */
[----:B--2---:R-:W-:Y:S02]  /*4ea0*/  FSEL R95, R9, -INF , P5 ;  /* 0xff800000095f7808 */ /* 0x004fe40002800000 */
[C---:B------:R-:W-:Y:S02]  /*4eb0*/  ISETP.GT.AND P6, PT, R0.reuse, RZ, PT ;  /* 0x000000ff0000720c */ /* 0x040fe40003fc4270 */
[----:B------:R-:W-:-:S02]  /*4ec0*/  ISETP.GT.AND P5, PT, R0, 0x1, PT ;  /* 0x000000010000780c */ /* 0x000fc40003fa4270 */
[----:B------:R-:W-:Y:S01]  /*4ed0*/  FSEL R89, R15, -INF , P0 ;  /* 0xff8000000f597808 */ /* 0x000fe20000000000 */
[----:B------:R-:W-:Y:S01]  /*4ee0*/  FMUL.FTZ R28, R6, c[0x0][0x320] ;  /* 0x0000c800061c7a20 */ /* 0x000fe20000410000 */
[----:B------:R-:W-:Y:S01]  /*4ef0*/  ISETP.GT.AND P0, PT, R2, 0x39, PT ;  /* 0x000000390200780c */ /* 0x000fe20003f04270 */
[----:B------:R-:W-:Y:S01]  /*4f00*/  FMUL.FTZ R2, R31, c[0x0][0x320] ;  /* 0x0000c8001f027a20 */ /* 0x000fe20000410000 */
[----:B------:R-:W-:Y:S02]  /*4f10*/  FMNMX.FTZ R3, R13, R3, !PT ;  /* 0x000000030d037209 */ /* 0x000fe40007810000 */
[----:B------:R-:W-:Y:S02]  /*4f20*/  FSEL R94, R8, -INF , P1 ;  /* 0xff800000085e7808 */ /* 0x000fe40000800000 */
[----:B------:R-:W-:Y:S02]  /*4f30*/  ISETP.GT.AND P1, PT, R0, 0x8, PT ;  /* 0x000000080000780c */ /* 0x000fe40003f24270 */
[----:B------:R-:W-:-:S02]  /*4f40*/  FSEL R6, R74, -INF , P6 ;  /* 0xff8000004a067808 */ /* 0x000fc40003000000 */
[----:B------:R-:W-:Y:S01]  /*4f50*/  FSEL R8, R73, -INF , P5 ;  /* 0xff80000049087808 */ /* 0x000fe20002800000 */
[----:B------:R-:W-:Y:S01]  /*4f60*/  FMUL.FTZ R15, R19, c[0x0][0x320] ;  /* 0x0000c800130f7a20 */ /* 0x000fe20000410000 */
[----:B------:R-:W-:Y:S01]  /*4f70*/  FMNMX.FTZ R3, R16, R3, !PT ;  /* 0x0000000310037209 */ /* 0x000fe20007810000 */
[----:B------:R-:W-:Y:S01]  /*4f80*/  FMUL.FTZ R29, R7, c[0x0][0x320] ;  /* 0x0000c800071d7a20 */ /* 0x000fe20000410000 */
[----:B------:R1:W2:Y:S01]  /*4f90*/  MUFU.TANH R19, R2 ;  /* 0x0000000200137308 */ /* 0x0002a20000002400 */
[----:B------:R-:W-:Y:S02]  /*4fa0*/  FSEL R93, R4, -INF , P0 ;  /* 0xff800000045d7808 */ /* 0x000fe40000000000 */
[----:B------:R-:W-:Y:S02]  /*4fb0*/  ISETP.GT.AND P0, PT, R0, 0x9, PT ;  /* 0x000000090000780c */ /* 0x000fe40003f04270 */
[----:B------:R-:W-:Y:S02]  /*4fc0*/  FSEL R7, R58, -INF , P1 ;  /* 0xff8000003a077808 */ /* 0x000fe40000800000 */
[----:B------:R-:W-:-:S02]  /*4fd0*/  FMNMX.FTZ R3, R24, R3, !PT ;  /* 0x0000000318037209 */ /* 0x000fc40007810000 */
[----:B------:R-:W-:Y:S02]  /*4fe0*/  ISETP.GT.AND P6, PT, R0, 0x10, PT ;  /* 0x000000100000780c */ /* 0x000fe40003fc4270 */
[----:B------:R-:W-:Y:S02]  /*4ff0*/  FSEL R9, R57, -INF , P0 ;  /* 0xff80000039097808 */ /* 0x000fe40000000000 */
[----:B-1----:R-:W-:Y:S01]  /*5000*/  FMNMX.FTZ R2, R6, R8, !PT ;  /* 0x0000000806027209 */ /* 0x002fe20007810000 */
[----:B------:R-:W-:Y:S01]  /*5010*/  FMUL.FTZ R5, R18, c[0x0][0x320] ;  /* 0x0000c80012057a20 */ /* 0x000fe20000410000 */
[----:B------:R-:W-:Y:S01]  /*5020*/  FMNMX.FTZ R3, R26, R3, !PT ;  /* 0x000000031a037209 */ /* 0x000fe20007810000 */
[----:B------:R-:W-:Y:S01]  /*5030*/  FMUL.FTZ R17, R22, c[0x0][0x320] ;  /* 0x0000c80016117a20 */ /* 0x000fe20000410000 */
[----:B------:R-:W-:Y:S01]  /*5040*/  FMNMX.FTZ R2, R7, R2, !PT ;  /* 0x0000000207027209 */ /* 0x000fe20007810000 */
[----:B------:R-:W-:Y:S01]  /*5050*/  FMUL.FTZ R23, R23, c[0x0][0x320] ;  /* 0x0000c80017177a20 */ /* 0x000fe20000410000 */
[----:B------:R-:W-:Y:S01]  /*5060*/  ISETP.GT.AND P5, PT, R0, 0x11, PT ;  /* 0x000000110000780c */ /* 0x000fe20003fa4270 */
[----:B------:R-:W-:Y:S01]  /*5070*/  MUFU.TANH R14, R28 ;  /* 0x0000001c000e7308 */ /* 0x000fe20000002400 */
[----:B------:R-:W-:Y:S01]  /*5080*/  FSEL R21, R45, -INF , P6 ;  /* 0xff8000002d157808 */ /* 0x000fe20003000000 */
[----:B-----5:R-:W-:Y:S01]  /*5090*/  LDSM.16.MT88.4 R56, [R92] ;  /* 0x000000005c38783b */ /* 0x020fe20000004200 */
[----:B------:R-:W-:-:S02]  /*50a0*/  FMNMX.FTZ R2, R9, R2, !PT ;  /* 0x0000000209027209 */ /* 0x000fc40007810000 */
[----:B------:R-:W-:Y:S02]  /*50b0*/  FMNMX.FTZ R3, R25, R3, !PT ;  /* 0x0000000319037209 */ /* 0x000fe40007810000 */
[----:B------:R-:W-:Y:S02]  /*50c0*/  ISETP.GT.AND P1, PT, R0, 0x18, PT ;  /* 0x000000180000780c */ /* 0x000fe40003f24270 */
[----:B------:R-:W-:Y:S02]  /*50d0*/  FSEL R20, R44, -INF , P5 ;  /* 0xff8000002c147808 */ /* 0x000fe40002800000 */
[----:B------:R-:W-:Y:S02]  /*50e0*/  FMNMX.FTZ R2, R21, R2, !PT ;  /* 0x0000000215027209 */ /* 0x000fe40007810000 */
[----:B------:R-:W-:Y:S01]  /*50f0*/  FMNMX.FTZ R3, R88, R3, !PT ;  /* 0x0000000358037209 */ /* 0x000fe20007810000 */
[----:B------:R-:W1:Y:S01]  /*5100*/  MUFU.TANH R4, R5 ;  /* 0x0000000500047308 */ /* 0x000e620000002400 */
[----:B------:R-:W-:-:S02]  /*5110*/  ISETP.GT.AND P0, PT, R0, 0x19, PT ;  /* 0x000000190000780c */ /* 0x000fc40003f04270 */
[----:B------:R-:W-:Y:S02]  /*5120*/  FSEL R22, R37, -INF , P1 ;  /* 0xff80000025167808 */ /* 0x000fe40000800000 */
[----:B------:R-:W-:Y:S01]  /*5130*/  FMNMX.FTZ R2, R20, R2, !PT ;  /* 0x0000000214027209 */ /* 0x000fe20007810000 */
[----:B------:R-:W-:Y:S01]  /*5140*/  LDSM.16.MT88.4 R36, [R170+0x800] ;  /* 0x00080000aa24783b */ /* 0x000fe20000004200 */
[----:B------:R-:W-:Y:S01]  /*5150*/  FMNMX.FTZ R3, R91, R3, !PT ;  /* 0x000000035b037209 */ /* 0x000fe20007810000 */
[----:B------:R-:W3:Y:S01]  /*5160*/  MUFU.TANH R18, R15 ;  /* 0x0000000f00127308 */ /* 0x000ee20000002400 */
[----:B------:R-:W-:Y:S02]  /*5170*/  ISETP.GT.AND P6, PT, R0, 0x20, PT ;  /* 0x000000200000780c */ /* 0x000fe40003fc4270 */
[----:B------:R-:W-:Y:S02]  /*5180*/  FSEL R48, R34, -INF , P0 ;  /* 0xff80000022307808 */ /* 0x000fe40000000000 */
[----:B------:R-:W-:Y:S01]  /*5190*/  FMNMX.FTZ R2, R22, R2, !PT ;  /* 0x0000000216027209 */ /* 0x000fe20007810000 */
[----:B------:R-:W-:Y:S01]  /*51a0*/  LDSM.16.MT88.4 R32, [R232+0x800] ;  /* 0x00080000e820783b */ /* 0x000fe20000004200 */
[----:B------:R-:W-:Y:S01]  /*51b0*/  FMNMX.FTZ R3, R90, R3, !PT ;  /* 0x000000035a037209 */ /* 0x000fe20007810000 */
[----:B------:R-:W5:Y:S01]  /*51c0*/  MUFU.TANH R5, R17 ;  /* 0x0000001100057308 */ /* 0x000f620000002400 */
[----:B------:R-:W-:-:S02]  /*51d0*/  ISETP.GT.AND P5, PT, R0, 0x21, PT ;  /* 0x000000210000780c */ /* 0x000fc40003fa4270 */
[----:B----4-:R-:W-:Y:S02]  /*51e0*/  FSEL R78, R27, -INF , P6 ;  /* 0xff8000001b4e7808 */ /* 0x010fe40003000000 */
[----:B------:R-:W-:Y:S02]  /*51f0*/  FMNMX.FTZ R2, R48, R2, !PT ;  /* 0x0000000230027209 */ /* 0x000fe40007810000 */
[----:B------:R-:W-:Y:S01]  /*5200*/  FMNMX.FTZ R3, R89, R3, !PT ;  /* 0x0000000359037209 */ /* 0x000fe20007810000 */
[----:B------:R-:W4:Y:S01]  /*5210*/  MUFU.TANH R15, R23 ;  /* 0x00000017000f7308 */ /* 0x000f220000002400 */
[----:B------:R-:W-:Y:S02]  /*5220*/  ISETP.GT.AND P1, PT, R0, 0x28, PT ;  /* 0x000000280000780c */ /* 0x000fe40003f24270 */
[----:B--2---:R-:W-:Y:S02]  /*5230*/  FSEL R77, R19, -INF , P5 ;  /* 0xff800000134d7808 */ /* 0x004fe40002800000 */
[----:B------:R-:W-:-:S02]  /*5240*/  FMNMX.FTZ R2, R78, R2, !PT ;  /* 0x000000024e027209 */ /* 0x000fc40007810000 */
[----:B------:R-:W-:Y:S02]  /*5250*/  FMNMX.FTZ R3, R104, R3, !PT ;  /* 0x0000000368037209 */ /* 0x000fe40007810000 */
[----:B------:R-:W-:Y:S02]  /*5260*/  ISETP.GT.AND P0, PT, R0, 0x29, PT ;  /* 0x000000290000780c */ /* 0x000fe40003f04270 */
[----:B-1----:R-:W-:Y:S02]  /*5270*/  FSEL R79, R4, -INF , P1 ;  /* 0xff800000044f7808 */ /* 0x002fe40000800000 */
[----:B------:R-:W-:Y:S02]  /*5280*/  FMNMX.FTZ R2, R77, R2, !PT ;  /* 0x000000024d027209 */ /* 0x000fe40007810000 */
[----:B------:R-:W-:Y:S01]  /*5290*/  FMNMX.FTZ R3, R95, R3, !PT ;  /* 0x000000035f037209 */ /* 0x000fe20007810000 */
[----:B------:R1:W2:Y:S01]  /*52a0*/  MUFU.TANH R4, R29 ;  /* 0x0000001d00047308 */ /* 0x0002a20000002400 */
[----:B------:R-:W-:-:S02]  /*52b0*/  ISETP.GT.AND P5, PT, R0, 0x30, PT ;  /* 0x000000300000780c */ /* 0x000fc40003fa4270 */
[----:B---3--:R-:W-:Y:S02]  /*52c0*/  FSEL R76, R18, -INF , P0 ;  /* 0xff800000124c7808 */ /* 0x008fe40000000000 */
[----:B------:R-:W-:Y:S02]  /*52d0*/  FMNMX.FTZ R2, R79, R2, !PT ;  /* 0x000000024f027209 */ /* 0x000fe40007810000 */
[----:B------:R-:W-:Y:S02]  /*52e0*/  FMNMX.FTZ R3, R94, R3, !PT ;  /* 0x000000035e037209 */ /* 0x000fe40007810000 */
[----:B------:R-:W-:Y:S02]  /*52f0*/  ISETP.GT.AND P0, PT, R0, 0x31, PT ;  /* 0x000000310000780c */ /* 0x000fe40003f04270 */
[----:B-----5:R-:W-:Y:S02]  /*5300*/  FSEL R185, R5, -INF , P5 ;  /* 0xff80000005b97808 */ /* 0x020fe40002800000 */
[----:B------:R-:W-:-:S02]  /*5310*/  FMNMX.FTZ R2, R76, R2, !PT ;  /* 0x000000024c027209 */ /* 0x000fc40007810000 */
[----:B------:R-:W-:Y:S01]  /*5320*/  FMNMX.FTZ R3, R93, R3, !PT ;  /* 0x000000035d037209 */ /* 0x000fe20007810000 */
[----:B-1----:R-:W-:Y:S01]  /*5330*/  LDSM.16.MT88.4 R28, [R171+0x800] ;  /* 0x00080000ab1c783b */ /* 0x002fe20000004200 */
[C---:B------:R-:W-:Y:S02]  /*5340*/  ISETP.GT.AND P1, PT, R0.reuse, 0x38, PT ;  /* 0x000000380000780c */ /* 0x040fe40003f24270 */
[----:B----4-:R-:W-:Y:S02]  /*5350*/  FSEL R184, R15, -INF , P0 ;  /* 0xff8000000fb87808 */ /* 0x010fe40000000000 */
[----:B------:R-:W-:Y:S01]  /*5360*/  FMNMX.FTZ R2, R185, R2, !PT ;  /* 0x00000002b9027209 */ /* 0x000fe20007810000 */
[----:B------:R-:W1:Y:S01]  /*5370*/  SHFL.BFLY PT, R5, R3, 0x2, 0x1f ;  /* 0x0c401f0003057f89 */ /* 0x000e6200000e0000 */
[----:B------:R-:W-:Y:S02]  /*5380*/  ISETP.GT.AND P0, PT, R0, 0x39, PT ;  /* 0x000000390000780c */ /* 0x000fe40003f04270 */
[----:B------:R-:W-:-:S02]  /*5390*/  FSEL R183, R14, -INF , P1 ;  /* 0xff8000000eb77808 */ /* 0x000fc40000800000 */
[----:B------:R-:W-:Y:S02]  /*53a0*/  FMNMX.FTZ R2, R184, R2, !PT ;  /* 0x00000002b8027209 */ /* 0x000fe40007810000 */
[----:B--2---:R-:W-:Y:S02]  /*53b0*/  FSEL R182, R4, -INF , P0 ;  /* 0xff80000004b67808 */ /* 0x004fe40000000000 */
        /* <DEDUP_REMOVED lines=11> */
[--C-:B------:R-:W-:Y:S01]  /*5470*/  FFMA.FTZ R3, R10, c[0x0][0x2d0], -R0.reuse ;  /* 0x0000b4000a037a23 */ /* 0x100fe20000010800 */
[----:B--2---:R-:W-:Y:S01]  /*5480*/  FMNMX.FTZ R100, R2, R4, !PT ;  /* 0x0000000402647209 */ /* 0x004fe20007810000 */
[----:B------:R-:W-:Y:S02]  /*5490*/  FFMA.FTZ R2, R11, c[0x0][0x2d0], -R0 ;  /* 0x0000b4000b027a23 */ /* 0x000fe40000010800 */
[----:B------:R1:W-:Y:S01]  /*54a0*/  MUFU.EX2 R74, R3 ;  /* 0x00000003004a7308 */ /* 0x0003e20000000800 */
[----:B------:R-:W-:-:S07]  /*54b0*/  FSETP.NEU.FTZ.AND P0, PT, R100, -INF , PT ;  /* 0xff8000006400780b */ /* 0x000fce0003f1d000 */
[----:B------:R2:W3:Y:S01]  /*54c0*/  MUFU.EX2 R71, R2 ;  /* 0x0000000200477308 */ /* 0x0004e20000000800 */
[----:B-1----:R-:W-:-:S07]  /*54d0*/  FFMA.FTZ R3, R12, c[0x0][0x2d0], -R0 ;  /* 0x0000b4000c037a23 */ /* 0x002fce0000010800 */
[----:B------:R1:W-:Y:S01]  /*54e0*/  MUFU.EX2 R72, R3 ;  /* 0x0000000300487308 */ /* 0x0003e20000000800 */
[----:B--2---:R-:W-:-:S05]  /*54f0*/  FMUL.FTZ R2, R100, c[0x0][0x2d0] ;  /* 0x0000b40064027a20 */ /* 0x004fca0000410000 */
[----:B------:R-:W-:Y:S01]  /*5500*/  FSEL R2, R2, RZ, P0 ;  /* 0x000000ff02027208 */ /* 0x000fe20000000000 */
[----:B-1----:R-:W-:Y:S02]  /*5510*/  FFMA.FTZ R3, R13, c[0x0][0x2d0], -R0 ;  /* 0x0000b4000d037a23 */ /* 0x002fe40000010800 */
[----:B------:R-:W1:Y:S02]  /*5520*/  LDSM.16.MT88.4 R12, [R170] ;  /* 0x00000000aa0c783b */ /* 0x000e640000004200 */
[----:B------:R2:W4:Y:S02]  /*5530*/  MUFU.EX2 R75, R3 ;  /* 0x00000003004b7308 */ /* 0x0005240000000800 */
[----:B--2---:R-:W-:-:S06]  /*5540*/  FFMA.FTZ R3, R6, c[0x0][0x2d0], -R2 ;  /* 0x0000b40006037a23 */ /* 0x004fcc0000010802 */
[----:B------:R2:W-:Y:S02]  /*5550*/  MUFU.EX2 R69, R3 ;  /* 0x0000000300457308 */ /* 0x0005e40000000800 */
[----:B--2---:R-:W-:-:S06]  /*5560*/  FFMA.FTZ R3, R8, c[0x0][0x2d0], -R2 ;  /* 0x0000b40008037a23 */ /* 0x004fcc0000010802 */
[----:B------:R2:W5:Y:S02]  /*5570*/  MUFU.EX2 R68, R3 ;  /* 0x0000000300447308 */ /* 0x0005640000000800 */
[--C-:B--2---:R-:W-:Y:S02]  /*5580*/  FFMA.FTZ R3, R7, c[0x0][0x2d0], -R2.reuse ;  /* 0x0000b40007037a23 */ /* 0x104fe40000010802 */
[----:B------:R-:W2:Y:S04]  /*5590*/  LDSM.16.MT88.4 R4, [R232] ;  /* 0x00000000e804783b */ /* 0x000ea80000004200 */
[----:B------:R1:W-:Y:S02]  /*55a0*/  MUFU.EX2 R70, R3 ;  /* 0x0000000300467308 */ /* 0x0003e40000000800 */
[----:B-1----:R-:W-:-:S06]  /*55b0*/  FFMA.FTZ R3, R9, c[0x0][0x2d0], -R2 ;  /* 0x0000b40009037a23 */ /* 0x002fcc0000010802 */
[----:B------:R1:W1:Y:S02]  /*55c0*/  MUFU.EX2 R73, R3 ;  /* 0x0000000300497308 */ /* 0x0002640000000800 */
[--C-:B-1----:R-:W-:Y:S02]  /*55d0*/  FFMA.FTZ R3, R16, c[0x0][0x2d0], -R0.reuse ;  /* 0x0000b40010037a23 */ /* 0x102fe40000010800 */
[----:B------:R-:W1:Y:S04]  /*55e0*/  LDSM.16.MT88.4 R16, [R171] ;  /* 0x00000000ab10783b */ /* 0x000e680000004200 */
        /* <DEDUP_REMOVED lines=10> */
[----:B------:R2:W1:Y:S01]  /*5690*/  MUFU.EX2 R172, R3 ;  /* 0x0000000300ac7308 */ /* 0x0004620000000800 */
[----:B---3--:R-:W-:Y:S02]  /*56a0*/  F2FP.BF16.PACK_AB R8, R71, R74 ;  /* 0x0000004a4708723e */ /* 0x008fe400000010ff */
[----:B----4-:R-:W-:Y:S01]  /*56b0*/  F2FP.BF16.PACK_AB R10, R75, R72 ;  /* 0x000000484b0a723e */ /* 0x010fe200000010ff */
[----:B--2---:R-:W-:-:S04]  /*56c0*/  FFMA.FTZ R3, R22, c[0x0][0x2d0], -R2 ;  /* 0x0000b40016037a23 */ /* 0x004fc80000010802 */
[----:B------:R2:W-:Y:S01]  /*56d0*/  MUFU.EX2 R160, R3 ;  /* 0x0000000300a07308 */ /* 0x0005e20000000800 */
[----:B-----5:R-:W-:Y:S02]  /*56e0*/  F2FP.BF16.PACK_AB R9, R68, R69 ;  /* 0x000000454409723e */ /* 0x020fe400000010ff */
[----:B------:R-:W-:Y:S01]  /*56f0*/  F2FP.BF16.PACK_AB R11, R73, R70 ;  /* 0x00000046490b723e */ /* 0x000fe200000010ff */
[----:B--2---:R-:W-:Y:S02]  /*5700*/  FFMA.FTZ R3, R48, c[0x0][0x2d0], -R2 ;  /* 0x0000b40030037a23 */ /* 0x004fe40000010802 */
[----:B------:R-:W2:Y:S04]  /*5710*/  LDSM.16.MT88.4 R48, [R170+0x2000] ;  /* 0x00200000aa30783b */ /* 0x000ea80000004200 */
[C---:B------:R-:W-:Y:S01]  /*5720*/  HMMA.16816.F32.BF16 R52, R8.reuse, R12, RZ ;  /* 0x0000000c0834723c */ /* 0x040fe200000418ff */
[----:B------:R-:W3:Y:S07]  /*5730*/  MUFU.EX2 R186, R3 ;  /* 0x0000000300ba7308 */ /* 0x000eee0000000800 */
[C---:B------:R-:W-:Y:S08]  /*5740*/  HMMA.16816.F32.BF16 R44, R8.reuse, R14, RZ ;  /* 0x0000000e082c723c */ /* 0x040ff000000418ff */
[C---:B------:R-:W-:Y:S08]  /*5750*/  HMMA.16816.F32.BF16 R40, R8.reuse, R4, RZ ;  /* 0x000000040828723c */ /* 0x040ff000000418ff */
[C---:B------:R-:W-:Y:S08]  /*5760*/  HMMA.16816.F32.BF16 R24, R8.reuse, R6, RZ ;  /* 0x000000060818723c */ /* 0x040ff000000418ff */
[C---:B-1----:R-:W-:Y:S08]  /*5770*/  HMMA.16816.F32.BF16 R20, R8.reuse, R16, RZ ;  /* 0x000000100814723c */ /* 0x042ff000000418ff */
[----:B------:R-:W-:Y:S01]  /*5780*/  HMMA.16816.F32.BF16 R12, R8, R56, RZ ;  /* 0x00000038080c723c */ /* 0x000fe200000418ff */
[----:B------:R-:W-:-:S02]  /*5790*/  F2FP.BF16.PACK_AB R4, R174, R161 ;  /* 0x000000a1ae04723e */ /* 0x000fc400000010ff */
[----:B------:R-:W-:Y:S02]  /*57a0*/  F2FP.BF16.PACK_AB R5, R172, R139 ;  /* 0x0000008bac05723e */ /* 0x000fe400000010ff */
[----:B------:R-:W-:-:S03]  /*57b0*/  F2FP.BF16.PACK_AB R6, R175, R180 ;  /* 0x000000b4af06723e */ /* 0x000fc600000010ff */
[----:B------:R-:W-:Y:S01]  /*57c0*/  HMMA.16816.F32.BF16 R16, R8, R18, RZ ;  /* 0x000000120810723c */ /* 0x000fe200000418ff */
[----:B---3--:R-:W-:-:S07]  /*57d0*/  F2FP.BF16.PACK_AB R7, R186, R160 ;  /* 0x000000a0ba07723e */ /* 0x008fce00000010ff */
[C---:B------:R-:W-:Y:S01]  /*57e0*/  HMMA.16816.F32.BF16 R156, R4.reuse, R32, R40 ;  /* 0x00000020049c723c */ /* 0x040fe20000041828 */
[----:B------:R-:W-:Y:S07]  /*57f0*/  LDSM.16.MT88.4 R40, [R171+0x2000] ;  /* 0x00200000ab28783b */ /* 0x000fee0000004200 */
[C---:B------:R-:W-:Y:S08]  /*5800*/  HMMA.16816.F32.BF16 R120, R4.reuse, R34, R24 ;  /* 0x000000220478723c */ /* 0x040ff00000041818 */
[C---:B------:R-:W-:Y:S01]  /*5810*/  HMMA.16816.F32.BF16 R152, R4.reuse, R28, R20 ;  /* 0x0000001c0498723c */ /* 0x040fe20000041814 */
[----:B------:R-:W1:Y:S07]  /*5820*/  LDSM.16.MT88.4 R20, [R170+0x2800] ;  /* 0x00280000aa14783b */ /* 0x000e6e0000004200 */
[C---:B------:R-:W-:Y:S08]  /*5830*/  HMMA.16816.F32.BF16 R148, R4.reuse, R64, R12 ;  /* 0x000000400494723c */ /* 0x040ff0000004180c */
[C---:B------:R-:W-:Y:S01]  /*5840*/  HMMA.16816.F32.BF16 R176, R4.reuse, R36, R52 ;  /* 0x0000002404b0723c */ /* 0x040fe20000041834 */
[----:B------:R-:W-:Y:S07]  /*5850*/  LDSM.16.MT88.4 R52, [R171+0x2800] ;  /* 0x00280000ab34783b */ /* 0x000fee0000004200 */
[----:B------:R-:W-:Y:S01]  /*5860*/  HMMA.16816.F32.BF16 R112, R4, R38, R44 ;  /* 0x000000260470723c */ /* 0x000fe2000004182c */
[----:B------:R-:W3:Y:S04]  /*5870*/  LDSM.16.MT88.4 R36, [R232+0x2800] ;  /* 0x00280000e824783b */ /* 0x000ee80000004200 */
[----:B------:R-:W-:Y:S03]  /*5880*/  LDSM.16.MT88.4 R44, [R235+0x2800] ;  /* 0x00280000eb2c783b */ /* 0x000fe60000004200 */
[C---:B--2---:R-:W-:Y:S08]  /*5890*/  HMMA.16816.F32.BF16 R12, R8.reuse, R48, RZ ;  /* 0x00000030080c723c */ /* 0x044ff000000418ff */
[----:B------:R-:W-:Y:S01]  /*58a0*/  HMMA.16816.F32.BF16 R32, R8, R50, RZ ;  /* 0x000000320820723c */ /* 0x000fe200000418ff */
[----:B------:R-:W2:Y:S07]  /*58b0*/  LDSM.16.MT88.4 R48, [R235+0x2000] ;  /* 0x00200000eb30783b */ /* 0x000eae0000004200 */
[----:B------:R-:W-:Y:S08]  /*58c0*/  HMMA.16816.F32.BF16 R128, R4, R30, R16 ;  /* 0x0000001e0480723c */ /* 0x000ff00000041810 */
[C---:B------:R-:W-:Y:S01]  /*58d0*/  HMMA.16816.F32.BF16 R16, R8.reuse, R58, RZ ;  /* 0x0000003a0810723c */ /* 0x040fe200000418ff */
[----:B------:R-:W4:Y:S07]  /*58e0*/  LDSM.16.MT88.4 R56, [R170+0x4000] ;  /* 0x00400000aa38783b */ /* 0x000f2e0000004200 */
[C---:B------:R-:W-:Y:S08]  /*58f0*/  HMMA.16816.F32.BF16 R28, R8.reuse, R60, RZ ;  /* 0x0000003c081c723c */ /* 0x040ff000000418ff */
[----:B------:R-:W-:Y:S08]  /*5900*/  HMMA.16816.F32.BF16 R24, R8, R62, RZ ;  /* 0x0000003e0818723c */ /* 0x000ff000000418ff */
[C---:B------:R-:W-:Y:S08]  /*5910*/  HMMA.16816.F32.BF16 R60, R4.reuse, R66, R16 ;  /* 0x00000042043c723c */ /* 0x040ff00000041810 */
[C---:B-1----:R-:W-:Y:S08]  /*5920*/  HMMA.16816.F32.BF16 R144, R4.reuse, R20, R12 ;  /* 0x000000140490723c */ /* 0x042ff0000004180c */
[C---:B------:R-:W-:Y:S01]  /*5930*/  HMMA.16816.F32.BF16 R64, R4.reuse, R22, R32 ;  /* 0x000000160440723c */ /* 0x040fe20000041820 */
[----:B------:R-:W1:Y:S07]  /*5940*/  LDSM.16.MT88.4 R32, [R170+0x4800] ;  /* 0x00480000aa20783b */ /* 0x000e6e0000004200 */
[C---:B---3--:R-:W-:Y:S08]  /*5950*/  HMMA.16816.F32.BF16 R140, R4.reuse, R36, R28 ;  /* 0x00000024048c723c */ /* 0x048ff0000004181c */
[----:B------:R-:W-:Y:S01]  /*5960*/  HMMA.16816.F32.BF16 R124, R4, R38, R24 ;  /* 0x00000026047c723c */ /* 0x000fe20000041818 */
[----:B------:R-:W3:Y:S07]  /*5970*/  LDSM.16.MT88.4 R36, [R232+0x4000] ;  /* 0x00400000e824783b */ /* 0x000eee0000004200 */
[C---:B--2---:R-:W-:Y:S08]  /*5980*/  HMMA.16816.F32.BF16 R20, R8.reuse, R50, RZ ;  /* 0x000000320814723c */ /* 0x044ff000000418ff */
[C---:B------:R-:W-:Y:S08]  /*5990*/  HMMA.16816.F32.BF16 R12, R8.reuse, R40, RZ ;  /* 0x00000028080c723c */ /* 0x040ff000000418ff */
[C---:B----4-:R-:W-:Y:S08]  /*59a0*/  HMMA.16816.F32.BF16 R16, R8.reuse, R56, RZ ;  /* 0x000000380810723c */ /* 0x050ff000000418ff */
[----:B------:R-:W-:Y:S08]  /*59b0*/  HMMA.16816.F32.BF16 R24, R8, R48, RZ ;  /* 0x000000300818723c */ /* 0x000ff000000418ff */
[C---:B------:R-:W-:Y:S01]  /*59c0*/  HMMA.16816.F32.BF16 R96, R4.reuse, R46, R20 ;  /* 0x0000002e0460723c */ /* 0x040fe20000041814 */
[----:B------:R-:W2:Y:S07]  /*59d0*/  LDSM.16.MT88.4 R20, [R232+0x4800] ;  /* 0x00480000e814783b */ /* 0x000eae0000004200 */
[----:B------:R-:W-:Y:S08]  /*59e0*/  HMMA.16816.F32.BF16 R132, R4, R52, R12 ;  /* 0x000000340484723c */ /* 0x000ff0000004180c */
[C---:B------:R-:W-:Y:S08]  /*59f0*/  HMMA.16816.F32.BF16 R12, R8.reuse, R58, RZ ;  /* 0x0000003a080c723c */ /* 0x040ff000000418ff */
[----:B------:R-:W-:Y:S08]  /*5a00*/  HMMA.16816.F32.BF16 R28, R8, R42, RZ ;  /* 0x0000002a081c723c */ /* 0x000ff000000418ff */
[C---:B-1----:R-:W-:Y:S08]  /*5a10*/  HMMA.16816.F32.BF16 R84, R4.reuse, R32, R16 ;  /* 0x000000200454723c */ /* 0x042ff00000041810 */
[----:B------:R-:W-:Y:S01]  /*5a20*/  HMMA.16816.F32.BF16 R108, R4, R44, R24 ;  /* 0x0000002c046c723c */ /* 0x000fe20000041818 */
[----:B------:R-:W1:Y:S07]  /*5a30*/  LDSM.16.MT88.4 R24, [R171+0x4000] ;  /* 0x00400000ab18783b */ /* 0x000e6e0000004200 */
[----:B---3--:R-:W-:Y:S08]  /*5a40*/  HMMA.16816.F32.BF16 R16, R8, R36, RZ ;  /* 0x000000240810723c */ /* 0x008ff000000418ff */
[----:B------:R-:W-:Y:S08]  /*5a50*/  HMMA.16816.F32.BF16 R80, R4, R34, R12 ;  /* 0x000000220450723c */ /* 0x000ff0000004180c */
[----:B------:R-:W-:Y:S08]  /*5a60*/  HMMA.16816.F32.BF16 R12, R8, R38, RZ ;  /* 0x00000026080c723c */ /* 0x000ff000000418ff */
[C---:B------:R-:W-:Y:S08]  /*5a70*/  HMMA.16816.F32.BF16 R116, R4.reuse, R54, R28 ;  /* 0x000000360474723c */ /* 0x040ff0000004181c */
[C---:B--2---:R-:W-:Y:S01]  /*5a80*/  HMMA.16816.F32.BF16 R52, R4.reuse, R20, R16 ;  /* 0x000000140434723c */ /* 0x044fe20000041810 */
[----:B------:R-:W2:Y:S07]  /*5a90*/  LDSM.16.MT88.4 R16, [R171+0x4800] ;  /* 0x00480000ab10783b */ /* 0x000eae0000004200 */
[----:B------:R-:W-:Y:S08]  /*5aa0*/  HMMA.16816.F32.BF16 R48, R4, R22, R12 ;  /* 0x000000160430723c */ /* 0x000ff0000004180c */
[----:B-1----:R-:W-:Y:S11]  /*5ab0*/  HMMA.16816.F32.BF16 R12, R8, R24, RZ ;  /* 0x00000018080c723c */ /* 0x002ff600000418ff */
[----:B------:R-:W-:Y:S11]  /*5ac0*/  @!UPT UIADD3 URZ, URZ, URZ, URZ ;  /* 0x0000003f3f3ff290 */ /* 0x000ff6000fffe03f */
[----:B------:R-:W-:Y:S02]  /*5ad0*/  @!UPT UIADD3 URZ, URZ, URZ, URZ ;  /* 0x0000003f3f3ff290 */ /* 0x000fe4000fffe03f */
[----:B--2---:R-:W-:Y:S08]  /*5ae0*/  HMMA.16816.F32.BF16 R44, R4, R16, R12 ;  /* 0x00000010042c723c */ /* 0x004ff0000004180c */
[----:B------:R-:W-:Y:S11]  /*5af0*/  HMMA.16816.F32.BF16 R12, R8, R26, RZ ;  /* 0x0000001a080c723c */ /* 0x000ff600000418ff */
[----:B------:R-:W-:Y:S11]  /*5b00*/  @!UPT UIADD3 URZ, URZ, URZ, URZ ;  /* 0x0000003f3f3ff290 */ /* 0x000ff6000fffe03f */
[----:B------:R-:W-:Y:S02]  /*5b10*/  @!UPT UIADD3 URZ, URZ, URZ, URZ ;  /* 0x0000003f3f3ff290 */ /* 0x000fe4000fffe03f */
[----:B------:R-:W-:Y:S01]  /*5b20*/  HMMA.16816.F32.BF16 R36, R4, R18, R12 ;  /* 0x000000120424723c */ /* 0x000fe2000004180c */
[----:B------:R-:W1:Y:S01]  /*5b30*/  LDSM.16.MT88.4 R12, [R92+0x4000] ;  /* 0x004000005c0c783b */ /* 0x000e620000004200 */
[----:B------:R-:W-:-:S06]  /*5b40*/  FFMA.FTZ R3, R88, c[0x0][0x2d0], -R0 ;  /* 0x0000b40058037a23 */ /* 0x000fcc0000010800 */
[C---:B-1----:R-:W-:Y:S08]  /*5b50*/  HMMA.16816.F32.BF16 R16, R8.reuse, R12, RZ ;  /* 0x0000000c0810723c */ /* 0x042ff000000418ff */
[----:B------:R-:W-:Y:S01]  /*5b60*/  HMMA.16816.F32.BF16 R8, R8, R14, RZ ;  /* 0x0000000e0808723c */ /* 0x000fe200000418ff */
[----:B------:R-:W1:Y:S01]  /*5b70*/  LDSM.16.MT88.4 R12, [R235+0x4800] ;  /* 0x00480000eb0c783b */ /* 0x000e620000004200 */
[----:B------:R2:W-:Y:S02]  /*5b80*/  MUFU.EX2 R92, R3 ;  /* 0x00000003005c7308 */ /* 0x0005e40000000800 */
[----:B--2---:R-:W-:-:S06]  /*5b90*/  FFMA.FTZ R3, R91, c[0x0][0x2d0], -R0 ;  /* 0x0000b4005b037a23 */ /* 0x004fcc0000010800 */
[----:B------:R2:W-:Y:S02]  /*5ba0*/  MUFU.EX2 R136, R3 ;  /* 0x0000000300887308 */ /* 0x0005e40000000800 */
[----:B--2---:R-:W-:-:S06]  /*5bb0*/  FFMA.FTZ R3, R90, c[0x0][0x2d0], -R0 ;  /* 0x0000b4005a037a23 */ /* 0x004fcc0000010800 */
[----:B------:R2:W-:Y:S06]  /*5bc0*/  MUFU.EX2 R137, R3 ;  /* 0x0000000300897308 */ /* 0x0005ec0000000800 */
[----:B-1----:R-:W-:Y:S01]  /*5bd0*/  HMMA.16816.F32.BF16 R20, R4, R14, R8 ;  /* 0x0000000e0414723c */ /* 0x002fe20000041808 */
[----:B------:R-:W1:Y:S01]  /*5be0*/  LDSM.16.MT88.4 R8, [R170+0x1000] ;  /* 0x00100000aa08783b */ /* 0x000e620000004200 */
[----:B--2---:R-:W-:-:S04]  /*5bf0*/  FFMA.FTZ R3, R89, c[0x0][0x2d0], -R0 ;  /* 0x0000b40059037a23 */ /* 0x004fc80000010800 */
[----:B------:R2:W3:Y:S02]  /*5c00*/  MUFU.EX2 R138, R3 ;  /* 0x00000003008a7308 */ /* 0x0004e40000000800 */
[----:B------:R-:W-:Y:S01]  /*5c10*/  HMMA.16816.F32.BF16 R24, R4, R12, R16 ;  /* 0x0000000c0418723c */ /* 0x000fe20000041810 */
[----:B--2---:R-:W-:-:S05]  /*5c20*/  FFMA.FTZ R3, R78, c[0x0][0x2d0], -R2 ;  /* 0x0000b4004e037a23 */ /* 0x004fca0000010802 */
[----:B------:R2:W-:Y:S02]  /*5c30*/  MUFU.EX2 R19, R3 ;  /* 0x0000000300137308 */ /* 0x0005e40000000800 */
[----:B--2---:R-:W-:-:S06]  /*5c40*/  FFMA.FTZ R3, R77, c[0x0][0x2d0], -R2 ;  /* 0x0000b4004d037a23 */ /* 0x004fcc0000010802 */
[----:B------:R2:W4:Y:S02]  /*5c50*/  MUFU.EX2 R18, R3 ;  /* 0x0000000300127308 */ /* 0x0005240000000800 */
[----:B--2---:R-:W-:-:S06]  /*5c60*/  FFMA.FTZ R3, R79, c[0x0][0x2d0], -R2 ;  /* 0x0000b4004f037a23 */ /* 0x004fcc0000010802 */
[----:B------:R2:W-:Y:S01]  /*5c70*/  MUFU.EX2 R102, R3 ;  /* 0x0000000300667308 */ /* 0x0005e20000000800 */
[----:B------:R-:W-:Y:S02]  /*5c80*/  FADD.FTZ R4, R74, R71 ;  /* 0x000000474a047221 */ /* 0x000fe40000010000 */
[----:B--2---:R-:W-:-:S05]  /*5c90*/  FFMA.FTZ R3, R76, c[0x0][0x2d0], -R2 ;  /* 0x0000b4004c037a23 */ /* 0x004fca0000010802 */
[----:B------:R2:W5:Y:S01]  /*5ca0*/  MUFU.EX2 R103, R3 ;  /* 0x0000000300677308 */ /* 0x0005620000000800 */
[----:B------:R-:W-:Y:S02]  /*5cb0*/  FADD.FTZ R5, R69, R68 ;  /* 0x0000004445057221 */ /* 0x000fe40000010000 */
[----:B------:R-:W-:Y:S01]  /*5cc0*/  FADD.FTZ R4, R72, R4 ;  /* 0x0000000448047221 */ /* 0x000fe20000010000 */
[----:B---3--:R-:W-:-:S03]  /*5cd0*/  F2FP.BF16.PACK_AB R6, R138, R137 ;  /* 0x000000898a06723e */ /* 0x008fc600000010ff */
[----:B------:R-:W-:Y:S01]  /*5ce0*/  FADD.FTZ R12, R75, R4 ;  /* 0x000000044b0c7221 */ /* 0x000fe20000010000 */
[----:B------:R-:W-:Y:S01]  /*5cf0*/  F2FP.BF16.PACK_AB R4, R136, R92 ;  /* 0x0000005c8804723e */ /* 0x000fe200000010ff */
[----:B------:R-:W-:Y:S02]  /*5d00*/  FFMA.FTZ R15, R104, c[0x0][0x2d0], -R0 ;  /* 0x0000b400680f7a23 */ /* 0x000fe40000010800 */
[----:B--2---:R-:W-:Y:S01]  /*5d10*/  FADD.FTZ R3, R70, R5 ;  /* 0x0000000546037221 */ /* 0x004fe20000010000 */
[----:B----4-:R-:W-:Y:S02]  /*5d20*/  F2FP.BF16.PACK_AB R5, R18, R19 ;  /* 0x000000131205723e */ /* 0x010fe400000010ff */
        /* <DEDUP_REMOVED lines=16> */
[----:B------:R-:W-:-:S06]  /*5e30*/  FADD.FTZ R16, R73, R3 ;  /* 0x0000000349107221 */ /* 0x000fcc0000010000 */
[C---:B-1----:R-:W-:Y:S08]  /*5e40*/  HMMA.16816.F32.BF16 R68, R4.reuse, R8, R140 ;  /* 0x000000080444723c */ /* 0x042ff0000004188c */
[----:B------:R-:W-:Y:S01]  /*5e50*/  HMMA.16816.F32.BF16 R72, R4, R10, R124 ;  /* 0x0000000a0448723c */ /* 0x000fe2000004187c */
[----:B------:R-:W1:Y:S01]  /*5e60*/  LDSM.16.MT88.4 R8, [R171+0x3000] ;  /* 0x00300000ab08783b */ /* 0x000e620000004200 */
[----:B------:R-:W-:-:S02]  /*5e70*/  FFMA.FTZ R14, R95, c[0x0][0x2d0], -R0 ;  /* 0x0000b4005f0e7a23 */ /* 0x000fc40000010800 */
[--C-:B------:R-:W-:Y:S01]  /*5e80*/  FFMA.FTZ R13, R94, c[0x0][0x2d0], -R0.reuse ;  /* 0x0000b4005e0d7a23 */ /* 0x100fe20000010800 */
[----:B------:R-:W-:Y:S03]  /*5e90*/  LDSM.16.MT88.4 R124, [R171+0x1800] ;  /* 0x00180000ab7c783b */ /* 0x000fe60000004200 */
[C---:B-1----:R-:W-:Y:S08]  /*5ea0*/  HMMA.16816.F32.BF16 R176, R4.reuse, R8, R132 ;  /* 0x0000000804b0723c */ /* 0x042ff00000041884 */
[----:B------:R-:W-:Y:S01]  /*5eb0*/  HMMA.16816.F32.BF16 R152, R4, R10, R116 ;  /* 0x0000000a0498723c */ /* 0x000fe20000041874 */
[----:B------:R-:W1:Y:S01]  /*5ec0*/  LDSM.16.MT88.4 R8, [R235+0x3000] ;  /* 0x00300000eb08783b */ /* 0x000e620000004200 */
[----:B------:R-:W-:Y:S01]  /*5ed0*/  FFMA.FTZ R0, R93, c[0x0][0x2d0], -R0 ;  /* 0x0000b4005d007a23 */ /* 0x000fe20000010800 */
[----:B------:R-:W-:Y:S02]  /*5ee0*/  MUFU.EX2 R15, R15 ;  /* 0x0000000f000f7308 */ /* 0x000fe40000000800 */
[----:B------:R-:W-:Y:S01]  /*5ef0*/  LDSM.16.MT88.4 R132, [R235+0x1800] ;  /* 0x00180000eb84783b */ /* 0x000fe20000004200 */
[----:B------:R-:W-:-:S03]  /*5f00*/  FADD.FTZ R3, R161, R12 ;  /* 0x0000000ca1037221 */ /* 0x000fc60000010000 */
[----:B------:R-:W-:Y:S01]  /*5f10*/  LDSM.16.MT88.4 R116, [R232+0x1800] ;  /* 0x00180000e874783b */ /* 0x000fe20000004200 */
[C---:B-1----:R-:W-:Y:S08]  /*5f20*/  HMMA.16816.F32.BF16 R88, R4.reuse, R8, R108 ;  /* 0x000000080458723c */ /* 0x042ff0000004186c */
[C---:B------:R-:W-:Y:S01]  /*5f30*/  HMMA.16816.F32.BF16 R76, R4.reuse, R10, R96 ;  /* 0x0000000a044c723c */ /* 0x040fe20000041860 */
[----:B------:R-:W1:Y:S01]  /*5f40*/  LDSM.16.MT88.4 R8, [R170+0x5000] ;  /* 0x00500000aa08783b */ /* 0x000e620000004200 */
[----:B------:R2:W-:Y:S08]  /*5f50*/  MUFU.EX2 R17, R0 ;  /* 0x0000000000117308 */ /* 0x0005f00000000800 */
[----:B------:R-:W3:Y:S01]  /*5f60*/  MUFU.EX2 R14, R14 ;  /* 0x0000000e000e7308 */ /* 0x000ee20000000800 */
[----:B------:R-:W-:Y:S01]  /*5f70*/  LDSM.16.MT88.4 R108, [R170+0x1800] ;  /* 0x00180000aa6c783b */ /* 0x000fe20000004200 */
[C---:B-1----:R-:W-:Y:S08]  /*5f80*/  HMMA.16816.F32.BF16 R84, R4.reuse, R8, R84 ;  /* 0x000000080454723c */ /* 0x042ff00000041854 */
[C---:B------:R-:W-:Y:S01]  /*5f90*/  HMMA.16816.F32.BF16 R80, R4.reuse, R10, R80 ;  /* 0x0000000a0450723c */ /* 0x040fe20000041850 */
[----:B------:R-:W1:Y:S07]  /*5fa0*/  LDSM.16.MT88.4 R8, [R232+0x5000] ;  /* 0x00500000e808783b */ /* 0x000e6e0000004200 */
[C---:B-1----:R-:W-:Y:S08]  /*5fb0*/  HMMA.16816.F32.BF16 R156, R4.reuse, R8, R52 ;  /* 0x00000008049c723c */ /* 0x042ff00000041834 */
[C---:B------:R-:W-:Y:S01]  /*5fc0*/  HMMA.16816.F32.BF16 R148, R4.reuse, R10, R48 ;  /* 0x0000000a0494723c */ /* 0x040fe20000041830 */
[----:B------:R-:W1:Y:S01]  /*5fd0*/  LDSM.16.MT88.4 R8, [R171+0x5000] ;  /* 0x00500000ab08783b */ /* 0x000e620000004200 */
[----:B--2---:R-:W-:Y:S01]  /*5fe0*/  FFMA.FTZ R0, R185, c[0x0][0x2d0], -R2 ;  /* 0x0000b400b9007a23 */ /* 0x004fe20000010802 */
[----:B------:R-:W2:Y:S01]  /*5ff0*/  MUFU.EX2 R13, R13 ;  /* 0x0000000d000d7308 */ /* 0x000ea20000000800 */
[----:B---3--:R-:W-:Y:S01]  /*6000*/  F2FP.BF16.PACK_AB R96, R14, R15 ;  /* 0x0000000f0e60723e */ /* 0x008fe200000010ff */
[----:B------:R-:W-:Y:S03]  /*6010*/  LDSM.16.MT88.4 R48, [R232+0x3800] ;  /* 0x00380000e830783b */ /* 0x000fe60000004200 */
[C---:B-1----:R-:W-:Y:S08]  /*6020*/  HMMA.16816.F32.BF16 R144, R4.reuse, R8, R44 ;  /* 0x000000080490723c */ /* 0x042ff0000004182c */
[----:B------:R-:W-:Y:S01]  /*6030*/  HMMA.16816.F32.BF16 R140, R4, R10, R36 ;  /* 0x0000000a048c723c */ /* 0x000fe20000041824 */
[----:B------:R-:W1:Y:S01]  /*6040*/  LDSM.16.MT88.4 R8, [R235+0x5000] ;  /* 0x00500000eb08783b */ /* 0x000e620000004200 */
[----:B--2---:R-:W-:-:S06]  /*6050*/  F2FP.BF16.PACK_AB R98, R17, R13 ;  /* 0x0000000d1162723e */ /* 0x004fcc00000010ff */
        /* <DEDUP_REMOVED lines=9> */
[----:B------:R-:W-:Y:S01]  /*60f0*/  FADD.FTZ R3, R174, R3 ;  /* 0x00000003ae037221 */ /* 0x000fe20000010000 */
[----:B-1----:R-:W-:Y:S01]  /*6100*/  LDSM.16.MT88.4 R4, [R235+0x5800] ;  /* 0x00580000eb04783b */ /* 0x002fe20000004200 */
[----:B--2---:R-:W-:-:S02]  /*6110*/  F2FP.BF16.PACK_AB R97, R11, R10 ;  /* 0x0000000a0b61723e */ /* 0x004fc400000010ff */
[----:B---3--:R-:W-:-:S07]  /*6120*/  F2FP.BF16.PACK_AB R99, R9, R8 ;  /* 0x000000080963723e */ /* 0x008fce00000010ff */
[C---:B------:R-:W-:Y:S08]  /*6130*/  HMMA.16816.F32.BF16 R120, R96.reuse, R124, R120 ;  /* 0x0000007c6078723c */ /* 0x040ff00000041878 */
[C---:B------:R-:W-:Y:S01]  /*6140*/  HMMA.16816.F32.BF16 R124, R96.reuse, R126, R40 ;  /* 0x0000007e607c723c */ /* 0x040fe20000041828 */
[----:B------:R-:W1:Y:S07]  /*6150*/  LDSM.16.MT88.4 R40, [R170+0x3800] ;  /* 0x00380000aa28783b */ /* 0x000e6e0000004200 */
[C---:B------:R-:W-:Y:S08]  /*6160*/  HMMA.16816.F32.BF16 R44, R96.reuse, R48, R68 ;  /* 0x00000030602c723c */ /* 0x040ff00000041844 */
[C---:B------:R-:W-:Y:S01]  /*6170*/  HMMA.16816.F32.BF16 R48, R96.reuse, R50, R72 ;  /* 0x000000326030723c */ /* 0x040fe20000041848 */
[----:B------:R-:W2:Y:S07]  /*6180*/  LDSM.16.MT88.4 R72, [R170+0x5800] ;  /* 0x00580000aa48783b */ /* 0x000eae0000004200 */
[C---:B-1----:R-:W-:Y:S08]  /*6190*/  HMMA.16816.F32.BF16 R36, R96.reuse, R40, R60 ;  /* 0x000000286024723c */ /* 0x042ff0000004183c */
[----:B------:R-:W-:Y:S01]  /*61a0*/  HMMA.16816.F32.BF16 R40, R96, R42, R64 ;  /* 0x0000002a6028723c */ /* 0x000fe20000041840 */
[----:B------:R-:W1:Y:S01]  /*61b0*/  LDSM.16.MT88.4 R64, [R235+0x3800] ;  /* 0x00380000eb40783b */ /* 0x000e620000004200 */
[----:B------:R-:W-:-:S06]  /*61c0*/  FADD.FTZ R0, R139, R16 ;  /* 0x000000108b007221 */ /* 0x000fcc0000010000 */
[----:B------:R-:W-:Y:S01]  /*61d0*/  HMMA.16816.F32.BF16 R128, R96, R132, R128 ;  /* 0x000000846080723c */ /* 0x000fe20000041880 */
[----:B------:R-:W-:-:S07]  /*61e0*/  FADD.FTZ R2, R172, R0 ;  /* 0x00000000ac027221 */ /* 0x000fce0000010000 */
[----:B--2---:R-:W-:Y:S01]  /*61f0*/  HMMA.16816.F32.BF16 R68, R96, R72, R84 ;  /* 0x000000486044723c */ /* 0x004fe20000041854 */
[----:B------:R-:W-:-:S07]  /*6200*/  FADD.FTZ R0, R180, R3 ;  /* 0x00000003b4007221 */ /* 0x000fce0000010000 */
[C---:B------:R-:W-:Y:S01]  /*6210*/  HMMA.16816.F32.BF16 R132, R96.reuse, R134, R56 ;  /* 0x000000866084723c */ /* 0x040fe20000041838 */
[----:B------:R-:W2:Y:S07]  /*6220*/  LDSM.16.MT88.4 R56, [R171+0x3800] ;  /* 0x00380000ab38783b */ /* 0x000eae0000004200 */
[C---:B------:R-:W-:Y:S01]  /*6230*/  HMMA.16816.F32.BF16 R72, R96.reuse, R74, R80 ;  /* 0x0000004a6048723c */ /* 0x040fe20000041850 */
[----:B------:R-:W3:Y:S07]  /*6240*/  LDSM.16.MT88.4 R80, [R232+0x5800] ;  /* 0x00580000e850783b */ /* 0x000eee0000004200 */
[----:B-1----:R-:W-:Y:S01]  /*6250*/  HMMA.16816.F32.BF16 R60, R96, R64, R88 ;  /* 0x00000040603c723c */ /* 0x002fe20000041858 */
[----:B------:R-:W1:Y:S01]  /*6260*/  LDSM.16.MT88.4 R88, [R171+0x5800] ;  /* 0x00580000ab58783b */ /* 0x000e620000004200 */
[----:B------:R-:W-:-:S02]  /*6270*/  FADD.FTZ R3, R160, R2 ;  /* 0x00000002a0037221 */ /* 0x000fc40000010000 */
[----:B------:R-:W-:Y:S02]  /*6280*/  FADD.FTZ R2, R175, R0 ;  /* 0x00000000af027221 */ /* 0x000fe40000010000 */
[----:B------:R-:W-:Y:S02]  /*6290*/  FADD.FTZ R0, R186, R3 ;  /* 0x00000003ba007221 */ /* 0x000fe40000010000 */
[----:B------:R-:W-:Y:S02]  /*62a0*/  FADD.FTZ R2, R92, R2 ;  /* 0x000000025c027221 */ /* 0x000fe40000010000 */
[----:B------:R-:W-:Y:S02]  /*62b0*/  FADD.FTZ R0, R19, R0 ;  /* 0x0000000013007221 */ /* 0x000fe40000010000 */
[----:B------:R-:W-:Y:S02]  /*62c0*/  FADD.FTZ R2, R136, R2 ;  /* 0x0000000288027221 */ /* 0x000fe40000010000 */
[----:B------:R-:W-:-:S02]  /*62d0*/  FADD.FTZ R0, R18, R0 ;  /* 0x0000000012007221 */ /* 0x000fc40000010000 */
        /* <DEDUP_REMOVED lines=18> */
[C---:B--2---:R-:W-:Y:S08]  /*6400*/  HMMA.16816.F32.BF16 R52, R96.reuse, R56, R176 ;  /* 0x000000386034723c */ /* 0x044ff000000418b0 */
[C---:B---3--:R-:W-:Y:S08]  /*6410*/  HMMA.16816.F32.BF16 R76, R96.reuse, R80, R156 ;  /* 0x00000050604c723c */ /* 0x048ff0000004189c */
[C---:B-1----:R-:W-:Y:S08]  /*6420*/  HMMA.16816.F32.BF16 R84, R96.reuse, R88, R144 ;  /* 0x000000586054723c */ /* 0x042ff00000041890 */
        /* <DEDUP_REMOVED lines=25> */
[----:B------:R-:W-:Y:S01]  /*65c0*/  SHF.L.U64.HI R15, R202, 0x1, R189 ;  /* 0x00000001ca0f7819 */ /* 0x000fe200000102bd */
[----:B------:R-:W-:Y:S01]  /*65d0*/  IMAD.SHL.U32 R17, R201, 0x2, RZ ;  /* 0x00000002c9117824 */ /* 0x000fe200078e00ff */
[----:B------:R-:W-:Y:S01]  /*65e0*/  SHF.R.S32.HI R189, RZ, 0x1f, R193 ;  /* 0x0000001fffbd7819 */ /* 0x000fe200000114c1 */
        /* <DEDUP_REMOVED lines=18> */
.L_x_2804:
        /* <DEDUP_REMOVED lines=21> */
.L_x_2805:
        /* <DEDUP_REMOVED lines=21> */
.L_x_2703:
[----:B------:R-:W-:Y:S05]  /*69b0*/  BSYNC B0 ;  /* 0x0000000000007941 */ /* 0x000fea0003800000 */
.L_x_2702:
[----:B-1----:R-:W-:Y:S01]  /*69c0*/  @P4 IMAD.HI.U32 R2, R229, c[0x0][0x2c8], RZ ;  /* 0x0000b200e5024a27 */ /* 0x002fe200078e00ff */
[----:B------:R-:W-:Y:S01]  /*69d0*/  IADD3 R172, R188, -0x2, RZ ;  /* 0xfffffffebcac7810 */ /* 0x000fe20007ffe0ff */
[----:B------:R-:W0:Y:S02]  /*69e0*/  LDGDEPBAR ;  /* 0x00000000000079af */ /* 0x000e240000000000 */
[----:B------:R-:W-:Y:S01]  /*69f0*/  IMAD.MOV.U32 R0, RZ, RZ, R229 ;  /* 0x000000ffff007224 */ /* 0x000fe200078e00e5 */
[----:B------:R-:W-:Y:S01]  /*6a00*/  @P4 SHF.R.U32.HI R0, RZ, c[0x0][0x2cc], R2 ;  /* 0x0000b300ff004a19 */ /* 0x000fe20000011602 */
[----:B------:R-:W-:-:S02]  /*6a10*/  IMAD.MOV.U32 R161, RZ, RZ, 0x1 ;  /* 0x00000001ffa17424 */ /* 0x000fc400078e00ff */
[----:B------:R-:W-:Y:S01]  /*6a20*/  IMAD.MOV.U32 R199, RZ, RZ, RZ ;  /* 0x000000ffffc77224 */ /* 0x000fe200078e00ff */
[----:B------:R-:W-:-:S04]  /*6a30*/  IADD3 R0, R0, R221, -R222 ;  /* 0x000000dd00007210 */ /* 0x000fc80007ffe8de */
        /* <DEDUP_REMOVED lines=10> */
.L_x_2715:
        /* <DEDUP_REMOVED lines=27> */
[C---:B------:R-:W-:Y:S01]  /*6c90*/  IMAD.WIDE.U32 R2, R181.reuse, c[0x0][0x208], RZ ;  /* 0x00008200b5027a25 */ /* 0x040fe200078e00ff */
        /* <DEDUP_REMOVED lines=15> */
.L_x_2806:
[----:B------:R-:W-:-:S05]  /*6d90*/  BRA.DIV ~URZ, `(.L_x_2710) ;  /* 0x0000c6727f007947 */ /* 0x000fca000b800000 */
[----:B------:R-:W5:Y:S01]  /*6da0*/  SHFL.IDX PT, R2, R14, RZ, 0x181f ;  /* 0x00181fff0e027589 */ /* 0x000f6200000e0000 */
[----:B------:R-:W-:Y:S01]  /*6db0*/  ISETP.GE.AND P5, PT, R193, c[0x0][0x1d4], PT ;  /* 0x00007500c1007a0c */ /* 0x000fe20003fa6270 */
[----:B------:R-:W-:Y:S01]  /*6dc0*/  IMAD R4, R199, 0x6000, R223 ;  /* 0x00006000c7047824 */ /* 0x000fe200078e02df */
[----:B------:R-:W-:Y:S04]  /*6dd0*/  ISETP.GE.AND P1, PT, R201, c[0x0][0x1d4], PT ;  /* 0x00007500c9007a0c */ /* 0x000fe80003f26270 */
[----:B------:R-:W-:Y:S02]  /*6de0*/  SEL R13, RZ, 0x10, P1 ;  /* 0x00000010ff0d7807 */ /* 0x000fe40000800000 */
[----:B-----5:R-:W-:Y:S05]  /*6df0*/  IADD3 R6, P0, R2, R22, RZ ;  /* 0x0000001602067210 */ /* 0x020fea0007f1e0ff */
[C---:B---3--:R-:W-:Y:S01]  /*6e00*/  IMAD.X R7, R5.reuse, 0x1, R15, P0 ;  /* 0x0000000105077824 */ /* 0x048fe200000e060f */
        /* <DEDUP_REMOVED lines=14> */
.L_x_2807:
[C---:B------:R-:W-:Y:S02]  /*6ef0*/  IADD3 R3, -R6.reuse, 0x10, RZ ;  /* 0x0000001006037810 */ /* 0x040fe40007ffe1ff */
[----:B------:R-:W-:Y:S02]  /*6f00*/  ISETP.NE.U32.AND P5, PT, R6, RZ, PT ;  /* 0x000000ff0600720c */ /* 0x000fe40003fa5070 */
[----:B------:R-:W-:Y:S02]  /*6f10*/  LOP3.LUT R3, R3, 0xf, RZ, 0xc0, !PT ;  /* 0x0000000f03037812 */ /* 0x000fe400078ec0ff */
[----:B------:R-:W-:Y:S02]  /*6f20*/  ISETP.NE.U32.AND P6, PT, R13, RZ, PT ;  /* 0x000000ff0d00720c */ /* 0x000fe40003fc5070 */
[-C--:B---3--:R-:W-:Y:S02]  /*6f30*/  IADD3 R6, P1, P0, R3, R2.reuse, R22 ;  /* 0x0000000203067210 */ /* 0x088fe4000783e016 */
[----:B------:R-:W-:Y:S02]  /*6f40*/  IADD3 R3, -R13, 0x10, RZ ;  /* 0x000000100d037810 */ /* 0x000fe40007ffe1ff */
[-C--:B------:R-:W-:Y:S02]  /*6f50*/  IADD3.X R7, RZ, R5.reuse, R15, P1, P0 ;  /* 0x00000005ff077210 */ /* 0x080fe40000fe040f */
[----:B------:R-:W-:Y:S03]  /*6f60*/  LOP3.LUT R3, R3, 0xf, RZ, 0xc0, !PT ;  /* 0x0000000f03037812 */ /* 0x000fe600078ec0ff */
[----:B------:R-:W-:Y:S01]  /*6f70*/  @!PT LDS RZ, [RZ] ;  /* 0x00000000fffff984 */ /* 0x000fe20000000800 */
[----:B------:R-:W-:Y:S01]  /*6f80*/  @!PT LDS RZ, [RZ] ;  /* 0x00000000fffff984 */ /* 0x000fe20000000800 */
[----:B------:R-:W-:Y:S01]  /*6f90*/  @!PT LDS RZ, [RZ] ;  /* 0x00000000fffff984 */ /* 0x000fe20000000800 */
[----:B------:R3:W-:Y:S01]  /*6fa0*/  LDGSTS.E.BYPASS.LTC128B.128.ZFILL [R4+0x1000], [R6.64], P5 ;  /* 0x0100000006047fae */ /* 0x0007e2000a941d48 */
[C---:B------:R-:W-:Y:S02]  /*6fb0*/  ISETP.NE.U32.AND P5, PT, R12.reuse, RZ, PT ;  /* 0x000000ff0c00720c */ /* 0x040fe40003fa5070 */
[-C--:B---3--:R-:W-:Y:S02]  /*6fc0*/  IADD3 R6, P1, P0, R3, R2.reuse, R23 ;  /* 0x0000000203067210 */ /* 0x088fe4000783e017 */
[----:B------:R-:W-:Y:S02]  /*6fd0*/  IADD3 R3, -R12, 0x10, RZ ;  /* 0x000000100c037810 */ /* 0x000fe40007ffe1ff */
[-C--:B------:R-:W-:Y:S02]  /*6fe0*/  IADD3.X R7, RZ, R5.reuse, R20, P1, P0 ;  /* 0x00000005ff077210 */ /* 0x080fe40000fe0414 */
[----:B------:R-:W-:Y:S03]  /*6ff0*/  LOP3.LUT R3, R3, 0xf, RZ, 0xc0, !PT ;  /* 0x0000000f03037812 */ /* 0x000fe600078ec0ff */
[----:B------:R3:W-:Y:S01]  /*7000*/  LDGSTS.E.BYPASS.LTC128B.128.ZFILL [R4+0x3000], [R6.64], P6 ;  /* 0x0300000006047fae */ /* 0x0007e2000b141d48 */
[----:B------:R-:W-:Y:S04]  /*7010*/  IADD3 R2, P1, P0, R3, R2, R28 ;  /* 0x0000000203027210 */ /* 0x000fe8000783e01c */
[----:B------:R-:W-:Y:S05]  /*7020*/  IADD3.X R3, RZ, R5, R21, P1, P0 ;  /* 0x00000005ff037210 */ /* 0x000fea0000fe0415 */
[----:B------:R3:W-:Y:S04]  /*7030*/  LDGSTS.E.BYPASS.LTC128B.128.ZFILL [R4+0x5000], [R2.64], P5 ;  /* 0x0500000002047fae */ /* 0x0007e8000a941d48 */
.L_x_2708:
[----:B------:R-:W-:Y:S05]  /*7040*/  BSYNC B0 ;  /* 0x0000000000007941 */ /* 0x000fea0003800000 */
.L_x_2707:
[----:B------:R-:W0:Y:S01]  /*7050*/  LDGDEPBAR ;  /* 0x00000000000079af */ /* 0x000e220000000000 */
[----:B------:R-:W-:Y:S01]  /*7060*/  WARPSYNC 0xffffffff ;  /* 0xffffffff00007948 */ /* 0x000fe20003800000 */
[C---:B--23--:R-:W-:Y:S01]  /*7070*/  HMMA.16816.F32.BF16 R4, R32.reuse, R8, RZ ;  /* 0x000000082004723c */ /* 0x04cfe200000418ff */
[----:B------:R-:W-:Y:S03]  /*7080*/  BSSY B0, `(.L_x_2711) ;  /* 0x0000313000007945 */ /* 0x000fe60003800000 */
[-C--:B------:R-:W-:Y:S02]  /*7090*/  IADD3 R100, R166, R0.reuse, RZ ;  /* 0x00000000a6647210 */ /* 0x080fe40007ffe0ff */
[CC--:B------:R-:W-:Y:S02]  /*70a0*/  IADD3 R3, R167.reuse, R0.reuse, RZ ;  /* 0x00000000a7037210 */ /* 0x0c0fe40007ffe0ff */
[C---:B------:R-:W-:Y:S01]  /*70b0*/  HMMA.16816.F32.BF16 R8, R32.reuse, R10, RZ ;  /* 0x0000000a2008723c */ /* 0x040fe200000418ff */
[----:B------:R-:W-:Y:S03]  /*70c0*/  IADD3 R2, R167, R0, R166 ;  /* 0x00000000a7027210 */ /* 0x000fe60007ffe0a6 */
        /* <DEDUP_REMOVED lines=140> */
[----:B------:R-:W-:Y:S04]  /*7990*/  FMUL.FTZ R0, R4, c[0x0][0x320] ;  /* 0x0000c80004007a20 */ /* 0x000fe80000410000 */
[----:B------:R1:W-:Y:S01]  /*79a0*/  MUFU.TANH R155, R0 ;  /* 0x00000000009b7308 */ /* 0x0003e20000002400 */
[----:B------:R-:W-:Y:S09]  /*79b0*/  FMUL.FTZ R3, R8, c[0x0][0x320] ;  /* 0x0000c80008037a20 */ /* 0x000ff20000410000 */
        /* <DEDUP_REMOVED lines=10> */
[C---:B-1----:R-:W-:Y:S08]  /*7a60*/  HMMA.16816.F32.BF16 R20, R148.reuse, R4, R20 ;  /* 0x000000049414723c */ /* 0x042ff00000041814 */
[C---:B------:R-:W-:Y:S04]  /*7a70*/  HMMA.16816.F32.BF16 R24, R148.reuse, R6, R24 ;  /* 0x000000069418723c */ /* 0x040fe80000041818 */
[----:B---3--:R-:W-:Y:S04]  /*7a80*/  FMUL.FTZ R0, R10, c[0x0][0x320] ;  /* 0x0000c8000a007a20 */ /* 0x008fe80000410000 */
[----:B------:R1:W-:Y:S08]  /*7a90*/  MUFU.TANH R145, R0 ;  /* 0x0000000000917308 */ /* 0x0003f00000002400 */
[----:B------:R-:W-:Y:S08]  /*7aa0*/  FMUL.FTZ R3, R21, c[0x0][0x320] ;  /* 0x0000c80015037a20 */ /* 0x000ff00000410000 */
[----:B------:R-:W-:Y:S02]  /*7ab0*/  FMUL.FTZ R4, R25, c[0x0][0x320] ;  /* 0x0000c80019047a20 */ /* 0x000fe40000410000 */
[----:B------:R-:W-:Y:S02]  /*7ac0*/  FMUL.FTZ R6, R27, c[0x0][0x320] ;  /* 0x0000c8001b067a20 */ /* 0x000fe40000410000 */
[----:B------:R3:W-:Y:S01]  /*7ad0*/  MUFU.TANH R21, R4 ;  /* 0x0000000400157308 */ /* 0x0007e20000002400 */
[----:B-1----:R-:W-:Y:S02]  /*7ae0*/  FMUL.FTZ R0, R11, c[0x0][0x320] ;  /* 0x0000c8000b007a20 */ /* 0x002fe40000410000 */
[----:B------:R1:W5:Y:S01]  /*7af0*/  LDSM.16.M88.4 R8, [R2+0x5800] ;  /* 0x005800000208783b */ /* 0x0003620000000200 */
[----:B------:R-:W-:Y:S06]  /*7b00*/  DEPBAR.LE SB0, 0x2 ;  /* 0x000080800000791a */ /* 0x000fec0000000000 */
[----:B------:R2:W2:Y:S01]  /*7b10*/  MUFU.TANH R144, R0 ;  /* 0x0000000000907308 */ /* 0x0004a20000002400 */
[----:B------:R-:W-:Y:S01]  /*7b20*/  BAR.SYNC.DEFER_BLOCKING 0x0 ;  /* 0x0000000000007b1d */ /* 0x000fe20000010000 */
[----:B---3--:R-:W-:Y:S02]  /*7b30*/  FMUL.FTZ R4, R26, c[0x0][0x320] ;  /* 0x0000c8001a047a20 */ /* 0x008fe40000410000 */
[----:B-1----:R-:W-:Y:S04]  /*7b40*/  @P4 IMAD.HI.U32 R2, R206, c[0x0][0x2c8], RZ ;  /* 0x0000b200ce024a27 */ /* 0x002fe800078e00ff */
[----:B--2---:R-:W-:Y:S04]  /*7b50*/  FMUL.FTZ R0, R12, c[0x0][0x320] ;  /* 0x0000c8000c007a20 */ /* 0x004fe80000410000 */
[----:B------:R1:W-:Y:S01]  /*7b60*/  MUFU.TANH R143, R0 ;  /* 0x00000000008f7308 */ /* 0x0003e20000002400 */
[C---:B-----5:R-:W-:Y:S08]  /*7b70*/  HMMA.16816.F32.BF16 R28, R148.reuse, R8, R28 ;  /* 0x00000008941c723c */ /* 0x060ff0000004181c */
[----:B------:R-:W-:Y:S04]  /*7b80*/  HMMA.16816.F32.BF16 R32, R148, R10, R32 ;  /* 0x0000000a9420723c */ /* 0x000fe80000041820 */
[----:B-1----:R-:W-:Y:S04]  /*7b90*/  FMUL.FTZ R0, R13, c[0x0][0x320] ;  /* 0x0000c8000d007a20 */ /* 0x002fe80000410000 */
[----:B------:R1:W-:Y:S08]  /*7ba0*/  MUFU.TANH R142, R0 ;  /* 0x00000000008e7308 */ /* 0x0003f00000002400 */
[----:B------:R-:W-:Y:S02]  /*7bb0*/  FMUL.FTZ R12, R29, c[0x0][0x320] ;  /* 0x0000c8001d0c7a20 */ /* 0x000fe40000410000 */
[----:B------:R-:W-:Y:S02]  /*7bc0*/  FMUL.FTZ R13, R30, c[0x0][0x320] ;  /* 0x0000c8001e0d7a20 */ /* 0x000fe40000410000 */
[----:B-1----:R-:W-:Y:S04]  /*7bd0*/  FMUL.FTZ R0, R14, c[0x0][0x320] ;  /* 0x0000c8000e007a20 */ /* 0x002fe80000410000 */
[----:B------:R1:W-:Y:S02]  /*7be0*/  MUFU.TANH R141, R0 ;  /* 0x00000000008d7308 */ /* 0x0003e40000002400 */
[----:B-1----:R-:W-:Y:S08]  /*7bf0*/  FMUL.FTZ R0, R15, c[0x0][0x320] ;  /* 0x0000c8000f007a20 */ /* 0x002ff00000410000 */
[----:B------:R1:W-:Y:S10]  /*7c00*/  MUFU.TANH R15, R3 ;  /* 0x00000003000f7308 */ /* 0x0003f40000002400 */
[----:B------:R2:W3:Y:S01]  /*7c10*/  MUFU.TANH R140, R0 ;  /* 0x00000000008c7308 */ /* 0x0004e20000002400 */
[----:B-1----:R-:W-:Y:S09]  /*7c20*/  FMUL.FTZ R3, R22, c[0x0][0x320] ;  /* 0x0000c80016037a20 */ /* 0x002ff20000410000 */
[----:B------:R-:W-:Y:S01]  /*7c30*/  MUFU.TANH R22, R4 ;  /* 0x0000000400167308 */ /* 0x000fe20000002400 */
[----:B--2---:R-:W-:Y:S09]  /*7c40*/  FMUL.FTZ R0, R16, c[0x0][0x320] ;  /* 0x0000c80010007a20 */ /* 0x004ff20000410000 */
[----:B------:R-:W-:Y:S10]  /*7c50*/  MUFU.TANH R100, R3 ;  /* 0x0000000300647308 */ /* 0x000ff40000002400 */
[----:B------:R1:W-:Y:S02]  /*7c60*/  MUFU.TANH R138, R0 ;  /* 0x00000000008a7308 */ /* 0x0003e40000002400 */
[----:B-1----:R-:W-:Y:S02]  /*7c70*/  FMUL.FTZ R0, R17, c[0x0][0x320] ;  /* 0x0000c80011007a20 */ /* 0x002fe40000410000 */
[----:B------:R-:W-:Y:S06]  /*7c80*/  FMUL.FTZ R17, R31, c[0x0][0x320] ;  /* 0x0000c8001f117a20 */ /* 0x000fec0000410000 */
[----:B------:R1:W-:Y:S10]  /*7c90*/  MUFU.TANH R136, R0 ;  /* 0x0000000000887308 */ /* 0x0003f40000002400 */
[----:B------:R-:W-:Y:S01]  /*7ca0*/  MUFU.TANH R17, R17 ;  /* 0x0000001100117308 */ /* 0x000fe20000002400 */
[----:B-1----:R-:W-:Y:S09]  /*7cb0*/  FMUL.FTZ R0, R18, c[0x0][0x320] ;  /* 0x0000c80012007a20 */ /* 0x002ff20000410000 */
[----:B------:R1:W-:Y:S10]  /*7cc0*/  MUFU.TANH R18, R12 ;  /* 0x0000000c00127308 */ /* 0x0003f40000002400 */
[----:B------:R2:W-:Y:S01]  /*7cd0*/  MUFU.TANH R101, R0 ;  /* 0x0000000000657308 */ /* 0x0005e20000002400 */
[----:B-1----:R-:W-:Y:S02]  /*7ce0*/  FMUL.FTZ R12, R32, c[0x0][0x320] ;  /* 0x0000c800200c7a20 */ /* 0x002fe40000410000 */
[----:B--2---:R-:W-:Y:S07]  /*7cf0*/  FMUL.FTZ R0, R19, c[0x0][0x320] ;  /* 0x0000c80013007a20 */ /* 0x004fee0000410000 */
[----:B------:R1:W-:Y:S10]  /*7d00*/  MUFU.TANH R19, R13 ;  /* 0x0000000d00137308 */ /* 0x0003f40000002400 */
[----:B------:R2:W5:Y:S01]  /*7d10*/  MUFU.TANH R16, R0 ;  /* 0x0000000000107308 */ /* 0x0005620000002400 */
[----:B-1----:R-:W-:Y:S02]  /*7d20*/  FMUL.FTZ R13, R33, c[0x0][0x320] ;  /* 0x0000c800210d7a20 */ /* 0x002fe40000410000 */
[----:B--2---:R-:W-:Y:S07]  /*7d30*/  FMUL.FTZ R0, R20, c[0x0][0x320] ;  /* 0x0000c80014007a20 */ /* 0x004fee0000410000 */
[----:B------:R-:W-:Y:S10]  /*7d40*/  MUFU.TANH R20, R6 ;  /* 0x0000000600147308 */ /* 0x000ff40000002400 */
[----:B------:R1:W2:Y:S02]  /*7d50*/  MUFU.TANH R137, R0 ;  /* 0x0000000000897308 */ /* 0x0002a40000002400 */
[----:B-1----:R-:W-:Y:S02]  /*7d60*/  MOV R0, R206 ;  /* 0x000000ce00007202 */ /* 0x002fe40000000f00 */
[----:B------:R-:W-:Y:S05]  /*7d70*/  @P4 SHF.R.U32.HI R0, RZ, c[0x0][0x2cc], R2 ;  /* 0x0000b300ff004a19 */ /* 0x000fea0000011602 */
[----:B------:R-:W-:Y:S08]  /*7d80*/  SHFL.IDX PT, R3, R0, 0x1, 0x1c1f ;  /* 0x003c1f0000037f89 */ /* 0x000ff000000e0000 */
[----:B------:R1:W2:Y:S02]  /*7d90*/  SHFL.IDX PT, R2, R0, RZ, 0x1c1f ;  /* 0x001c1fff00027589 */ /* 0x0002a400000e0000 */
[----:B-1----:R-:W-:Y:S04]  /*7da0*/  FMUL.FTZ R0, R23, c[0x0][0x320] ;  /* 0x0000c80017007a20 */ /* 0x002fe80000410000 */
[----:B------:R1:W-:Y:S02]  /*7db0*/  MUFU.TANH R139, R0 ;  /* 0x00000000008b7308 */ /* 0x0003e40000002400 */
[----:B-1----:R-:W-:Y:S08]  /*7dc0*/  FMUL.FTZ R0, R24, c[0x0][0x320] ;  /* 0x0000c80018007a20 */ /* 0x002ff00000410000 */
[----:B------:R1:W1:Y:S02]  /*7dd0*/  MUFU.TANH R23, R0 ;  /* 0x0000000000177308 */ /* 0x0002640000002400 */
[----:B-1----:R-:W-:Y:S04]  /*7de0*/  IADD3 R0, -R225, 0x1, -R200 ;  /* 0x00000001e1007810 */ /* 0x002fe80007ffe9c8 */
[----:B------:R-:W-:Y:S04]  /*7df0*/  IADD3 R0, -R222, R0, R221 ;  /* 0x00000000de007210 */ /* 0x000fe80007ffe1dd */
[C---:B--2---:R-:W-:Y:S02]  /*7e00*/  IADD3 R2, R0.reuse, R2, RZ ;  /* 0x0000000200027210 */ /* 0x044fe40007ffe0ff */
[----:B------:R-:W-:Y:S01]  /*7e10*/  IADD3 R0, R0, R3, RZ ;  /* 0x0000000300007210 */ /* 0x000fe20007ffe0ff */
[----:B------:R-:W-:Y:S01]  /*7e20*/  FMUL.FTZ R3, R28, c[0x0][0x320] ;  /* 0x0000c8001c037a20 */ /* 0x000fe20000410000 */
[----:B------:R-:W-:Y:S02]  /*7e30*/  ISETP.GT.AND P1, PT, R2, 0x1, PT ;  /* 0x000000010200780c */ /* 0x000fe40003f24270 */
[----:B------:R-:W-:Y:S01]  /*7e40*/  ISETP.GT.AND P6, PT, R0, 0x1, PT ;  /* 0x000000010000780c */ /* 0x000fe20003fc4270 */
[----:B------:R1:W2:Y:S01]  /*7e50*/  MUFU.TANH R14, R3 ;  /* 0x00000003000e7308 */ /* 0x0002a20000002400 */
[----:B------:R-:W-:Y:S02]  /*7e60*/  FSEL R4, R154, -INF , P1 ;  /* 0xff8000009a047808 */ /* 0x000fe40000800000 */
[----:B----4-:R-:W-:Y:S02]  /*7e70*/  FSEL R9, R152, -INF , P6 ;  /* 0xff80000098097808 */ /* 0x010fe40003000000 */
[----:B------:R-:W-:Y:S02]  /*7e80*/  ISETP.GT.AND P6, PT, R0, 0x9, PT ;  /* 0x000000090000780c */ /* 0x000fe40003fc4270 */
[----:B------:R-:W-:Y:S02]  /*7e90*/  ISETP.GT.AND P1, PT, R2, 0x9, PT ;  /* 0x000000090200780c */ /* 0x000fe40003f24270 */
[----:B------:R-:W-:Y:S02]  /*7ea0*/  FSEL R11, R144, -INF , P6 ;  /* 0xff800000900b7808 */ /* 0x000fe40003000000 */
[----:B------:R-:W-:Y:S02]  /*7eb0*/  ISETP.GT.AND P6, PT, R0, 0x11, PT ;  /* 0x000000110000780c */ /* 0x000fe40003fc4270 */
[----:B------:R-:W-:Y:S02]  /*7ec0*/  ISETP.GT.AND P5, PT, R2, RZ, PT ;  /* 0x000000ff0200720c */ /* 0x000fe40003fa4270 */
[----:B------:R-:W-:Y:S02]  /*7ed0*/  FSEL R6, R146, -INF , P1 ;  /* 0xff80000092067808 */ /* 0x000fe40000800000 */
[----:B---3--:R-:W-:Y:S02]  /*7ee0*/  FSEL R146, R140, -INF , P6 ;  /* 0xff8000008c927808 */ /* 0x008fe40003000000 */
[----:B------:R-:W-:Y:S02]  /*7ef0*/  ISETP.GT.AND P6, PT, R0, 0x19, PT ;  /* 0x000000190000780c */ /* 0x000fe40003fc4270 */
[----:B------:R-:W-:Y:S02]  /*7f00*/  FSEL R5, R155, -INF , P5 ;  /* 0xff8000009b057808 */ /* 0x000fe40002800000 */
[----:B-----5:R-:W-:Y:S02]  /*7f10*/  FSEL R150, R16, -INF , P6 ;  /* 0xff80000010967808 */ /* 0x020fe40003000000 */
[----:B-1----:R-:W-:Y:S01]  /*7f20*/  FMNMX.FTZ R3, R5, R102, !PT ;  /* 0x0000006605037209 */ /* 0x002fe20007810000 */
[----:B------:R1:W3:Y:S01]  /*7f30*/  MUFU.TANH R16, R12 ;  /* 0x0000000c00107308 */ /* 0x0002e20000002400 */
[----:B------:R-:W-:Y:S02]  /*7f40*/  ISETP.GT.AND P5, PT, R2, 0x8, PT ;  /* 0x000000080200780c */ /* 0x000fe40003fa4270 */
[----:B------:R-:W-:Y:S02]  /*7f50*/  FMNMX.FTZ R3, R4, R3, !PT ;  /* 0x0000000304037209 */ /* 0x000fe40007810000 */
[----:B------:R-:W-:Y:S02]  /*7f60*/  FSEL R7, R147, -INF , P5 ;  /* 0xff80000093077808 */ /* 0x000fe40002800000 */
[C---:B------:R-:W-:Y:S02]  /*7f70*/  ISETP.GT.AND P5, PT, R2.reuse, 0x10, PT ;  /* 0x000000100200780c */ /* 0x040fe40003fa4270 */
[----:B------:R-:W-:Y:S02]  /*7f80*/  FMNMX.FTZ R3, R7, R3, !PT ;  /* 0x0000000307037209 */ /* 0x000fe40007810000 */
[----:B------:R-:W-:Y:S02]  /*7f90*/  ISETP.GT.AND P1, PT, R2, 0x11, PT ;  /* 0x000000110200780c */ /* 0x000fe40003f24270 */
[----:B------:R-:W-:Y:S02]  /*7fa0*/  FMNMX.FTZ R3, R6, R3, !PT ;  /* 0x0000000306037209 */ /* 0x000fe40007810000 */
[----:B------:R-:W-:Y:S02]  /*7fb0*/  FSEL R143, R143, -INF , P5 ;  /* 0xff8000008f8f7808 */ /* 0x000fe40002800000 */
[----:B------:R-:W-:Y:S02]  /*7fc0*/  FSEL R144, R142, -INF , P1 ;  /* 0xff8000008e907808 */ /* 0x000fe40000800000 */
[----:B------:R-:W-:Y:S02]  /*7fd0*/  ISETP.GT.AND P5, PT, R2, 0x18, PT ;  /* 0x000000180200780c */ /* 0x000fe40003fa4270 */
[----:B------:R-:W-:Y:S02]  /*7fe0*/  FMNMX.FTZ R3, R143, R3, !PT ;  /* 0x000000038f037209 */ /* 0x000fe40007810000 */
[----:B------:R-:W-:Y:S02]  /*7ff0*/  ISETP.GT.AND P0, PT, R0, RZ, PT ;  /* 0x000000ff0000720c */ /* 0x000fe40003f04270 */
[----:B------:R-:W-:Y:S02]  /*8000*/  FSEL R147, R138, -INF , P5 ;  /* 0xff8000008a937808 */ /* 0x000fe40002800000 */
[----:B------:R-:W-:Y:S02]  /*8010*/  FMNMX.FTZ R3, R144, R3, !PT ;  /* 0x0000000390037209 */ /* 0x000fe40007810000 */
[----:B------:R-:W-:Y:S02]  /*8020*/  ISETP.GT.AND P1, PT, R2, 0x19, PT ;  /* 0x000000190200780c */ /* 0x000fe40003f24270 */
[----:B------:R-:W-:Y:S02]  /*8030*/  FSEL R10, R153, -INF , P0 ;  /* 0xff800000990a7808 */ /* 0x000fe40000000000 */
[----:B------:R-:W-:Y:S02]  /*8040*/  ISETP.GT.AND P0, PT, R0, 0x8, PT ;  /* 0x000000080000780c */ /* 0x000fe40003f04270 */
[----:B------:R-:W-:Y:S02]  /*8050*/  FSEL R148, R136, -INF , P1 ;  /* 0xff80000088947808 */ /* 0x000fe40000800000 */
[----:B------:R-:W-:Y:S02]  /*8060*/  FMNMX.FTZ R3, R147, R3, !PT ;  /* 0x0000000393037209 */ /* 0x000fe40007810000 */
[----:B------:R-:W-:Y:S02]  /*8070*/  ISETP.GT.AND P5, PT, R2, 0x20, PT ;  /* 0x000000200200780c */ /* 0x000fe40003fa4270 */
[----:B------:R-:W-:Y:S02]  /*8080*/  FSEL R8, R145, -INF , P0 ;  /* 0xff80000091087808 */ /* 0x000fe40000000000 */
[----:B-1----:R-:W-:Y:S02]  /*8090*/  FMNMX.FTZ R12, R10, R103, !PT ;  /* 0x000000670a0c7209 */ /* 0x002fe40007810000 */
[----:B------:R-:W-:Y:S02]  /*80a0*/  ISETP.GT.AND P0, PT, R0, 0x10, PT ;  /* 0x000000100000780c */ /* 0x000fe40003f04270 */
[----:B------:R-:W-:Y:S02]  /*80b0*/  ISETP.GT.AND P1, PT, R2, 0x21, PT ;  /* 0x000000210200780c */ /* 0x000fe40003f24270 */
[----:B------:R-:W-:Y:S02]  /*80c0*/  FSEL R151, R137, -INF , P5 ;  /* 0xff80000089977808 */ /* 0x000fe40002800000 */
[----:B------:R-:W-:Y:S02]  /*80d0*/  FMNMX.FTZ R3, R148, R3, !PT ;  /* 0x0000000394037209 */ /* 0x000fe40007810000 */
[----:B------:R-:W-:Y:S02]  /*80e0*/  FMNMX.FTZ R12, R9, R12, !PT ;  /* 0x0000000c090c7209 */ /* 0x000fe40007810000 */
[----:B------:R-:W-:Y:S02]  /*80f0*/  FSEL R145, R141, -INF , P0 ;  /* 0xff8000008d917808 */ /* 0x000fe40000000000 */
[----:B------:R-:W-:Y:S02]  /*8100*/  ISETP.GT.AND P0, PT, R0, 0x18, PT ;  /* 0x000000180000780c */ /* 0x000fe40003f04270 */
[----:B------:R-:W-:Y:S02]  /*8110*/  FSEL R153, R15, -INF , P1 ;  /* 0xff8000000f997808 */ /* 0x000fe40000800000 */
[----:B------:R1:W4:Y:S01]  /*8120*/  MUFU.TANH R15, R13 ;  /* 0x0000000d000f7308 */ /* 0x0003220000002400 */
[C---:B------:R-:W-:Y:S02]  /*8130*/  ISETP.GT.AND P6, PT, R2.reuse, 0x28, PT ;  /* 0x000000280200780c */ /* 0x040fe40003fc4270 */
[----:B------:R-:W-:Y:S02]  /*8140*/  FMNMX.FTZ R3, R151, R3, !PT ;  /* 0x0000000397037209 */ /* 0x000fe40007810000 */
[----:B------:R-:W-:Y:S02]  /*8150*/  FSEL R149, R101, -INF , P0 ;  /* 0xff80000065957808 */ /* 0x000fe40000000000 */
[----:B------:R-:W-:Y:S02]  /*8160*/  ISETP.GT.AND P5, PT, R2, 0x29, PT ;  /* 0x000000290200780c */ /* 0x000fe40003fa4270 */
[----:B------:R-:W-:Y:S02]  /*8170*/  FMNMX.FTZ R12, R8, R12, !PT ;  /* 0x0000000c080c7209 */ /* 0x000fe40007810000 */
[----:B------:R-:W-:Y:S02]  /*8180*/  ISETP.GT.AND P0, PT, R0, 0x20, PT ;  /* 0x000000200000780c */ /* 0x000fe40003f04270 */
[C---:B------:R-:W-:Y:S02]  /*8190*/  ISETP.GT.AND P1, PT, R2.reuse, 0x30, PT ;  /* 0x000000300200780c */ /* 0x040fe40003f24270 */
[----:B------:R-:W-:Y:S02]  /*81a0*/  FSEL R159, R23, -INF , P6 ;  /* 0xff800000179f7808 */ /* 0x000fe40003000000 */
[----:B------:R-:W-:Y:S02]  /*81b0*/  FMNMX.FTZ R3, R153, R3, !PT ;  /* 0x0000000399037209 */ /* 0x000fe40007810000 */
[----:B------:R-:W-:Y:S02]  /*81c0*/  FSEL R155, R21, -INF , P5 ;  /* 0xff800000159b7808 */ /* 0x000fe40002800000 */
[C---:B------:R-:W-:Y:S02]  /*81d0*/  ISETP.GT.AND P5, PT, R2.reuse, 0x39, PT ;  /* 0x000000390200780c */ /* 0x040fe40003fa4270 */
[----:B------:R-:W-:Y:S01]  /*81e0*/  ISETP.GT.AND P6, PT, R2, 0x38, PT ;  /* 0x000000380200780c */ /* 0x000fe20003fc4270 */
[----:B-1----:R-:W-:Y:S01]  /*81f0*/  FMUL.FTZ R13, R35, c[0x0][0x320] ;  /* 0x0000c800230d7a20 */ /* 0x002fe20000410000 */
[----:B------:R-:W-:Y:S02]  /*8200*/  FSEL R154, R100, -INF , P0 ;  /* 0xff800000649a7808 */ /* 0x000fe40000000000 */
[----:B------:R-:W-:Y:S02]  /*8210*/  ISETP.GT.AND P0, PT, R2, 0x31, PT ;  /* 0x000000310200780c */ /* 0x000fe40003f04270 */
[----:B------:R-:W-:Y:S01]  /*8220*/  FMNMX.FTZ R2, R11, R12, !PT ;  /* 0x0000000c0b027209 */ /* 0x000fe20007810000 */
[----:B------:R-:W-:Y:S01]  /*8230*/  FMUL.FTZ R12, R34, c[0x0][0x320] ;  /* 0x0000c800220c7a20 */ /* 0x000fe20000410000 */
[----:B--2---:R-:W-:Y:S01]  /*8240*/  FSEL R189, R14, -INF , P1 ;  /* 0xff8000000ebd7808 */ /* 0x004fe20000800000 */
[----:B------:R-:W1:Y:S01]  /*8250*/  MUFU.TANH R13, R13 ;  /* 0x0000000d000d7308 */ /* 0x000e620000002400 */
[----:B------:R-:W-:Y:S02]  /*8260*/  FMNMX.FTZ R3, R159, R3, !PT ;  /* 0x000000039f037209 */ /* 0x000fe40007810000 */
[----:B------:R-:W-:Y:S02]  /*8270*/  FSEL R186, R18, -INF , P0 ;  /* 0xff80000012ba7808 */ /* 0x000fe40000000000 */
[----:B------:R-:W-:Y:S02]  /*8280*/  FMNMX.FTZ R3, R155, R3, !PT ;  /* 0x000000039b037209 */ /* 0x000fe40007810000 */
[----:B---3--:R-:W-:Y:S02]  /*8290*/  FSEL R185, R16, -INF , P6 ;  /* 0xff80000010b97808 */ /* 0x008fe40003000000 */
[----:B------:R-:W-:Y:S01]  /*82a0*/  FMNMX.FTZ R3, R189, R3, !PT ;  /* 0x00000003bd037209 */ /* 0x000fe20007810000 */
[----:B------:R2:W3:Y:S01]  /*82b0*/  MUFU.TANH R14, R12 ;  /* 0x0000000c000e7308 */ /* 0x0004e20000002400 */
[----:B----4-:R-:W-:Y:S02]  /*82c0*/  FSEL R182, R15, -INF , P5 ;  /* 0xff8000000fb67808 */ /* 0x010fe40002800000 */
[----:B------:R-:W-:Y:S02]  /*82d0*/  FMNMX.FTZ R3, R186, R3, !PT ;  /* 0x00000003ba037209 */ /* 0x000fe40007810000 */
[C---:B------:R-:W-:Y:S02]  /*82e0*/  ISETP.GT.AND P1, PT, R0.reuse, 0x21, PT ;  /* 0x000000210000780c */ /* 0x040fe40003f24270 */
[----:B------:R-:W-:Y:S02]  /*82f0*/  FMNMX.FTZ R3, R185, R3, !PT ;  /* 0x00000003b9037209 */ /* 0x000fe40007810000 */
[----:B------:R-:W-:Y:S02]  /*8300*/  ISETP.GT.AND P0, PT, R0, 0x28, PT ;  /* 0x000000280000780c */ /* 0x000fe40003f04270 */
[----:B------:R-:W-:Y:S02]  /*8310*/  FMNMX.FTZ R3, R182, R3, !PT ;  /* 0x00000003b6037209 */ /* 0x000fe40007810000 */
[----:B------:R-:W-:Y:S02]  /*8320*/  FSEL R152, R139, -INF , P1 ;  /* 0xff8000008b987808 */ /* 0x000fe40000800000 */
[----:B------:R-:W-:Y:S02]  /*8330*/  ISETP.GT.AND P1, PT, R0, 0x29, PT ;  /* 0x000000290000780c */ /* 0x000fe40003f24270 */
[----:B------:R-:W-:Y:S02]  /*8340*/  FSEL R157, R22, -INF , P0 ;  /* 0xff800000169d7808 */ /* 0x000fe40000000000 */
[----:B------:R-:W-:Y:S02]  /*8350*/  FSEL R158, R20, -INF , P1 ;  /* 0xff800000149e7808 */ /* 0x000fe40000800000 */
[C---:B------:R-:W-:Y:S02]  /*8360*/  ISETP.GT.AND P0, PT, R0.reuse, 0x30, PT ;  /* 0x000000300000780c */ /* 0x040fe40003f04270 */
[C---:B------:R-:W-:Y:S01]  /*8370*/  ISETP.GT.AND P1, PT, R0.reuse, 0x31, PT ;  /* 0x000000310000780c */ /* 0x040fe20003f24270 */
[----:B--2---:R-:W2:Y:S01]  /*8380*/  SHFL.BFLY PT, R12, R3, 0x2, 0x1f ;  /* 0x0c401f00030c7f89 */ /* 0x004ea200000e0000 */
[----:B------:R-:W-:Y:S02]  /*8390*/  FSEL R184, R19, -INF , P0 ;  /* 0xff80000013b87808 */ /* 0x000fe40000000000 */
[C---:B------:R-:W-:Y:S02]  /*83a0*/  ISETP.GT.AND P0, PT, R0.reuse, 0x38, PT ;  /* 0x000000380000780c */ /* 0x040fe40003f04270 */
[----:B------:R-:W-:Y:S02]  /*83b0*/  FSEL R183, R17, -INF , P1 ;  /* 0xff80000011b77808 */ /* 0x000fe40000800000 */
[----:B------:R-:W-:Y:S02]  /*83c0*/  ISETP.GT.AND P1, PT, R0, 0x39, PT ;  /* 0x000000390000780c */ /* 0x000fe40003f24270 */
[----:B------:R-:W-:Y:S02]  /*83d0*/  FMNMX.FTZ R2, R145, R2, !PT ;  /* 0x0000000291027209 */ /* 0x000fe40007810000 */
[----:B-1----:R-:W-:Y:S02]  /*83e0*/  FSEL R192, R13, -INF , P1 ;  /* 0xff8000000dc07808 */ /* 0x002fe40000800000 */
[----:B------:R-:W-:Y:S02]  /*83f0*/  FMNMX.FTZ R2, R146, R2, !PT ;  /* 0x0000000292027209 */ /* 0x000fe40007810000 */
[----:B---3--:R-:W-:Y:S02]  /*8400*/  FSEL R187, R14, -INF , P0 ;  /* 0xff8000000ebb7808 */ /* 0x008fe40000000000 */
[----:B------:R-:W-:Y:S04]  /*8410*/  FMNMX.FTZ R2, R149, R2, !PT ;  /* 0x0000000295027209 */ /* 0x000fe80007810000 */
[----:B------:R-:W-:Y:S02]  /*8420*/  FMNMX.FTZ R2, R150, R2, !PT ;  /* 0x0000000296027209 */ /* 0x000fe40007810000 */
[----:B--2---:R-:W-:Y:S02]  /*8430*/  FMNMX.FTZ R0, R3, R12, !PT ;  /* 0x0000000c03007209 */ /* 0x004fe40007810000 */
[----:B------:R-:W-:Y:S03]  /*8440*/  FMNMX.FTZ R2, R154, R2, !PT ;  /* 0x000000029a027209 */ /* 0x000fe60007810000 */
[----:B------:R-:W1:Y:S01]  /*8450*/  SHFL.BFLY PT, R12, R0, 0x1, 0x1f ;  /* 0x0c201f00000c7f89 */ /* 0x000e6200000e0000 */
[----:B------:R-:W-:Y:S04]  /*8460*/  FMNMX.FTZ R2, R152, R2, !PT ;  /* 0x0000000298027209 */ /* 0x000fe80007810000 */
[----:B------:R-:W-:Y:S04]  /*8470*/  FMNMX.FTZ R2, R157, R2, !PT ;  /* 0x000000029d027209 */ /* 0x000fe80007810000 */
[----:B------:R-:W-:Y:S04]  /*8480*/  FMNMX.FTZ R2, R158, R2, !PT ;  /* 0x000000029e027209 */ /* 0x000fe80007810000 */
[----:B------:R-:W-:Y:S04]  /*8490*/  FMNMX.FTZ R2, R184, R2, !PT ;  /* 0x00000002b8027209 */ /* 0x000fe80007810000 */
[----:B------:R-:W-:Y:S04]  /*84a0*/  FMNMX.FTZ R2, R183, R2, !PT ;  /* 0x00000002b7027209 */ /* 0x000fe80007810000 */
[----:B------:R-:W-:Y:S02]  /*84b0*/  FMNMX.FTZ R2, R187, R2, !PT ;  /* 0x00000002bb027209 */ /* 0x000fe40007810000 */
[----:B-1----:R-:W-:Y:S02]  /*84c0*/  FMNMX.FTZ R101, R0, R12, !PT ;  /* 0x0000000c00657209 */ /* 0x002fe40007810000 */
[----:B------:R-:W-:Y:S02]  /*84d0*/  FMNMX.FTZ R2, R192, R2, !PT ;  /* 0x00000002c0027209 */ /* 0x000fe40007810000 */
[C---:B------:R-:W-:Y:S01]  /*84e0*/  FSETP.NEU.FTZ.AND P1, PT, R101.reuse, -INF , PT ;  /* 0xff8000006500780b */ /* 0x040fe20003f3d000 */
[----:B------:R-:W-:Y:S02]  /*84f0*/  FMUL.FTZ R0, R101, c[0x0][0x2d0] ;  /* 0x0000b40065007a20 */ /* 0x000fe40000410000 */
[----:B------:R-:W1:Y:S03]  /*8500*/  SHFL.BFLY PT, R3, R2, 0x2, 0x1f ;  /* 0x0c401f0002037f89 */ /* 0x000e6600000e0000 */
[----:B------:R-:W-:Y:S05]  /*8510*/  FSEL R141, R0, RZ, P1 ;  /* 0x000000ff008d7208 */ /* 0x000fea0000800000 */
[--C-:B------:R-:W-:Y:S04]  /*8520*/  FFMA.FTZ R0, R5, c[0x0][0x2d0], -R141.reuse ;  /* 0x0000b40005007a23 */ /* 0x100fe8000001088d */
[----:B------:R2:W-:Y:S01]  /*8530*/  MUFU.EX2 R191, R0 ;  /* 0x0000000000bf7308 */ /* 0x0005e20000000800 */
[----:B-1----:R-:W-:Y:S05]  /*8540*/  FMNMX.FTZ R2, R2, R3, !PT ;  /* 0x0000000302027209 */ /* 0x002fea0007810000 */
[----:B------:R-:W1:Y:S01]  /*8550*/  SHFL.BFLY PT, R3, R2, 0x1, 0x1f ;  /* 0x0c201f0002037f89 */ /* 0x000e6200000e0000 */
[--C-:B--2---:R-:W-:Y:S04]  /*8560*/  FFMA.FTZ R0, R4, c[0x0][0x2d0], -R141.reuse ;  /* 0x0000b40004007a23 */ /* 0x104fe8000001088d */
[----:B------:R2:W3:Y:S01]  /*8570*/  MUFU.EX2 R190, R0 ;  /* 0x0000000000be7308 */ /* 0x0004e20000000800 */
[----:B-1----:R-:W-:Y:S04]  /*8580*/  FMNMX.FTZ R100, R2, R3, !PT ;  /* 0x0000000302647209 */ /* 0x002fe80007810000 */
[C---:B------:R-:W-:Y:S01]  /*8590*/  FSETP.NEU.FTZ.AND P0, PT, R100.reuse, -INF , PT ;  /* 0xff8000006400780b */ /* 0x040fe20003f1d000 */
[----:B------:R-:W-:Y:S05]  /*85a0*/  FMUL.FTZ R2, R100, c[0x0][0x2d0] ;  /* 0x0000b40064027a20 */ /* 0x000fea0000410000 */
[----:B------:R-:W-:Y:S01]  /*85b0*/  FSEL R142, R2, RZ, P0 ;  /* 0x000000ff028e7208 */ /* 0x000fe20000000000 */
[--C-:B--2---:R-:W-:Y:S01]  /*85c0*/  FFMA.FTZ R0, R7, c[0x0][0x2d0], -R141.reuse ;  /* 0x0000b40007007a23 */ /* 0x104fe2000001088d */
[----:B------:R-:W-:Y:S02]  /*85d0*/  FSEL R2, R101, RZ, P1 ;  /* 0x000000ff65027208 */ /* 0x000fe40000800000 */
[----:B---3--:R-:W-:Y:S01]  /*85e0*/  F2FP.BF16.PACK_AB R136, R190, R191 ;  /* 0x000000bfbe88723e */ /* 0x008fe200000010ff */
[----:B------:R1:W-:Y:S01]  /*85f0*/  MUFU.EX2 R198, R0 ;  /* 0x0000000000c67308 */ /* 0x0003e20000000800 */
[----:B------:R-:W-:Y:S01]  /*8600*/  FFMA.FTZ R3, R11, c[0x0][0x2d0], -R142 ;  /* 0x0000b4000b037a23 */ /* 0x000fe2000001088e */
[----:B------:R-:W-:Y:S01]  /*8610*/  ISETP.GE.AND P1, PT, R199, 0x1, PT ;  /* 0x00000001c700780c */ /* 0x000fe20003f26270 */
[----:B------:R-:W-:Y:S01]  /*8620*/  FADD.FTZ R2, -R2, R102 ;  /* 0x0000006602027221 */ /* 0x000fe20000010100 */
[----:B------:R-:W-:Y:S03]  /*8630*/  IADD3 R102, R170, R160, RZ ;  /* 0x000000a0aa667210 */ /* 0x000fe60007ffe0ff */
[----:B------:R-:W-:Y:S01]  /*8640*/  FMUL.FTZ R2, R2, c[0x0][0x2d0] ;  /* 0x0000b40002027a20 */ /* 0x000fe20000410000 */
[----:B------:R-:W-:Y:S01]  /*8650*/  IADD3 R140, R168, R102, RZ ;  /* 0x00000066a88c7210 */ /* 0x000fe20007ffe0ff */
[----:B------:R-:W2:Y:S01]  /*8660*/  LDSM.16.MT88.4 R12, [R102] ;  /* 0x00000000660c783b */ /* 0x000ea20000004200 */
[----:B------:R3:W-:Y:S07]  /*8670*/  MUFU.EX2 R194, R3 ;  /* 0x0000000300c27308 */ /* 0x0007ee0000000800 */
[----:B------:R-:W4:Y:S03]  /*8680*/  LDSM.16.MT88.4 R20, [R140] ;  /* 0x000000008c14783b */ /* 0x000f260000004200 */
[----:B------:R-:W5:Y:S01]  /*8690*/  MUFU.EX2 R2, R2 ;  /* 0x0000000200027308 */ /* 0x000f620000000800 */
[--C-:B-1----:R-:W-:Y:S09]  /*86a0*/  FFMA.FTZ R0, R6, c[0x0][0x2d0], -R141.reuse ;  /* 0x0000b40006007a23 */ /* 0x102ff2000001088d */
[----:B------:R1:W1:Y:S01]  /*86b0*/  MUFU.EX2 R197, R0 ;  /* 0x0000000000c57308 */ /* 0x0002620000000800 */
[----:B---3--:R-:W-:Y:S05]  /*86c0*/  IADD3 R3, R171, R160, RZ ;  /* 0x000000a0ab037210 */ /* 0x008fea0007ffe0ff */
[----:B------:R-:W3:Y:S01]  /*86d0*/  LDSM.16.MT88.4 R28, [R3] ;  /* 0x00000000031c783b */ /* 0x000ee20000004200 */
[C---:B-----5:R-:W-:Y:S02]  /*86e0*/  FMUL.FTZ R4, R2.reuse, R104 ;  /* 0x0000006802047220 */ /* 0x060fe40000410000 */
[C---:B------:R-:W-:Y:S02]  /*86f0*/  FMUL.FTZ R5, R2.reuse, R105 ;  /* 0x0000006902057220 */ /* 0x040fe40000410000 */
[C---:B------:R-:W-:Y:S02]  /*8700*/  FMUL.FTZ R17, R2.reuse, R117 ;  /* 0x0000007502117220 */ /* 0x040fe40000410000 */
[C---:B------:R-:W-:Y:S02]  /*8710*/  FMUL.FTZ R16, R2.reuse, R116 ;  /* 0x0000007402107220 */ /* 0x040fe40000410000 */
[----:B------:R-:W-:Y:S02]  /*8720*/  FMUL.FTZ R24, R2, R124 ;  /* 0x0000007c02187220 */ /* 0x000fe40000410000 */
[--C-:B-1----:R-:W-:Y:S01]  /*8730*/  FFMA.FTZ R0, R10, c[0x0][0x2d0], -R142.reuse ;  /* 0x0000b4000a007a23 */ /* 0x102fe2000001088e */
[----:B------:R-:W-:Y:S01]  /*8740*/  F2FP.BF16.PACK_AB R138, R197, R198 ;  /* 0x000000c6c58a723e */ /* 0x000fe200000010ff */
[C---:B------:R-:W-:Y:S02]  /*8750*/  FMUL.FTZ R25, R2.reuse, R125 ;  /* 0x0000007d02197220 */ /* 0x040fe40000410000 */
        /* <DEDUP_REMOVED lines=29> */
[--C-:B------:R-:W-:Y:S02]  /*8930*/  FFMA.FTZ R0, R8, c[0x0][0x2d0], -R142.reuse ;  /* 0x0000b40008007a23 */ /* 0x100fe4000001088e */
[C---:B------:R-:W-:Y:S02]  /*8940*/  FMUL.FTZ R8, R2.reuse, R108 ;  /* 0x0000006c02087220 */ /* 0x040fe40000410000 */
[----:B------:R1:W5:Y:S01]  /*8950*/  MUFU.EX2 R195, R0 ;  /* 0x0000000000c37308 */ /* 0x0003620000000800 */
        /* <DEDUP_REMOVED lines=10> */
[----:B------:R-:W-:Y:S01]  /*8a00*/  FFMA.FTZ R116, R153, c[0x0][0x2d0], -R141 ;  /* 0x0000b40099747a23 */ /* 0x000fe2000001088d */
[----:B-1----:R-:W-:Y:S03]  /*8a10*/  FSEL R0, R100, RZ, P0 ;  /* 0x000000ff64007208 */ /* 0x002fe60000000000 */
[----:B------:R1:W-:Y:S01]  /*8a20*/  MUFU.EX2 R153, R116 ;  /* 0x0000007400997308 */ /* 0x0003e20000000800 */
[----:B-----5:R-:W-:Y:S01]  /*8a30*/  F2FP.BF16.PACK_AB R139, R194, R195 ;  /* 0x000000c3c28b723e */ /* 0x020fe200000010ff */
[----:B------:R-:W-:Y:S01]  /*8a40*/  FADD.FTZ R0, -R0, R103 ;  /* 0x0000006700007221 */ /* 0x000fe20000010100 */
[----:B------:R-:W-:Y:S03]  /*8a50*/  IADD3 R103, R168, R3, RZ ;  /* 0x00000003a8677210 */ /* 0x000fe60007ffe0ff */
[----:B------:R-:W-:Y:S06]  /*8a60*/  FMUL.FTZ R0, R0, c[0x0][0x2d0] ;  /* 0x0000b40000007a20 */ /* 0x000fec0000410000 */
[----:B------:R-:W5:Y:S01]  /*8a70*/  MUFU.EX2 R0, R0 ;  /* 0x0000000000007308 */ /* 0x000f620000000800 */
[----:B-1----:R-:W-:Y:S02]  /*8a80*/  FFMA.FTZ R116, R154, c[0x0][0x2d0], -R142 ;  /* 0x0000b4009a747a23 */ /* 0x002fe4000001088e */
[C---:B-----5:R-:W-:Y:S02]  /*8a90*/  FMUL.FTZ R6, R0.reuse, R106 ;  /* 0x0000006a00067220 */ /* 0x060fe40000410000 */
[C---:B------:R-:W-:Y:S02]  /*8aa0*/  FMUL.FTZ R7, R0.reuse, R107 ;  /* 0x0000006b00077220 */ /* 0x040fe40000410000 */
[----:B------:R-:W1:Y:S01]  /*8ab0*/  LDSM.16.MT88.4 R104, [R103] ;  /* 0x000000006768783b */ /* 0x000e620000004200 */
[C---:B------:R-:W-:Y:S02]  /*8ac0*/  FMUL.FTZ R10, R0.reuse, R110 ;  /* 0x0000006e000a7220 */ /* 0x040fe40000410000 */
[C---:B------:R-:W-:Y:S02]  /*8ad0*/  FMUL.FTZ R11, R0.reuse, R111 ;  /* 0x0000006f000b7220 */ /* 0x040fe40000410000 */
[C---:B--2---:R-:W-:Y:S03]  /*8ae0*/  HMMA.16816.F32.BF16 R4, R136.reuse, R12, R4 ;  /* 0x0000000c8804723c */ /* 0x044fe60000041804 */
[----:B------:R-:W2:Y:S02]  /*8af0*/  LDSM.16.MT88.4 R108, [R102+0x2000] ;  /* 0x00200000666c783b */ /* 0x000ea40000004200 */
        /* <DEDUP_REMOVED lines=10> */
[C---:B----4-:R-:W-:Y:S03]  /*8ba0*/  HMMA.16816.F32.BF16 R12, R136.reuse, R20, R12 ;  /* 0x00000014880c723c */ /* 0x050fe6000004180c */
        /* <DEDUP_REMOVED lines=31> */
[C---:B--2---:R-:W-:Y:S04]  /*8da0*/  HMMA.16816.F32.BF16 R36, R136.reuse, R108, R36 ;  /* 0x0000006c8824723c */ /* 0x044fe80000041824 */
        /* <DEDUP_REMOVED lines=21> */
[----:B------:R-:W-:Y:S02]  /*8f00*/  FFMA.FTZ R112, R143, c[0x0][0x2d0], -R141 ;  /* 0x0000b4008f707a23 */ /* 0x000fe4000001088d */
[C---:B--2---:R-:W-:Y:S02]  /*8f10*/  HMMA.16816.F32.BF16 R52, R136.reuse, R108, R52 ;  /* 0x0000006c8834723c */ /* 0x044fe40000041834 */
[----:B------:R2:W3:Y:S02]  /*8f20*/  MUFU.EX2 R180, R112 ;  /* 0x0000007000b47308 */ /* 0x0004e40000000800 */
[C---:B------:R-:W-:Y:S02]  /*8f30*/  FMUL.FTZ R94, R0.reuse, R94 ;  /* 0x0000005e005e7220 */ /* 0x040fe40000410000 */
[C---:B------:R-:W-:Y:S02]  /*8f40*/  FMUL.FTZ R95, R0.reuse, R95 ;  /* 0x0000005f005f7220 */ /* 0x040fe40000410000 */
[C---:B------:R-:W-:Y:S01]  /*8f50*/  HMMA.16816.F32.BF16 R56, R136.reuse, R110, R56 ;  /* 0x0000006e8838723c */ /* 0x040fe20000041838 */
[----:B------:R-:W4:Y:S03]  /*8f60*/  LDSM.16.MT88.4 R108, [R102+0x4000] ;  /* 0x00400000666c783b */ /* 0x000f260000004200 */
[C---:B------:R-:W-:Y:S02]  /*8f70*/  FMUL.FTZ R98, R0.reuse, R98 ;  /* 0x0000006200627220 */ /* 0x040fe40000410000 */
[----:B------:R-:W-:Y:S02]  /*8f80*/  FMUL.FTZ R99, R0, R99 ;  /* 0x0000006300637220 */ /* 0x000fe40000410000 */
[----:B------:R-:W-:Y:S04]  /*8f90*/  FFMA.FTZ R2, R2, R204, R191 ;  /* 0x000000cc02027223 */ /* 0x000fe800000100bf */
[----:B------:R-:W-:Y:S02]  /*8fa0*/  FFMA.FTZ R0, R0, R203, R188 ;  /* 0x000000cb00007223 */ /* 0x000fe400000100bc */
[----:B------:R-:W-:Y:S02]  /*8fb0*/  FADD.FTZ R2, R190, R2 ;  /* 0x00000002be027221 */ /* 0x000fe40000010000 */
[----:B------:R-:W-:Y:S02]  /*8fc0*/  FADD.FTZ R0, R196, R0 ;  /* 0x00000000c4007221 */ /* 0x000fe40000010000 */
[----:B--2---:R-:W-:Y:S02]  /*8fd0*/  FFMA.FTZ R112, R145, c[0x0][0x2d0], -R142 ;  /* 0x0000b40091707a23 */ /* 0x004fe4000001088e */
[----:B------:R-:W-:Y:S02]  /*8fe0*/  FADD.FTZ R2, R198, R2 ;  /* 0x00000002c6027221 */ /* 0x000fe40000010000 */
[----:B------:R2:W5:Y:S01]  /*8ff0*/  MUFU.EX2 R178, R112 ;  /* 0x0000007000b27308 */ /* 0x0005620000000800 */
[----:B------:R-:W-:Y:S01]  /*9000*/  FADD.FTZ R0, R195, R0 ;  /* 0x00000000c3007221 */ /* 0x000fe20000010000 */
[C---:B-1----:R-:W-:Y:S03]  /*9010*/  HMMA.16816.F32.BF16 R60, R136.reuse, R104, R60 ;  /* 0x00000068883c723c */ /* 0x042fe6000004183c */
[----:B------:R-:W-:Y:S02]  /*9020*/  FADD.FTZ R2, R197, R2 ;  /* 0x00000002c5027221 */ /* 0x000fe40000010000 */
[----:B------:R-:W-:Y:S02]  /*9030*/  FADD.FTZ R0, R194, R0 ;  /* 0x00000000c2007221 */ /* 0x000fe40000010000 */
[----:B---3--:R-:W-:Y:S01]  /*9040*/  FADD.FTZ R2, R180, R2 ;  /* 0x00000002b4027221 */ /* 0x008fe20000010000 */
[C---:B------:R-:W-:Y:S01]  /*9050*/  HMMA.16816.F32.BF16 R64, R136.reuse, R106, R64 ;  /* 0x0000006a8840723c */ /* 0x040fe20000041840 */
[----:B------:R-:W1:Y:S07]  /*9060*/  LDSM.16.MT88.4 R104, [R140+0x4000] ;  /* 0x004000008c68783b */ /* 0x000e6e0000004200 */
[C---:B----4-:R-:W-:Y:S04]  /*9070*/  HMMA.16816.F32.BF16 R68, R136.reuse, R108, R68 ;  /* 0x0000006c8844723c */ /* 0x050fe80000041844 */
[----:B--2---:R-:W-:Y:S02]  /*9080*/  FFMA.FTZ R112, R146, c[0x0][0x2d0], -R142 ;  /* 0x0000b40092707a23 */ /* 0x004fe4000001088e */
[----:B------:R-:W-:Y:S02]  /*9090*/  MUFU.EX2 R146, R121 ;  /* 0x0000007900927308 */ /* 0x000fe40000000800 */
[C---:B------:R-:W-:Y:S01]  /*90a0*/  HMMA.16816.F32.BF16 R72, R136.reuse, R110, R72 ;  /* 0x0000006e8848723c */ /* 0x040fe20000041848 */
[----:B------:R-:W2:Y:S03]  /*90b0*/  LDSM.16.MT88.4 R108, [R3+0x4000] ;  /* 0x00400000036c783b */ /* 0x000ea60000004200 */
[----:B-----5:R-:W-:Y:S04]  /*90c0*/  FADD.FTZ R0, R178, R0 ;  /* 0x00000000b2007221 */ /* 0x020fe80000010000 */
[----:B------:R3:W4:Y:S01]  /*90d0*/  MUFU.EX2 R177, R112 ;  /* 0x0000007000b17308 */ /* 0x0007220000000800 */
[C---:B-1----:R-:W-:Y:S07]  /*90e0*/  HMMA.16816.F32.BF16 R76, R136.reuse, R104, R76 ;  /* 0x00000068884c723c */ /* 0x042fee000004184c */
[--C-:B------:R-:W-:Y:S01]  /*90f0*/  FFMA.FTZ R104, R144, c[0x0][0x2d0], -R141.reuse ;  /* 0x0000b40090687a23 */ /* 0x100fe2000001088d */
[C---:B------:R-:W-:Y:S01]  /*9100*/  HMMA.16816.F32.BF16 R80, R136.reuse, R106, R80 ;  /* 0x0000006a8850723c */ /* 0x040fe20000041850 */
[----:B---3--:R-:W-:Y:S02]  /*9110*/  LDSM.16.MT88.4 R112, [R140+0x800] ;  /* 0x000800008c70783b */ /* 0x008fe40000004200 */
[----:B------:R1:W3:Y:S01]  /*9120*/  MUFU.EX2 R179, R104 ;  /* 0x0000006800b37308 */ /* 0x0002e20000000800 */
[----:B----4-:R-:W-:Y:S04]  /*9130*/  FADD.FTZ R0, R177, R0 ;  /* 0x00000000b1007221 */ /* 0x010fe80000010000 */
[C---:B--2---:R-:W-:Y:S07]  /*9140*/  HMMA.16816.F32.BF16 R84, R136.reuse, R108, R84 ;  /* 0x0000006c8854723c */ /* 0x044fee0000041854 */
[--C-:B------:R-:W-:Y:S01]  /*9150*/  FFMA.FTZ R108, R147, c[0x0][0x2d0], -R141.reuse ;  /* 0x0000b400936c7a23 */ /* 0x100fe2000001088d */
[C---:B------:R-:W-:Y:S01]  /*9160*/  HMMA.16816.F32.BF16 R88, R136.reuse, R110, R88 ;  /* 0x0000006e8858723c */ /* 0x040fe20000041858 */
[----:B------:R2:W-:Y:S01]  /*9170*/  MUFU.EX2 R147, R120 ;  /* 0x0000007800937308 */ /* 0x0005e20000000800 */
[----:B-1----:R-:W1:Y:S09]  /*9180*/  LDSM.16.MT88.4 R104, [R103+0x4000] ;  /* 0x004000006768783b */ /* 0x002e720000004200 */
[----:B------:R4:W5:Y:S01]  /*9190*/  MUFU.EX2 R176, R108 ;  /* 0x0000006c00b07308 */ /* 0x0009620000000800 */
[----:B---3--:R-:W-:Y:S01]  /*91a0*/  FADD.FTZ R2, R179, R2 ;  /* 0x00000002b3027221 */ /* 0x008fe20000010000 */
[----:B--2---:R-:W-:Y:S01]  /*91b0*/  LDSM.16.MT88.4 R120, [R140+0x1800] ;  /* 0x001800008c78783b */ /* 0x004fe20000004200 */
[--C-:B----4-:R-:W-:Y:S02]  /*91c0*/  FFMA.FTZ R108, R148, c[0x0][0x2d0], -R141.reuse ;  /* 0x0000b400946c7a23 */ /* 0x110fe4000001088d */
[----:B-----5:R-:W-:Y:S05]  /*91d0*/  FADD.FTZ R2, R176, R2 ;  /* 0x00000002b0027221 */ /* 0x020fea0000010000 */
[----:B------:R2:W3:Y:S01]  /*91e0*/  MUFU.EX2 R175, R108 ;  /* 0x0000006c00af7308 */ /* 0x0004e20000000800 */
[C---:B-1----:R-:W-:Y:S07]  /*91f0*/  HMMA.16816.F32.BF16 R92, R136.reuse, R104, R92 ;  /* 0x00000068885c723c */ /* 0x042fee000004185c */
[----:B------:R-:W-:Y:S01]  /*9200*/  FFMA.FTZ R104, R149, c[0x0][0x2d0], -R142 ;  /* 0x0000b40095687a23 */ /* 0x000fe2000001088e */
[----:B------:R-:W-:Y:S03]  /*9210*/  HMMA.16816.F32.BF16 R96, R136, R106, R96 ;  /* 0x0000006a8860723c */ /* 0x000fe60000041860 */
[----:B------:R1:W4:Y:S01]  /*9220*/  MUFU.EX2 R174, R104 ;  /* 0x0000006800ae7308 */ /* 0x0003220000000800 */
[----:B------:R-:W-:Y:S01]  /*9230*/  F2FP.BF16.PACK_AB R105, R177, R178 ;  /* 0x000000b2b169723e */ /* 0x000fe200000010ff */
[----:B--2---:R-:W2:Y:S01]  /*9240*/  LDSM.16.MT88.4 R108, [R102+0x800] ;  /* 0x00080000666c783b */ /* 0x004ea20000004200 */
[C---:B---3--:R-:W-:Y:S01]  /*9250*/  FADD.FTZ R2, R175.reuse, R2 ;  /* 0x00000002af027221 */ /* 0x048fe20000010000 */
[----:B------:R-:W-:Y:S01]  /*9260*/  F2FP.BF16.PACK_AB R106, R175, R176 ;  /* 0x000000b0af6a723e */ /* 0x000fe200000010ff */
[----:B-1----:R-:W-:Y:S04]  /*9270*/  FFMA.FTZ R104, R150, c[0x0][0x2d0], -R142 ;  /* 0x0000b40096687a23 */ /* 0x002fe8000001088e */
[----:B----4-:R-:W-:Y:S01]  /*9280*/  FADD.FTZ R0, R174, R0 ;  /* 0x00000000ae007221 */ /* 0x010fe20000010000 */
[----:B------:R1:W3:Y:S02]  /*9290*/  MUFU.EX2 R160, R104 ;  /* 0x0000006800a07308 */ /* 0x0002e40000000800 */
[----:B-1----:R-:W-:Y:S01]  /*92a0*/  F2FP.BF16.PACK_AB R104, R179, R180 ;  /* 0x000000b4b368723e */ /* 0x002fe200000010ff */
[C---:B---3--:R-:W-:Y:S01]  /*92b0*/  FADD.FTZ R0, R160.reuse, R0 ;  /* 0x00000000a0007221 */ /* 0x048fe20000010000 */
[----:B------:R-:W-:Y:S07]  /*92c0*/  F2FP.BF16.PACK_AB R107, R160, R174 ;  /* 0x000000aea06b723e */ /* 0x000fee00000010ff */
[C---:B--2---:R-:W-:Y:S08]  /*92d0*/  HMMA.16816.F32.BF16 R4, R104.reuse, R108, R4 ;  /* 0x0000006c6804723c */ /* 0x044ff00000041804 */
        /* <DEDUP_REMOVED lines=160> */
[----:B------:R-:W-:Y:S01]  /*9ce0*/  IMAD.SHL.U32 R18, R202, 0x2, RZ ;  /* 0x00000002ca127824 */ /* 0x000fe200078e00ff */
[----:B------:R-:W-:Y:S01]  /*9cf0*/  IADD3 R2, R2, -0x80, RZ ;  /* 0xffffff8002027810 */ /* 0x000fe20007ffe0ff */
[----:B------:R-:W-:Y:S01]  /*9d00*/  IMAD.SHL.U32 R17, R201, 0x2, RZ ;  /* 0x00000002c9117824 */ /* 0x000fe200078e00ff */
[----:B------:R-:W-:Y:S01]  /*9d10*/  SHF.L.U64.HI R15, R202, 0x1, R159 ;  /* 0x00000001ca0f7819 */ /* 0x000fe2000001029f */
[----:B------:R-:W-:Y:S01]  /*9d20*/  IMAD.SHL.U32 R16, R193, 0x2, RZ ;  /* 0x00000002c1107824 */ /* 0x000fe200078e00ff */
        /* <DEDUP_REMOVED lines=29> */
.L_x_2808:
[----:B------:R-:W-:-:S05]  /*9f00*/  BRA.DIV ~URZ, `(.L_x_2714) ;  /* 0x000097c27f007947 */ /* 0x000fca000b800000 */
[----:B------:R-:W3:Y:S01]  /*9f10*/  SHFL.IDX PT, R2, R12, RZ, 0x181f ;  /* 0x00181fff0c027589 */ /* 0x000ee200000e0000 */
[----:B------:R-:W-:Y:S01]  /*9f20*/  ISETP.GE.AND P5, PT, R193, c[0x0][0x1d4], PT ;  /* 0x00007500c1007a0c */ /* 0x000fe20003fa6270 */
[----:B------:R-:W-:Y:S01]  /*9f30*/  IMAD R0, R199, 0x6000, R224 ;  /* 0x00006000c7007824 */ /* 0x000fe200078e02e0 */
[----:B------:R-:W-:Y:S02]  /*9f40*/  ISETP.GE.AND P1, PT, R201, c[0x0][0x1d4], PT ;  /* 0x00007500c9007a0c */ /* 0x000fe40003f26270 */
[C---:B---3--:R-:W-:Y:S02]  /*9f50*/  IADD3 R8, P0, R2.reuse, R16, RZ ;  /* 0x0000001002087210 */ /* 0x048fe40007f1e0ff */
[----:B------:R-:W-:Y:S03]  /*9f60*/  IADD3 R6, P6, R2, R17, RZ ;  /* 0x0000001102067210 */ /* 0x000fe60007fde0ff */
[----:B--2---:R-:W-:Y:S01]  /*9f70*/  IMAD.X R9, R4, 0x1, R13, P0 ;  /* 0x0000000104097824 */ /* 0x004fe200000e060d */
        /* <DEDUP_REMOVED lines=14> */
.L_x_2809:
[----:B--2-4-:R-:W-:Y:S02]  /*a060*/  IADD3 R6, -R10, 0x10, RZ ;  /* 0x000000100a067810 */ /* 0x014fe40007ffe1ff */
[----:B------:R-:W-:Y:S02]  /*a070*/  IADD3 R3, -R11, 0x10, RZ ;  /* 0x000000100b037810 */ /* 0x000fe40007ffe1ff */
[----:B------:R-:W-:Y:S02]  /*a080*/  LOP3.LUT R6, R6, 0xf, RZ, 0xc0, !PT ;  /* 0x0000000f06067812 */ /* 0x000fe400078ec0ff */
[----:B------:R-:W-:Y:S02]  /*a090*/  LOP3.LUT R3, R3, 0xf, RZ, 0xc0, !PT ;  /* 0x0000000f03037812 */ /* 0x000fe400078ec0ff */
[----:B------:R-:W-:Y:S02]  /*a0a0*/  IADD3 R7, -R5, 0x10, RZ ;  /* 0x0000001005077810 */ /* 0x000fe40007ffe1ff */
[-C--:B------:R-:W-:Y:S02]  /*a0b0*/  IADD3 R6, P6, P5, R6, R2.reuse, R17 ;  /* 0x0000000206067210 */ /* 0x080fe40007dde011 */
[----:B------:R-:W-:Y:S02]  /*a0c0*/  IADD3 R8, P1, P0, R3, R2, R16 ;  /* 0x0000000203087210 */ /* 0x000fe4000783e010 */
[----:B------:R-:W-:Y:S02]  /*a0d0*/  LOP3.LUT R3, R7, 0xf, RZ, 0xc0, !PT ;  /* 0x0000000f07037812 */ /* 0x000fe400078ec0ff */
        /* <DEDUP_REMOVED lines=13> */
.L_x_2712:
[----:B------:R-:W-:Y:S05]  /*a1b0*/  BSYNC B0 ;  /* 0x0000000000007941 */ /* 0x000fea0003800000 */
.L_x_2711:
[C---:B------:R-:W-:Y:S01]  /*a1c0*/  ISETP.GT.AND P0, PT, R172.reuse, R209, PT ;  /* 0x000000d1ac00720c */ /* 0x040fe20003f04270 */
[----:B------:R-:W0:Y:S01]  /*a1d0*/  LDGDEPBAR ;  /* 0x00000000000079af */ /* 0x000e220000000000 */
[C---:B------:R-:W-:Y:S01]  /*a1e0*/  ISETP.GE.AND P1, PT, R161.reuse, 0x1, PT ;  /* 0x00000001a100780c */ /* 0x040fe20003f26270 */
[----:B------:R-:W-:Y:S01]  /*a1f0*/  IMAD.MOV.U32 R103, RZ, RZ, R100 ;  /* 0x000000ffff677224 */ /* 0x000fe200078e0064 */
[----:B-1----:R-:W-:Y:S01]  /*a200*/  IADD3 R0, R161, 0x1, RZ ;  /* 0x00000001a1007810 */ /* 0x002fe20007ffe0ff */
[----:B------:R-:W-:Y:S01]  /*a210*/  IMAD.MOV.U32 R102, RZ, RZ, R101 ;  /* 0x000000ffff667224 */ /* 0x000fe200078e0065 */
[----:B------:R-:W-:Y:S02]  /*a220*/  IADD3 R172, R172, -0x1, RZ ;  /* 0xffffffffacac7810 */ /* 0x000fe40007ffe0ff */
[----:B------:R-:W-:Y:S05]  /*a230*/  SEL R161, R0, RZ, !P1 ;  /* 0x000000ff00a17207 */ /* 0x000fea0004800000 */
[----:B------:R-:W-:-:S05]  /*a240*/  @P0 BRA `(.L_x_2715) ;  /* 0xffffc89000000947 */ /* 0x000fca000383ffff */
.L_x_2706:
[----:B------:R-:W-:Y:S01]  /*a250*/  ISETP.GE.AND P0, PT, R172, R205, PT ;  /* 0x000000cdac00720c */ /* 0x000fe20003f06270 */
[----:B------:R-:W-:Y:S01]  /*a260*/  IMAD.MOV.U32 R182, RZ, RZ, 0x1f ;  /* 0x0000001fffb67424 */ /* 0x000fe200078e00ff */
[----:B------:R-:W-:-:S11]  /*a270*/  MOV R180, 0xffffffff ;  /* 0xffffffff00b47802 */ /* 0x000fd60000000f00 */
[----:B------:R-:W-:Y:S05]  /*a280*/  @!P0 BRA `(.L_x_2716) ;  /* 0x000032a000008947 */ /* 0x000fea0003800000 */
[----:B------:R-:W-:Y:S02]  /*a290*/  MOV R102, R100 ;  /* 0x0000006400667202 */ /* 0x000fe40000000f00 */
[----:B------:R-:W-:Y:S02]  /*a2a0*/  MOV R0, R101 ;  /* 0x0000006500007202 */ /* 0x000fe40000000f00 */
.L_x_2726:
        /* <DEDUP_REMOVED lines=43> */
.L_x_2810:
        /* <DEDUP_REMOVED lines=22> */
.L_x_2811:
        /* <DEDUP_REMOVED lines=21> */
.L_x_2718:
[----:B------:R-:W-:Y:S05]  /*a810*/  BSYNC B0 ;  /* 0x0000000000007941 */ /* 0x000fea0003800000 */
.L_x_2717:
        /* <DEDUP_REMOVED lines=25> */
[----:B------:R-:W-:Y:S01]  /*a9b0*/  IMAD.IADD R156, R166, 0x1, R103 ;  /* 0x00000001a69c7824 */ /* 0x000fe200078e0267 */
        /* <DEDUP_REMOVED lines=227> */
.L_x_2812:
        /* <DEDUP_REMOVED lines=49> */
[----:B------:R4:W-:Y:S01]  /*bb00*/  MUFU.EX2 R22, R21 ;  /* 0x0000001500167308 */ /* 0x0009e20000000800 */
[C---:B------:R-:W-:Y:S02]  /*bb10*/  FMUL.FTZ R49, R2.reuse, R49 ;  /* 0x0000003102317220 */ /* 0x040fe40000410000 */
[C---:B------:R-:W-:Y:S02]  /*bb20*/  FMUL.FTZ R52, R2.reuse, R52 ;  /* 0x0000003402347220 */ /* 0x040fe40000410000 */
[C---:B--2---:R-:W-:Y:S02]  /*bb30*/  FMUL.FTZ R24, R2.reuse, R124 ;  /* 0x0000007c02187220 */ /* 0x044fe40000410000 */
        /* <DEDUP_REMOVED lines=9> */
[----:B------:R-:W-:Y:S01]  /*bbd0*/  MUFU.EX2 R116, R156 ;  /* 0x0000009c00747308 */ /* 0x000fe20000000800 */
[----:B-1----:R-:W-:Y:S01]  /*bbe0*/  FMNMX.FTZ R0, R5, R0, !PT ;  /* 0x0000000005007209 */ /* 0x002fe20007810000 */
[C---:B------:R-:W-:Y:S02]  /*bbf0*/  FMUL.FTZ R68, R2.reuse, R68 ;  /* 0x0000004402447220 */ /* 0x040fe40000410000 */
[C---:B----4-:R-:W-:Y:S02]  /*bc00*/  FMUL.FTZ R21, R2.reuse, R121 ;  /* 0x0000007902157220 */ /* 0x050fe40000410000 */
[----:B------:R-:W1:Y:S01]  /*bc10*/  SHFL.BFLY PT, R3, R0, 0x1, 0x1f ;  /* 0x0c201f0000037f89 */ /* 0x000e6200000e0000 */
        /* <DEDUP_REMOVED lines=38> */
[----:B------:R4:W-:Y:S01]  /*be80*/  MUFU.EX2 R124, R7 ;  /* 0x00000007007c7308 */ /* 0x0009e20000000800 */
[C---:B-1----:R-:W-:Y:S02]  /*be90*/  FMUL.FTZ R4, R2.reuse, R104 ;  /* 0x0000006802047220 */ /* 0x042fe40000410000 */
[C---:B------:R-:W-:Y:S01]  /*bea0*/  FMUL.FTZ R9, R2.reuse, R109 ;  /* 0x0000006d02097220 */ /* 0x040fe20000410000 */
[----:B--2---:R-:W-:Y:S01]  /*beb0*/  F2FP.BF16.PACK_AB R137, R11, R15 ;  /* 0x0000000f0b89723e */ /* 0x004fe200000010ff */
[C---:B------:R-:W-:Y:S02]  /*bec0*/  FMUL.FTZ R5, R2.reuse, R105 ;  /* 0x0000006902057220 */ /* 0x040fe40000410000 */
[C---:B------:R-:W-:Y:S02]  /*bed0*/  FMUL.FTZ R12, R2.reuse, R112 ;  /* 0x00000070020c7220 */ /* 0x040fe40000410000 */
[C---:B------:R-:W-:Y:S01]  /*bee0*/  FMUL.FTZ R13, R2.reuse, R113 ;  /* 0x00000071020d7220 */ /* 0x040fe20000410000 */
[----:B------:R-:W1:Y:S01]  /*bef0*/  MUFU.EX2 R125, R10 ;  /* 0x0000000a007d7308 */ /* 0x000e620000000800 */
[C---:B------:R-:W-:Y:S02]  /*bf00*/  FMUL.FTZ R20, R2.reuse, R120 ;  /* 0x0000007802147220 */ /* 0x040fe40000410000 */
[----:B------:R-:W-:Y:S02]  /*bf10*/  FMUL.FTZ R97, R2, R97 ;  /* 0x0000006102617220 */ /* 0x000fe40000410000 */
[----:B------:R-:W-:Y:S02]  /*bf20*/  FADD.FTZ R3, R8, R3 ;  /* 0x0000000308037221 */ /* 0x000fe40000010000 */
[----:B------:R-:W-:Y:S01]  /*bf30*/  FMUL.FTZ R8, R2, R108 ;  /* 0x0000006c02087220 */ /* 0x000fe20000410000 */
[----:B------:R-:W-:Y:S01]  /*bf40*/  IADD3 R2, R170, R160, RZ ;  /* 0x000000a0aa027210 */ /* 0x000fe20007ffe0ff */
[C---:B---3--:R-:W-:Y:S01]  /*bf50*/  FFMA.FTZ R6, R0.reuse, R203, R15 ;  /* 0x000000cb00067223 */ /* 0x048fe2000001000f */
[----:B------:R-:W-:Y:S01]  /*bf60*/  F2FP.BF16.PACK_AB R108, R19, R22 ;  /* 0x00000016136c723e */ /* 0x000fe200000010ff */
[----:B------:R-:W-:Y:S01]  /*bf70*/  FMUL.FTZ R14, R0, R114 ;  /* 0x00000072000e7220 */ /* 0x000fe20000410000 */
[----:B------:R-:W-:Y:S01]  /*bf80*/  IADD3 R102, R168, R2, RZ ;  /* 0x00000002a8667210 */ /* 0x000fe20007ffe0ff */
[----:B------:R-:W2:Y:S01]  /*bf90*/  LDSM.16.MT88.4 R140, [R2] ;  /* 0x00000000028c783b */ /* 0x000ea20000004200 */
[C---:B----4-:R-:W-:Y:S01]  /*bfa0*/  FMUL.FTZ R7, R0.reuse, R107 ;  /* 0x0000006b00077220 */ /* 0x050fe20000410000 */
[----:B------:R-:W-:Y:S01]  /*bfb0*/  MUFU.EX2 R109, R149 ;  /* 0x00000095006d7308 */ /* 0x000fe20000000800 */
[----:B------:R-:W-:Y:S02]  /*bfc0*/  FADD.FTZ R120, R11, R6 ;  /* 0x000000060b787221 */ /* 0x000fe40000010000 */
[C---:B------:R-:W-:Y:S02]  /*bfd0*/  FMUL.FTZ R6, R0.reuse, R106 ;  /* 0x0000006a00067220 */ /* 0x040fe40000410000 */
[C---:B------:R-:W-:Y:S01]  /*bfe0*/  FMUL.FTZ R11, R0.reuse, R111 ;  /* 0x0000006f000b7220 */ /* 0x040fe20000410000 */
[----:B------:R-:W3:Y:S01]  /*bff0*/  LDSM.16.MT88.4 R104, [R102] ;  /* 0x000000006668783b */ /* 0x000ee20000004200 */
[C---:B------:R-:W-:Y:S01]  /*c000*/  FMUL.FTZ R15, R0.reuse, R115 ;  /* 0x00000073000f7220 */ /* 0x040fe20000410000 */
[----:B-1----:R-:W-:Y:S01]  /*c010*/  F2FP.BF16.PACK_AB R139, R125, R124 ;  /* 0x0000007c7d8b723e */ /* 0x002fe200000010ff */
[C---:B------:R-:W-:Y:S01]  /*c020*/  FMUL.FTZ R26, R0.reuse, R126 ;  /* 0x0000007e001a7220 */ /* 0x040fe20000410000 */
[----:B------:R-:W-:Y:S01]  /*c030*/  MUFU.EX2 R113, R159 ;  /* 0x0000009f00717308 */ /* 0x000fe20000000800 */
[C---:B------:R-:W-:Y:S02]  /*c040*/  FMUL.FTZ R27, R0.reuse, R127 ;  /* 0x0000007f001b7220 */ /* 0x040fe40000410000 */
[C---:B------:R-:W-:Y:S02]  /*c050*/  FMUL.FTZ R34, R0.reuse, R134 ;  /* 0x0000008600227220 */ /* 0x040fe40000410000 */
[----:B------:R-:W-:Y:S02]  /*c060*/  FMUL.FTZ R35, R0, R135 ;  /* 0x0000008700237220 */ /* 0x000fe40000410000 */
[----:B------:R-:W-:Y:S02]  /*c070*/  FADD.FTZ R120, R124, R120 ;  /* 0x000000787c787221 */ /* 0x000fe40000010000 */
[----:B------:R-:W-:Y:S01]  /*c080*/  FMUL.FTZ R10, R0, R110 ;  /* 0x0000006e000a7220 */ /* 0x000fe20000410000 */
[----:B------:R-:W-:Y:S01]  /*c090*/  MUFU.EX2 R112, R158 ;  /* 0x0000009e00707308 */ /* 0x000fe20000000800 */
[----:B------:R-:W-:Y:S02]  /*c0a0*/  FADD.FTZ R3, R22, R3 ;  /* 0x0000000316037221 */ /* 0x000fe40000010000 */
[C---:B------:R-:W-:Y:S02]  /*c0b0*/  FMUL.FTZ R18, R0.reuse, R118 ;  /* 0x0000007600127220 */ /* 0x040fe40000410000 */
[----:B------:R-:W-:Y:S02]  /*c0c0*/  FADD.FTZ R103, R19, R3 ;  /* 0x0000000313677221 */ /* 0x000fe40000010000 */
[C---:B------:R-:W-:Y:S02]  /*c0d0*/  FMUL.FTZ R19, R0.reuse, R119 ;  /* 0x0000007700137220 */ /* 0x040fe40000410000 */
[C---:B------:R-:W-:Y:S01]  /*c0e0*/  FMUL.FTZ R22, R0.reuse, R122 ;  /* 0x0000007a00167220 */ /* 0x040fe20000410000 */
        /* <DEDUP_REMOVED lines=10> */
[----:B------:R-:W-:Y:S01]  /*c190*/  MUFU.EX2 R110, R148 ;  /* 0x00000094006e7308 */ /* 0x000fe20000000800 */
[C---:B------:R-:W-:Y:S01]  /*c1a0*/  FMUL.FTZ R43, R0.reuse, R43 ;  /* 0x0000002b002b7220 */ /* 0x040fe20000410000 */
[C---:B---3--:R-:W-:Y:S04]  /*c1b0*/  HMMA.16816.F32.BF16 R12, R136.reuse, R104, R12 ;  /* 0x00000068880c723c */ /* 0x048fe8000004180c */
        /* <DEDUP_REMOVED lines=35> */
[----:B------:R-:W-:Y:S01]  /*c3f0*/  FMUL.FTZ R99, R0, R99 ;  /* 0x0000006300637220 */ /* 0x000fe20000410000 */
[----:B------:R-:W-:Y:S01]  /*c400*/  IADD3 R0, R171, R160, RZ ;  /* 0x000000a0ab007210 */ /* 0x000fe20007ffe0ff */
[----:B------:R-:W-:Y:S01]  /*c410*/  FADD.FTZ R103, R109, R103 ;  /* 0x000000676d677221 */ /* 0x000fe20000010000 */
[----:B------:R-:W-:Y:S02]  /*c420*/  MUFU.EX2 R144, R152 ;  /* 0x0000009800907308 */ /* 0x000fe40000000800 */
[----:B------:R-:W-:Y:S01]  /*c430*/  IADD3 R3, R168, R0, RZ ;  /* 0x00000000a8037210 */ /* 0x000fe20007ffe0ff */
[----:B------:R-:W1:Y:S01]  /*c440*/  LDSM.16.MT88.4 R104, [R0] ;  /* 0x000000000068783b */ /* 0x000e620000004200 */
[C---:B------:R-:W-:Y:S01]  /*c450*/  FADD.FTZ R103, R110.reuse, R103 ;  /* 0x000000676e677221 */ /* 0x040fe20000010000 */
[----:B------:R-:W-:Y:S02]  /*c460*/  F2FP.BF16.PACK_AB R110, R110, R109 ;  /* 0x0000006d6e6e723e */ /* 0x000fe400000010ff */
[----:B------:R-:W-:Y:S01]  /*c470*/  F2FP.BF16.PACK_AB R109, R123, R121 ;  /* 0x000000797b6d723e */ /* 0x000fe200000010ff */
[----:B------:R-:W-:Y:S02]  /*c480*/  FADD.FTZ R103, R113, R103 ;  /* 0x0000006771677221 */ /* 0x000fe40000010000 */
[----:B------:R-:W-:Y:S01]  /*c490*/  MUFU.EX2 R145, R153 ;  /* 0x0000009900917308 */ /* 0x000fe20000000800 */
[----:B------:R-:W-:Y:S01]  /*c4a0*/  LDSM.16.MT88.4 R132, [R3+0x1800] ;  /* 0x001800000384783b */ /* 0x000fe20000004200 */
[----:B------:R-:W-:Y:S04]  /*c4b0*/  FADD.FTZ R103, R112, R103 ;  /* 0x0000006770677221 */ /* 0x000fe80000010000 */
[----:B------:R-:W-:Y:S04]  /*c4c0*/  FADD.FTZ R103, R117, R103 ;  /* 0x0000006775677221 */ /* 0x000fe80000010000 */
[----:B------:R-:W-:Y:S01]  /*c4d0*/  FADD.FTZ R103, R116, R103 ;  /* 0x0000006774677221 */ /* 0x000fe20000010000 */
[----:B------:R-:W-:Y:S03]  /*c4e0*/  MUFU.EX2 R143, R154 ;  /* 0x0000009a008f7308 */ /* 0x000fe60000000800 */
[----:B------:R-:W-:Y:S07]  /*c4f0*/  FADD.FTZ R103, R119, R103 ;  /* 0x0000006777677221 */ /* 0x000fee0000010000 */
[----:B------:R-:W2:Y:S10]  /*c500*/  MUFU.EX2 R142, R155 ;  /* 0x0000009b008e7308 */ /* 0x000eb40000000800 */
[----:B------:R-:W-:Y:S01]  /*c510*/  MUFU.EX2 R141, R175 ;  /* 0x000000af008d7308 */ /* 0x000fe20000000800 */
[C---:B-1----:R-:W-:Y:S08]  /*c520*/  HMMA.16816.F32.BF16 R20, R136.reuse, R104, R20 ;  /* 0x000000688814723c */ /* 0x042ff00000041814 */
[C---:B------:R-:W-:Y:S01]  /*c530*/  HMMA.16816.F32.BF16 R24, R136.reuse, R106, R24 ;  /* 0x0000006a8818723c */ /* 0x040fe20000041818 */
[----:B------:R-:W1:Y:S01]  /*c540*/  LDSM.16.MT88.4 R104, [R3] ;  /* 0x000000000368783b */ /* 0x000e620000004200 */
[----:B------:R-:W3:Y:S06]  /*c550*/  MUFU.EX2 R140, R179 ;  /* 0x000000b3008c7308 */ /* 0x000eec0000000800 */
        /* <DEDUP_REMOVED lines=80> */
[C---:B--2---:R-:W-:Y:S01]  /*ca60*/  HMMA.16816.F32.BF16 R12, R104.reuse, R112, R12 ;  /* 0x00000070680c723c */ /* 0x044fe2000004180c */
[----:B------:R-:W-:Y:S07]  /*ca70*/  LDSM.16.MT88.4 R116, [R102+0x1800] ;  /* 0x001800006674783b */ /* 0x000fee0000004200 */
        /* <DEDUP_REMOVED lines=29> */
[----:B------:R-:W-:Y:S03]  /*cc50*/  LDSM.16.MT88.4 R124, [R0+0x1800] ;  /* 0x00180000007c783b */ /* 0x000fe60000004200 */
[----:B------:R-:W-:Y:S04]  /*cc60*/  FADD.FTZ R108, R121, R108 ;  /* 0x0000006c796c7221 */ /* 0x000fe80000010000 */
[C---:B--2---:R-:W-:Y:S04]  /*cc70*/  HMMA.16816.F32.BF16 R92, R104.reuse, R112, R92 ;  /* 0x00000070685c723c */ /* 0x044fe8000004185c */
[----:B------:R-:W-:Y:S02]  /*cc80*/  FADD.FTZ R120, R123, R108 ;  /* 0x0000006c7b787221 */ /* 0x000fe40000010000 */
[----:B------:R-:W1:Y:S02]  /*cc90*/  LDSM.16.MT88.4 R108, [R2+0x1800] ;  /* 0x00180000026c783b */ /* 0x000e640000004200 */
[----:B------:R-:W-:Y:S04]  /*cca0*/  HMMA.16816.F32.BF16 R96, R104, R114, R96 ;  /* 0x000000726860723c */ /* 0x000fe80000041860 */
[----:B------:R-:W-:Y:S04]  /*ccb0*/  FADD.FTZ R103, R122, R120 ;  /* 0x000000787a677221 */ /* 0x000fe80000010000 */
[C---:B-1----:R-:W-:Y:S01]  /*ccc0*/  HMMA.16816.F32.BF16 R104, R136.reuse, R108, R4 ;  /* 0x0000006c8868723c */ /* 0x042fe20000041804 */
[----:B------:R-:W1:Y:S07]  /*ccd0*/  LDSM.16.MT88.4 R4, [R2+0x3800] ;  /* 0x003800000204783b */ /* 0x000e6e0000004200 */
[C---:B------:R-:W-:Y:S01]  /*cce0*/  HMMA.16816.F32.BF16 R108, R136.reuse, R110, R8 ;  /* 0x0000006e886c723c */ /* 0x040fe20000041808 */
[----:B------:R-:W2:Y:S07]  /*ccf0*/  LDSM.16.MT88.4 R8, [R102+0x3800] ;  /* 0x003800006608783b */ /* 0x000eae0000004200 */
[C---:B------:R-:W-:Y:S01]  /*cd00*/  HMMA.16816.F32.BF16 R112, R136.reuse, R116, R12 ;  /* 0x000000748870723c */ /* 0x040fe2000004180c */
[----:B------:R-:W3:Y:S07]  /*cd10*/  LDSM.16.MT88.4 R12, [R0+0x3800] ;  /* 0x00380000000c783b */ /* 0x000eee0000004200 */
[C---:B------:R-:W-:Y:S01]  /*cd20*/  HMMA.16816.F32.BF16 R116, R136.reuse, R118, R16 ;  /* 0x000000768874723c */ /* 0x040fe20000041810 */
[----:B------:R-:W-:Y:S07]  /*cd30*/  LDSM.16.MT88.4 R16, [R102+0x5800] ;  /* 0x005800006610783b */ /* 0x000fee0000004200 */
[C---:B------:R-:W-:Y:S01]  /*cd40*/  HMMA.16816.F32.BF16 R120, R136.reuse, R124, R20 ;  /* 0x0000007c8878723c */ /* 0x040fe20000041814 */
[----:B------:R4:W-:Y:S07]  /*cd50*/  LDSM.16.MT88.4 R20, [R0+0x5800] ;  /* 0x005800000014783b */ /* 0x0009ee0000004200 */
[C---:B------:R-:W-:Y:S08]  /*cd60*/  HMMA.16816.F32.BF16 R124, R136.reuse, R126, R24 ;  /* 0x0000007e887c723c */ /* 0x040ff00000041818 */
[C---:B------:R-:W-:Y:S08]  /*cd70*/  HMMA.16816.F32.BF16 R128, R136.reuse, R132, R28 ;  /* 0x000000848880723c */ /* 0x040ff0000004181c */
[C---:B------:R-:W-:Y:S04]  /*cd80*/  HMMA.16816.F32.BF16 R132, R136.reuse, R134, R32 ;  /* 0x000000868884723c */ /* 0x040fe80000041820 */
[----:B----4-:R-:W-:Y:S04]  /*cd90*/  FADD.FTZ R0, R148, R103 ;  /* 0x0000006794007221 */ /* 0x010fe80000010000 */
[C---:B-1----:R-:W-:Y:S04]  /*cda0*/  HMMA.16816.F32.BF16 R36, R136.reuse, R4, R36 ;  /* 0x000000048824723c */ /* 0x042fe80000041824 */
[----:B------:R-:W-:Y:S04]  /*cdb0*/  FADD.FTZ R0, R146, R0 ;  /* 0x0000000092007221 */ /* 0x000fe80000010000 */
[C---:B------:R-:W-:Y:S01]  /*cdc0*/  HMMA.16816.F32.BF16 R40, R136.reuse, R6, R40 ;  /* 0x000000068828723c */ /* 0x040fe20000041828 */
[----:B------:R-:W1:Y:S03]  /*cdd0*/  LDSM.16.MT88.4 R4, [R3+0x3800] ;  /* 0x003800000304783b */ /* 0x000e660000004200 */
[----:B------:R-:W-:Y:S04]  /*cde0*/  FADD.FTZ R0, R147, R0 ;  /* 0x0000000093007221 */ /* 0x000fe80000010000 */
[C---:B--2---:R-:W-:Y:S04]  /*cdf0*/  HMMA.16816.F32.BF16 R44, R136.reuse, R8, R44 ;  /* 0x00000008882c723c */ /* 0x044fe8000004182c */
[----:B------:R-:W-:Y:S04]  /*ce00*/  FADD.FTZ R0, R144, R0 ;  /* 0x0000000090007221 */ /* 0x000fe80000010000 */
[C---:B------:R-:W-:Y:S01]  /*ce10*/  HMMA.16816.F32.BF16 R48, R136.reuse, R10, R48 ;  /* 0x0000000a8830723c */ /* 0x040fe20000041830 */
[----:B------:R2:W4:Y:S03]  /*ce20*/  LDSM.16.MT88.4 R8, [R2+0x5800] ;  /* 0x005800000208783b */ /* 0x0005260000004200 */
[----:B------:R-:W-:Y:S04]  /*ce30*/  FADD.FTZ R0, R145, R0 ;  /* 0x0000000091007221 */ /* 0x000fe80000010000 */
[C---:B---3--:R-:W-:Y:S04]  /*ce40*/  HMMA.16816.F32.BF16 R52, R136.reuse, R12, R52 ;  /* 0x0000000c8834723c */ /* 0x048fe80000041834 */
[----:B------:R-:W-:Y:S04]  /*ce50*/  FADD.FTZ R0, R143, R0 ;  /* 0x000000008f007221 */ /* 0x000fe80000010000 */
[C---:B------:R-:W-:Y:S01]  /*ce60*/  HMMA.16816.F32.BF16 R56, R136.reuse, R14, R56 ;  /* 0x0000000e8838723c */ /* 0x040fe20000041838 */
[----:B------:R-:W3:Y:S03]  /*ce70*/  LDSM.16.MT88.4 R12, [R3+0x5800] ;  /* 0x00580000030c783b */ /* 0x000ee60000004200 */
[----:B------:R-:W-:Y:S01]  /*ce80*/  FADD.FTZ R0, R142, R0 ;  /* 0x000000008e007221 */ /* 0x000fe20000010000 */
[----:B--2---:R-:W-:Y:S03]  /*ce90*/  IADD3 R2, R172, -0x2, RZ ;  /* 0xfffffffeac027810 */ /* 0x004fe60007ffe0ff */
        /* <DEDUP_REMOVED lines=11> */
[C---:B---3--:R-:W-:Y:S08]  /*cf50*/  HMMA.16816.F32.BF16 R92, R136.reuse, R12, R92 ;  /* 0x0000000c885c723c */ /* 0x048ff0000004185c */
[----:B------:R-:W-:Y:S01]  /*cf60*/  HMMA.16816.F32.BF16 R96, R136, R14, R96 ;  /* 0x0000000e8860723c */ /* 0x000fe20000041860 */
[----:B------:R-:W-:Y:S07]  /*cf70*/  @!UPT UIADD3 URZ, URZ, URZ, URZ ;  /* 0x0000003f3f3ff290 */ /* 0x000fee000fffe03f */
[----:B------:R-:W-:-:S11]  /*cf80*/  @!P0 BRA `(.L_x_2723) ;  /* 0x000004f000008947 */ /* 0x000fd60003800000 */
[----:B------:R-:W-:Y:S01]  /*cf90*/  IMAD R2, R172, 0x40, R211 ;  /* 0x00000040ac027824 */ /* 0x000fe200078e02d3 */
[----:B------:R-:W-:Y:S01]  /*cfa0*/  SHF.R.S32.HI R183, RZ, 0x1f, R202 ;  /* 0x0000001fffb77819 */ /* 0x000fe200000114ca */
[----:B------:R-:W-:Y:S01]  /*cfb0*/  IMAD.MOV.U32 R173, RZ, RZ, RZ ;  /* 0x000000ffffad7224 */ /* 0x000fe200078e00ff */
[----:B------:R-:W-:Y:S01]  /*cfc0*/  SHF.R.S32.HI R184, RZ, 0x1f, R201 ;  /* 0x0000001fffb87819 */ /* 0x000fe200000114c9 */
[----:B------:R-:W-:Y:S01]  /*cfd0*/  IMAD.SHL.U32 R18, R202, 0x2, RZ ;  /* 0x00000002ca127824 */ /* 0x000fe200078e00ff */
        /* <DEDUP_REMOVED lines=32> */
.L_x_2813:
        /* <DEDUP_REMOVED lines=21> */
.L_x_2814:
[----:B--23--:R-:W-:Y:S02]  /*d330*/  IADD3 R3, -R5, 0x10, RZ ;  /* 0x0000001005037810 */ /* 0x00cfe40007ffe1ff */
[----:B------:R-:W-:Y:S02]  /*d340*/  IADD3 R6, -R10, 0x10, RZ ;  /* 0x000000100a067810 */ /* 0x000fe40007ffe1ff */
[----:B------:R-:W-:Y:S02]  /*d350*/  LOP3.LUT R3, R3, 0xf, RZ, 0xc0, !PT ;  /* 0x0000000f03037812 */ /* 0x000fe400078ec0ff */
[----:B------:R-:W-:Y:S02]  /*d360*/  IADD3 R9, -R7, 0x10, RZ ;  /* 0x0000001007097810 */ /* 0x000fe40007ffe1ff */
[----:B------:R-:W-:Y:S02]  /*d370*/  IADD3 R8, P5, P4, R3, R2, R16 ;  /* 0x0000000203087210 */ /* 0x000fe40007cbe010 */
[----:B------:R-:W-:Y:S02]  /*d380*/  ISETP.NE.U32.AND P6, PT, R5, RZ, PT ;  /* 0x000000ff0500720c */ /* 0x000fe40003fc5070 */
[----:B------:R-:W-:Y:S02]  /*d390*/  LOP3.LUT R6, R6, 0xf, RZ, 0xc0, !PT ;  /* 0x0000000f06067812 */ /* 0x000fe400078ec0ff */
[----:B------:R-:W-:Y:S02]  /*d3a0*/  LOP3.LUT R3, R9, 0xf, RZ, 0xc0, !PT ;  /* 0x0000000f09037812 */ /* 0x000fe400078ec0ff */
[----:B------:R-:W-:Y:S02]  /*d3b0*/  IADD3.X R9, RZ, R4, R13, P5, P4 ;  /* 0x00000004ff097210 */ /* 0x000fe40002fe840d */
[----:B------:R-:W-:Y:S02]  /*d3c0*/  ISETP.NE.U32.AND P5, PT, R10, RZ, PT ;  /* 0x000000ff0a00720c */ /* 0x000fe40003fa5070 */
[----:B------:R-:W-:Y:S02]  /*d3d0*/  IADD3 R6, P1, P0, R6, R2, R17 ;  /* 0x0000000206067210 */ /* 0x000fe4000783e011 */
[----:B------:R-:W-:Y:S01]  /*d3e0*/  ISETP.NE.U32.AND P4, PT, R7, RZ, PT ;  /* 0x000000ff0700720c */ /* 0x000fe20003f85070 */
[----:B------:R-:W-:Y:S01]  /*d3f0*/  @!PT LDS RZ, [RZ] ;  /* 0x00000000fffff984 */ /* 0x000fe20000000800 */
[----:B------:R-:W-:Y:S01]  /*d400*/  @!PT LDS RZ, [RZ] ;  /* 0x00000000fffff984 */ /* 0x000fe20000000800 */
[----:B------:R-:W-:Y:S01]  /*d410*/  @!PT LDS RZ, [RZ] ;  /* 0x00000000fffff984 */ /* 0x000fe20000000800 */
[----:B------:R1:W-:Y:S01]  /*d420*/  LDGSTS.E.BYPASS.LTC128B.128.ZFILL [R0+0x1000], [R8.64], P6 ;  /* 0x0100000008007fae */ /* 0x0003e2000b141d48 */
[----:B------:R-:W-:Y:S02]  /*d430*/  IADD3.X R7, RZ, R4, R14, P1, P0 ;  /* 0x00000004ff077210 */ /* 0x000fe40000fe040e */
[----:B------:R-:W-:Y:S04]  /*d440*/  IADD3 R2, P1, P0, R3, R2, R18 ;  /* 0x0000000203027210 */ /* 0x000fe8000783e012 */
[----:B------:R-:W-:Y:S01]  /*d450*/  IADD3.X R3, RZ, R4, R15, P1, P0 ;  /* 0x00000004ff037210 */ /* 0x000fe20000fe040f */
[----:B------:R1:W-:Y:S04]  /*d460*/  LDGSTS.E.BYPASS.LTC128B.128.ZFILL [R0+0x3000], [R6.64], P5 ;  /* 0x0300000006007fae */ /* 0x0003e8000a941d48 */
[----:B------:R1:W-:Y:S04]  /*d470*/  LDGSTS.E.BYPASS.LTC128B.128.ZFILL [R0+0x5000], [R2.64], P4 ;  /* 0x0500000002007fae */ /* 0x0003e8000a141d48 */
.L_x_2723:
[----:B------:R-:W-:Y:S05]  /*d480*/  BSYNC B0 ;  /* 0x0000000000007941 */ /* 0x000fea0003800000 */
.L_x_2722:
        /* <DEDUP_REMOVED lines=10> */
.L_x_2716:
[----:B------:R-:W-:Y:S05]  /*d530*/  BRA.DIV ~URZ, `(.L_x_2727) ;  /* 0x000069b27f007947 */ /* 0x000fea000b800000 */
[----:B------:R1:W2:Y:S02]  /*d540*/  SHFL.BFLY PT, R0, R204, 0x2, 0x1f ;  /* 0x0c401f00cc007f89 */ /* 0x0002a400000e0000 */
.L_x_2815:
[----:B--2---:R-:W-:Y:S01]  /*d550*/  FADD.FTZ R0, R0, R204 ;  /* 0x000000cc00007221 */ /* 0x004fe20000010000 */
[----:B------:R-:W-:Y:S05]  /*d560*/  BRA.DIV ~URZ, `(.L_x_2728) ;  /* 0x000069e27f007947 */ /* 0x000fea000b800000 */
[----:B------:R-:W2:Y:S04]  /*d570*/  SHFL.BFLY PT, R2, R203, 0x2, 0x1f ;  /* 0x0c401f00cb027f89 */ /* 0x000ea800000e0000 */
[----:B------:R-:W3:Y:S01]  /*d580*/  SHFL.BFLY PT, R5, R0, 0x1, 0x1f ;  /* 0x0c201f0000057f89 */ /* 0x000ee200000e0000 */
[----:B--2---:R-:W-:-:S02]  /*d590*/  FADD.FTZ R4, R2, R203 ;  /* 0x000000cb02047221 */ /* 0x004fc40000010000 */
[----:B---3--:R-:W-:-:S03]  /*d5a0*/  FADD.FTZ R0, R0, R5 ;  /* 0x0000000500007221 */ /* 0x008fc60000010000 */
[----:B------:R2:W3:Y:S04]  /*d5b0*/  SHFL.BFLY PT, R3, R4, 0x1, 0x1f ;  /* 0x0c201f0004037f89 */ /* 0x0004e800000e0000 */
.L_x_2816:
        /* <DEDUP_REMOVED lines=62> */
[----:B--2---:R-:W-:Y:S02]  /*d9a0*/  FMUL.FTZ R96, R0, R106 ;  /* 0x0000006a00607220 */ /* 0x004fe40000410000 */
[----:B------:R-:W-:Y:S01]  /*d9b0*/  @P1 FFMA.FTZ R22, R4, R101, R5 ;  /* 0x0000006504161223 */ /* 0x000fe20000010005 */
[----:B------:R-:W-:Y:S01]  /*d9c0*/  MOV R4, 0x1 ;  /* 0x0000000100047802 */ /* 0x000fe20000000f00 */
[C---:B------:R-:W-:Y:S02]  /*d9d0*/  FMUL.FTZ R97, R0.reuse, R107 ;  /* 0x0000006b00617220 */ /* 0x040fe40000410000 */
        /* <DEDUP_REMOVED lines=8> */
[C---:B------:R-:W-:Y:S02]  /*da60*/  FMUL.FTZ R123, R0.reuse, R127 ;  /* 0x0000007f007b7220 */ /* 0x040fe40000410000 */
[C---:B------:R-:W-:Y:S02]  /*da70*/  FMUL.FTZ R110, R0.reuse, R130 ;  /* 0x00000082006e7220 */ /* 0x040fe40000410000 */
[----:B------:R-:W-:Y:S02]  /*da80*/  FMUL.FTZ R111, R0, R131 ;  /* 0x00000083006f7220 */ /* 0x000fe40000410000 */
[----:B-----5:R-:W-:Y:S02]  /*da90*/  @P0 FMUL.FTZ R2, R2, 0.69314718246459960938 ;  /* 0x3f31721802020820 */ /* 0x020fe40000410000 */
        /* <DEDUP_REMOVED lines=39> */
.L_x_2681:
        /* <DEDUP_REMOVED lines=17> */
.L_x_2730:
[----:B------:R-:W-:Y:S05]  /*de20*/  BSYNC B0 ;  /* 0x0000000000007941 */ /* 0x000fea0003800000 */
.L_x_2729:
        /* <DEDUP_REMOVED lines=110> */
[----:B------:R2:W-:Y:S01]  /*e510*/  STS [R7+0x8400], R2 ;  /* 0x0084000207007388 */ /* 0x0005e20000000800 */
[----:B-1----:R-:W-:-:S05]  /*e520*/  F2FP.BF16.PACK_AB R0, R25, R24 ;  /* 0x000000181900723e */ /* 0x002fca00000010ff */
[----:B------:R-:W-:Y:S04]  /*e530*/  STS [R6+0x8000], R0 ;  /* 0x0080000006007388 */ /* 0x000fe80000000800 */
[----:B------:R1:W-:Y:S04]  /*e540*/  STS [R6+0x8400], R3 ;  /* 0x0084000306007388 */ /* 0x0003e80000000800 */
[----:B------:R-:W-:Y:S01]  /*e550*/  BAR.SYNC.DEFER_BLOCKING 0x1, 0x100 ;  /* 0x0044000000007b1d */ /* 0x000fe20000010000 */
[----:B--2---:R-:W-:Y:S01]  /*e560*/  IADD3 R2, P1, R233, c[0x0][0x500], RZ ;  /* 0x00014000e9027a10 */ /* 0x004fe20007f3e0ff */
[----:B-1----:R-:W-:-:S03]  /*e570*/  IMAD.MOV.U32 R6, RZ, RZ, RZ ;  /* 0x000000ffff067224 */ /* 0x002fc600078e00ff */
[----:B------:R-:W-:Y:S02]  /*e580*/  IADD3.X R3, R234, c[0x0][0x504], RZ, P1, !PT ;  /* 0x00014100ea037a10 */ /* 0x000fe40000ffe4ff */
        /* <DEDUP_REMOVED lines=9> */
.L_x_2733:
[----:B--2---:R-:W2:Y:S01]  /*e620*/  LDL R2, [R1+0x14] ;  /* 0x0000140001027983 */ /* 0x004ea20000100800 */
[----:B------:R-:W-:Y:S01]  /*e630*/  IMAD.MOV.U32 R9, RZ, RZ, 0x368 ;  /* 0x00000368ff097424 */ /* 0x000fe200078e00ff */
[----:B------:R-:W-:Y:S01]  /*e640*/  ISETP.GT.AND P3, PT, R4, 0x1, PT ;  /* 0x000000010400780c */ /* 0x000fe20003f64270 */
[----:B------:R-:W-:Y:S01]  /*e650*/  IMAD.MOV.U32 R0, RZ, RZ, c[0x0][0x4e8] ;  /* 0x00013a00ff007624 */ /* 0x000fe200078e00ff */
[----:B------:R-:W3:Y:S01]  /*e660*/  LDL R29, [R1+0x18] ;  /* 0x00001800011d7983 */ /* 0x000ee20000100800 */
[----:B------:R-:W-:-:S02]  /*e670*/  ISETP.NE.U32.AND P0, PT, RZ, c[0x0][0x500], PT ;  /* 0x00014000ff007a0c */ /* 0x000fc40003f05070 */
[----:B------:R-:W-:Y:S02]  /*e680*/  SEL R9, R9, 0x328, P3 ;  /* 0x0000032809097807 */ /* 0x000fe40001800000 */
[----:B------:R-:W-:Y:S02]  /*e690*/  ISETP.NE.AND P2, PT, R0, 0x1, PT ;  /* 0x000000010000780c */ /* 0x000fe40003f45270 */
[----:B------:R-:W1:Y:S01]  /*e6a0*/  LDC.64 R4, c[0x0][R9+0x170] ;  /* 0x00005c0009047b82 */ /* 0x000e620000000a00 */
[----:B------:R-:W-:-:S04]  /*e6b0*/  ISETP.NE.AND.EX P0, PT, RZ, c[0x0][0x504], PT, P0 ;  /* 0x00014100ff007a0c */ /* 0x000fc80003f05300 */
[----:B------:R-:W-:-:S03]  /*e6c0*/  SEL R7, R227, RZ, !P0 ;  /* 0x000000ffe3077207 */ /* 0x000fc60004000000 */
[----:B------:R-:W4:Y:S08]  /*e6d0*/  LDC.64 R14, c[0x0][R9+0x168] ;  /* 0x00005a00090e7b82 */ /* 0x000f300000000a00 */
[----:B------:R4:W2:Y:S08]  /*e6e0*/  LDC.64 R18, c[0x0][R9+0x178] ;  /* 0x00005e0009127b82 */ /* 0x0008b00000000a00 */
[----:B------:R4:W2:Y:S01]  /*e6f0*/  LDC.64 R20, c[0x0][R9+0x160] ;  /* 0x0000580009147b82 */ /* 0x0008a20000000a00 */
[----:B------:R-:W-:Y:S01]  /*e700*/  LOP3.LUT R11, R230, 0xffff, RZ, 0xc0, !PT ;  /* 0x0000ffffe60b7812 */ /* 0x000fe200078ec0ff */
[----:B------:R-:W4:Y:S01]  /*e710*/  S2R R30, SR_TID.X ;  /* 0x00000000001e7919 */ /* 0x000f220000002100 */
[----:B-1----:R-:W-:-:S03]  /*e720*/  IMAD R0, R5, R7, RZ ;  /* 0x0000000705007224 */ /* 0x002fc600078e02ff */
[----:B----4-:R-:W-:Y:S01]  /*e730*/  IMAD R9, R15, R11, RZ ;  /* 0x0000000b0f097224 */ /* 0x010fe200078e02ff */
[----:B------:R-:W-:-:S04]  /*e740*/  SHF.R.S32.HI R23, RZ, 0x1f, R30 ;  /* 0x0000001fff177819 */ /* 0x000fc8000001141e */
[----:B------:R-:W-:-:S04]  /*e750*/  LEA.HI R23, R23, R30, RZ, 0x5 ;  /* 0x0000001e17177211 */ /* 0x000fc800078f28ff */
[----:B------:R-:W-:-:S05]  /*e760*/  LOP3.LUT R23, R23, 0xffffffe0, RZ, 0xc0, !PT ;  /* 0xffffffe017177812 */ /* 0x000fca00078ec0ff */
[----:B------:R-:W-:Y:S02]  /*e770*/  IMAD.IADD R23, R30, 0x1, -R23 ;  /* 0x000000011e177824 */ /* 0x000fe400078e0a17 */
[----:B--2---:R-:W-:Y:S01]  /*e780*/  IMAD.IADD R13, R2, 0x1, R229 ;  /* 0x00000001020d7824 */ /* 0x004fe200078e02e5 */
[----:B------:R-:W-:-:S03]  /*e790*/  SEL R2, R238, RZ, !P0 ;  /* 0x000000ffee027207 */ /* 0x000fc60004000000 */
[----:B------:R-:W-:-:S04]  /*e7a0*/  @P2 IMAD.HI.U32 R8, R13, c[0x0][0x4ec], RZ ;  /* 0x00013b000d082a27 */ /* 0x000fc800078e00ff */
[C---:B------:R-:W-:Y:S02]  /*e7b0*/  IMAD R10, R4.reuse, R2, R0 ;  /* 0x00000002040a7224 */ /* 0x040fe400078e0200 */
[----:B------:R-:W-:-:S04]  /*e7c0*/  IMAD.WIDE.U32 R2, R4, R7, RZ ;  /* 0x0000000704027225 */ /* 0x000fc800078e00ff */
[----:B------:R-:W-:-:S04]  /*e7d0*/  IMAD.WIDE.U32 R4, R14, R11, RZ ;  /* 0x0000000b0e047225 */ /* 0x000fc800078e00ff */
[----:B------:R-:W-:Y:S01]  /*e7e0*/  IMAD.MOV.U32 R0, RZ, RZ, R13 ;  /* 0x000000ffff007224 */ /* 0x000fe200078e000d */
[----:B------:R-:W-:Y:S02]  /*e7f0*/  @P2 SHF.R.U32.HI R0, RZ, c[0x0][0x4f0], R8 ;  /* 0x00013c00ff002a19 */ /* 0x000fe40000011608 */
[----:B------:R-:W-:Y:S01]  /*e800*/  SEL R8, R237, RZ, P3 ;  /* 0x000000ffed087207 */ /* 0x000fe20001800000 */
[----:B------:R-:W-:Y:S01]  /*e810*/  IMAD.IADD R12, R3, 0x1, R10 ;  /* 0x00000001030c7824 */ /* 0x000fe200078e020a */
[--C-:B-----5:R-:W-:Y:S01]  /*e820*/  IADD3 R14, P1, P0, R2, R4, R6.reuse ;  /* 0x00000004020e7210 */ /* 0x120fe2000783e006 */
[----:B------:R-:W-:Y:S01]  /*e830*/  IMAD.IADD R2, R5, 0x1, R9 ;  /* 0x0000000105027824 */ /* 0x000fe200078e0209 */
[----:B------:R-:W-:Y:S01]  /*e840*/  SHF.R.S32.HI R9, RZ, 0x1f, R6 ;  /* 0x0000001fff097819 */ /* 0x000fe20000011406 */
[----:B------:R-:W-:Y:S02]  /*e850*/  IMAD R10, R19, R8, RZ ;  /* 0x00000008130a7224 */ /* 0x000fe400078e02ff */
[----:B------:R-:W-:-:S02]  /*e860*/  IMAD.MOV R3, RZ, RZ, -R0 ;  /* 0x000000ffff037224 */ /* 0x000fc400078e0a00 */
        /* <DEDUP_REMOVED lines=15> */
[----:B------:R-:W-:Y:S02]  /*e960*/  LEA R0, P0, R2, R4, 0x2 ;  /* 0x0000000402007211 */ /* 0x000fe400078010ff */
[----:B------:R-:W-:-:S04]  /*e970*/  SEL R5, R5, c[0x0][0x454], P3 ;  /* 0x0001150005057a07 */ /* 0x000fc80001800000 */
[----:B------:R-:W-:Y:S01]  /*e980*/  LEA.HI.X R3, R2, R5, R3, 0x2, P0 ;  /* 0x0000000502037211 */ /* 0x000fe200000f1403 */
[----:B------:R-:W-:Y:S04]  /*e990*/  SHFL.IDX PT, R4, R0, RZ, 0x1c1f ;  /* 0x001c1fff00047589 */ /* 0x000fe800000e0000 */
[----:B------:R-:W1:Y:S04]  /*e9a0*/  SHFL.IDX PT, R5, R3, RZ, 0x1c1f ;  /* 0x001c1fff03057589 */ /* 0x000e6800000e0000 */
[----:B------:R3:W-:Y:S04]  /*e9b0*/  SHFL.IDX PT, R2, R0, 0x1, 0x1c1f ;  /* 0x003c1f0000027f89 */ /* 0x0007e800000e0000 */
[----:B------:R-:W2:Y:S01]  /*e9c0*/  SHFL.IDX PT, R3, R3, 0x1, 0x1c1f ;  /* 0x003c1f0003037f89 */ /* 0x000ea200000e0000 */
[----:B------:R-:W-:Y:S01]  /*e9d0*/  IMAD R12, R16, c[0x0][0x4e8], RZ ;  /* 0x00013a00100c7a24 */ /* 0x000fe200078e02ff */
[----:B------:R-:W-:Y:S01]  /*e9e0*/  LOP3.LUT P0, RZ, R23, 0x3, RZ, 0xc0, !PT ;  /* 0x0000000317ff7812 */ /* 0x000fe2000780c0ff */
        /* <DEDUP_REMOVED lines=9> */
[----:B------:R-:W-:Y:S01]  /*ea80*/  IMAD R0, R9, c[0x0][0x3a0], RZ ;  /* 0x0000e80009007a24 */ /* 0x000fe200078e02ff */
[----:B-1----:R-:W-:Y:S01]  /*ea90*/  IADD3 R4, R208, R229, RZ ;  /* 0x000000e5d0047210 */ /* 0x002fe20007ffe0ff */
[C---:B------:R-:W-:Y:S01]  /*eaa0*/  IMAD.WIDE.U32 R2, R6.reuse, c[0x0][0x3a0], RZ ;  /* 0x0000e80006027a25 */ /* 0x040fe200078e00ff */
[----:B------:R-:W-:Y:S01]  /*eab0*/  SHF.R.S32.HI R5, RZ, 0x1f, R7 ;  /* 0x0000001fff057819 */ /* 0x000fe20000011407 */
[----:B------:R1:W2:Y:S02]  /*eac0*/  LDS.128 R24, [R210+0x80] ;  /* 0x00008000d2187984 */ /* 0x0002a40000000c00 */
[----:B------:R-:W-:Y:S01]  /*ead0*/  IMAD R6, R6, c[0x0][0x3a4], R0 ;  /* 0x0000e90006067a24 */ /* 0x000fe200078e0200 */
[----:B------:R-:W-:Y:S01]  /*eae0*/  MOV R0, R4 ;  /* 0x0000000400007202 */ /* 0x000fe20000000f00 */
[----:B------:R1:W3:Y:S01]  /*eaf0*/  LDS.128 R40, [R210+0x1080] ;  /* 0x00108000d2287984 */ /* 0x0002e20000000c00 */
[----:B------:R-:W-:-:S02]  /*eb00*/  IMAD R5, R5, c[0x0][0x3f0], RZ ;  /* 0x0000fc0005057a24 */ /* 0x000fc400078e02ff */
[----:B------:R-:W-:Y:S01]  /*eb10*/  IADD3 R3, R3, R6, RZ ;  /* 0x0000000603037210 */ /* 0x000fe20007ffe0ff */
[----:B------:R-:W-:Y:S01]  /*eb20*/  @P2 IMAD.HI.U32 R6, R4, c[0x0][0x4ec], RZ ;  /* 0x00013b0004062a27 */ /* 0x000fe200078e00ff */
[----:B------:R1:W4:Y:S03]  /*eb30*/  LDS.128 R52, [R210+0x2080] ;  /* 0x00208000d2347984 */ /* 0x0003260000000c00 */
        /* <DEDUP_REMOVED lines=31> */
.L_x_2817:
[----:B------:R-:W-:Y:S05]  /*ed30*/  BRA.DIV ~URZ, `(.L_x_2736) ;  /* 0x000053727f007947 */ /* 0x000fea000b800000 */
[----:B------:R4:W2:Y:S02]  /*ed40*/  SHFL.IDX PT, R0, R11, RZ, 0x181f ;  /* 0x00181fff0b007589 */ /* 0x0008a400000e0000 */
.L_x_2818:
        /* <DEDUP_REMOVED lines=19> */
.L_x_2738:
[----:B------:R-:W-:Y:S05]  /*ee80*/  BSYNC B0 ;  /* 0x0000000000007941 */ /* 0x000fea0003800000 */
.L_x_2737:
[----:B------:R-:W-:Y:S05]  /*ee90*/  BRA.DIV ~URZ, `(.L_x_2739) ;  /* 0x000052827f007947 */ /* 0x000fea000b800000 */
[----:B---3--:R3:W4:Y:S04]  /*eea0*/  SHFL.IDX PT, R8, R9, 0x1, 0x181f ;  /* 0x00381f0009087f89 */ /* 0x00872800000e0000 */
[----:B--2---:R3:W2:Y:S02]  /*eeb0*/  SHFL.IDX PT, R0, R11, 0x1, 0x181f ;  /* 0x00381f000b007f89 */ /* 0x0046a400000e0000 */
.L_x_2819:
        /* <DEDUP_REMOVED lines=19> */
.L_x_2741:
[----:B------:R-:W-:Y:S05]  /*eff0*/  BSYNC B0 ;  /* 0x0000000000007941 */ /* 0x000fea0003800000 */
.L_x_2740:
[----:B------:R-:W-:Y:S05]  /*f000*/  BRA.DIV ~URZ, `(.L_x_2742) ;  /* 0x000051e27f007947 */ /* 0x000fea000b800000 */
[----:B----4-:R4:W3:Y:S02]  /*f010*/  SHFL.IDX PT, R8, R9, 0x2, 0x181f ;  /* 0x00581f0009087f89 */ /* 0x0108e400000e0000 */
.L_x_2820:
[----:B------:R-:W-:Y:S05]  /*f020*/  BRA.DIV ~URZ, `(.L_x_2743) ;  /* 0x000052327f007947 */ /* 0x000fea000b800000 */
[----:B--2---:R2:W4:Y:S02]  /*f030*/  SHFL.IDX PT, R0, R11, 0x2, 0x181f ;  /* 0x00581f000b007f89 */ /* 0x00452400000e0000 */
.L_x_2821:
        /* <DEDUP_REMOVED lines=19> */
.L_x_2745:
[----:B------:R-:W-:Y:S05]  /*f170*/  BSYNC B0 ;  /* 0x0000000000007941 */ /* 0x000fea0003800000 */
.L_x_2744:
[----:B------:R-:W-:Y:S05]  /*f180*/  BRA.DIV ~URZ, `(.L_x_2746) ;  /* 0x000051427f007947 */ /* 0x000fea000b800000 */
[----:B---3--:R3:W2:Y:S04]  /*f190*/  SHFL.IDX PT, R6, R9, 0x3, 0x181f ;  /* 0x00781f0009067f89 */ /* 0x0086a800000e0000 */
[----:B----4-:R3:W4:Y:S02]  /*f1a0*/  SHFL.IDX PT, R0, R11, 0x3, 0x181f ;  /* 0x00781f000b007f89 */ /* 0x01072400000e0000 */
.L_x_2822:
        /* <DEDUP_REMOVED lines=20> */
.L_x_2734:
        /* <DEDUP_REMOVED lines=32> */
.L_x_2823:
[----:B------:R-:W-:Y:S05]  /*f4f0*/  BRA.DIV ~URZ, `(.L_x_2749) ;  /* 0x00004f127f007947 */ /* 0x000fea000b800000 */
[----:B------:R3:W4:Y:S02]  /*f500*/  SHFL.IDX PT, R0, R12, RZ, 0x1c1f ;  /* 0x001c1fff0c007589 */ /* 0x00072400000e0000 */
.L_x_2824:
[----:B------:R-:W-:Y:S01]  /*f510*/  BSSY B0, `(.L_x_2750) ;  /* 0x0000094000007945 */ /* 0x000fe20003800000 */
[----:B------:R-:W-:Y:S05]  /*f520*/  @P1 BRA `(.L_x_2751) ;  /* 0x0000092000001947 */ /* 0x000fea0003800000 */
[C---:B------:R-:W-:Y:S02]  /*f530*/  IADD3 R8, R225.reuse, 0x8, RZ ;  /* 0x00000008e1087810 */ /* 0x040fe40007ffe0ff */
[C---:B------:R-:W-:Y:S02]  /*f540*/  ISETP.GE.AND P4, PT, R225.reuse, c[0x0][0x3c8], PT ;  /* 0x0000f200e1007a0c */ /* 0x040fe40003f86270 */
[----:B------:R-:W-:Y:S02]  /*f550*/  ISETP.GE.AND P2, PT, R8, c[0x0][0x3c8], PT ;  /* 0x0000f20008007a0c */ /* 0x000fe40003f46270 */
[C---:B------:R-:W-:Y:S02]  /*f560*/  IADD3 R13, R225.reuse, 0x10, RZ ;  /* 0x00000010e10d7810 */ /* 0x040fe40007ffe0ff */
[----:B------:R-:W-:-:S02]  /*f570*/  IADD3 R9, R225, 0x18, RZ ;  /* 0x00000018e1097810 */ /* 0x000fc40007ffe0ff */
[----:B------:R-:W-:Y:S02]  /*f580*/  ISETP.GE.AND P5, PT, R13, c[0x0][0x3c8], PT ;  /* 0x0000f2000d007a0c */ /* 0x000fe40003fa6270 */
[----:B------:R-:W-:Y:S02]  /*f590*/  IADD3 R11, R225, 0x8, RZ ;  /* 0x00000008e10b7810 */ /* 0x000fe40007ffe0ff */
[----:B------:R-:W-:Y:S01]  /*f5a0*/  ISETP.GE.AND P1, PT, R9, c[0x0][0x3c8], PT ;  /* 0x0000f20009007a0c */ /* 0x000fe20003f26270 */
[----:B----4-:R-:W-:Y:S01]  /*f5b0*/  @!P4 IMAD.MOV.U32 R6, RZ, RZ, R0 ;  /* 0x000000ffff06c224 */ /* 0x010fe200078e0000 */
[----:B------:R-:W-:Y:S01]  /*f5c0*/  SHF.R.S32.HI R11, RZ, 0x1f, R11 ;  /* 0x0000001fff0b7819 */ /* 0x000fe2000001140b */
[----:B--2---:R-:W-:Y:S01]  /*f5d0*/  @!P4 IMAD.MOV.U32 R7, RZ, RZ, R4 ;  /* 0x000000ffff07c224 */ /* 0x004fe200078e0004 */
[----:B------:R-:W-:Y:S02]  /*f5e0*/  @!P2 LEA R2, P3, R8, R0, 0x2 ;  /* 0x000000000802a211 */ /* 0x000fe400078610ff */
[C---:B------:R-:W-:Y:S01]  /*f5f0*/  IADD3 R10, R225.reuse, 0x20, RZ ;  /* 0x00000020e10a7810 */ /* 0x040fe20007ffe0ff */
[C---:B------:R-:W-:Y:S01]  /*f600*/  @!P4 IMAD.WIDE R6, R225.reuse, 0x4, R6 ;  /* 0x00000004e106c825 */ /* 0x040fe200078e0206 */
[----:B------:R-:W-:-:S02]  /*f610*/  IADD3 R14, R225, 0x10, RZ ;  /* 0x00000010e10e7810 */ /* 0x000fc40007ffe0ff */
[----:B------:R-:W-:Y:S02]  /*f620*/  @!P2 LEA.HI.X R3, R8, R4, R11, 0x2, P3 ;  /* 0x000000040803a211 */ /* 0x000fe400018f140b */
[----:B------:R2:W-:Y:S01]  /*f630*/  @!P4 ST.E.64 [R6.64], R136 ;  /* 0x000000880600c985 */ /* 0x0005e2000c101b08 */
[C---:B------:R-:W-:Y:S02]  /*f640*/  IADD3 R8, R225.reuse, 0x28, RZ ;  /* 0x00000028e1087810 */ /* 0x040fe40007ffe0ff */
[----:B------:R-:W-:Y:S01]  /*f650*/  ISETP.GE.AND P6, PT, R10, c[0x0][0x3c8], PT ;  /* 0x0000f2000a007a0c */ /* 0x000fe20003fc6270 */
[----:B------:R4:W-:Y:S01]  /*f660*/  @!P2 ST.E.64 [R2.64], R32 ;  /* 0x000000200200a985 */ /* 0x0009e2000c101b08 */
[----:B------:R-:W-:Y:S02]  /*f670*/  IADD3 R11, R225, 0x18, RZ ;  /* 0x00000018e10b7810 */ /* 0x000fe40007ffe0ff */
[----:B------:R-:W-:Y:S02]  /*f680*/  SHF.R.S32.HI R14, RZ, 0x1f, R14 ;  /* 0x0000001fff0e7819 */ /* 0x000fe4000001140e */
[----:B------:R-:W-:-:S02]  /*f690*/  ISETP.GE.AND P2, PT, R8, c[0x0][0x3c8], PT ;  /* 0x0000f20008007a0c */ /* 0x000fc40003f46270 */
[----:B------:R-:W-:Y:S02]  /*f6a0*/  SHF.R.S32.HI R11, RZ, 0x1f, R11 ;  /* 0x0000001fff0b7819 */ /* 0x000fe4000001140b */
[----:B------:R-:W-:Y:S02]  /*f6b0*/  SHF.R.S32.HI R15, RZ, 0x1f, R245 ;  /* 0x0000001fff0f7819 */ /* 0x000fe400000114f5 */
[-C--:B--2---:R-:W-:Y:S02]  /*f6c0*/  @!P5 LEA R6, P4, R13, R0.reuse, 0x2 ;  /* 0x000000000d06d211 */ /* 0x084fe400078810ff */
[----:B----4-:R-:W-:Y:S02]  /*f6d0*/  @!P1 LEA R2, P3, R9, R0, 0x2 ;  /* 0x0000000009029211 */ /* 0x010fe400078610ff */
[----:B------:R-:W-:Y:S02]  /*f6e0*/  @!P5 LEA.HI.X R7, R13, R4, R14, 0x2, P4 ;  /* 0x000000040d07d211 */ /* 0x000fe400020f140e */
[----:B------:R-:W-:-:S02]  /*f6f0*/  IADD3 R13, R225, 0x30, RZ ;  /* 0x00000030e10d7810 */ /* 0x000fc40007ffe0ff */
[----:B------:R-:W-:Y:S01]  /*f700*/  @!P1 LEA.HI.X R3, R9, R4, R11, 0x2, P3 ;  /* 0x0000000409039211 */ /* 0x000fe200018f140b */
[----:B------:R2:W-:Y:S01]  /*f710*/  @!P5 ST.E.64 [R6.64], R34 ;  /* 0x000000220600d985 */ /* 0x0005e2000c101b08 */
[C---:B------:R-:W-:Y:S02]  /*f720*/  IADD3 R14, R225.reuse, 0x20, RZ ;  /* 0x00000020e10e7810 */ /* 0x040fe40007ffe0ff */
[----:B------:R-:W-:Y:S01]  /*f730*/  IADD3 R9, R225, 0x38, RZ ;  /* 0x00000038e1097810 */ /* 0x000fe20007ffe0ff */
[----:B------:R4:W-:Y:S01]  /*f740*/  @!P1 ST.E.64 [R2.64], R102 ;  /* 0x0000006602009985 */ /* 0x0009e2000c101b08 */
[----:B------:R-:W-:Y:S02]  /*f750*/  ISETP.GE.AND P5, PT, R13, c[0x0][0x3c8], PT ;  /* 0x0000f2000d007a0c */ /* 0x000fe40003fa6270 */
[----:B------:R-:W-:Y:S02]  /*f760*/  SHF.R.S32.HI R14, RZ, 0x1f, R14 ;  /* 0x0000001fff0e7819 */ /* 0x000fe4000001140e */
[----:B------:R-:W-:-:S02]  /*f770*/  IADD3 R11, R225, 0x28, RZ ;  /* 0x00000028e10b7810 */ /* 0x000fc40007ffe0ff */
[----:B------:R-:W-:Y:S02]  /*f780*/  ISETP.GE.AND P1, PT, R9, c[0x0][0x3c8], PT ;  /* 0x0000f20009007a0c */ /* 0x000fe40003f26270 */
[----:B------:R-:W-:Y:S02]  /*f790*/  SHF.R.S32.HI R11, RZ, 0x1f, R11 ;  /* 0x0000001fff0b7819 */ /* 0x000fe4000001140b */
[-C--:B--2---:R-:W-:Y:S02]  /*f7a0*/  @!P6 LEA R6, P4, R10, R0.reuse, 0x2 ;  /* 0x000000000a06e211 */ /* 0x084fe400078810ff */
[----:B----4-:R-:W-:Y:S02]  /*f7b0*/  @!P2 LEA R2, P3, R8, R0, 0x2 ;  /* 0x000000000802a211 */ /* 0x010fe400078610ff */
[----:B------:R-:W-:Y:S02]  /*f7c0*/  @!P6 LEA.HI.X R7, R10, R4, R14, 0x2, P4 ;  /* 0x000000040a07e211 */ /* 0x000fe400020f140e */
[----:B------:R-:W-:-:S02]  /*f7d0*/  IADD3 R10, R225, 0x40, RZ ;  /* 0x00000040e10a7810 */ /* 0x000fc40007ffe0ff */
[C---:B------:R-:W-:Y:S01]  /*f7e0*/  IADD3 R14, R225.reuse, 0x30, RZ ;  /* 0x00000030e10e7810 */ /* 0x040fe20007ffe0ff */
[----:B------:R2:W-:Y:S01]  /*f7f0*/  @!P6 ST.E.64 [R6.64], R104 ;  /* 0x000000680600e985 */ /* 0x0005e2000c101b08 */
[----:B------:R-:W-:Y:S02]  /*f800*/  @!P2 LEA.HI.X R3, R8, R4, R11, 0x2, P3 ;  /* 0x000000040803a211 */ /* 0x000fe400018f140b */
[C---:B------:R-:W-:Y:S02]  /*f810*/  IADD3 R8, R225.reuse, 0x48, RZ ;  /* 0x00000048e1087810 */ /* 0x040fe40007ffe0ff */
[----:B------:R-:W-:Y:S01]  /*f820*/  ISETP.GE.AND P6, PT, R10, c[0x0][0x3c8], PT ;  /* 0x0000f2000a007a0c */ /* 0x000fe20003fc6270 */
[----:B------:R4:W-:Y:S01]  /*f830*/  @!P2 ST.E.64 [R2.64], R108 ;  /* 0x0000006c0200a985 */ /* 0x0009e2000c101b08 */
[----:B------:R-:W-:Y:S02]  /*f840*/  IADD3 R11, R225, 0x38, RZ ;  /* 0x00000038e10b7810 */ /* 0x000fe40007ffe0ff */
[----:B------:R-:W-:-:S02]  /*f850*/  SHF.R.S32.HI R14, RZ, 0x1f, R14 ;  /* 0x0000001fff0e7819 */ /* 0x000fc4000001140e */
[----:B------:R-:W-:Y:S02]  /*f860*/  ISETP.GE.AND P2, PT, R8, c[0x0][0x3c8], PT ;  /* 0x0000f20008007a0c */ /* 0x000fe40003f46270 */
[----:B------:R-:W-:Y:S02]  /*f870*/  SHF.R.S32.HI R11, RZ, 0x1f, R11 ;  /* 0x0000001fff0b7819 */ /* 0x000fe4000001140b */
[----:B--2---:R-:W-:-:S04]  /*f880*/  @!P5 LEA R6, P4, R13, R0, 0x2 ;  /* 0x000000000d06d211 */ /* 0x004fc800078810ff */
[----:B------:R-:W-:Y:S02]  /*f890*/  @!P5 LEA.HI.X R7, R13, R4, R14, 0x2, P4 ;  /* 0x000000040d07d211 */ /* 0x000fe400020f140e */
[----:B----4-:R-:W-:Y:S02]  /*f8a0*/  @!P1 LEA R2, P3, R9, R0, 0x2 ;  /* 0x0000000009029211 */ /* 0x010fe400078610ff */
[----:B------:R-:W-:Y:S01]  /*f8b0*/  IADD3 R13, R225, 0x50, RZ ;  /* 0x00000050e10d7810 */ /* 0x000fe20007ffe0ff */
[----:B------:R2:W-:Y:S01]  /*f8c0*/  @!P5 ST.E.64 [R6.64], R112 ;  /* 0x000000700600d985 */ /* 0x0005e2000c101b08 */
[----:B------:R-:W-:Y:S02]  /*f8d0*/  @!P1 LEA.HI.X R3, R9, R4, R11, 0x2, P3 ;  /* 0x0000000409039211 */ /* 0x000fe400018f140b */
[C---:B------:R-:W-:Y:S02]  /*f8e0*/  IADD3 R14, R225.reuse, 0x40, RZ ;  /* 0x00000040e10e7810 */ /* 0x040fe40007ffe0ff */
[----:B------:R-:W-:Y:S01]  /*f8f0*/  IADD3 R9, R225, 0x58, RZ ;  /* 0x00000058e1097810 */ /* 0x000fe20007ffe0ff */
[----:B------:R4:W-:Y:S01]  /*f900*/  @!P1 ST.E.64 [R2.64], R116 ;  /* 0x0000007402009985 */ /* 0x0009e2000c101b08 */
[----:B------:R-:W-:-:S02]  /*f910*/  ISETP.GE.AND P5, PT, R13, c[0x0][0x3c8], PT ;  /* 0x0000f2000d007a0c */ /* 0x000fc40003fa6270 */
[----:B------:R-:W-:Y:S02]  /*f920*/  SHF.R.S32.HI R14, RZ, 0x1f, R14 ;  /* 0x0000001fff0e7819 */ /* 0x000fe4000001140e */
[----:B------:R-:W-:Y:S02]  /*f930*/  IADD3 R11, R225, 0x48, RZ ;  /* 0x00000048e10b7810 */ /* 0x000fe40007ffe0ff */
[----:B------:R-:W-:Y:S02]  /*f940*/  ISETP.GE.AND P1, PT, R9, c[0x0][0x3c8], PT ;  /* 0x0000f20009007a0c */ /* 0x000fe40003f26270 */
[----:B------:R-:W-:Y:S02]  /*f950*/  SHF.R.S32.HI R11, RZ, 0x1f, R11 ;  /* 0x0000001fff0b7819 */ /* 0x000fe4000001140b */
[----:B--2---:R-:W-:-:S04]  /*f960*/  @!P6 LEA R6, P4, R10, R0, 0x2 ;  /* 0x000000000a06e211 */ /* 0x004fc800078810ff */
[----:B------:R-:W-:Y:S02]  /*f970*/  @!P6 LEA.HI.X R7, R10, R4, R14, 0x2, P4 ;  /* 0x000000040a07e211 */ /* 0x000fe400020f140e */
[C---:B----4-:R-:W-:Y:S02]  /*f980*/  @!P2 LEA R2, P3, R8.reuse, R0, 0x2 ;  /* 0x000000000802a211 */ /* 0x050fe400078610ff */
[C---:B------:R-:W-:Y:S01]  /*f990*/  IADD3 R10, R225.reuse, 0x60, RZ ;  /* 0x00000060e10a7810 */ /* 0x040fe20007ffe0ff */
[----:B------:R2:W-:Y:S01]  /*f9a0*/  @!P6 ST.E.64 [R6.64], R36 ;  /* 0x000000240600e985 */ /* 0x0005e2000c101b08 */
[C---:B------:R-:W-:Y:S02]  /*f9b0*/  IADD3 R14, R225.reuse, 0x50, RZ ;  /* 0x00000050e10e7810 */ /* 0x040fe40007ffe0ff */
[----:B------:R-:W-:Y:S02]  /*f9c0*/  @!P2 LEA.HI.X R3, R8, R4, R11, 0x2, P3 ;  /* 0x000000040803a211 */ /* 0x000fe400018f140b */
[----:B------:R-:W-:-:S02]  /*f9d0*/  IADD3 R8, R225, 0x68, RZ ;  /* 0x00000068e1087810 */ /* 0x000fc40007ffe0ff */
[----:B------:R-:W-:Y:S01]  /*f9e0*/  ISETP.GE.AND P6, PT, R10, c[0x0][0x3c8], PT ;  /* 0x0000f2000a007a0c */ /* 0x000fe20003fc6270 */
[----:B------:R4:W-:Y:S01]  /*f9f0*/  @!P2 ST.E.64 [R2.64], R40 ;  /* 0x000000280200a985 */ /* 0x0009e2000c101b08 */
[----:B------:R-:W-:Y:S02]  /*fa00*/  IADD3 R11, R225, 0x58, RZ ;  /* 0x00000058e10b7810 */ /* 0x000fe40007ffe0ff */
[----:B------:R-:W-:Y:S02]  /*fa10*/  SHF.R.S32.HI R14, RZ, 0x1f, R14 ;  /* 0x0000001fff0e7819 */ /* 0x000fe4000001140e */
[----:B------:R-:W-:Y:S02]  /*fa20*/  SHF.R.S32.HI R11, RZ, 0x1f, R11 ;  /* 0x0000001fff0b7819 */ /* 0x000fe4000001140b */
[----:B------:R-:W-:Y:S02]  /*fa30*/  ISETP.GE.AND P2, PT, R8, c[0x0][0x3c8], PT ;  /* 0x0000f20008007a0c */ /* 0x000fe40003f46270 */
[----:B--2---:R-:W-:-:S04]  /*fa40*/  @!P5 LEA R6, P4, R13, R0, 0x2 ;  /* 0x000000000d06d211 */ /* 0x004fc800078810ff */
[----:B------:R-:W-:Y:S02]  /*fa50*/  @!P5 LEA.HI.X R7, R13, R4, R14, 0x2, P4 ;  /* 0x000000040d07d211 */ /* 0x000fe400020f140e */
[----:B------:R-:W-:Y:S02]  /*fa60*/  SHF.R.S32.HI R13, RZ, 0x1f, R246 ;  /* 0x0000001fff0d7819 */ /* 0x000fe400000114f6 */
[C---:B----4-:R-:W-:Y:S01]  /*fa70*/  @!P1 LEA R2, P3, R9.reuse, R0, 0x2 ;  /* 0x0000000009029211 */ /* 0x050fe200078610ff */
[----:B------:R2:W-:Y:S01]  /*fa80*/  @!P5 ST.E.64 [R6.64], R44 ;  /* 0x0000002c0600d985 */ /* 0x0005e2000c101b08 */
[----:B------:R-:W-:Y:S02]  /*fa90*/  ISETP.GE.AND P5, PT, R252, c[0x0][0x3c8], PT ;  /* 0x0000f200fc007a0c */ /* 0x000fe40003fa6270 */
[----:B------:R-:W-:Y:S02]  /*faa0*/  @!P1 LEA.HI.X R3, R9, R4, R11, 0x2, P3 ;  /* 0x0000000409039211 */ /* 0x000fe400018f140b */
[----:B------:R-:W-:-:S02]  /*fab0*/  IADD3 R11, R225, 0x60, RZ ;  /* 0x00000060e10b7810 */ /* 0x000fc40007ffe0ff */
[----:B------:R-:W-:Y:S01]  /*fac0*/  IADD3 R9, R225, 0x68, RZ ;  /* 0x00000068e1097810 */ /* 0x000fe20007ffe0ff */
[----:B------:R4:W-:Y:S01]  /*fad0*/  @!P1 ST.E.64 [R2.64], R48 ;  /* 0x0000003002009985 */ /* 0x0009e2000c101b08 */
[----:B------:R-:W-:Y:S02]  /*fae0*/  SHF.R.S32.HI R11, RZ, 0x1f, R11 ;  /* 0x0000001fff0b7819 */ /* 0x000fe4000001140b */
[----:B------:R-:W-:Y:S02]  /*faf0*/  ISETP.GE.AND P1, PT, R251, c[0x0][0x3c8], PT ;  /* 0x0000f200fb007a0c */ /* 0x000fe40003f26270 */
[----:B------:R-:W-:Y:S02]  /*fb00*/  SHF.R.S32.HI R9, RZ, 0x1f, R9 ;  /* 0x0000001fff097819 */ /* 0x000fe40000011409 */
[----:B------:R-:W-:Y:S02]  /*fb10*/  SHF.R.S32.HI R14, RZ, 0x1f, R244 ;  /* 0x0000001fff0e7819 */ /* 0x000fe400000114f4 */
[----:B--2---:R-:W-:-:S04]  /*fb20*/  @!P6 LEA R6, P4, R10, R0, 0x2 ;  /* 0x000000000a06e211 */ /* 0x004fc800078810ff */
[----:B------:R-:W-:Y:S02]  /*fb30*/  @!P6 LEA.HI.X R7, R10, R4, R11, 0x2, P4 ;  /* 0x000000040a07e211 */ /* 0x000fe400020f140b */
[----:B------:R-:W-:Y:S02]  /*fb40*/  ISETP.GE.AND P4, PT, R249, c[0x0][0x3c8], PT ;  /* 0x0000f200f9007a0c */ /* 0x000fe40003f86270 */
[----:B----4-:R-:W-:Y:S01]  /*fb50*/  @!P2 LEA R2, P3, R8, R0, 0x2 ;  /* 0x000000000802a211 */ /* 0x010fe200078610ff */
[----:B------:R2:W-:Y:S01]  /*fb60*/  @!P6 ST.E.64 [R6.64], R52 ;  /* 0x000000340600e985 */ /* 0x0005e2000c101b08 */
[----:B------:R-:W-:Y:S02]  /*fb70*/  ISETP.GE.AND P6, PT, R250, c[0x0][0x3c8], PT ;  /* 0x0000f200fa007a0c */ /* 0x000fe40003fc6270 */
[----:B------:R-:W-:Y:S02]  /*fb80*/  @!P2 LEA.HI.X R3, R8, R4, R9, 0x2, P3 ;  /* 0x000000040803a211 */ /* 0x000fe400018f1409 */
[----:B------:R-:W-:-:S02]  /*fb90*/  SHF.R.S32.HI R9, RZ, 0x1f, R252 ;  /* 0x0000001fff097819 */ /* 0x000fc400000114fc */
[----:B------:R-:W-:Y:S01]  /*fba0*/  SHF.R.S32.HI R8, RZ, 0x1f, R251 ;  /* 0x0000001fff087819 */ /* 0x000fe200000114fb */
[----:B------:R4:W-:Y:S01]  /*fbb0*/  @!P2 ST.E.64 [R2.64], R56 ;  /* 0x000000380200a985 */ /* 0x0009e2000c101b08 */
[----:B------:R-:W-:Y:S02]  /*fbc0*/  SHF.R.S32.HI R10, RZ, 0x1f, R250 ;  /* 0x0000001fff0a7819 */ /* 0x000fe400000114fa */
[----:B------:R-:W-:Y:S02]  /*fbd0*/  SHF.R.S32.HI R11, RZ, 0x1f, R249 ;  /* 0x0000001fff0b7819 */ /* 0x000fe400000114f9 */
[----:B--2---:R-:W-:-:S04]  /*fbe0*/  @!P5 LEA R6, P3, R252, R0, 0x2 ;  /* 0x00000000fc06d211 */ /* 0x004fc800078610ff */
[----:B------:R-:W-:Y:S02]  /*fbf0*/  @!P5 LEA.HI.X R7, R252, R4, R9, 0x2, P3 ;  /* 0x00000004fc07d211 */ /* 0x000fe400018f1409 */
[----:B------:R-:W-:Y:S02]  /*fc00*/  ISETP.GE.AND P3, PT, R248, c[0x0][0x3c8], PT ;  /* 0x0000f200f8007a0c */ /* 0x000fe40003f66270 */
[C---:B----4-:R-:W-:Y:S01]  /*fc10*/  @!P1 LEA R2, P2, R251.reuse, R0, 0x2 ;  /* 0x00000000fb029211 */ /* 0x050fe200078410ff */
[----:B------:R2:W-:Y:S03]  /*fc20*/  @!P5 ST.E.64 [R6.64], R60 ;  /* 0x0000003c0600d985 */ /* 0x0005e6000c101b08 */
[----:B------:R-:W-:Y:S02]  /*fc30*/  @!P1 LEA.HI.X R3, R251, R4, R8, 0x2, P2 ;  /* 0x00000004fb039211 */ /* 0x000fe400010f1408 */
[----:B------:R-:W-:-:S03]  /*fc40*/  @!P6 LEA R8, P2, R250, R0, 0x2 ;  /* 0x00000000fa08e211 */ /* 0x000fc600078410ff */
[----:B------:R4:W-:Y:S01]  /*fc50*/  @!P1 ST.E.64 [R2.64], R64 ;  /* 0x0000004002009985 */ /* 0x0009e2000c101b08 */
[----:B------:R-:W-:Y:S02]  /*fc60*/  ISETP.GE.AND P1, PT, R247, c[0x0][0x3c8], PT ;  /* 0x0000f200f7007a0c */ /* 0x000fe40003f26270 */
[----:B------:R-:W-:Y:S02]  /*fc70*/  @!P6 LEA.HI.X R9, R250, R4, R10, 0x2, P2 ;  /* 0x00000004fa09e211 */ /* 0x000fe400010f140a */
[----:B------:R-:W-:-:S03]  /*fc80*/  SHF.R.S32.HI R10, RZ, 0x1f, R248 ;  /* 0x0000001fff0a7819 */ /* 0x000fc600000114f8 */
[----:B------:R-:W-:Y:S01]  /*fc90*/  @!P6 ST.E.64 [R8.64], R120 ;  /* 0x000000780800e985 */ /* 0x000fe2000c101b08 */
[----:B------:R-:W-:Y:S02]  /*fca0*/  ISETP.GE.AND P6, PT, R246, c[0x0][0x3c8], PT ;  /* 0x0000f200f6007a0c */ /* 0x000fe40003fc6270 */
[----:B--2---:R-:W-:-:S04]  /*fcb0*/  @!P3 LEA R6, P2, R248, R0, 0x2 ;  /* 0x00000000f806b211 */ /* 0x004fc800078410ff */
[----:B------:R-:W-:Y:S02]  /*fcc0*/  @!P3 LEA.HI.X R7, R248, R4, R10, 0x2, P2 ;  /* 0x00000004f807b211 */ /* 0x000fe400010f140a */
[----:B------:R-:W-:Y:S02]  /*fcd0*/  SHF.R.S32.HI R10, RZ, 0x1f, R247 ;  /* 0x0000001fff0a7819 */ /* 0x000fe400000114f7 */
[----:B----4-:R-:W-:-:S04]  /*fce0*/  @!P4 LEA R2, P5, R249, R0, 0x2 ;  /* 0x00000000f902c211 */ /* 0x010fc800078a10ff */
[----:B------:R-:W-:Y:S02]  /*fcf0*/  @!P4 LEA.HI.X R3, R249, R4, R11, 0x2, P5 ;  /* 0x00000004f903c211 */ /* 0x000fe400028f140b */
[----:B------:R-:W-:-:S03]  /*fd00*/  ISETP.GE.AND P5, PT, R245, c[0x0][0x3c8], PT ;  /* 0x0000f200f5007a0c */ /* 0x000fc60003fa6270 */
        /* <DEDUP_REMOVED lines=20> */
.L_x_2751:
[----:B------:R-:W-:Y:S05]  /*fe50*/  BSYNC B0 ;  /* 0x0000000000007941 */ /* 0x000fea0003800000 */
.L_x_2750:
[----:B------:R-:W-:Y:S05]  /*fe60*/  BRA.DIV ~URZ, `(.L_x_2752) ;  /* 0x000046127f007947 */ /* 0x000fea000b800000 */
[----:B--2---:R2:W1:Y:S04]  /*fe70*/  SHFL.IDX PT, R4, R5, 0x1, 0x1c1f ;  /* 0x003c1f0005047f89 */ /* 0x00446800000e0000 */
[----:B----4-:R2:W4:Y:S02]  /*fe80*/  SHFL.IDX PT, R0, R12, 0x1, 0x1c1f ;  /* 0x003c1f000c007f89 */ /* 0x01052400000e0000 */
.L_x_2825:
[----:B------:R-:W-:Y:S05]  /*fe90*/  @P0 BRA `(.L_x_2747) ;  /* 0x000015c000000947 */ /* 0x000fea0003800000 */
[C---:B-12---:R-:W-:Y:S02]  /*fea0*/  IADD3 R5, R225.reuse, 0x8, RZ ;  /* 0x00000008e1057810 */ /* 0x046fe40007ffe0ff */
[----:B------:R-:W-:Y:S02]  /*feb0*/  IADD3 R13, R225, 0x10, RZ ;  /* 0x00000010e10d7810 */ /* 0x000fe40007ffe0ff */
[----:B------:R-:W-:Y:S02]  /*fec0*/  ISETP.GE.AND P3, PT, R5, c[0x0][0x3c8], PT ;  /* 0x0000f20005007a0c */ /* 0x000fe40003f66270 */
[----:B------:R-:W-:-:S02]  /*fed0*/  ISETP.GE.AND P4, PT, R225, c[0x0][0x3c8], PT ;  /* 0x0000f200e1007a0c */ /* 0x000fc40003f86270 */
[----:B------:R-:W-:Y:S02]  /*fee0*/  ISETP.GE.AND P2, PT, R13, c[0x0][0x3c8], PT ;  /* 0x0000f2000d007a0c */ /* 0x000fe40003f46270 */
[C---:B------:R-:W-:Y:S02]  /*fef0*/  IADD3 R8, R225.reuse, 0x8, RZ ;  /* 0x00000008e1087810 */ /* 0x040fe40007ffe0ff */
[----:B------:R-:W-:Y:S02]  /*ff00*/  IADD3 R14, R225, 0x18, RZ ;  /* 0x00000018e10e7810 */ /* 0x000fe40007ffe0ff */
[----:B------:R-:W-:Y:S02]  /*ff10*/  SHF.R.S32.HI R8, RZ, 0x1f, R8 ;  /* 0x0000001fff087819 */ /* 0x000fe40000011408 */
[----:B------:R-:W-:Y:S02]  /*ff20*/  ISETP.GE.AND P1, PT, R14, c[0x0][0x3c8], PT ;  /* 0x0000f2000e007a0c */ /* 0x000fe40003f26270 */
[----:B----4-:R-:W-:Y:S01]  /*ff30*/  @!P3 LEA R2, P5, R5, R0, 0x2 ;  /* 0x000000000502b211 */ /* 0x010fe200078a10ff */
[----:B------:R-:W-:Y:S01]  /*ff40*/  @!P4 IMAD.MOV.U32 R6, RZ, RZ, R0 ;  /* 0x000000ffff06c224 */ /* 0x000fe200078e0000 */
[C---:B------:R-:W-:Y:S01]  /*ff50*/  IADD3 R15, R225.reuse, 0x10, RZ ;  /* 0x00000010e10f7810 */ /* 0x040fe20007ffe0ff */
[----:B------:R-:W-:Y:S01]  /*ff60*/  @!P4 IMAD.MOV.U32 R7, RZ, RZ, R4 ;  /* 0x000000ffff07c224 */ /* 0x000fe200078e0004 */
[----:B---3--:R-:W-:-:S02]  /*ff70*/  IADD3 R12, R225, 0x20, RZ ;  /* 0x00000020e10c7810 */ /* 0x008fc40007ffe0ff */
[----:B------:R-:W-:Y:S01]  /*ff80*/  @!P3 LEA.HI.X R3, R5, R4, R8, 0x2, P5 ;  /* 0x000000040503b211 */ /* 0x000fe200028f1408 */
[----:B------:R-:W-:Y:S01]  /*ff90*/  @!P4 IMAD.WIDE R6, R225, 0x4, R6 ;  /* 0x00000004e106c825 */ /* 0x000fe200078e0206 */
[----:B------:R-:W-:Y:S02]  /*ffa0*/  @!P2 LEA R8, P6, R13, R0, 0x2 ;  /* 0x000000000d08a211 */ /* 0x000fe400078c10ff */
[----:B------:R-:W-:Y:S02]  /*ffb0*/  SHF.R.S32.HI R15, RZ, 0x1f, R15 ;  /* 0x0000001fff0f7819 */ /* 0x000fe4000001140f */
[----:B------:R-:W-:Y:S01]  /*ffc0*/  ISETP.GE.AND P0, PT, R12, c[0x0][0x3c8], PT ;  /* 0x0000f2000c007a0c */ /* 0x000fe20003f06270 */
[----:B------:R1:W-:Y:S01]  /*ffd0*/  @!P4 ST.E.64 [R6.64], R96 ;  /* 0x000000600600c985 */ /* 0x0003e2000c101b08 */
[----:B------:R-:W-:Y:S02]  /*ffe0*/  IADD3 R10, R225, 0x28, RZ ;  /* 0x00000028e10a7810 */ /* 0x000fe40007ffe0ff */
[----:B------:R-:W-:Y:S01]  /*fff0*/  @!P2 LEA.HI.X R9, R13, R4, R15, 0x2, P6 ;  /* 0x000000040d09a211 */ /* 0x000fe200030f140f */
[----:B------:R2:W-:Y:S01]  /*10000*/  @!P3 ST.E.64 [R2.64], R84 ;  /* 0x000000540200b985 */ /* 0x0005e2000c101b08 */
[----:B------:R-:W-:-:S02]  /*10010*/  IADD3 R15, R225, 0x18, RZ ;  /* 0x00000018e10f7810 */ /* 0x000fc40007ffe0ff */
[----:B------:R-:W-:Y:S01]  /*10020*/  ISETP.GE.AND P5, PT, R10, c[0x0][0x3c8], PT ;  /* 0x0000f2000a007a0c */ /* 0x000fe20003fa6270 */
[----:B------:R3:W-:Y:S01]  /*10030*/  @!P2 ST.E.64 [R8.64], R132 ;  /* 0x000000840800a985 */ /* 0x0007e2000c101b08 */
[----:B------:R-:W-:Y:S02]  /*10040*/  SHF.R.S32.HI R15, RZ, 0x1f, R15 ;  /* 0x0000001fff0f7819 */ /* 0x000fe4000001140f */
[C---:B------:R-:W-:Y:S02]  /*10050*/  IADD3 R11, R225.reuse, 0x30, RZ ;  /* 0x00000030e10b7810 */ /* 0x040fe40007ffe0ff */
[----:B------:R-:W-:Y:S02]  /*10060*/  IADD3 R13, R225, 0x20, RZ ;  /* 0x00000020e10d7810 */ /* 0x000fe40007ffe0ff */
[----:B------:R-:W-:Y:S02]  /*10070*/  ISETP.GE.AND P4, PT, R11, c[0x0][0x3c8], PT ;  /* 0x0000f2000b007a0c */ /* 0x000fe40003f86270 */
[----:B------:R-:W-:-:S02]  /*10080*/  IADD3 R5, R225, 0x38, RZ ;  /* 0x00000038e1057810 */ /* 0x000fc40007ffe0ff */
[----:B------:R-:W-:Y:S02]  /*10090*/  SHF.R.S32.HI R13, RZ, 0x1f, R13 ;  /* 0x0000001fff0d7819 */ /* 0x000fe4000001140d */
[----:B-1----:R-:W-:-:S04]  /*100a0*/  @!P1 LEA R6, P3, R14, R0, 0x2 ;  /* 0x000000000e069211 */ /* 0x002fc800078610ff */
[----:B------:R-:W-:Y:S02]  /*100b0*/  @!P1 LEA.HI.X R7, R14, R4, R15, 0x2, P3 ;  /* 0x000000040e079211 */ /* 0x000fe400018f140f */
[C---:B--2---:R-:W-:Y:S02]  /*100c0*/  @!P0 LEA R2, P6, R12.reuse, R0, 0x2 ;  /* 0x000000000c028211 */ /* 0x044fe400078c10ff */
[----:B------:R-:W-:Y:S01]  /*100d0*/  IADD3 R15, R225, 0x28, RZ ;  /* 0x00000028e10f7810 */ /* 0x000fe20007ffe0ff */
[----:B------:R1:W-:Y:S01]  /*100e0*/  @!P1 ST.E.64 [R6.64], R106 ;  /* 0x0000006a06009985 */ /* 0x0003e2000c101b08 */
[----:B------:R-:W-:Y:S02]  /*100f0*/  ISETP.GE.AND P3, PT, R5, c[0x0][0x3c8], PT ;  /* 0x0000f20005007a0c */ /* 0x000fe40003f66270 */
[----:B------:R-:W-:Y:S02]  /*10100*/  @!P0 LEA.HI.X R3, R12, R4, R13, 0x2, P6 ;  /* 0x000000040c038211 */ /* 0x000fe400030f140d */
[----:B---3--:R-:W-:-:S02]  /*10110*/  @!P5 LEA R8, P1, R10, R0, 0x2 ;  /* 0x000000000a08d211 */ /* 0x008fc400078210ff */
[----:B------:R-:W-:Y:S01]  /*10120*/  SHF.R.S32.HI R15, RZ, 0x1f, R15 ;  /* 0x0000001fff0f7819 */ /* 0x000fe2000001140f */
[----:B------:R2:W-:Y:S01]  /*10130*/  @!P0 ST.E.64 [R2.64], R88 ;  /* 0x0000005802008985 */ /* 0x0005e2000c101b08 */
[----:B------:R-:W-:Y:S02]  /*10140*/  IADD3 R13, R225, 0x40, RZ ;  /* 0x00000040e10d7810 */ /* 0x000fe40007ffe0ff */
[----:B------:R-:W-:Y:S02]  /*10150*/  @!P5 LEA.HI.X R9, R10, R4, R15, 0x2, P1 ;  /* 0x000000040a09d211 */ /* 0x000fe400008f140f */
[----:B------:R-:W-:Y:S02]  /*10160*/  ISETP.GE.AND P2, PT, R13, c[0x0][0x3c8], PT ;  /* 0x0000f2000d007a0c */ /* 0x000fe40003f46270 */
[C---:B------:R-:W-:Y:S01]  /*10170*/  IADD3 R15, R225.reuse, 0x30, RZ ;  /* 0x00000030e10f7810 */ /* 0x040fe20007ffe0ff */
[----:B------:R3:W-:Y:S01]  /*10180*/  @!P5 ST.E.64 [R8.64], R122 ;  /* 0x0000007a0800d985 */ /* 0x0007e2000c101b08 */
[----:B------:R-:W-:-:S02]  /*10190*/  IADD3 R10, R225, 0x38, RZ ;  /* 0x00000038e10a7810 */ /* 0x000fc40007ffe0ff */
[----:B------:R-:W-:Y:S02]  /*101a0*/  SHF.R.S32.HI R15, RZ, 0x1f, R15 ;  /* 0x0000001fff0f7819 */ /* 0x000fe4000001140f */
[C---:B------:R-:W-:Y:S02]  /*101b0*/  IADD3 R12, R225.reuse, 0x50, RZ ;  /* 0x00000050e10c7810 */ /* 0x040fe40007ffe0ff */
[----:B------:R-:W-:Y:S02]  /*101c0*/  SHF.R.S32.HI R10, RZ, 0x1f, R10 ;  /* 0x0000001fff0a7819 */ /* 0x000fe4000001140a */
[----:B------:R-:W-:Y:S02]  /*101d0*/  IADD3 R14, R225, 0x48, RZ ;  /* 0x00000048e10e7810 */ /* 0x000fe40007ffe0ff */
[----:B-1----:R-:W-:Y:S02]  /*101e0*/  @!P4 LEA R6, P0, R11, R0, 0x2 ;  /* 0x000000000b06c211 */ /* 0x002fe400078010ff */
[----:B------:R-:W-:-:S02]  /*101f0*/  ISETP.GE.AND P1, PT, R14, c[0x0][0x3c8], PT ;  /* 0x0000f2000e007a0c */ /* 0x000fc40003f26270 */
[----:B------:R-:W-:Y:S02]  /*10200*/  @!P4 LEA.HI.X R7, R11, R4, R15, 0x2, P0 ;  /* 0x000000040b07c211 */ /* 0x000fe400000f140f */
[----:B------:R-:W-:Y:S02]  /*10210*/  ISETP.GE.AND P0, PT, R12, c[0x0][0x3c8], PT ;  /* 0x0000f2000c007a0c */ /* 0x000fe40003f06270 */
[----:B--2---:R-:W-:Y:S01]  /*10220*/  @!P3 LEA R2, P6, R5, R0, 0x2 ;  /* 0x000000000502b211 */ /* 0x004fe200078c10ff */
[----:B------:R1:W-:Y:S01]  /*10230*/  @!P4 ST.E.64 [R6.64], R110 ;  /* 0x0000006e0600c985 */ /* 0x0003e2000c101b08 */
[----:B------:R-:W-:Y:S02]  /*10240*/  IADD3 R15, R225, 0x40, RZ ;  /* 0x00000040e10f7810 */ /* 0x000fe40007ffe0ff */
[----:B------:R-:W-:Y:S02]  /*10250*/  @!P3 LEA.HI.X R3, R5, R4, R10, 0x2, P6 ;  /* 0x000000040503b211 */ /* 0x000fe400030f140a */
[----:B------:R-:W-:-:S02]  /*10260*/  SHF.R.S32.HI R15, RZ, 0x1f, R15 ;  /* 0x0000001fff0f7819 */ /* 0x000fc4000001140f */
[----:B---3--:R-:W-:Y:S01]  /*10270*/  @!P2 LEA R8, P6, R13, R0, 0x2 ;  /* 0x000000000d08a211 */ /* 0x008fe200078c10ff */
        /* <DEDUP_REMOVED lines=8> */
[----:B------:R-:W-:Y:S02]  /*10300*/  IADD3 R15, R225, 0x48, RZ ;  /* 0x00000048e10f7810 */ /* 0x000fe40007ffe0ff */
[----:B------:R-:W-:Y:S02]  /*10310*/  ISETP.GE.AND P4, PT, R11, c[0x0][0x3c8], PT ;  /* 0x0000f2000b007a0c */ /* 0x000fe40003f86270 */
[----:B------:R-:W-:Y:S02]  /*10320*/  SHF.R.S32.HI R15, RZ, 0x1f, R15 ;  /* 0x0000001fff0f7819 */ /* 0x000fe4000001140f */
[----:B------:R-:W-:Y:S02]  /*10330*/  IADD3 R5, R225, 0x68, RZ ;  /* 0x00000068e1057810 */ /* 0x000fe40007ffe0ff */
[----:B-1----:R-:W-:-:S02]  /*10340*/  @!P1 LEA R6, P3, R14, R0, 0x2 ;  /* 0x000000000e069211 */ /* 0x002fc400078610ff */
[----:B------:R-:W-:Y:S02]  /*10350*/  ISETP.GE.AND P2, PT, R252, c[0x0][0x3c8], PT ;  /* 0x0000f200fc007a0c */ /* 0x000fe40003f46270 */
[----:B------:R-:W-:Y:S02]  /*10360*/  @!P1 LEA.HI.X R7, R14, R4, R15, 0x2, P3 ;  /* 0x000000040e079211 */ /* 0x000fe400018f140f */
[----:B------:R-:W-:Y:S02]  /*10370*/  ISETP.GE.AND P3, PT, R5, c[0x0][0x3c8], PT ;  /* 0x0000f20005007a0c */ /* 0x000fe40003f66270 */
[C---:B--2---:R-:W-:Y:S01]  /*10380*/  @!P0 LEA R2, P6, R12.reuse, R0, 0x2 ;  /* 0x000000000c028211 */ /* 0x044fe200078c10ff */
[----:B------:R1:W-:Y:S01]  /*10390*/  @!P1 ST.E.64 [R6.64], R114 ;  /* 0x0000007206009985 */ /* 0x0003e2000c101b08 */
[----:B------:R-:W-:Y:S02]  /*103a0*/  ISETP.GE.AND P1, PT, R251, c[0x0][0x3c8], PT ;  /* 0x0000f200fb007a0c */ /* 0x000fe40003f26270 */
[----:B------:R-:W-:-:S02]  /*103b0*/  @!P0 LEA.HI.X R3, R12, R4, R13, 0x2, P6 ;  /* 0x000000040c038211 */ /* 0x000fc400030f140d */
[C---:B------:R-:W-:Y:S02]  /*103c0*/  IADD3 R12, R225.reuse, 0x58, RZ ;  /* 0x00000058e10c7810 */ /* 0x040fe40007ffe0ff */
[C---:B---3--:R-:W-:Y:S01]  /*103d0*/  @!P5 LEA R8, P6, R10.reuse, R0, 0x2 ;  /* 0x000000000a08d211 */ /* 0x048fe200078c10ff */
[----:B------:R2:W-:Y:S01]  /*103e0*/  @!P0 ST.E.64 [R2.64], R46 ;  /* 0x0000002e02008985 */ /* 0x0005e2000c101b08 */
[----:B------:R-:W-:Y:S02]  /*103f0*/  SHF.R.S32.HI R12, RZ, 0x1f, R12 ;  /* 0x0000001fff0c7819 */ /* 0x000fe4000001140c */
[----:B------:R-:W-:Y:S02]  /*10400*/  SHF.R.S32.HI R13, RZ, 0x1f, R246 ;  /* 0x0000001fff0d7819 */ /* 0x000fe400000114f6 */
[----:B------:R-:W-:Y:S02]  /*10410*/  @!P5 LEA.HI.X R9, R10, R4, R12, 0x2, P6 ;  /* 0x000000040a09d211 */ /* 0x000fe400030f140c */
[----:B------:R-:W-:-:S02]  /*10420*/  IADD3 R12, R225, 0x60, RZ ;  /* 0x00000060e10c7810 */ /* 0x000fc40007ffe0ff */
[----:B------:R-:W-:Y:S01]  /*10430*/  IADD3 R10, R225, 0x68, RZ ;  /* 0x00000068e10a7810 */ /* 0x000fe20007ffe0ff */
[----:B------:R3:W-:Y:S01]  /*10440*/  @!P5 ST.E.64 [R8.64], R130 ;  /* 0x000000820800d985 */ /* 0x0007e2000c101b08 */
[----:B------:R-:W-:Y:S02]  /*10450*/  SHF.R.S32.HI R12, RZ, 0x1f, R12 ;  /* 0x0000001fff0c7819 */ /* 0x000fe4000001140c */
[----:B------:R-:W-:Y:S02]  /*10460*/  SHF.R.S32.HI R10, RZ, 0x1f, R10 ;  /* 0x0000001fff0a7819 */ /* 0x000fe4000001140a */
        /* <DEDUP_REMOVED lines=8> */
[----:B------:R-:W-:Y:S01]  /*104f0*/  SHF.R.S32.HI R10, RZ, 0x1f, R251 ;  /* 0x0000001fff0a7819 */ /* 0x000fe200000114fb */
[----:B------:R2:W-:Y:S01]  /*10500*/  @!P3 ST.E.64 [R2.64], R50 ;  /* 0x000000320200b985 */ /* 0x0005e2000c101b08 */
[C---:B---3--:R-:W-:Y:S02]  /*10510*/  @!P2 LEA R8, P5, R252.reuse, R0, 0x2 ;  /* 0x00000000fc08a211 */ /* 0x048fe400078a10ff */
[----:B------:R-:W-:Y:S02]  /*10520*/  SHF.R.S32.HI R5, RZ, 0x1f, R250 ;  /* 0x0000001fff057819 */ /* 0x000fe400000114fa */
[----:B------:R-:W-:Y:S02]  /*10530*/  @!P2 LEA.HI.X R9, R252, R4, R11, 0x2, P5 ;  /* 0x00000004fc09a211 */ /* 0x000fe400028f140b */
[----:B------:R-:W-:Y:S02]  /*10540*/  ISETP.GE.AND P5, PT, R248, c[0x0][0x3c8], PT ;  /* 0x0000f200f8007a0c */ /* 0x000fe40003fa6270 */
[----:B------:R-:W-:Y:S01]  /*10550*/  SHF.R.S32.HI R12, RZ, 0x1f, R245 ;  /* 0x0000001fff0c7819 */ /* 0x000fe200000114f5 */
[----:B------:R-:W-:Y:S01]  /*10560*/  @!P2 ST.E.64 [R8.64], R134 ;  /* 0x000000860800a985 */ /* 0x000fe2000c101b08 */
[----:B------:R-:W-:-:S02]  /*10570*/  ISETP.GE.AND P2, PT, R246, c[0x0][0x3c8], PT ;  /* 0x0000f200f6007a0c */ /* 0x000fc40003f46270 */
        /* <DEDUP_REMOVED lines=38> */
.L_x_2732:
        /* <DEDUP_REMOVED lines=19> */
.L_x_2753:
        /* <DEDUP_REMOVED lines=55> */
.L_x_2755:
[----:B------:R-:W-:Y:S05]  /*10c80*/  BSYNC B0 ;  /* 0x0000000000007941 */ /* 0x000fea0003800000 */
.L_x_2754:
        /* <DEDUP_REMOVED lines=34> */
.L_x_2826:
[----:B------:R-:W-:Y:S05]  /*10eb0*/  BRA.DIV ~URZ, `(.L_x_2757) ;  /* 0x000037027f007947 */ /* 0x000fea000b800000 */
[----:B------:R3:W4:Y:S02]  /*10ec0*/  SHFL.IDX PT, R0, R12, RZ, 0x181f ;  /* 0x00181fff0c007589 */ /* 0x00072400000e0000 */
.L_x_2827:
        /* <DEDUP_REMOVED lines=20> */
.L_x_2759:
[----:B------:R-:W-:Y:S05]  /*11010*/  BSYNC B0 ;  /* 0x0000000000007941 */ /* 0x000fea0003800000 */
.L_x_2758:
[----:B------:R-:W-:Y:S05]  /*11020*/  BRA.DIV ~URZ, `(.L_x_2760) ;  /* 0x000036027f007947 */ /* 0x000fea000b800000 */
[----:B--2---:R2:W1:Y:S04]  /*11030*/  SHFL.IDX PT, R8, R9, 0x1, 0x181f ;  /* 0x00381f0009087f89 */ /* 0x00446800000e0000 */
[----:B----4-:R2:W4:Y:S02]  /*11040*/  SHFL.IDX PT, R0, R12, 0x1, 0x181f ;  /* 0x00381f000c007f89 */ /* 0x01052400000e0000 */
.L_x_2828:
        /* <DEDUP_REMOVED lines=19> */
.L_x_2762:
[----:B------:R-:W-:Y:S05]  /*11180*/  BSYNC B0 ;  /* 0x0000000000007941 */ /* 0x000fea0003800000 */
.L_x_2761:
[----:B------:R-:W-:Y:S05]  /*11190*/  BRA.DIV ~URZ, `(.L_x_2763) ;  /* 0x000035627f007947 */ /* 0x000fea000b800000 */
[----:B-1----:R1:W2:Y:S02]  /*111a0*/  SHFL.IDX PT, R8, R9, 0x2, 0x181f ;  /* 0x00581f0009087f89 */ /* 0x0022a400000e0000 */
.L_x_2829:
[----:B------:R-:W-:Y:S05]  /*111b0*/  BRA.DIV ~URZ, `(.L_x_2764) ;  /* 0x000035b27f007947 */ /* 0x000fea000b800000 */
[----:B----4-:R4:W1:Y:S02]  /*111c0*/  SHFL.IDX PT, R0, R12, 0x2, 0x181f ;  /* 0x00581f000c007f89 */ /* 0x01086400000e0000 */
.L_x_2830:
        /* <DEDUP_REMOVED lines=19> */
.L_x_2766:
[----:B------:R-:W-:Y:S05]  /*11300*/  BSYNC B0 ;  /* 0x0000000000007941 */ /* 0x000fea0003800000 */
.L_x_2765:
[----:B------:R-:W-:Y:S05]  /*11310*/  BRA.DIV ~URZ, `(.L_x_2767) ;  /* 0x000034c27f007947 */ /* 0x000fea000b800000 */
[----:B--2---:R2:W3:Y:S04]  /*11320*/  SHFL.IDX PT, R8, R9, 0x3, 0x181f ;  /* 0x00781f0009087f89 */ /* 0x0044e800000e0000 */
[----:B-1----:R2:W1:Y:S02]  /*11330*/  SHFL.IDX PT, R0, R12, 0x3, 0x181f ;  /* 0x00781f000c007f89 */ /* 0x00246400000e0000 */
.L_x_2831:
        /* <DEDUP_REMOVED lines=18> */
.L_x_2747:
[----:B------:R-:W-:Y:S05]  /*11460*/  BSYNC B1 ;  /* 0x0000000000017941 */ /* 0x000fea0003800000 */
.L_x_2731:
[----:B------:R-:W-:-:S13]  /*11470*/  ISETP.NE.AND P0, PT, RZ, UR6, PT ;  /* 0x00000006ff007c0c */ /* 0x000fda000bf05270 */
[----:B------:R-:W-:Y:S01]  /*11480*/  @P0 WARPSYNC 0xffffffff ;  /* 0xffffffff00000948 */ /* 0x000fe20003800000 */
[----:B------:R-:W-:Y:S06]  /*11490*/  @P0 BAR.SYNC.DEFER_BLOCKING 0x5, 0x100 ;  /* 0x0144000000000b1d */ /* 0x000fec0000010000 */
[----:B------:R-:W4:Y:S04]  /*114a0*/  @P0 LDS.128 R228, [0x24100] ;  /* 0x02410000ffe40984 */ /* 0x000f280000000c00 */
[----:B------:R-:W-:Y:S06]  /*114b0*/  @P0 BAR.ARV 0x4, 0x100 ;  /* 0x0104000000000b1d */ /* 0x000fec0000002000 */
[----:B------:R-:W-:Y:S05]  /*114c0*/  @P0 BRA `(.L_x_2768) ;  /* 0x00000f7000000947 */ /* 0x000fea0003800000 */
[----:B-1--4-:R-:W1:Y:S01]  /*114d0*/  S2R R0, SR_TID.X ;  /* 0x0000000000007919 */ /* 0x012e620000002100 */
[----:B---3--:R-:W-:Y:S01]  /*114e0*/  IMAD.MOV.U32 R7, RZ, RZ, RZ ;  /* 0x000000ffff077224 */ /* 0x008fe200078e00ff */
[----:B-1----:R-:W-:-:S04]  /*114f0*/  LOP3.LUT R13, R0, 0x1f, RZ, 0xc0, !PT ;  /* 0x0000001f000d7812 */ /* 0x002fc800078ec0ff */
[----:B------:R-:W-:Y:S01]  /*11500*/  ISETP.NE.AND P5, PT, R13, 0x1f, PT ;  /* 0x0000001f0d00780c */ /* 0x000fe20003fa5270 */
[----:B------:R-:W-:Y:S10]  /*11510*/  BRA.DIV ~URZ, `(.L_x_2769) ;  /* 0x000033927f007947 */ /* 0x000ff4000b800000 */
[----:B--2---:R1:W2:Y:S02]  /*11520*/  SHFL.IDX PT, R9, R28, RZ, 0x1f ;  /* 0x00001fff1c097589 */ /* 0x0042a400000e0000 */
.L_x_2832:
[----:B------:R-:W-:Y:S05]  /*11530*/  BRA.DIV ~URZ, `(.L_x_2770) ;  /* 0x000033e27f007947 */ /* 0x000fea000b800000 */
[----:B------:R3:W4:Y:S02]  /*11540*/  SHFL.IDX PT, R8, R28, 0x1, 0x1f ;  /* 0x00201f001c087f89 */ /* 0x00072400000e0000 */
.L_x_2833:
        /* <DEDUP_REMOVED lines=18> */
.L_x_2834:
        /* <DEDUP_REMOVED lines=16> */
.L_x_2835:
[----:B---3--:R-:W-:Y:S01]  /*11770*/  IMAD R0, R0, c[0x0][0x538], RZ ;  /* 0x00014e0000007a24 */ /* 0x008fe200078e02ff */
[----:B------:R-:W-:Y:S04]  /*11780*/  BSSY B1, `(.L_x_2773) ;  /* 0x00000c6000017945 */ /* 0x000fe80003800000 */
[----:B----4-:R-:W-:-:S04]  /*11790*/  IADD3 R8, R0, R8, RZ ;  /* 0x0000000800087210 */ /* 0x010fc80007ffe0ff */
[----:B--2---:R-:W-:-:S13]  /*117a0*/  ISETP.GT.AND P6, PT, R8, R9, PT ;  /* 0x000000090800720c */ /* 0x004fda0003fc4270 */
[----:B------:R-:W-:Y:S05]  /*117b0*/  @P6 BRA `(.L_x_2774) ;  /* 0x0000024000006947 */ /* 0x000fea0003800000 */
.L_x_2778:
        /* <DEDUP_REMOVED lines=16> */
.L_x_2836:
        /* <DEDUP_REMOVED lines=16> */
.L_x_2837:
[----:B--2---:R-:W-:-:S05]  /*119c0*/  IMAD R0, R0, c[0x0][0x538], RZ ;  /* 0x00014e0000007a24 */ /* 0x004fca00078e02ff */
[----:B------:R-:W-:-:S04]  /*119d0*/  IADD3 R8, R0, R8, RZ ;  /* 0x0000000800087210 */ /* 0x000fc80007ffe0ff */
[----:B------:R-:W-:-:S13]  /*119e0*/  ISETP.GT.AND P6, PT, R8, R9, PT ;  /* 0x000000090800720c */ /* 0x000fda0003fc4270 */
[----:B-1----:R-:W-:Y:S05]  /*119f0*/  @!P6 BRA `(.L_x_2778) ;  /* 0xfffffdc00000e947 */ /* 0x002fea000383ffff */
.L_x_2774:
[----:B------:R-:W-:-:S05]  /*11a00*/  IADD3 R8, -R0, R8, RZ ;  /* 0x0000000800087210 */ /* 0x000fca0007ffe1ff */
[----:B------:R-:W-:-:S05]  /*11a10*/  IMAD R0, R4, c[0x0][0x538], R8 ;  /* 0x00014e0004007a24 */ /* 0x000fca00078e0208 */
[----:B------:R-:W-:Y:S01]  /*11a20*/  ISETP.GT.AND P0, PT, R0, R9, PT ;  /* 0x000000090000720c */ /* 0x000fe20003f04270 */
[----:B------:R-:W-:-:S12]  /*11a30*/  BRA.DIV ~URZ, `(.L_x_2779) ;  /* 0x000033427f007947 */ /* 0x000fd8000b800000 */
[----:B------:R-:W-:-:S04]  /*11a40*/  VOTE.ANY R5, PT, !P0 ;  /* 0x0000000000057806 */ /* 0x000fc800040e0100 */
.L_x_2838:
[----:B------:R-:W2:Y:S02]  /*11a50*/  POPC R0, R5 ;  /* 0x0000000500007309 */ /* 0x000ea40000000000 */
[----:B--2---:R-:W-:Y:S01]  /*11a60*/  IADD3 R231, R0, R231, RZ ;  /* 0x000000e700e77210 */ /* 0x004fe20007ffe0ff */
[----:B------:R-:W-:Y:S05]  /*11a70*/  BRA.DIV ~URZ, `(.L_x_2780) ;  /* 0x000033527f007947 */ /* 0x000fea000b800000 */
[----:B------:R2:W3:Y:S04]  /*11a80*/  SHFL.IDX PT, R11, R6, R0, 0x1f ;  /* 0x00001f00060b7589 */ /* 0x0004e800000e0000 */
[----:B------:R2:W4:Y:S02]  /*11a90*/  SHFL.IDX PT, R7, R7, R0, 0x1f ;  /* 0x00001f0007077589 */ /* 0x00052400000e0000 */
.L_x_2839:
[----:B------:R-:W-:Y:S01]  /*11aa0*/  ISETP.NE.AND P0, PT, R5, RZ, PT ;  /* 0x000000ff0500720c */ /* 0x000fe20003f05270 */
[----:B------:R-:W-:-:S12]  /*11ab0*/  BSSY B0, `(.L_x_2781) ;  /* 0x0000005000007945 */ /* 0x000fd80003800000 */
[----:B------:R-:W-:Y:S05]  /*11ac0*/  @!P0 BRA `(.L_x_2782) ;  /* 0x0000003000008947 */ /* 0x000fea0003800000 */
[----:B--2---:R-:W-:Y:S01]  /*11ad0*/  IADD3 R0, R0, -0x1, RZ ;  /* 0xffffffff00007810 */ /* 0x004fe20007ffe0ff */
[----:B------:R-:W-:Y:S05]  /*11ae0*/  BRA.DIV ~URZ, `(.L_x_2783) ;  /* 0x000033b27f007947 */ /* 0x000fea000b800000 */
[----:B------:R2:W1:Y:S02]  /*11af0*/  SHFL.IDX PT, R10, R4, R0, 0x1f ;  /* 0x00001f00040a7589 */ /* 0x00046400000e0000 */
.L_x_2782:
[----:B------:R-:W-:Y:S05]  /*11b00*/  BSYNC B0 ;  /* 0x0000000000007941 */ /* 0x000fea0003800000 */
.L_x_2781:
        /* <DEDUP_REMOVED lines=67> */
.L_x_2785:
        /* <DEDUP_REMOVED lines=66> */
.L_x_2786:
[----:B------:R-:W-:Y:S05]  /*12360*/  BSYNC B0 ;  /* 0x0000000000007941 */ /* 0x000fea0003800000 */
.L_x_2784:
[----:B------:R-:W-:-:S04]  /*12370*/  LOP3.LUT R0, RZ, R0, RZ, 0x33, !PT ;  /* 0x00000000ff007212 */ /* 0x000fc800078e33ff */
[----:B------:R-:W-:Y:S01]  /*12380*/  IADD3 R229, R0, R11, RZ ;  /* 0x0000000b00e57210 */ /* 0x000fe20007ffe0ff */
[----:B------:R-:W-:Y:S05]  /*12390*/  BRA `(.L_x_2787) ;  /* 0x0000004000007947 */ /* 0x000fea0003800000 */
.L_x_2775:
[----:B------:R-:W-:Y:S01]  /*123a0*/  IMAD.MOV.U32 R228, RZ, RZ, R9 ;  /* 0x000000ffffe47224 */ /* 0x000fe200078e0009 */
[----:B------:R-:W-:Y:S01]  /*123b0*/  MOV R230, RZ ;  /* 0x000000ff00e67202 */ /* 0x000fe20000000f00 */
[----:B------:R-:W-:Y:S01]  /*123c0*/  IMAD.MOV.U32 R229, RZ, RZ, RZ ;  /* 0x000000ffffe57224 */ /* 0x000fe200078e00ff */
[----:B------:R-:W-:Y:S02]  /*123d0*/  MOV R231, c[0x0][0x53c] ;  /* 0x00014f0000e77a02 */ /* 0x000fe40000000f00 */
.L_x_2787:
[----:B------:R-:W-:Y:S05]  /*123e0*/  BSYNC B1 ;  /* 0x0000000000017941 */ /* 0x000fea0003800000 */
.L_x_2773:
[----:B------:R-:W-:Y:S01]  /*123f0*/  WARPSYNC 0xffffffff ;  /* 0xffffffff00007948 */ /* 0x000fe20003800000 */
[----:B------:R-:W-:Y:S01]  /*12400*/  BAR.SYNC.DEFER_BLOCKING 0x4, 0x100 ;  /* 0x0104000000007b1d */ /* 0x000fe20000010000 */
[----:B------:R-:W-:-:S13]  /*12410*/  ISETP.NE.AND P0, PT, R13, RZ, PT ;  /* 0x000000ff0d00720c */ /* 0x000fda0003f05270 */
[----:B------:R2:W-:Y:S04]  /*12420*/  @!P0 STS.128 [0x24100], R228 ;  /* 0x024100e4ff008388 */ /* 0x0005e80000000c00 */
[----:B------:R-:W-:Y:S06]  /*12430*/  BAR.ARV 0x5, 0x100 ;  /* 0x0144000000007b1d */ /* 0x000fec0000002000 */
.L_x_2768:
[----:B----4-:R-:W-:-:S13]  /*12440*/  ISETP.GE.AND P0, PT, R231, c[0x0][0x53c], PT ;  /* 0x00014f00e7007a0c */ /* 0x010fda0003f06270 */
[----:B-123--:R-:W-:Y:S01]  /*12450*/  @P0 CALL.REL.NOINC `(.L_x_2788) ;  /* 0x0000001000000944 */ /* 0x00efe20003c00000 */
[----:B------:R-:W-:Y:S05]  /*12460*/  BRA `(.L_x_2789) ;  /* 0xfffef62000007947 */ /* 0x000fea000383ffff */
.L_x_2788:
[----:B------:R-:W-:Y:S05]  /*12470*/  EXIT ;  /* 0x000000000000794d */ /* 0x000fea0003800000 */
.L_x_2664:
[----:B------:R-:W-:Y:S01]  /*12480*/  IMAD.MOV.U32 R0, RZ, RZ, R5 ;  /* 0x000000ffff007224 */ /* 0x000fe200078e0005 */
[----:B------:R-:W-:Y:S02]  /*12490*/  MOV R2, 0x1 ;  /* 0x0000000100027802 */ /* 0x000fe40000000f00 */
[----:B------:R-:W-:Y:S02]  /*124a0*/  MOV R3, 0x124c0 ;  /* 0x000124c000037802 */ /* 0x000fe40000000f00 */
[----:B-1----:R-:W-:Y:S05]  /*124b0*/  CALL.REL.NOINC `($__internal_46_$__cuda_sm70_shflsync_up_p) ;  /* 0x00002af000007944 */ /* 0x002fea0003c00000 */
[----:B------:R-:W-:Y:S01]  /*124c0*/  MOV R0, R4 ;  /* 0x0000000400007202 */ /* 0x000fe20000000f00 */
[----:B------:R-:W-:Y:S05]  /*124d0*/  BRA `(.L_x_2790) ;  /* 0xfffedf6000007947 */ /* 0x000fea000383ffff */
.L_x_2665:
[----:B------:R-:W-:Y:S01]  /*124e0*/  IMAD.MOV.U32 R0, RZ, RZ, R5 ;  /* 0x000000ffff007224 */ /* 0x000fe200078e0005 */
[----:B------:R-:W-:Y:S02]  /*124f0*/  MOV R2, 0x2 ;  /* 0x0000000200027802 */ /* 0x000fe40000000f00 */
[----:B------:R-:W-:Y:S02]  /*12500*/  MOV R3, 0x12520 ;  /* 0x0001252000037802 */ /* 0x000fe40000000f00 */
[----:B-1----:R-:W-:Y:S05]  /*12510*/  CALL.REL.NOINC `($__internal_46_$__cuda_sm70_shflsync_up_p) ;  /* 0x00002a9000007944 */ /* 0x002fea0003c00000 */
[----:B------:R-:W-:Y:S01]  /*12520*/  SEL R0, R4, RZ, P4 ;  /* 0x000000ff04007207 */ /* 0x000fe20002000000 */
[----:B------:R-:W-:Y:S01]  /*12530*/  IMAD.MOV.U32 R2, RZ, RZ, 0x4 ;  /* 0x00000004ff027424 */ /* 0x000fe200078e00ff */
[----:B------:R-:W-:-:S03]  /*12540*/  MOV R3, 0x12570 ;  /* 0x0001257000037802 */ /* 0x000fc60000000f00 */
[----:B------:R-:W-:Y:S02]  /*12550*/  IMAD.IADD R0, R5, 0x1, R0 ;  /* 0x0000000105007824 */ /* 0x000fe400078e0200 */
[----:B------:R-:W-:Y:S05]  /*12560*/  CALL.REL.NOINC `($__internal_46_$__cuda_sm70_shflsync_up_p) ;  /* 0x00002a4000007944 */ /* 0x000fea0003c00000 */
        /* <DEDUP_REMOVED lines=12> */
[----:B------:R-:W-:Y:S02]  /*12630*/  MOV R29, 0x1f ;  /* 0x0000001f001d7802 */ /* 0x000fe40000000f00 */
[----:B------:R-:W-:Y:S01]  /*12640*/  MOV R3, 0x12680 ;  /* 0x0001268000037802 */ /* 0x000fe20000000f00 */
[----:B------:R-:W-:-:S04]  /*12650*/  IMAD.IADD R4, R0, 0x1, R4 ;  /* 0x0000000100047824 */ /* 0x000fc800078e0204 */
[----:B------:R-:W-:Y:S02]  /*12660*/  IMAD.MOV.U32 R30, RZ, RZ, R4 ;  /* 0x000000ffff1e7224 */ /* 0x000fe400078e0004 */
[----:B------:R-:W-:Y:S05]  /*12670*/  CALL.REL.NOINC `($__internal_45_$__cuda_sm70_shflsync_idx_p) ;  /* 0x000028d000007944 */ /* 0x000fea0003c00000 */
[----:B------:R-:W-:Y:S01]  /*12680*/  MOV R0, R29 ;  /* 0x0000001d00007202 */ /* 0x000fe20000000f00 */
[----:B------:R-:W-:Y:S05]  /*12690*/  BRA `(.L_x_2791) ;  /* 0xfffedea000007947 */ /* 0x000fea000383ffff */
.L_x_2667:
[----:B------:R-:W-:Y:S02]  /*126a0*/  SEL R0, RZ, 0x1, P0 ;  /* 0x00000001ff007807 */ /* 0x000fe40000000000 */
[----:B------:R-:W-:Y:S02]  /*126b0*/  MOV R2, 0x126d0 ;  /* 0x000126d000027802 */ /* 0x000fe40000000f00 */
[----:B-1----:R-:W-:Y:S05]  /*126c0*/  CALL.REL.NOINC `($__internal_47_$__cuda_sm70_votesync_ballot) ;  /* 0x0000295000007944 */ /* 0x002fea0003c00000 */
[----:B------:R-:W-:Y:S01]  /*126d0*/  MOV R6, R0 ;  /* 0x0000000000067202 */ /* 0x000fe20000000f00 */
[----:B------:R-:W-:Y:S05]  /*126e0*/  BRA `(.L_x_2792) ;  /* 0xfffedee000007947 */ /* 0x000fea000383ffff */
.L_x_2668:
[----:B------:R-:W-:Y:S01]  /*126f0*/  IMAD.MOV.U32 R30, RZ, RZ, R9 ;  /* 0x000000ffff1e7224 */ /* 0x000fe200078e0009 */
[----:B------:R-:W-:Y:S01]  /*12700*/  MOV R2, R0 ;  /* 0x0000000000027202 */ /* 0x000fe20000000f00 */
[----:B------:R-:W-:Y:S01]  /*12710*/  IMAD.MOV.U32 R29, RZ, RZ, 0x1f ;  /* 0x0000001fff1d7424 */ /* 0x000fe200078e00ff */
[----:B------:R-:W-:Y:S02]  /*12720*/  MOV R3, 0x12740 ;  /* 0x0001274000037802 */ /* 0x000fe40000000f00 */
[----:B------:R-:W-:Y:S05]  /*12730*/  CALL.REL.NOINC `($__internal_45_$__cuda_sm70_shflsync_idx_p) ;  /* 0x0000281000007944 */ /* 0x000fea0003c00000 */
[----:B------:R-:W-:Y:S01]  /*12740*/  IMAD.MOV.U32 R229, RZ, RZ, R29 ;  /* 0x000000ffffe57224 */ /* 0x000fe200078e001d */
[----:B------:R-:W-:Y:S01]  /*12750*/  MOV R30, R8 ;  /* 0x00000008001e7202 */ /* 0x000fe20000000f00 */
[----:B------:R-:W-:Y:S01]  /*12760*/  IMAD.MOV.U32 R5, RZ, RZ, RZ ;  /* 0x000000ffff057224 */ /* 0x000fe200078e00ff */
[----:B------:R-:W-:Y:S01]  /*12770*/  MOV R2, R0 ;  /* 0x0000000000027202 */ /* 0x000fe20000000f00 */
[----:B------:R-:W-:Y:S01]  /*12780*/  IMAD.MOV.U32 R29, RZ, RZ, 0x1f ;  /* 0x0000001fff1d7424 */ /* 0x000fe200078e00ff */
[----:B------:R-:W-:-:S02]  /*12790*/  MOV R3, 0x127b0 ;  /* 0x000127b000037802 */ /* 0x000fc40000000f00 */
[----:B------:R-:W-:Y:S05]  /*127a0*/  CALL.REL.NOINC `($__internal_45_$__cuda_sm70_shflsync_idx_p) ;  /* 0x000027a000007944 */ /* 0x000fea0003c00000 */
[----:B------:R-:W-:Y:S01]  /*127b0*/  MOV R9, R29 ;  /* 0x0000001d00097202 */ /* 0x000fe20000000f00 */
[----:B------:R-:W-:Y:S05]  /*127c0*/  BRA `(.L_x_2793) ;  /* 0xfffede6000007947 */ /* 0x000fea000383ffff */
.L_x_2671:
[----:B------:R-:W-:Y:S01]  /*127d0*/  IMAD.MOV.U32 R30, RZ, RZ, R4 ;  /* 0x000000ffff1e7224 */ /* 0x000fe200078e0004 */
[----:B------:R-:W-:-:S02]  /*127e0*/  MOV R29, 0x1f ;  /* 0x0000001f001d7802 */ /* 0x000fc40000000f00 */
[----:B------:R-:W-:Y:S02]  /*127f0*/  MOV R3, 0x12810 ;  /* 0x0001281000037802 */ /* 0x000fe40000000f00 */
[----:B-123--:R-:W-:Y:S05]  /*12800*/  CALL.REL.NOINC `($__internal_45_$__cuda_sm70_shflsync_idx_p) ;  /* 0x0000274000007944 */ /* 0x00efea0003c00000 */
[----:B------:R-:W-:Y:S01]  /*12810*/  MOV R5, R29 ;  /* 0x0000001d00057202 */ /* 0x000fe20000000f00 */
[----:B------:R-:W-:Y:S05]  /*12820*/  BRA `(.L_x_2670) ;  /* 0xfffede6000007947 */ /* 0x000fea000383ffff */
.L_x_2682:
[----:B------:R-:W-:Y:S01]  /*12830*/  IMAD.MOV.U32 R30, RZ, RZ, R9 ;  /* 0x000000ffff1e7224 */ /* 0x000fe200078e0009 */
[----:B------:R-:W-:Y:S01]  /*12840*/  MOV R2, RZ ;  /* 0x000000ff00027202 */ /* 0x000fe20000000f00 */
[----:B------:R-:W-:Y:S01]  /*12850*/  IMAD.MOV.U32 R29, RZ, RZ, 0x181f ;  /* 0x0000181fff1d7424 */ /* 0x000fe200078e00ff */
[----:B------:R-:W-:Y:S02]  /*12860*/  MOV R3, 0x12880 ;  /* 0x0001288000037802 */ /* 0x000fe40000000f00 */
[----:B-----5:R-:W-:Y:S05]  /*12870*/  CALL.REL.NOINC `($__internal_45_$__cuda_sm70_shflsync_idx_p) ;  /* 0x000026d000007944 */ /* 0x020fea0003c00000 */
[----:B------:R-:W-:Y:S01]  /*12880*/  MOV R8, R29 ;  /* 0x0000001d00087202 */ /* 0x000fe20000000f00 */
[----:B------:R-:W-:Y:S05]  /*12890*/  BRA `(.L_x_2794) ;  /* 0xfffefeb000007947 */ /* 0x000fea000383ffff */
.L_x_2683:
[----:B------:R-:W-:Y:S01]  /*128a0*/  IMAD.MOV.U32 R30, RZ, RZ, R12 ;  /* 0x000000ffff1e7224 */ /* 0x000fe200078e000c */
[----:B------:R-:W-:Y:S01]  /*128b0*/  MOV R2, RZ ;  /* 0x000000ff00027202 */ /* 0x000fe20000000f00 */
[----:B------:R-:W-:Y:S01]  /*128c0*/  IMAD.MOV.U32 R29, RZ, RZ, 0x181f ;  /* 0x0000181fff1d7424 */ /* 0x000fe200078e00ff */
[----:B------:R-:W-:Y:S02]  /*128d0*/  MOV R3, 0x128f0 ;  /* 0x000128f000037802 */ /* 0x000fe40000000f00 */
[----:B-12--5:R-:W-:Y:S05]  /*128e0*/  CALL.REL.NOINC `($__internal_45_$__cuda_sm70_shflsync_idx_p) ;  /* 0x0000266000007944 */ /* 0x026fea0003c00000 */
[----:B------:R-:W-:Y:S01]  /*128f0*/  MOV R0, R29 ;  /* 0x0000001d00007202 */ /* 0x000fe20000000f00 */
[----:B------:R-:W-:Y:S05]  /*12900*/  BRA `(.L_x_2795) ;  /* 0xfffefe6000007947 */ /* 0x000fea000383ffff */
.L_x_2686:
[----:B------:R-:W-:Y:S01]  /*12910*/  IMAD.MOV.U32 R30, RZ, RZ, R9 ;  /* 0x000000ffff1e7224 */ /* 0x000fe200078e0009 */
[----:B--2---:R-:W-:Y:S01]  /*12920*/  MOV R2, 0x1 ;  /* 0x0000000100027802 */ /* 0x004fe20000000f00 */
[----:B------:R-:W-:Y:S01]  /*12930*/  IMAD.MOV.U32 R29, RZ, RZ, 0x181f ;  /* 0x0000181fff1d7424 */ /* 0x000fe200078e00ff */
[----:B------:R-:W-:-:S02]  /*12940*/  MOV R3, 0x12960 ;  /* 0x0001296000037802 */ /* 0x000fc40000000f00 */
[----:B-1-345:R-:W-:Y:S05]  /*12950*/  CALL.REL.NOINC `($__internal_45_$__cuda_sm70_shflsync_idx_p) ;  /* 0x000025f000007944 */ /* 0x03afea0003c00000 */
[----:B------:R-:W-:Y:S01]  /*12960*/  IMAD.MOV.U32 R8, RZ, RZ, R29 ;  /* 0x000000ffff087224 */ /* 0x000fe200078e001d */
[----:B------:R-:W-:Y:S01]  /*12970*/  MOV R2, 0x1 ;  /* 0x0000000100027802 */ /* 0x000fe20000000f00 */
[----:B------:R-:W-:Y:S01]  /*12980*/  IMAD.MOV.U32 R30, RZ, RZ, R12 ;  /* 0x000000ffff1e7224 */ /* 0x000fe200078e000c */
[----:B------:R-:W-:-:S02]  /*12990*/  MOV R29, 0x181f ;  /* 0x0000181f001d7802 */ /* 0x000fc40000000f00 */
[----:B------:R-:W-:Y:S02]  /*129a0*/  MOV R3, 0x129c0 ;  /* 0x000129c000037802 */ /* 0x000fe40000000f00 */
[----:B------:R-:W-:Y:S05]  /*129b0*/  CALL.REL.NOINC `($__internal_45_$__cuda_sm70_shflsync_idx_p) ;  /* 0x0000259000007944 */ /* 0x000fea0003c00000 */
[----:B------:R-:W-:Y:S01]  /*129c0*/  MOV R0, R29 ;  /* 0x0000001d00007202 */ /* 0x000fe20000000f00 */
[----:B------:R-:W-:Y:S05]  /*129d0*/  BRA `(.L_x_2796) ;  /* 0xfffeff1000007947 */ /* 0x000fea000383ffff */
.L_x_2689:
[----:B------:R-:W-:Y:S01]  /*129e0*/  IMAD.MOV.U32 R30, RZ, RZ, R9 ;  /* 0x000000ffff1e7224 */ /* 0x000fe200078e0009 */
[----:B-1----:R-:W-:Y:S01]  /*129f0*/  MOV R2, 0x2 ;  /* 0x0000000200027802 */ /* 0x002fe20000000f00 */
[----:B------:R-:W-:Y:S01]  /*12a00*/  IMAD.MOV.U32 R29, RZ, RZ, 0x181f ;  /* 0x0000181fff1d7424 */ /* 0x000fe200078e00ff */
[----:B------:R-:W-:Y:S02]  /*12a10*/  MOV R3, 0x12a30 ;  /* 0x00012a3000037802 */ /* 0x000fe40000000f00 */
[----:B--2345:R-:W-:Y:S05]  /*12a20*/  CALL.REL.NOINC `($__internal_45_$__cuda_sm70_shflsync_idx_p) ;  /* 0x0000252000007944 */ /* 0x03cfea0003c00000 */
[----:B------:R-:W-:Y:S01]  /*12a30*/  MOV R8, R29 ;  /* 0x0000001d00087202 */ /* 0x000fe20000000f00 */
[----:B------:R-:W-:Y:S05]  /*12a40*/  BRA `(.L_x_2797) ;  /* 0xffff000000007947 */ /* 0x000fea000383ffff */
.L_x_2690:
[----:B------:R-:W-:Y:S01]  /*12a50*/  IMAD.MOV.U32 R30, RZ, RZ, R12 ;  /* 0x000000ffff1e7224 */ /* 0x000fe200078e000c */
[----:B------:R-:W-:Y:S01]  /*12a60*/  MOV R2, 0x2 ;  /* 0x0000000200027802 */ /* 0x000fe20000000f00 */
[----:B------:R-:W-:Y:S01]  /*12a70*/  IMAD.MOV.U32 R29, RZ, RZ, 0x181f ;  /* 0x0000181fff1d7424 */ /* 0x000fe200078e00ff */
[----:B------:R-:W-:Y:S02]  /*12a80*/  MOV R3, 0x12aa0 ;  /* 0x00012aa000037802 */ /* 0x000fe40000000f00 */
[----:B-12345:R-:W-:Y:S05]  /*12a90*/  CALL.REL.NOINC `($__internal_45_$__cuda_sm70_shflsync_idx_p) ;  /* 0x000024b000007944 */ /* 0x03efea0003c00000 */
[----:B------:R-:W-:Y:S01]  /*12aa0*/  MOV R0, R29 ;  /* 0x0000001d00007202 */ /* 0x000fe20000000f00 */
[----:B------:R-:W-:Y:S05]  /*12ab0*/  BRA `(.L_x_2798) ;  /* 0xfffeffb000007947 */ /* 0x000fea000383ffff */
.L_x_2693:
[----:B------:R-:W-:Y:S01]  /*12ac0*/  IMAD.MOV.U32 R30, RZ, RZ, R9 ;  /* 0x000000ffff1e7224 */ /* 0x000fe200078e0009 */
[----:B-1----:R-:W-:Y:S01]  /*12ad0*/  MOV R2, 0x3 ;  /* 0x0000000300027802 */ /* 0x002fe20000000f00 */
[----:B------:R-:W-:Y:S01]  /*12ae0*/  IMAD.MOV.U32 R29, RZ, RZ, 0x181f ;  /* 0x0000181fff1d7424 */ /* 0x000fe200078e00ff */
[----:B------:R-:W-:-:S02]  /*12af0*/  MOV R3, 0x12b10 ;  /* 0x00012b1000037802 */ /* 0x000fc40000000f00 */
[----:B--2345:R-:W-:Y:S05]  /*12b00*/  CALL.REL.NOINC `($__internal_45_$__cuda_sm70_shflsync_idx_p) ;  /* 0x0000244000007944 */ /* 0x03cfea0003c00000 */
        /* <DEDUP_REMOVED lines=8> */
.L_x_2696:
[----:B------:R-:W-:Y:S01]  /*12b90*/  IMAD.MOV.U32 R30, RZ, RZ, R9 ;  /* 0x000000ffff1e7224 */ /* 0x000fe200078e0009 */
[----:B------:R-:W-:Y:S01]  /*12ba0*/  MOV R2, RZ ;  /* 0x000000ff00027202 */ /* 0x000fe20000000f00 */
[----:B------:R-:W-:Y:S01]  /*12bb0*/  IMAD.MOV.U32 R29, RZ, RZ, 0x181f ;  /* 0x0000181fff1d7424 */ /* 0x000fe200078e00ff */
[----:B------:R-:W-:Y:S02]  /*12bc0*/  MOV R3, 0x12be0 ;  /* 0x00012be000037802 */ /* 0x000fe40000000f00 */
[----:B------:R-:W-:Y:S05]  /*12bd0*/  CALL.REL.NOINC `($__internal_45_$__cuda_sm70_shflsync_idx_p) ;  /* 0x0000237000007944 */ /* 0x000fea0003c00000 */
[----:B------:R-:W-:Y:S01]  /*12be0*/  MOV R8, R29 ;  /* 0x0000001d00087202 */ /* 0x000fe20000000f00 */
[----:B------:R-:W-:Y:S05]  /*12bf0*/  BRA `(.L_x_2800) ;  /* 0xffff0ab000007947 */ /* 0x000fea000383ffff */
.L_x_2697:
[----:B------:R-:W-:Y:S01]  /*12c00*/  IMAD.MOV.U32 R30, RZ, RZ, R12 ;  /* 0x000000ffff1e7224 */ /* 0x000fe200078e000c */
[----:B------:R-:W-:Y:S01]  /*12c10*/  MOV R2, RZ ;  /* 0x000000ff00027202 */ /* 0x000fe20000000f00 */
[----:B------:R-:W-:Y:S01]  /*12c20*/  IMAD.MOV.U32 R29, RZ, RZ, 0x181f ;  /* 0x0000181fff1d7424 */ /* 0x000fe200078e00ff */
[----:B------:R-:W-:Y:S02]  /*12c30*/  MOV R3, 0x12c50 ;  /* 0x00012c5000037802 */ /* 0x000fe40000000f00 */
[----:B-12---:R-:W-:Y:S05]  /*12c40*/  CALL.REL.NOINC `($__internal_45_$__cuda_sm70_shflsync_idx_p) ;  /* 0x0000230000007944 */ /* 0x006fea0003c00000 */
[C---:B------:R-:W-:Y:S01]  /*12c50*/  IADD3 R6, P6, R29.reuse, R17, RZ ;  /* 0x000000111d067210 */ /* 0x040fe20007fde0ff */
[----:B------:R-:W-:Y:S01]  /*12c60*/  IMAD.MOV.U32 R30, RZ, RZ, R9 ;  /* 0x000000ffff1e7224 */ /* 0x000fe200078e0009 */
[----:B------:R-:W-:-:S02]  /*12c70*/  IADD3 R4, P5, R29, R18, RZ ;  /* 0x000000121d047210 */ /* 0x000fc40007fbe0ff */
[----:B------:R-:W-:Y:S01]  /*12c80*/  IADD3 R2, P0, R29, R19, RZ ;  /* 0x000000131d027210 */ /* 0x000fe20007f1e0ff */
[C---:B------:R-:W-:Y:S01]  /*12c90*/  IMAD.X R7, R8.reuse, 0x1, R14, P6 ;  /* 0x0000000108077824 */ /* 0x040fe200030e060e */
[----:B------:R-:W-:Y:S01]  /*12ca0*/  ISETP.GE.AND P6, PT, R193, c[0x0][0x1d4], PT ;  /* 0x00007500c1007a0c */ /* 0x000fe20003fc6270 */
[C---:B------:R-:W-:Y:S01]  /*12cb0*/  IMAD.X R5, R8.reuse, 0x1, R16, P5 ;  /* 0x0000000108057824 */ /* 0x040fe200028e0610 */
        /* <DEDUP_REMOVED lines=15> */
[----:B-1----:R-:W-:Y:S05]  /*12db0*/  CALL.REL.NOINC `($__internal_45_$__cuda_sm70_shflsync_idx_p) ;  /* 0x0000219000007944 */ /* 0x002fea0003c00000 */
        /* <DEDUP_REMOVED lines=8> */
.L_x_2700:
[----:B------:R-:W-:Y:S01]  /*12e40*/  IMAD.MOV.U32 R30, RZ, RZ, R13 ;  /* 0x000000ffff1e7224 */ /* 0x000fe200078e000d */
[----:B------:R-:W-:Y:S01]  /*12e50*/  MOV R2, RZ ;  /* 0x000000ff00027202 */ /* 0x000fe20000000f00 */
[----:B------:R-:W-:Y:S01]  /*12e60*/  IMAD.MOV.U32 R29, RZ, RZ, 0x181f ;  /* 0x0000181fff1d7424 */ /* 0x000fe200078e00ff */
[----:B------:R-:W-:Y:S02]  /*12e70*/  MOV R3, 0x12e90 ;  /* 0x00012e9000037802 */ /* 0x000fe40000000f00 */
[----:B-1234-:R-:W-:Y:S05]  /*12e80*/  CALL.REL.NOINC `($__internal_45_$__cuda_sm70_shflsync_idx_p) ;  /* 0x000020c000007944 */ /* 0x01efea0003c00000 */
[----:B------:R-:W-:Y:S01]  /*12e90*/  MOV R12, R29 ;  /* 0x0000001d000c7202 */ /* 0x000fe20000000f00 */
[----:B------:R-:W-:Y:S05]  /*12ea0*/  BRA `(.L_x_2802) ;  /* 0xffff0d7000007947 */ /* 0x000fea000383ffff */
.L_x_2701:
[----:B------:R-:W-:Y:S01]  /*12eb0*/  IMAD.MOV.U32 R30, RZ, RZ, R20 ;  /* 0x000000ffff1e7224 */ /* 0x000fe200078e0014 */
[----:B------:R-:W-:Y:S01]  /*12ec0*/  MOV R2, RZ ;  /* 0x000000ff00027202 */ /* 0x000fe20000000f00 */
[----:B------:R-:W-:Y:S01]  /*12ed0*/  IMAD.MOV.U32 R29, RZ, RZ, 0x181f ;  /* 0x0000181fff1d7424 */ /* 0x000fe200078e00ff */
[----:B------:R-:W-:Y:S02]  /*12ee0*/  MOV R3, 0x12f00 ;  /* 0x00012f0000037802 */ /* 0x000fe40000000f00 */
[----:B-1234-:R-:W-:Y:S05]  /*12ef0*/  CALL.REL.NOINC `($__internal_45_$__cuda_sm70_shflsync_idx_p) ;  /* 0x0000205000007944 */ /* 0x01efea0003c00000 */
[C---:B------:R-:W-:Y:S01]  /*12f00*/  IADD3 R16, P0, R29.reuse, R24, RZ ;  /* 0x000000181d107210 */ /* 0x040fe20007f1e0ff */
[----:B------:R-:W-:Y:S01]  /*12f10*/  IMAD.MOV.U32 R30, RZ, RZ, R13 ;  /* 0x000000ffff1e7224 */ /* 0x000fe200078e000d */
[----:B------:R-:W-:-:S02]  /*12f20*/  IADD3 R14, P1, R29, R25, RZ ;  /* 0x000000191d0e7210 */ /* 0x000fc40007f3e0ff */
[----:B------:R-:W-:Y:S01]  /*12f30*/  ISETP.GE.AND P6, PT, R193, c[0x0][0x1d4], PT ;  /* 0x00007500c1007a0c */ /* 0x000fe20003fc6270 */
[C---:B------:R-:W-:Y:S01]  /*12f40*/  IMAD.X R17, R12.reuse, 0x1, R21, P0 ;  /* 0x000000010c117824 */ /* 0x040fe200000e0615 */
        /* <DEDUP_REMOVED lines=26> */
.L_x_2704:
[----:B------:R-:W-:Y:S01]  /*130f0*/  IMAD.MOV.U32 R30, RZ, RZ, R5 ;  /* 0x000000ffff1e7224 */ /* 0x000fe200078e0005 */
[----:B------:R-:W-:Y:S01]  /*13100*/  MOV R2, RZ ;  /* 0x000000ff00027202 */ /* 0x000fe20000000f00 */
[----:B------:R-:W-:Y:S01]  /*13110*/  IMAD.MOV.U32 R29, RZ, RZ, 0x181f ;  /* 0x0000181fff1d7424 */ /* 0x000fe200078e00ff */
[----:B------:R-:W-:Y:S02]  /*13120*/  MOV R3, 0x13140 ;  /* 0x0001314000037802 */ /* 0x000fe40000000f00 */
[----:B------:R-:W-:Y:S05]  /*13130*/  CALL.REL.NOINC `($__internal_45_$__cuda_sm70_shflsync_idx_p) ;  /* 0x00001e1000007944 */ /* 0x000fea0003c00000 */
[----:B------:R-:W-:Y:S01]  /*13140*/  MOV R4, R29 ;  /* 0x0000001d00047202 */ /* 0x000fe20000000f00 */
[----:B------:R-:W-:Y:S05]  /*13150*/  BRA `(.L_x_2804) ;  /* 0xffff35b000007947 */ /* 0x000fea000383ffff */
.L_x_2705:
[----:B------:R-:W-:Y:S01]  /*13160*/  IMAD.MOV.U32 R30, RZ, RZ, R12 ;  /* 0x000000ffff1e7224 */ /* 0x000fe200078e000c */
[----:B------:R-:W-:Y:S01]  /*13170*/  MOV R2, RZ ;  /* 0x000000ff00027202 */ /* 0x000fe20000000f00 */
[----:B------:R-:W-:Y:S01]  /*13180*/  IMAD.MOV.U32 R29, RZ, RZ, 0x181f ;  /* 0x0000181fff1d7424 */ /* 0x000fe200078e00ff */
[----:B------:R-:W-:Y:S02]  /*13190*/  MOV R3, 0x131b0 ;  /* 0x000131b000037802 */ /* 0x000fe40000000f00 */
[----:B-12---:R-:W-:Y:S05]  /*131a0*/  CALL.REL.NOINC `($__internal_45_$__cuda_sm70_shflsync_idx_p) ;  /* 0x00001da000007944 */ /* 0x006fea0003c00000 */
        /* <DEDUP_REMOVED lines=22> */
[----:B-1----:R-:W-:Y:S05]  /*13310*/  CALL.REL.NOINC `($__internal_45_$__cuda_sm70_shflsync_idx_p) ;  /* 0x00001c3000007944 */ /* 0x002fea0003c00000 */
[----:B------:R-:W-:Y:S01]  /*13320*/  IMAD.MOV.U32 R4, RZ, RZ, R29 ;  /* 0x000000ffff047224 */ /* 0x000fe200078e001d */
[----:B------:R-:W-:Y:S01]  /*13330*/  MOV R2, 0x1 ;  /* 0x0000000100027802 */ /* 0x000fe20000000f00 */
[----:B------:R-:W-:Y:S01]  /*13340*/  IMAD.MOV.U32 R30, RZ, RZ, R12 ;  /* 0x000000ffff1e7224 */ /* 0x000fe200078e000c */
[----:B------:R-:W-:Y:S02]  /*13350*/  MOV R29, 0x181f ;  /* 0x0000181f001d7802 */ /* 0x000fe40000000f00 */
[----:B------:R-:W-:Y:S02]  /*13360*/  MOV R3, 0x13380 ;  /* 0x0001338000037802 */ /* 0x000fe40000000f00 */
[----:B------:R-:W-:Y:S05]  /*13370*/  CALL.REL.NOINC `($__internal_45_$__cuda_sm70_shflsync_idx_p) ;  /* 0x00001bd000007944 */ /* 0x000fea0003c00000 */
[----:B------:R-:W-:Y:S01]  /*13380*/  MOV R0, R29 ;  /* 0x0000001d00007202 */ /* 0x000fe20000000f00 */
[----:B------:R-:W-:Y:S05]  /*13390*/  BRA `(.L_x_2805) ;  /* 0xffff34c000007947 */ /* 0x000fea000383ffff */
.L_x_2709:
[----:B------:R-:W-:Y:S01]  /*133a0*/  MOV R2, RZ ;  /* 0x000000ff00027202 */ /* 0x000fe20000000f00 */
[----:B------:R-:W-:Y:S01]  /*133b0*/  IMAD.MOV.U32 R30, RZ, RZ, R12 ;  /* 0x000000ffff1e7224 */ /* 0x000fe200078e000c */
[----:B------:R-:W-:Y:S01]  /*133c0*/  MOV R3, 0x133f0 ;  /* 0x000133f000037802 */ /* 0x000fe20000000f00 */
[----:B------:R-:W-:Y:S02]  /*133d0*/  IMAD.MOV.U32 R29, RZ, RZ, 0x181f ;  /* 0x0000181fff1d7424 */ /* 0x000fe400078e00ff */
[----:B-1234-:R-:W-:Y:S05]  /*133e0*/  CALL.REL.NOINC `($__internal_45_$__cuda_sm70_shflsync_idx_p) ;  /* 0x00001b6000007944 */ /* 0x01efea0003c00000 */
[----:B------:R-:W-:Y:S01]  /*133f0*/  MOV R5, R29 ;  /* 0x0000001d00057202 */ /* 0x000fe20000000f00 */
[----:B------:R-:W-:-:S05]  /*13400*/  BRA `(.L_x_2806) ;  /* 0xffff398000007947 */ /* 0x000fca000383ffff */
.L_x_2710:
[----:B------:R-:W-:Y:S01]  /*13410*/  MOV R2, RZ ;  /* 0x000000ff00027202 */ /* 0x000fe20000000f00 */
[----:B------:R-:W-:Y:S01]  /*13420*/  IMAD.MOV.U32 R30, RZ, RZ, R14 ;  /* 0x000000ffff1e7224 */ /* 0x000fe200078e000e */
[----:B------:R-:W-:Y:S01]  /*13430*/  MOV R3, 0x13460 ;  /* 0x0001346000037802 */ /* 0x000fe20000000f00 */
[----:B------:R-:W-:Y:S02]  /*13440*/  IMAD.MOV.U32 R29, RZ, RZ, 0x181f ;  /* 0x0000181fff1d7424 */ /* 0x000fe400078e00ff */
[----:B-1234-:R-:W-:Y:S05]  /*13450*/  CALL.REL.NOINC `($__internal_45_$__cuda_sm70_shflsync_idx_p) ;  /* 0x00001af000007944 */ /* 0x01efea0003c00000 */
[----:B------:R-:W-:Y:S01]  /*13460*/  ISETP.GE.AND P6, PT, R193, c[0x0][0x1d4], PT ;  /* 0x00007500c1007a0c */ /* 0x000fe20003fc6270 */
[----:B------:R-:W-:Y:S01]  /*13470*/  IMAD R4, R199, 0x6000, R223 ;  /* 0x00006000c7047824 */ /* 0x000fe200078e02df */
[----:B------:R-:W-:Y:S01]  /*13480*/  IADD3 R2, P0, R29, R22, RZ ;  /* 0x000000161d027210 */ /* 0x000fe20007f1e0ff */
[----:B------:R-:W-:Y:S01]  /*13490*/  IMAD.MOV.U32 R30, RZ, RZ, R12 ;  /* 0x000000ffff1e7224 */ /* 0x000fe200078e000c */
[----:B------:R-:W-:Y:S02]  /*134a0*/  ISETP.GE.AND P5, PT, R201, c[0x0][0x1d4], PT ;  /* 0x00007500c9007a0c */ /* 0x000fe40003fa6270 */
[----:B------:R-:W-:Y:S01]  /*134b0*/  IADD3 R6, P1, R29, R23, RZ ;  /* 0x000000171d067210 */ /* 0x000fe20007f3e0ff */
[C---:B------:R-:W-:Y:S01]  /*134c0*/  IMAD.X R3, R5.reuse, 0x1, R15, P0 ;  /* 0x0000000105037824 */ /* 0x040fe200000e060f */
        /* <DEDUP_REMOVED lines=16> */
[----:B------:R-:W-:Y:S05]  /*135d0*/  CALL.REL.NOINC `($__internal_45_$__cuda_sm70_shflsync_idx_p) ;  /* 0x0000197000007944 */ /* 0x000fea0003c00000 */
[----:B------:R-:W-:Y:S01]  /*135e0*/  MOV R2, 0x1 ;  /* 0x0000000100027802 */ /* 0x000fe20000000f00 */
[----:B------:R-:W-:Y:S01]  /*135f0*/  IMAD.MOV.U32 R5, RZ, RZ, R29 ;  /* 0x000000ffff057224 */ /* 0x000fe200078e001d */
[----:B------:R-:W-:Y:S01]  /*13600*/  MOV R29, 0x181f ;  /* 0x0000181f001d7802 */ /* 0x000fe20000000f00 */
[----:B------:R-:W-:Y:S01]  /*13610*/  IMAD.MOV.U32 R30, RZ, RZ, R14 ;  /* 0x000000ffff1e7224 */ /* 0x000fe200078e000e */
[----:B------:R-:W-:Y:S02]  /*13620*/  MOV R3, 0x13640 ;  /* 0x0001364000037802 */ /* 0x000fe40000000f00 */
[----:B------:R-:W-:Y:S05]  /*13630*/  CALL.REL.NOINC `($__internal_45_$__cuda_sm70_shflsync_idx_p) ;  /* 0x0000191000007944 */ /* 0x000fea0003c00000 */
[----:B------:R-:W-:Y:S01]  /*13640*/  MOV R2, R29 ;  /* 0x0000001d00027202 */ /* 0x000fe20000000f00 */
[----:B------:R-:W-:-:S05]  /*13650*/  BRA `(.L_x_2807) ;  /* 0xffff389000007947 */ /* 0x000fca000383ffff */
.L_x_2713:
[----:B------:R-:W-:Y:S01]  /*13660*/  MOV R2, RZ ;  /* 0x000000ff00027202 */ /* 0x000fe20000000f00 */
[----:B------:R-:W-:Y:S01]  /*13670*/  IMAD.MOV.U32 R30, RZ, RZ, R5 ;  /* 0x000000ffff1e7224 */ /* 0x000fe200078e0005 */
[----:B------:R-:W-:Y:S01]  /*13680*/  MOV R3, 0x136b0 ;  /* 0x000136b000037802 */ /* 0x000fe20000000f00 */
[----:B------:R-:W-:Y:S02]  /*13690*/  IMAD.MOV.U32 R29, RZ, RZ, 0x181f ;  /* 0x0000181fff1d7424 */ /* 0x000fe400078e00ff */
[----:B------:R-:W-:Y:S05]  /*136a0*/  CALL.REL.NOINC `($__internal_45_$__cuda_sm70_shflsync_idx_p) ;  /* 0x000018a000007944 */ /* 0x000fea0003c00000 */
[----:B------:R-:W-:Y:S01]  /*136b0*/  MOV R4, R29 ;  /* 0x0000001d00047202 */ /* 0x000fe20000000f00 */
[----:B------:R-:W-:-:S05]  /*136c0*/  BRA `(.L_x_2808) ;  /* 0xffff683000007947 */ /* 0x000fca000383ffff */
.L_x_2714:
[----:B------:R-:W-:Y:S01]  /*136d0*/  MOV R2, RZ ;  /* 0x000000ff00027202 */ /* 0x000fe20000000f00 */
[----:B------:R-:W-:Y:S01]  /*136e0*/  IMAD.MOV.U32 R30, RZ, RZ, R12 ;  /* 0x000000ffff1e7224 */ /* 0x000fe200078e000c */
[----:B------:R-:W-:Y:S01]  /*136f0*/  MOV R3, 0x13720 ;  /* 0x0001372000037802 */ /* 0x000fe20000000f00 */
[----:B------:R-:W-:Y:S02]  /*13700*/  IMAD.MOV.U32 R29, RZ, RZ, 0x181f ;  /* 0x0000181fff1d7424 */ /* 0x000fe400078e00ff */
[----:B-12---:R-:W-:Y:S05]  /*13710*/  CALL.REL.NOINC `($__internal_45_$__cuda_sm70_shflsync_idx_p) ;  /* 0x0000183000007944 */ /* 0x006fea0003c00000 */
[----:B------:R-:W-:Y:S01]  /*13720*/  ISETP.GE.AND P6, PT, R193, c[0x0][0x1d4], PT ;  /* 0x00007500c1007a0c */ /* 0x000fe20003fc6270 */
[----:B------:R-:W-:Y:S01]  /*13730*/  IMAD R0, R199, 0x6000, R224 ;  /* 0x00006000c7007824 */ /* 0x000fe200078e02e0 */
[----:B------:R-:W-:Y:S01]  /*13740*/  IADD3 R2, P0, R29, R16, RZ ;  /* 0x000000101d027210 */ /* 0x000fe20007f1e0ff */
[----:B------:R-:W-:Y:S01]  /*13750*/  IMAD.MOV.U32 R30, RZ, RZ, R5 ;  /* 0x000000ffff1e7224 */ /* 0x000fe200078e0005 */
[----:B------:R-:W-:Y:S02]  /*13760*/  ISETP.GE.AND P5, PT, R201, c[0x0][0x1d4], PT ;  /* 0x00007500c9007a0c */ /* 0x000fe40003fa6270 */
[C---:B------:R-:W-:Y:S01]  /*13770*/  IADD3 R6, P1, R29.reuse, R17, RZ ;  /* 0x000000111d067210 */ /* 0x040fe20007f3e0ff */
[----:B------:R-:W-:Y:S01]  /*13780*/  IMAD.X R3, R4, 0x1, R13, P0 ;  /* 0x0000000104037824 */ /* 0x000fe200000e060d */
        /* <DEDUP_REMOVED lines=16> */
[----:B--2---:R-:W-:Y:S05]  /*13890*/  CALL.REL.NOINC `($__internal_45_$__cuda_sm70_shflsync_idx_p) ;  /* 0x000016b000007944 */ /* 0x004fea0003c00000 */
        /* <DEDUP_REMOVED lines=8> */
.L_x_2719:
[----:B------:R-:W-:Y:S01]  /*13920*/  MOV R2, RZ ;  /* 0x000000ff00027202 */ /* 0x000fe20000000f00 */
[----:B------:R-:W-:Y:S01]  /*13930*/  IMAD.MOV.U32 R30, RZ, RZ, R12 ;  /* 0x000000ffff1e7224 */ /* 0x000fe200078e000c */
[----:B------:R-:W-:Y:S01]  /*13940*/  MOV R3, 0x13970 ;  /* 0x0001397000037802 */ /* 0x000fe20000000f00 */
[----:B------:R-:W-:Y:S02]  /*13950*/  IMAD.MOV.U32 R29, RZ, RZ, 0x181f ;  /* 0x0000181fff1d7424 */ /* 0x000fe400078e00ff */
[----:B-1234-:R-:W-:Y:S05]  /*13960*/  CALL.REL.NOINC `($__internal_45_$__cuda_sm70_shflsync_idx_p) ;  /* 0x000015e000007944 */ /* 0x01efea0003c00000 */
[----:B------:R-:W-:Y:S01]  /*13970*/  MOV R5, R29 ;  /* 0x0000001d00057202 */ /* 0x000fe20000000f00 */
[----:B------:R-:W-:-:S05]  /*13980*/  BRA `(.L_x_2810) ;  /* 0xffff6bd000007947 */ /* 0x000fca000383ffff */
.L_x_2720:
        /* <DEDUP_REMOVED lines=37> */
.L_x_2721:
[----:B------:R-:W-:Y:S02]  /*13be0*/  MOV R3, 0x2 ;  /* 0x0000000200037802 */ /* 0x000fe40000000f00 */
[----:B------:R-:W-:Y:S02]  /*13bf0*/  MOV R2, 0x13c10 ;  /* 0x00013c1000027802 */ /* 0x000fe40000000f00 */
[----:B------:R-:W-:Y:S05]  /*13c00*/  CALL.REL.NOINC `($__internal_44_$__cuda_sm70_shflsync_bfly_p) ;  /* 0x0000130000007944 */ /* 0x000fea0003c00000 */
[----:B------:R-:W-:Y:S01]  /*13c10*/  MOV R2, R16 ;  /* 0x0000001000027202 */ /* 0x000fe20000000f00 */
[----:B------:R-:W-:-:S05]  /*13c20*/  BRA `(.L_x_2812) ;  /* 0xffff7bc000007947 */ /* 0x000fca000383ffff */
.L_x_2724:
[----:B------:R-:W-:Y:S01]  /*13c30*/  MOV R2, RZ ;  /* 0x000000ff00027202 */ /* 0x000fe20000000f00 */
[----:B------:R-:W-:Y:S01]  /*13c40*/  IMAD.MOV.U32 R30, RZ, RZ, R5 ;  /* 0x000000ffff1e7224 */ /* 0x000fe200078e0005 */
[----:B------:R-:W-:Y:S01]  /*13c50*/  MOV R3, 0x13c80 ;  /* 0x00013c8000037802 */ /* 0x000fe20000000f00 */
[----:B------:R-:W-:Y:S02]  /*13c60*/  IMAD.MOV.U32 R29, RZ, RZ, 0x181f ;  /* 0x0000181fff1d7424 */ /* 0x000fe400078e00ff */
[----:B------:R-:W-:Y:S05]  /*13c70*/  CALL.REL.NOINC `($__internal_45_$__cuda_sm70_shflsync_idx_p) ;  /* 0x000012d000007944 */ /* 0x000fea0003c00000 */
[----:B------:R-:W-:Y:S01]  /*13c80*/  MOV R4, R29 ;  /* 0x0000001d00047202 */ /* 0x000fe20000000f00 */
[----:B------:R-:W-:-:S05]  /*13c90*/  BRA `(.L_x_2813) ;  /* 0xffff954000007947 */ /* 0x000fca000383ffff */
.L_x_2725:
        /* <DEDUP_REMOVED lines=37> */
.L_x_2727:
[----:B------:R-:W-:Y:S01]  /*13ef0*/  IMAD.MOV.U32 R4, RZ, RZ, R204 ;  /* 0x000000ffff047224 */ /* 0x000fe200078e00cc */
[----:B------:R-:W-:-:S02]  /*13f00*/  MOV R3, 0x2 ;  /* 0x0000000200037802 */ /* 0x000fc40000000f00 */
[----:B------:R-:W-:Y:S02]  /*13f10*/  MOV R2, 0x13f30 ;  /* 0x00013f3000027802 */ /* 0x000fe40000000f00 */
[----:B------:R-:W-:Y:S05]  /*13f20*/  CALL.REL.NOINC `($__internal_44_$__cuda_sm70_shflsync_bfly_p) ;  /* 0x00000fe000007944 */ /* 0x000fea0003c00000 */
[----:B------:R-:W-:Y:S01]  /*13f30*/  MOV R0, R16 ;  /* 0x0000001000007202 */ /* 0x000fe20000000f00 */
[----:B------:R-:W-:Y:S05]  /*13f40*/  BRA `(.L_x_2815) ;  /* 0xffff960000007947 */ /* 0x000fea000383ffff */
.L_x_2728:
[----:B------:R-:W-:Y:S01]  /*13f50*/  IMAD.MOV.U32 R4, RZ, RZ, R0 ;  /* 0x000000ffff047224 */ /* 0x000fe200078e0000 */
[----:B------:R-:W-:Y:S02]  /*13f60*/  MOV R3, 0x1 ;  /* 0x0000000100037802 */ /* 0x000fe40000000f00 */
[----:B------:R-:W-:Y:S02]  /*13f70*/  MOV R2, 0x13f90 ;  /* 0x00013f9000027802 */ /* 0x000fe40000000f00 */
[----:B-1----:R-:W-:Y:S05]  /*13f80*/  CALL.REL.NOINC `($__internal_44_$__cuda_sm70_shflsync_bfly_p) ;  /* 0x00000f8000007944 */ /* 0x002fea0003c00000 */
[----:B------:R-:W-:Y:S01]  /*13f90*/  FADD.FTZ R0, R0, R16 ;  /* 0x0000001000007221 */ /* 0x000fe20000010000 */
[----:B------:R-:W-:Y:S02]  /*13fa0*/  MOV R4, R203 ;  /* 0x000000cb00047202 */ /* 0x000fe40000000f00 */
[----:B------:R-:W-:Y:S02]  /*13fb0*/  MOV R3, 0x2 ;  /* 0x0000000200037802 */ /* 0x000fe40000000f00 */
[----:B------:R-:W-:Y:S02]  /*13fc0*/  MOV R2, 0x13fe0 ;  /* 0x00013fe000027802 */ /* 0x000fe40000000f00 */
[----:B------:R-:W-:Y:S05]  /*13fd0*/  CALL.REL.NOINC `($__internal_44_$__cuda_sm70_shflsync_bfly_p) ;  /* 0x00000f3000007944 */ /* 0x000fea0003c00000 */
[----:B------:R-:W-:Y:S01]  /*13fe0*/  FADD.FTZ R4, R203, R16 ;  /* 0x00000010cb047221 */ /* 0x000fe20000010000 */
[----:B------:R-:W-:-:S02]  /*13ff0*/  MOV R3, 0x1 ;  /* 0x0000000100037802 */ /* 0x000fc40000000f00 */
[----:B------:R-:W-:Y:S02]  /*14000*/  MOV R2, 0x14020 ;  /* 0x0001402000027802 */ /* 0x000fe40000000f00 */
[----:B------:R-:W-:Y:S05]  /*14010*/  CALL.REL.NOINC `($__internal_44_$__cuda_sm70_shflsync_bfly_p) ;  /* 0x00000ef000007944 */ /* 0x000fea0003c00000 */
[----:B------:R-:W-:Y:S01]  /*14020*/  MOV R3, R16 ;  /* 0x0000001000037202 */ /* 0x000fe20000000f00 */
[----:B------:R-:W-:Y:S05]  /*14030*/  BRA `(.L_x_2816) ;  /* 0xffff958000007947 */ /* 0x000fea000383ffff */
.L_x_2735:
[----:B--234-:R-:W-:Y:S01]  /*14040*/  IMAD.MOV.U32 R30, RZ, RZ, R9 ;  /* 0x000000ffff1e7224 */ /* 0x01cfe200078e0009 */
[----:B------:R-:W-:Y:S01]  /*14050*/  MOV R2, RZ ;  /* 0x000000ff00027202 */ /* 0x000fe20000000f00 */
[----:B------:R-:W-:Y:S01]  /*14060*/  IMAD.MOV.U32 R29, RZ, RZ, 0x181f ;  /* 0x0000181fff1d7424 */ /* 0x000fe200078e00ff */
[----:B------:R-:W-:Y:S02]  /*14070*/  MOV R3, 0x14090 ;  /* 0x0001409000037802 */ /* 0x000fe40000000f00 */
[----:B-1----:R-:W-:Y:S05]  /*14080*/  CALL.REL.NOINC `($__internal_45_$__cuda_sm70_shflsync_idx_p) ;  /* 0x00000ec000007944 */ /* 0x002fea0003c00000 */
[----:B------:R-:W-:Y:S01]  /*14090*/  MOV R8, R29 ;  /* 0x0000001d00087202 */ /* 0x000fe20000000f00 */
[----:B------:R-:W-:Y:S05]  /*140a0*/  BRA `(.L_x_2817) ;  /* 0xffffac8000007947 */ /* 0x000fea000383ffff */
.L_x_2736:
[----:B------:R-:W-:Y:S01]  /*140b0*/  IMAD.MOV.U32 R30, RZ, RZ, R11 ;  /* 0x000000ffff1e7224 */ /* 0x000fe200078e000b */
[----:B------:R-:W-:Y:S01]  /*140c0*/  MOV R2, RZ ;  /* 0x000000ff00027202 */ /* 0x000fe20000000f00 */
[----:B------:R-:W-:Y:S01]  /*140d0*/  IMAD.MOV.U32 R29, RZ, RZ, 0x181f ;  /* 0x0000181fff1d7424 */ /* 0x000fe200078e00ff */
[----:B------:R-:W-:Y:S02]  /*140e0*/  MOV R3, 0x14100 ;  /* 0x0001410000037802 */ /* 0x000fe40000000f00 */
[----:B-123--:R-:W-:Y:S05]  /*140f0*/  CALL.REL.NOINC `($__internal_45_$__cuda_sm70_shflsync_idx_p) ;  /* 0x00000e5000007944 */ /* 0x00efea0003c00000 */
[----:B------:R-:W-:Y:S01]  /*14100*/  MOV R0, R29 ;  /* 0x0000001d00007202 */ /* 0x000fe20000000f00 */
[----:B------:R-:W-:Y:S05]  /*14110*/  BRA `(.L_x_2818) ;  /* 0xffffac3000007947 */ /* 0x000fea000383ffff */
.L_x_2739:
[----:B------:R-:W-:Y:S01]  /*14120*/  IMAD.MOV.U32 R30, RZ, RZ, R9 ;  /* 0x000000ffff1e7224 */ /* 0x000fe200078e0009 */
[----:B--2---:R-:W-:Y:S01]  /*14130*/  MOV R2, 0x1 ;  /* 0x0000000100027802 */ /* 0x004fe20000000f00 */
[----:B------:R-:W-:Y:S01]  /*14140*/  IMAD.MOV.U32 R29, RZ, RZ, 0x181f ;  /* 0x0000181fff1d7424 */ /* 0x000fe200078e00ff */
[----:B------:R-:W-:-:S02]  /*14150*/  MOV R3, 0x14170 ;  /* 0x0001417000037802 */ /* 0x000fc40000000f00 */
[----:B-1-34-:R-:W-:Y:S05]  /*14160*/  CALL.REL.NOINC `($__internal_45_$__cuda_sm70_shflsync_idx_p) ;  /* 0x00000de000007944 */ /* 0x01afea0003c00000 */
        /* <DEDUP_REMOVED lines=8> */
.L_x_2742:
[----:B------:R-:W-:Y:S01]  /*141f0*/  IMAD.MOV.U32 R30, RZ, RZ, R9 ;  /* 0x000000ffff1e7224 */ /* 0x000fe200078e0009 */
[----:B--2---:R-:W-:Y:S01]  /*14200*/  MOV R2, 0x2 ;  /* 0x0000000200027802 */ /* 0x004fe20000000f00 */
[----:B------:R-:W-:Y:S01]  /*14210*/  IMAD.MOV.U32 R29, RZ, RZ, 0x181f ;  /* 0x0000181fff1d7424 */ /* 0x000fe200078e00ff */
[----:B------:R-:W-:Y:S02]  /*14220*/  MOV R3, 0x14240 ;  /* 0x0001424000037802 */ /* 0x000fe40000000f00 */
[----:B-1-34-:R-:W-:Y:S05]  /*14230*/  CALL.REL.NOINC `($__internal_45_$__cuda_sm70_shflsync_idx_p) ;  /* 0x00000d1000007944 */ /* 0x01afea0003c00000 */
[----:B------:R-:W-:Y:S01]  /*14240*/  MOV R8, R29 ;  /* 0x0000001d00087202 */ /* 0x000fe20000000f00 */
[----:B------:R-:W-:Y:S05]  /*14250*/  BRA `(.L_x_2820) ;  /* 0xffffadc000007947 */ /* 0x000fea000383ffff */
.L_x_2743:
[----:B------:R-:W-:Y:S01]  /*14260*/  IMAD.MOV.U32 R30, RZ, RZ, R11 ;  /* 0x000000ffff1e7224 */ /* 0x000fe200078e000b */
[----:B--2---:R-:W-:Y:S01]  /*14270*/  MOV R2, 0x2 ;  /* 0x0000000200027802 */ /* 0x004fe20000000f00 */
[----:B------:R-:W-:Y:S01]  /*14280*/  IMAD.MOV.U32 R29, RZ, RZ, 0x181f ;  /* 0x0000181fff1d7424 */ /* 0x000fe200078e00ff */
[----:B------:R-:W-:Y:S02]  /*14290*/  MOV R3, 0x142b0 ;  /* 0x000142b000037802 */ /* 0x000fe40000000f00 */
[----:B-1-34-:R-:W-:Y:S05]  /*142a0*/  CALL.REL.NOINC `($__internal_45_$__cuda_sm70_shflsync_idx_p) ;  /* 0x00000ca000007944 */ /* 0x01afea0003c00000 */
[----:B------:R-:W-:Y:S01]  /*142b0*/  MOV R0, R29 ;  /* 0x0000001d00007202 */ /* 0x000fe20000000f00 */
[----:B------:R-:W-:Y:S05]  /*142c0*/  BRA `(.L_x_2821) ;  /* 0xffffad7000007947 */ /* 0x000fea000383ffff */
.L_x_2746:
[----:B------:R-:W-:Y:S01]  /*142d0*/  IMAD.MOV.U32 R30, RZ, RZ, R9 ;  /* 0x000000ffff1e7224 */ /* 0x000fe200078e0009 */
[----:B---3--:R-:W-:Y:S01]  /*142e0*/  MOV R2, 0x3 ;  /* 0x0000000300027802 */ /* 0x008fe20000000f00 */
        /* <DEDUP_REMOVED lines=11> */
.L_x_2748:
[----:B------:R-:W-:Y:S01]  /*143a0*/  IMAD.MOV.U32 R30, RZ, RZ, R5 ;  /* 0x000000ffff1e7224 */ /* 0x000fe200078e0005 */
[----:B------:R-:W-:Y:S01]  /*143b0*/  MOV R2, RZ ;  /* 0x000000ff00027202 */ /* 0x000fe20000000f00 */
[----:B------:R-:W-:Y:S01]  /*143c0*/  IMAD.MOV.U32 R29, RZ, RZ, 0x1c1f ;  /* 0x00001c1fff1d7424 */ /* 0x000fe200078e00ff */
[----:B------:R-:W-:Y:S02]  /*143d0*/  MOV R3, 0x143f0 ;  /* 0x000143f000037802 */ /* 0x000fe40000000f00 */
[----:B------:R-:W-:Y:S05]  /*143e0*/  CALL.REL.NOINC `($__internal_45_$__cuda_sm70_shflsync_idx_p) ;  /* 0x00000b6000007944 */ /* 0x000fea0003c00000 */
[----:B------:R-:W-:Y:S01]  /*143f0*/  MOV R4, R29 ;  /* 0x0000001d00047202 */ /* 0x000fe20000000f00 */
[----:B------:R-:W-:Y:S05]  /*14400*/  BRA `(.L_x_2823) ;  /* 0xffffb0e000007947 */ /* 0x000fea000383ffff */
.L_x_2749:
[----:B------:R-:W-:Y:S01]  /*14410*/  IMAD.MOV.U32 R30, RZ, RZ, R12 ;  /* 0x000000ffff1e7224 */ /* 0x000fe200078e000c */
[----:B------:R-:W-:Y:S01]  /*14420*/  MOV R2, RZ ;  /* 0x000000ff00027202 */ /* 0x000fe20000000f00 */
[----:B------:R-:W-:Y:S01]  /*14430*/  IMAD.MOV.U32 R29, RZ, RZ, 0x1c1f ;  /* 0x00001c1fff1d7424 */ /* 0x000fe200078e00ff */
[----:B------:R-:W-:Y:S02]  /*14440*/  MOV R3, 0x14460 ;  /* 0x0001446000037802 */ /* 0x000fe40000000f00 */
[----:B-12---:R-:W-:Y:S05]  /*14450*/  CALL.REL.NOINC `($__internal_45_$__cuda_sm70_shflsync_idx_p) ;  /* 0x00000af000007944 */ /* 0x006fea0003c00000 */
[----:B------:R-:W-:Y:S01]  /*14460*/  MOV R0, R29 ;  /* 0x0000001d00007202 */ /* 0x000fe20000000f00 */
[----:B------:R-:W-:Y:S05]  /*14470*/  BRA `(.L_x_2824) ;  /* 0xffffb09000007947 */ /* 0x000fea000383ffff */
.L_x_2752:
[----:B------:R-:W-:Y:S01]  /*14480*/  IMAD.MOV.U32 R30, RZ, RZ, R5 ;  /* 0x000000ffff1e7224 */ /* 0x000fe200078e0005 */
[----:B----4-:R-:W-:Y:S01]  /*14490*/  MOV R2, 0x1 ;  /* 0x0000000100027802 */ /* 0x010fe20000000f00 */
[----:B------:R-:W-:Y:S01]  /*144a0*/  IMAD.MOV.U32 R29, RZ, RZ, 0x1c1f ;  /* 0x00001c1fff1d7424 */ /* 0x000fe200078e00ff */
[----:B------:R-:W-:-:S02]  /*144b0*/  MOV R3, 0x144d0 ;  /* 0x000144d000037802 */ /* 0x000fc40000000f00 */
[----:B-123--:R-:W-:Y:S05]  /*144c0*/  CALL.REL.NOINC `($__internal_45_$__cuda_sm70_shflsync_idx_p) ;  /* 0x00000a8000007944 */ /* 0x00efea0003c00000 */
        /* <DEDUP_REMOVED lines=8> */
.L_x_2756:
[----:B------:R-:W-:Y:S01]  /*14550*/  IMAD.MOV.U32 R30, RZ, RZ, R9 ;  /* 0x000000ffff1e7224 */ /* 0x000fe200078e0009 */
[----:B------:R-:W-:Y:S01]  /*14560*/  MOV R2, RZ ;  /* 0x000000ff00027202 */ /* 0x000fe20000000f00 */
[----:B------:R-:W-:Y:S01]  /*14570*/  IMAD.MOV.U32 R29, RZ, RZ, 0x181f ;  /* 0x0000181fff1d7424 */ /* 0x000fe200078e00ff */
[----:B------:R-:W-:Y:S02]  /*14580*/  MOV R3, 0x145a0 ;  /* 0x000145a000037802 */ /* 0x000fe40000000f00 */
[----:B------:R-:W-:Y:S05]  /*14590*/  CALL.REL.NOINC `($__internal_45_$__cuda_sm70_shflsync_idx_p) ;  /* 0x000009b000007944 */ /* 0x000fea0003c00000 */
[----:B------:R-:W-:Y:S01]  /*145a0*/  MOV R8, R29 ;  /* 0x0000001d00087202 */ /* 0x000fe20000000f00 */
[----:B------:R-:W-:Y:S05]  /*145b0*/  BRA `(.L_x_2826) ;  /* 0xffffc8f000007947 */ /* 0x000fea000383ffff */
.L_x_2757:
[----:B------:R-:W-:Y:S01]  /*145c0*/  IMAD.MOV.U32 R30, RZ, RZ, R12 ;  /* 0x000000ffff1e7224 */ /* 0x000fe200078e000c */
[----:B------:R-:W-:Y:S01]  /*145d0*/  MOV R2, RZ ;  /* 0x000000ff00027202 */ /* 0x000fe20000000f00 */
[----:B------:R-:W-:Y:S01]  /*145e0*/  IMAD.MOV.U32 R29, RZ, RZ, 0x181f ;  /* 0x0000181fff1d7424 */ /* 0x000fe200078e00ff */
[----:B------:R-:W-:Y:S02]  /*145f0*/  MOV R3, 0x14610 ;  /* 0x0001461000037802 */ /* 0x000fe40000000f00 */
[----:B-12---:R-:W-:Y:S05]  /*14600*/  CALL.REL.NOINC `($__internal_45_$__cuda_sm70_shflsync_idx_p) ;  /* 0x0000094000007944 */ /* 0x006fea0003c00000 */
[----:B------:R-:W-:Y:S01]  /*14610*/  MOV R0, R29 ;  /* 0x0000001d00007202 */ /* 0x000fe20000000f00 */
[----:B------:R-:W-:Y:S05]  /*14620*/  BRA `(.L_x_2827) ;  /* 0xffffc8a000007947 */ /* 0x000fea000383ffff */
.L_x_2760:
        /* <DEDUP_REMOVED lines=13> */
.L_x_2763:
[----:B------:R-:W-:Y:S01]  /*14700*/  IMAD.MOV.U32 R30, RZ, RZ, R9 ;  /* 0x000000ffff1e7224 */ /* 0x000fe200078e0009 */
[----:B-1----:R-:W-:Y:S01]  /*14710*/  MOV R2, 0x2 ;  /* 0x0000000200027802 */ /* 0x002fe20000000f00 */
[----:B------:R-:W-:Y:S01]  /*14720*/  IMAD.MOV.U32 R29, RZ, RZ, 0x181f ;  /* 0x0000181fff1d7424 */ /* 0x000fe200078e00ff */
[----:B------:R-:W-:Y:S02]  /*14730*/  MOV R3, 0x14750 ;  /* 0x0001475000037802 */ /* 0x000fe40000000f00 */
[----:B--234-:R-:W-:Y:S05]  /*14740*/  CALL.REL.NOINC `($__internal_45_$__cuda_sm70_shflsync_idx_p) ;  /* 0x0000080000007944 */ /* 0x01cfea0003c00000 */
[----:B------:R-:W-:Y:S01]  /*14750*/  MOV R8, R29 ;  /* 0x0000001d00087202 */ /* 0x000fe20000000f00 */
[----:B------:R-:W-:Y:S05]  /*14760*/  BRA `(.L_x_2829) ;  /* 0xffffca4000007947 */ /* 0x000fea000383ffff */
.L_x_2764:
[----:B------:R-:W-:Y:S01]  /*14770*/  IMAD.MOV.U32 R30, RZ, RZ, R12 ;  /* 0x000000ffff1e7224 */ /* 0x000fe200078e000c */
[----:B------:R-:W-:Y:S01]  /*14780*/  MOV R2, 0x2 ;  /* 0x0000000200027802 */ /* 0x000fe20000000f00 */
[----:B------:R-:W-:Y:S01]  /*14790*/  IMAD.MOV.U32 R29, RZ, RZ, 0x181f ;  /* 0x0000181fff1d7424 */ /* 0x000fe200078e00ff */
[----:B------:R-:W-:Y:S02]  /*147a0*/  MOV R3, 0x147c0 ;  /* 0x000147c000037802 */ /* 0x000fe40000000f00 */
[----:B-1234-:R-:W-:Y:S05]  /*147b0*/  CALL.REL.NOINC `($__internal_45_$__cuda_sm70_shflsync_idx_p) ;  /* 0x0000079000007944 */ /* 0x01efea0003c00000 */
[----:B------:R-:W-:Y:S01]  /*147c0*/  MOV R0, R29 ;  /* 0x0000001d00007202 */ /* 0x000fe20000000f00 */
[----:B------:R-:W-:Y:S05]  /*147d0*/  BRA `(.L_x_2830) ;  /* 0xffffc9f000007947 */ /* 0x000fea000383ffff */
.L_x_2767:
[----:B------:R-:W-:Y:S01]  /*147e0*/  IMAD.MOV.U32 R30, RZ, RZ, R9 ;  /* 0x000000ffff1e7224 */ /* 0x000fe200078e0009 */
[----:B-1----:R-:W-:Y:S01]  /*147f0*/  MOV R2, 0x3 ;  /* 0x0000000300027802 */ /* 0x002fe20000000f00 */
[----:B------:R-:W-:Y:S01]  /*14800*/  IMAD.MOV.U32 R29, RZ, RZ, 0x181f ;  /* 0x0000181fff1d7424 */ /* 0x000fe200078e00ff */
[----:B------:R-:W-:-:S02]  /*14810*/  MOV R3, 0x14830 ;  /* 0x0001483000037802 */ /* 0x000fc40000000f00 */
[----:B--234-:R-:W-:Y:S05]  /*14820*/  CALL.REL.NOINC `($__internal_45_$__cuda_sm70_shflsync_idx_p) ;  /* 0x0000072000007944 */ /* 0x01cfea0003c00000 */
        /* <DEDUP_REMOVED lines=8> */
.L_x_2769:
[----:B------:R-:W-:Y:S01]  /*148b0*/  IMAD.MOV.U32 R30, RZ, RZ, R28 ;  /* 0x000000ffff1e7224 */ /* 0x000fe200078e001c */
[----:B------:R-:W-:Y:S01]  /*148c0*/  MOV R2, RZ ;  /* 0x000000ff00027202 */ /* 0x000fe20000000f00 */
[----:B------:R-:W-:Y:S01]  /*148d0*/  IMAD.MOV.U32 R29, RZ, RZ, 0x1f ;  /* 0x0000001fff1d7424 */ /* 0x000fe200078e00ff */
[----:B------:R-:W-:Y:S02]  /*148e0*/  MOV R3, 0x14900 ;  /* 0x0001490000037802 */ /* 0x000fe40000000f00 */
[----:B--2---:R-:W-:Y:S05]  /*148f0*/  CALL.REL.NOINC `($__internal_45_$__cuda_sm70_shflsync_idx_p) ;  /* 0x0000065000007944 */ /* 0x004fea0003c00000 */
[----:B------:R-:W-:Y:S01]  /*14900*/  MOV R9, R29 ;  /* 0x0000001d00097202 */ /* 0x000fe20000000f00 */
[----:B------:R-:W-:Y:S05]  /*14910*/  BRA `(.L_x_2832) ;  /* 0xffffcc1000007947 */ /* 0x000fea000383ffff */
.L_x_2770:
[----:B------:R-:W-:Y:S01]  /*14920*/  IMAD.MOV.U32 R30, RZ, RZ, R28 ;  /* 0x000000ffff1e7224 */ /* 0x000fe200078e001c */
[----:B------:R-:W-:Y:S01]  /*14930*/  MOV R2, 0x1 ;  /* 0x0000000100027802 */ /* 0x000fe20000000f00 */
[----:B------:R-:W-:Y:S01]  /*14940*/  IMAD.MOV.U32 R29, RZ, RZ, 0x1f ;  /* 0x0000001fff1d7424 */ /* 0x000fe200078e00ff */
[----:B------:R-:W-:Y:S02]  /*14950*/  MOV R3, 0x14970 ;  /* 0x0001497000037802 */ /* 0x000fe40000000f00 */
[----:B-12---:R-:W-:Y:S05]  /*14960*/  CALL.REL.NOINC `($__internal_45_$__cuda_sm70_shflsync_idx_p) ;  /* 0x000005e000007944 */ /* 0x006fea0003c00000 */
[----:B------:R-:W-:Y:S01]  /*14970*/  MOV R8, R29 ;  /* 0x0000001d00087202 */ /* 0x000fe20000000f00 */
[----:B------:R-:W-:Y:S05]  /*14980*/  BRA `(.L_x_2833) ;  /* 0xffffcbc000007947 */ /* 0x000fea000383ffff */
.L_x_2771:
[----:B------:R-:W-:Y:S02]  /*14990*/  MOV R2, 0x1 ;  /* 0x0000000100027802 */ /* 0x000fe40000000f00 */
[----:B------:R-:W-:-:S02]  /*149a0*/  MOV R3, 0x149c0 ;  /* 0x000149c000037802 */ /* 0x000fc40000000f00 */
[----:B-1234-:R-:W-:Y:S05]  /*149b0*/  CALL.REL.NOINC `($__internal_46_$__cuda_sm70_shflsync_up_p) ;  /* 0x000005f000007944 */ /* 0x01efea0003c00000 */
[----:B------:R-:W-:Y:S05]  /*149c0*/  BRA `(.L_x_2834) ;  /* 0xffffcca000007947 */ /* 0x000fea000383ffff */
.L_x_2772:
[----:B------:R-:W-:Y:S02]  /*149d0*/  MOV R2, 0x2 ;  /* 0x0000000200027802 */ /* 0x000fe40000000f00 */
[----:B------:R-:W-:-:S02]  /*149e0*/  MOV R3, 0x14a00 ;  /* 0x00014a0000037802 */ /* 0x000fc40000000f00 */
[----:B--2-4-:R-:W-:Y:S05]  /*149f0*/  CALL.REL.NOINC `($__internal_46_$__cuda_sm70_shflsync_up_p) ;  /* 0x000005b000007944 */ /* 0x014fea0003c00000 */
        /* <DEDUP_REMOVED lines=24> */
.L_x_2776:
[----:B------:R-:W-:Y:S02]  /*14b80*/  MOV R2, 0x1 ;  /* 0x0000000100027802 */ /* 0x000fe40000000f00 */
[----:B------:R-:W-:Y:S02]  /*14b90*/  MOV R3, 0x14bb0 ;  /* 0x00014bb000037802 */ /* 0x000fe40000000f00 */
[----:B------:R-:W-:Y:S05]  /*14ba0*/  CALL.REL.NOINC `($__internal_46_$__cuda_sm70_shflsync_up_p) ;  /* 0x0000040000007944 */ /* 0x000fea0003c00000 */
[----:B------:R-:W-:Y:S01]  /*14bb0*/  MOV R2, R4 ;  /* 0x0000000400027202 */ /* 0x000fe20000000f00 */
[----:B------:R-:W-:Y:S05]  /*14bc0*/  BRA `(.L_x_2836) ;  /* 0xffffccf000007947 */ /* 0x000fea000383ffff */
.L_x_2777:
[----:B------:R-:W-:Y:S02]  /*14bd0*/  MOV R2, 0x2 ;  /* 0x0000000200027802 */ /* 0x000fe40000000f00 */
[----:B------:R-:W-:Y:S02]  /*14be0*/  MOV R3, 0x14c00 ;  /* 0x00014c0000037802 */ /* 0x000fe40000000f00 */
        /* <DEDUP_REMOVED lines=25> */
.L_x_2779:
[----:B------:R-:W-:Y:S02]  /*14d80*/  SEL R0, RZ, 0x1, P0 ;  /* 0x00000001ff007807 */ /* 0x000fe40000000000 */
[----:B------:R-:W-:Y:S02]  /*14d90*/  MOV R2, 0x14db0 ;  /* 0x00014db000027802 */ /* 0x000fe40000000f00 */
[----:B-1----:R-:W-:Y:S05]  /*14da0*/  CALL.REL.NOINC `($__internal_47_$__cuda_sm70_votesync_ballot) ;  /* 0x0000027000007944 */ /* 0x002fea0003c00000 */
[----:B------:R-:W-:Y:S01]  /*14db0*/  MOV R5, R0 ;  /* 0x0000000000057202 */ /* 0x000fe20000000f00 */
[----:B------:R-:W-:Y:S05]  /*14dc0*/  BRA `(.L_x_2838) ;  /* 0xffffcc8000007947 */ /* 0x000fea000383ffff */
.L_x_2780:
[----:B------:R-:W-:Y:S01]  /*14dd0*/  IMAD.MOV.U32 R30, RZ, RZ, R6 ;  /* 0x000000ffff1e7224 */ /* 0x000fe200078e0006 */
[----:B------:R-:W-:Y:S01]  /*14de0*/  MOV R2, R0 ;  /* 0x0000000000027202 */ /* 0x000fe20000000f00 */
[----:B------:R-:W-:Y:S01]  /*14df0*/  IMAD.MOV.U32 R29, RZ, RZ, 0x1f ;  /* 0x0000001fff1d7424 */ /* 0x000fe200078e00ff */
[----:B------:R-:W-:Y:S02]  /*14e00*/  MOV R3, 0x14e20 ;  /* 0x00014e2000037802 */ /* 0x000fe40000000f00 */
[----:B-1----:R-:W-:Y:S05]  /*14e10*/  CALL.REL.NOINC `($__internal_45_$__cuda_sm70_shflsync_idx_p) ;  /* 0x0000013000007944 */ /* 0x002fea0003c00000 */
[----:B------:R-:W-:Y:S01]  /*14e20*/  IMAD.MOV.U32 R11, RZ, RZ, R29 ;  /* 0x000000ffff0b7224 */ /* 0x000fe200078e001d */
[----:B------:R-:W-:Y:S01]  /*14e30*/  MOV R2, R0 ;  /* 0x0000000000027202 */ /* 0x000fe20000000f00 */
[----:B------:R-:W-:Y:S01]  /*14e40*/  IMAD.MOV.U32 R30, RZ, RZ, R7 ;  /* 0x000000ffff1e7224 */ /* 0x000fe200078e0007 */
[----:B------:R-:W-:-:S02]  /*14e50*/  MOV R29, 0x1f ;  /* 0x0000001f001d7802 */ /* 0x000fc40000000f00 */
[----:B------:R-:W-:Y:S02]  /*14e60*/  MOV R3, 0x14e80 ;  /* 0x00014e8000037802 */ /* 0x000fe40000000f00 */
[----:B------:R-:W-:Y:S05]  /*14e70*/  CALL.REL.NOINC `($__internal_45_$__cuda_sm70_shflsync_idx_p) ;  /* 0x000000d000007944 */ /* 0x000fea0003c00000 */
[----:B------:R-:W-:Y:S01]  /*14e80*/  MOV R7, R29 ;  /* 0x0000001d00077202 */ /* 0x000fe20000000f00 */
[----:B------:R-:W-:Y:S05]  /*14e90*/  BRA `(.L_x_2839) ;  /* 0xffffcc0000007947 */ /* 0x000fea000383ffff */
.L_x_2783:
[----:B------:R-:W-:Y:S01]  /*14ea0*/  IMAD.MOV.U32 R30, RZ, RZ, R4 ;  /* 0x000000ffff1e7224 */ /* 0x000fe200078e0004 */
[----:B------:R-:W-:Y:S01]  /*14eb0*/  MOV R2, R0 ;  /* 0x0000000000027202 */ /* 0x000fe20000000f00 */
[----:B------:R-:W-:Y:S01]  /*14ec0*/  IMAD.MOV.U32 R29, RZ, RZ, 0x1f ;  /* 0x0000001fff1d7424 */ /* 0x000fe200078e00ff */
[----:B------:R-:W-:Y:S02]  /*14ed0*/  MOV R3, 0x14ef0 ;  /* 0x00014ef000037802 */ /* 0x000fe40000000f00 */
[----:B-1-34-:R-:W-:Y:S05]  /*14ee0*/  CALL.REL.NOINC `($__internal_45_$__cuda_sm70_shflsync_idx_p) ;  /* 0x0000006000007944 */ /* 0x01afea0003c00000 */
[----:B------:R-:W-:Y:S01]  /*14ef0*/  MOV R10, R29 ;  /* 0x0000001d000a7202 */ /* 0x000fe20000000f00 */
[----:B------:R-:W-:Y:S05]  /*14f00*/  BRA `(.L_x_2782) ;  /* 0xffffcbf000007947 */ /* 0x000fea000383ffff */
        .weak           $__internal_44_$__cuda_sm70_shflsync_bfly_p
        .type           $__internal_44_$__cuda_sm70_shflsync_bfly_p,@function
        .size           $__internal_44_$__cuda_sm70_shflsync_bfly_p,($__internal_45_$__cuda_sm70_shflsync_idx_p - $__internal_44_$__cuda_sm70_shflsync_bfly_p)
$__internal_44_$__cuda_sm70_shflsync_bfly_p:
[----:B------:R-:W-:Y:S04]  /*14f10*/  WARPSYNC R180 ;  /* 0x000000b400007348 */ /* 0x000fe80003800000 */
[----:B------:R1:W2:Y:S02]  /*14f20*/  SHFL.BFLY PT, R16, R4, R3, R182 ;  /* 0x0c00000304107389 */ /* 0x0002a400000e00b6 */
[----:B-1----:R-:W-:-:S04]  /*14f30*/  MOV R3, 0x0 ;  /* 0x0000000000037802 */ /* 0x002fc80000000f00 */
[----:B--2---:R-:W-:Y:S05]  /*14f40*/  RET.REL.NODEC R2 `(_ZN7cutlass13device_kernelIN5flash19enable_sm80_to_sm89INS1_16FlashAttnFwdSm80INS1_25CollectiveMainloopFwdSm80ILi8ELi2ELb0EN4cute5tupleIJNS5_1CILi128EEENS7_ILi64EEENS7_ILi192EEEEEELi192ENS_10bfloat16_tEfNS_4arch4Sm80ELb1ELb0ELb1ELb1ELb1ELb0ELb1ELb1EEENS1_21CollectiveEpilogueFwdINS6_IJS8_SA_S9_EEENS6_IJNS7_ILi1EEESI_SI_EEESC_SE_Li256ELb1ELb1ELb1ELb0EEENS1_36VarlenDynamicPersistentTileSchedulerILi128ELi64ELi256ELi256ELb1ELb1ELb0ELb1ELb1ELb1EEEEEEEEEvNT_6ParamsE) ;  /* 0xfffeb0b002007950 */ /* 0x004fea0003c3ffff */
        .weak           $__internal_45_$__cuda_sm70_shflsync_idx_p
        .type           $__internal_45_$__cuda_sm70_shflsync_idx_p,@function
        .size           $__internal_45_$__cuda_sm70_shflsync_idx_p,($__internal_46_$__cuda_sm70_shflsync_up_p - $__internal_45_$__cuda_sm70_shflsync_idx_p)
$__internal_45_$__cuda_sm70_shflsync_idx_p:
[----:B------:R-:W-:-:S04]  /*14f50*/  MOV R31, 0xffffffff ;  /* 0xffffffff001f7802 */ /* 0x000fc80000000f00 */
[----:B------:R-:W-:Y:S04]  /*14f60*/  WARPSYNC R31 ;  /* 0x0000001f00007348 */ /* 0x000fe80003800000 */
[----:B------:R1:W2:Y:S02]  /*14f70*/  SHFL.IDX PT, R29, R30, R2, R29 ;  /* 0x000000021e1d7389 */ /* 0x0002a400000e001d */
[----:B-1----:R-:W-:Y:S02]  /*14f80*/  MOV R2, R3 ;  /* 0x0000000300027202 */ /* 0x002fe40000000f00 */
[----:B------:R-:W-:-:S04]  /*14f90*/  MOV R3, 0x0 ;  /* 0x0000000000037802 */ /* 0x000fc80000000f00 */
[----:B--2---:R-:W-:Y:S05]  /*14fa0*/  RET.REL.NODEC R2 `(_ZN7cutlass13device_kernelIN5flash19enable_sm80_to_sm89INS1_16FlashAttnFwdSm80INS1_25CollectiveMainloopFwdSm80ILi8ELi2ELb0EN4cute5tupleIJNS5_1CILi128EEENS7_ILi64EEENS7_ILi192EEEEEELi192ENS_10bfloat16_tEfNS_4arch4Sm80ELb1ELb0ELb1ELb1ELb1ELb0ELb1ELb1EEENS1_21CollectiveEpilogueFwdINS6_IJS8_SA_S9_EEENS6_IJNS7_ILi1EEESI_SI_EEESC_SE_Li256ELb1ELb1ELb1ELb0EEENS1_36VarlenDynamicPersistentTileSchedulerILi128ELi64ELi256ELi256ELb1ELb1ELb0ELb1ELb1ELb1EEEEEEEEEvNT_6ParamsE) ;  /* 0xfffeb05002007950 */ /* 0x004fea0003c3ffff */
        .weak           $__internal_46_$__cuda_sm70_shflsync_up_p
        .type           $__internal_46_$__cuda_sm70_shflsync_up_p,@function
        .size           $__internal_46_$__cuda_sm70_shflsync_up_p,($__internal_47_$__cuda_sm70_votesync_ballot - $__internal_46_$__cuda_sm70_shflsync_up_p)
$__internal_46_$__cuda_sm70_shflsync_up_p:
[----:B------:R-:W-:Y:S02]  /*14fb0*/  IMAD.MOV.U32 R4, RZ, RZ, RZ ;  /* 0x000000ffff047224 */ /* 0x000fe400078e00ff */
[----:B------:R-:W-:-:S04]  /*14fc0*/  IMAD.MOV.U32 R11, RZ, RZ, -0x1 ;  /* 0xffffffffff0b7424 */ /* 0x000fc800078e00ff */
[----:B------:R-:W-:Y:S04]  /*14fd0*/  WARPSYNC R11 ;  /* 0x0000000b00007348 */ /* 0x000fe80003800000 */
[----:B------:R1:W2:Y:S02]  /*14fe0*/  SHFL.UP PT, R4, R0, R2, R4 ;  /* 0x0400000200047389 */ /* 0x0002a400000e0004 */
[----:B-1----:R-:W-:Y:S02]  /*14ff0*/  MOV R2, R3 ;  /* 0x0000000300027202 */ /* 0x002fe40000000f00 */
[----:B------:R-:W-:-:S04]  /*15000*/  MOV R3, 0x0 ;  /* 0x0000000000037802 */ /* 0x000fc80000000f00 */
[----:B--2---:R-:W-:Y:S05]  /*15010*/  RET.REL.NODEC R2 `(_ZN7cutlass13device_kernelIN5flash19enable_sm80_to_sm89INS1_16FlashAttnFwdSm80INS1_25CollectiveMainloopFwdSm80ILi8ELi2ELb0EN4cute5tupleIJNS5_1CILi128EEENS7_ILi64EEENS7_ILi192EEEEEELi192ENS_10bfloat16_tEfNS_4arch4Sm80ELb1ELb0ELb1ELb1ELb1ELb0ELb1ELb1EEENS1_21CollectiveEpilogueFwdINS6_IJS8_SA_S9_EEENS6_IJNS7_ILi1EEESI_SI_EEESC_SE_Li256ELb1ELb1ELb1ELb0EEENS1_36VarlenDynamicPersistentTileSchedulerILi128ELi64ELi256ELi256ELb1ELb1ELb0ELb1ELb1ELb1EEEEEEEEEvNT_6ParamsE) ;  /* 0xfffeafe002007950 */ /* 0x004fea0003c3ffff */
        .weak           $__internal_47_$__cuda_sm70_votesync_ballot
        .type           $__internal_47_$__cuda_sm70_votesync_ballot,@function
        .size           $__internal_47_$__cuda_sm70_votesync_ballot,(.L_x_3167 - $__internal_47_$__cuda_sm70_votesync_ballot)
$__internal_47_$__cuda_sm70_votesync_ballot:
[----:B------:R-:W-:Y:S01]  /*15020*/  ISETP.NE.U32.AND P0, PT, R0, 0x1, PT ;  /* 0x000000010000780c */ /* 0x000fe20003f05070 */
[----:B------:R-:W-:-:S04]  /*15030*/  IMAD.MOV.U32 R3, RZ, RZ, -0x1 ;  /* 0xffffffffff037424 */ /* 0x000fc800078e00ff */
[----:B------:R-:W-:Y:S08]  /*15040*/  WARPSYNC R3 ;  /* 0x0000000300007348 */ /* 0x000ff00003800000 */
[----:B------:R-:W-:-:S04]  /*15050*/  VOTE.ANY R0, PT, !P0 ;  /* 0x0000000000007806 */ /* 0x000fc800040e0100 */
[----:B------:R-:W-:Y:S01]  /*15060*/  LOP3.LUT R0, R0, R3, RZ, 0xc0, !PT ;  /* 0x0000000300007212 */ /* 0x000fe200078ec0ff */
[----:B------:R-:W-:-:S04]  /*15070*/  IMAD.MOV.U32 R3, RZ, RZ, 0x0 ;  /* 0x00000000ff037424 */ /* 0x000fc800078e00ff */
[----:B------:R-:W-:Y:S05]  /*15080*/  RET.REL.NODEC R2 `(_ZN7cutlass13device_kernelIN5flash19enable_sm80_to_sm89INS1_16FlashAttnFwdSm80INS1_25CollectiveMainloopFwdSm80ILi8ELi2ELb0EN4cute5tupleIJNS5_1CILi128EEENS7_ILi64EEENS7_ILi192EEEEEELi192ENS_10bfloat16_tEfNS_4arch4Sm80ELb1ELb0ELb1ELb1ELb1ELb0ELb1ELb1EEENS1_21CollectiveEpilogueFwdINS6_IJS8_SA_S9_EEENS6_IJNS7_ILi1EEESI_SI_EEESC_SE_Li256ELb1ELb1ELb1ELb0EEENS1_36VarlenDynamicPersistentTileSchedulerILi128ELi64ELi256ELi256ELb1ELb1ELb0ELb1ELb1ELb1EEEEEEEEEvNT_6ParamsE) ;  /* 0xfffeaf7002007950 */ /* 0x000fea0003c3ffff */
.L_x_2840:
        /* <DEDUP_REMOVED lines=15> */
.L_x_3167:


//--------------------- .text._ZN7cutlass13device_kernelIN5flash19enable_sm80_to_sm89INS1_16FlashAttnFwdSm80INS1_25CollectiveMainloopFwdSm80ILi8ELi2ELb0EN4cute5tupleIJNS5_1CILi128EEENS7_ILi64EEENS7_ILi192EEEEEELi192ENS_10bfloat16_tEfNS_4arch4Sm80ELb1ELb0ELb1ELb1ELb1ELb1ELb1ELb1EEENS1_21CollectiveEpilogueFwdINS6_IJS8_SA_S9_EEENS6_IJNS7_ILi1EEESI_SI_EEESC_SE_Li256ELb1ELb1ELb1ELb0EEENS1_36VarlenDynamicPersistentTileSchedulerILi128ELi64ELi256ELi256ELb1ELb1ELb0ELb1ELb1ELb1EEEEEEEEEvNT_6ParamsE --------------------------
	.section	.text._ZN7cutlass13device_kernelIN5flash19enable_sm80_to_sm89INS1_16FlashAttnFwdSm80INS1_25CollectiveMainloopFwdSm80ILi8ELi2ELb0EN4cute5tupleIJNS5_1CILi128EEENS7_ILi64EEENS7_ILi192EEEEEELi192ENS_10bfloat16_tEfNS_4arch4Sm80ELb1ELb0ELb1ELb1ELb1ELb1ELb1ELb1EEENS1_21CollectiveEpilogueFwdINS6_IJS8_SA_S9_EEENS6_IJNS7_ILi1EEESI_SI_EEESC_SE_Li256ELb1ELb1ELb1ELb0EEENS1_36VarlenDynamicPersistentTileSchedulerILi128ELi64ELi256ELi256ELb1ELb1ELb0ELb1ELb1ELb1EEEEEEEEEvNT_6ParamsE,"ax",@progbits
	.sectioninfo	@"SHI_REGISTERS=255"
	.align	128
.text._ZN7cutlass13device_kernelIN5flash19enable_sm80_to_sm89INS1_16FlashAttnFwdSm80INS1_25CollectiveMainloopFwdSm80ILi8ELi2ELb0EN4cute5tupleIJNS5_1CILi128EEENS7_ILi64EEENS7_ILi192EEEEEELi192ENS_10bfloat16_tEfNS_4arch4Sm80ELb1ELb0ELb1ELb1ELb1ELb1ELb1ELb1EEENS1_21CollectiveEpilogueFwdINS6_IJS8_SA_S9_EEENS6_IJNS7_ILi1EEESI_SI_EEESC_SE_Li256ELb1ELb1ELb1ELb0EEENS1_36VarlenDynamicPersistentTileSchedulerILi128ELi64ELi256ELi256ELb1ELb1ELb0ELb1ELb1ELb1EEEEEEEEEvNT_6ParamsE:
        .type           _ZN7cutlass13device_kernelIN5flash19enable_sm80_to_sm89INS1_16FlashAttnFwdSm80INS1_25CollectiveMainloopFwdSm80ILi8ELi2ELb0EN4cute5tupleIJNS5_1CILi128EEENS7_ILi64EEENS7_ILi192EEEEEELi192ENS_10bfloat16_tEfNS_4arch4Sm80ELb1ELb0ELb1ELb1ELb1ELb1ELb1ELb1EEENS1_21CollectiveEpilogueFwdINS6_IJS8_SA_S9_EEENS6_IJNS7_ILi1EEESI_SI_EEESC_SE_Li256ELb1ELb1ELb1ELb0EEENS1_36VarlenDynamicPersistentTileSchedulerILi128ELi64ELi256ELi256ELb1ELb1ELb0ELb1ELb1ELb1EEEEEEEEEvNT_6ParamsE,@function
        .size           _ZN7cutlass13device_kernelIN5flash19enable_sm80_to_sm89INS1_16FlashAttnFwdSm80INS1_25CollectiveMainloopFwdSm80ILi8ELi2ELb0EN4cute5tupleIJNS5_1CILi128EEENS7_ILi64EEENS7_ILi192EEEEEELi192ENS_10bfloat16_tEfNS_4arch4Sm80ELb1ELb0ELb1ELb1ELb1ELb1ELb1ELb1EEENS1_21CollectiveEpilogueFwdINS6_IJS8_SA_S9_EEENS6_IJNS7_ILi1EEESI_SI_EEESC_SE_Li256ELb1ELb1ELb1ELb0EEENS1_36VarlenDynamicPersistentTileSchedulerILi128ELi64ELi256ELi256ELb1ELb1ELb0ELb1ELb1ELb1EEEEEEEEEvNT_6ParamsE,(.L_x_3172 - _ZN7cutlass13device_kernelIN5flash19enable_sm80_to_sm89INS1_16FlashAttnFwdSm80INS1_25CollectiveMainloopFwdSm80ILi8ELi2ELb0EN4cute5tupleIJNS5_1CILi128EEENS7_ILi64EEENS7_ILi192EEEEEELi192ENS_10bfloat16_tEfNS_4arch4Sm80ELb1ELb0ELb1ELb1ELb1ELb1ELb1ELb1EEENS1_21CollectiveEpilogueFwdINS6_IJS8_SA_S9_EEENS6_IJNS7_ILi1EEESI_SI_EEESC_SE_Li256ELb1ELb1ELb1ELb0EEENS1_36VarlenDynamicPersistentTileSchedulerILi128ELi64ELi256ELi256ELb1ELb1ELb0ELb1ELb1ELb1EEEEEEEEEvNT_6ParamsE)
        .other          _ZN7cutlass13device_kernelIN5flash19enable_sm80_to_sm89INS1_16FlashAttnFwdSm80INS1_25CollectiveMainloopFwdSm80ILi8ELi2ELb0EN4cute5tupleIJNS5_1CILi128EEENS7_ILi64EEENS7_ILi192EEEEEELi192ENS_10bfloat16_tEfNS_4arch4Sm80ELb1ELb0ELb1ELb1ELb1ELb1ELb1ELb1EEENS1_21CollectiveEpilogueFwdINS6_IJS8_SA_S9_EEENS6_IJNS7_ILi1EEESI_SI_EEESC_SE_Li256ELb1ELb1ELb1ELb0EEENS1_36VarlenDynamicPersistentTileSchedulerILi128ELi64ELi256ELi256ELb1ELb1ELb0ELb1ELb1ELb1EEEEEEEEEvNT_6ParamsE,@"STO_CUDA_ENTRY STV_DEFAULT"
_ZN7cutlass13device_kernelIN5flash19enable_sm80_to_sm89INS1_16FlashAttnFwdSm80INS1_25CollectiveMainloopFwdSm80ILi8ELi2ELb0EN4cute5tupleIJNS5_1CILi128EEENS7_ILi64EEENS7_ILi192EEEEEELi192ENS_10bfloat16_tEfNS_4arch4Sm80ELb1ELb0ELb1ELb1ELb1ELb1ELb1ELb1EEENS1_21CollectiveEpilogueFwdINS6_IJS8_SA_S9_EEENS6_IJNS7_ILi1EEESI_SI_EEESC_SE_Li256ELb1ELb1ELb1ELb0EEENS1_36VarlenDynamicPersistentTileSchedulerILi128ELi64ELi256ELi256ELb1ELb1ELb0ELb1ELb1ELb1EEEEEEEEEvNT_6ParamsE:
[----:B------:R-:W-:-:S03]  /*0000*/  MOV R1, c[0x0][0x28] ;  /* 0x00000a0000017a02 */ /* 0x000fc60000000f00 */
[----:B------:R-:W1:Y:S01]  /*0010*/  S2R R2, SR_TID.X ;  /* 0x0000000000027919 */ /* 0x000e620000002100 */
[----:B------:R-:W-:Y:S01]  /*0020*/  IADD3 R1, R1, -0x70, RZ ;  /* 0xffffff9001017810 */ /* 0x000fe20007ffe0ff */
[----:B------:R-:W-:Y:S01]  /*0030*/  ULDC.64 UR8, c[0x0][0x118] ;  /* 0x0000460000087ab9 */ /* 0x000fe20000000a00 */
[----:B-1----:R-:W-:-:S05]  /*0040*/  SHF.R.U32.HI R0, RZ, 0x5, R2 ;  /* 0x00000005ff007819 */ /* 0x002fca0000011602 */
[----:B------:R-:W1:Y:S02]  /*0050*/  SHFL.IDX PT, R3, R0, RZ, 0x1f ;  /* 0x00001fff00037589 */ /* 0x000e6400000e0000 */
[----:B-1----:R-:W-:Y:S02]  /*0060*/  ISETP.NE.AND P0, PT, R3, RZ, PT ;  /* 0x000000ff0300720c */ /* 0x002fe40003f05270 */
[----:B------:R-:W-:Y:S11]  /*0070*/  STL [R1+0x68], R3 ;  /* 0x0000680301007387 */ /* 0x000ff60000100800 */
[----:B------:R-:W-:Y:S06]  /*0080*/  @P0 BAR.SYNC.DEFER_BLOCKING 0x5, 0x100 ;  /* 0x0144000000000b1d */ /* 0x000fec0000010000 */
[----:B------:R-:W1:Y:S04]  /*0090*/  @P0 LDS.128 R4, [0x24100] ;  /* 0x02410000ff040984 */ /* 0x000e680000000c00 */
[----:B-1----:R1:W-:Y:S04]  /*00a0*/  @P0 STL.64 [R1], R4 ;  /* 0x0000000401000387 */ /* 0x0023e80000100a00 */
[----:B------:R1:W-:Y:S04]  /*00b0*/  @P0 STL.64 [R1+0x8], R6 ;  /* 0x0000080601000387 */ /* 0x0003e80000100a00 */
[----:B------:R-:W-:Y:S06]  /*00c0*/  @P0 BAR.ARV 0x4, 0x100 ;  /* 0x0104000000000b1d */ /* 0x000fec0000002000 */
[----:B------:R-:W-:Y:S05]  /*00d0*/  @P0 BRA `(.L_x_2841) ;  /* 0x00000fd000000947 */ /* 0x000fea0003800000 */
[----:B------:R-:W-:Y:S01]  /*00e0*/  LOP3.LUT R13, R2, 0x1f, RZ, 0xc0, !PT ;  /* 0x0000001f020d7812 */ /* 0x000fe200078ec0ff */
[----:B------:R-:W-:-:S03]  /*00f0*/  CS2R R8, SRZ ;  /* 0x0000000000087805 */ /* 0x000fc6000001ff00 */
[----:B------:R-:W-:-:S04]  /*0100*/  ISETP.NE.AND P6, PT, R13, 0x1f, PT ;  /* 0x0000001f0d00780c */ /* 0x000fc80003fc5270 */
[----:B------:R-:W-:-:S13]  /*0110*/  ISETP.GE.OR P0, PT, R13, c[0x0][0x53c], !P6 ;  /* 0x00014f000d007a0c */ /* 0x000fda0007706670 */
[----:B-1----:R-:W-:Y:S02]  /*0120*/  @!P0 IMAD.MOV.U32 R4, RZ, RZ, 0x4 ;  /* 0x00000004ff048424 */ /* 0x002fe400078e00ff */
[----:B------:R-:W-:Y:S02]  /*0130*/  @!P0 IMAD.MOV.U32 R2, RZ, RZ, 0x4 ;  /* 0x00000004ff028424 */ /* 0x000fe400078e00ff */
[----:B------:R-:W-:-:S04]  /*0140*/  @!P0 IMAD.WIDE.U32 R4, R13, R4, c[0x0][0x580] ;  /* 0x000160000d048625 */ /* 0x000fc800078e0004 */
[C---:B------:R-:W-:Y:S01]  /*0150*/  @!P0 IMAD.WIDE.U32 R2, R13.reuse, R2, c[0x0][0x578] ;  /* 0x00015e000d028625 */ /* 0x040fe200078e0002 */
[----:B------:R-:W2:Y:S04]  /*0160*/  @!P0 LDG.E R9, [R4.64] ;  /* 0x0000000804098981 */ /* 0x000ea8000c1e1900 */
[----:B------:R-:W2:Y:S01]  /*0170*/  @!P0 LDG.E R8, [R2.64] ;  /* 0x0000000802088981 */ /* 0x000ea2000c1e1900 */
[C---:B------:R-:W-:Y:S01]  /*0180*/  ISETP.NE.AND P5, PT, R13.reuse, RZ, PT ;  /* 0x000000ff0d00720c */ /* 0x040fe20003fa5270 */
[----:B------:R-:W1:Y:S01]  /*0190*/  S2UR UR4, SR_CTAID.X ;  /* 0x00000000000479c3 */ /* 0x000e620000002500 */
        /* <DEDUP_REMOVED lines=28> */
.L_x_2846:
        /* <DEDUP_REMOVED lines=16> */
.L_x_3048:
        /* <DEDUP_REMOVED lines=16> */
.L_x_3049:
[----:B--2---:R-:W-:-:S05]  /*0560*/  IMAD R0, R0, c[0x0][0x538], RZ ;  /* 0x00014e0000007a24 */ /* 0x004fca00078e02ff */
[----:B------:R-:W-:-:S04]  /*0570*/  IADD3 R6, R0, R6, RZ ;  /* 0x0000000600067210 */ /* 0x000fc80007ffe0ff */
[----:B------:R-:W-:-:S13]  /*0580*/  ISETP.GT.AND P0, PT, R6, UR4, PT ;  /* 0x0000000406007c0c */ /* 0x000fda000bf04270 */
[----:B-1----:R-:W-:Y:S05]  /*0590*/  @!P0 BRA `(.L_x_2846) ;  /* 0xfffffdc000008947 */ /* 0x002fea000383ffff */
.L_x_2842:
[----:B------:R-:W-:-:S05]  /*05a0*/  IADD3 R10, -R0, R6, RZ ;  /* 0x00000006000a7210 */ /* 0x000fca0007ffe1ff */
[----:B------:R-:W-:-:S05]  /*05b0*/  IMAD R0, R4, c[0x0][0x538], R10 ;  /* 0x00014e0004007a24 */ /* 0x000fca00078e020a */
[----:B------:R-:W-:Y:S01]  /*05c0*/  ISETP.GT.AND P0, PT, R0, UR4, PT ;  /* 0x0000000400007c0c */ /* 0x000fe2000bf04270 */
[----:B------:R-:W-:-:S12]  /*05d0*/  BRA.DIV ~URZ, `(.L_x_2847) ;  /* 0x0001f8527f007947 */ /* 0x000fd8000b800000 */
[----:B------:R-:W-:-:S04]  /*05e0*/  VOTE.ANY R6, PT, !P0 ;  /* 0x0000000000067806 */ /* 0x000fc800040e0100 */
.L_x_3050:
[----:B------:R-:W1:Y:S02]  /*05f0*/  POPC R0, R6 ;  /* 0x0000000600007309 */ /* 0x000e640000000000 */
[----:B-1----:R-:W-:-:S05]  /*0600*/  IADD3 R2, R0, R7, RZ ;  /* 0x0000000700027210 */ /* 0x002fca0007ffe0ff */
[----:B------:R1:W-:Y:S01]  /*0610*/  STL [R1+0xc], R2 ;  /* 0x00000c0201007387 */ /* 0x0003e20000100800 */
[----:B------:R-:W-:Y:S05]  /*0620*/  BRA.DIV ~URZ, `(.L_x_2848) ;  /* 0x0001f8527f007947 */ /* 0x000fea000b800000 */
[----:B------:R2:W3:Y:S01]  /*0630*/  SHFL.IDX PT, R12, R9, R0, 0x1f ;  /* 0x00001f00090c7589 */ /* 0x0004e200000e0000 */
[----:B------:R-:W-:-:S03]  /*0640*/  MOV R5, RZ ;  /* 0x000000ff00057202 */ /* 0x000fc60000000f00 */
[----:B------:R2:W4:Y:S04]  /*0650*/  SHFL.IDX PT, R9, R8, R0, 0x1f ;  /* 0x00001f0008097589 */ /* 0x00052800000e0000 */
.L_x_3051:
[----:B------:R-:W-:Y:S01]  /*0660*/  ISETP.NE.AND P0, PT, R6, RZ, PT ;  /* 0x000000ff0600720c */ /* 0x000fe20003f05270 */
[----:B------:R-:W-:-:S12]  /*0670*/  BSSY B0, `(.L_x_2849) ;  /* 0x0000005000007945 */ /* 0x000fd80003800000 */
[----:B------:R-:W-:Y:S05]  /*0680*/  @!P0 BRA `(.L_x_2850) ;  /* 0x0000003000008947 */ /* 0x000fea0003800000 */
[----:B-1----:R-:W-:Y:S01]  /*0690*/  IADD3 R2, R0, -0x1, RZ ;  /* 0xffffffff00027810 */ /* 0x002fe20007ffe0ff */
[----:B------:R-:W-:Y:S05]  /*06a0*/  BRA.DIV ~URZ, `(.L_x_2851) ;  /* 0x0001f8b27f007947 */ /* 0x000fea000b800000 */
[----:B------:R1:W2:Y:S02]  /*06b0*/  SHFL.IDX PT, R5, R4, R2, 0x1f ;  /* 0x00001f0204057589 */ /* 0x0002a400000e0000 */
.L_x_2850:
[----:B------:R-:W-:Y:S05]  /*06c0*/  BSYNC B0 ;  /* 0x0000000000007941 */ /* 0x000fea0003800000 */
.L_x_2849:
[----:B--2---:R-:W-:Y:S01]  /*06d0*/  IMAD R0, R5, c[0x0][0x538], R10 ;  /* 0x00014e0005007a24 */ /* 0x004fe200078e020a */
[----:B----4-:R-:W-:Y:S01]  /*06e0*/  ISETP.NE.AND P0, PT, R9, 0x1, PT ;  /* 0x000000010900780c */ /* 0x010fe20003f05270 */
[----:B------:R-:W-:Y:S03]  /*06f0*/  BSSY B0, `(.L_x_2852) ;  /* 0x0000089000007945 */ /* 0x000fe60003800000 */
[----:B------:R2:W-:Y:S01]  /*0700*/  STL [R1], R0 ;  /* 0x0000000001007387 */ /* 0x0005e20000100800 */
[----:B------:R-:W-:-:S08]  /*0710*/  IADD3 R11, -R0, UR4, RZ ;  /* 0x00000004000b7c10 */ /* 0x000fd0000fffe1ff */
[----:B------:R-:W-:Y:S05]  /*0720*/  @!P0 BRA `(.L_x_2853) ;  /* 0x000003f000008947 */ /* 0x000fea0003800000 */
[-C--:B--23--:R-:W-:Y:S02]  /*0730*/  IABS R0, R12.reuse ;  /* 0x0000000c00007213 */ /* 0x08cfe40000000000 */
[----:B------:R-:W-:-:S03]  /*0740*/  IABS R6, R12 ;  /* 0x0000000c00067213 */ /* 0x000fc60000000000 */
[----:B------:R-:W-:Y:S01]  /*0750*/  IMAD.MOV.U32 R5, RZ, RZ, R0 ;  /* 0x000000ffff057224 */ /* 0x000fe200078e0000 */
[----:B------:R-:W-:-:S03]  /*0760*/  IABS R0, R9 ;  /* 0x0000000900007213 */ /* 0x000fc60000000000 */
[----:B-1----:R-:W1:Y:S02]  /*0770*/  I2F.RP R2, R5 ;  /* 0x0000000500027306 */ /* 0x002e640000209400 */
        /* <DEDUP_REMOVED lines=55> */
[----:B------:R-:W-:-:S05]  /*0af0*/  IMAD R2, R3, 0x10000, R2 ;  /* 0x0001000003027824 */ /* 0x000fca00078e0202 */
[----:B------:R1:W-:Y:S01]  /*0b00*/  STL [R1+0x8], R2 ;  /* 0x0000080201007387 */ /* 0x0003e20000100800 */
[----:B------:R-:W-:Y:S05]  /*0b10*/  BRA `(.L_x_2854) ;  /* 0x0000046000007947 */ /* 0x000fea0003800000 */
.L_x_2853:
[----:B------:R-:W4:Y:S01]  /*0b20*/  LDL R3, [R1+0xc] ;  /* 0x00000c0001037983 */ /* 0x000f220000100800 */
[----:B-1----:R-:W-:-:S04]  /*0b30*/  IMAD.MOV.U32 R2, RZ, RZ, 0x4 ;  /* 0x00000004ff027424 */ /* 0x002fc800078e00ff */
[----:B----4-:R-:W-:-:S05]  /*0b40*/  IMAD.WIDE R2, R3, R2, c[0x0][0x590] ;  /* 0x0001640003027625 */ /* 0x010fca00078e0202 */
[----:B------:R-:W4:Y:S02]  /*0b50*/  LDG.E R7, [R2.64] ;  /* 0x0000000802077981 */ /* 0x000f24000c1e1900 */
[----:B---34-:R-:W-:-:S05]  /*0b60*/  IMAD R9, R7, R12, RZ ;  /* 0x0000000c07097224 */ /* 0x018fca00078e02ff */
[-C--:B--2---:R-:W-:Y:S02]  /*0b70*/  IABS R0, R9.reuse ;  /* 0x0000000900007213 */ /* 0x084fe40000000000 */
        /* <DEDUP_REMOVED lines=62> */
[----:B------:R-:W-:-:S05]  /*0f60*/  IMAD R2, R0, R2, R3 ;  /* 0x0000000200027224 */ /* 0x000fca00078e0203 */
[----:B------:R1:W-:Y:S02]  /*0f70*/  STL [R1+0x8], R2 ;  /* 0x0000080201007387 */ /* 0x0003e40000100800 */
.L_x_2854:
[----:B------:R-:W-:Y:S05]  /*0f80*/  BSYNC B0 ;  /* 0x0000000000007941 */ /* 0x000fea0003800000 */
.L_x_2852:
[----:B------:R-:W-:-:S04]  /*0f90*/  LOP3.LUT R0, RZ, R0, RZ, 0x33, !PT ;  /* 0x00000000ff007212 */ /* 0x000fc800078e33ff */
[----:B------:R-:W-:-:S05]  /*0fa0*/  IADD3 R0, R0, R12, RZ ;  /* 0x0000000c00007210 */ /* 0x000fca0007ffe0ff */
[----:B------:R2:W-:Y:S01]  /*0fb0*/  STL [R1+0x4], R0 ;  /* 0x0000040001007387 */ /* 0x0005e20000100800 */
[----:B------:R-:W-:Y:S05]  /*0fc0*/  BRA `(.L_x_2855) ;  /* 0x0000006000007947 */ /* 0x000fea0003800000 */
.L_x_2843:
[----:B------:R-:W-:Y:S01]  /*0fd0*/  MOV R0, UR4 ;  /* 0x0000000400007c02 */ /* 0x000fe20008000f00 */
[----:B------:R-:W-:Y:S04]  /*0fe0*/  STL [R1+0x4], RZ ;  /* 0x000004ff01007387 */ /* 0x000fe80000100800 */
[----:B------:R1:W-:Y:S04]  /*0ff0*/  STL [R1], R0 ;  /* 0x0000000001007387 */ /* 0x0003e80000100800 */
[----:B------:R2:W-:Y:S01]  /*1000*/  STL [R1+0x8], RZ ;  /* 0x000008ff01007387 */ /* 0x0005e20000100800 */
[----:B-1----:R-:W-:-:S05]  /*1010*/  MOV R0, c[0x0][0x53c] ;  /* 0x00014f0000007a02 */ /* 0x002fca0000000f00 */
[----:B------:R2:W-:Y:S02]  /*1020*/  STL [R1+0xc], R0 ;  /* 0x00000c0001007387 */ /* 0x0005e40000100800 */
.L_x_2855:
[----:B------:R-:W3:Y:S04]  /*1030*/  LDL R4, [R1] ;  /* 0x0000000001047983 */ /* 0x000ee80000100800 */
[----:B------:R-:W3:Y:S04]  /*1040*/  LDL R5, [R1+0x4] ;  /* 0x0000040001057983 */ /* 0x000ee80000100800 */
[----:B------:R-:W3:Y:S04]  /*1050*/  LDL R6, [R1+0x8] ;  /* 0x0000080001067983 */ /* 0x000ee80000100800 */
[----:B------:R-:W3:Y:S01]  /*1060*/  LDL R7, [R1+0xc] ;  /* 0x00000c0001077983 */ /* 0x000ee20000100800 */
[----:B------:R-:W-:Y:S01]  /*1070*/  ISETP.NE.AND P0, PT, R13, RZ, PT ;  /* 0x000000ff0d00720c */ /* 0x000fe20003f05270 */
[----:B------:R-:W-:-:S12]  /*1080*/  WARPSYNC 0xffffffff ;  /* 0xffffffff00007948 */ /* 0x000fd80003800000 */
[----:B---3--:R3:W-:Y:S04]  /*1090*/  @!P0 STS.128 [0x24100], R4 ;  /* 0x02410004ff008388 */ /* 0x0087e80000000c00 */
[----:B------:R-:W-:Y:S06]  /*10a0*/  BAR.ARV 0x5, 0x100 ;  /* 0x0144000000007b1d */ /* 0x000fec0000002000 */
.L_x_2841:
[----:B--2---:R-:W2:Y:S02]  /*10b0*/  LDL R0, [R1+0xc] ;  /* 0x00000c0001007983 */ /* 0x004ea40000100800 */
[----:B--2---:R-:W-:-:S13]  /*10c0*/  ISETP.GE.AND P0, PT, R0, c[0x0][0x53c], PT ;  /* 0x00014f0000007a0c */ /* 0x004fda0003f06270 */
[----:B------:R-:W-:Y:S05]  /*10d0*/  @P0 EXIT ;  /* 0x000000000000094d */ /* 0x000fea0003800000 */
[----:B------:R-:W2:Y:S01]  /*10e0*/  S2R R14, SR_TID.X ;  /* 0x00000000000e7919 */ /* 0x000ea20000002100 */
[----:B------:R-:W-:Y:S02]  /*10f0*/  ULDC UR4, c[0x0][0x2ac] ;  /* 0x0000ab0000047ab9 */ /* 0x000fe40000000800 */
[----:B------:R-:W-:Y:S02]  /*1100*/  ULDC UR6, c[0x0][0x1d0] ;  /* 0x0000740000067ab9 */ /* 0x000fe40000000800 */
[----:B------:R-:W-:Y:S01]  /*1110*/  UIMAD UR6, UR4, UR6, URZ ;  /* 0x00000006040672a4 */ /* 0x000fe2000f8e023f */
[----:B--2---:R-:W-:-:S04]  /*1120*/  SHF.R.S32.HI R12, RZ, 0x1f, R14 ;  /* 0x0000001fff0c7819 */ /* 0x004fc8000001140e */
[CC--:B-1----:R-:W-:Y:S02]  /*1130*/  LEA.HI R2, R12.reuse, R14.reuse, RZ, 0x4 ;  /* 0x0000000e0c027211 */ /* 0x0c2fe400078f20ff */
[-C--:B------:R-:W-:Y:S02]  /*1140*/  LEA.HI R11, R12, R14.reuse, RZ, 0x3 ;  /* 0x0000000e0c0b7211 */ /* 0x080fe400078f18ff */
[----:B------:R-:W-:Y:S02]  /*1150*/  LOP3.LUT R0, R2, 0xfffffff0, RZ, 0xc0, !PT ;  /* 0xfffffff002007812 */ /* 0x000fe400078ec0ff */
[----:B------:R-:W-:Y:S02]  /*1160*/  SHF.R.S32.HI R251, RZ, 0x3, R11 ;  /* 0x00000003fffb7819 */ /* 0x000fe4000001140b */
[----:B---3--:R-:W-:Y:S01]  /*1170*/  LOP3.LUT R4, R11, 0xfffffff8, RZ, 0xc0, !PT ;  /* 0xfffffff80b047812 */ /* 0x008fe200078ec0ff */
[----:B------:R-:W-:Y:S01]  /*1180*/  IMAD.IADD R0, R14, 0x1, -R0 ;  /* 0x000000010e007824 */ /* 0x000fe200078e0a00 */
[----:B------:R-:W-:Y:S01]  /*1190*/  SHF.R.S32.HI R3, RZ, 0x4, R2 ;  /* 0x00000004ff037819 */ /* 0x000fe20000011402 */
[----:B------:R-:W-:Y:S01]  /*11a0*/  IMAD.SHL.U32 R5, R251, 0x40, RZ ;  /* 0x00000040fb057824 */ /* 0x000fe200078e00ff */
[----:B------:R-:W-:Y:S01]  /*11b0*/  LEA.HI R8, R12, R14, RZ, 0x6 ;  /* 0x0000000e0c087211 */ /* 0x000fe200078f30ff */
[----:B------:R-:W-:Y:S01]  /*11c0*/  IMAD.IADD R22, R14, 0x1, -R4 ;  /* 0x000000010e167824 */ /* 0x000fe200078e0a04 */
[----:B------:R-:W-:-:S02]  /*11d0*/  SHF.R.S32.HI R6, RZ, 0x1f, R0 ;  /* 0x0000001fff067819 */ /* 0x000fc40000011400 */
[----:B------:R-:W-:Y:S01]  /*11e0*/  LEA.HI R4, R2, R3, RZ, 0x1 ;  /* 0x0000000302047211 */ /* 0x000fe200078f08ff */
[----:B------:R-:W-:Y:S01]  /*11f0*/  IMAD.SHL.U32 R216, R22, 0x8, RZ ;  /* 0x0000000816d87824 */ /* 0x000fe200078e00ff */
[----:B------:R-:W-:Y:S01]  /*1200*/  LEA.HI R13, R6, R0, RZ, 0x3 ;  /* 0x00000000060d7211 */ /* 0x000fe200078f18ff */
[----:B------:R-:W-:Y:S01]  /*1210*/  IMAD R231, R22, 0x20, R251 ;  /* 0x0000002016e77824 */ /* 0x000fe200078e02fb */
[----:B------:R-:W-:Y:S02]  /*1220*/  LOP3.LUT R2, R5, 0x1c0, RZ, 0xc0, !PT ;  /* 0x000001c005027812 */ /* 0x000fe400078ec0ff */
[----:B------:R-:W-:Y:S02]  /*1230*/  LOP3.LUT R6, R4, 0xfffffffe, RZ, 0xc0, !PT ;  /* 0xfffffffe04067812 */ /* 0x000fe400078ec0ff */
[----:B------:R-:W-:Y:S02]  /*1240*/  SHF.R.U32.HI R5, RZ, 0x3, R2 ;  /* 0x00000003ff057819 */ /* 0x000fe40000011602 */
[----:B------:R-:W-:Y:S01]  /*1250*/  LOP3.LUT R4, R13, 0xfffffff8, RZ, 0xc0, !PT ;  /* 0xfffffff80d047812 */ /* 0x000fe200078ec0ff */
[----:B------:R-:W-:Y:S01]  /*1260*/  IMAD.IADD R9, R3, 0x1, -R6 ;  /* 0x0000000103097824 */ /* 0x000fe200078e0a06 */
[----:B------:R-:W-:-:S02]  /*1270*/  LOP3.LUT R2, R2, 0x38, R216, 0xf8, !PT ;  /* 0x0000003802027812 */ /* 0x000fc400078ef8d8 */
[----:B------:R-:W-:Y:S01]  /*1280*/  LEA.HI R3, R12, R14, RZ, 0x5 ;  /* 0x0000000e0c037211 */ /* 0x000fe200078f28ff */
[----:B------:R-:W-:Y:S01]  /*1290*/  IMAD.IADD R6, R0, 0x1, -R4 ;  /* 0x0000000100067824 */ /* 0x000fe200078e0a04 */
[----:B------:R-:W-:Y:S01]  /*12a0*/  LOP3.LUT R7, R2, R5, RZ, 0x3c, !PT ;  /* 0x0000000502077212 */ /* 0x000fe200078e3cff */
[----:B------:R-:W-:Y:S01]  /*12b0*/  IMAD.SHL.U32 R0, R22, 0x40, RZ ;  /* 0x0000004016007824 */ /* 0x000fe200078e00ff */
[----:B------:R-:W-:Y:S02]  /*12c0*/  LOP3.LUT R2, R3, 0xffffffe0, RZ, 0xc0, !PT ;  /* 0xffffffe003027812 */ /* 0x000fe400078ec0ff */
[--C-:B------:R-:W-:Y:S02]  /*12d0*/  SHF.R.S32.HI R10, RZ, 0x5, R3.reuse ;  /* 0x00000005ff0a7819 */ /* 0x100fe40000011403 */
[----:B------:R-:W-:Y:S01]  /*12e0*/  LOP3.LUT R0, R0, 0x1c0, RZ, 0xc0, !PT ;  /* 0x000001c000007812 */ /* 0x000fe200078ec0ff */
[----:B------:R-:W-:Y:S01]  /*12f0*/  IMAD.IADD R19, R14, 0x1, -R2 ;  /* 0x000000010e137824 */ /* 0x000fe200078e0a02 */
[----:B------:R-:W-:Y:S01]  /*1300*/  SHF.R.S32.HI R3, RZ, 0x1f, R3 ;  /* 0x0000001fff037819 */ /* 0x000fe20000011403 */
[----:B------:R-:W-:Y:S01]  /*1310*/  IMAD.SHL.U32 R151, R10, 0x200, RZ ;  /* 0x000002000a977824 */ /* 0x000fe200078e00ff */
[----:B------:R-:W-:-:S02]  /*1320*/  LOP3.LUT R5, R0, 0x8, R11, 0xf8, !PT ;  /* 0x0000000800057812 */ /* 0x000fc400078ef80b */
[----:B------:R-:W-:Y:S01]  /*1330*/  LEA.HI R2, R3, R10, RZ, 0x3 ;  /* 0x0000000a03027211 */ /* 0x000fe200078f18ff */
[----:B------:R-:W-:Y:S01]  /*1340*/  IMAD.SHL.U32 R3, R8, 0x8, RZ ;  /* 0x0000000808037824 */ /* 0x000fe200078e00ff */
[----:B------:R-:W-:Y:S02]  /*1350*/  SHF.R.S32.HI R11, RZ, 0x1f, R19 ;  /* 0x0000001fff0b7819 */ /* 0x000fe40000011413 */
[----:B------:R-:W-:Y:S02]  /*1360*/  SHF.R.U32.HI R4, RZ, 0x3, R0 ;  /* 0x00000003ff047819 */ /* 0x000fe40000011600 */
[----:B------:R-:W-:Y:S02]  /*1370*/  LOP3.LUT R0, R2, 0xffffff8, RZ, 0xc0, !PT ;  /* 0x0ffffff802007812 */ /* 0x000fe400078ec0ff */
[----:B------:R-:W-:Y:S02]  /*1380*/  LEA.HI R11, R11, R19, RZ, 0x2 ;  /* 0x000000130b0b7211 */ /* 0x000fe400078f10ff */
[----:B------:R-:W-:Y:S01]  /*1390*/  LOP3.LUT R144, R7, 0x7ffffe00, R3, 0xf8, !PT ;  /* 0x7ffffe0007907812 */ /* 0x000fe200078ef803 */
[----:B------:R-:W-:Y:S01]  /*13a0*/  IMAD.IADD R3, R10, 0x1, -R0 ;  /* 0x000000010a037824 */ /* 0x000fe200078e0a00 */
[----:B------:R-:W-:Y:S01]  /*13b0*/  SHF.R.S32.HI R2, RZ, 0x2, R11 ;  /* 0x00000002ff027819 */ /* 0x000fe2000001140b */
[----:B------:R-:W-:Y:S01]  /*13c0*/  IMAD.SHL.U32 R0, R6, 0x40, RZ ;  /* 0x0000004006007824 */ /* 0x000fe200078e00ff */
[----:B------:R-:W-:Y:S01]  /*13d0*/  LEA.HI R7, R12, R14, RZ, 0x2 ;  /* 0x0000000e0c077211 */ /* 0x000fe200078f10ff */
[----:B------:R-:W-:Y:S01]  /*13e0*/  IMAD.SHL.U32 R10, R10, 0x400, RZ ;  /* 0x000004000a0a7824 */ /* 0x000fe200078e00ff */
[----:B------:R-:W-:Y:S01]  /*13f0*/  LOP3.LUT R8, R5, R4, RZ, 0x3c, !PT ;  /* 0x0000000405087212 */ /* 0x000fe200078e3cff */
[----:B------:R-:W-:Y:S01]  /*1400*/  IMAD R18, R3, 0x10, R2 ;  /* 0x0000001003127824 */ /* 0x000fe200078e0202 */
[----:B------:R-:W-:Y:S01]  /*1410*/  LOP3.LUT R2, R7, 0xfffffffc, RZ, 0xc0, !PT ;  /* 0xfffffffc07027812 */ /* 0x000fe200078ec0ff */
[----:B------:R-:W-:Y:S01]  /*1420*/  IMAD.SHL.U32 R4, R9, 0x8, RZ ;  /* 0x0000000809047824 */ /* 0x000fe200078e00ff */
[--C-:B------:R-:W-:Y:S01]  /*1430*/  SHF.R.S32.HI R227, RZ, 0x2, R7.reuse ;  /* 0x00000002ffe37819 */ /* 0x100fe20000011407 */
[----:B------:R-:W-:Y:S01]  /*1440*/  IMAD.SHL.U32 R144, R144, 0x2, RZ ;  /* 0x0000000290907824 */ /* 0x000fe200078e00ff */
[----:B------:R-:W-:Y:S01]  /*1450*/  SHF.R.S32.HI R3, RZ, 0x1f, R7 ;  /* 0x0000001fff037819 */ /* 0x000fe20000011407 */
[----:B------:R-:W-:Y:S01]  /*1460*/  IMAD.IADD R21, R14, 0x1, -R2 ;  /* 0x000000010e157824 */ /* 0x000fe200078e0a02 */
[----:B------:R-:W-:Y:S01]  /*1470*/  LOP3.LUT R0, R0, 0x1c0, RZ, 0xc0, !PT ;  /* 0x000001c000007812 */ /* 0x000fe200078ec0ff */
[----:B------:R-:W-:Y:S01]  /*1480*/  STL [R1+0x6c], R18 ;  /* 0x00006c1201007387 */ /* 0x000fe20000100800 */
[----:B------:R-:W-:Y:S01]  /*1490*/  LEA.HI R3, R3, R227, RZ, 0x3 ;  /* 0x000000e303037211 */ /* 0x000fe200078f18ff */
[C---:B------:R-:W-:Y:S01]  /*14a0*/  IMAD.SHL.U32 R110, R21.reuse, 0x4, RZ ;  /* 0x00000004156e7824 */ /* 0x040fe200078e00ff */
[----:B------:R-:W-:Y:S01]  /*14b0*/  LOP3.LUT R5, R0, 0x8, R4, 0xf8, !PT ;  /* 0x0000000800057812 */ /* 0x000fe200078ef804 */
[----:B------:R-:W-:Y:S01]  /*14c0*/  IMAD.SHL.U32 R104, R21, 0x8, RZ ;  /* 0x0000000815687824 */ /* 0x000fe200078e00ff */
[----:B------:R-:W-:-:S02]  /*14d0*/  R2P PR, R6, 0x6 ;  /* 0x0000000606007804 */ /* 0x000fc40000000000 */
[----:B------:R-:W-:Y:S01]  /*14e0*/  SHF.R.U32.HI R4, RZ, 0x3, R0 ;  /* 0x00000003ff047819 */ /* 0x000fe20000011600 */
[----:B------:R-:W-:Y:S01]  /*14f0*/  IMAD R0, R9, 0x200, R8 ;  /* 0x0000020009007824 */ /* 0x000fe200078e0208 */
[----:B------:R-:W-:Y:S02]  /*1500*/  IADD3 R6, R227, 0x40, RZ ;  /* 0x00000040e3067810 */ /* 0x000fe40007ffe0ff */
[----:B------:R-:W-:Y:S02]  /*1510*/  LOP3.LUT R3, R3, 0xfffffff8, RZ, 0xc0, !PT ;  /* 0xfffffff803037812 */ /* 0x000fe400078ec0ff */
[----:B------:R-:W-:Y:S01]  /*1520*/  IADD3 R146, R110, 0x20, RZ ;  /* 0x000000206e927810 */ /* 0x000fe20007ffe0ff */
[----:B------:R-:W-:Y:S01]  /*1530*/  IMAD.SHL.U32 R2, R6, 0x40, RZ ;  /* 0x0000004006027824 */ /* 0x000fe200078e00ff */
[----:B------:R-:W-:Y:S01]  /*1540*/  LOP3.LUT R9, R5, R4, RZ, 0x3c, !PT ;  /* 0x0000000405097212 */ /* 0x000fe200078e3cff */
[----:B------:R-:W-:Y:S01]  /*1550*/  IMAD.IADD R5, R227, 0x1, -R3 ;  /* 0x00000001e3057824 */ /* 0x000fe200078e0a03 */
[----:B------:R-:W-:Y:S01]  /*1560*/  SHF.R.S32.HI R4, RZ, 0x1f, R6 ;  /* 0x0000001fff047819 */ /* 0x000fe20000011406 */
[----:B------:R-:W-:Y:S01]  /*1570*/  IMAD.IADD R109, R110, 0x1, R146 ;  /* 0x000000016e6d7824 */ /* 0x000fe200078e0292 */
[----:B------:R-:W-:-:S02]  /*1580*/  LOP3.LUT R20, R2, 0x1c0, RZ, 0xc0, !PT ;  /* 0x000001c002147812 */ /* 0x000fc400078ec0ff */
[----:B------:R-:W-:Y:S01]  /*1590*/  LEA.HI R3, R4, R6, RZ, 0x3 ;  /* 0x0000000604037211 */ /* 0x000fe200078f18ff */
[----:B------:R-:W-:Y:S01]  /*15a0*/  IMAD.SHL.U32 R4, R5, 0x40, RZ ;  /* 0x0000004005047824 */ /* 0x000fe200078e00ff */
[----:B------:R-:W-:Y:S01]  /*15b0*/  IADD3 R145, R110, 0x40, RZ ;  /* 0x000000406e917810 */ /* 0x000fe20007ffe0ff */
[----:B------:R1:W-:Y:S01]  /*15c0*/  STL [R1+0x10], R5 ;  /* 0x0000100501007387 */ /* 0x0003e20000100800 */
[----:B------:R-:W-:Y:S01]  /*15d0*/  SHF.R.S32.HI R2, RZ, 0x1f, R109 ;  /* 0x0000001fff027819 */ /* 0x000fe2000001146d */
[----:B------:R-:W-:Y:S01]  /*15e0*/  IMAD.SHL.U32 R3, R3, 0x40, RZ ;  /* 0x0000004003037824 */ /* 0x000fe200078e00ff */
[----:B------:R-:W-:Y:S01]  /*15f0*/  LOP3.LUT R233, R4, 0x1c0, RZ, 0xc0, !PT ;  /* 0x000001c004e97812 */ /* 0x000fe200078ec0ff */
[----:B------:R-:W-:Y:S01]  /*1600*/  IMAD.IADD R108, R110, 0x1, R145 ;  /* 0x000000016e6c7824 */ /* 0x000fe200078e0291 */
[CC--:B------:R-:W-:Y:S02]  /*1610*/  LEA.HI R4, R2.reuse, R109.reuse, RZ, 0x6 ;  /* 0x0000006d02047211 */ /* 0x0c0fe400078f30ff */
[----:B------:R-:W-:-:S02]  /*1620*/  LEA.HI R8, R2, R109, RZ, 0x3 ;  /* 0x0000006d02087211 */ /* 0x000fc400078f18ff */
[----:B------:R-:W-:Y:S01]  /*1630*/  LOP3.LUT R16, R3, 0xfffffe00, RZ, 0xc0, !PT ;  /* 0xfffffe0003107812 */ /* 0x000fe200078ec0ff */
[----:B------:R-:W-:Y:S01]  /*1640*/  IMAD.SHL.U32 R2, R4, 0x80, RZ ;  /* 0x0000008004027824 */ /* 0x000fe200078e00ff */
[----:B------:R-:W-:Y:S02]  /*1650*/  SHF.R.U32.HI R150, RZ, 0x3, R233 ;  /* 0x00000003ff967819 */ /* 0x000fe400000116e9 */
[----:B------:R-:W-:Y:S01]  /*1660*/  SHF.R.U32.HI R17, RZ, 0x3, R20 ;  /* 0x00000003ff117819 */ /* 0x000fe20000011614 */
[----:B------:R-:W-:Y:S01]  /*1670*/  STL [R1+0x34], R16 ;  /* 0x0000341001007387 */ /* 0x000fe20000100800 */
[----:B------:R-:W-:Y:S02]  /*1680*/  LOP3.LUT R4, R20, 0x38, R8, 0xf8, !PT ;  /* 0x0000003814047812 */ /* 0x000fe400078ef808 */
[----:B------:R-:W-:Y:S02]  /*1690*/  SHF.R.S32.HI R3, RZ, 0x1f, R108 ;  /* 0x0000001fff037819 */ /* 0x000fe4000001146c */
[----:B------:R-:W-:-:S02]  /*16a0*/  LOP3.LUT R2, R2, 0xffffe000, RZ, 0xc0, !PT ;  /* 0xffffe00002027812 */ /* 0x000fc400078ec0ff */
[----:B------:R-:W-:Y:S02]  /*16b0*/  LOP3.LUT R4, R4, R17, RZ, 0x3c, !PT ;  /* 0x0000001104047212 */ /* 0x000fe400078e3cff */
[----:B------:R-:W-:Y:S02]  /*16c0*/  LEA.HI R7, R3, R108, RZ, 0x3 ;  /* 0x0000006c03077211 */ /* 0x000fe400078f18ff */
[----:B-1----:R-:W-:Y:S02]  /*16d0*/  LOP3.LUT R5, R233, 0x38, R8, 0xf8, !PT ;  /* 0x00000038e9057812 */ /* 0x002fe400078ef808 */
[----:B------:R-:W-:Y:S02]  /*16e0*/  IADD3 R14, R4, R2, R16 ;  /* 0x00000002040e7210 */ /* 0x000fe40007ffe010 */
[----:B------:R-:W-:Y:S02]  /*16f0*/  LOP3.LUT R6, R5, R150, RZ, 0x3c, !PT ;  /* 0x0000009605067212 */ /* 0x000fe400078e3cff */
[----:B------:R-:W-:-:S02]  /*1700*/  LEA.HI R5, R3, R108, RZ, 0x6 ;  /* 0x0000006c03057211 */ /* 0x000fc400078f30ff */
[----:B------:R-:W-:Y:S01]  /*1710*/  IADD3 R15, R6, R2, R151 ;  /* 0x00000002060f7210 */ /* 0x000fe20007ffe097 */
[----:B------:R-:W-:Y:S01]  /*1720*/  IMAD.SHL.U32 R6, R13, 0x40, RZ ;  /* 0x000000400d067824 */ /* 0x000fe200078e00ff */
[--C-:B------:R-:W-:Y:S01]  /*1730*/  LOP3.LUT R4, R233, 0x38, R7.reuse, 0xf8, !PT ;  /* 0x00000038e9047812 */ /* 0x100fe200078ef807 */
[----:B------:R-:W-:Y:S01]  /*1740*/  IMAD.SHL.U32 R2, R5, 0x80, RZ ;  /* 0x0000008005027824 */ /* 0x000fe200078e00ff */
[----:B------:R-:W-:Y:S02]  /*1750*/  LOP3.LUT R3, R20, 0x38, R7, 0xf8, !PT ;  /* 0x0000003814037812 */ /* 0x000fe400078ef807 */
[----:B------:R-:W-:Y:S02]  /*1760*/  LOP3.LUT R5, R4, R150, RZ, 0x3c, !PT ;  /* 0x0000009604057212 */ /* 0x000fe400078e3cff */
[----:B------:R-:W-:Y:S02]  /*1770*/  LOP3.LUT R2, R2, 0xffffe000, RZ, 0xc0, !PT ;  /* 0xffffe00002027812 */ /* 0x000fe400078ec0ff */
[----:B------:R-:W-:-:S02]  /*1780*/  LOP3.LUT R4, R3, R17, RZ, 0x3c, !PT ;  /* 0x0000001103047212 */ /* 0x000fc400078e3cff */
[-C--:B------:R-:W-:Y:S02]  /*1790*/  IADD3 R13, R5, R2.reuse, R151 ;  /* 0x00000002050d7210 */ /* 0x080fe40007ffe097 */
[----:B------:R-:W-:Y:S02]  /*17a0*/  LEA.HI R5, R21, R21, RZ, 0x1 ;  /* 0x0000001515057211 */ /* 0x000fe400078f08ff */
[----:B------:R-:W-:Y:S02]  /*17b0*/  LOP3.LUT R3, R6, 0xfffffe00, RZ, 0xc0, !PT ;  /* 0xfffffe0006037812 */ /* 0x000fe400078ec0ff */
[----:B------:R-:W-:Y:S02]  /*17c0*/  LOP3.LUT R5, R5, 0x1ffffffe, RZ, 0xc0, !PT ;  /* 0x1ffffffe05057812 */ /* 0x000fe400078ec0ff */
[----:B------:R-:W-:Y:S01]  /*17d0*/  IADD3 R12, R4, R2, R16 ;  /* 0x00000002040c7210 */ /* 0x000fe20007ffe010 */
[----:B------:R-:W-:Y:S01]  /*17e0*/  IMAD.MOV.U32 R4, RZ, RZ, 0x20 ;  /* 0x00000020ff047424 */ /* 0x000fe200078e00ff */
[----:B------:R-:W-:Y:S01]  /*17f0*/  IADD3 R2, R9, R3, R10 ;  /* 0x0000000309027210 */ /* 0x000fe20007ffe00a */
[----:B------:R-:W-:Y:S01]  /*1800*/  IMAD.MOV.U32 R10, RZ, RZ, 0x40 ;  /* 0x00000040ff0a7424 */ /* 0x000fe200078e00ff */
[----:B------:R-:W-:-:S02]  /*1810*/  IADD3 R149, R110, 0x10, RZ ;  /* 0x000000106e957810 */ /* 0x000fc40007ffe0ff */
[----:B------:R-:W-:Y:S01]  /*1820*/  LOP3.LUT R3, R9, R3, RZ, 0xfc, !PT ;  /* 0x0000000309037212 */ /* 0x000fe200078efcff */
[----:B------:R-:W-:Y:S01]  /*1830*/  IMAD.IADD R9, R21, 0x1, -R5 ;  /* 0x0000000115097824 */ /* 0x000fe200078e0a05 */
[----:B------:R-:W-:Y:S02]  /*1840*/  LOP3.LUT R6, R11, 0x7ffffffc, RZ, 0xc0, !PT ;  /* 0x7ffffffc0b067812 */ /* 0x000fe400078ec0ff */
[----:B------:R-:W-:Y:S02]  /*1850*/  LOP3.LUT R5, R20, 0x38, R104, 0xf8, !PT ;  /* 0x0000003814057812 */ /* 0x000fe400078ef868 */
[----:B------:R-:W-:Y:S01]  /*1860*/  SHF.R.S32.HI R20, RZ, 0x1f, R149 ;  /* 0x0000001fff147819 */ /* 0x000fe20000011495 */
[----:B------:R-:W-:Y:S01]  /*1870*/  IMAD.IADD R6, R19, 0x1, -R6 ;  /* 0x0000000113067824 */ /* 0x000fe200078e0a06 */
[C---:B------:R-:W-:Y:S02]  /*1880*/  IADD3 R148, R110.reuse, 0x30, RZ ;  /* 0x000000306e947810 */ /* 0x040fe40007ffe0ff */
[----:B------:R-:W-:Y:S01]  /*1890*/  SHF.R.S32.HI R11, RZ, 0x1f, R146 ;  /* 0x0000001fff0b7819 */ /* 0x000fe20000011492 */
[----:B------:R1:W-:Y:S01]  /*18a0*/  STL [R1+0x48], R20 ;  /* 0x0000481401007387 */ /* 0x0003e20000100800 */
[----:B------:R-:W-:Y:S01]  /*18b0*/  IADD3 R147, R110, 0x50, RZ ;  /* 0x000000506e937810 */ /* 0x000fe20007ffe0ff */
[----:B------:R-:W-:Y:S01]  /*18c0*/  IMAD.SHL.U32 R252, R6, 0x2, RZ ;  /* 0x0000000206fc7824 */ /* 0x000fe200078e00ff */
[----:B------:R-:W-:Y:S01]  /*18d0*/  SHF.R.S32.HI R21, RZ, 0x1f, R148 ;  /* 0x0000001fff157819 */ /* 0x000fe20000011494 */
[----:B------:R2:W-:Y:S01]  /*18e0*/  STL [R1+0x44], R11 ;  /* 0x0000440b01007387 */ /* 0x0005e20000100800 */
[----:B------:R-:W-:Y:S01]  /*18f0*/  LOP3.LUT R5, R16, R5, R17, 0xf6, !PT ;  /* 0x0000000510057212 */ /* 0x000fe200078ef611 */
[----:B------:R-:W-:Y:S01]  /*1900*/  IMAD R6, R9, 0x8, R18 ;  /* 0x0000000809067824 */ /* 0x000fe200078e0212 */
[----:B------:R-:W-:Y:S01]  /*1910*/  IADD3 R34, R252, 0x8, RZ ;  /* 0x00000008fc227810 */ /* 0x000fe20007ffe0ff */
[----:B------:R-:W-:Y:S01]  /*1920*/  STL [R1+0x40], R21 ;  /* 0x0000401501007387 */ /* 0x000fe20000100800 */
[----:B------:R-:W-:-:S02]  /*1930*/  LEA R5, R5, 0x18100, 0x1 ;  /* 0x0001810005057811 */ /* 0x000fc400078e08ff */
[C---:B------:R-:W-:Y:S02]  /*1940*/  IADD3 R33, R252.reuse, 0x10, RZ ;  /* 0x00000010fc217810 */ /* 0x040fe40007ffe0ff */
[C---:B------:R-:W-:Y:S02]  /*1950*/  IADD3 R32, R252.reuse, 0x18, RZ ;  /* 0x00000018fc207810 */ /* 0x040fe40007ffe0ff */
[C---:B------:R-:W-:Y:S02]  /*1960*/  IADD3 R31, R252.reuse, 0x20, RZ ;  /* 0x00000020fc1f7810 */ /* 0x040fe40007ffe0ff */
[C---:B------:R-:W-:Y:S02]  /*1970*/  IADD3 R29, R252.reuse, 0x30, RZ ;  /* 0x00000030fc1d7810 */ /* 0x040fe40007ffe0ff */
[C---:B------:R-:W-:Y:S02]  /*1980*/  IADD3 R28, R252.reuse, 0x38, RZ ;  /* 0x00000038fc1c7810 */ /* 0x040fe40007ffe0ff */
[----:B------:R-:W-:-:S02]  /*1990*/  IADD3 R26, R252, 0x48, RZ ;  /* 0x00000048fc1a7810 */ /* 0x000fc40007ffe0ff */
[----:B------:R-:W-:Y:S02]  /*19a0*/  SEL R184, R4, 0xffffffe0, !P1 ;  /* 0xffffffe004b87807 */ /* 0x000fe40004800000 */
[----:B-1----:R-:W-:Y:S02]  /*19b0*/  SHF.R.S32.HI R20, RZ, 0x1f, R145 ;  /* 0x0000001fff147819 */ /* 0x002fe40000011491 */
[C---:B------:R-:W-:Y:S02]  /*19c0*/  IADD3 R25, R252.reuse, 0x50, RZ ;  /* 0x00000050fc197810 */ /* 0x040fe40007ffe0ff */
[----:B--2---:R-:W-:Y:S01]  /*19d0*/  SHF.R.S32.HI R11, RZ, 0x1f, R147 ;  /* 0x0000001fff0b7819 */ /* 0x004fe20000011493 */
[----:B------:R1:W-:Y:S01]  /*19e0*/  STL [R1+0x3c], R20 ;  /* 0x00003c1401007387 */ /* 0x0003e20000100800 */
[C---:B------:R-:W-:Y:S02]  /*19f0*/  IADD3 R23, R252.reuse, 0x60, RZ ;  /* 0x00000060fc177810 */ /* 0x040fe40007ffe0ff */
[----:B------:R-:W-:Y:S01]  /*1a00*/  IADD3 R22, R252, 0x68, RZ ;  /* 0x00000068fc167810 */ /* 0x000fe20007ffe0ff */
[----:B------:R-:W-:Y:S01]  /*1a10*/  STL [R1+0x38], R11 ;  /* 0x0000380b01007387 */ /* 0x000fe20000100800 */
[----:B------:R-:W-:-:S02]  /*1a20*/  SHF.R.S32.HI R4, RZ, 0x1f, R33 ;  /* 0x0000001fff047819 */ /* 0x000fc40000011421 */
[----:B------:R-:W-:Y:S01]  /*1a30*/  SHF.R.S32.HI R235, RZ, 0x3, R8 ;  /* 0x00000003ffeb7819 */ /* 0x000fe20000011408 */
[----:B------:R-:W-:Y:S01]  /*1a40*/  STL [R1+0x64], R6 ;  /* 0x0000640601007387 */ /* 0x000fe20000100800 */
[C---:B------:R-:W-:Y:S02]  /*1a50*/  IADD3 R19, R252.reuse, 0x80, RZ ;  /* 0x00000080fc137810 */ /* 0x040fe40007ffe0ff */
[C---:B------:R-:W-:Y:S01]  /*1a60*/  IADD3 R17, R252.reuse, 0x90, RZ ;  /* 0x00000090fc117810 */ /* 0x040fe20007ffe0ff */
[----:B------:R2:W-:Y:S01]  /*1a70*/  STL [R1+0x60], R5 ;  /* 0x0000600501007387 */ /* 0x0005e20000100800 */
[----:B------:R-:W-:Y:S02]  /*1a80*/  SHF.R.S32.HI R4, RZ, 0x1f, R31 ;  /* 0x0000001fff047819 */ /* 0x000fe4000001141f */
[----:B------:R-:W-:Y:S02]  /*1a90*/  SHF.R.S32.HI R234, RZ, 0x3, R7 ;  /* 0x00000003ffea7819 */ /* 0x000fe40000011407 */
[----:B------:R-:W-:-:S02]  /*1aa0*/  IADD3 R16, R252, 0x98, RZ ;  /* 0x00000098fc107810 */ /* 0x000fc40007ffe0ff */
[C---:B------:R-:W-:Y:S02]  /*1ab0*/  IADD3 R8, R252.reuse, 0xa8, RZ ;  /* 0x000000a8fc087810 */ /* 0x040fe40007ffe0ff */
[----:B------:R-:W-:Y:S02]  /*1ac0*/  SHF.R.S32.HI R4, RZ, 0x1f, R28 ;  /* 0x0000001fff047819 */ /* 0x000fe4000001141c */
[C---:B------:R-:W-:Y:S02]  /*1ad0*/  IADD3 R7, R252.reuse, 0xb0, RZ ;  /* 0x000000b0fc077810 */ /* 0x040fe40007ffe0ff */
[----:B-1----:R-:W-:Y:S02]  /*1ae0*/  IADD3 R20, R252, 0x78, RZ ;  /* 0x00000078fc147810 */ /* 0x002fe40007ffe0ff */
[----:B------:R-:W-:Y:S02]  /*1af0*/  SHF.R.S32.HI R4, RZ, 0x1f, R25 ;  /* 0x0000001fff047819 */ /* 0x000fe40000011419 */
[----:B------:R-:W-:-:S02]  /*1b00*/  SHF.R.S32.HI R4, RZ, 0x1f, R22 ;  /* 0x0000001fff047819 */ /* 0x000fc40000011416 */
[----:B------:R-:W-:Y:S02]  /*1b10*/  SHF.R.S32.HI R4, RZ, 0x1f, R19 ;  /* 0x0000001fff047819 */ /* 0x000fe40000011413 */
[----:B------:R-:W-:Y:S02]  /*1b20*/  SHF.R.S32.HI R4, RZ, 0x1f, R16 ;  /* 0x0000001fff047819 */ /* 0x000fe40000011410 */
[----:B------:R-:W-:Y:S02]  /*1b30*/  SHF.R.S32.HI R4, RZ, 0x1f, R7 ;  /* 0x0000001fff047819 */ /* 0x000fe40000011407 */
[----:B--2---:R-:W-:Y:S02]  /*1b40*/  SHF.R.S32.HI R5, RZ, 0x1f, R34 ;  /* 0x0000001fff057819 */ /* 0x004fe40000011422 */
        /* <DEDUP_REMOVED lines=8> */
[----:B------:R-:W-:Y:S02]  /*1bd0*/  LEA R4, R14, 0x18100, 0x1 ;  /* 0x000181000e047811 */ /* 0x000fe400078e08ff */
[----:B------:R-:W-:Y:S01]  /*1be0*/  LEA R180, R2, 0x18100, 0x1 ;  /* 0x0001810002b47811 */ /* 0x000fe200078e08ff */
[----:B------:R-:W-:Y:S01]  /*1bf0*/  STL [R1+0x5c], R5 ;  /* 0x00005c0501007387 */ /* 0x000fe20000100800 */
[----:B------:R-:W-:Y:S02]  /*1c00*/  LEA R2, R13, 0x18100, 0x1 ;  /* 0x000181000d027811 */ /* 0x000fe400078e08ff */
[----:B------:R-:W-:Y:S01]  /*1c10*/  LEA R186, R3, 0x100, 0x1 ;  /* 0x0000010003ba7811 */ /* 0x000fe200078e08ff */
[----:B------:R-:W-:Y:S01]  /*1c20*/  STL [R1+0x58], R4 ;  /* 0x0000580401007387 */ /* 0x000fe20000100800 */
[----:B------:R-:W-:Y:S01]  /*1c30*/  LEA R185, R0, 0xc100, 0x1 ;  /* 0x0000c10000b97811 */ /* 0x000fe200078e08ff */
[----:B------:R-:W-:Y:S01]  /*1c40*/  IMAD.IADD R181, R180, 0x1, R184 ;  /* 0x00000001b4b57824 */ /* 0x000fe200078e02b8 */
[----:B------:R-:W-:Y:S01]  /*1c50*/  SEL R0, R10, 0xffffffc0, !P2 ;  /* 0xffffffc00a007807 */ /* 0x000fe20005000000 */
[----:B------:R1:W-:Y:S01]  /*1c60*/  STL [R1+0x54], R2 ;  /* 0x0000540201007387 */ /* 0x0003e20000100800 */
[----:B------:R-:W-:-:S02]  /*1c70*/  LEA R3, R12, 0x18100, 0x1 ;  /* 0x000181000c037811 */ /* 0x000fc400078e08ff */
[----:B------:R-:W-:Y:S01]  /*1c80*/  IADD3 R218, R216, 0x40, RZ ;  /* 0x00000040d8da7810 */ /* 0x000fe20007ffe0ff */
[----:B------:R-:W-:Y:S01]  /*1c90*/  IMAD.IADD R187, R0, 0x1, R186 ;  /* 0x0000000100bb7824 */ /* 0x000fe200078e02ba */
[----:B------:R-:W-:Y:S01]  /*1ca0*/  IADD3 R219, R216, 0x80, RZ ;  /* 0x00000080d8db7810 */ /* 0x000fe20007ffe0ff */
[----:B------:R-:W-:Y:S01]  /*1cb0*/  STL [R1+0x50], R3 ;  /* 0x0000500301007387 */ /* 0x000fe20000100800 */
[--C-:B------:R-:W-:Y:S01]  /*1cc0*/  IMAD.IADD R183, R180, 0x1, R0.reuse ;  /* 0x00000001b4b77824 */ /* 0x100fe200078e0200 */
[C---:B------:R-:W-:Y:S01]  /*1cd0*/  IADD3 R224, R104.reuse, 0x60, RZ ;  /* 0x0000006068e07810 */ /* 0x040fe20007ffe0ff */
[----:B------:R-:W-:Y:S01]  /*1ce0*/  IMAD.IADD R182, R181, 0x1, R0 ;  /* 0x00000001b5b67824 */ /* 0x000fe200078e0200 */
[C---:B------:R-:W-:Y:S02]  /*1cf0*/  IADD3 R223, R104.reuse, 0x80, RZ ;  /* 0x0000008068df7810 */ /* 0x040fe40007ffe0ff */
[----:B------:R-:W-:Y:S02]  /*1d00*/  IADD3 R222, R104, 0xa0, RZ ;  /* 0x000000a068de7810 */ /* 0x000fe40007ffe0ff */
[----:B------:R-:W-:-:S02]  /*1d10*/  IADD3 R30, R252, 0x28, RZ ;  /* 0x00000028fc1e7810 */ /* 0x000fc40007ffe0ff */
[C---:B------:R-:W-:Y:S02]  /*1d20*/  IADD3 R27, R252.reuse, 0x40, RZ ;  /* 0x00000040fc1b7810 */ /* 0x040fe40007ffe0ff */
[C---:B------:R-:W-:Y:S02]  /*1d30*/  IADD3 R24, R252.reuse, 0x58, RZ ;  /* 0x00000058fc187810 */ /* 0x040fe40007ffe0ff */
[C---:B------:R-:W-:Y:S02]  /*1d40*/  IADD3 R21, R252.reuse, 0x70, RZ ;  /* 0x00000070fc157810 */ /* 0x040fe40007ffe0ff */
[C---:B------:R-:W-:Y:S02]  /*1d50*/  IADD3 R18, R252.reuse, 0x88, RZ ;  /* 0x00000088fc127810 */ /* 0x040fe40007ffe0ff */
[----:B------:R-:W-:Y:S01]  /*1d60*/  IADD3 R9, R252, 0xa0, RZ ;  /* 0x000000a0fc097810 */ /* 0x000fe20007ffe0ff */
[----:B-1----:R-:W-:Y:S01]  /*1d70*/  IMAD.IADD R2, R184, 0x1, R186 ;  /* 0x00000001b8027824 */ /* 0x002fe200078e02ba */
[----:B------:R-:W-:-:S02]  /*1d80*/  IADD3 R6, R252, 0xb8, RZ ;  /* 0x000000b8fc067810 */ /* 0x000fc40007ffe0ff */
[----:B------:R-:W-:Y:S02]  /*1d90*/  SHF.R.S32.HI R217, RZ, 0x1f, R216 ;  /* 0x0000001fffd97819 */ /* 0x000fe400000114d8 */
        /* <DEDUP_REMOVED lines=9> */
[----:B------:R-:W-:Y:S02]  /*1e30*/  SHF.R.S32.HI R30, RZ, 0x1f, R30 ;  /* 0x0000001fff1e7819 */ /* 0x000fe4000001141e */
[----:B------:R-:W-:Y:S02]  /*1e40*/  SHF.R.S32.HI R27, RZ, 0x1f, R27 ;  /* 0x0000001fff1b7819 */ /* 0x000fe4000001141b */
[----:B------:R-:W-:-:S02]  /*1e50*/  SHF.R.S32.HI R24, RZ, 0x1f, R24 ;  /* 0x0000001fff187819 */ /* 0x000fc40000011418 */
[----:B------:R-:W-:Y:S01]  /*1e60*/  SHF.R.S32.HI R21, RZ, 0x1f, R21 ;  /* 0x0000001fff157819 */ /* 0x000fe20000011415 */
[----:B-1----:R-:W-:Y:S01]  /*1e70*/  IMAD.IADD R2, R0, 0x1, R2 ;  /* 0x0000000100027824 */ /* 0x002fe200078e0202 */
[----:B------:R-:W-:Y:S01]  /*1e80*/  SHF.R.S32.HI R18, RZ, 0x1f, R18 ;  /* 0x0000001fff127819 */ /* 0x000fe20000011412 */
[----:B------:R-:W-:Y:S01]  /*1e90*/  IMAD.IADD R0, R184, 0x1, R187 ;  /* 0x00000001b8007824 */ /* 0x000fe200078e02bb */
[----:B------:R-:W-:Y:S02]  /*1ea0*/  SHF.R.S32.HI R9, RZ, 0x1f, R9 ;  /* 0x0000001fff097819 */ /* 0x000fe40000011409 */
[----:B------:R-:W-:Y:S02]  /*1eb0*/  SHF.R.S32.HI R6, RZ, 0x1f, R6 ;  /* 0x0000001fff067819 */ /* 0x000fe40000011406 */
[----:B------:R1:W-:Y:S04]  /*1ec0*/  STL [R1+0x24], R0 ;  /* 0x0000240001007387 */ /* 0x0003e80000100800 */
[----:B------:R1:W-:Y:S02]  /*1ed0*/  STL [R1+0x4c], R2 ;  /* 0x00004c0201007387 */ /* 0x0003e40000100800 */
.L_x_3047:
[----:B-1----:R-:W2:Y:S01]  /*1ee0*/  LDL R0, [R1+0xc] ;  /* 0x00000c0001007983 */ /* 0x002ea20000100800 */
[----:B------:R-:W-:Y:S01]  /*1ef0*/  IMAD.MOV.U32 R2, RZ, RZ, 0x4 ;  /* 0x00000004ff027424 */ /* 0x000fe200078e00ff */
[----:B------:R-:W-:-:S02]  /*1f00*/  ISETP.NE.U32.AND P0, PT, RZ, c[0x0][0x370], PT ;  /* 0x0000dc00ff007a0c */ /* 0x000fc40003f05070 */
[----:B------:R-:W-:Y:S02]  /*1f10*/  ISETP.NE.U32.AND P4, PT, RZ, c[0x0][0x360], PT ;  /* 0x0000d800ff007a0c */ /* 0x000fe40003f85070 */
[----:B------:R-:W-:Y:S01]  /*1f20*/  ISETP.NE.AND.EX P1, PT, RZ, c[0x0][0x374], PT, P0 ;  /* 0x0000dd00ff007a0c */ /* 0x000fe20003f25300 */
[----:B--2---:R-:W-:-:S05]  /*1f30*/  IMAD.WIDE R2, R0, R2, c[0x0][0x588] ;  /* 0x0001620000027625 */ /* 0x004fca00078e0202 */
[----:B------:R-:W2:Y:S01]  /*1f40*/  LDG.E R24, [R2.64] ;  /* 0x0000000802187981 */ /* 0x000ea2000c1e1900 */
[----:B------:R-:W-:Y:S01]  /*1f50*/  ISETP.NE.AND.EX P4, PT, RZ, c[0x0][0x364], PT, P4 ;  /* 0x0000d900ff007a0c */ /* 0x000fe20003f85340 */
[----:B------:R-:W-:Y:S01]  /*1f60*/  IMAD.MOV.U32 R248, RZ, RZ, RZ ;  /* 0x000000fffff87224 */ /* 0x000fe200078e00ff */
[----:B------:R-:W-:Y:S02]  /*1f70*/  ISETP.NE.U32.AND P3, PT, RZ, c[0x0][0x348], PT ;  /* 0x0000d200ff007a0c */ /* 0x000fe40003f65070 */
[----:B------:R-:W-:Y:S02]  /*1f80*/  ISETP.NE.U32.AND P5, PT, RZ, c[0x0][0x350], PT ;  /* 0x0000d400ff007a0c */ /* 0x000fe40003fa5070 */
[----:B------:R-:W-:Y:S02]  /*1f90*/  ISETP.NE.U32.AND P6, PT, RZ, c[0x0][0x358], PT ;  /* 0x0000d600ff007a0c */ /* 0x000fe40003fc5070 */
[----:B------:R-:W-:Y:S02]  /*1fa0*/  ISETP.NE.AND.EX P3, PT, RZ, c[0x0][0x34c], PT, P3 ;  /* 0x0000d300ff007a0c */ /* 0x000fe40003f65330 */
[----:B------:R-:W-:-:S02]  /*1fb0*/  ISETP.NE.AND.EX P5, PT, RZ, c[0x0][0x354], PT, P5 ;  /* 0x0000d500ff007a0c */ /* 0x000fc40003fa5350 */
[----:B------:R-:W-:Y:S01]  /*1fc0*/  ISETP.NE.AND.EX P6, PT, RZ, c[0x0][0x35c], PT, P6 ;  /* 0x0000d700ff007a0c */ /* 0x000fe20003fc5360 */
[----:B------:R-:W-:Y:S02]  /*1fd0*/  IMAD.MOV.U32 R139, RZ, RZ, RZ ;  /* 0x000000ffff8b7224 */ /* 0x000fe400078e00ff */
[----:B------:R-:W-:Y:S02]  /*1fe0*/  IMAD.MOV.U32 R20, RZ, RZ, RZ ;  /* 0x000000ffff147224 */ /* 0x000fe400078e00ff */
[----:B------:R-:W-:Y:S01]  /*1ff0*/  IMAD.MOV.U32 R13, RZ, RZ, RZ ;  /* 0x000000ffff0d7224 */ /* 0x000fe200078e00ff */
[----:B--2---:R-:W-:Y:S01]  /*2000*/  SHF.R.S32.HI R21, RZ, 0x1f, R24 ;  /* 0x0000001fff157819 */ /* 0x004fe20000011418 */
[C---:B------:R-:W-:Y:S01]  /*2010*/  IMAD.SHL.U32 R22, R24.reuse, 0x4, RZ ;  /* 0x0000000418167824 */ /* 0x040fe200078e00ff */
[C---:B------:R-:W-:Y:S01]  /*2020*/  @P1 LEA R4, P0, R24.reuse, c[0x0][0x370], 0x2 ;  /* 0x0000dc0018041a11 */ /* 0x040fe200078010ff */
[----:B------:R1:W-:Y:S01]  /*2030*/  STL [R1+0x1c], R24 ;  /* 0x00001c1801007387 */ /* 0x0003e20000100800 */
[----:B------:R-:W-:-:S02]  /*2040*/  SHF.L.U64.HI R16, R24, 0x2, R21 ;  /* 0x0000000218107819 */ /* 0x000fc40000010215 */
[----:B------:R-:W-:Y:S01]  /*2050*/  @P1 LEA.HI.X R5, R24, c[0x0][0x374], R21, 0x2, P0 ;  /* 0x0000dd0018051a11 */ /* 0x000fe200000f1415 */
[----:B------:R1:W-:Y:S01]  /*2060*/  STL [R1+0x28], R21 ;  /* 0x0000281501007387 */ /* 0x0003e20000100800 */
[C---:B------:R-:W-:Y:S02]  /*2070*/  @P4 IADD3 R2, P0, R22.reuse, c[0x0][0x360], RZ ;  /* 0x0000d80016024a10 */ /* 0x040fe40007f1e0ff */
[----:B------:R-:W-:Y:S01]  /*2080*/  IADD3 R6, P2, R22, c[0x0][0x348], RZ ;  /* 0x0000d20016067a10 */ /* 0x000fe20007f5e0ff */
[----:B------:R2:W5:Y:S01]  /*2090*/  @P1 LDG.E R248, [R4.64] ;  /* 0x0000000804f81981 */ /* 0x000562000c1e1900 */
[----:B------:R-:W-:-:S03]  /*20a0*/  @P4 IADD3.X R3, R16, c[0x0][0x364], RZ, P0, !PT ;  /* 0x0000d90010034a10 */ /* 0x000fc600007fe4ff */
[----:B------:R1:W-:Y:S04]  /*20b0*/  STL [R1+0x14], R22 ;  /* 0x0000141601007387 */ /* 0x0003e80000100800 */
[----:B------:R3:W5:Y:S01]  /*20c0*/  @P4 LDG.E R250, [R2.64] ;  /* 0x0000000802fa4981 */ /* 0x000762000c1e1900 */
[----:B------:R-:W-:-:S03]  /*20d0*/  IADD3.X R7, R16, c[0x0][0x34c], RZ, P2, !PT ;  /* 0x0000d30010077a10 */ /* 0x000fc600017fe4ff */
[----:B------:R1:W-:Y:S04]  /*20e0*/  STL [R1+0x18], R16 ;  /* 0x0000181001007387 */ /* 0x0003e80000100800 */
[----:B------:R1:W5:Y:S01]  /*20f0*/  @P3 LDG.E R139, [R6.64] ;  /* 0x00000008068b3981 */ /* 0x000362000c1e1900 */
[----:B--2---:R-:W-:-:S04]  /*2100*/  IADD3 R4, P1, R22, c[0x0][0x350], RZ ;  /* 0x0000d40016047a10 */ /* 0x004fc80007f3e0ff */
[----:B------:R-:W-:Y:S02]  /*2110*/  IADD3.X R5, R16, c[0x0][0x354], RZ, P1, !PT ;  /* 0x0000d50010057a10 */ /* 0x000fe40000ffe4ff */
[----:B---3--:R-:W-:-:S03]  /*2120*/  IADD3 R2, P0, R22, c[0x0][0x358], RZ ;  /* 0x0000d60016027a10 */ /* 0x008fc60007f1e0ff */
[----:B------:R1:W5:Y:S01]  /*2130*/  @P5 LDG.E R20, [R4.64] ;  /* 0x0000000804145981 */ /* 0x000362000c1e1900 */
[----:B------:R-:W-:-:S05]  /*2140*/  IADD3.X R3, R16, c[0x0][0x35c], RZ, P0, !PT ;  /* 0x0000d70010037a10 */ /* 0x000fca00007fe4ff */
[----:B------:R1:W5:Y:S01]  /*2150*/  @P6 LDG.E R13, [R2.64] ;  /* 0x00000008020d6981 */ /* 0x000362000c1e1900 */
[----:B------:R-:W-:Y:S01]  /*2160*/  YIELD ;  /* 0x0000000000007946 */ /* 0x000fe20003800000 */
[----:B------:R-:W-:Y:S05]  /*2170*/  @P4 BRA `(.L_x_2856) ;  /* 0x0000005000004947 */ /* 0x000fea0003800000 */
[----:B-----5:R-:W-:Y:S01]  /*2180*/  MOV R250, c[0x0][0x168] ;  /* 0x00005a0000fa7a02 */ /* 0x020fe20000000f00 */
[----:B------:R-:W-:Y:S05]  /*2190*/  @!P3 BRA `(.L_x_2856) ;  /* 0x000000300000b947 */ /* 0x000fea0003800000 */
[----:B------:R-:W2:Y:S04]  /*21a0*/  LDG.E R8, [R6.64] ;  /* 0x0000000806087981 */ /* 0x000ea8000c1e1900 */
[----:B------:R-:W2:Y:S02]  /*21b0*/  LDG.E R0, [R6.64+0x4] ;  /* 0x0000040806007981 */ /* 0x000ea4000c1e1900 */
[----:B--2---:R-:W-:Y:S02]  /*21c0*/  IADD3 R250, -R8, R0, RZ ;  /* 0x0000000008fa7210 */ /* 0x004fe40007ffe1ff */
.L_x_2856:
[----:B------:R-:W-:-:S04]  /*21d0*/  ISETP.NE.U32.AND P0, PT, RZ, c[0x0][0x368], PT ;  /* 0x0000da00ff007a0c */ /* 0x000fc80003f05070 */
[----:B------:R-:W-:-:S13]  /*21e0*/  ISETP.NE.AND.EX P0, PT, RZ, c[0x0][0x36c], PT, P0 ;  /* 0x0000db00ff007a0c */ /* 0x000fda0003f05300 */
[----:B------:R-:W-:Y:S05]  /*21f0*/  @!P0 BRA `(.L_x_2857) ;  /* 0x0000004000008947 */ /* 0x000fea0003800000 */
[----:B-1----:R-:W-:-:S04]  /*2200*/  IADD3 R4, P0, R22, c[0x0][0x368], RZ ;  /* 0x0000da0016047a10 */ /* 0x002fc80007f1e0ff */
[----:B------:R-:W-:-:S05]  /*2210*/  IADD3.X R5, R16, c[0x0][0x36c], RZ, P0, !PT ;  /* 0x0000db0010057a10 */ /* 0x000fca00007fe4ff */
[----:B------:R1:W5:Y:S01]  /*2220*/  LDG.E R15, [R4.64] ;  /* 0x00000008040f7981 */ /* 0x000362000c1e1900 */
[----:B------:R-:W-:Y:S05]  /*2230*/  BRA `(.L_x_2858) ;  /* 0x0000005000007947 */ /* 0x000fea0003800000 */
.L_x_2857:
[----:B------:R-:W-:Y:S01]  /*2240*/  MOV R15, UR6 ;  /* 0x00000006000f7c02 */ /* 0x000fe20008000f00 */
[----:B------:R-:W-:Y:S05]  /*2250*/  @!P5 BRA `(.L_x_2858) ;  /* 0x000000300000d947 */ /* 0x000fea0003800000 */
[----:B-1----:R-:W2:Y:S04]  /*2260*/  LDG.E R6, [R4.64] ;  /* 0x0000000804067981 */ /* 0x002ea8000c1e1900 */
[----:B------:R-:W2:Y:S02]  /*2270*/  LDG.E R0, [R4.64+0x4] ;  /* 0x0000040804007981 */ /* 0x000ea4000c1e1900 */
[----:B--2---:R-:W-:Y:S02]  /*2280*/  IADD3 R15, -R6, R0, RZ ;  /* 0x00000000060f7210 */ /* 0x004fe40007ffe1ff */
.L_x_2858:
[----:B------:R-:W2:Y:S04]  /*2290*/  LDL.LU R0, [R1+0x4] ;  /* 0x0000040001007983 */ /* 0x000ea80000300800 */
[----:B-1----:R1:W3:Y:S04]  /*22a0*/  @P6 LDG.E R5, [R2.64] ;  /* 0x0000000802056981 */ /* 0x0022e8000c1e1900 */
[----:B------:R1:W3:Y:S04]  /*22b0*/  @P6 LDG.E R4, [R2.64+0x4] ;  /* 0x0000040802046981 */ /* 0x0002e8000c1e1900 */
[----:B------:R-:W4:Y:S01]  /*22c0*/  LDL R14, [R1+0x8] ;  /* 0x00000800010e7983 */ /* 0x000f220000100800 */
[----:B------:R-:W-:-:S04]  /*22d0*/  ISETP.NE.U32.AND P0, PT, RZ, c[0x0][0x378], PT ;  /* 0x0000de00ff007a0c */ /* 0x000fc80003f05070 */
[----:B------:R-:W-:Y:S01]  /*22e0*/  ISETP.NE.AND.EX P1, PT, RZ, c[0x0][0x37c], PT, P0 ;  /* 0x0000df00ff007a0c */ /* 0x000fe20003f25300 */
[----:B------:R-:W-:-:S05]  /*22f0*/  IMAD.MOV.U32 R6, RZ, RZ, c[0x0][0x2c4] ;  /* 0x0000b100ff067624 */ /* 0x000fca00078e00ff */
[----:B------:R-:W-:Y:S01]  /*2300*/  ISETP.NE.AND P2, PT, R6, 0x1, PT ;  /* 0x000000010600780c */ /* 0x000fe20003f45270 */
[----:B-----5:R-:W-:Y:S02]  /*2310*/  IMAD.MOV.U32 R138, RZ, RZ, R15 ;  /* 0x000000ffff8a7224 */ /* 0x020fe400078e000f */
[----:B------:R-:W-:-:S04]  /*2320*/  IMAD.MOV.U32 R67, RZ, RZ, c[0x0][0x228] ;  /* 0x00008a00ff437624 */ /* 0x000fc800078e00ff */
[----:B-1----:R-:W-:Y:S01]  /*2330*/  @P1 IADD3 R2, P0, R22, c[0x0][0x378], RZ ;  /* 0x0000de0016021a10 */ /* 0x002fe20007f1e0ff */
[----:B------:R-:W-:-:S03]  /*2340*/  IMAD.IADD R7, R15, 0x1, -R248 ;  /* 0x000000010f077824 */ /* 0x000fc600078e0af8 */
[----:B------:R-:W-:-:S05]  /*2350*/  @P1 IADD3.X R3, R16, c[0x0][0x37c], RZ, P0, !PT ;  /* 0x0000df0010031a10 */ /* 0x000fca00007fe4ff */
[----:B------:R4:W5:Y:S01]  /*2360*/  @P1 LDG.E R138, [R2.64] ;  /* 0x00000008028a1981 */ /* 0x000962000c1e1900 */
[----:B------:R-:W-:Y:S01]  /*2370*/  LOP3.LUT R232, R232, 0xffffffbf, RZ, 0xc0, !PT ;  /* 0xffffffbfe8e87812 */ /* 0x000fe200078ec0ff */
[----:B------:R-:W-:Y:S03]  /*2380*/  BSSY B0, `(.L_x_2859) ;  /* 0x000003c000007945 */ /* 0x000fe60003800000 */
[----:B------:R-:W-:Y:S01]  /*2390*/  @P2 LOP3.LUT R232, R232, 0x40, RZ, 0xfc, !PT ;  /* 0x00000040e8e82812 */ /* 0x000fe200078efcff */
[----:B--2---:R-:W-:-:S05]  /*23a0*/  IMAD.SHL.U32 R0, R0, 0x80, RZ ;  /* 0x0000008000007824 */ /* 0x004fca00078e00ff */
[----:B------:R1:W-:Y:S01]  /*23b0*/  STL [R1+0x4], R0 ;  /* 0x0000040001007387 */ /* 0x0003e20000100800 */
[----:B---3--:R-:W-:-:S04]  /*23c0*/  @P6 IMAD.IADD R67, R4, 0x1, -R5 ;  /* 0x0000000104436824 */ /* 0x008fc800078e0a05 */
[----:B------:R-:W-:Y:S01]  /*23d0*/  IMAD.IADD R249, R7, 0x1, R67 ;  /* 0x0000000107f97824 */ /* 0x000fe200078e0243 */
[----:B----4-:R-:W-:-:S04]  /*23e0*/  LOP3.LUT R3, R14, 0xff000000, RZ, 0xc0, !PT ;  /* 0xff0000000e037812 */ /* 0x010fc800078ec0ff */
[----:B------:R-:W-:Y:S02]  /*23f0*/  IADD3 R119, R249, 0x40, -R250 ;  /* 0x00000040f9777810 */ /* 0x000fe40007ffe8fa */
[----:B-1----:R-:W-:-:S05]  /*2400*/  IADD3 R0, R0, 0x7f, RZ ;  /* 0x0000007f00007810 */ /* 0x002fca0007ffe0ff */
[----:B------:R-:W-:-:S05]  /*2410*/  @P2 IMAD.HI.U32 R2, R0, c[0x0][0x2c8], RZ ;  /* 0x0000b20000022a27 */ /* 0x000fca00078e00ff */
[----:B------:R-:W-:Y:S02]  /*2420*/  @P2 SHF.R.U32.HI R0, RZ, c[0x0][0x2cc], R2 ;  /* 0x0000b300ff002a19 */ /* 0x000fe40000011602 */
[----:B------:R-:W-:-:S03]  /*2430*/  IADD3 R2, R249, 0x3f, RZ ;  /* 0x0000003ff9027810 */ /* 0x000fc60007ffe0ff */
[----:B------:R-:W-:Y:S01]  /*2440*/  IMAD.IADD R0, R119, 0x1, R0 ;  /* 0x0000000177007824 */ /* 0x000fe200078e0200 */
[----:B------:R-:W-:Y:S02]  /*2450*/  SHF.R.S32.HI R4, RZ, 0x1f, R2 ;  /* 0x0000001fff047819 */ /* 0x000fe40000011402 */
[----:B------:R-:W-:Y:S02]  /*2460*/  LOP3.LUT R8, R14, 0xff0000, RZ, 0xc0, !PT ;  /* 0x00ff00000e087812 */ /* 0x000fe400078ec0ff */
[----:B------:R-:W-:Y:S02]  /*2470*/  SHF.R.U32.HI R6, RZ, 0x8, R3 ;  /* 0x00000008ff067819 */ /* 0x000fe40000011603 */
[----:B------:R-:W-:Y:S02]  /*2480*/  SHF.R.S32.HI R5, RZ, 0x1f, R0 ;  /* 0x0000001fff057819 */ /* 0x000fe40000011400 */
[----:B------:R-:W-:Y:S02]  /*2490*/  LEA.HI R3, R4, R2, RZ, 0x6 ;  /* 0x0000000204037211 */ /* 0x000fe400078f30ff */
[----:B------:R-:W-:-:S02]  /*24a0*/  LEA.HI R2, R8, R6, RZ, 0x10 ;  /* 0x0000000608027211 */ /* 0x000fc400078f80ff */
[----:B------:R-:W-:Y:S02]  /*24b0*/  LEA.HI R0, R5, R0, RZ, 0x6 ;  /* 0x0000000005007211 */ /* 0x000fe400078f30ff */
[----:B------:R-:W-:Y:S02]  /*24c0*/  SHF.R.U32.HI R9, RZ, 0x10, R2 ;  /* 0x00000010ff097819 */ /* 0x000fe40000011602 */
[----:B------:R-:W-:Y:S02]  /*24d0*/  LOP3.LUT R17, R2, 0xff, RZ, 0xc0, !PT ;  /* 0x000000ff02117812 */ /* 0x000fe400078ec0ff */
[----:B------:R-:W-:Y:S02]  /*24e0*/  SHF.R.S32.HI R118, RZ, 0x6, R3 ;  /* 0x00000006ff767819 */ /* 0x000fe40000011403 */
[----:B------:R-:W-:Y:S01]  /*24f0*/  SHF.R.S32.HI R0, RZ, 0x6, R0 ;  /* 0x00000006ff007819 */ /* 0x000fe20000011400 */
[----:B------:R1:W-:Y:S03]  /*2500*/  STL [R1+0x2c], R9 ;  /* 0x00002c0901007387 */ /* 0x0003e60000100800 */
[----:B------:R-:W-:Y:S01]  /*2510*/  IMNMX R6, R118, R0, PT ;  /* 0x0000000076067217 */ /* 0x000fe20003800200 */
[----:B------:R1:W-:Y:S03]  /*2520*/  STL [R1+0x30], R17 ;  /* 0x0000301101007387 */ /* 0x0003e60000100800 */
[----:B------:R-:W-:-:S02]  /*2530*/  ISETP.GE.AND P0, PT, R6, 0x1, PT ;  /* 0x000000010600780c */ /* 0x000fc40003f06270 */
[----:B------:R-:W-:Y:S01]  /*2540*/  ISETP.NE.AND P1, PT, R9, RZ, PT ;  /* 0x000000ff0900720c */ /* 0x000fe20003f25270 */
[----:B------:R-:W-:-:S03]  /*2550*/  IMAD.MOV.U32 R0, RZ, RZ, RZ ;  /* 0x000000ffff007224 */ /* 0x000fc600078e00ff */
[----:B------:R-:W-:-:S07]  /*2560*/  SEL R116, R9, c[0x0][0x338], P1 ;  /* 0x0000ce0009747a07 */ /* 0x000fce0000800000 */
        /* <DEDUP_REMOVED lines=13> */
[----:B-1----:R-:W-:Y:S02]  /*2640*/  IMAD.MOV R9, RZ, RZ, -R0 ;  /* 0x000000ffff097224 */ /* 0x002fe400078e0a00 */
        /* <DEDUP_REMOVED lines=15> */
.L_x_2860:
[----:B------:R-:W-:Y:S05]  /*2740*/  BSYNC B0 ;  /* 0x0000000000007941 */ /* 0x000fea0003800000 */
.L_x_2859:
[----:B------:R-:W-:-:S04]  /*2750*/  IMAD R2, R17, R0, RZ ;  /* 0x0000000011027224 */ /* 0x000fc800078e02ff */
        /* <DEDUP_REMOVED lines=15> */
[----:B------:R-:W-:Y:S02]  /*2850*/  SHF.R.S32.HI R2, RZ, 0x1f, R13 ;  /* 0x0000001fff027819 */ /* 0x000fe4000001140d */
[C---:B------:R-:W-:Y:S01]  /*2860*/  IADD3 R0, P0, R251.reuse, R13, RZ ;  /* 0x0000000dfb007210 */ /* 0x040fe20007f1e0ff */
[----:B------:R-:W-:Y:S01]  /*2870*/  IMAD.MOV.U32 R13, RZ, RZ, c[0x0][0x238] ;  /* 0x00008e00ff0d7624 */ /* 0x000fe200078e00ff */
[----:B------:R-:W-:Y:S02]  /*2880*/  LOP3.LUT R23, R14, 0xffff, RZ, 0xc0, !PT ;  /* 0x0000ffff0e177812 */ /* 0x000fe400078ec0ff */
[----:B-1----:R-:W-:Y:S01]  /*2890*/  LEA.HI.X.SX32 R17, R251, R2, 0x1, P0 ;  /* 0x00000002fb117211 */ /* 0x002fe200000f0eff */
[----:B------:R-:W-:Y:S01]  /*28a0*/  IMAD.WIDE.U32 R2, R0, c[0x0][0x238], R216 ;  /* 0x00008e0000027a25 */ /* 0x000fe200078e00d8 */
[----:B------:R-:W-:Y:S02]  /*28b0*/  SEL R12, R21, RZ, !P6 ;  /* 0x000000ff150c7207 */ /* 0x000fe40007000000 */
[----:B------:R-:W-:Y:S01]  /*28c0*/  IADD3 R18, R8, -0x1, RZ ;  /* 0xffffffff08127810 */ /* 0x000fe20007ffe0ff */
[----:B------:R-:W-:Y:S01]  /*28d0*/  IMAD R4, R17, c[0x0][0x238], RZ ;  /* 0x00008e0011047a24 */ /* 0x000fe200078e02ff */
[----:B------:R-:W-:Y:S01]  /*28e0*/  SEL R9, R24, RZ, !P6 ;  /* 0x000000ff18097207 */ /* 0x000fe20007000000 */
[----:B------:R-:W-:Y:S01]  /*28f0*/  IMAD R5, R12, c[0x0][0x248], RZ ;  /* 0x000092000c057a24 */ /* 0x000fe200078e02ff */
[----:B------:R-:W-:Y:S01]  /*2900*/  MOV R121, 0x6 ;  /* 0x0000000600797802 */ /* 0x000fe20000000f00 */
[----:B------:R-:W-:Y:S01]  /*2910*/  IMAD R4, R0, c[0x0][0x23c], R4 ;  /* 0x00008f0000047a24 */ /* 0x000fe200078e0204 */
[----:B------:R-:W-:Y:S01]  /*2920*/  SHF.R.S32.HI R19, RZ, 0x1f, R18 ;  /* 0x0000001fff137819 */ /* 0x000fe20000011412 */
[----:B------:R-:W-:Y:S01]  /*2930*/  IMAD R5, R9, c[0x0][0x24c], R5 ;  /* 0x0000930009057a24 */ /* 0x000fe200078e0205 */
        /* <DEDUP_REMOVED lines=8> */
[----:B------:R-:W-:Y:S01]  /*29c0*/  IMAD R3, R23, c[0x0][0x244], R3 ;  /* 0x0000910017037a24 */ /* 0x000fe200078e0203 */
[----:B------:R-:W-:Y:S01]  /*29d0*/  P2R R14, PR, RZ, 0x10 ;  /* 0x00000010ff0e7803 */ /* 0x000fe20000000000 */
[----:B------:R-:W-:Y:S01]  /*29e0*/  IMAD R4, R18, -0x40, R4 ;  /* 0xffffffc012047824 */ /* 0x000fe200078e0204 */
[----:B------:R-:W-:Y:S01]  /*29f0*/  ISETP.GE.AND P6, PT, R216, c[0x0][0x1d4], PT ;  /* 0x00007500d8007a0c */ /* 0x000fe20003fc6270 */
[----:B------:R-:W-:Y:S01]  /*2a00*/  IMAD.WIDE.U32 R78, R9, c[0x0][0x248], R2 ;  /* 0x00009200094e7a25 */ /* 0x000fe200078e0002 */
[----:B------:R-:W-:Y:S02]  /*2a10*/  ISETP.GE.AND P5, PT, R218, c[0x0][0x1d4], PT ;  /* 0x00007500da007a0c */ /* 0x000fe40003fa6270 */
[C---:B------:R-:W-:Y:S01]  /*2a20*/  ISETP.GE.AND P1, PT, R4.reuse, 0x21, PT ;  /* 0x000000210400780c */ /* 0x040fe20003f26270 */
[----:B------:R-:W-:Y:S01]  /*2a30*/  IMAD.SHL.U32 R126, R13, 0x40, RZ ;  /* 0x000000400d7e7824 */ /* 0x000fe200078e00ff */
[----:B------:R-:W-:Y:S01]  /*2a40*/  ISETP.GE.AND P2, PT, R4, 0x1, PT ;  /* 0x000000010400780c */ /* 0x000fe20003f46270 */
[----:B------:R-:W-:-:S02]  /*2a50*/  IMAD R3, R125, R18, RZ ;  /* 0x000000127d037224 */ /* 0x000fc400078e02ff */
[----:B------:R-:W-:Y:S02]  /*2a60*/  IMAD.IADD R75, R79, 0x1, R5 ;  /* 0x000000014f4b7824 */ /* 0x000fe400078e0205 */
[----:B------:R-:W-:Y:S02]  /*2a70*/  IMAD.MOV.U32 R74, RZ, RZ, R78 ;  /* 0x000000ffff4a7224 */ /* 0x000fe400078e004e */
[-C--:B------:R-:W-:Y:S02]  /*2a80*/  IMAD R3, R19, R126.reuse, R3 ;  /* 0x0000007e13037224 */ /* 0x080fe400078e0203 */
[----:B------:R-:W-:-:S04]  /*2a90*/  IMAD.WIDE.U32 R6, R18, R126, R74 ;  /* 0x0000007e12067225 */ /* 0x000fc800078e004a */
[----:B------:R-:W-:Y:S01]  /*2aa0*/  IMAD.SHL.U32 R127, R13, 0x20, RZ ;  /* 0x000000200d7f7824 */ /* 0x000fe200078e00ff */
[----:B------:R-:W-:Y:S02]  /*2ab0*/  IADD3 R3, R7, R3, RZ ;  /* 0x0000000307037210 */ /* 0x000fe40007ffe0ff */
[C---:B------:R-:W-:Y:S02]  /*2ac0*/  @P2 LEA R4, P3, R6.reuse, c[0x0][0x220], 0x1 ;  /* 0x0000880006042a11 */ /* 0x040fe400078608ff */
[----:B------:R-:W-:Y:S02]  /*2ad0*/  @P1 IADD3 R7, P0, R127, R6, RZ ;  /* 0x000000067f071210 */ /* 0x000fe40007f1e0ff */
[----:B------:R-:W-:Y:S02]  /*2ae0*/  @P2 LEA.HI.X R5, R6, c[0x0][0x224], R3, 0x1, P3 ;  /* 0x0000890006052a11 */ /* 0x000fe400018f0c03 */
[----:B------:R-:W-:Y:S01]  /*2af0*/  @P4 IADD3 R6, P3, R22, c[0x0][0x340], RZ ;  /* 0x0000d00016064a10 */ /* 0x000fe20007f7e0ff */
[----:B------:R-:W-:Y:S01]  /*2b00*/  @P1 IMAD.X R13, R3, 0x1, R122, P0 ;  /* 0x00000001030d1824 */ /* 0x000fe200000e067a */
[----:B------:R-:W-:Y:S01]  /*2b10*/  @P1 LEA R2, P0, R7, c[0x0][0x220], 0x1 ;  /* 0x0000880007021a11 */ /* 0x000fe200078008ff */
[----:B------:R-:W-:Y:S01]  /*2b20*/  @!PT LDS RZ, [RZ] ;  /* 0x00000000fffff984 */ /* 0x000fe20000000800 */
[----:B------:R-:W-:Y:S01]  /*2b30*/  @!PT LDS RZ, [RZ] ;  /* 0x00000000fffff984 */ /* 0x000fe20000000800 */
[----:B------:R-:W-:Y:S01]  /*2b40*/  @!PT LDS RZ, [RZ] ;  /* 0x00000000fffff984 */ /* 0x000fe20000000800 */
[----:B------:R1:W-:Y:S01]  /*2b50*/  @P2 LDGSTS.E.BYPASS.LTC128B.128 [R144+0xc100], [R4.64], !P6 ;  /* 0x0c10000004902fae */ /* 0x0003e2000f101d48 */
[----:B------:R-:W-:-:S02]  /*2b60*/  ISETP.GE.AND P4, PT, R219, c[0x0][0x1d4], PT ;  /* 0x00007500db007a0c */ /* 0x000fc40003f86270 */
[----:B------:R-:W-:Y:S01]  /*2b70*/  @P1 LEA.HI.X R3, R7, c[0x0][0x224], R13, 0x1, P0 ;  /* 0x0000890007031a11 */ /* 0x000fe200000f0c0d */
[----:B------:R1:W-:Y:S01]  /*2b80*/  @P2 LDGSTS.E.BYPASS.LTC128B.128 [R144+0xe100], [R4.64+0x80], !P5 ;  /* 0x0e10008004902fae */ /* 0x0003e2000e901d48 */
[----:B------:R-:W-:-:S09]  /*2b90*/  ISETP.NE.AND P0, PT, R14, RZ, PT ;  /* 0x000000ff0e00720c */ /* 0x000fd20003f05270 */
[----:B------:R1:W-:Y:S04]  /*2ba0*/  @P2 LDGSTS.E.BYPASS.LTC128B.128 [R144+0x10100], [R4.64+0x100], !P4 ;  /* 0x1010010004902fae */ /* 0x0003e8000e101d48 */
[----:B------:R-:W-:Y:S01]  /*2bb0*/  @P0 IADD3.X R7, R16, c[0x0][0x344], RZ, P3, !PT ;  /* 0x0000d10010070a10 */ /* 0x000fe20001ffe4ff */
[----:B------:R2:W-:Y:S04]  /*2bc0*/  @P1 LDGSTS.E.BYPASS.LTC128B.128 [R144+0xd100], [R2.64], !P6 ;  /* 0x0d10000002901fae */ /* 0x0005e8000f101d48 */
        /* <DEDUP_REMOVED lines=9> */
[----:B------:R-:W-:Y:S01]  /*2c60*/  SHF.L.U64.HI R124, R131, R121, c[0x0][0x25c] ;  /* 0x00009700837c7619 */ /* 0x000fe20000010279 */
[----:B-1----:R-:W-:Y:S01]  /*2c70*/  IMAD R4, R17, c[0x0][0x258], RZ ;  /* 0x0000960011047a24 */ /* 0x002fe200078e02ff */
[----:B------:R-:W-:Y:S01]  /*2c80*/  SHF.R.S32.HI R111, RZ, 0x1f, R110 ;  /* 0x0000001fff6f7819 */ /* 0x000fe2000001146e */
[C---:B------:R-:W-:Y:S01]  /*2c90*/  IMAD.SHL.U32 R130, R131.reuse, 0x40, RZ ;  /* 0x0000004083827824 */ /* 0x040fe200078e00ff */
[----:B------:R-:W-:Y:S01]  /*2ca0*/  SHF.L.U32 R131, R131, 0x5, RZ ;  /* 0x0000000583837819 */ /* 0x000fe200000006ff */
[----:B------:R-:W-:Y:S02]  /*2cb0*/  IMAD.SHL.U32 R117, R117, 0x2, RZ ;  /* 0x0000000275757824 */ /* 0x000fe400078e00ff */
[----:B------:R-:W-:Y:S02]  /*2cc0*/  IMAD.MOV.U32 R28, RZ, RZ, R18 ;  /* 0x000000ffff1c7224 */ /* 0x000fe400078e0012 */
[----:B------:R-:W-:Y:S02]  /*2cd0*/  IMAD R73, R23, c[0x0][0x1ec], R69 ;  /* 0x00007b0017497a24 */ /* 0x000fe400078e0245 */
[----:B--2---:R-:W-:-:S04]  /*2ce0*/  IMAD.WIDE.U32 R2, R0, c[0x0][0x258], R216 ;  /* 0x0000960000027a25 */ /* 0x004fc800078e00d8 */
[----:B------:R-:W-:-:S04]  /*2cf0*/  IMAD R0, R0, c[0x0][0x25c], R4 ;  /* 0x0000970000007a24 */ /* 0x000fc800078e0204 */
[----:B------:R-:W-:Y:S02]  /*2d00*/  IMAD.IADD R3, R3, 0x1, R0 ;  /* 0x0000000103037824 */ /* 0x000fe400078e0200 */
[----:B------:R-:W-:Y:S01]  /*2d10*/  IMAD R0, R12, c[0x0][0x268], RZ ;  /* 0x00009a000c007a24 */ /* 0x000fe200078e02ff */
[----:B------:R-:W-:Y:S01]  /*2d20*/  SHF.R.S32.HI R12, RZ, 0x1f, R227 ;  /* 0x0000001fff0c7819 */ /* 0x000fe200000114e3 */
        /* <DEDUP_REMOVED lines=8> */
[----:B------:R-:W-:Y:S01]  /*2db0*/  IMAD R0, R124, R18, RZ ;  /* 0x000000127c007224 */ /* 0x000fe200078e02ff */
[----:B------:R-:W-:Y:S01]  /*2dc0*/  BAR.SYNC.DEFER_BLOCKING 0x0 ;  /* 0x0000000000007b1d */ /* 0x000fe20000010000 */
[----:B------:R-:W-:Y:S01]  /*2dd0*/  IMAD.MOV.U32 R2, RZ, RZ, R76 ;  /* 0x000000ffff027224 */ /* 0x000fe200078e004c */
[----:B------:R-:W-:Y:S01]  /*2de0*/  ISETP.GE.AND P3, PT, R109, c[0x0][0x27c], PT ;  /* 0x00009f006d007a0c */ /* 0x000fe20003f66270 */
[----:B------:R-:W-:Y:S01]  /*2df0*/  IMAD.MOV.U32 R3, RZ, RZ, R92 ;  /* 0x000000ffff037224 */ /* 0x000fe200078e005c */
[----:B------:R-:W-:Y:S01]  /*2e00*/  LOP3.LUT R232, R232, 0xfffffffd, RZ, 0xc0, !PT ;  /* 0xfffffffde8e87812 */ /* 0x000fe200078ec0ff */
[-C--:B------:R-:W-:Y:S01]  /*2e10*/  IMAD R0, R19, R130.reuse, R0 ;  /* 0x0000008213007224 */ /* 0x080fe200078e0200 */
[----:B------:R-:W1:Y:S01]  /*2e20*/  S2R R25, SR_TID.X ;  /* 0x0000000000197919 */ /* 0x000e620000002100 */
[----:B------:R-:W-:Y:S01]  /*2e30*/  IMAD.WIDE.U32 R2, R18, R130, R2 ;  /* 0x0000008212027225 */ /* 0x000fe200078e0002 */
[----:B------:R-:W-:-:S03]  /*2e40*/  ULDC.U8 UR5, c[0x0][0x298] ;  /* 0x0000a60000057ab9 */ /* 0x000fc60000000000 */
[----:B------:R-:W-:Y:S01]  /*2e50*/  IMAD.IADD R0, R3, 0x1, R0 ;  /* 0x0000000103007824 */ /* 0x000fe200078e0200 */
[----:B------:R-:W-:Y:S01]  /*2e60*/  @P2 LEA R6, P0, R2, c[0x0][0x250], 0x1 ;  /* 0x0000940002062a11 */ /* 0x000fe200078008ff */
[----:B------:R-:W-:Y:S02]  /*2e70*/  IMAD.IADD R114, R15, 0x1, R20 ;  /* 0x000000010f727824 */ /* 0x000fe400078e0214 */
[----:B------:R-:W-:Y:S01]  /*2e80*/  IMAD.WIDE.U32 R90, R16, c[0x0][0x2b0], RZ ;  /* 0x0000ac00105a7a25 */ /* 0x000fe200078e00ff */
[----:B------:R-:W-:Y:S02]  /*2e90*/  @P2 LEA.HI.X R7, R2, c[0x0][0x254], R0, 0x1, P0 ;  /* 0x0000950002072a11 */ /* 0x000fe400000f0c00 */
[----:B------:R-:W-:Y:S01]  /*2ea0*/  @P1 IADD3 R2, P0, R131, R2, RZ ;  /* 0x0000000283021210 */ /* 0x000fe20007f1e0ff */
[----:B------:R-:W-:Y:S02]  /*2eb0*/  IMAD.MOV.U32 R129, RZ, RZ, c[0x0][0x290] ;  /* 0x0000a400ff817624 */ /* 0x000fe400078e00ff */
[----:B------:R-:W-:-:S02]  /*2ec0*/  IMAD.MOV.U32 R128, RZ, RZ, c[0x0][0x280] ;  /* 0x0000a000ff807624 */ /* 0x000fc400078e00ff */
[----:B------:R-:W-:Y:S01]  /*2ed0*/  @P1 IMAD.X R0, R0, 0x1, R123, P0 ;  /* 0x0000000100001824 */ /* 0x000fe200000e067b */
[C---:B------:R-:W-:Y:S01]  /*2ee0*/  @P1 LEA R4, P0, R2.reuse, c[0x0][0x250], 0x1 ;  /* 0x0000940002041a11 */ /* 0x040fe200078008ff */
[----:B------:R-:W-:Y:S01]  /*2ef0*/  @!PT LDS RZ, [RZ] ;  /* 0x00000000fffff984 */ /* 0x000fe20000000800 */
[----:B------:R-:W-:Y:S01]  /*2f00*/  @!PT LDS RZ, [RZ] ;  /* 0x00000000fffff984 */ /* 0x000fe20000000800 */
[----:B------:R-:W-:Y:S01]  /*2f10*/  @!PT LDS RZ, [RZ] ;  /* 0x00000000fffff984 */ /* 0x000fe20000000800 */
[----:B------:R2:W-:Y:S03]  /*2f20*/  @P2 LDGSTS.E.BYPASS.LTC128B.128 [R144+0x100], [R6.64], !P6 ;  /* 0x0010000006902fae */ /* 0x0005e6000f101d48 */
[----:B------:R-:W-:Y:S01]  /*2f30*/  @P1 LEA.HI.X R5, R2, c[0x0][0x254], R0, 0x1, P0 ;  /* 0x0000950002051a11 */ /* 0x000fe200000f0c00 */
[----:B------:R2:W-:Y:S01]  /*2f40*/  @P2 LDGSTS.E.BYPASS.LTC128B.128 [R144+0x2100], [R6.64+0x80], !P5 ;  /* 0x0210008006902fae */ /* 0x0005e2000e901d48 */
[----:B------:R-:W-:Y:S01]  /*2f50*/  ISETP.GT.AND P0, PT, R28, R31, PT ;  /* 0x0000001f1c00720c */ /* 0x000fe20003f04270 */
[----:B------:R-:W-:Y:S01]  /*2f60*/  IMAD.MOV.U32 R133, RZ, RZ, 0x1 ;  /* 0x00000001ff857424 */ /* 0x000fe200078e00ff */
[----:B-1----:R-:W-:Y:S01]  /*2f70*/  SHF.R.S32.HI R24, RZ, 0x1f, R25 ;  /* 0x0000001fff187819 */ /* 0x002fe20000011419 */
[----:B------:R2:W-:Y:S03]  /*2f80*/  @P2 LDGSTS.E.BYPASS.LTC128B.128 [R144+0x4100], [R6.64+0x100], !P4 ;  /* 0x0410010006902fae */ /* 0x0005e6000e101d48 */
[----:B------:R-:W-:Y:S01]  /*2f90*/  LEA.HI R24, R24, R25, RZ, 0x2 ;  /* 0x0000001918187211 */ /* 0x000fe200078f10ff */
[----:B------:R1:W-:Y:S03]  /*2fa0*/  @P1 LDGSTS.E.BYPASS.LTC128B.128 [R144+0x1100], [R4.64], !P6 ;  /* 0x0110000004901fae */ /* 0x0003e6000f101d48 */
[----:B------:R-:W-:Y:S01]  /*2fb0*/  LOP3.LUT R24, R24, 0xfffffffc, RZ, 0xc0, !PT ;  /* 0xfffffffc18187812 */ /* 0x000fe200078ec0ff */
[----:B------:R1:W-:Y:S02]  /*2fc0*/  @P1 LDGSTS.E.BYPASS.LTC128B.128 [R144+0x3100], [R4.64+0x80], !P5 ;  /* 0x0310008004901fae */ /* 0x0003e4000e901d48 */
[----:B------:R-:W-:-:S02]  /*2fd0*/  @P0 IADD3 R0, R8, -0x2, RZ ;  /* 0xfffffffe08000810 */ /* 0x000fc40007ffe0ff */
[----:B------:R1:W-:Y:S01]  /*2fe0*/  @P1 LDGSTS.E.BYPASS.LTC128B.128 [R144+0x5100], [R4.64+0x100], !P4 ;  /* 0x0510010004901fae */ /* 0x0003e2000e101d48 */
[----:B------:R-:W-:Y:S01]  /*2ff0*/  IMAD.IADD R24, R25, 0x1, -R24 ;  /* 0x0000000119187824 */ /* 0x000fe200078e0a18 */
[----:B------:R-:W-:Y:S01]  /*3000*/  @P0 SHF.R.S32.HI R3, RZ, 0x1f, R0 ;  /* 0x0000001fff030819 */ /* 0x000fe20000011400 */
[----:B------:R-:W-:Y:S01]  /*3010*/  @P0 IMAD R2, R125, R0, RZ ;  /* 0x000000007d020224 */ /* 0x000fe200078e02ff */
[----:B------:R-:W0:Y:S01]  /*3020*/  LDGDEPBAR ;  /* 0x00000000000079af */ /* 0x000e220000000000 */
[----:B------:R-:W-:-:S04]  /*3030*/  @P0 IMAD.WIDE.U32 R8, R0, R126, R74 ;  /* 0x0000007e00080225 */ /* 0x000fc800078e004a */
[----:B------:R-:W-:Y:S01]  /*3040*/  @P0 IMAD R3, R3, R126, R2 ;  /* 0x0000007e03030224 */ /* 0x000fe200078e0202 */
[----:B------:R-:W-:Y:S01]  /*3050*/  @P0 LEA R2, P2, R8, c[0x0][0x220], 0x1 ;  /* 0x0000880008020a11 */ /* 0x000fe200078408ff */
[----:B------:R-:W-:Y:S02]  /*3060*/  IMAD R0, R12, c[0x0][0x290], RZ ;  /* 0x0000a4000c007a24 */ /* 0x000fe400078e02ff */
[----:B------:R-:W-:Y:S02]  /*3070*/  @P0 IMAD.IADD R3, R9, 0x1, R3 ;  /* 0x0000000109030824 */ /* 0x000fe400078e0203 */
[----:B--2---:R-:W-:-:S03]  /*3080*/  IMAD.WIDE.U32 R6, R227, c[0x0][0x290], R104 ;  /* 0x0000a400e3067a25 */ /* 0x004fc600078e0068 */
[----:B------:R-:W-:Y:S01]  /*3090*/  @P0 LEA.HI.X R3, R8, c[0x0][0x224], R3, 0x1, P2 ;  /* 0x0000890008030a11 */ /* 0x000fe200010f0c03 */
[----:B------:R-:W-:Y:S01]  /*30a0*/  IMAD.MOV.U32 R8, RZ, RZ, R6 ;  /* 0x000000ffff087224 */ /* 0x000fe200078e0006 */
[----:B------:R-:W-:Y:S01]  /*30b0*/  ISETP.GE.AND P2, PT, R104, c[0x0][0x27c], PT ;  /* 0x00009f0068007a0c */ /* 0x000fe20003f46270 */
[----:B------:R-:W-:Y:S01]  /*30c0*/  IMAD R6, R12, c[0x0][0x280], RZ ;  /* 0x0000a0000c067a24 */ /* 0x000fe200078e02ff */
[----:B------:R-:W-:Y:S01]  /*30d0*/  SEL R12, RZ, c[0x0][0x27c], !P3 ;  /* 0x00009f00ff0c7a07 */ /* 0x000fe20005800000 */
[----:B------:R2:W-:Y:S01]  /*30e0*/  @P0 LDGSTS.E.BYPASS.LTC128B.128 [R144+0x12100], [R2.64], !P6 ;  /* 0x1210000002900fae */ /* 0x0005e2000f101d48 */
[C---:B------:R-:W-:Y:S02]  /*30f0*/  IMAD R0, R227.reuse, c[0x0][0x294], R0 ;  /* 0x0000a500e3007a24 */ /* 0x040fe400078e0200 */
[----:B------:R-:W-:Y:S01]  /*3100*/  IMAD R15, R227, c[0x0][0x284], R6 ;  /* 0x0000a100e30f7a24 */ /* 0x000fe200078e0206 */
[----:B-1----:R-:W-:Y:S01]  /*3110*/  @P0 LEA R4, P1, R127, R2, 0x1 ;  /* 0x000000027f040211 */ /* 0x002fe200078208ff */
[----:B------:R2:W-:Y:S01]  /*3120*/  @P0 LDGSTS.E.BYPASS.LTC128B.128 [R144+0x14100], [R2.64+0x80], !P5 ;  /* 0x1410008002900fae */ /* 0x0005e2000e901d48 */
[----:B------:R-:W-:Y:S01]  /*3130*/  SEL R6, RZ, c[0x0][0x27c], !P2 ;  /* 0x00009f00ff067a07 */ /* 0x000fe20005000000 */
[----:B------:R-:W-:Y:S01]  /*3140*/  IMAD.IADD R9, R7, 0x1, R0 ;  /* 0x0000000107097824 */ /* 0x000fe200078e0200 */
[----:B------:R-:W-:Y:S01]  /*3150*/  @P0 LEA.HI.X R5, R127, R3, R122, 0x1, P1 ;  /* 0x000000037f050211 */ /* 0x000fe200008f0c7a */
[----:B------:R2:W-:Y:S01]  /*3160*/  @P0 LDGSTS.E.BYPASS.LTC128B.128 [R144+0x16100], [R2.64+0x100], !P4 ;  /* 0x1610010002900fae */ /* 0x0005e2000e101d48 */
[----:B------:R-:W-:Y:S01]  /*3170*/  IMAD.IADD R12, R109, 0x1, R12 ;  /* 0x000000016d0c7824 */ /* 0x000fe200078e020c */
[----:B------:R-:W-:Y:S01]  /*3180*/  @P2 LOP3.LUT R232, R232, 0x2, RZ, 0xfc, !PT ;  /* 0x00000002e8e82812 */ /* 0x000fe200078efcff */
[----:B------:R-:W-:Y:S01]  /*3190*/  IMAD.WIDE.U32 R88, R23, c[0x0][0x210], RZ ;  /* 0x0000840017587a25 */ /* 0x000fe200078e00ff */
[----:B------:R1:W-:Y:S02]  /*31a0*/  @P0 LDGSTS.E.BYPASS.LTC128B.128 [R144+0x13100], [R4.64], !P6 ;  /* 0x1310000004900fae */ /* 0x0003e4000f101d48 */
[----:B------:R-:W-:Y:S01]  /*31b0*/  SHF.R.S32.HI R18, RZ, 0x1f, R12 ;  /* 0x0000001fff127819 */ /* 0x000fe2000001140c */
[----:B------:R-:W-:Y:S01]  /*31c0*/  IMAD R132, R24, 0x40, R227 ;  /* 0x0000004018847824 */ /* 0x000fe200078e02e3 */
[----:B------:R1:W-:Y:S01]  /*31d0*/  @P0 LDGSTS.E.BYPASS.LTC128B.128 [R144+0x15100], [R4.64+0x80], !P5 ;  /* 0x1510008004900fae */ /* 0x0003e2000e901d48 */
[----:B------:R-:W-:-:S02]  /*31e0*/  LOP3.LUT R232, R232, 0xfffffffe, RZ, 0xc0, !PT ;  /* 0xfffffffee8e87812 */ /* 0x000fc400078ec0ff */
[-C--:B------:R-:W-:Y:S01]  /*31f0*/  LEA.HI R13, R18, R12.reuse, RZ, 0x3 ;  /* 0x0000000c120d7211 */ /* 0x080fe200078f18ff */
[----:B------:R1:W-:Y:S01]  /*3200*/  @P0 LDGSTS.E.BYPASS.LTC128B.128 [R144+0x17100], [R4.64+0x100], !P4 ;  /* 0x1710010004900fae */ /* 0x0003e2000e101d48 */
[----:B------:R-:W-:Y:S02]  /*3210*/  ISETP.GE.AND P0, PT, R108, c[0x0][0x27c], PT ;  /* 0x00009f006c007a0c */ /* 0x000fe40003f06270 */
[----:B------:R-:W-:Y:S01]  /*3220*/  LEA.HI R18, R18, R12, RZ, 0x6 ;  /* 0x0000000c12127211 */ /* 0x000fe200078f30ff */
[----:B------:R-:W0:Y:S01]  /*3230*/  LDGDEPBAR ;  /* 0x00000000000079af */ /* 0x000e220000000000 */
[----:B------:R-:W-:-:S03]  /*3240*/  @P3 LOP3.LUT R232, R232, 0x1, RZ, 0xfc, !PT ;  /* 0x00000001e8e83812 */ /* 0x000fc600078efcff */
[----:B------:R-:W-:Y:S01]  /*3250*/  IMAD.SHL.U32 R18, R18, 0x40, RZ ;  /* 0x0000004012127824 */ /* 0x000fe200078e00ff */
[----:B------:R-:W-:-:S04]  /*3260*/  LOP3.LUT R232, R232, 0xfffffffb, RZ, 0xc0, !PT ;  /* 0xfffffffbe8e87812 */ /* 0x000fc800078ec0ff */
[----:B------:R-:W-:Y:S01]  /*3270*/  LOP3.LUT R18, R18, 0xfffff000, RZ, 0xc0, !PT ;  /* 0xfffff00012127812 */ /* 0x000fe200078ec0ff */
[----:B--2---:R-:W-:Y:S01]  /*3280*/  IMAD.WIDE.U32 R2, R227, c[0x0][0x280], R104 ;  /* 0x0000a000e3027a25 */ /* 0x004fe200078e0068 */
[----:B------:R-:W-:-:S03]  /*3290*/  @P0 LOP3.LUT R232, R232, 0x4, RZ, 0xfc, !PT ;  /* 0x00000004e8e80812 */ /* 0x000fc600078efcff */
[----:B------:R-:W-:Y:S02]  /*32a0*/  IMAD.IADD R7, R3, 0x1, R15 ;  /* 0x0000000103077824 */ /* 0x000fe400078e020f */
[----:B------:R-:W-:Y:S02]  /*32b0*/  IMAD.IADD R3, R104, 0x1, R6 ;  /* 0x0000000168037824 */ /* 0x000fe400078e0206 */
[----:B------:R-:W-:-:S03]  /*32c0*/  IMAD.MOV.U32 R6, RZ, RZ, R2 ;  /* 0x000000ffff067224 */ /* 0x000fc600078e0002 */
[----:B------:R-:W-:Y:S01]  /*32d0*/  SHF.R.S32.HI R2, RZ, 0x1f, R3 ;  /* 0x0000001fff027819 */ /* 0x000fe20000011403 */
[----:B-1----:R-:W-:-:S03]  /*32e0*/  IMAD.WIDE.U32 R4, R227, c[0x0][0x290], R110 ;  /* 0x0000a400e3047a25 */ /* 0x002fc600078e006e */
[-C--:B------:R-:W-:Y:S01]  /*32f0*/  LEA.HI R19, R2, R3.reuse, RZ, 0x6 ;  /* 0x0000000302137211 */ /* 0x080fe200078f30ff */
[----:B------:R-:W-:Y:S01]  /*3300*/  IMAD.IADD R5, R0, 0x1, R5 ;  /* 0x0000000100057824 */ /* 0x000fe200078e0205 */
[----:B------:R-:W-:Y:S02]  /*3310*/  SEL R0, RZ, c[0x0][0x27c], !P0 ;  /* 0x00009f00ff007a07 */ /* 0x000fe40004000000 */
[----:B------:R-:W-:Y:S01]  /*3320*/  LEA.HI R14, R2, R3, RZ, 0x3 ;  /* 0x00000003020e7211 */ /* 0x000fe200078f18ff */
[----:B------:R-:W-:-:S04]  /*3330*/  IMAD.WIDE.U32 R2, R227, c[0x0][0x280], R110 ;  /* 0x0000a000e3027a25 */ /* 0x000fc800078e006e */
[----:B------:R-:W-:Y:S02]  /*3340*/  IMAD.IADD R0, R108, 0x1, R0 ;  /* 0x000000016c007824 */ /* 0x000fe400078e0200 */
[----:B------:R-:W-:Y:S02]  /*3350*/  IMAD.SHL.U32 R19, R19, 0x40, RZ ;  /* 0x0000004013137824 */ /* 0x000fe400078e00ff */
[----:B------:R-:W-:Y:S01]  /*3360*/  IMAD.IADD R3, R15, 0x1, R3 ;  /* 0x000000010f037824 */ /* 0x000fe200078e0203 */
[----:B------:R-:W-:Y:S02]  /*3370*/  SHF.R.S32.HI R17, RZ, 0x1f, R0 ;  /* 0x0000001fff117819 */ /* 0x000fe40000011400 */
[----:B------:R-:W-:Y:S02]  /*3380*/  LOP3.LUT R15, R233, 0x38, R13, 0xf8, !PT ;  /* 0x00000038e90f7812 */ /* 0x000fe400078ef80d */
[CC--:B------:R-:W-:Y:S02]  /*3390*/  LEA.HI R12, R17.reuse, R0.reuse, RZ, 0x3 ;  /* 0x00000000110c7211 */ /* 0x0c0fe400078f18ff */
[----:B------:R-:W-:-:S02]  /*33a0*/  LEA.HI R0, R17, R0, RZ, 0x6 ;  /* 0x0000000011007211 */ /* 0x000fc400078f30ff */
[----:B------:R-:W-:Y:S02]  /*33b0*/  LOP3.LUT R17, R233, 0x38, R14, 0xf8, !PT ;  /* 0x00000038e9117812 */ /* 0x000fe400078ef80e */
[----:B------:R-:W-:Y:S01]  /*33c0*/  LOP3.LUT R21, R19, 0xfffff000, RZ, 0xc0, !PT ;  /* 0xfffff00013157812 */ /* 0x000fe200078ec0ff */
[----:B------:R-:W-:Y:S01]  /*33d0*/  IMAD.SHL.U32 R0, R0, 0x40, RZ ;  /* 0x0000004000007824 */ /* 0x000fe200078e00ff */
[-C--:B------:R-:W-:Y:S02]  /*33e0*/  LOP3.LUT R19, R17, R150.reuse, RZ, 0x3c, !PT ;  /* 0x0000009611137212 */ /* 0x080fe400078e3cff */
[----:B------:R-:W-:Y:S02]  /*33f0*/  LOP3.LUT R17, R15, R150, RZ, 0x3c, !PT ;  /* 0x000000960f117212 */ /* 0x000fe400078e3cff */
[----:B------:R-:W-:Y:S02]  /*3400*/  LOP3.LUT R20, R233, 0x38, R12, 0xf8, !PT ;  /* 0x00000038e9147812 */ /* 0x000fe400078ef80c */
[----:B------:R-:W-:-:S02]  /*3410*/  IADD3 R112, R17, R18, R151 ;  /* 0x0000001211707210 */ /* 0x000fc40007ffe097 */
[----:B------:R-:W2:Y:S01]  /*3420*/  LDL R18, [R1+0x10] ;  /* 0x0000100001127983 */ /* 0x000ea20000100800 */
[----:B------:R-:W-:Y:S02]  /*3430*/  LOP3.LUT R15, R0, 0xfffff000, RZ, 0xc0, !PT ;  /* 0xfffff000000f7812 */ /* 0x000fe400078ec0ff */
[----:B------:R-:W-:Y:S02]  /*3440*/  LOP3.LUT R232, R232, 0xfffffff7, RZ, 0xc0, !PT ;  /* 0xfffffff7e8e87812 */ /* 0x000fe400078ec0ff */
[----:B------:R-:W-:Y:S02]  /*3450*/  LOP3.LUT R0, R20, R150, RZ, 0x3c, !PT ;  /* 0x0000009614007212 */ /* 0x000fe400078e3cff */
[----:B------:R-:W-:Y:S02]  /*3460*/  ISETP.NE.AND P1, PT, R133, c[0x0][0x2b8], PT ;  /* 0x0000ae0085007a0c */ /* 0x000fe40003f25270 */
[----:B------:R-:W-:Y:S01]  /*3470*/  IADD3 R107, R0, R15, R151 ;  /* 0x0000000f006b7210 */ /* 0x000fe20007ffe097 */
[----:B------:R-:W-:Y:S01]  /*3480*/  IMAD R0, R22, c[0x0][0x2b0], RZ ;  /* 0x0000ac0016007a24 */ /* 0x000fe200078e02ff */
[----:B-----5:R-:W-:Y:S01]  /*3490*/  SHF.R.S32.HI R15, RZ, 0x1f, R138 ;  /* 0x0000001fff0f7819 */ /* 0x020fe2000001148a */
[----:B------:R-:W-:Y:S01]  /*34a0*/  IMAD.WIDE.U32 R86, R138, c[0x0][0x290], R8 ;  /* 0x0000a4008a567a25 */ /* 0x000fe200078e0008 */
[----:B------:R-:W-:-:S02]  /*34b0*/  LOP3.LUT R72, R14, 0xfffffff8, RZ, 0xc0, !PT ;  /* 0xfffffff80e487812 */ /* 0x000fc400078ec0ff */
[----:B------:R-:W-:Y:S01]  /*34c0*/  LOP3.LUT R71, R13, 0xfffffff8, RZ, 0xc0, !PT ;  /* 0xfffffff80d477812 */ /* 0x000fe200078ec0ff */
[----:B------:R-:W-:Y:S01]  /*34d0*/  IMAD R17, R16, c[0x0][0x2b4], R0 ;  /* 0x0000ad0010117a24 */ /* 0x000fe200078e0200 */
[----:B------:R-:W-:Y:S01]  /*34e0*/  LOP3.LUT R0, R233, 0x18, R104, 0xf8, !PT ;  /* 0x00000018e9007812 */ /* 0x000fe200078ef868 */
[C---:B------:R-:W-:Y:S01]  /*34f0*/  IMAD R16, R15.reuse, c[0x0][0x290], RZ ;  /* 0x0000a4000f107a24 */ /* 0x040fe200078e02ff */
[----:B------:R-:W-:Y:S01]  /*3500*/  LOP3.LUT R70, R12, 0xfffffff8, RZ, 0xc0, !PT ;  /* 0xfffffff80c467812 */ /* 0x000fe200078ec0ff */
[----:B------:R-:W-:Y:S01]  /*3510*/  IMAD R15, R15, c[0x0][0x280], RZ ;  /* 0x0000a0000f0f7a24 */ /* 0x000fe200078e02ff */
[----:B------:R-:W-:Y:S01]  /*3520*/  SHF.L.U64.HI R120, R129, R121, c[0x0][0x294] ;  /* 0x0000a50081787619 */ /* 0x000fe20000010279 */
[C---:B------:R-:W-:Y:S01]  /*3530*/  IMAD R16, R138.reuse, c[0x0][0x294], R16 ;  /* 0x0000a5008a107a24 */ /* 0x040fe200078e0210 */
[----:B------:R-:W-:Y:S01]  /*3540*/  IADD3 R113, R19, R21, R151 ;  /* 0x0000001513717210 */ /* 0x000fe20007ffe097 */
[C---:B------:R-:W-:Y:S02]  /*3550*/  IMAD R15, R138.reuse, c[0x0][0x284], R15 ;  /* 0x0000a1008a0f7a24 */ /* 0x040fe400078e020f */
[----:B------:R-:W-:Y:S01]  /*3560*/  IMAD.WIDE.U32 R84, R138, c[0x0][0x280], R6 ;  /* 0x0000a0008a547a25 */ /* 0x000fe200078e0006 */
[----:B------:R-:W-:-:S03]  /*3570*/  SHF.L.U64.HI R121, R128, R121, c[0x0][0x284] ;  /* 0x0000a10080797619 */ /* 0x000fc60000010279 */
[----:B------:R-:W-:-:S04]  /*3580*/  IMAD.WIDE.U32 R82, R138, c[0x0][0x290], R4 ;  /* 0x0000a4008a527a25 */ /* 0x000fc800078e0004 */
[----:B------:R-:W-:Y:S01]  /*3590*/  IMAD.WIDE.U32 R80, R138, c[0x0][0x280], R2 ;  /* 0x0000a0008a507a25 */ /* 0x000fe200078e0002 */
[----:B------:R-:W-:Y:S02]  /*35a0*/  LOP3.LUT R0, R151, R0, R150, 0xf6, !PT ;  /* 0x0000000097007212 */ /* 0x000fe400078ef696 */
[----:B------:R-:W-:Y:S01]  /*35b0*/  SHF.R.S32.HI R102, RZ, 0x3, R14 ;  /* 0x00000003ff667819 */ /* 0x000fe2000001140e */
[----:B------:R-:W-:Y:S01]  /*35c0*/  IMAD.MOV.U32 R32, RZ, RZ, RZ ;  /* 0x000000ffff207224 */ /* 0x000fe200078e00ff */
[----:B------:R-:W-:Y:S01]  /*35d0*/  SHF.R.S32.HI R101, RZ, 0x3, R13 ;  /* 0x00000003ff657819 */ /* 0x000fe2000001140d */
[----:B------:R-:W-:Y:S01]  /*35e0*/  IMAD.MOV.U32 R35, RZ, RZ, 0x1 ;  /* 0x00000001ff237424 */ /* 0x000fe200078e00ff */
[----:B------:R-:W-:Y:S01]  /*35f0*/  SHF.R.S32.HI R100, RZ, 0x3, R12 ;  /* 0x00000003ff647819 */ /* 0x000fe2000001140c */
[----:B------:R-:W-:Y:S01]  /*3600*/  IMAD.SHL.U32 R129, R129, 0x40, RZ ;  /* 0x0000004081817824 */ /* 0x000fe200078e00ff */
[----:B------:R-:W-:Y:S01]  /*3610*/  SHF.R.S32.HI R96, RZ, 0x1f, R72 ;  /* 0x0000001fff607819 */ /* 0x000fe20000011448 */
[----:B------:R-:W-:Y:S01]  /*3620*/  IMAD.SHL.U32 R128, R128, 0x40, RZ ;  /* 0x0000004080807824 */ /* 0x000fe200078e00ff */
[----:B------:R-:W-:Y:S01]  /*3630*/  SHF.R.S32.HI R95, RZ, 0x1f, R71 ;  /* 0x0000001fff5f7819 */ /* 0x000fe20000011447 */
[----:B------:R-:W-:Y:S01]  /*3640*/  IMAD R106, R23, c[0x0][0x214], R89 ;  /* 0x00008500176a7a24 */ /* 0x000fe200078e0259 */
[----:B------:R-:W-:Y:S01]  /*3650*/  SHF.R.S32.HI R94, RZ, 0x1f, R70 ;  /* 0x0000001fff5e7819 */ /* 0x000fe20000011446 */
[----:B------:R-:W-:-:S02]  /*3660*/  IMAD.IADD R103, R91, 0x1, R17 ;  /* 0x000000015b677824 */ /* 0x000fc400078e0211 */
[----:B------:R-:W-:Y:S02]  /*3670*/  IMAD.IADD R99, R87, 0x1, R16 ;  /* 0x0000000157637824 */ /* 0x000fe400078e0210 */
[----:B------:R-:W-:Y:S02]  /*3680*/  IMAD.IADD R97, R16, 0x1, R83 ;  /* 0x0000000110617824 */ /* 0x000fe400078e0253 */
[----:B------:R-:W-:Y:S02]  /*3690*/  IMAD.IADD R98, R85, 0x1, R15 ;  /* 0x0000000155627824 */ /* 0x000fe400078e020f */
[----:B------:R-:W-:Y:S01]  /*36a0*/  IMAD.IADD R93, R15, 0x1, R81 ;  /* 0x000000010f5d7824 */ /* 0x000fe200078e0251 */
[----:B--2---:R-:W-:-:S13]  /*36b0*/  LOP3.LUT P0, RZ, R18, 0x4, RZ, 0xc0, !PT ;  /* 0x0000000412ff7812 */ /* 0x004fda000780c0ff */
[----:B------:R-:W-:Y:S02]  /*36c0*/  @P0 LOP3.LUT R232, R232, 0x8, RZ, 0xfc, !PT ;  /* 0x00000008e8e80812 */ /* 0x000fe400078efcff */
[----:B------:R-:W-:Y:S02]  /*36d0*/  ISETP.LE.AND P0, PT, R133, c[0x0][0x27c], PT ;  /* 0x00009f0085007a0c */ /* 0x000fe40003f03270 */
[----:B------:R-:W-:-:S04]  /*36e0*/  LOP3.LUT R232, R232, 0xffffffdf, RZ, 0xc0, !PT ;  /* 0xffffffdfe8e87812 */ /* 0x000fc800078ec0ff */
[----:B------:R-:W-:-:S04]  /*36f0*/  LOP3.LUT R232, R232, 0xffffffef, RZ, 0xc0, !PT ;  /* 0xffffffefe8e87812 */ /* 0x000fc800078ec0ff */
[----:B------:R-:W-:-:S04]  /*3700*/  @P1 LOP3.LUT R232, R232, 0x10, RZ, 0xfc, !PT ;  /* 0x00000010e8e81812 */ /* 0x000fc800078efcff */
[----:B------:R-:W-:Y:S02]  /*3710*/  @P0 LOP3.LUT R232, R232, 0x20, RZ, 0xfc, !PT ;  /* 0x00000020e8e80812 */ /* 0x000fe400078efcff */
.L_x_2886:
[----:B------:R-:W-:Y:S01]  /*3720*/  ISETP.NE.AND P1, PT, R133, c[0x0][0x2b8], PT ;  /* 0x0000ae0085007a0c */ /* 0x000fe20003f25270 */
[----:B------:R-:W-:Y:S01]  /*3730*/  IMAD.SHL.U32 R8, R28, 0x40, RZ ;  /* 0x000000401c087824 */ /* 0x000fe200078e00ff */
[----:B------:R-:W2:Y:S01]  /*3740*/  LDL R9, [R1+0x10] ;  /* 0x0000100001097983 */ /* 0x000ea20000100800 */
[----:B------:R-:W-:Y:S01]  /*3750*/  IMAD.MOV.U32 R60, RZ, RZ, RZ ;  /* 0x000000ffff3c7224 */ /* 0x000fe200078e00ff */
[----:B------:R-:W-:Y:S04]  /*3760*/  DEPBAR.LE SB0, 0x2 ;  /* 0x000080800000791a */ /* 0x000fe80000000000 */
[----:B-1----:R-:W-:Y:S01]  /*3770*/  IMAD.IADD R2, R132, 0x1, R8 ;  /* 0x0000000184027824 */ /* 0x002fe200078e0208 */
        /* <DEDUP_REMOVED lines=17> */
[C---:B------:R-:W-:Y:S01]  /*3890*/  LEA R61, R2.reuse, 0x100, 0x1 ;  /* 0x00000100023d7811 */ /* 0x040fe200078e08ff */
[----:B------:R-:W-:Y:S01]  /*38a0*/  BAR.SYNC.DEFER_BLOCKING 0x0 ;  /* 0x0000000000007b1d */ /* 0x000fe20000010000 */
[----:B--2---:R-:W-:Y:S11]  /*38b0*/  LOP3.LUT P2, RZ, R9, 0x4, RZ, 0xc0, !PT ;  /* 0x0000000409ff7812 */ /* 0x004ff6000784c0ff */
[----:B------:R-:W-:Y:S02]  /*38c0*/  @!UPT UIADD3 URZ, URZ, URZ, URZ ;  /* 0x0000003f3f3ff290 */ /* 0x000fe4000fffe03f */
[----:B------:R-:W-:Y:S02]  /*38d0*/  @P2 IADD3 R5, R2, -0x20, RZ ;  /* 0xffffffe002052810 */ /* 0x000fe40007ffe0ff */
[----:B------:R-:W-:Y:S02]  /*38e0*/  ISETP.LE.AND P2, PT, R133, c[0x0][0x27c], PT ;  /* 0x00009f0085007a0c */ /* 0x000fe40003f43270 */
[----:B------:R-:W-:Y:S11]  /*38f0*/  LEA R62, R5, 0x100, 0x1 ;  /* 0x00000100053e7811 */ /* 0x000ff600078e08ff */
[----:B----4-:R-:W-:-:S05]  /*3900*/  @!P2 BRA `(.L_x_2863) ;  /* 0x00003b100000a947 */ /* 0x010fca0003800000 */
[----:B-1----:R-:W-:Y:S01]  /*3910*/  IMAD.WIDE.U32 R2, R63, c[0x0][0x1e0], RZ ;  /* 0x000078003f027a25 */ /* 0x002fe200078e00ff */
        /* <DEDUP_REMOVED lines=84> */
.L_x_2866:
[----:B------:R-:W-:Y:S05]  /*3e60*/  BSYNC B0 ;  /* 0x0000000000007941 */ /* 0x000fea0003800000 */
.L_x_2865:
        /* <DEDUP_REMOVED lines=36> */
[----:B------:R-:W-:Y:S01]  /*40b0*/  ISETP.GE.AND P0, PT, R110, c[0x0][0x27c], PT ;  /* 0x00009f006e007a0c */ /* 0x000fe20003f06270 */
[----:B------:R-:W1:Y:S01]  /*40c0*/  LDS.128 R12, [R61+0xc000] ;  /* 0x00c000003d0c7984 */ /* 0x000e620000000c00 */
[----:B------:R-:W-:Y:S01]  /*40d0*/  MOV R4, R2 ;  /* 0x0000000200047202 */ /* 0x000fe20000000f00 */
[----:B------:R-:W-:Y:S02]  /*40e0*/  IMAD.MOV.U32 R30, RZ, RZ, R16 ;  /* 0x000000ffff1e7224 */ /* 0x000fe400078e0010 */
[--C-:B------:R-:W-:Y:S08]  /*40f0*/  IMAD.MOV.U32 R46, RZ, RZ, R17.reuse ;  /* 0x000000ffff2e7224 */ /* 0x100ff000078e0011 */
[----:B--2---:R-:W-:Y:S02]  /*4100*/  @!P0 SHF.R.U64 R33, R16, 0x10, R17 ;  /* 0x0000001010218819 */ /* 0x004fe40000001211 */
[----:B------:R-:W-:Y:S02]  /*4110*/  @!P0 SHF.R.U64 R5, R2, 0x10, R3 ;  /* 0x0000001002058819 */ /* 0x000fe40000001203 */
[----:B------:R-:W-:Y:S02]  /*4120*/  @!P0 PRMT R33, R30, 0x5410, R33 ;  /* 0x000054101e218816 */ /* 0x000fe40000000021 */
[----:B------:R-:W-:Y:S02]  /*4130*/  @!P0 PRMT R4, R4, 0x5410, R5 ;  /* 0x0000541004048816 */ /* 0x000fe40000000005 */
[----:B------:R-:W-:Y:S01]  /*4140*/  @!P0 SHF.R.U32.HI R34, RZ, 0x10, R17 ;  /* 0x00000010ff228819 */ /* 0x000fe20000011611 */
[----:B------:R-:W-:Y:S01]  /*4150*/  @!P0 IMAD.U32 R30, R33, 0x10000, RZ ;  /* 0x00010000211e8824 */ /* 0x000fe200078e00ff */
[--C-:B------:R-:W-:Y:S01]  /*4160*/  @!P0 SHF.R.U32.HI R16, RZ, 0x10, R3.reuse ;  /* 0x00000010ff108819 */ /* 0x100fe20000011603 */
[----:B------:R-:W-:Y:S01]  /*4170*/  IMAD.MOV.U32 R17, RZ, RZ, R3 ;  /* 0x000000ffff117224 */ /* 0x000fe200078e0003 */
[----:B------:R-:W-:Y:S02]  /*4180*/  @!P0 SHF.L.U32 R3, R4, 0x10, RZ ;  /* 0x0000001004038819 */ /* 0x000fe400000006ff */
[----:B------:R-:W-:Y:S02]  /*4190*/  @!P0 PRMT R34, R46, 0x5410, R34 ;  /* 0x000054102e228816 */ /* 0x000fe40000000022 */
[----:B------:R-:W-:Y:S02]  /*41a0*/  @!P0 LOP3.LUT R4, R4, 0xffff0000, RZ, 0xc0, !PT ;  /* 0xffff000004048812 */ /* 0x000fe400078ec0ff */
[----:B------:R-:W-:Y:S02]  /*41b0*/  @!P0 PRMT R16, R17, 0x5410, R16 ;  /* 0x0000541011108816 */ /* 0x000fe40000000010 */
[----:B------:R-:W-:Y:S02]  /*41c0*/  @!P0 SHF.L.U32 R17, R34, 0x10, RZ ;  /* 0x0000001022118819 */ /* 0x000fe400000006ff */
[----:B------:R-:W-:Y:S01]  /*41d0*/  @!P0 LOP3.LUT R33, R33, 0xffff0000, RZ, 0xc0, !PT ;  /* 0xffff000021218812 */ /* 0x000fe200078ec0ff */
[C---:B-1----:R-:W-:Y:S01]  /*41e0*/  @!P0 IMAD.U32 R5, R12.reuse, 0x10000, RZ ;  /* 0x000100000c058824 */ /* 0x042fe200078e00ff */
[----:B------:R-:W-:Y:S05]  /*41f0*/  @!P0 LOP3.LUT R2, R12, 0xffff0000, RZ, 0xc0, !PT ;  /* 0xffff00000c028812 */ /* 0x000fea00078ec0ff */
[C---:B------:R-:W-:Y:S02]  /*4200*/  @!P0 FMUL.FTZ R46, R2.reuse, R30 ;  /* 0x0000001e022e8220 */ /* 0x040fe40000410000 */
[-C--:B------:R-:W-:Y:S02]  /*4210*/  @!P0 FMUL.FTZ R2, R2, R3.reuse ;  /* 0x0000000302028220 */ /* 0x080fe40000410000 */
[----:B------:R-:W-:Y:S01]  /*4220*/  @!P0 FFMA.FTZ R46, R5, R3, -R46 ;  /* 0x00000003052e8223 */ /* 0x000fe2000001082e */
[C---:B------:R-:W-:Y:S01]  /*4230*/  @!P0 LOP3.LUT R3, R13.reuse, 0xffff0000, RZ, 0xc0, !PT ;  /* 0xffff00000d038812 */ /* 0x040fe200078ec0ff */
[----:B------:R-:W-:Y:S02]  /*4240*/  @!P0 FFMA.FTZ R2, R30, R5, R2 ;  /* 0x000000051e028223 */ /* 0x000fe40000010002 */
[----:B------:R-:W-:Y:S02]  /*4250*/  @!P0 IMAD.U32 R5, R13, 0x10000, RZ ;  /* 0x000100000d058824 */ /* 0x000fe400078e00ff */
[C---:B------:R-:W-:Y:S02]  /*4260*/  @!P0 FMUL.FTZ R30, R3.reuse, R33 ;  /* 0x00000021031e8220 */ /* 0x040fe40000410000 */
[-C--:B------:R-:W-:Y:S02]  /*4270*/  @!P0 FMUL.FTZ R3, R3, R4.reuse ;  /* 0x0000000403038220 */ /* 0x080fe40000410000 */
[----:B------:R-:W-:Y:S01]  /*4280*/  @!P0 FFMA.FTZ R55, R5, R4, -R30 ;  /* 0x0000000405378223 */ /* 0x000fe2000001081e */
[----:B------:R-:W-:Y:S01]  /*4290*/  @!P0 LOP3.LUT R4, R14, 0xffff0000, RZ, 0xc0, !PT ;  /* 0xffff00000e048812 */ /* 0x000fe200078ec0ff */
        /* <DEDUP_REMOVED lines=19> */
[C---:B----4-:R-:W-:Y:S02]  /*43d0*/  LEA R16, P1, R104.reuse, R52, 0x1 ;  /* 0x0000003468107211 */ /* 0x050fe400078208ff */
[----:B------:R-:W-:Y:S01]  /*43e0*/  @!P0 F2FP.BF16.PACK_AB R2, R5, R34 ;  /* 0x000000220502823e */ /* 0x000fe200000010ff */
[----:B------:R-:W-:Y:S01]  /*43f0*/  @!P0 IMAD.MOV.U32 R14, RZ, RZ, R3 ;  /* 0x000000ffff0e8224 */ /* 0x000fe200078e0003 */
[----:B---3--:R-:W-:Y:S02]  /*4400*/  LEA.HI.X R17, R104, R53, R105, 0x1, P1 ;  /* 0x0000003568117211 */ /* 0x008fe400008f0c69 */
[----:B------:R-:W-:Y:S02]  /*4410*/  @!P0 MOV R13, R30 ;  /* 0x0000001e000d8202 */ /* 0x000fe40000000f00 */
[----:B------:R-:W-:Y:S05]  /*4420*/  @!P0 MOV R15, R2 ;  /* 0x00000002000f8202 */ /* 0x000fea0000000f00 */
[----:B------:R1:W-:Y:S02]  /*4430*/  ST.E.128 [R16.64], R12 ;  /* 0x0000000c10007985 */ /* 0x0003e4000c101d08 */
.L_x_2869:
[----:B------:R-:W-:Y:S05]  /*4440*/  BSYNC B0 ;  /* 0x0000000000007941 */ /* 0x000fea0003800000 */
.L_x_2868:
        /* <DEDUP_REMOVED lines=16> */
[----:B--2---:R-:W-:Y:S02]  /*4550*/  @!P0 PRMT R33, R47, 0x5432, R4 ;  /* 0x000054322f218816 */ /* 0x004fe40000000004 */
        /* <DEDUP_REMOVED lines=29> */
[----:B------:R-:W-:Y:S01]  /*4730*/  IMAD.SHL.U32 R7, R235, 0x8, RZ ;  /* 0x00000008eb077824 */ /* 0x000fe200078e00ff */
[----:B------:R-:W-:Y:S01]  /*4740*/  @!P0 F2FP.BF16.PACK_AB R17, R2, R47 ;  /* 0x0000002f0211823e */ /* 0x000fe200000010ff */
[----:B------:R-:W-:Y:S01]  /*4750*/  @!P0 FFMA.FTZ R37, R34, R6, -R37 ;  /* 0x0000000622258223 */ /* 0x000fe20000010825 */
[----:B------:R-:W-:Y:S01]  /*4760*/  @!P0 F2FP.BF16.PACK_AB R3, R4, R46 ;  /* 0x0000002e0403823e */ /* 0x000fe200000010ff */
[----:B------:R-:W-:Y:S01]  /*4770*/  @!P0 FFMA.FTZ R5, R33, R34, R5 ;  /* 0x0000002221058223 */ /* 0x000fe20000010005 */
[----:B----4-:R-:W-:Y:S01]  /*4780*/  LEA R6, P1, R7, R52, 0x1 ;  /* 0x0000003407067211 */ /* 0x010fe200078208ff */
[----:B------:R-:W-:Y:S01]  /*4790*/  @!P0 IMAD.MOV.U32 R13, RZ, RZ, R16 ;  /* 0x000000ffff0d8224 */ /* 0x000fe200078e0010 */
[----:B------:R-:W-:Y:S01]  /*47a0*/  @!P0 MOV R12, R17 ;  /* 0x00000011000c8202 */ /* 0x000fe20000000f00 */
[----:B------:R-:W-:Y:S01]  /*47b0*/  @!P0 IMAD.MOV.U32 R14, RZ, RZ, R3 ;  /* 0x000000ffff0e8224 */ /* 0x000fe200078e0003 */
[----:B------:R-:W-:Y:S02]  /*47c0*/  @!P0 F2FP.BF16.PACK_AB R2, R5, R37 ;  /* 0x000000250502823e */ /* 0x000fe400000010ff */
[----:B---3--:R-:W-:Y:S02]  /*47d0*/  LEA.HI.X.SX32 R7, R7, R53, 0x1, P1 ;  /* 0x0000003507077211 */ /* 0x008fe400008f0eff */
[----:B------:R-:W-:Y:S05]  /*47e0*/  @!P0 MOV R15, R2 ;  /* 0x00000002000f8202 */ /* 0x000fea0000000f00 */
[----:B------:R1:W-:Y:S02]  /*47f0*/  ST.E.128 [R6.64], R12 ;  /* 0x0000000c06007985 */ /* 0x0003e4000c101d08 */
.L_x_2871:
[----:B------:R-:W-:Y:S05]  /*4800*/  BSYNC B0 ;  /* 0x0000000000007941 */ /* 0x000fea0003800000 */
.L_x_2870:
        /* <DEDUP_REMOVED lines=39> */
[----:B--2---:R-:W-:Y:S01]  /*4a80*/  @!P0 FFMA.FTZ R34, R17, R5, -R30 ;  /* 0x0000000511228223 */ /* 0x004fe2000001081e */
        /* <DEDUP_REMOVED lines=21> */
.L_x_2873:
[----:B------:R-:W-:Y:S05]  /*4be0*/  BSYNC B0 ;  /* 0x0000000000007941 */ /* 0x000fea0003800000 */
.L_x_2872:
        /* <DEDUP_REMOVED lines=28> */
[----:B--2---:R-:W-:Y:S01]  /*4db0*/  @!P0 FFMA.FTZ R34, R9, R7, -R19 ;  /* 0x0000000709228223 */ /* 0x004fe20000010813 */
        /* <DEDUP_REMOVED lines=29> */
.L_x_2875:
[----:B------:R-:W-:Y:S05]  /*4f90*/  BSYNC B0 ;  /* 0x0000000000007941 */ /* 0x000fea0003800000 */
.L_x_2874:
        /* <DEDUP_REMOVED lines=58> */
.L_x_2877:
[----:B------:R-:W-:Y:S05]  /*5340*/  BSYNC B0 ;  /* 0x0000000000007941 */ /* 0x000fea0003800000 */
.L_x_2876:
        /* <DEDUP_REMOVED lines=58> */
.L_x_2864:
        /* <DEDUP_REMOVED lines=47> */
.L_x_2879:
[----:B------:R-:W-:Y:S05]  /*59e0*/  BSYNC B0 ;  /* 0x0000000000007941 */ /* 0x000fea0003800000 */
.L_x_2878:
        /* <DEDUP_REMOVED lines=37> */
[----:B------:R-:W-:Y:S02]  /*5c40*/  IMAD.MOV.U32 R21, RZ, RZ, R12 ;  /* 0x000000ffff157224 */ /* 0x000fe400078e000c */
[----:B--2---:R-:W-:Y:S01]  /*5c50*/  IMAD.MOV.U32 R33, RZ, RZ, R14 ;  /* 0x000000ffff217224 */ /* 0x004fe200078e000e */
[----:B------:R-:W-:Y:S01]  /*5c60*/  SHF.R.S32.HI R3, RZ, 0x1f, R2 ;  /* 0x0000001fff037819 */ /* 0x000fe20000011402 */
[----:B------:R-:W-:Y:S03]  /*5c70*/  IMAD.MOV.U32 R20, RZ, RZ, R5 ;  /* 0x000000ffff147224 */ /* 0x000fe600078e0005 */
[----:B------:R-:W-:Y:S03]  /*5c80*/  LEA.HI R2, R3, R2, RZ, 0x4 ;  /* 0x0000000203027211 */ /* 0x000fe600078f20ff */
[--C-:B------:R-:W-:Y:S02]  /*5c90*/  @!P0 SHF.R.U64 R12, R12, 0x10, R13.reuse ;  /* 0x000000100c0c8819 */ /* 0x100fe4000000120d */
[----:B------:R-:W-:Y:S02]  /*5ca0*/  LEA.HI.SX32 R2, R2, R102, 0x1c ;  /* 0x0000006602027211 */ /* 0x000fe400078fe2ff */
[----:B------:R-:W-:Y:S02]  /*5cb0*/  @!P0 SHF.R.U32.HI R36, RZ, 0x10, R13 ;  /* 0x00000010ff248819 */ /* 0x000fe4000001160d */
[----:B------:R-:W-:Y:S01]  /*5cc0*/  SHF.R.S32.HI R3, RZ, 0x1f, R2 ;  /* 0x0000001fff037819 */ /* 0x000fe20000011402 */
[----:B------:R-:W-:Y:S01]  /*5cd0*/  IMAD.SHL.U32 R59, R2, 0x8, RZ ;  /* 0x00000008023b7824 */ /* 0x000fe200078e00ff */
[--C-:B------:R-:W-:Y:S02]  /*5ce0*/  @!P0 SHF.R.U64 R34, R14, 0x10, R15.reuse ;  /* 0x000000100e228819 */ /* 0x100fe4000000120f */
        /* <DEDUP_REMOVED lines=12> */
[----:B------:R-:W-:Y:S01]  /*5db0*/  @!P0 PRMT R51, R37, 0x5410, R36 ;  /* 0x0000541025338816 */ /* 0x000fe20000000024 */
[----:B------:R-:W-:Y:S01]  /*5dc0*/  IMAD.IADD R4, R58, 0x1, R4 ;  /* 0x000000013a047824 */ /* 0x000fe200078e0204 */
[----:B------:R-:W-:Y:S01]  /*5dd0*/  @!P0 SHF.R.U32.HI R8, RZ, 0x10, R5 ;  /* 0x00000010ff088819 */ /* 0x000fe20000011605 */
        /* <DEDUP_REMOVED lines=99> */
.L_x_2881:
[----:B------:R-:W-:Y:S05]  /*6410*/  BSYNC B0 ;  /* 0x0000000000007941 */ /* 0x000fea0003800000 */
.L_x_2880:
        /* <DEDUP_REMOVED lines=16> */
[----:B------:R-:W-:Y:S02]  /*6520*/  @!P0 PRMT R9, R52, 0x5410, R6 ;  /* 0x0000541034098816 */ /* 0x000fe40000000006 */
[----:B------:R-:W-:Y:S01]  /*6530*/  @!P0 PRMT R5, R22, 0x5432, R5 ;  /* 0x0000543216058816 */ /* 0x000fe20000000005 */
[----:B------:R-:W-:Y:S01]  /*6540*/  IMAD.SHL.U32 R2, R2, 0x200, RZ ;  /* 0x0000020002027824 */ /* 0x000fe200078e00ff */
[----:B------:R-:W-:Y:S02]  /*6550*/  LOP3.LUT R3, R233, 0x38, R48, 0xf8, !PT ;  /* 0x00000038e9037812 */ /* 0x000fe400078ef830 */
[----:B------:R-:W-:Y:S02]  /*6560*/  @!P0 SHF.R.U64 R4, R18, 0x10, R19 ;  /* 0x0000001012048819 */ /* 0x000fe40000001213 */
[----:B------:R-:W-:Y:S02]  /*6570*/  LOP3.LUT R3, R3, R150, RZ, 0x3c, !PT ;  /* 0x0000009603037212 */ /* 0x000fe400078e3cff */
[----:B------:R-:W-:Y:S02]  /*6580*/  LOP3.LUT R2, R2, 0x7ffff000, RZ, 0xc0, !PT ;  /* 0x7ffff00002027812 */ /* 0x000fe400078ec0ff */
[----:B------:R-:W-:Y:S02]  /*6590*/  @!P0 SHF.R.U32.HI R16, RZ, 0x10, R43 ;  /* 0x00000010ff108819 */ /* 0x000fe4000001162b */
[----:B------:R-:W-:Y:S01]  /*65a0*/  IADD3 R2, R3, R2, R151 ;  /* 0x0000000203027210 */ /* 0x000fe20007ffe097 */
[----:B------:R-:W-:Y:S01]  /*65b0*/  IMAD.IADD R3, R112, 0x1, R58 ;  /* 0x0000000170037824 */ /* 0x000fe200078e023a */
[----:B------:R-:W-:Y:S02]  /*65c0*/  @!P0 PRMT R21, R52, 0x5432, R7 ;  /* 0x0000543234158816 */ /* 0x000fe40000000007 */
[----:B------:R-:W-:Y:S01]  /*65d0*/  @!P0 SHF.L.U32 R6, R9, 0x10, RZ ;  /* 0x0000001009068819 */ /* 0x000fe200000006ff */
[----:B------:R-:W-:Y:S01]  /*65e0*/  IMAD.IADD R2, R58, 0x1, R2 ;  /* 0x000000013a027824 */ /* 0x000fe200078e0202 */
[----:B------:R-:W-:Y:S01]  /*65f0*/  @!P0 SHF.R.U64 R8, R42, 0x10, R43 ;  /* 0x000000102a088819 */ /* 0x000fe2000000122b */
[----:B------:R-:W-:Y:S01]  /*6600*/  IMAD.SHL.U32 R3, R3, 0x2, RZ ;  /* 0x0000000203037824 */ /* 0x000fe200078e00ff */
[C---:B--2---:R-:W-:Y:S01]  /*6610*/  @!P0 PRMT R33, R53.reuse, 0x5432, R16 ;  /* 0x0000543235218816 */ /* 0x044fe20000000010 */
[----:B------:R-:W-:Y:S01]  /*6620*/  IMAD.SHL.U32 R2, R2, 0x2, RZ ;  /* 0x0000000202027824 */ /* 0x000fe200078e00ff */
[----:B------:R-:W-:Y:S02]  /*6630*/  @!P0 PRMT R34, R53, 0x5410, R8 ;  /* 0x0000541035228816 */ /* 0x000fe40000000008 */
[----:B------:R1:W2:Y:S01]  /*6640*/  LDS.128 R36, [R3+0xc100] ;  /* 0x00c1000003247984 */ /* 0x0002a20000000c00 */
[----:B------:R-:W-:Y:S07]  /*6650*/  @!P0 LOP3.LUT R9, R9, 0xffff0000, RZ, 0xc0, !PT ;  /* 0xffff000009098812 */ /* 0x000fee00078ec0ff */
[----:B------:R5:W4:Y:S01]  /*6660*/  LDS.128 R12, [R2+0xc100] ;  /* 0x00c10000020c7984 */ /* 0x000b220000000c00 */
[----:B-1----:R-:W-:Y:S01]  /*6670*/  @!P0 SHF.R.U32.HI R3, RZ, 0x10, R19 ;  /* 0x00000010ff038819 */ /* 0x002fe20000011613 */
[C---:B------:R-:W-:Y:S01]  /*6680*/  @!P0 IMAD.U32 R19, R21.reuse, 0x10000, RZ ;  /* 0x0001000015138824 */ /* 0x040fe200078e00ff */
[----:B------:R-:W-:Y:S02]  /*6690*/  @!P0 LOP3.LUT R21, R21, 0xffff0000, RZ, 0xc0, !PT ;  /* 0xffff000015158812 */ /* 0x000fe400078ec0ff */
[C---:B------:R-:W-:Y:S02]  /*66a0*/  @!P0 PRMT R16, R23.reuse, 0x5432, R3 ;  /* 0x0000543217108816 */ /* 0x040fe40000000003 */
[----:B-----5:R-:W-:Y:S02]  /*66b0*/  @!P0 SHF.R.U32.HI R2, RZ, 0x10, R17 ;  /* 0x00000010ff028819 */ /* 0x020fe40000011611 */
[----:B------:R-:W-:Y:S01]  /*66c0*/  @!P0 PRMT R17, R23, 0x5410, R4 ;  /* 0x0000541017118816 */ /* 0x000fe20000000004 */
[----:B------:R-:W-:Y:S01]  /*66d0*/  @!P0 IMAD.U32 R4, R5, 0x10000, RZ ;  /* 0x0001000005048824 */ /* 0x000fe200078e00ff */
[----:B------:R-:W-:Y:S01]  /*66e0*/  @!P0 PRMT R7, R22, 0x5410, R2 ;  /* 0x0000541016078816 */ /* 0x000fe20000000002 */
[----:B--2---:R-:W-:Y:S02]  /*66f0*/  @!P0 IMAD.U32 R8, R36, 0x10000, RZ ;  /* 0x0001000024088824 */ /* 0x004fe400078e00ff */
[----:B------:R-:W-:Y:S02]  /*6700*/  @!P0 IMAD.U32 R20, R37, 0x10000, RZ ;  /* 0x0001000025148824 */ /* 0x000fe400078e00ff */
[----:B----4-:R-:W-:Y:S01]  /*6710*/  @!P0 IMAD.U32 R2, R12, 0x10000, RZ ;  /* 0x000100000c028824 */ /* 0x010fe200078e00ff */
[----:B------:R-:W-:Y:S03]  /*6720*/  @!P0 SHF.L.U32 R3, R13, 0x10, RZ ;  /* 0x000000100d038819 */ /* 0x000fe600000006ff */
[C---:B------:R-:W-:Y:S02]  /*6730*/  @!P0 FMUL.FTZ R18, R2.reuse, R6 ;  /* 0x0000000602128220 */ /* 0x040fe40000410000 */
[-C--:B------:R-:W-:Y:S02]  /*6740*/  @!P0 FMUL.FTZ R2, R2, R4.reuse ;  /* 0x0000000402028220 */ /* 0x080fe40000410000 */
[----:B------:R-:W-:Y:S02]  /*6750*/  @!P0 FFMA.FTZ R49, R8, R4, -R18 ;  /* 0x0000000408318223 */ /* 0x000fe40000010812 */
[----:B------:R-:W-:Y:S01]  /*6760*/  @!P0 FFMA.FTZ R2, R6, R8, R2 ;  /* 0x0000000806028223 */ /* 0x000fe20000010002 */
[----:B------:R-:W-:Y:S01]  /*6770*/  @!P0 LOP3.LUT R6, R12, 0xffff0000, RZ, 0xc0, !PT ;  /* 0xffff00000c068812 */ /* 0x000fe200078ec0ff */
[C---:B------:R-:W-:Y:S01]  /*6780*/  @!P0 IMAD.U32 R8, R7.reuse, 0x10000, RZ ;  /* 0x0001000007088824 */ /* 0x040fe200078e00ff */
[----:B------:R-:W-:Y:S01]  /*6790*/  @!P0 LOP3.LUT R7, R7, 0xffff0000, RZ, 0xc0, !PT ;  /* 0xffff000007078812 */ /* 0x000fe200078ec0ff */
[C---:B------:R-:W-:Y:S02]  /*67a0*/  @!P0 FMUL.FTZ R18, R3.reuse, R19 ;  /* 0x0000001303128220 */ /* 0x040fe40000410000 */
[-C--:B------:R-:W-:Y:S02]  /*67b0*/  @!P0 FMUL.FTZ R4, R3, R8.reuse ;  /* 0x0000000803048220 */ /* 0x080fe40000410000 */
[----:B------:R-:W-:Y:S01]  /*67c0*/  @!P0 FFMA.FTZ R42, R20, R8, -R18 ;  /* 0x00000008142a8223 */ /* 0x000fe20000010812 */
[----:B------:R-:W-:Y:S01]  /*67d0*/  @!P0 LOP3.LUT R8, R5, 0xffff0000, RZ, 0xc0, !PT ;  /* 0xffff000005088812 */ /* 0x000fe200078ec0ff */
[----:B------:R-:W-:Y:S01]  /*67e0*/  @!P0 FMUL.FTZ R22, R6, R9 ;  /* 0x0000000906168220 */ /* 0x000fe20000410000 */
[----:B------:R-:W-:Y:S02]  /*67f0*/  @!P0 LOP3.LUT R18, R36, 0xffff0000, RZ, 0xc0, !PT ;  /* 0xffff000024128812 */ /* 0x000fe400078ec0ff */
[----:B------:R-:W-:Y:S01]  /*6800*/  @!P0 LOP3.LUT R5, R13, 0xffff0000, RZ, 0xc0, !PT ;  /* 0xffff00000d058812 */ /* 0x000fe200078ec0ff */
[-C--:B------:R-:W-:Y:S02]  /*6810*/  @!P0 FMUL.FTZ R3, R6, R8.reuse ;  /* 0x0000000806038220 */ /* 0x080fe40000410000 */
[----:B------:R-:W-:Y:S01]  /*6820*/  @!P0 FFMA.FTZ R43, R18, R8, -R22 ;  /* 0x00000008122b8223 */ /* 0x000fe20000010816 */
[----:B------:R-:W-:Y:S01]  /*6830*/  @!P0 LOP3.LUT R22, R37, 0xffff0000, RZ, 0xc0, !PT ;  /* 0xffff000025168812 */ /* 0x000fe200078ec0ff */
[----:B------:R-:W-:Y:S01]  /*6840*/  @!P0 FMUL.FTZ R6, R5, R21 ;  /* 0x0000001505068220 */ /* 0x000fe20000410000 */
[----:B------:R-:W-:Y:S01]  /*6850*/  @!P0 SHF.L.U32 R8, R17, 0x10, RZ ;  /* 0x0000001011088819 */ /* 0x000fe200000006ff */
[----:B------:R-:W-:Y:S02]  /*6860*/  @!P0 FFMA.FTZ R3, R9, R18, R3 ;  /* 0x0000001209038223 */ /* 0x000fe40000010003 */
[-C--:B------:R-:W-:Y:S02]  /*6870*/  @!P0 FFMA.FTZ R40, R22, R7.reuse, -R6 ;  /* 0x0000000716288223 */ /* 0x080fe40000010806 */
[----:B------:R-:W-:Y:S02]  /*6880*/  @!P0 IMAD.U32 R9, R34, 0x10000, RZ ;  /* 0x0001000022098824 */ /* 0x000fe400078e00ff */
[----:B------:R-:W-:Y:S01]  /*6890*/  @!P0 IMAD.U32 R6, R14, 0x10000, RZ ;  /* 0x000100000e068824 */ /* 0x000fe200078e00ff */
[----:B------:R-:W-:Y:S01]  /*68a0*/  @!P0 F2FP.BF16.PACK_AB R40, R40, R42 ;  /* 0x0000002a2828823e */ /* 0x000fe200000010ff */
[----:B------:R-:W-:Y:S02]  /*68b0*/  @!P0 FMUL.FTZ R5, R5, R7 ;  /* 0x0000000705058220 */ /* 0x000fe40000410000 */
[----:B------:R-:W-:Y:S02]  /*68c0*/  @!P0 FFMA.FTZ R4, R19, R20, R4 ;  /* 0x0000001413048223 */ /* 0x000fe40000010004 */
[----:B------:R-:W-:Y:S02]  /*68d0*/  @!P0 IMAD.U32 R18, R38, 0x10000, RZ ;  /* 0x0001000026128824 */ /* 0x000fe400078e00ff */
[C---:B------:R-:W-:Y:S02]  /*68e0*/  @!P0 FMUL.FTZ R20, R6.reuse, R9 ;  /* 0x0000000906148220 */ /* 0x040fe40000410000 */
[----:B------:R-:W-:Y:S02]  /*68f0*/  @!P0 FMUL.FTZ R6, R6, R8 ;  /* 0x0000000806068220 */ /* 0x000fe40000410000 */
[----:B------:R-:W-:Y:S01]  /*6900*/  @!P0 FFMA.FTZ R5, R21, R22, R5 ;  /* 0x0000001615058223 */ /* 0x000fe20000010005 */
[C---:B------:R-:W-:Y:S01]  /*6910*/  @!P0 LOP3.LUT R21, R33.reuse, 0xffff0000, RZ, 0xc0, !PT ;  /* 0xffff000021158812 */ /* 0x040fe200078ec0ff */
[----:B------:R-:W-:Y:S01]  /*6920*/  @!P0 IMAD.U32 R19, R33, 0x10000, RZ ;  /* 0x0001000021138824 */ /* 0x000fe200078e00ff */
[----:B------:R-:W-:Y:S01]  /*6930*/  @!P0 LOP3.LUT R22, R39, 0xffff0000, RZ, 0xc0, !PT ;  /* 0xffff000027168812 */ /* 0x000fe200078ec0ff */
[----:B------:R-:W-:Y:S01]  /*6940*/  @!P0 IMAD.U32 R7, R15, 0x10000, RZ ;  /* 0x000100000f078824 */ /* 0x000fe200078e00ff */
[----:B------:R-:W-:Y:S01]  /*6950*/  @!P0 F2FP.BF16.PACK_AB R33, R43, R49 ;  /* 0x000000312b21823e */ /* 0x000fe200000010ff */
[----:B------:R-:W-:Y:S01]  /*6960*/  @!P0 FFMA.FTZ R6, R9, R18, R6 ;  /* 0x0000001209068223 */ /* 0x000fe20000010006 */
[----:B------:R-:W-:Y:S01]  /*6970*/  @!P0 F2FP.BF16.PACK_AB R4, R5, R4 ;  /* 0x000000040504823e */ /* 0x000fe200000010ff */
[----:B------:R-:W-:Y:S02]  /*6980*/  @!P0 IMAD.U32 R9, R16, 0x10000, RZ ;  /* 0x0001000010098824 */ /* 0x000fe400078e00ff */
[----:B------:R-:W-:Y:S01]  /*6990*/  @!P0 FFMA.FTZ R41, R18, R8, -R20 ;  /* 0x0000000812298223 */ /* 0x000fe20000010814 */
[----:B------:R-:W-:Y:S01]  /*69a0*/  @!P0 SHF.L.U32 R20, R39, 0x10, RZ ;  /* 0x0000001027148819 */ /* 0x000fe200000006ff */
[C---:B------:R-:W-:Y:S02]  /*69b0*/  @!P0 FMUL.FTZ R18, R7.reuse, R19 ;  /* 0x0000001307128220 */ /* 0x040fe40000410000 */
[-C--:B------:R-:W-:Y:S01]  /*69c0*/  @!P0 FMUL.FTZ R8, R7, R9.reuse ;  /* 0x0000000907088220 */ /* 0x080fe20000410000 */
[----:B------:R-:W-:Y:S01]  /*69d0*/  @!P0 LOP3.LUT R7, R15, 0xffff0000, RZ, 0xc0, !PT ;  /* 0xffff00000f078812 */ /* 0x000fe200078ec0ff */
[----:B------:R-:W-:Y:S01]  /*69e0*/  @!P0 FFMA.FTZ R23, R20, R9, -R18 ;  /* 0x0000000914178223 */ /* 0x000fe20000010812 */
[----:B------:R-:W-:Y:S01]  /*69f0*/  @!P0 LOP3.LUT R9, R16, 0xffff0000, RZ, 0xc0, !PT ;  /* 0xffff000010098812 */ /* 0x000fe200078ec0ff */
[----:B------:R-:W-:Y:S01]  /*6a00*/  @!P0 IMAD.MOV.U32 R36, RZ, RZ, R33 ;  /* 0x000000ffff248224 */ /* 0x000fe200078e0021 */
[----:B------:R-:W-:Y:S01]  /*6a10*/  @!P0 LOP3.LUT R18, R34, 0xffff0000, RZ, 0xc0, !PT ;  /* 0xffff000022128812 */ /* 0x000fe200078ec0ff */
[C---:B------:R-:W-:Y:S02]  /*6a20*/  @!P0 FMUL.FTZ R16, R7.reuse, R21 ;  /* 0x0000001507108220 */ /* 0x040fe40000410000 */
[----:B------:R-:W-:Y:S02]  /*6a30*/  @!P0 IMAD.MOV.U32 R37, RZ, RZ, R40 ;  /* 0x000000ffff258224 */ /* 0x000fe400078e0028 */
[-C--:B------:R-:W-:Y:S02]  /*6a40*/  @!P0 FFMA.FTZ R16, R22, R9.reuse, -R16 ;  /* 0x0000000916108223 */ /* 0x080fe40000010810 */
[----:B------:R-:W-:Y:S01]  /*6a50*/  @!P0 FMUL.FTZ R9, R7, R9 ;  /* 0x0000000907098220 */ /* 0x000fe20000410000 */
[----:B------:R-:W-:Y:S01]  /*6a60*/  @!P0 LOP3.LUT R7, R14, 0xffff0000, RZ, 0xc0, !PT ;  /* 0xffff00000e078812 */ /* 0x000fe200078ec0ff */
[----:B------:R-:W-:Y:S01]  /*6a70*/  @!P0 IMAD.MOV.U32 R13, RZ, RZ, R4 ;  /* 0x000000ffff0d8224 */ /* 0x000fe200078e0004 */
[----:B------:R-:W-:Y:S02]  /*6a80*/  @!P0 F2FP.BF16.PACK_AB R23, R16, R23 ;  /* 0x000000171017823e */ /* 0x000fe400000010ff */
[----:B------:R-:W-:Y:S01]  /*6a90*/  @!P0 LOP3.LUT R16, R17, 0xffff0000, RZ, 0xc0, !PT ;  /* 0xffff000011108812 */ /* 0x000fe200078ec0ff */
[C---:B------:R-:W-:Y:S01]  /*6aa0*/  @!P0 FMUL.FTZ R34, R7.reuse, R18 ;  /* 0x0000001207228220 */ /* 0x040fe20000410000 */
[----:B------:R-:W-:Y:S01]  /*6ab0*/  @!P0 LOP3.LUT R17, R38, 0xffff0000, RZ, 0xc0, !PT ;  /* 0xffff000026118812 */ /* 0x000fe200078ec0ff */
[----:B------:R-:W-:Y:S02]  /*6ac0*/  @!P0 IMAD.MOV.U32 R39, RZ, RZ, R23 ;  /* 0x000000ffff278224 */ /* 0x000fe400078e0017 */
[-C--:B------:R-:W-:Y:S02]  /*6ad0*/  @!P0 FMUL.FTZ R7, R7, R16.reuse ;  /* 0x0000001007078220 */ /* 0x080fe40000410000 */
[----:B------:R-:W-:Y:S01]  /*6ae0*/  @!P0 FFMA.FTZ R34, R17, R16, -R34 ;  /* 0x0000001011228223 */ /* 0x000fe20000010822 */
[----:B------:R-:W-:Y:S01]  /*6af0*/  @!P0 F2FP.BF16.PACK_AB R16, R3, R2 ;  /* 0x000000020310823e */ /* 0x000fe200000010ff */
[----:B------:R-:W-:Y:S02]  /*6b00*/  @!P0 FFMA.FTZ R7, R18, R17, R7 ;  /* 0x0000001112078223 */ /* 0x000fe40000010007 */
[----:B------:R-:W-:Y:S01]  /*6b10*/  @!P0 FFMA.FTZ R8, R19, R20, R8 ;  /* 0x0000001413088223 */ /* 0x000fe20000010008 */
[----:B------:R-:W-:Y:S01]  /*6b20*/  @!P0 F2FP.BF16.PACK_AB R17, R34, R41 ;  /* 0x000000292211823e */ /* 0x000fe200000010ff */
[----:B------:R-:W-:Y:S01]  /*6b30*/  @!P0 FFMA.FTZ R9, R21, R22, R9 ;  /* 0x0000001615098223 */ /* 0x000fe20000010009 */
[----:B------:R-:W-:Y:S02]  /*6b40*/  @!P0 F2FP.BF16.PACK_AB R3, R7, R6 ;  /* 0x000000060703823e */ /* 0x000fe400000010ff */
[----:B------:R-:W-:Y:S01]  /*6b50*/  @!P0 MOV R12, R16 ;  /* 0x00000010000c8202 */ /* 0x000fe20000000f00 */
[----:B------:R-:W-:Y:S01]  /*6b60*/  @!P0 IMAD.MOV.U32 R38, RZ, RZ, R17 ;  /* 0x000000ffff268224 */ /* 0x000fe200078e0011 */
        /* <DEDUP_REMOVED lines=9> */
.L_x_2883:
[----:B------:R-:W-:Y:S05]  /*6c00*/  BSYNC B0 ;  /* 0x0000000000007941 */ /* 0x000fea0003800000 */
.L_x_2882:
        /* <DEDUP_REMOVED lines=19> */
[--C-:B------:R-:W-:Y:S02]  /*6d40*/  @!P0 SHF.R.U64 R7, R44, 0x10, R45.reuse ;  /* 0x000000102c078819 */ /* 0x100fe4000000122d */
[----:B------:R-:W-:Y:S02]  /*6d50*/  LOP3.LUT R3, R3, R150, RZ, 0x3c, !PT ;  /* 0x0000009603037212 */ /* 0x000fe400078e3cff */
[----:B------:R-:W-:Y:S02]  /*6d60*/  LOP3.LUT R2, R2, 0x7ffff000, RZ, 0xc0, !PT ;  /* 0x7ffff00002027812 */ /* 0x000fe400078ec0ff */
[----:B------:R-:W-:Y:S02]  /*6d70*/  @!P0 SHF.R.U32.HI R6, RZ, 0x10, R45 ;  /* 0x00000010ff068819 */ /* 0x000fe4000001162d */
[----:B------:R-:W-:Y:S01]  /*6d80*/  IADD3 R2, R3, R2, R151 ;  /* 0x0000000203027210 */ /* 0x000fe20007ffe097 */
[----:B------:R-:W-:Y:S01]  /*6d90*/  IMAD.IADD R3, R107, 0x1, R58 ;  /* 0x000000016b037824 */ /* 0x000fe200078e023a */
[----:B------:R-:W-:Y:S02]  /*6da0*/  @!P0 SHF.R.U64 R9, R46, 0x10, R47 ;  /* 0x000000102e098819 */ /* 0x000fe4000000122f */
[----:B------:R-:W-:Y:S01]  /*6db0*/  @!P0 PRMT R7, R54, 0x5410, R7 ;  /* 0x0000541036078816 */ /* 0x000fe20000000007 */
[----:B------:R-:W-:Y:S01]  /*6dc0*/  IMAD.IADD R2, R58, 0x1, R2 ;  /* 0x000000013a027824 */ /* 0x000fe200078e0202 */
[----:B------:R-:W-:Y:S01]  /*6dd0*/  @!P0 SHF.R.U32.HI R8, RZ, 0x10, R47 ;  /* 0x00000010ff088819 */ /* 0x000fe2000001162f */
[----:B------:R-:W-:Y:S01]  /*6de0*/  IMAD.SHL.U32 R3, R3, 0x2, RZ ;  /* 0x0000000203037824 */ /* 0x000fe200078e00ff */
[----:B------:R-:W-:Y:S01]  /*6df0*/  @!P0 LOP3.LUT R18, R7, 0xffff0000, RZ, 0xc0, !PT ;  /* 0xffff000007128812 */ /* 0x000fe200078ec0ff */
[----:B------:R-:W-:Y:S01]  /*6e00*/  IMAD.SHL.U32 R2, R2, 0x2, RZ ;  /* 0x0000000202027824 */ /* 0x000fe200078e00ff */
[----:B------:R-:W-:Y:S02]  /*6e10*/  @!P0 PRMT R26, R55, 0x5432, R9 ;  /* 0x00005432371a8816 */ /* 0x000fe40000000009 */
[----:B------:R1:W3:Y:S01]  /*6e20*/  LDS.128 R36, [R3+0xc100] ;  /* 0x00c1000003247984 */ /* 0x0002e20000000c00 */
[----:B------:R-:W-:Y:S02]  /*6e30*/  @!P0 SHF.L.U32 R9, R7, 0x10, RZ ;  /* 0x0000001007098819 */ /* 0x000fe400000006ff */
[----:B------:R-:W-:Y:S05]  /*6e40*/  @!P0 PRMT R22, R54, 0x5432, R6 ;  /* 0x0000543236168816 */ /* 0x000fea0000000006 */
[----:B------:R4:W5:Y:S01]  /*6e50*/  LDS.128 R12, [R2+0xc100] ;  /* 0x00c10000020c7984 */ /* 0x0009620000000c00 */
[----:B-1----:R-:W-:Y:S04]  /*6e60*/  @!P0 SHF.R.U32.HI R3, RZ, 0x10, R25 ;  /* 0x00000010ff038819 */ /* 0x002fe80000011619 */
[----:B------:R-:W-:Y:S02]  /*6e70*/  @!P0 PRMT R6, R29, 0x5410, R3 ;  /* 0x000054101d068816 */ /* 0x000fe40000000003 */
[----:B----4-:R-:W-:Y:S02]  /*6e80*/  @!P0 SHF.R.U64 R2, R24, 0x10, R25 ;  /* 0x0000001018028819 */ /* 0x010fe40000001219 */
[----:B------:R-:W-:Y:S02]  /*6e90*/  @!P0 PRMT R24, R55, 0x5410, R8 ;  /* 0x0000541037188816 */ /* 0x000fe40000000008 */
[----:B------:R-:W-:Y:S02]  /*6ea0*/  @!P0 PRMT R8, R30, 0x5410, R5 ;  /* 0x000054101e088816 */ /* 0x000fe40000000005 */
[----:B--2---:R-:W-:Y:S02]  /*6eb0*/  @!P0 LOP3.LUT R33, R24, 0xffff0000, RZ, 0xc0, !PT ;  /* 0xffff000018218812 */ /* 0x004fe400078ec0ff */
[----:B------:R-:W-:Y:S01]  /*6ec0*/  @!P0 PRMT R2, R29, 0x5432, R2 ;  /* 0x000054321d028816 */ /* 0x000fe20000000002 */
[C---:B---3--:R-:W-:Y:S01]  /*6ed0*/  @!P0 IMAD.U32 R17, R36.reuse, 0x10000, RZ ;  /* 0x0001000024118824 */ /* 0x048fe200078e00ff */
[----:B------:R-:W-:Y:S01]  /*6ee0*/  @!P0 LOP3.LUT R19, R36, 0xffff0000, RZ, 0xc0, !PT ;  /* 0xffff000024138812 */ /* 0x000fe200078ec0ff */
[C---:B------:R-:W-:Y:S01]  /*6ef0*/  @!P0 IMAD.U32 R21, R37.reuse, 0x10000, RZ ;  /* 0x0001000025158824 */ /* 0x040fe200078e00ff */
[----:B------:R-:W-:Y:S01]  /*6f00*/  @!P0 LOP3.LUT R23, R37, 0xffff0000, RZ, 0xc0, !PT ;  /* 0xffff000025178812 */ /* 0x000fe200078ec0ff */
[----:B------:R-:W-:Y:S01]  /*6f10*/  @!P0 IMAD.U32 R7, R2, 0x10000, RZ ;  /* 0x0001000002078824 */ /* 0x000fe200078e00ff */
[C---:B------:R-:W-:Y:S01]  /*6f20*/  @!P0 LOP3.LUT R34, R39.reuse, 0xffff0000, RZ, 0xc0, !PT ;  /* 0xffff000027228812 */ /* 0x040fe200078ec0ff */
[----:B------:R-:W-:Y:S01]  /*6f30*/  @!P0 IMAD.U32 R29, R24, 0x10000, RZ ;  /* 0x00010000181d8824 */ /* 0x000fe200078e00ff */
[----:B------:R-:W-:Y:S01]  /*6f40*/  @!P0 LOP3.LUT R27, R38, 0xffff0000, RZ, 0xc0, !PT ;  /* 0xffff0000261b8812 */ /* 0x000fe200078ec0ff */
[C---:B-----5:R-:W-:Y:S01]  /*6f50*/  @!P0 IMAD.U32 R4, R12.reuse, 0x10000, RZ ;  /* 0x000100000c048824 */ /* 0x060fe200078e00ff */
[----:B------:R-:W-:Y:S01]  /*6f60*/  @!P0 LOP3.LUT R3, R12, 0xffff0000, RZ, 0xc0, !PT ;  /* 0xffff00000c038812 */ /* 0x000fe200078ec0ff */
[----:B------:R-:W-:Y:S01]  /*6f70*/  @!P0 IMAD.U32 R30, R39, 0x10000, RZ ;  /* 0x00010000271e8824 */ /* 0x000fe200078e00ff */
        /* <DEDUP_REMOVED lines=23> */
[----:B------:R-:W-:Y:S01]  /*70f0*/  @!P0 FMUL.FTZ R24, R6, R29 ;  /* 0x0000001d06188220 */ /* 0x000fe20000410000 */
[----:B------:R-:W-:Y:S01]  /*7100*/  @!P0 LOP3.LUT R7, R15, 0xffff0000, RZ, 0xc0, !PT ;  /* 0xffff00000f078812 */ /* 0x000fe200078ec0ff */
[----:B------:R-:W-:Y:S01]  /*7110*/  @!P0 FFMA.FTZ R3, R18, R19, R3 ;  /* 0x0000001312038223 */ /* 0x000fe20000010003 */
[----:B------:R-:W-:Y:S01]  /*7120*/  @!P0 F2FP.BF16.PACK_AB R19, R47, R50 ;  /* 0x000000322f13823e */ /* 0x000fe200000010ff */
[----:B------:R-:W-:Y:S02]  /*7130*/  @!P0 FMUL.FTZ R8, R6, R9 ;  /* 0x0000000906088220 */ /* 0x000fe40000410000 */
[C---:B------:R-:W-:Y:S02]  /*7140*/  @!P0 FMUL.FTZ R25, R7.reuse, R33 ;  /* 0x0000002107198220 */ /* 0x040fe40000410000 */
[----:B------:R-:W-:Y:S02]  /*7150*/  @!P0 FFMA.FTZ R44, R30, R9, -R24 ;  /* 0x000000091e2c8223 */ /* 0x000fe40000010818 */
[-C--:B------:R-:W-:Y:S01]  /*7160*/  @!P0 FMUL.FTZ R9, R7, R17.reuse ;  /* 0x0000001107098220 */ /* 0x080fe20000410000 */
[----:B------:R-:W-:Y:S01]  /*7170*/  @!P0 LOP3.LUT R7, R14, 0xffff0000, RZ, 0xc0, !PT ;  /* 0xffff00000e078812 */ /* 0x000fe200078ec0ff */
[C---:B------:R-:W-:Y:S01]  /*7180*/  @!P0 IMAD.U32 R24, R26.reuse, 0x10000, RZ ;  /* 0x000100001a188824 */ /* 0x040fe200078e00ff */
[----:B------:R-:W-:Y:S01]  /*7190*/  @!P0 LOP3.LUT R26, R26, 0xffff0000, RZ, 0xc0, !PT ;  /* 0xffff00001a1a8812 */ /* 0x000fe200078ec0ff */
[----:B------:R-:W-:Y:S02]  /*71a0*/  @!P0 IMAD.U32 R6, R14, 0x10000, RZ ;  /* 0x000100000e068824 */ /* 0x000fe400078e00ff */
[----:B------:R-:W-:Y:S01]  /*71b0*/  @!P0 FFMA.FTZ R43, R34, R17, -R25 ;  /* 0x00000011222b8223 */ /* 0x000fe20000010819 */
[----:B------:R-:W-:Y:S01]  /*71c0*/  @!P0 SHF.L.U32 R25, R38, 0x10, RZ ;  /* 0x0000001026198819 */ /* 0x000fe200000006ff */
[C---:B------:R-:W-:Y:S01]  /*71d0*/  @!P0 IMAD.U32 R17, R16.reuse, 0x10000, RZ ;  /* 0x0001000010118824 */ /* 0x040fe200078e00ff */
[----:B------:R-:W-:Y:S01]  /*71e0*/  @!P0 LOP3.LUT R16, R16, 0xffff0000, RZ, 0xc0, !PT ;  /* 0xffff000010108812 */ /* 0x000fe200078ec0ff */
[C---:B------:R-:W-:Y:S01]  /*71f0*/  @!P0 FMUL.FTZ R40, R6.reuse, R24 ;  /* 0x0000001806288220 */ /* 0x040fe20000410000 */
[----:B------:R-:W-:Y:S01]  /*7200*/  @!P0 F2FP.BF16.PACK_AB R18, R43, R44 ;  /* 0x0000002c2b12823e */ /* 0x000fe200000010ff */
        /* <DEDUP_REMOVED lines=8> */
[----:B------:R-:W-:Y:S01]  /*7290*/  @!P0 FFMA.FTZ R5, R22, R23, R5 ;  /* 0x0000001716058223 */ /* 0x000fe20000010005 */
[----:B------:R-:W-:Y:S01]  /*72a0*/  @!P0 F2FP.BF16.PACK_AB R16, R3, R2 ;  /* 0x000000020310823e */ /* 0x000fe200000010ff */
[----:B------:R-:W-:Y:S02]  /*72b0*/  @!P0 FFMA.FTZ R6, R24, R25, R6 ;  /* 0x0000001918068223 */ /* 0x000fe40000010006 */
[----:B------:R-:W-:Y:S01]  /*72c0*/  @!P0 FFMA.FTZ R7, R26, R27, R7 ;  /* 0x0000001b1a078223 */ /* 0x000fe20000010007 */
[----:B------:R-:W-:Y:S01]  /*72d0*/  @!P0 F2FP.BF16.PACK_AB R4, R5, R4 ;  /* 0x000000040504823e */ /* 0x000fe200000010ff */
[----:B------:R-:W-:Y:S01]  /*72e0*/  @!P0 FFMA.FTZ R8, R29, R30, R8 ;  /* 0x0000001e1d088223 */ /* 0x000fe20000010008 */
[----:B------:R-:W-:Y:S01]  /*72f0*/  @!P0 MOV R12, R16 ;  /* 0x00000010000c8202 */ /* 0x000fe20000000f00 */
        /* <DEDUP_REMOVED lines=18> */
.L_x_2863:
[----:B-1----:R-:W-:Y:S01]  /*7420*/  IMAD.WIDE.U32 R2, R63, c[0x0][0x1e0], RZ ;  /* 0x000078003f027a25 */ /* 0x002fe200078e00ff */
        /* <DEDUP_REMOVED lines=12> */
[----:B------:R-:W1:Y:S08]  /*74f0*/  SHFL.IDX PT, R2, R3, RZ, 0x1c1f ;  /* 0x001c1fff03027589 */ /* 0x000e7000000e0000 */
[----:B------:R2:W3:Y:S02]  /*7500*/  SHFL.IDX PT, R3, R4, RZ, 0x1c1f ;  /* 0x001c1fff04037589 */ /* 0x0004e400000e0000 */
[----:B--2---:R-:W-:Y:S05]  /*7510*/  IMAD.IADD R4, R67, 0x1, -R8 ;  /* 0x0000000143047824 */ /* 0x004fea00078e0a08 */
[----:B------:R-:W-:Y:S04]  /*7520*/  IMNMX R64, R4, 0x40, PT ;  /* 0x0000004004407817 */ /* 0x000fe80003800200 */
[----:B------:R-:W-:Y:S11]  /*7530*/  ISETP.GT.AND P0, PT, R64, R227, PT ;  /* 0x000000e34000720c */ /* 0x000ff60003f04270 */
[----:B------:R-:W-:Y:S02]  /*7540*/  @!UPT UIADD3 URZ, URZ, URZ, URZ ;  /* 0x0000003f3f3ff290 */ /* 0x000fe4000fffe03f */
[----:B------:R-:W-:-:S05]  /*7550*/  @!P0 BRA `(.L_x_2867) ;  /* 0x0000020000008947 */ /* 0x000fca0003800000 */
[----:B-1-3--:R-:W-:Y:S02]  /*7560*/  ISETP.GE.AND P1, PT, R104, c[0x0][0x1d4], PT ;  /* 0x0000750068007a0c */ /* 0x00afe40003f26270 */
[----:B------:R-:W-:Y:S02]  /*7570*/  ISETP.GE.AND P3, PT, R224, c[0x0][0x1d4], PT ;  /* 0x00007500e0007a0c */ /* 0x000fe40003f66270 */
[C---:B------:R-:W-:Y:S09]  /*7580*/  ISETP.GE.AND P2, PT, R223.reuse, c[0x0][0x1d4], PT ;  /* 0x00007500df007a0c */ /* 0x040ff20003f46270 */
[----:B------:R-:W1:Y:S01]  /*7590*/  @!P1 LDS.128 R12, [R61+0xc000] ;  /* 0x00c000003d0c9984 */ /* 0x000e620000000c00 */
        /* <DEDUP_REMOVED lines=28> */
.L_x_2867:
[----:B-1-3--:R-:W-:Y:S05]  /*7760*/  BSYNC B1 ;  /* 0x0000000000017941 */ /* 0x00afea0003800000 */
.L_x_2862:
[----:B------:R-:W-:Y:S01]  /*7770*/  ISETP.GT.AND P0, PT, R28, R31, PT ;  /* 0x0000001f1c00720c */ /* 0x000fe20003f04270 */
[----:B-----5:R-:W-:Y:S01]  /*7780*/  IMAD R8, R66, c[0x0][0x218], RZ ;  /* 0x0000860042087a24 */ /* 0x020fe200078e02ff */
[C---:B------:R-:W-:Y:S01]  /*7790*/  ISETP.GE.AND P1, PT, R35.reuse, 0x1, PT ;  /* 0x000000012300780c */ /* 0x040fe20003f26270 */
[----:B------:R-:W-:Y:S01]  /*77a0*/  BSSY B0, `(.L_x_2884) ;  /* 0x000004a000007945 */ /* 0x000fe20003800000 */
[C---:B--2---:R-:W-:Y:S01]  /*77b0*/  IADD3 R3, R35.reuse, 0x1, RZ ;  /* 0x0000000123037810 */ /* 0x044fe20007ffe0ff */
        /* <DEDUP_REMOVED lines=36> */
[----:B------:R2:W3:Y:S01]  /*7a00*/  SHFL.IDX PT, R5, R3, RZ, 0x1c1f ;  /* 0x001c1fff03057589 */ /* 0x0004e200000e0000 */
[----:B------:R-:W-:Y:S04]  /*7a10*/  DEPBAR.LE SB0, 0x2 ;  /* 0x000080800000791a */ /* 0x000fe80000000000 */
[----:B------:R-:W-:Y:S06]  /*7a20*/  BAR.SYNC.DEFER_BLOCKING 0x0 ;  /* 0x0000000000007b1d */ /* 0x000fec0000010000 */
[----:B------:R-:W-:-:S05]  /*7a30*/  @!P0 BRA `(.L_x_2885) ;  /* 0x0000020000008947 */ /* 0x000fca0003800000 */
[----:B-123--:R-:W-:Y:S02]  /*7a40*/  ISETP.GE.AND P1, PT, R104, c[0x0][0x1d4], PT ;  /* 0x0000750068007a0c */ /* 0x00efe40003f26270 */
        /* <DEDUP_REMOVED lines=31> */
.L_x_2885:
[----:B-123--:R-:W-:Y:S05]  /*7c40*/  BSYNC B0 ;  /* 0x0000000000007941 */ /* 0x00efea0003800000 */
.L_x_2884:
        /* <DEDUP_REMOVED lines=33> */
.L_x_2861:
[----:B------:R-:W2:Y:S01]  /*7e60*/  LDL R16, [R1+0x4] ;  /* 0x0000040001107983 */ /* 0x000ea20000100800 */
[----:B------:R-:W-:-:S05]  /*7e70*/  IMAD.MOV.U32 R0, RZ, RZ, c[0x0][0x2c4] ;  /* 0x0000b100ff007624 */ /* 0x000fca00078e00ff */
[----:B------:R-:W-:Y:S01]  /*7e80*/  ISETP.NE.AND P3, PT, R0, 0x1, PT ;  /* 0x000000010000780c */ /* 0x000fe20003f65270 */
[----:B------:R-:W-:Y:S01]  /*7e90*/  BSSY B0, `(.L_x_2887) ;  /* 0x0000028000007945 */ /* 0x000fe20003800000 */
[----:B--2---:R-:W-:-:S11]  /*7ea0*/  IADD3 R0, R16, 0x7f, RZ ;  /* 0x0000007f10007810 */ /* 0x004fd60007ffe0ff */
[----:B-1----:R-:W-:-:S05]  /*7eb0*/  @P3 IMAD.HI.U32 R2, R0, c[0x0][0x2c8], RZ ;  /* 0x0000b20000023a27 */ /* 0x002fca00078e00ff */
[----:B------:R-:W-:-:S05]  /*7ec0*/  @P3 SHF.R.U32.HI R0, RZ, c[0x0][0x2cc], R2 ;  /* 0x0000b300ff003a19 */ /* 0x000fca0000011602 */
[----:B------:R-:W-:-:S05]  /*7ed0*/  IMAD.IADD R0, R119, 0x1, R0 ;  /* 0x0000000177007824 */ /* 0x000fca00078e0200 */
[----:B------:R-:W-:-:S04]  /*7ee0*/  SHF.R.S32.HI R2, RZ, 0x1f, R0 ;  /* 0x0000001fff027819 */ /* 0x000fc80000011400 */
[----:B------:R-:W-:-:S04]  /*7ef0*/  LEA.HI R0, R2, R0, RZ, 0x6 ;  /* 0x0000000002007211 */ /* 0x000fc800078f30ff */
[----:B------:R-:W-:-:S04]  /*7f00*/  SHF.R.S32.HI R0, RZ, 0x6, R0 ;  /* 0x00000006ff007819 */ /* 0x000fc80000011400 */
[----:B------:R-:W-:-:S04]  /*7f10*/  IMNMX R6, R118, R0, PT ;  /* 0x0000000076067217 */ /* 0x000fc80003800200 */
[----:B------:R-:W-:Y:S01]  /*7f20*/  ISETP.GE.AND P0, PT, R6, 0x1, PT ;  /* 0x000000010600780c */ /* 0x000fe20003f06270 */
[----:B------:R-:W-:-:S12]  /*7f30*/  IMAD.MOV.U32 R0, RZ, RZ, RZ ;  /* 0x000000ffff007224 */ /* 0x000fd800078e00ff */
        /* <DEDUP_REMOVED lines=29> */
.L_x_2888:
[----:B------:R-:W-:Y:S05]  /*8110*/  BSYNC B0 ;  /* 0x0000000000007941 */ /* 0x000fea0003800000 */
.L_x_2887:
[----:B------:R-:W2:Y:S01]  /*8120*/  LDL R2, [R1+0x30] ;  /* 0x0000300001027983 */ /* 0x000ea20000100800 */
[----:B------:R-:W-:Y:S01]  /*8130*/  MOV R17, RZ ;  /* 0x000000ff00117202 */ /* 0x000fe20000000f00 */
[----:B------:R-:W-:Y:S01]  /*8140*/  IMAD.MOV.U32 R22, RZ, RZ, RZ ;  /* 0x000000ffff167224 */ /* 0x000fe200078e00ff */
        /* <DEDUP_REMOVED lines=54> */
[----:B------:R-:W2:Y:S04]  /*84b0*/  LDL R3, [R1+0x14] ;  /* 0x0000140001037983 */ /* 0x000ea80000100800 */
[----:B------:R-:W3:Y:S04]  /*84c0*/  LDL R7, [R1+0x18] ;  /* 0x0000180001077983 */ /* 0x000ee80000100800 */
[----:B------:R-:W4:Y:S04]  /*84d0*/  LDL R4, [R1+0x8] ;  /* 0x0000080001047983 */ /* 0x000f280000100800 */
[----:B------:R-:W4:Y:S04]  /*84e0*/  LDL R5, [R1+0x28] ;  /* 0x0000280001057983 */ /* 0x000f280000100800 */
[----:B------:R-:W4:Y:S01]  /*84f0*/  LDL R8, [R1+0x1c] ;  /* 0x00001c0001087983 */ /* 0x000f220000100800 */
[----:B------:R-:W-:-:S04]  /*8500*/  ISETP.NE.U32.AND P0, PT, RZ, c[0x0][0x340], PT ;  /* 0x0000d000ff007a0c */ /* 0x000fc80003f05070 */
[----:B------:R-:W-:Y:S02]  /*8510*/  ISETP.NE.AND.EX P1, PT, RZ, c[0x0][0x344], PT, P0 ;  /* 0x0000d100ff007a0c */ /* 0x000fe40003f25300 */
[----:B------:R-:W-:-:S05]  /*8520*/  SHF.R.S32.HI R0, RZ, 0x1f, R139 ;  /* 0x0000001fff007819 */ /* 0x000fca000001148b */
[----:B------:R-:W-:-:S04]  /*8530*/  IMAD R0, R0, c[0x0][0x178], RZ ;  /* 0x00005e0000007a24 */ /* 0x000fc800078e02ff */
[----:B------:R-:W-:Y:S02]  /*8540*/  IMAD R0, R139, c[0x0][0x17c], R0 ;  /* 0x00005f008b007a24 */ /* 0x000fe400078e0200 */
[----:B--2---:R-:W-:-:S04]  /*8550*/  @P1 IADD3 R2, P0, R3, c[0x0][0x340], RZ ;  /* 0x0000d00003021a10 */ /* 0x004fc80007f1e0ff */
[----:B---3--:R-:W-:-:S05]  /*8560*/  @P1 IADD3.X R3, R7, c[0x0][0x344], RZ, P0, !PT ;  /* 0x0000d10007031a10 */ /* 0x008fca00007fe4ff */
[----:B------:R1:W5:Y:S01]  /*8570*/  @P1 LDG.E R14, [R2.64] ;  /* 0x00000008020e1981 */ /* 0x000362000c1e1900 */
[----:B------:R-:W-:Y:S02]  /*8580*/  ISETP.NE.U32.AND P0, PT, RZ, c[0x0][0x348], PT ;  /* 0x0000d200ff007a0c */ /* 0x000fe40003f05070 */
[----:B----4-:R-:W-:Y:S01]  /*8590*/  LOP3.LUT R15, R4, 0xffff, RZ, 0xc0, !PT ;  /* 0x0000ffff040f7812 */ /* 0x010fe200078ec0ff */
[----:B------:R-:W-:Y:S01]  /*85a0*/  IMAD.IADD R4, R231, 0x1, R16 ;  /* 0x00000001e7047824 */ /* 0x000fe200078e0210 */
[----:B------:R-:W-:Y:S02]  /*85b0*/  ISETP.NE.AND.EX P0, PT, RZ, c[0x0][0x34c], PT, P0 ;  /* 0x0000d300ff007a0c */ /* 0x000fe40003f05300 */
[----:B------:R-:W-:Y:S01]  /*85c0*/  ISETP.GE.AND P5, PT, R216, c[0x0][0x198], PT ;  /* 0x00006600d8007a0c */ /* 0x000fe20003fa6270 */
[----:B------:R-:W-:Y:S01]  /*85d0*/  @P3 IMAD.HI.U32 R7, R4, c[0x0][0x2c8], RZ ;  /* 0x0000b20004073a27 */ /* 0x000fe200078e00ff */
[----:B------:R-:W-:Y:S02]  /*85e0*/  SEL R6, R5, RZ, !P0 ;  /* 0x000000ff05067207 */ /* 0x000fe40004000000 */
[----:B------:R-:W-:-:S02]  /*85f0*/  SEL R5, R8, RZ, !P0 ;  /* 0x000000ff08057207 */ /* 0x000fc40004000000 */
        /* <DEDUP_REMOVED lines=8> */
[----:B------:R-:W-:Y:S01]  /*8680*/  IMAD.WIDE.U32 R2, R15, c[0x0][0x1b8], R2 ;  /* 0x00006e000f027a25 */ /* 0x000fe200078e0002 */
[----:B------:R-:W-:Y:S02]  /*8690*/  ISETP.GE.AND P3, PT, R219, c[0x0][0x198], PT ;  /* 0x00006600db007a0c */ /* 0x000fe40003f66270 */
        /* <DEDUP_REMOVED lines=21> */
.L_x_3052:
[----:B------:R-:W-:Y:S05]  /*87f0*/  BRA.DIV ~URZ, `(.L_x_2891) ;  /* 0x000178327f007947 */ /* 0x000fea000b800000 */
[----:B------:R3:W4:Y:S02]  /*8800*/  SHFL.IDX PT, R0, R13, RZ, 0x181f ;  /* 0x00181fff0d007589 */ /* 0x00072400000e0000 */
.L_x_3053:
        /* <DEDUP_REMOVED lines=16> */
.L_x_2893:
[----:B------:R-:W-:Y:S05]  /*8910*/  BSYNC B0 ;  /* 0x0000000000007941 */ /* 0x000fea0003800000 */
.L_x_2892:
[----:B------:R-:W-:Y:S05]  /*8920*/  BRA.DIV ~URZ, `(.L_x_2894) ;  /* 0x000177727f007947 */ /* 0x000fea000b800000 */
[----:B--2---:R2:W1:Y:S04]  /*8930*/  SHFL.IDX PT, R4, R12, 0x1, 0x181f ;  /* 0x00381f000c047f89 */ /* 0x00446800000e0000 */
[----:B----4-:R2:W4:Y:S02]  /*8940*/  SHFL.IDX PT, R0, R13, 0x1, 0x181f ;  /* 0x00381f000d007f89 */ /* 0x01052400000e0000 */
.L_x_3054:
        /* <DEDUP_REMOVED lines=16> */
.L_x_2896:
[----:B------:R-:W-:Y:S05]  /*8a50*/  BSYNC B0 ;  /* 0x0000000000007941 */ /* 0x000fea0003800000 */
.L_x_2895:
[----:B------:R-:W-:Y:S05]  /*8a60*/  BRA.DIV ~URZ, `(.L_x_2897) ;  /* 0x000177027f007947 */ /* 0x000fea000b800000 */
[----:B-1----:R1:W2:Y:S02]  /*8a70*/  SHFL.IDX PT, R4, R12, 0x2, 0x181f ;  /* 0x00581f000c047f89 */ /* 0x0022a400000e0000 */
.L_x_3055:
[----:B------:R-:W-:Y:S05]  /*8a80*/  BRA.DIV ~URZ, `(.L_x_2898) ;  /* 0x000177527f007947 */ /* 0x000fea000b800000 */
[----:B----4-:R4:W1:Y:S02]  /*8a90*/  SHFL.IDX PT, R0, R13, 0x2, 0x181f ;  /* 0x00581f000d007f89 */ /* 0x01086400000e0000 */
.L_x_3056:
        /* <DEDUP_REMOVED lines=16> */
.L_x_2900:
[----:B------:R-:W-:Y:S05]  /*8ba0*/  BSYNC B0 ;  /* 0x0000000000007941 */ /* 0x000fea0003800000 */
.L_x_2899:
[----:B------:R-:W-:Y:S05]  /*8bb0*/  BRA.DIV ~URZ, `(.L_x_2901) ;  /* 0x000176927f007947 */ /* 0x000fea000b800000 */
[----:B--2---:R2:W3:Y:S04]  /*8bc0*/  SHFL.IDX PT, R4, R12, 0x3, 0x181f ;  /* 0x00781f000c047f89 */ /* 0x0044e800000e0000 */
[----:B-1----:R2:W1:Y:S02]  /*8bd0*/  SHFL.IDX PT, R0, R13, 0x3, 0x181f ;  /* 0x00781f000d007f89 */ /* 0x00246400000e0000 */
.L_x_3057:
[----:B------:R-:W-:Y:S01]  /*8be0*/  IADD3 R2, R5, 0x60, RZ ;  /* 0x0000006005027810 */ /* 0x000fe20007ffe0ff */
[----:B-----5:R-:W-:-:S03]  /*8bf0*/  IMAD.WIDE.U32 R238, R14, c[0x0][0x2b0], RZ ;  /* 0x0000ac000eee7a25 */ /* 0x020fc600078e00ff */
[----:B------:R-:W-:-:S13]  /*8c00*/  ISETP.GE.AND P0, PT, R2, R52, PT ;  /* 0x000000340200720c */ /* 0x000fda0003f06270 */
        /* <DEDUP_REMOVED lines=41> */
[----:B------:R-:W-:Y:S01]  /*8ea0*/  SHF.L.U64.HI R18, R219, 0x1, R229 ;  /* 0x00000001db127819 */ /* 0x000fe200000102e5 */
[----:B------:R-:W-:Y:S02]  /*8eb0*/  IMAD R211, R0, c[0x0][0x2b8], R2 ;  /* 0x0000ae0000d37a24 */ /* 0x000fe400078e0202 */
[----:B------:R-:W-:Y:S02]  /*8ec0*/  IMAD R242, R15, c[0x0][0x1ec], R237 ;  /* 0x00007b000ff27a24 */ /* 0x000fe400078e02ed */
[----:B------:R-:W-:-:S04]  /*8ed0*/  IMAD.WIDE.U32 R2, R211, c[0x0][0x1e0], RZ ;  /* 0x00007800d3027a25 */ /* 0x000fc800078e00ff */
[----:B------:R-:W-:Y:S02]  /*8ee0*/  IMAD R107, R106, -0x40, R249 ;  /* 0xffffffc06a6b7824 */ /* 0x000fe400078e02f9 */
        /* <DEDUP_REMOVED lines=8> */
[----:B------:R-:W-:-:S04]  /*8f70*/  IMAD R0, R211, c[0x0][0x1e4], R0 ;  /* 0x00007900d3007a24 */ /* 0x000fc800078e0200 */
[----:B------:R-:W-:Y:S02]  /*8f80*/  IMAD.IADD R3, R3, 0x1, R0 ;  /* 0x0000000103037824 */ /* 0x000fe400078e0200 */
[----:B------:R-:W-:Y:S02]  /*8f90*/  @P1 ISETP.GE.AND P5, PT, R218, c[0x0][0x1d4], PT ;  /* 0x00007500da001a0c */ /* 0x000fe40003fa6270 */
[----:B------:R-:W-:Y:S02]  /*8fa0*/  @P1 ISETP.GE.AND P4, PT, R219, c[0x0][0x1d4], PT ;  /* 0x00007500db001a0c */ /* 0x000fe40003f86270 */
[----:B---3--:R-:W-:Y:S01]  /*8fb0*/  SHF.R.S32.HI R7, RZ, 0x1f, R196 ;  /* 0x0000001fff077819 */ /* 0x008fe200000114c4 */
[----:B------:R-:W-:-:S04]  /*8fc0*/  IMAD.WIDE.U32 R2, R196, c[0x0][0x1f0], R2 ;  /* 0x00007c00c4027a25 */ /* 0x000fc800078e0002 */
[C---:B------:R-:W-:Y:S02]  /*8fd0*/  IMAD R0, R7.reuse, c[0x0][0x1f0], RZ ;  /* 0x00007c0007007a24 */ /* 0x040fe400078e02ff */
[----:B------:R-:W-:Y:S02]  /*8fe0*/  IMAD R7, R7, c[0x0][0x218], RZ ;  /* 0x0000860007077a24 */ /* 0x000fe400078e02ff */
[----:B------:R-:W-:Y:S01]  /*8ff0*/  IMAD R5, R196, c[0x0][0x1f4], R0 ;  /* 0x00007d00c4057a24 */ /* 0x000fe200078e0200 */
[----:B------:R-:W-:Y:S01]  /*9000*/  IADD3 R0, P0, R2, R236, RZ ;  /* 0x000000ec02007210 */ /* 0x000fe20007f1e0ff */
[----:B--2-4-:R-:W-:-:S03]  /*9010*/  IMAD R13, R196, c[0x0][0x21c], R7 ;  /* 0x00008700c40d7a24 */ /* 0x014fc600078e0207 */
[----:B------:R-:W-:Y:S01]  /*9020*/  IADD3.X R2, R242, R3, R5, P0, !PT ;  /* 0x00000003f2027210 */ /* 0x000fe200007fe405 */
[----:B------:R-:W-:Y:S01]  /*9030*/  IMAD R5, R211, c[0x0][0x20c], R4 ;  /* 0x00008300d3057a24 */ /* 0x000fe200078e0204 */
[----:B------:R-:W-:-:S04]  /*9040*/  LEA R6, P0, R0, c[0x0][0x1c8], 0x1 ;  /* 0x0000720000067a11 */ /* 0x000fc800078008ff */
[----:B------:R-:W-:Y:S01]  /*9050*/  LEA.HI.X R12, R0, c[0x0][0x1cc], R2, 0x1, P0 ;  /* 0x00007300000c7a11 */ /* 0x000fe200000f0c02 */
[----:B------:R-:W-:Y:S01]  /*9060*/  IMAD.WIDE.U32 R2, R211, c[0x0][0x208], RZ ;  /* 0x00008200d3027a25 */ /* 0x000fe200078e00ff */
[----:B------:R-:W1:Y:S01]  /*9070*/  SHFL.IDX PT, R0, R6, RZ, 0x181f ;  /* 0x00181fff06007589 */ /* 0x000e6200000e0000 */
[----:B------:R-:W-:Y:S02]  /*9080*/  @P1 ISETP.GE.AND P0, PT, R216, c[0x0][0x1d4], PT ;  /* 0x00007500d8001a0c */ /* 0x000fe40003f06270 */
[----:B------:R-:W-:Y:S01]  /*9090*/  IMAD.IADD R3, R3, 0x1, R5 ;  /* 0x0000000103037824 */ /* 0x000fe200078e0205 */
[----:B------:R-:W2:Y:S03]  /*90a0*/  SHFL.IDX PT, R8, R12, RZ, 0x181f ;  /* 0x00181fff0c087589 */ /* 0x000ea600000e0000 */
[----:B------:R-:W-:Y:S01]  /*90b0*/  IMAD.WIDE.U32 R2, R196, c[0x0][0x218], R2 ;  /* 0x00008600c4027a25 */ /* 0x000fe200078e0002 */
[----:B------:R3:W4:Y:S04]  /*90c0*/  SHFL.IDX PT, R9, R6, 0x1, 0x181f ;  /* 0x00381f0006097f89 */ /* 0x00072800000e0000 */
[----:B------:R-:W5:Y:S01]  /*90d0*/  SHFL.IDX PT, R12, R12, 0x1, 0x181f ;  /* 0x00381f000c0c7f89 */ /* 0x000f6200000e0000 */
[----:B-1----:R-:W-:-:S04]  /*90e0*/  @P1 LEA R4, P2, R216, R0, 0x1 ;  /* 0x00000000d8041211 */ /* 0x002fc800078408ff */
[----:B--2---:R-:W-:-:S05]  /*90f0*/  @P1 LEA.HI.X R5, R216, R8, R217, 0x1, P2 ;  /* 0x00000008d8051211 */ /* 0x004fca00010f0cd9 */
[----:B------:R1:W-:Y:S01]  /*9100*/  @P1 LDGSTS.E.BYPASS.LTC128B.128 [R144+0xc100], [R4.64], !P0 ;  /* 0x0c10000004901fae */ /* 0x0003e2000c101d48 */
[----:B---3--:R-:W-:-:S04]  /*9110*/  @P1 LEA R6, P0, R218, R0, 0x1 ;  /* 0x00000000da061211 */ /* 0x008fc800078008ff */
[----:B------:R-:W-:Y:S02]  /*9120*/  @P1 LEA.HI.X R7, R218, R8, R230, 0x1, P0 ;  /* 0x00000008da071211 */ /* 0x000fe400000f0ce6 */
[----:B------:R-:W-:-:S03]  /*9130*/  ISETP.GE.AND P0, PT, R14, 0x21, PT ;  /* 0x000000210e00780c */ /* 0x000fc60003f06270 */
[----:B------:R4:W-:Y:S01]  /*9140*/  @P1 LDGSTS.E.BYPASS.LTC128B.128 [R144+0xe100], [R6.64], !P5 ;  /* 0x0e10000006901fae */ /* 0x0009e2000e901d48 */
[C---:B-1----:R-:W-:Y:S02]  /*9150*/  @P1 LEA R4, P3, R219.reuse, R0, 0x1 ;  /* 0x00000000db041211 */ /* 0x042fe400078608ff */
[----:B------:R-:W-:Y:S02]  /*9160*/  IADD3 R0, P2, R2, R240, RZ ;  /* 0x000000f002007210 */ /* 0x000fe40007f5e0ff */
[----:B------:R-:W-:Y:S02]  /*9170*/  @P1 LEA.HI.X R5, R219, R8, R229, 0x1, P3 ;  /* 0x00000008db051211 */ /* 0x000fe400018f0ce5 */
[----:B------:R-:W-:Y:S02]  /*9180*/  IADD3.X R2, R247, R3, R13, P2, !PT ;  /* 0x00000003f7027210 */ /* 0x000fe400017fe40d */
[----:B------:R-:W-:Y:S01]  /*9190*/  LEA R15, P2, R0, c[0x0][0x1f8], 0x1 ;  /* 0x00007e00000f7a11 */ /* 0x000fe200078408ff */
[----:B------:R1:W-:Y:S01]  /*91a0*/  @P1 LDGSTS.E.BYPASS.LTC128B.128 [R144+0x10100], [R4.64], !P4 ;  /* 0x1010000004901fae */ /* 0x0003e2000e101d48 */
[----:B----4-:R-:W-:-:S02]  /*91b0*/  @P0 LEA R6, P1, R216, R9, 0x1 ;  /* 0x00000009d8060211 */ /* 0x010fc400078208ff */
[----:B------:R-:W-:Y:S01]  /*91c0*/  LEA.HI.X R17, R0, c[0x0][0x1fc], R2, 0x1, P2 ;  /* 0x00007f0000117a11 */ /* 0x000fe200010f0c02 */
[----:B------:R-:W2:Y:S01]  /*91d0*/  SHFL.IDX PT, R8, R15, RZ, 0x181f ;  /* 0x00181fff0f087589 */ /* 0x000ea200000e0000 */
[----:B------:R-:W-:Y:S02]  /*91e0*/  @P0 ISETP.GE.AND P4, PT, R216, c[0x0][0x1d4], PT ;  /* 0x00007500d8000a0c */ /* 0x000fe40003f86270 */
[----:B------:R-:W-:Y:S01]  /*91f0*/  @P0 ISETP.GE.AND P3, PT, R218, c[0x0][0x1d4], PT ;  /* 0x00007500da000a0c */ /* 0x000fe20003f66270 */
[----:B------:R-:W3:Y:S01]  /*9200*/  SHFL.IDX PT, R13, R17, RZ, 0x181f ;  /* 0x00181fff110d7589 */ /* 0x000ee200000e0000 */
[----:B-----5:R-:W-:Y:S02]  /*9210*/  @P0 LEA.HI.X R7, R216, R12, R217, 0x1, P1 ;  /* 0x0000000cd8070211 */ /* 0x020fe400008f0cd9 */
[----:B------:R-:W-:Y:S01]  /*9220*/  @P0 ISETP.GE.AND P2, PT, R219, c[0x0][0x1d4], PT ;  /* 0x00007500db000a0c */ /* 0x000fe20003f46270 */
[----:B------:R4:W5:Y:S06]  /*9230*/  SHFL.IDX PT, R0, R15, 0x1, 0x181f ;  /* 0x00381f000f007f89 */ /* 0x00096c00000e0000 */
[----:B------:R5:W-:Y:S01]  /*9240*/  @P0 LDGSTS.E.BYPASS.LTC128B.128 [R144+0xd100], [R6.64], !P4 ;  /* 0x0d10000006900fae */ /* 0x000be2000e101d48 */
[----:B------:R-:W-:-:S02]  /*9250*/  ISETP.GE.AND P4, PT, R218, c[0x0][0x1d4], PT ;  /* 0x00007500da007a0c */ /* 0x000fc40003f86270 */
[----:B-1----:R-:W-:-:S04]  /*9260*/  @P0 LEA R4, P1, R218, R9, 0x1 ;  /* 0x00000009da040211 */ /* 0x002fc800078208ff */
[-C--:B------:R-:W-:Y:S02]  /*9270*/  @P0 LEA.HI.X R5, R218, R12.reuse, R230, 0x1, P1 ;  /* 0x0000000cda050211 */ /* 0x080fe400008f0ce6 */
[C---:B------:R-:W-:Y:S01]  /*9280*/  @P0 LEA R2, P1, R219.reuse, R9, 0x1 ;  /* 0x00000009db020211 */ /* 0x040fe200078208ff */
[C---:B----4-:R-:W-:Y:S02]  /*9290*/  IMAD.SHL.U32 R15, R216.reuse, 0x2, RZ ;  /* 0x00000002d80f7824 */ /* 0x050fe400078e00ff */
        /* <DEDUP_REMOVED lines=10> */
[----:B------:R-:W-:Y:S02]  /*9340*/  ISETP.GT.AND P4, PT, R106, R226, PT ;  /* 0x000000e26a00720c */ /* 0x000fe40003f84270 */
[----:B--2---:R-:W-:Y:S01]  /*9350*/  IADD3 R4, P0, R8, R15, RZ ;  /* 0x0000000f08047210 */ /* 0x004fe20007f1e0ff */
[----:B-1----:R-:W-:-:S04]  /*9360*/  IMAD.SHL.U32 R17, R218, 0x2, RZ ;  /* 0x00000002da117824 */ /* 0x002fc800078e00ff */
[----:B---3--:R-:W-:Y:S01]  /*9370*/  IMAD.X R5, R13, 0x1, R16, P0 ;  /* 0x000000010d057824 */ /* 0x008fe200000e0610 */
[----:B----4-:R-:W-:-:S04]  /*9380*/  IADD3 R2, P0, R8, R17, RZ ;  /* 0x0000001108027210 */ /* 0x010fc80007f1e0ff */
[----:B------:R1:W-:Y:S01]  /*9390*/  LDGSTS.E.BYPASS.LTC128B.128 [R144+0x100], [R4.64], !P2 ;  /* 0x0010000004907fae */ /* 0x0003e2000d101d48 */
[----:B------:R-:W-:Y:S01]  /*93a0*/  ISETP.GE.AND P2, PT, R219, c[0x0][0x1d4], PT ;  /* 0x00007500db007a0c */ /* 0x000fe20003f46270 */
[----:B------:R-:W-:Y:S01]  /*93b0*/  IMAD.X R3, R13, 0x1, R20, P0 ;  /* 0x000000010d037824 */ /* 0x000fe200000e0614 */
[----:B-----5:R-:W-:Y:S02]  /*93c0*/  IADD3 R6, P0, R0, R15, RZ ;  /* 0x0000000f00067210 */ /* 0x020fe40007f1e0ff */
[----:B------:R-:W-:Y:S02]  /*93d0*/  ISETP.LT.OR P5, PT, R14, 0x1, P2 ;  /* 0x000000010e00780c */ /* 0x000fe400017a1670 */
[----:B------:R2:W-:Y:S01]  /*93e0*/  LDGSTS.E.BYPASS.LTC128B.128 [R144+0x2100], [R2.64], !P1 ;  /* 0x0210000002907fae */ /* 0x0005e2000c901d48 */
[----:B------:R-:W-:Y:S01]  /*93f0*/  IADD3 R8, P1, R8, R19, RZ ;  /* 0x0000001308087210 */ /* 0x000fe20007f3e0ff */
[----:B------:R-:W-:-:S04]  /*9400*/  IMAD.X R7, R12, 0x1, R16, P0 ;  /* 0x000000010c077824 */ /* 0x000fc800000e0610 */
[----:B------:R-:W-:Y:S01]  /*9410*/  IMAD.X R9, R13, 0x1, R18, P1 ;  /* 0x000000010d097824 */ /* 0x000fe200008e0612 */
[----:B------:R-:W-:-:S04]  /*9420*/  ISETP.LT.OR P1, PT, R14, 0x21, P2 ;  /* 0x000000210e00780c */ /* 0x000fc80001721670 */
[----:B------:R3:W-:Y:S04]  /*9430*/  LDGSTS.E.BYPASS.LTC128B.128 [R144+0x4100], [R8.64], !P5 ;  /* 0x0410000008907fae */ /* 0x0007e8000e901d48 */
[----:B------:R3:W-:Y:S01]  /*9440*/  LDGSTS.E.BYPASS.LTC128B.128 [R144+0x1100], [R6.64], !P6 ;  /* 0x0110000006907fae */ /* 0x0007e2000f101d48 */
[----:B------:R-:W-:Y:S02]  /*9450*/  ISETP.GT.AND P6, PT, R231, 0x3f, PT ;  /* 0x0000003fe700780c */ /* 0x000fe40003fc4270 */
[----:B-1----:R-:W-:-:S05]  /*9460*/  IADD3 R4, P0, R0, R17, RZ ;  /* 0x0000001100047210 */ /* 0x002fca0007f1e0ff */
[----:B------:R-:W-:Y:S01]  /*9470*/  IMAD.X R5, R12, 0x1, R20, P0 ;  /* 0x000000010c057824 */ /* 0x000fe200000e0614 */
[----:B--2---:R-:W-:-:S04]  /*9480*/  IADD3 R2, P0, R0, R19, RZ ;  /* 0x0000001300027210 */ /* 0x004fc80007f1e0ff */
[----:B------:R3:W-:Y:S01]  /*9490*/  LDGSTS.E.BYPASS.LTC128B.128 [R144+0x3100], [R4.64], !P3 ;  /* 0x0310000004907fae */ /* 0x0007e2000d901d48 */
[----:B------:R-:W-:-:S05]  /*94a0*/  IMAD.X R3, R12, 0x1, R18, P0 ;  /* 0x000000010c037824 */ /* 0x000fca00000e0612 */
[----:B------:R3:W-:Y:S04]  /*94b0*/  LDGSTS.E.BYPASS.LTC128B.128 [R144+0x5100], [R2.64], !P1 ;  /* 0x0510000002907fae */ /* 0x0007e8000c901d48 */
[----:B------:R-:W0:Y:S01]  /*94c0*/  LDGDEPBAR ;  /* 0x00000000000079af */ /* 0x000e220000000000 */
[----:B------:R-:W-:Y:S05]  /*94d0*/  @!P4 BRA `(.L_x_2903) ;  /* 0x000004600000c947 */ /* 0x000fea0003800000 */
[----:B------:R-:W-:Y:S01]  /*94e0*/  ISETP.NE.AND P2, PT, R21, 0x1, PT ;  /* 0x000000011500780c */ /* 0x000fe20003f45270 */
[----:B---3--:R-:W-:Y:S02]  /*94f0*/  IMAD R2, R106, 0x40, R248 ;  /* 0x000000406a027824 */ /* 0x008fe400078e02f8 */
        /* <DEDUP_REMOVED lines=27> */
.L_x_3058:
        /* <DEDUP_REMOVED lines=20> */
.L_x_3059:
        /* <DEDUP_REMOVED lines=21> */
.L_x_2903:
[----:B------:R-:W-:Y:S05]  /*9940*/  BSYNC B0 ;  /* 0x0000000000007941 */ /* 0x000fea0003800000 */
.L_x_2902:
[----:B------:R-:W-:Y:S01]  /*9950*/  ISETP.LT.AND P0, PT, RZ, c[0x0][0x27c], PT ;  /* 0x00009f00ff007a0c */ /* 0x000fe20003f01270 */
[----:B------:R-:W0:Y:S01]  /*9960*/  LDGDEPBAR ;  /* 0x00000000000079af */ /* 0x000e220000000000 */
[----:B------:R-:W-:Y:S11]  /*9970*/  BSSY B2, `(.L_x_2906) ;  /* 0x0000710000027945 */ /* 0x000ff60003800000 */
[----:B------:R-:W-:Y:S05]  /*9980*/  @P0 BRA `(.L_x_2907) ;  /* 0x0000002000000947 */ /* 0x000fea0003800000 */
[----:B------:R-:W-:-:S04]  /*9990*/  DEPBAR.LE SB0, 0x3 ;  /* 0x000080c00000791a */ /* 0x000fc80000000000 */
[----:B------:R-:W-:Y:S05]  /*99a0*/  BRA `(.L_x_2908) ;  /* 0x000070c000007947 */ /* 0x000fea0003800000 */
.L_x_2907:
[----:B-1-3--:R-:W2:Y:S01]  /*99b0*/  LDL R2, [R1+0x4] ;  /* 0x0000040001027983 */ /* 0x00aea20000100800 */
[----:B------:R-:W-:Y:S01]  /*99c0*/  ULDC.U8 UR4, c[0x0][0x298] ;  /* 0x0000a60000047ab9 */ /* 0x000fe20000000000 */
[----:B------:R-:W-:Y:S01]  /*99d0*/  SHF.R.S32.HI R0, RZ, 0x1f, R138 ;  /* 0x0000001fff007819 */ /* 0x000fe2000001148a */
[----:B------:R-:W-:Y:S01]  /*99e0*/  IMAD.WIDE.U32 R4, R138, c[0x0][0x280], RZ ;  /* 0x0000a0008a047a25 */ /* 0x000fe200078e00ff */
[----:B------:R-:W1:Y:S01]  /*99f0*/  S2R R3, SR_TID.X ;  /* 0x0000000000037919 */ /* 0x000e620000002100 */
[----:B------:R-:W-:Y:S02]  /*9a00*/  ISETP.NE.AND P0, PT, RZ, UR4, PT ;  /* 0x00000004ff007c0c */ /* 0x000fe4000bf05270 */
[----:B-1----:R-:W-:-:S04]  /*9a10*/  SHF.R.S32.HI R8, RZ, 0x1f, R3 ;  /* 0x0000001fff087819 */ /* 0x002fc80000011403 */
[----:B------:R-:W-:-:S04]  /*9a20*/  LEA.HI R8, R8, R3, RZ, 0x2 ;  /* 0x0000000308087211 */ /* 0x000fc800078f10ff */
[----:B------:R-:W-:-:S04]  /*9a30*/  LOP3.LUT R8, R8, 0xfffffffc, RZ, 0xc0, !PT ;  /* 0xfffffffc08087812 */ /* 0x000fc800078ec0ff */
[----:B------:R-:W-:Y:S02]  /*9a40*/  IADD3 R8, -R8, R3, RZ ;  /* 0x0000000308087210 */ /* 0x000fe40007ffe1ff */
[----:B--2---:R-:W-:Y:S01]  /*9a50*/  IADD3 R35, R227, R2, RZ ;  /* 0x00000002e3237210 */ /* 0x004fe20007ffe0ff */
[C---:B------:R-:W-:Y:S02]  /*9a60*/  IMAD R2, R0.reuse, c[0x0][0x280], RZ ;  /* 0x0000a00000027a24 */ /* 0x040fe400078e02ff */
[----:B------:R-:W-:Y:S02]  /*9a70*/  IMAD R0, R0, c[0x0][0x290], RZ ;  /* 0x0000a40000007a24 */ /* 0x000fe400078e02ff */
[C---:B------:R-:W-:Y:S02]  /*9a80*/  IMAD R7, R138.reuse, c[0x0][0x284], R2 ;  /* 0x0000a1008a077a24 */ /* 0x040fe400078e0202 */
[C---:B------:R-:W-:Y:S02]  /*9a90*/  IMAD R6, R138.reuse, c[0x0][0x294], R0 ;  /* 0x0000a5008a067a24 */ /* 0x040fe400078e0200 */
[----:B------:R-:W-:Y:S01]  /*9aa0*/  IMAD.WIDE.U32 R2, R138, c[0x0][0x290], RZ ;  /* 0x0000a4008a027a25 */ /* 0x000fe200078e00ff */
[----:B------:R-:W-:-:S03]  /*9ab0*/  IADD3 R7, R7, R5, RZ ;  /* 0x0000000507077210 */ /* 0x000fc60007ffe0ff */
[----:B------:R-:W-:Y:S02]  /*9ac0*/  IMAD R0, R8, 0x40, R35 ;  /* 0x0000004008007824 */ /* 0x000fe400078e0223 */
[----:B------:R-:W-:Y:S01]  /*9ad0*/  IMAD.IADD R6, R6, 0x1, R3 ;  /* 0x0000000106067824 */ /* 0x000fe200078e0203 */
[----:B------:R-:W-:Y:S05]  /*9ae0*/  @!P0 BRA `(.L_x_2909) ;  /* 0x0000381000008947 */ /* 0x000fea0003800000 */
[----:B------:R-:W-:Y:S02]  /*9af0*/  IMAD.MOV.U32 R8, RZ, RZ, c[0x0][0x2c4] ;  /* 0x0000b100ff087624 */ /* 0x000fe400078e00ff */
[----:B------:R-:W-:Y:S01]  /*9b00*/  IMAD.MOV.U32 R5, RZ, RZ, R7 ;  /* 0x000000ffff057224 */ /* 0x000fe200078e0007 */
[----:B------:R-:W-:Y:S01]  /*9b10*/  MOV R7, R6 ;  /* 0x0000000600077202 */ /* 0x000fe20000000f00 */
[----:B------:R-:W-:Y:S01]  /*9b20*/  IMAD.MOV.U32 R6, RZ, RZ, R2 ;  /* 0x000000ffff067224 */ /* 0x000fe200078e0002 */
[----:B------:R-:W-:-:S13]  /*9b30*/  ISETP.NE.AND P1, PT, R8, 0x1, PT ;  /* 0x000000010800780c */ /* 0x000fda0003f25270 */
[----:B------:R-:W-:-:S05]  /*9b40*/  @P1 IMAD.HI.U32 R3, R0, c[0x0][0x2c8], RZ ;  /* 0x0000b20000031a27 */ /* 0x000fca00078e00ff */
[----:B------:R-:W-:-:S04]  /*9b50*/  @P1 SHF.R.U32.HI R0, RZ, c[0x0][0x2cc], R3 ;  /* 0x0000b300ff001a19 */ /* 0x000fc80000011603 */
[----:B------:R-:W-:Y:S01]  /*9b60*/  SHF.R.S32.HI R3, RZ, 0x1f, R0 ;  /* 0x0000001fff037819 */ /* 0x000fe20000011400 */
[----:B------:R-:W-:-:S04]  /*9b70*/  IMAD.WIDE.U32 R4, R0, c[0x0][0x280], R4 ;  /* 0x0000a00000047a25 */ /* 0x000fc800078e0004 */
[C---:B------:R-:W-:Y:S01]  /*9b80*/  IMAD R9, R3.reuse, c[0x0][0x280], RZ ;  /* 0x0000a00003097a24 */ /* 0x040fe200078e02ff */
[----:B------:R-:W-:Y:S01]  /*9b90*/  LEA R48, P1, R4, c[0x0][0x270], 0x1 ;  /* 0x00009c0004307a11 */ /* 0x000fe200078208ff */
[----:B------:R-:W-:Y:S02]  /*9ba0*/  IMAD R8, R3, c[0x0][0x290], RZ ;  /* 0x0000a40003087a24 */ /* 0x000fe400078e02ff */
[----:B------:R-:W-:-:S04]  /*9bb0*/  IMAD.WIDE.U32 R2, R0, c[0x0][0x290], R6 ;  /* 0x0000a40000027a25 */ /* 0x000fc800078e0006 */
[----:B------:R-:W-:Y:S01]  /*9bc0*/  IMAD R6, R0, c[0x0][0x284], R9 ;  /* 0x0000a10000067a24 */ /* 0x000fe200078e0209 */
[----:B------:R-:W-:Y:S01]  /*9bd0*/  LEA R49, P0, R2, c[0x0][0x288], 0x1 ;  /* 0x0000a20002317a11 */ /* 0x000fe200078008ff */
[----:B------:R-:W-:-:S03]  /*9be0*/  IMAD R0, R0, c[0x0][0x294], R8 ;  /* 0x0000a50000007a24 */ /* 0x000fc600078e0208 */
[----:B------:R-:W-:Y:S02]  /*9bf0*/  IADD3 R6, R5, R6, RZ ;  /* 0x0000000605067210 */ /* 0x000fe40007ffe0ff */
[----:B------:R-:W-:Y:S02]  /*9c00*/  IADD3 R0, R3, R0, RZ ;  /* 0x0000000003007210 */ /* 0x000fe40007ffe0ff */
[----:B------:R-:W-:Y:S02]  /*9c10*/  LEA.HI.X R43, R4, c[0x0][0x274], R6, 0x1, P1 ;  /* 0x00009d00042b7a11 */ /* 0x000fe400008f0c06 */
[----:B------:R-:W-:Y:S01]  /*9c20*/  LEA.HI.X R42, R2, c[0x0][0x28c], R0, 0x1, P0 ;  /* 0x0000a300022a7a11 */ /* 0x000fe200000f0c00 */
[----:B------:R-:W-:Y:S05]  /*9c30*/  BRA.DIV ~URZ, `(.L_x_2910) ;  /* 0x000169927f007947 */ /* 0x000fea000b800000 */
[----:B------:R1:W2:Y:S02]  /*9c40*/  SHFL.IDX PT, R5, R43, RZ, 0x1c1f ;  /* 0x001c1fff2b057589 */ /* 0x0002a400000e0000 */
.L_x_3060:
[----:B------:R-:W-:Y:S05]  /*9c50*/  BRA.DIV ~URZ, `(.L_x_2911) ;  /* 0x000169e27f007947 */ /* 0x000fea000b800000 */
[----:B------:R3:W4:Y:S04]  /*9c60*/  SHFL.IDX PT, R4, R48, RZ, 0x1c1f ;  /* 0x001c1fff30047589 */ /* 0x00072800000e0000 */
[----:B------:R3:W1:Y:S04]  /*9c70*/  SHFL.IDX PT, R6, R42, RZ, 0x1c1f ;  /* 0x001c1fff2a067589 */ /* 0x00066800000e0000 */
[----:B------:R3:W2:Y:S02]  /*9c80*/  SHFL.IDX PT, R0, R49, RZ, 0x1c1f ;  /* 0x001c1fff31007589 */ /* 0x0006a400000e0000 */
.L_x_3061:
        /* <DEDUP_REMOVED lines=16> */
[----:B---3--:R-:W3:Y:S04]  /*9d90*/  LDL R3, [R1+0x48] ;  /* 0x0000480001037983 */ /* 0x008ee80000100800 */
[----:B----4-:R-:W4:Y:S04]  /*9da0*/  LDL R14, [R1+0x44] ;  /* 0x00004400010e7983 */ /* 0x010f280000100800 */
[----:B--2---:R-:W2:Y:S01]  /*9db0*/  LDL R13, [R1+0x40] ;  /* 0x00004000010d7983 */ /* 0x004ea20000100800 */
[----:B------:R-:W-:-:S02]  /*9dc0*/  ISETP.GE.AND P0, PT, R149, c[0x0][0x27c], PT ;  /* 0x00009f0095007a0c */ /* 0x000fc40003f06270 */
[----:B------:R-:W-:Y:S01]  /*9dd0*/  ISETP.GE.AND P1, PT, R146, c[0x0][0x27c], PT ;  /* 0x00009f0092007a0c */ /* 0x000fe20003f26270 */
[----:B------:R-:W2:Y:S04]  /*9de0*/  LDL R12, [R1+0x3c] ;  /* 0x00003c00010c7983 */ /* 0x000ea80000100800 */
[----:B------:R-:W2:Y:S06]  /*9df0*/  LDL R32, [R1+0x38] ;  /* 0x0000380001207983 */ /* 0x000eac0000100800 */
[----:B------:R-:W-:-:S05]  /*9e00*/  @!P0 IMAD.SHL.U32 R2, R149, 0x2, RZ ;  /* 0x0000000295028824 */ /* 0x000fca00078e00ff */
[----:B------:R-:W-:Y:S01]  /*9e10*/  @!P0 IADD3 R8, P2, R4, R2, RZ ;  /* 0x0000000204088210 */ /* 0x000fe20007f5e0ff */
[----:B------:R-:W-:Y:S01]  /*9e20*/  CS2R R22, SRZ ;  /* 0x0000000000167805 */ /* 0x000fe2000001ff00 */
[----:B------:R-:W-:Y:S01]  /*9e30*/  CS2R R24, SRZ ;  /* 0x0000000000187805 */ /* 0x000fe2000001ff00 */
[----:B------:R-:W-:Y:S01]  /*9e40*/  @!P1 IMAD.SHL.U32 R7, R146, 0x2, RZ ;  /* 0x0000000292079824 */ /* 0x000fe200078e00ff */
        /* <DEDUP_REMOVED lines=10> */
[----:B---3--:R-:W-:-:S05]  /*9ef0*/  @!P0 SHF.L.U64.HI R3, R149, 0x1, R3 ;  /* 0x0000000195038819 */ /* 0x008fca0000010203 */
[----:B------:R-:W-:Y:S01]  /*9f00*/  @!P0 IMAD.X R9, R5, 0x1, R3, P2 ;  /* 0x0000000105098824 */ /* 0x000fe200010e0603 */
[----:B------:R-:W-:-:S04]  /*9f10*/  @!P0 IADD3 R2, P2, R0, R2, RZ ;  /* 0x0000000200028210 */ /* 0x000fc80007f5e0ff */
[----:B------:R3:W5:Y:S01]  /*9f20*/  @!P0 LD.E.64 R22, [R8.64] ;  /* 0x0000000808168980 */ /* 0x000762000c101b00 */
[----:B-1----:R-:W-:-:S05]  /*9f30*/  @!P0 IMAD.X R3, R6, 0x1, R3, P2 ;  /* 0x0000000106038824 */ /* 0x002fca00010e0603 */
[----:B------:R4:W5:Y:S01]  /*9f40*/  @!P0 LD.E.64 R24, [R2.64] ;  /* 0x0000000802188980 */ /* 0x000962000c101b00 */
[----:B------:R-:W-:Y:S02]  /*9f50*/  ISETP.GE.AND P0, PT, R148, c[0x0][0x27c], PT ;  /* 0x00009f0094007a0c */ /* 0x000fe40003f06270 */
[----:B---3--:R-:W-:Y:S02]  /*9f60*/  @!P1 IADD3 R8, P2, R4, R7, RZ ;  /* 0x0000000704089210 */ /* 0x008fe40007f5e0ff */
[----:B----4-:R-:W-:-:S05]  /*9f70*/  @!P1 SHF.L.U64.HI R3, R146, 0x1, R14 ;  /* 0x0000000192039819 */ /* 0x010fca000001020e */
[----:B------:R-:W-:Y:S01]  /*9f80*/  @!P1 IMAD.X R9, R5, 0x1, R3, P2 ;  /* 0x0000000105099824 */ /* 0x000fe200010e0603 */
[----:B------:R-:W-:-:S03]  /*9f90*/  @!P1 IADD3 R2, P2, R0, R7, RZ ;  /* 0x0000000700029210 */ /* 0x000fc60007f5e0ff */
[----:B------:R-:W-:Y:S01]  /*9fa0*/  @!P0 IMAD.SHL.U32 R7, R148, 0x2, RZ ;  /* 0x0000000294078824 */ /* 0x000fe200078e00ff */
[----:B------:R1:W5:Y:S01]  /*9fb0*/  @!P1 LD.E.64 R26, [R8.64] ;  /* 0x00000008081a9980 */ /* 0x000362000c101b00 */
[----:B------:R-:W-:Y:S01]  /*9fc0*/  @!P1 IMAD.X R3, R6, 0x1, R3, P2 ;  /* 0x0000000106039824 */ /* 0x000fe200010e0603 */
[----:B------:R-:W-:-:S04]  /*9fd0*/  ISETP.GE.AND P2, PT, R145, c[0x0][0x27c], PT ;  /* 0x00009f0091007a0c */ /* 0x000fc80003f46270 */
[----:B------:R2:W5:Y:S01]  /*9fe0*/  @!P1 LD.E.64 R28, [R2.64] ;  /* 0x00000008021c9980 */ /* 0x000562000c101b00 */
[----:B-1----:R-:W-:Y:S02]  /*9ff0*/  @!P0 IADD3 R8, P1, R4, R7, RZ ;  /* 0x0000000704088210 */ /* 0x002fe40007f3e0ff */
[----:B--2---:R-:W-:-:S05]  /*a000*/  @!P0 SHF.L.U64.HI R3, R148, 0x1, R13 ;  /* 0x0000000194038819 */ /* 0x004fca000001020d */
[----:B------:R-:W-:Y:S01]  /*a010*/  @!P0 IMAD.X R9, R5, 0x1, R3, P1 ;  /* 0x0000000105098824 */ /* 0x000fe200008e0603 */
[----:B------:R-:W-:Y:S01]  /*a020*/  @!P0 IADD3 R2, P1, R0, R7, RZ ;  /* 0x0000000700028210 */ /* 0x000fe20007f3e0ff */
[----:B------:R-:W-:-:S03]  /*a030*/  @!P2 IMAD.SHL.U32 R14, R145, 0x2, RZ ;  /* 0x00000002910ea824 */ /* 0x000fc600078e00ff */
[----:B------:R1:W5:Y:S01]  /*a040*/  @!P0 LD.E.64 R30, [R8.64] ;  /* 0x00000008081e8980 */ /* 0x000362000c101b00 */
[----:B------:R-:W-:Y:S01]  /*a050*/  @!P0 IMAD.X R3, R6, 0x1, R3, P1 ;  /* 0x0000000106038824 */ /* 0x000fe200008e0603 */
[----:B------:R-:W-:Y:S02]  /*a060*/  @!P2 SHF.L.U64.HI R7, R145, 0x1, R12 ;  /* 0x000000019107a819 */ /* 0x000fe4000001020c */
[----:B------:R-:W-:Y:S02]  /*a070*/  ISETP.GE.AND P1, PT, R110, c[0x0][0x27c], PT ;  /* 0x00009f006e007a0c */ /* 0x000fe40003f26270 */
[----:B------:R2:W5:Y:S01]  /*a080*/  @!P0 LD.E.64 R36, [R2.64] ;  /* 0x0000000802248980 */ /* 0x000562000c101b00 */
[-C--:B------:R-:W-:Y:S02]  /*a090*/  @!P2 IADD3 R12, P3, R4, R14.reuse, RZ ;  /* 0x0000000e040ca210 */ /* 0x080fe40007f7e0ff */
[----:B-1----:R-:W-:-:S05]  /*a0a0*/  @!P2 IADD3 R8, P0, R0, R14, RZ ;  /* 0x0000000e0008a210 */ /* 0x002fca0007f1e0ff */
[----:B------:R-:W-:Y:S01]  /*a0b0*/  @!P2 IMAD.X R9, R6, 0x1, R7, P0 ;  /* 0x000000010609a824 */ /* 0x000fe200000e0607 */
[----:B------:R-:W-:Y:S02]  /*a0c0*/  ISETP.GE.AND P0, PT, R147, c[0x0][0x27c], PT ;  /* 0x00009f0093007a0c */ /* 0x000fe40003f06270 */
[----:B--2---:R-:W-:Y:S02]  /*a0d0*/  @!P1 IMAD.MOV.U32 R2, RZ, RZ, R4 ;  /* 0x000000ffff029224 */ /* 0x004fe400078e0004 */
[----:B------:R-:W-:Y:S01]  /*a0e0*/  @!P1 IMAD.MOV.U32 R3, RZ, RZ, R5 ;  /* 0x000000ffff039224 */ /* 0x000fe200078e0005 */
[----:B------:R1:W5:Y:S01]  /*a0f0*/  @!P2 LD.E.64 R40, [R8.64] ;  /* 0x000000080828a980 */ /* 0x000362000c101b00 */
[----:B------:R-:W-:Y:S02]  /*a100*/  @!P1 IMAD.MOV.U32 R14, RZ, RZ, R0 ;  /* 0x000000ffff0e9224 */ /* 0x000fe400078e0000 */
[----:B------:R-:W-:Y:S02]  /*a110*/  @!P1 IMAD.MOV.U32 R15, RZ, RZ, R6 ;  /* 0x000000ffff0f9224 */ /* 0x000fe400078e0006 */
[----:B------:R-:W-:-:S04]  /*a120*/  @!P1 IMAD.WIDE R20, R110, 0x2, R2 ;  /* 0x000000026e149825 */ /* 0x000fc800078e0202 */
[----:B------:R-:W-:Y:S01]  /*a130*/  @!P1 IMAD.WIDE R14, R110, 0x2, R14 ;  /* 0x000000026e0e9825 */ /* 0x000fe200078e020e */
[----:B------:R1:W5:Y:S03]  /*a140*/  @!P1 LD.E.64 R16, [R20.64] ;  /* 0x0000000814109980 */ /* 0x000366000c101b00 */
[C---:B------:R-:W-:Y:S01]  /*a150*/  @!P0 IMAD.SHL.U32 R2, R147.reuse, 0x2, RZ ;  /* 0x0000000293028824 */ /* 0x040fe200078e00ff */
[----:B------:R1:W5:Y:S01]  /*a160*/  @!P1 LD.E.64 R18, [R14.64] ;  /* 0x000000080e129980 */ /* 0x000362000c101b00 */
[----:B------:R-:W-:-:S03]  /*a170*/  @!P0 SHF.L.U64.HI R3, R147, 0x1, R32 ;  /* 0x0000000193038819 */ /* 0x000fc60000010220 */
[----:B------:R-:W-:Y:S01]  /*a180*/  @!P0 IADD3 R4, P1, R4, R2, RZ ;  /* 0x0000000204048210 */ /* 0x000fe20007f3e0ff */
[----:B------:R-:W-:-:S04]  /*a190*/  @!P2 IMAD.X R13, R5, 0x1, R7, P3 ;  /* 0x00000001050da824 */ /* 0x000fc800018e0607 */
[--C-:B------:R-:W-:Y:S01]  /*a1a0*/  @!P0 IMAD.X R5, R5, 0x1, R3.reuse, P1 ;  /* 0x0000000105058824 */ /* 0x100fe200008e0603 */
[----:B------:R-:W-:Y:S01]  /*a1b0*/  @!P0 IADD3 R2, P1, R0, R2, RZ ;  /* 0x0000000200028210 */ /* 0x000fe20007f3e0ff */
[----:B------:R1:W5:Y:S04]  /*a1c0*/  @!P2 LD.E.64 R38, [R12.64] ;  /* 0x000000080c26a980 */ /* 0x000368000c101b00 */
[----:B------:R-:W-:Y:S01]  /*a1d0*/  @!P0 IMAD.X R3, R6, 0x1, R3, P1 ;  /* 0x0000000106038824 */ /* 0x000fe200008e0603 */
[----:B------:R1:W5:Y:S04]  /*a1e0*/  @!P0 LD.E.64 R44, [R4.64] ;  /* 0x00000008042c8980 */ /* 0x000368000c101b00 */
[----:B------:R1:W5:Y:S03]  /*a1f0*/  @!P0 LD.E.64 R46, [R2.64] ;  /* 0x00000008022e8980 */ /* 0x000366000c101b00 */
.L_x_2913:
[----:B------:R-:W-:Y:S05]  /*a200*/  BSYNC B0 ;  /* 0x0000000000007941 */ /* 0x000fea0003800000 */
.L_x_2912:
[----:B-1--45:R-:W-:Y:S01]  /*a210*/  IMAD.MOV.U32 R4, RZ, RZ, R44 ;  /* 0x000000ffff047224 */ /* 0x032fe200078e002c */
[----:B--2---:R-:W-:Y:S01]  /*a220*/  MOV R0, R39 ;  /* 0x0000002700007202 */ /* 0x004fe20000000f00 */
[----:B------:R-:W-:-:S02]  /*a230*/  IMAD.MOV.U32 R3, RZ, RZ, R45 ;  /* 0x000000ffff037224 */ /* 0x000fc400078e002d */
        /* <DEDUP_REMOVED lines=38> */
.L_x_3062:
[----:B------:R-:W-:Y:S01]  /*a4a0*/  IADD3 R2, R35, 0x40, RZ ;  /* 0x0000004023027810 */ /* 0x000fe20007ffe0ff */
[----:B------:R-:W-:Y:S01]  /*a4b0*/  BSSY B0, `(.L_x_2915) ;  /* 0x0000055000007945 */ /* 0x000fe20003800000 */
[----:B------:R-:W-:Y:S01]  /*a4c0*/  CS2R R62, SRZ ;  /* 0x00000000003e7805 */ /* 0x000fe2000001ff00 */
[----:B------:R-:W-:Y:S01]  /*a4d0*/  CS2R R56, SRZ ;  /* 0x0000000000387805 */ /* 0x000fe2000001ff00 */
[----:B------:R-:W-:Y:S01]  /*a4e0*/  ISETP.GE.AND P0, PT, R2, R52, PT ;  /* 0x000000340200720c */ /* 0x000fe20003f06270 */
        /* <DEDUP_REMOVED lines=8> */
[----:B------:R-:W-:-:S04]  /*a570*/  CS2R R34, SRZ ;  /* 0x0000000000227805 */ /* 0x000fc8000001ff00 */
[----:B------:R-:W-:Y:S05]  /*a580*/  @P0 BRA `(.L_x_2916) ;  /* 0x0000047000000947 */ /* 0x000fea0003800000 */
[----:B------:R-:W3:Y:S04]  /*a590*/  LDL R3, [R1+0x48] ;  /* 0x0000480001037983 */ /* 0x000ee80000100800 */
[----:B----4-:R-:W4:Y:S04]  /*a5a0*/  LDL R14, [R1+0x44] ;  /* 0x00004400010e7983 */ /* 0x010f280000100800 */
[----:B--2---:R-:W2:Y:S01]  /*a5b0*/  LDL R13, [R1+0x40] ;  /* 0x00004000010d7983 */ /* 0x004ea20000100800 */
[C---:B------:R-:W-:Y:S02]  /*a5c0*/  ISETP.GE.AND P0, PT, R149.reuse, c[0x0][0x27c], PT ;  /* 0x00009f0095007a0c */ /* 0x040fe40003f06270 */
        /* <DEDUP_REMOVED lines=21> */
[----:B------:R-:W-:-:S05]  /*a720*/  @!P0 IMAD.X R3, R6, 0x1, R3, P2 ;  /* 0x0000000106038824 */ /* 0x000fca00010e0603 */
[----:B------:R4:W5:Y:S01]  /*a730*/  @!P0 LD.E.64 R48, [R2.64] ;  /* 0x0000000802308980 */ /* 0x000962000c101b00 */
[----:B------:R-:W-:Y:S02]  /*a740*/  ISETP.GE.AND P0, PT, R148, c[0x0][0x27c], PT ;  /* 0x00009f0094007a0c */ /* 0x000fe40003f06270 */
[----:B-1----:R-:W-:Y:S02]  /*a750*/  @!P1 IADD3 R8, P2, R4, R7, RZ ;  /* 0x0000000704089210 */ /* 0x002fe40007f5e0ff */
        /* <DEDUP_REMOVED lines=23> */
[----:B------:R-:W-:Y:S02]  /*a8d0*/  @!P1 IMAD.MOV.U32 R3, RZ, RZ, R5 ;  /* 0x000000ffff039224 */ /* 0x000fe400078e0005 */
        /* <DEDUP_REMOVED lines=12> */
[----:B------:R-:W-:Y:S01]  /*a9a0*/  CS2R R60, SRZ ;  /* 0x00000000003c7805 */ /* 0x000fe2000001ff00 */
[----:B------:R1:W5:Y:S03]  /*a9b0*/  @!P2 LD.E.64 R62, [R12.64] ;  /* 0x000000080c3ea980 */ /* 0x000366000c101b00 */
[----:B------:R-:W-:Y:S01]  /*a9c0*/  @!P0 IMAD.X R3, R6, 0x1, R3, P1 ;  /* 0x0000000106038824 */ /* 0x000fe200008e0603 */
[----:B------:R1:W5:Y:S04]  /*a9d0*/  @!P0 LD.E.64 R66, [R4.64] ;  /* 0x0000000804428980 */ /* 0x000368000c101b00 */
[----:B------:R1:W5:Y:S04]  /*a9e0*/  @!P2 LD.E.64 R60, [R8.64] ;  /* 0x00000008083ca980 */ /* 0x000368000c101b00 */
[----:B------:R1:W5:Y:S02]  /*a9f0*/  @!P0 LD.E.64 R64, [R2.64] ;  /* 0x0000000802408980 */ /* 0x000364000c101b00 */
.L_x_2916:
[----:B------:R-:W-:Y:S05]  /*aa00*/  BSYNC B0 ;  /* 0x0000000000007941 */ /* 0x000fea0003800000 */
.L_x_2915:
[----:B------:R-:W3:Y:S04]  /*aa10*/  LDL R6, [R1+0x4] ;  /* 0x0000040001067983 */ /* 0x000ee80000100800 */
[----:B-12---:R-:W2:Y:S01]  /*aa20*/  LDL R5, [R1+0x10] ;  /* 0x0000100001057983 */ /* 0x006ea20000100800 */
[----:B----45:R-:W-:Y:S01]  /*aa30*/  IMAD.MOV.U32 R4, RZ, RZ, R66 ;  /* 0x000000ffff047224 */ /* 0x030fe200078e0042 */
[----:B------:R-:W-:-:S04]  /*aa40*/  DEPBAR.LE SB0, 0x3 ;  /* 0x000080c00000791a */ /* 0x000fc80000000000 */
[----:B------:R-:W-:Y:S01]  /*aa50*/  IMAD.MOV.U32 R3, RZ, RZ, R67 ;  /* 0x000000ffff037224 */ /* 0x000fe200078e0043 */
[----:B------:R-:W-:Y:S01]  /*aa60*/  WARPSYNC 0xffffffff ;  /* 0xffffffff00007948 */ /* 0x000fe20003800000 */
[----:B------:R-:W-:Y:S01]  /*aa70*/  IMAD.MOV.U32 R2, RZ, RZ, R62 ;  /* 0x000000ffff027224 */ /* 0x000fe200078e003e */
[----:B------:R-:W-:Y:S01]  /*aa80*/  BSSY B1, `(.L_x_2917) ;  /* 0x0000159000017945 */ /* 0x000fe20003800000 */
[----:B------:R-:W-:Y:S01]  /*aa90*/  IMAD.MOV.U32 R0, RZ, RZ, R63 ;  /* 0x000000ffff007224 */ /* 0x000fe200078e003f */
[----:B------:R-:W-:Y:S01]  /*aaa0*/  PRMT R90, R3, 0x5410, R4 ;  /* 0x00005410035a7816 */ /* 0x000fe20000000004 */
        /* <DEDUP_REMOVED lines=24> */
[----:B------:R-:W-:-:S04]  /*ac30*/  MOV R4, R49 ;  /* 0x0000003100047202 */ /* 0x000fc80000000f00 */
[----:B------:R-:W-:Y:S01]  /*ac40*/  PRMT R83, R0, 0x5410, R2 ;  /* 0x0000541000537816 */ /* 0x000fe20000000002 */
[----:B------:R-:W-:Y:S01]  /*ac50*/  IMAD.MOV.U32 R2, RZ, RZ, R48 ;  /* 0x000000ffff027224 */ /* 0x000fe200078e0030 */
[----:B------:R-:W-:-:S04]  /*ac60*/  LOP3.LUT R0, R233, 0x18, R104, 0xf8, !PT ;  /* 0x00000018e9007812 */ /* 0x000fc800078ef868 */
[----:B------:R-:W-:Y:S02]  /*ac70*/  LOP3.LUT R0, R151, R0, R150, 0xf6, !PT ;  /* 0x0000000097007212 */ /* 0x000fe400078ef696 */
[----:B------:R-:W-:Y:S01]  /*ac80*/  PRMT R80, R80, 0x5410, R2 ;  /* 0x0000541050507816 */ /* 0x000fe20000000002 */
[----:B------:R-:W-:Y:S02]  /*ac90*/  IMAD.MOV.U32 R2, RZ, RZ, R34 ;  /* 0x000000ffff027224 */ /* 0x000fe400078e0022 */
[----:B------:R-:W-:Y:S01]  /*aca0*/  IMAD.SHL.U32 R20, R0, 0x2, RZ ;  /* 0x0000000200147824 */ /* 0x000fe200078e00ff */
[----:B------:R-:W-:Y:S01]  /*acb0*/  PRMT R80, R4, 0x7610, R80 ;  /* 0x0000761004507816 */ /* 0x000fe20000000050 */
[----:B------:R-:W-:-:S03]  /*acc0*/  IMAD.MOV.U32 R0, RZ, RZ, R35 ;  /* 0x000000ffff007224 */ /* 0x000fc600078e0023 */
[----:B------:R-:W-:Y:S02]  /*acd0*/  IADD3 R21, R20, 0x18140, RZ ;  /* 0x0001814014157810 */ /* 0x000fe40007ffe0ff */
[----:B------:R-:W-:Y:S01]  /*ace0*/  PRMT R76, R0, 0x5410, R2 ;  /* 0x00005410004c7816 */ /* 0x000fe20000000002 */
[----:B------:R-:W-:Y:S01]  /*acf0*/  BAR.SYNC.DEFER_BLOCKING 0x0 ;  /* 0x0000000000007b1d */ /* 0x000fe20000010000 */
[----:B---3--:R-:W-:Y:S01]  /*ad00*/  IMAD.IADD R3, R52, 0x1, -R6 ;  /* 0x0000000134037824 */ /* 0x008fe200078e0a06 */
[----:B--2---:R-:W-:-:S04]  /*ad10*/  LOP3.LUT P0, RZ, R5, 0x4, RZ, 0xc0, !PT ;  /* 0x0000000405ff7812 */ /* 0x004fc8000780c0ff */
[----:B------:R-:W-:Y:S02]  /*ad20*/  IMNMX R52, R3, 0x80, PT ;  /* 0x0000008003347817 */ /* 0x000fe40003800200 */
[----:B------:R-:W-:Y:S02]  /*ad30*/  IADD3 R3, R20, 0x18100, RZ ;  /* 0x0001810014037810 */ /* 0x000fe40007ffe0ff */
[----:B------:R-:W-:-:S05]  /*ad40*/  ISETP.GE.AND P1, PT, R227, R52, PT ;  /* 0x00000034e300720c */ /* 0x000fca0003f26270 */
[----:B------:R-:W-:-:S08]  /*ad50*/  @P0 IADD3 R21, R3, -0x40, RZ ;  /* 0xffffffc003150810 */ /* 0x000fd00007ffe0ff */
[----:B------:R-:W-:Y:S05]  /*ad60*/  @P1 BRA `(.L_x_2918) ;  /* 0x000012a000001947 */ /* 0x000fea0003800000 */
[----:B------:R-:W-:Y:S01]  /*ad70*/  ISETP.GE.AND P0, PT, R110, c[0x0][0x27c], PT ;  /* 0x00009f006e007a0c */ /* 0x000fe20003f06270 */
[----:B------:R-:W-:-:S12]  /*ad80*/  BSSY B0, `(.L_x_2919) ;  /* 0x0000030000007945 */ /* 0x000fd80003800000 */
[----:B------:R-:W-:Y:S05]  /*ad90*/  @P0 BRA `(.L_x_2920) ;  /* 0x000002e000000947 */ /* 0x000fea0003800000 */
[----:B------:R-:W1:Y:S01]  /*ada0*/  LDS.128 R4, [R20+0x18100] ;  /* 0x0181000014047984 */ /* 0x000e620000000c00 */
[----:B------:R-:W-:Y:S02]  /*adb0*/  SHF.R.U32.HI R0, RZ, 0x10, R17 ;  /* 0x00000010ff007819 */ /* 0x000fe40000011611 */
[--C-:B------:R-:W-:Y:S02]  /*adc0*/  SHF.R.U32.HI R2, RZ, 0x10, R19.reuse ;  /* 0x00000010ff027819 */ /* 0x100fe40000011613 */
[----:B------:R-:W-:Y:S02]  /*add0*/  SHF.R.U64 R9, R18, 0x10, R19 ;  /* 0x0000001012097819 */ /* 0x000fe40000001213 */
[----:B------:R-:W-:Y:S02]  /*ade0*/  PRMT R8, R68, 0x5410, R0 ;  /* 0x0000541044087816 */ /* 0x000fe40000000000 */
[C---:B------:R-:W-:Y:S02]  /*adf0*/  PRMT R0, R53.reuse, 0x5410, R2 ;  /* 0x0000541035007816 */ /* 0x040fe40000000002 */
[----:B------:R-:W-:-:S02]  /*ae00*/  PRMT R12, R53, 0x5432, R9 ;  /* 0x00005432350c7816 */ /* 0x000fc40000000009 */
[----:B------:R-:W-:Y:S01]  /*ae10*/  SHF.R.U64 R3, R16, 0x10, R17 ;  /* 0x0000001010037819 */ /* 0x000fe20000001211 */
[----:B------:R-:W-:Y:S01]  /*ae20*/  IMAD.U32 R16, R8, 0x10000, RZ ;  /* 0x0001000008107824 */ /* 0x000fe200078e00ff */
[C---:B------:R-:W-:Y:S01]  /*ae30*/  LOP3.LUT R19, R0.reuse, 0xffff0000, RZ, 0xc0, !PT ;  /* 0xffff000000137812 */ /* 0x040fe200078ec0ff */
[----:B------:R-:W-:Y:S01]  /*ae40*/  IMAD.U32 R17, R0, 0x10000, RZ ;  /* 0x0001000000117824 */ /* 0x000fe200078e00ff */
[----:B------:R-:W-:Y:S02]  /*ae50*/  LOP3.LUT R18, R8, 0xffff0000, RZ, 0xc0, !PT ;  /* 0xffff000008127812 */ /* 0x000fe400078ec0ff */
[----:B------:R-:W-:Y:S02]  /*ae60*/  PRMT R13, R68, 0x5432, R3 ;  /* 0x00005432440d7816 */ /* 0x000fe40000000003 */
        /* <DEDUP_REMOVED lines=33> */
.L_x_2920:
[----:B------:R-:W-:Y:S05]  /*b080*/  BSYNC B0 ;  /* 0x0000000000007941 */ /* 0x000fea0003800000 */
.L_x_2919:
[----:B------:R-:W-:Y:S01]  /*b090*/  ISETP.GE.AND P0, PT, R149, c[0x0][0x27c], PT ;  /* 0x00009f0095007a0c */ /* 0x000fe20003f06270 */
[----:B------:R-:W-:-:S12]  /*b0a0*/  BSSY B0, `(.L_x_2921) ;  /* 0x0000030000007945 */ /* 0x000fd80003800000 */
[----:B------:R-:W-:Y:S05]  /*b0b0*/  @P0 BRA `(.L_x_2922) ;  /* 0x000002e000000947 */ /* 0x000fea0003800000 */
[----:B-1----:R-:W1:Y:S01]  /*b0c0*/  LDS.128 R4, [R21] ;  /* 0x0000000015047984 */ /* 0x002e620000000c00 */
        /* <DEDUP_REMOVED lines=44> */
[----:B------:R1:W-:Y:S02]  /*b390*/  STS.128 [R21], R4 ;  /* 0x0000000415007388 */ /* 0x0003e40000000c00 */
.L_x_2922:
[----:B------:R-:W-:Y:S05]  /*b3a0*/  BSYNC B0 ;  /* 0x0000000000007941 */ /* 0x000fea0003800000 */
.L_x_2921:
        /* <DEDUP_REMOVED lines=49> */
.L_x_2924:
[----:B------:R-:W-:Y:S05]  /*b6c0*/  BSYNC B0 ;  /* 0x0000000000007941 */ /* 0x000fea0003800000 */
.L_x_2923:
        /* <DEDUP_REMOVED lines=49> */
.L_x_2926:
[----:B------:R-:W-:Y:S05]  /*b9e0*/  BSYNC B0 ;  /* 0x0000000000007941 */ /* 0x000fea0003800000 */
.L_x_2925:
        /* <DEDUP_REMOVED lines=49> */
.L_x_2928:
[----:B------:R-:W-:Y:S05]  /*bd00*/  BSYNC B0 ;  /* 0x0000000000007941 */ /* 0x000fea0003800000 */
.L_x_2927:
        /* <DEDUP_REMOVED lines=48> */
.L_x_2918:
[----:B------:R-:W-:Y:S05]  /*c010*/  BSYNC B1 ;  /* 0x0000000000017941 */ /* 0x000fea0003800000 */
.L_x_2917:
        /* <DEDUP_REMOVED lines=52> */
.L_x_2930:
[----:B------:R-:W-:Y:S05]  /*c360*/  BSYNC B0 ;  /* 0x0000000000007941 */ /* 0x000fea0003800000 */
.L_x_2929:
        /* <DEDUP_REMOVED lines=49> */
.L_x_2932:
[----:B------:R-:W-:Y:S05]  /*c680*/  BSYNC B0 ;  /* 0x0000000000007941 */ /* 0x000fea0003800000 */
.L_x_2931:
        /* <DEDUP_REMOVED lines=49> */
.L_x_2934:
[----:B------:R-:W-:Y:S05]  /*c9a0*/  BSYNC B0 ;  /* 0x0000000000007941 */ /* 0x000fea0003800000 */
.L_x_2933:
        /* <DEDUP_REMOVED lines=49> */
.L_x_2936:
[----:B------:R-:W-:Y:S05]  /*ccc0*/  BSYNC B0 ;  /* 0x0000000000007941 */ /* 0x000fea0003800000 */
.L_x_2935:
        /* <DEDUP_REMOVED lines=49> */
.L_x_2938:
[----:B------:R-:W-:Y:S05]  /*cfe0*/  BSYNC B0 ;  /* 0x0000000000007941 */ /* 0x000fea0003800000 */
.L_x_2937:
        /* <DEDUP_REMOVED lines=49> */
.L_x_2909:
        /* <DEDUP_REMOVED lines=22> */
.L_x_3063:
[----:B------:R-:W-:Y:S05]  /*d460*/  BRA.DIV ~URZ, `(.L_x_2940) ;  /* 0x000135027f007947 */ /* 0x000fea000b800000 */
[----:B------:R3:W4:Y:S01]  /*d470*/  SHFL.IDX PT, R8, R23, RZ, 0x1c1f ;  /* 0x001c1fff17087589 */ /* 0x00072200000e0000 */
[----:B--2---:R-:W-:-:S03]  /*d480*/  MOV R9, R0 ;  /* 0x0000000000097202 */ /* 0x004fc60000000f00 */
[----:B------:R3:W2:Y:S04]  /*d490*/  SHFL.IDX PT, R20, R21, RZ, 0x1c1f ;  /* 0x001c1fff15147589 */ /* 0x0006a800000e0000 */
[----:B------:R3:W1:Y:S02]  /*d4a0*/  SHFL.IDX PT, R3, R24, RZ, 0x1c1f ;  /* 0x001c1fff18037589 */ /* 0x00066400000e0000 */
.L_x_3064:
        /* <DEDUP_REMOVED lines=16> */
[----:B------:R-:W-:Y:S01]  /*d5b0*/  ISETP.GE.AND P0, PT, R104, c[0x0][0x27c], PT ;  /* 0x00009f0068007a0c */ /* 0x000fe20003f06270 */
[----:B------:R-:W-:Y:S01]  /*d5c0*/  CS2R R30, SRZ ;  /* 0x00000000001e7805 */ /* 0x000fe2000001ff00 */
[----:B------:R-:W-:Y:S01]  /*d5d0*/  ISETP.GE.AND P2, PT, R109, c[0x0][0x27c], PT ;  /* 0x00009f006d007a0c */ /* 0x000fe20003f46270 */
[----:B------:R-:W-:Y:S01]  /*d5e0*/  CS2R R28, SRZ ;  /* 0x00000000001c7805 */ /* 0x000fe2000001ff00 */
[----:B------:R-:W-:Y:S01]  /*d5f0*/  CS2R R38, SRZ ;  /* 0x0000000000267805 */ /* 0x000fe2000001ff00 */
[----:B------:R-:W-:Y:S01]  /*d600*/  CS2R R36, SRZ ;  /* 0x0000000000247805 */ /* 0x000fe2000001ff00 */
[----:B------:R-:W-:Y:S01]  /*d610*/  CS2R R46, SRZ ;  /* 0x00000000002e7805 */ /* 0x000fe2000001ff00 */
[----:B------:R-:W-:-:S06]  /*d620*/  CS2R R44, SRZ ;  /* 0x00000000002c7805 */ /* 0x000fcc000001ff00 */
[C---:B------:R-:W-:Y:S01]  /*d630*/  @!P0 IMAD.SHL.U32 R2, R104.reuse, 0x2, RZ ;  /* 0x0000000268028824 */ /* 0x040fe200078e00ff */
[----:B------:R-:W-:Y:S02]  /*d640*/  @!P0 SHF.L.U64.HI R0, R104, 0x1, R105 ;  /* 0x0000000168008819 */ /* 0x000fe40000010269 */
[----:B------:R-:W-:Y:S02]  /*d650*/  @!P2 SHF.L.U32 R4, R235, 0x3, RZ ;  /* 0x00000003eb04a819 */ /* 0x000fe400000006ff */
[-C--:B----4-:R-:W-:Y:S02]  /*d660*/  @!P0 IADD3 R18, P1, R8, R2.reuse, RZ ;  /* 0x0000000208128210 */ /* 0x090fe40007f3e0ff */
[----:B-1----:R-:W-:Y:S01]  /*d670*/  @!P0 IADD3 R16, P3, R3, R2, RZ ;  /* 0x0000000203108210 */ /* 0x002fe20007f7e0ff */
[----:B------:R-:W-:Y:S01]  /*d680*/  @!P2 IMAD.WIDE R12, R4, 0x2, R8 ;  /* 0x00000002040ca825 */ /* 0x000fe200078e0208 */
[----:B------:R-:W-:Y:S02]  /*d690*/  @!P0 IADD3.X R19, R9, R0, RZ, P1, !PT ;  /* 0x0000000009138210 */ /* 0x000fe40000ffe4ff */
[----:B------:R-:W-:Y:S01]  /*d6a0*/  ISETP.GE.AND P1, PT, R108, c[0x0][0x27c], PT ;  /* 0x00009f006c007a0c */ /* 0x000fe20003f26270 */
[----:B--2---:R-:W-:Y:S01]  /*d6b0*/  @!P0 IMAD.X R17, R20, 0x1, R0, P3 ;  /* 0x0000000114118824 */ /* 0x004fe200018e0600 */
[----:B------:R-:W-:Y:S01]  /*d6c0*/  MOV R2, R3 ;  /* 0x0000000300027202 */ /* 0x000fe20000000f00 */
[----:B------:R-:W-:Y:S01]  /*d6d0*/  IMAD.MOV.U32 R3, RZ, RZ, R20 ;  /* 0x000000ffff037224 */ /* 0x000fe200078e0014 */
[----:B------:R1:W5:Y:S03]  /*d6e0*/  @!P2 LD.E.128 R28, [R12.64] ;  /* 0x000000080c1ca980 */ /* 0x000366000c101d00 */
[----:B------:R-:W-:Y:S01]  /*d6f0*/  @!P2 IMAD.WIDE R6, R4, 0x2, R2 ;  /* 0x000000020406a825 */ /* 0x000fe200078e0202 */
[----:B------:R-:W-:Y:S01]  /*d700*/  CS2R R42, SRZ ;  /* 0x00000000002a7805 */ /* 0x000fe2000001ff00 */
[----:B------:R-:W-:Y:S01]  /*d710*/  CS2R R40, SRZ ;  /* 0x0000000000287805 */ /* 0x000fe2000001ff00 */
[----:B------:R-:W-:-:S02]  /*d720*/  CS2R R14, SRZ ;  /* 0x00000000000e7805 */ /* 0x000fc4000001ff00 */
[----:B------:R2:W5:Y:S01]  /*d730*/  @!P2 LD.E.128 R36, [R6.64] ;  /* 0x000000080624a980 */ /* 0x000562000c101d00 */
[----:B------:R-:W-:-:S04]  /*d740*/  @!P1 IMAD.SHL.U32 R0, R234, 0x8, RZ ;  /* 0x00000008ea009824 */ /* 0x000fc800078e00ff */
[----:B------:R-:W-:-:S04]  /*d750*/  @!P1 IMAD.WIDE R4, R0, 0x2, R8 ;  /* 0x0000000200049825 */ /* 0x000fc800078e0208 */
[----:B------:R-:W-:Y:S01]  /*d760*/  @!P1 IMAD.WIDE R2, R0, 0x2, R2 ;  /* 0x0000000200029825 */ /* 0x000fe200078e0202 */
[----:B------:R4:W5:Y:S04]  /*d770*/  @!P1 LD.E.128 R44, [R4.64] ;  /* 0x00000008042c9980 */ /* 0x000968000c101d00 */
[----:B------:R3:W5:Y:S01]  /*d780*/  @!P1 LD.E.128 R40, [R2.64] ;  /* 0x0000000802289980 */ /* 0x000762000c101d00 */
[----:B-1----:R-:W-:-:S06]  /*d790*/  CS2R R12, SRZ ;  /* 0x00000000000c7805 */ /* 0x002fcc000001ff00 */
[----:B------:R3:W5:Y:S01]  /*d7a0*/  @!P0 LD.E.128 R12, [R18.64] ;  /* 0x00000008120c8980 */ /* 0x000762000c101d00 */
[----:B--2---:R-:W-:Y:S01]  /*d7b0*/  CS2R R6, SRZ ;  /* 0x0000000000067805 */ /* 0x004fe2000001ff00 */
[----:B----4-:R-:W-:-:S06]  /*d7c0*/  CS2R R4, SRZ ;  /* 0x0000000000047805 */ /* 0x010fcc000001ff00 */
[----:B------:R3:W5:Y:S02]  /*d7d0*/  @!P0 LD.E.128 R4, [R16.64] ;  /* 0x0000000810048980 */ /* 0x000764000c101d00 */
.L_x_2942:
[----:B------:R-:W-:Y:S05]  /*d7e0*/  BSYNC B0 ;  /* 0x0000000000007941 */ /* 0x000fea0003800000 */
.L_x_2941:
[----:B----45:R-:W-:Y:S01]  /*d7f0*/  IMAD.MOV.U32 R8, RZ, RZ, R46 ;  /* 0x000000ffff087224 */ /* 0x030fe200078e002e */
[----:B------:R-:W-:Y:S01]  /*d800*/  MOV R0, R45 ;  /* 0x0000002d00007202 */ /* 0x000fe20000000f00 */
[----:B-1-3--:R-:W-:Y:S02]  /*d810*/  IMAD.MOV.U32 R3, RZ, RZ, R47 ;  /* 0x000000ffff037224 */ /* 0x00afe400078e002f */
        /* <DEDUP_REMOVED lines=34> */
[----:B------:R1:W3:Y:S04]  /*da40*/  SHFL.IDX PT, R9, R22, 0x1, 0x1c1f ;  /* 0x003c1f0016097f89 */ /* 0x0002e800000e0000 */
[----:B------:R1:W4:Y:S04]  /*da50*/  SHFL.IDX PT, R8, R23, 0x1, 0x1c1f ;  /* 0x003c1f0017087f89 */ /* 0x00032800000e0000 */
[----:B--2---:R1:W2:Y:S04]  /*da60*/  SHFL.IDX PT, R20, R21, 0x1, 0x1c1f ;  /* 0x003c1f0015147f89 */ /* 0x0042a800000e0000 */
[----:B------:R1:W1:Y:S02]  /*da70*/  SHFL.IDX PT, R2, R24, 0x1, 0x1c1f ;  /* 0x003c1f0018027f89 */ /* 0x00026400000e0000 */
.L_x_3065:
        /* <DEDUP_REMOVED lines=24> */
[----:B------:R-:W-:-:S04]  /*dc00*/  @!P0 SHF.L.U64.HI R3, R104, 0x1, R105 ;  /* 0x0000000168038819 */ /* 0x000fc80000010269 */
[-C--:B----4-:R-:W-:Y:S02]  /*dc10*/  @!P0 IADD3 R18, P1, R8, R0.reuse, RZ ;  /* 0x0000000008128210 */ /* 0x090fe40007f3e0ff */
[----:B-1----:R-:W-:-:S03]  /*dc20*/  @!P0 IADD3 R16, P3, R2, R0, RZ ;  /* 0x0000000002108210 */ /* 0x002fc60007f7e0ff */
[----:B---3--:R-:W-:Y:S01]  /*dc30*/  @!P0 IMAD.X R19, R9, 0x1, R3, P1 ;  /* 0x0000000109138824 */ /* 0x008fe200008e0603 */
[----:B------:R-:W-:Y:S02]  /*dc40*/  ISETP.GE.AND P1, PT, R108, c[0x0][0x27c], PT ;  /* 0x00009f006c007a0c */ /* 0x000fe40003f26270 */
[----:B--2---:R-:W-:Y:S01]  /*dc50*/  @!P0 IADD3.X R17, R20, R3, RZ, P3, !PT ;  /* 0x0000000314118210 */ /* 0x004fe20001ffe4ff */
[----:B------:R-:W-:Y:S01]  /*dc60*/  IMAD.MOV.U32 R3, RZ, RZ, R20 ;  /* 0x000000ffff037224 */ /* 0x000fe200078e0014 */
[----:B------:R-:W-:Y:S01]  /*dc70*/  @!P2 SHF.L.U32 R20, R235, 0x3, RZ ;  /* 0x00000003eb14a819 */ /* 0x000fe200000006ff */
[----:B------:R-:W-:Y:S01]  /*dc80*/  CS2R R70, SRZ ;  /* 0x0000000000467805 */ /* 0x000fe2000001ff00 */
[----:B------:R-:W-:Y:S01]  /*dc90*/  CS2R R68, SRZ ;  /* 0x0000000000447805 */ /* 0x000fe2000001ff00 */
[----:B------:R-:W-:Y:S01]  /*dca0*/  CS2R R50, SRZ ;  /* 0x0000000000327805 */ /* 0x000fe2000001ff00 */
[----:B------:R-:W-:Y:S01]  /*dcb0*/  CS2R R48, SRZ ;  /* 0x0000000000307805 */ /* 0x000fe2000001ff00 */
[----:B------:R-:W-:Y:S01]  /*dcc0*/  @!P2 IMAD.WIDE R22, R20, 0x2, R8 ;  /* 0x000000021416a825 */ /* 0x000fe200078e0208 */
[----:B------:R-:W-:-:S03]  /*dcd0*/  CS2R R58, SRZ ;  /* 0x00000000003a7805 */ /* 0x000fc6000001ff00 */
[----:B------:R-:W-:Y:S01]  /*dce0*/  @!P1 IMAD.SHL.U32 R0, R234, 0x8, RZ ;  /* 0x00000008ea009824 */ /* 0x000fe200078e00ff */
[----:B------:R-:W-:Y:S01]  /*dcf0*/  CS2R R56, SRZ ;  /* 0x0000000000387805 */ /* 0x000fe2000001ff00 */
[----:B------:R-:W-:Y:S01]  /*dd00*/  @!P2 IMAD.WIDE R20, R20, 0x2, R2 ;  /* 0x000000021414a825 */ /* 0x000fe200078e0202 */
[----:B------:R1:W5:Y:S03]  /*dd10*/  @!P2 LD.E.128 R60, [R22.64] ;  /* 0x00000008163ca980 */ /* 0x000366000c101d00 */
[C---:B------:R-:W-:Y:S01]  /*dd20*/  @!P1 IMAD.WIDE R8, R0.reuse, 0x2, R8 ;  /* 0x0000000200089825 */ /* 0x040fe200078e0208 */
[----:B------:R1:W5:Y:S03]  /*dd30*/  @!P2 LD.E.128 R64, [R20.64] ;  /* 0x000000081440a980 */ /* 0x000366000c101d00 */
[----:B------:R-:W-:Y:S01]  /*dd40*/  @!P1 IMAD.WIDE R2, R0, 0x2, R2 ;  /* 0x0000000200029825 */ /* 0x000fe200078e0202 */
[----:B------:R1:W5:Y:S04]  /*dd50*/  @!P1 LD.E.128 R72, [R8.64] ;  /* 0x0000000808489980 */ /* 0x000368000c101d00 */
[----:B------:R1:W5:Y:S04]  /*dd60*/  @!P1 LD.E.128 R68, [R2.64] ;  /* 0x0000000802449980 */ /* 0x000368000c101d00 */
[----:B------:R1:W5:Y:S04]  /*dd70*/  @!P0 LD.E.128 R48, [R18.64] ;  /* 0x0000000812308980 */ /* 0x000368000c101d00 */
[----:B------:R1:W5:Y:S02]  /*dd80*/  @!P0 LD.E.128 R56, [R16.64] ;  /* 0x0000000810388980 */ /* 0x000364000c101d00 */
.L_x_2945:
[----:B------:R-:W-:Y:S05]  /*dd90*/  BSYNC B0 ;  /* 0x0000000000007941 */ /* 0x000fea0003800000 */
.L_x_2944:
[----:B-1-3--:R-:W3:Y:S01]  /*dda0*/  LDL R9, [R1+0x4] ;  /* 0x0000040001097983 */ /* 0x00aee20000100800 */
[----:B-----5:R-:W-:Y:S01]  /*ddb0*/  IMAD.MOV.U32 R0, RZ, RZ, R74 ;  /* 0x000000ffff007224 */ /* 0x020fe200078e004a */
[----:B------:R-:W-:-:S04]  /*ddc0*/  DEPBAR.LE SB0, 0x3 ;  /* 0x000080c00000791a */ /* 0x000fc80000000000 */
[----:B----4-:R-:W-:Y:S01]  /*ddd0*/  IMAD.MOV.U32 R8, RZ, RZ, R75 ;  /* 0x000000ffff087224 */ /* 0x010fe200078e004b */
[----:B------:R-:W-:Y:S01]  /*dde0*/  WARPSYNC 0xffffffff ;  /* 0xffffffff00007948 */ /* 0x000fe20003800000 */
[----:B------:R-:W-:Y:S01]  /*ddf0*/  IMAD.MOV.U32 R3, RZ, RZ, R72 ;  /* 0x000000ffff037224 */ /* 0x000fe200078e0048 */
[----:B------:R-:W-:Y:S01]  /*de00*/  BSSY B1, `(.L_x_2946) ;  /* 0x0000174000017945 */ /* 0x000fe20003800000 */
[----:B------:R-:W-:Y:S01]  /*de10*/  IMAD.MOV.U32 R2, RZ, RZ, R73 ;  /* 0x000000ffff027224 */ /* 0x000fe200078e0049 */
[----:B------:R-:W-:Y:S01]  /*de20*/  PRMT R96, R8, 0x5410, R0 ;  /* 0x0000541008607816 */ /* 0x000fe20000000000 */
[----:B------:R-:W-:Y:S01]  /*de30*/  IMAD.MOV.U32 R0, RZ, RZ, R62 ;  /* 0x000000ffff007224 */ /* 0x000fe200078e003e */
[----:B------:R-:W-:Y:S02]  /*de40*/  MOV R8, R63 ;  /* 0x0000003f00087202 */ /* 0x000fe40000000f00 */
[----:B------:R-:W-:Y:S01]  /*de50*/  PRMT R95, R2, 0x5410, R3 ;  /* 0x00005410025f7816 */ /* 0x000fe20000000003 */
[----:B------:R-:W-:Y:S01]  /*de60*/  IMAD.MOV.U32 R3, RZ, RZ, R60 ;  /* 0x000000ffff037224 */ /* 0x000fe200078e003c */
[----:B------:R-:W-:Y:S01]  /*de70*/  PRMT R92, R92, 0x5410, R0 ;  /* 0x000054105c5c7816 */ /* 0x000fe20000000000 */
[----:B------:R-:W-:-:S02]  /*de80*/  IMAD.MOV.U32 R0, RZ, RZ, R50 ;  /* 0x000000ffff007224 */ /* 0x000fc400078e0032 */
        /* <DEDUP_REMOVED lines=12> */
[----:B------:R-:W-:Y:S02]  /*df50*/  PRMT R94, R8, 0x7610, R94 ;  /* 0x00007610085e7816 */ /* 0x000fe4000000005e */
[----:B------:R-:W-:Y:S01]  /*df60*/  PRMT R87, R2, 0x5410, R3 ;  /* 0x0000541002577816 */ /* 0x000fe20000000003 */
[----:B------:R-:W-:Y:S01]  /*df70*/  IMAD.MOV.U32 R2, RZ, RZ, R69 ;  /* 0x000000ffff027224 */ /* 0x000fe200078e0045 */
[----:B------:R-:W-:Y:S02]  /*df80*/  MOV R3, R68 ;  /* 0x0000004400037202 */ /* 0x000fe40000000f00 */
        /* <DEDUP_REMOVED lines=9> */
[----:B------:R-:W-:-:S04]  /*e020*/  MOV R3, R59 ;  /* 0x0000003b00037202 */ /* 0x000fc80000000f00 */
[----:B------:R-:W-:Y:S01]  /*e030*/  PRMT R85, R0, 0x5410, R2 ;  /* 0x0000541000557816 */ /* 0x000fe20000000002 */
[----:B------:R-:W-:Y:S01]  /*e040*/  BAR.SYNC.DEFER_BLOCKING 0x0 ;  /* 0x0000000000007b1d */ /* 0x000fe20000010000 */
[----:B---3--:R-:W-:-:S05]  /*e050*/  IMAD.IADD R8, R52, 0x1, -R9 ;  /* 0x0000000134087824 */ /* 0x008fca00078e0a09 */
[----:B------:R-:W-:Y:S01]  /*e060*/  IMNMX R76, R8, 0x80, PT ;  /* 0x00000080084c7817 */ /* 0x000fe20003800200 */
[----:B------:R-:W-:-:S03]  /*e070*/  IMAD.MOV.U32 R8, RZ, RZ, R58 ;  /* 0x000000ffff087224 */ /* 0x000fc600078e003a */
[----:B------:R-:W-:Y:S02]  /*e080*/  ISETP.GE.AND P0, PT, R227, R76, PT ;  /* 0x0000004ce300720c */ /* 0x000fe40003f06270 */
[----:B------:R-:W-:-:S11]  /*e090*/  PRMT R86, R3, 0x5410, R8 ;  /* 0x0000541003567816 */ /* 0x000fd60000000008 */
[----:B------:R-:W-:Y:S05]  /*e0a0*/  @P0 BRA `(.L_x_2947) ;  /* 0x0000149000000947 */ /* 0x000fea0003800000 */
[----:B------:R-:W-:Y:S01]  /*e0b0*/  ISETP.GE.AND P0, PT, R104, c[0x0][0x27c], PT ;  /* 0x00009f0068007a0c */ /* 0x000fe20003f06270 */
[----:B------:R-:W-:-:S12]  /*e0c0*/  BSSY B0, `(.L_x_2948) ;  /* 0x0000071000007945 */ /* 0x000fd80003800000 */
[----:B------:R-:W-:Y:S05]  /*e0d0*/  @P0 BRA `(.L_x_2949) ;  /* 0x000006f000000947 */ /* 0x000fea0003800000 */
[----:B------:R-:W1:Y:S01]  /*e0e0*/  S2R R16, SR_TID.X ;  /* 0x0000000000107919 */ /* 0x000e620000002100 */
[----:B------:R-:W-:Y:S01]  /*e0f0*/  IMAD.MOV.U32 R0, RZ, RZ, c[0x0][0x27c] ;  /* 0x00009f00ff007624 */ /* 0x000fe200078e00ff */
[--C-:B------:R-:W-:Y:S02]  /*e100*/  SHF.R.U64 R4, R4, 0x10, R5.reuse ;  /* 0x0000001004047819 */ /* 0x100fe40000001205 */
[----:B------:R-:W-:Y:S02]  /*e110*/  SHF.R.U32.HI R5, RZ, 0x10, R5 ;  /* 0x00000010ff057819 */ /* 0x000fe40000011605 */
[----:B-1----:R-:W-:-:S04]  /*e120*/  SHF.R.S32.HI R9, RZ, 0x1f, R16 ;  /* 0x0000001fff097819 */ /* 0x002fc80000011410 */
[----:B------:R-:W-:-:S04]  /*e130*/  LEA.HI R9, R9, R16, RZ, 0x2 ;  /* 0x0000001009097211 */ /* 0x000fc800078f10ff */
[----:B------:R-:W-:-:S05]  /*e140*/  LOP3.LUT R9, R9, 0xfffffffc, RZ, 0xc0, !PT ;  /* 0xfffffffc09097812 */ /* 0x000fca00078ec0ff */
[----:B------:R-:W-:-:S05]  /*e150*/  IMAD.IADD R9, R16, 0x1, -R9 ;  /* 0x0000000110097824 */ /* 0x000fca00078e0a09 */
[----:B------:R-:W-:Y:S02]  /*e160*/  LEA.HI R0, R0, R9, RZ, 0x1d ;  /* 0x0000000900007211 */ /* 0x000fe400078fe8ff */
[----:B------:R-:W-:Y:S02]  /*e170*/  SHF.R.U64 R9, R14, 0x10, R15 ;  /* 0x000000100e097819 */ /* 0x000fe4000000120f */
[----:B------:R-:W-:Y:S01]  /*e180*/  SHF.R.S32.HI R3, RZ, 0x1f, R0 ;  /* 0x0000001fff037819 */ /* 0x000fe20000011400 */
[----:B------:R-:W-:-:S03]  /*e190*/  IMAD.SHL.U32 R2, R0, 0x8, RZ ;  /* 0x0000000800027824 */ /* 0x000fc600078e00ff */
[----:B------:R-:W-:Y:S02]  /*e1a0*/  LEA.HI R0, R3, R0, RZ, 0x3 ;  /* 0x0000000003007211 */ /* 0x000fe400078f18ff */
[C---:B------:R-:W-:Y:S02]  /*e1b0*/  LOP3.LUT R2, R233.reuse, 0x38, R2, 0xf8, !PT ;  /* 0x00000038e9027812 */ /* 0x040fe400078ef802 */
[----:B------:R-:W-:Y:S01]  /*e1c0*/  LOP3.LUT R3, R233, 0x38, R104, 0xf8, !PT ;  /* 0x00000038e9037812 */ /* 0x000fe200078ef868 */
[----:B------:R-:W-:Y:S01]  /*e1d0*/  IMAD.SHL.U32 R0, R0, 0x400, RZ ;  /* 0x0000040000007824 */ /* 0x000fe200078e00ff */
[----:B------:R-:W-:-:S04]  /*e1e0*/  LOP3.LUT R2, R2, R150, RZ, 0x3c, !PT ;  /* 0x0000009602027212 */ /* 0x000fc800078e3cff */
[----:B------:R-:W-:-:S04]  /*e1f0*/  LOP3.LUT R0, R0, 0x7fffe000, RZ, 0xc0, !PT ;  /* 0x7fffe00000007812 */ /* 0x000fc800078ec0ff */
[----:B------:R-:W-:Y:S02]  /*e200*/  IADD3 R0, R2, R0, R151 ;  /* 0x0000000002007210 */ /* 0x000fe40007ffe097 */
[----:B------:R-:W-:Y:S02]  /*e210*/  LOP3.LUT R2, R151, R3, R150, 0xf6, !PT ;  /* 0x0000000397027212 */ /* 0x000fe400078ef696 */
[----:B------:R-:W-:Y:S01]  /*e220*/  SHF.R.U64 R3, R12, 0x10, R13 ;  /* 0x000000100c037819 */ /* 0x000fe2000000120d */
[----:B------:R-:W-:Y:S01]  /*e230*/  IMAD.SHL.U32 R27, R0, 0x2, RZ ;  /* 0x00000002001b7824 */ /* 0x000fe200078e00ff */
[----:B------:R-:W-:Y:S01]  /*e240*/  SHF.R.U32.HI R0, RZ, 0x10, R15 ;  /* 0x00000010ff007819 */ /* 0x000fe2000001160f */
[----:B------:R-:W-:Y:S01]  /*e250*/  IMAD.SHL.U32 R26, R2, 0x2, RZ ;  /* 0x00000002021a7824 */ /* 0x000fe200078e00ff */
[--C-:B------:R-:W-:Y:S02]  /*e260*/  SHF.R.U64 R15, R6, 0x10, R7.reuse ;  /* 0x00000010060f7819 */ /* 0x100fe40000001207 */
[----:B------:R-:W1:Y:S01]  /*e270*/  LDS.128 R16, [R27+0x18100] ;  /* 0x018100001b107984 */ /* 0x000e620000000c00 */
[----:B------:R-:W-:-:S02]  /*e280*/  SHF.R.U32.HI R6, RZ, 0x10, R7 ;  /* 0x00000010ff067819 */ /* 0x000fc40000011607 */
[----:B------:R-:W-:Y:S01]  /*e290*/  SHF.R.U32.HI R2, RZ, 0x10, R13 ;  /* 0x00000010ff027819 */ /* 0x000fe2000001160d */
[----:B--2---:R-:W2:Y:S01]  /*e2a0*/  LDS.128 R20, [R26+0x18100] ;  /* 0x018100001a147984 */ /* 0x004ea20000000c00 */
[----:B------:R-:W-:Y:S02]  /*e2b0*/  PRMT R8, R25, 0x5432, R3 ;  /* 0x0000543219087816 */ /* 0x000fe40000000003 */
[----:B------:R-:W-:Y:S02]  /*e2c0*/  PRMT R7, R53, 0x5410, R4 ;  /* 0x0000541035077816 */ /* 0x000fe40000000004 */
[----:B------:R-:W-:Y:S01]  /*e2d0*/  PRMT R12, R25, 0x5410, R2 ;  /* 0x00005410190c7816 */ /* 0x000fe20000000002 */
[----:B------:R-:W-:Y:S01]  /*e2e0*/  IMAD.U32 R13, R8, 0x10000, RZ ;  /* 0x00010000080d7824 */ /* 0x000fe200078e00ff */
[C---:B------:R-:W-:Y:S01]  /*e2f0*/  PRMT R24, R54.reuse, 0x5410, R0 ;  /* 0x0000541036187816 */ /* 0x040fe20000000000 */
[----:B------:R-:W-:Y:S01]  /*e300*/  IMAD.U32 R14, R7, 0x10000, RZ ;  /* 0x00010000070e7824 */ /* 0x000fe200078e00ff */
[----:B------:R-:W-:-:S02]  /*e310*/  PRMT R25, R54, 0x5432, R9 ;  /* 0x0000543236197816 */ /* 0x000fc40000000009 */
[----:B------:R-:W-:Y:S01]  /*e320*/  PRMT R9, R53, 0x5432, R5 ;  /* 0x0000543235097816 */ /* 0x000fe20000000005 */
[----:B------:R-:W-:Y:S01]  /*e330*/  IMAD.U32 R5, R12, 0x10000, RZ ;  /* 0x000100000c057824 */ /* 0x000fe200078e00ff */
[----:B------:R-:W-:Y:S02]  /*e340*/  LOP3.LUT R8, R8, 0xffff0000, RZ, 0xc0, !PT ;  /* 0xffff000008087812 */ /* 0x000fe400078ec0ff */
[----:B------:R-:W-:Y:S01]  /*e350*/  PRMT R15, R55, 0x5432, R15 ;  /* 0x00005432370f7816 */ /* 0x000fe2000000000f */
[C---:B------:R-:W-:Y:S01]  /*e360*/  IMAD.U32 R33, R9.reuse, 0x10000, RZ ;  /* 0x0001000009217824 */ /* 0x040fe200078e00ff */
[----:B------:R-:W-:Y:S01]  /*e370*/  LOP3.LUT R9, R9, 0xffff0000, RZ, 0xc0, !PT ;  /* 0xffff000009097812 */ /* 0x000fe200078ec0ff */
[----:B-1----:R-:W-:-:S04]  /*e380*/  IMAD.U32 R0, R16, 0x10000, RZ ;  /* 0x0001000010007824 */ /* 0x002fc800078e00ff */
[C---:B------:R-:W-:Y:S02]  /*e390*/  FMUL.FTZ R4, R0.reuse, R14 ;  /* 0x0000000e00047220 */ /* 0x040fe40000410000 */
[----:B------:R-:W-:Y:S01]  /*e3a0*/  FMUL.FTZ R3, R0, R13 ;  /* 0x0000000d00037220 */ /* 0x000fe20000410000 */
[----:B------:R-:W-:Y:S01]  /*e3b0*/  SHF.L.U32 R0, R17, 0x10, RZ ;  /* 0x0000001011007819 */ /* 0x000fe200000006ff */
[----:B--2---:R-:W-:-:S04]  /*e3c0*/  IMAD.U32 R2, R20, 0x10000, RZ ;  /* 0x0001000014027824 */ /* 0x004fc800078e00ff */
[C---:B------:R-:W-:Y:S01]  /*e3d0*/  FFMA.FTZ R35, R2.reuse, R14, R3 ;  /* 0x0000000e02237223 */ /* 0x040fe20000010003 */
[----:B------:R-:W-:Y:S01]  /*e3e0*/  PRMT R14, R55, 0x5410, R6 ;  /* 0x00005410370e7816 */ /* 0x000fe20000000006 */
[----:B------:R-:W-:Y:S01]  /*e3f0*/  FFMA.FTZ R52, R2, R13, -R4 ;  /* 0x0000000d02347223 */ /* 0x000fe20000010804 */
[C---:B------:R-:W-:Y:S01]  /*e400*/  LOP3.LUT R6, R21.reuse, 0xffff0000, RZ, 0xc0, !PT ;  /* 0xffff000015067812 */ /* 0x040fe200078ec0ff */
[C---:B------:R-:W-:Y:S02]  /*e410*/  FMUL.FTZ R3, R0.reuse, R33 ;  /* 0x0000002100037220 */ /* 0x040fe40000410000 */
[----:B------:R-:W-:Y:S02]  /*e420*/  IMAD.U32 R2, R21, 0x10000, RZ ;  /* 0x0001000015027824 */ /* 0x000fe400078e00ff */
[-C--:B------:R-:W-:Y:S02]  /*e430*/  FMUL.FTZ R0, R0, R5.reuse ;  /* 0x0000000500007220 */ /* 0x080fe40000410000 */
[----:B------:R-:W-:Y:S01]  /*e440*/  FFMA.FTZ R34, R2, R5, -R3 ;  /* 0x0000000502227223 */ /* 0x000fe20000010803 */
[----:B------:R-:W-:Y:S01]  /*e450*/  LOP3.LUT R3, R20, 0xffff0000, RZ, 0xc0, !PT ;  /* 0xffff000014037812 */ /* 0x000fe200078ec0ff */
[----:B------:R-:W-:Y:S01]  /*e460*/  FFMA.FTZ R33, R2, R33, R0 ;  /* 0x0000002102217223 */ /* 0x000fe20000010000 */
[----:B------:R-:W-:Y:S01]  /*e470*/  SHF.L.U32 R0, R23, 0x10, RZ ;  /* 0x0000001017007819 */ /* 0x000fe200000006ff */
[C---:B------:R-:W-:Y:S01]  /*e480*/  IMAD.U32 R13, R14.reuse, 0x10000, RZ ;  /* 0x000100000e0d7824 */ /* 0x040fe200078e00ff */
[----:B------:R-:W-:Y:S01]  /*e490*/  LOP3.LUT R14, R14, 0xffff0000, RZ, 0xc0, !PT ;  /* 0xffff00000e0e7812 */ /* 0x000fe200078ec0ff */
[----:B------:R-:W-:-:S02]  /*e4a0*/  IMAD.U32 R2, R19, 0x10000, RZ ;  /* 0x0001000013027824 */ /* 0x000fc400078e00ff */
[----:B------:R-:W-:Y:S02]  /*e4b0*/  IMAD.U32 R5, R24, 0x10000, RZ ;  /* 0x0001000018057824 */ /* 0x000fe400078e00ff */
[C---:B------:R-:W-:Y:S02]  /*e4c0*/  FMUL.FTZ R4, R2.reuse, R13 ;  /* 0x0000000d02047220 */ /* 0x040fe40000410000 */
[-C--:B------:R-:W-:Y:S02]  /*e4d0*/  FMUL.FTZ R2, R2, R5.reuse ;  /* 0x0000000502027220 */ /* 0x080fe40000410000 */
[C---:B------:R-:W-:Y:S01]  /*e4e0*/  FFMA.FTZ R32, R0.reuse, R5, -R4 ;  /* 0x0000000500207223 */ /* 0x040fe20000010804 */
[----:B------:R-:W-:Y:S01]  /*e4f0*/  LOP3.LUT R4, R23, 0xffff0000, RZ, 0xc0, !PT ;  /* 0xffff000017047812 */ /* 0x000fe200078ec0ff */
[----:B------:R-:W-:Y:S01]  /*e500*/  FFMA.FTZ R21, R0, R13, R2 ;  /* 0x0000000d00157223 */ /* 0x000fe20000010002 */
[C---:B------:R-:W-:Y:S01]  /*e510*/  LOP3.LUT R13, R22.reuse, 0xffff0000, RZ, 0xc0, !PT ;  /* 0xffff0000160d7812 */ /* 0x040fe200078ec0ff */
[----:B------:R-:W-:Y:S01]  /*e520*/  IMAD.U32 R5, R22, 0x10000, RZ ;  /* 0x0001000016057824 */ /* 0x000fe200078e00ff */
[----:B------:R-:W-:-:S02]  /*e530*/  LOP3.LUT R22, R7, 0xffff0000, RZ, 0xc0, !PT ;  /* 0xffff000007167812 */ /* 0x000fc400078ec0ff */
[----:B------:R-:W-:Y:S02]  /*e540*/  LOP3.LUT R2, R16, 0xffff0000, RZ, 0xc0, !PT ;  /* 0xffff000010027812 */ /* 0x000fe400078ec0ff */
[----:B------:R-:W-:-:S03]  /*e550*/  LOP3.LUT R0, R17, 0xffff0000, RZ, 0xc0, !PT ;  /* 0xffff000011007812 */ /* 0x000fc600078ec0ff */
[C---:B------:R-:W-:Y:S02]  /*e560*/  FMUL.FTZ R7, R2.reuse, R22 ;  /* 0x0000001602077220 */ /* 0x040fe40000410000 */
[-C--:B------:R-:W-:Y:S02]  /*e570*/  FMUL.FTZ R2, R2, R8.reuse ;  /* 0x0000000802027220 */ /* 0x080fe40000410000 */
[C---:B------:R-:W-:Y:S01]  /*e580*/  FFMA.FTZ R20, R3.reuse, R8, -R7 ;  /* 0x0000000803147223 */ /* 0x040fe20000010807 */
[----:B------:R-:W-:Y:S01]  /*e590*/  LOP3.LUT R7, R12, 0xffff0000, RZ, 0xc0, !PT ;  /* 0xffff00000c077812 */ /* 0x000fe200078ec0ff */
[----:B------:R-:W-:Y:S01]  /*e5a0*/  FFMA.FTZ R17, R3, R22, R2 ;  /* 0x0000001603117223 */ /* 0x000fe20000010002 */
[----:B------:R-:W-:Y:S01]  /*e5b0*/  LOP3.LUT R12, R24, 0xffff0000, RZ, 0xc0, !PT ;  /* 0xffff0000180c7812 */ /* 0x000fe200078ec0ff */
[C---:B------:R-:W-:Y:S02]  /*e5c0*/  FMUL.FTZ R2, R0.reuse, R9 ;  /* 0x0000000900027220 */ /* 0x040fe40000410000 */
[----:B------:R-:W-:-:S02]  /*e5d0*/  FMUL.FTZ R0, R0, R7 ;  /* 0x0000000700007220 */ /* 0x000fc40000410000 */
[C---:B------:R-:W-:Y:S01]  /*e5e0*/  IMAD.U32 R22, R15.reuse, 0x10000, RZ ;  /* 0x000100000f167824 */ /* 0x040fe200078e00ff */
[----:B------:R-:W-:Y:S01]  /*e5f0*/  LOP3.LUT R15, R15, 0xffff0000, RZ, 0xc0, !PT ;  /* 0xffff00000f0f7812 */ /* 0x000fe200078ec0ff */
[----:B------:R-:W-:Y:S02]  /*e600*/  IMAD.U32 R3, R18, 0x10000, RZ ;  /* 0x0001000012037824 */ /* 0x000fe400078e00ff */
[----:B------:R-:W-:Y:S01]  /*e610*/  FFMA.FTZ R16, R6, R7, -R2 ;  /* 0x0000000706107223 */ /* 0x000fe20000010802 */
[----:B------:R-:W-:Y:S01]  /*e620*/  LOP3.LUT R2, R18, 0xffff0000, RZ, 0xc0, !PT ;  /* 0xffff000012027812 */ /* 0x000fe200078ec0ff */
[----:B------:R-:W-:Y:S01]  /*e630*/  FFMA.FTZ R9, R6, R9, R0 ;  /* 0x0000000906097223 */ /* 0x000fe20000010000 */
[----:B------:R-:W-:Y:S01]  /*e640*/  LOP3.LUT R0, R19, 0xffff0000, RZ, 0xc0, !PT ;  /* 0xffff000013007812 */ /* 0x000fe200078ec0ff */
[----:B------:R-:W-:Y:S02]  /*e650*/  IMAD.U32 R7, R25, 0x10000, RZ ;  /* 0x0001000019077824 */ /* 0x000fe400078e00ff */
[----:B------:R-:W-:-:S02]  /*e660*/  FMUL.FTZ R6, R3, R22 ;  /* 0x0000001603067220 */ /* 0x000fc40000410000 */
[-C--:B------:R-:W-:Y:S02]  /*e670*/  FMUL.FTZ R3, R3, R7.reuse ;  /* 0x0000000703037220 */ /* 0x080fe40000410000 */
[----:B------:R-:W-:Y:S01]  /*e680*/  FFMA.FTZ R8, R5, R7, -R6 ;  /* 0x0000000705087223 */ /* 0x000fe20000010806 */
[----:B------:R-:W-:Y:S01]  /*e690*/  LOP3.LUT R6, R25, 0xffff0000, RZ, 0xc0, !PT ;  /* 0xffff000019067812 */ /* 0x000fe200078ec0ff */
[----:B------:R-:W-:Y:S02]  /*e6a0*/  FFMA.FTZ R7, R5, R22, R3 ;  /* 0x0000001605077223 */ /* 0x000fe40000010003 */
[C---:B------:R-:W-:Y:S02]  /*e6b0*/  FMUL.FTZ R5, R2.reuse, R15 ;  /* 0x0000000f02057220 */ /* 0x040fe40000410000 */
[----:B------:R-:W-:Y:S02]  /*e6c0*/  FMUL.FTZ R3, R2, R6 ;  /* 0x0000000602037220 */ /* 0x000fe40000410000 */
[----:B------:R-:W-:-:S02]  /*e6d0*/  FMUL.FTZ R2, R0, R14 ;  /* 0x0000000e00027220 */ /* 0x000fc40000410000 */
[----:B------:R-:W-:Y:S02]  /*e6e0*/  FMUL.FTZ R0, R0, R12 ;  /* 0x0000000c00007220 */ /* 0x000fe40000410000 */
[----:B------:R-:W-:Y:S01]  /*e6f0*/  FFMA.FTZ R6, R13, R6, -R5 ;  /* 0x000000060d067223 */ /* 0x000fe20000010805 */
[----:B------:R-:W-:Y:S01]  /*e700*/  F2FP.BF16.PACK_AB R5, R9, R33 ;  /* 0x000000210905723e */ /* 0x000fe200000010ff */
[----:B------:R-:W-:Y:S01]  /*e710*/  FFMA.FTZ R3, R13, R15, R3 ;  /* 0x0000000f0d037223 */ /* 0x000fe20000010003 */
[----:B------:R-:W-:Y:S01]  /*e720*/  F2FP.BF16.PACK_AB R13, R16, R34 ;  /* 0x00000022100d723e */ /* 0x000fe200000010ff */
[----:B------:R-:W-:Y:S01]  /*e730*/  FFMA.FTZ R2, R4, R12, -R2 ;  /* 0x0000000c04027223 */ /* 0x000fe20000010802 */
[----:B------:R-:W-:Y:S01]  /*e740*/  F2FP.BF16.PACK_AB R12, R20, R52 ;  /* 0x00000034140c723e */ /* 0x000fe200000010ff */
[----:B------:R-:W-:Y:S01]  /*e750*/  FFMA.FTZ R0, R4, R14, R0 ;  /* 0x0000000e04007223 */ /* 0x000fe20000010000 */
[----:B------:R-:W-:Y:S02]  /*e760*/  F2FP.BF16.PACK_AB R14, R6, R8 ;  /* 0x00000008060e723e */ /* 0x000fe400000010ff */
[----:B------:R-:W-:-:S02]  /*e770*/  F2FP.BF16.PACK_AB R6, R3, R7 ;  /* 0x000000070306723e */ /* 0x000fc400000010ff */
[----:B------:R-:W-:Y:S02]  /*e780*/  F2FP.BF16.PACK_AB R15, R2, R32 ;  /* 0x00000020020f723e */ /* 0x000fe400000010ff */
[----:B------:R-:W-:Y:S02]  /*e790*/  F2FP.BF16.PACK_AB R4, R17, R35 ;  /* 0x000000231104723e */ /* 0x000fe400000010ff */
[----:B------:R-:W-:Y:S01]  /*e7a0*/  F2FP.BF16.PACK_AB R7, R0, R21 ;  /* 0x000000150007723e */ /* 0x000fe200000010ff */
[----:B------:R1:W-:Y:S04]  /*e7b0*/  STS.128 [R26+0x18100], R12 ;  /* 0x0181000c1a007388 */ /* 0x0003e80000000c00 */
[----:B------:R1:W-:Y:S02]  /*e7c0*/  STS.128 [R27+0x18100], R4 ;  /* 0x018100041b007388 */ /* 0x0003e40000000c00 */
.L_x_2949:
[----:B------:R-:W-:Y:S05]  /*e7d0*/  BSYNC B0 ;  /* 0x0000000000007941 */ /* 0x000fea0003800000 */
.L_x_2948:
[----:B------:R-:W-:Y:S01]  /*e7e0*/  ISETP.GE.AND P0, PT, R109, c[0x0][0x27c], PT ;  /* 0x00009f006d007a0c */ /* 0x000fe20003f06270 */
[----:B------:R-:W-:-:S12]  /*e7f0*/  BSSY B0, `(.L_x_2950) ;  /* 0x000006a000007945 */ /* 0x000fd80003800000 */
[----:B------:R-:W-:Y:S05]  /*e800*/  @P0 BRA `(.L_x_2951) ;  /* 0x0000068000000947 */ /* 0x000fea0003800000 */
[----:B------:R-:W3:Y:S01]  /*e810*/  LDL R52, [R1+0x5c] ;  /* 0x00005c0001347983 */ /* 0x000ee20000100800 */
[----:B------:R-:W-:Y:S01]  /*e820*/  IMAD.MOV.U32 R0, RZ, RZ, c[0x0][0x27c] ;  /* 0x00009f00ff007624 */ /* 0x000fe200078e00ff */
[----:B------:R-:W-:Y:S02]  /*e830*/  SHF.R.U64 R9, R36, 0x10, R37 ;  /* 0x0000001024097819 */ /* 0x000fe40000001225 */
[----:B------:R-:W-:Y:S02]  /*e840*/  SHF.R.U32.HI R21, RZ, 0x10, R39 ;  /* 0x00000010ff157819 */ /* 0x000fe40000011627 */
[----:B------:R-:W-:Y:S02]  /*e850*/  LEA.HI R0, R0, R235, RZ, 0x1d ;  /* 0x000000eb00007211 */ /* 0x000fe400078fe8ff */
[----:B------:R-:W-:Y:S02]  /*e860*/  PRMT R17, R77, 0x5432, R9 ;  /* 0x000054324d117816 */ /* 0x000fe40000000009 */
[----:B------:R-:W-:Y:S01]  /*e870*/  SHF.R.S32.HI R2, RZ, 0x1f, R0 ;  /* 0x0000001fff027819 */ /* 0x000fe20000011400 */
[----:B------:R-:W-:Y:S01]  /*e880*/  IMAD.SHL.U32 R3, R0, 0x8, RZ ;  /* 0x0000000800037824 */ /* 0x000fe200078e00ff */
[----:B------:R-:W-:-:S02]  /*e890*/  SHF.R.U32.HI R16, RZ, 0x10, R37 ;  /* 0x00000010ff107819 */ /* 0x000fc40000011625 */
[----:B------:R-:W-:Y:S02]  /*e8a0*/  LEA.HI R0, R2, R0, RZ, 0x3 ;  /* 0x0000000002007211 */ /* 0x000fe400078f18ff */
[----:B------:R-:W-:Y:S02]  /*e8b0*/  LOP3.LUT R2, R233, 0x38, R3, 0xf8, !PT ;  /* 0x00000038e9027812 */ /* 0x000fe400078ef803 */
[----:B--2---:R-:W-:Y:S01]  /*e8c0*/  SHF.R.U64 R20, R38, 0x10, R39 ;  /* 0x0000001026147819 */ /* 0x004fe20000001227 */
[----:B------:R-:W-:Y:S01]  /*e8d0*/  IMAD.SHL.U32 R0, R0, 0x400, RZ ;  /* 0x0000040000007824 */ /* 0x000fe200078e00ff */
[----:B------:R-:W-:Y:S02]  /*e8e0*/  LOP3.LUT R2, R2, R150, RZ, 0x3c, !PT ;  /* 0x0000009602027212 */ /* 0x000fe400078e3cff */
[----:B------:R-:W-:Y:S02]  /*e8f0*/  SHF.R.U64 R3, R30, 0x10, R31 ;  /* 0x000000101e037819 */ /* 0x000fe4000000121f */
[----:B------:R-:W-:-:S02]  /*e900*/  LOP3.LUT R0, R0, 0x7fffe000, RZ, 0xc0, !PT ;  /* 0x7fffe00000007812 */ /* 0x000fc400078ec0ff */
[----:B------:R-:W-:Y:S02]  /*e910*/  PRMT R25, R78, 0x5410, R21 ;  /* 0x000054104e197816 */ /* 0x000fe40000000015 */
[----:B------:R-:W-:Y:S02]  /*e920*/  IADD3 R0, R2, R0, R151 ;  /* 0x0000000002007210 */ /* 0x000fe40007ffe097 */
[----:B------:R-:W-:Y:S01]  /*e930*/  SHF.R.U32.HI R8, RZ, 0x10, R31 ;  /* 0x00000010ff087819 */ /* 0x000fe2000001161f */
[----:B------:R-:W-:Y:S01]  /*e940*/  IMAD.U32 R31, R17, 0x10000, RZ ;  /* 0x00010000111f7824 */ /* 0x000fe200078e00ff */
[--C-:B------:R-:W-:Y:S01]  /*e950*/  SHF.R.U32.HI R2, RZ, 0x10, R29.reuse ;  /* 0x00000010ff027819 */ /* 0x100fe2000001161d */
[----:B------:R-:W-:Y:S01]  /*e960*/  IMAD.SHL.U32 R32, R0, 0x2, RZ ;  /* 0x0000000200207824 */ /* 0x000fe200078e00ff */
[----:B------:R-:W-:Y:S01]  /*e970*/  SHF.R.U64 R0, R28, 0x10, R29 ;  /* 0x000000101c007819 */ /* 0x000fe2000000121d */
[----:B------:R-:W-:Y:S01]  /*e980*/  IMAD.U32 R34, R25, 0x10000, RZ ;  /* 0x0001000019227824 */ /* 0x000fe200078e00ff */
[----:B------:R-:W-:-:S02]  /*e990*/  PRMT R16, R77, 0x5410, R16 ;  /* 0x000054104d107816 */ /* 0x000fc40000000010 */
[----:B-1----:R-:W1:Y:S01]  /*e9a0*/  LDS.128 R4, [R32+0x18100] ;  /* 0x0181000020047984 */ /* 0x002e620000000c00 */
[----:B------:R-:W-:Y:S02]  /*e9b0*/  PRMT R19, R79, 0x5432, R0 ;  /* 0x000054324f137816 */ /* 0x000fe40000000000 */
[----:B------:R-:W-:Y:S01]  /*e9c0*/  PRMT R26, R78, 0x5432, R20 ;  /* 0x000054324e1a7816 */ /* 0x000fe20000000014 */
[----:B------:R-:W-:Y:S01]  /*e9d0*/  IMAD.U32 R35, R16, 0x10000, RZ ;  /* 0x0001000010237824 */ /* 0x000fe200078e00ff */
[C---:B------:R-:W-:Y:S01]  /*e9e0*/  PRMT R28, R80.reuse, 0x5432, R3 ;  /* 0x00005432501c7816 */ /* 0x040fe20000000003 */
[----:B------:R-:W-:Y:S01]  /*e9f0*/  IMAD.U32 R30, R19, 0x10000, RZ ;  /* 0x00010000131e7824 */ /* 0x000fe200078e00ff */
[----:B------:R-:W-:Y:S02]  /*ea00*/  PRMT R27, R80, 0x5410, R8 ;  /* 0x00005410501b7816 */ /* 0x000fe40000000008 */
[----:B------:R-:W-:Y:S02]  /*ea10*/  PRMT R18, R79, 0x5410, R2 ;  /* 0x000054104f127816 */ /* 0x000fe40000000002 */
[----:B------:R-:W-:-:S02]  /*ea20*/  LOP3.LUT R16, R16, 0xffff0000, RZ, 0xc0, !PT ;  /* 0xffff000010107812 */ /* 0x000fc400078ec0ff */
[----:B-1----:R-:W-:Y:S01]  /*ea30*/  LOP3.LUT R9, R4, 0xffff0000, RZ, 0xc0, !PT ;  /* 0xffff000004097812 */ /* 0x002fe200078ec0ff */
[----:B------:R-:W-:Y:S01]  /*ea40*/  IMAD.U32 R2, R7, 0x10000, RZ ;  /* 0x0001000007027824 */ /* 0x000fe200078e00ff */
[----:B------:R-:W-:Y:S02]  /*ea50*/  LOP3.LUT R3, R6, 0xffff0000, RZ, 0xc0, !PT ;  /* 0xffff000006037812 */ /* 0x000fe400078ec0ff */
[----:B------:R-:W-:Y:S02]  /*ea60*/  SHF.L.U32 R8, R5, 0x10, RZ ;  /* 0x0000001005087819 */ /* 0x000fe400000006ff */
[----:B------:R-:W-:Y:S02]  /*ea70*/  LOP3.LUT R0, R7, 0xffff0000, RZ, 0xc0, !PT ;  /* 0xffff000007007812 */ /* 0x000fe400078ec0ff */
[----:B------:R-:W-:Y:S01]  /*ea80*/  LOP3.LUT R5, R5, 0xffff0000, RZ, 0xc0, !PT ;  /* 0xffff000005057812 */ /* 0x000fe200078ec0ff */
[----:B---3--:R-:W1:Y:S02]  /*ea90*/  LDS.128 R12, [R52] ;  /* 0x00000000340c7984 */ /* 0x008e640000000c00 */
[C---:B-1----:R-:W-:Y:S01]  /*eaa0*/  IMAD.U32 R21, R12.reuse, 0x10000, RZ ;  /* 0x000100000c157824 */ /* 0x042fe200078e00ff */
[----:B------:R-:W-:Y:S01]  /*eab0*/  LOP3.LUT R24, R12, 0xffff0000, RZ, 0xc0, !PT ;  /* 0xffff00000c187812 */ /* 0x000fe200078ec0ff */
[----:B------:R-:W-:Y:S01]  /*eac0*/  IMAD.U32 R12, R4, 0x10000, RZ ;  /* 0x00010000040c7824 */ /* 0x000fe200078e00ff */
[C---:B------:R-:W-:Y:S01]  /*ead0*/  SHF.L.U32 R20, R13.reuse, 0x10, RZ ;  /* 0x000000100d147819 */ /* 0x040fe200000006ff */
[C---:B------:R-:W-:Y:S01]  /*eae0*/  IMAD.U32 R23, R14.reuse, 0x10000, RZ ;  /* 0x000100000e177824 */ /* 0x040fe200078e00ff */
[----:B------:R-:W-:Y:S01]  /*eaf0*/  LOP3.LUT R22, R13, 0xffff0000, RZ, 0xc0, !PT ;  /* 0xffff00000d167812 */ /* 0x000fe200078ec0ff */
[----:B------:R-:W-:Y:S01]  /*eb00*/  IMAD.U32 R13, R15, 0x10000, RZ ;  /* 0x000100000f0d7824 */ /* 0x000fe200078e00ff */
[----:B------:R-:W-:-:S02]  /*eb10*/  LOP3.LUT R29, R14, 0xffff0000, RZ, 0xc0, !PT ;  /* 0xffff00000e1d7812 */ /* 0x000fc400078ec0ff */
[----:B------:R-:W-:Y:S01]  /*eb20*/  LOP3.LUT R14, R15, 0xffff0000, RZ, 0xc0, !PT ;  /* 0xffff00000f0e7812 */ /* 0x000fe200078ec0ff */
[-C--:B------:R-:W-:Y:S01]  /*eb30*/  FMUL.FTZ R15, R12, R31.reuse ;  /* 0x0000001f0c0f7220 */ /* 0x080fe20000410000 */
[----:B------:R-:W-:Y:S01]  /*eb40*/  SHF.L.U32 R4, R6, 0x10, RZ ;  /* 0x0000001006047819 */ /* 0x000fe200000006ff */
[-C--:B------:R-:W-:Y:S02]  /*eb50*/  FMUL.FTZ R6, R12, R30.reuse ;  /* 0x0000001e0c067220 */ /* 0x080fe40000410000 */
[C---:B------:R-:W-:Y:S02]  /*eb60*/  FFMA.FTZ R33, R21.reuse, R30, -R15 ;  /* 0x0000001e15217223 */ /* 0x040fe4000001080f */
[----:B------:R-:W-:Y:S01]  /*eb70*/  FFMA.FTZ R31, R21, R31, R6 ;  /* 0x0000001f151f7223 */ /* 0x000fe20000010006 */
[----:B------:R-:W-:Y:S01]  /*eb80*/  SHF.L.U32 R21, R27, 0x10, RZ ;  /* 0x000000101b157819 */ /* 0x000fe200000006ff */
[----:B------:R-:W-:Y:S02]  /*eb90*/  IMAD.U32 R15, R18, 0x10000, RZ ;  /* 0x00010000120f7824 */ /* 0x000fe400078e00ff */
[----:B------:R-:W-:-:S02]  /*eba0*/  FMUL.FTZ R12, R8, R35 ;  /* 0x00000023080c7220 */ /* 0x000fc40000410000 */
[-C--:B------:R-:W-:Y:S02]  /*ebb0*/  FMUL.FTZ R7, R8, R15.reuse ;  /* 0x0000000f08077220 */ /* 0x080fe40000410000 */
[----:B------:R-:W-:Y:S01]  /*ebc0*/  FFMA.FTZ R30, R20, R15, -R12 ;  /* 0x0000000f141e7223 */ /* 0x000fe2000001080c */
[----:B------:R-:W-:Y:S01]  /*ebd0*/  LOP3.LUT R15, R17, 0xffff0000, RZ, 0xc0, !PT ;  /* 0xffff0000110f7812 */ /* 0x000fe200078ec0ff */
[C---:B------:R-:W-:Y:S02]  /*ebe0*/  FMUL.FTZ R6, R2.reuse, R34 ;  /* 0x0000002202067220 */ /* 0x040fe40000410000 */
[----:B------:R-:W-:Y:S02]  /*ebf0*/  FMUL.FTZ R2, R2, R21 ;  /* 0x0000001502027220 */ /* 0x000fe40000410000 */
[----:B------:R-:W-:Y:S01]  /*ec00*/  FFMA.FTZ R20, R20, R35, R7 ;  /* 0x0000002314147223 */ /* 0x000fe20000010007 */
[----:B------:R-:W-:Y:S01]  /*ec10*/  LOP3.LUT R7, R19, 0xffff0000, RZ, 0xc0, !PT ;  /* 0xffff000013077812 */ /* 0x000fe200078ec0ff */
[----:B------:R-:W-:-:S02]  /*ec20*/  FFMA.FTZ R21, R13, R21, -R6 ;  /* 0x000000150d157223 */ /* 0x000fc40000010806 */
[----:B------:R-:W-:Y:S01]  /*ec30*/  FFMA.FTZ R17, R13, R34, R2 ;  /* 0x000000220d117223 */ /* 0x000fe20000010002 */
[----:B------:R-:W-:Y:S01]  /*ec40*/  LOP3.LUT R13, R18, 0xffff0000, RZ, 0xc0, !PT ;  /* 0xffff0000120d7812 */ /* 0x000fe200078ec0ff */
[C---:B------:R-:W-:Y:S01]  /*ec50*/  FMUL.FTZ R2, R9.reuse, R15 ;  /* 0x0000000f09027220 */ /* 0x040fe20000410000 */
[C---:B------:R-:W-:Y:S01]  /*ec60*/  LOP3.LUT R18, R26.reuse, 0xffff0000, RZ, 0xc0, !PT ;  /* 0xffff00001a127812 */ /* 0x040fe200078ec0ff */
[----:B------:R-:W-:Y:S02]  /*ec70*/  IMAD.U32 R19, R26, 0x10000, RZ ;  /* 0x000100001a137824 */ /* 0x000fe400078e00ff */
[-C--:B------:R-:W-:Y:S02]  /*ec80*/  FFMA.FTZ R12, R24, R7.reuse, -R2 ;  /* 0x00000007180c7223 */ /* 0x080fe40000010802 */
[----:B------:R-:W-:Y:S02]  /*ec90*/  FMUL.FTZ R6, R9, R7 ;  /* 0x0000000709067220 */ /* 0x000fe40000410000 */
[----:B------:R-:W-:Y:S01]  /*eca0*/  FMUL.FTZ R2, R5, R13 ;  /* 0x0000000d05027220 */ /* 0x000fe20000410000 */
[----:B------:R-:W-:Y:S01]  /*ecb0*/  F2FP.BF16.PACK_AB R12, R12, R33 ;  /* 0x000000210c0c723e */ /* 0x000fe200000010ff */
[----:B------:R-:W-:-:S02]  /*ecc0*/  IMAD.U32 R8, R28, 0x10000, RZ ;  /* 0x000100001c087824 */ /* 0x000fc400078e00ff */
[-C--:B------:R-:W-:Y:S02]  /*ecd0*/  FMUL.FTZ R7, R5, R16.reuse ;  /* 0x0000001005077220 */ /* 0x080fe40000410000 */
[----:B------:R-:W-:Y:S02]  /*ece0*/  FMUL.FTZ R5, R4, R19 ;  /* 0x0000001304057220 */ /* 0x000fe40000410000 */
[----:B------:R-:W-:Y:S01]  /*ecf0*/  FFMA.FTZ R9, R22, R16, R2 ;  /* 0x0000001016097223 */ /* 0x000fe20000010002 */
[----:B------:R-:W-:Y:S01]  /*ed00*/  LOP3.LUT R16, R25, 0xffff0000, RZ, 0xc0, !PT ;  /* 0xffff000019107812 */ /* 0x000fe200078ec0ff */
[----:B------:R-:W-:Y:S01]  /*ed10*/  FFMA.FTZ R15, R24, R15, R6 ;  /* 0x0000000f180f7223 */ /* 0x000fe20000010006 */
[----:B------:R-:W-:Y:S01]  /*ed20*/  LOP3.LUT R6, R28, 0xffff0000, RZ, 0xc0, !PT ;  /* 0xffff00001c067812 */ /* 0x000fe200078ec0ff */
[-C--:B------:R-:W-:Y:S02]  /*ed30*/  FMUL.FTZ R2, R4, R8.reuse ;  /* 0x0000000804027220 */ /* 0x080fe40000410000 */
[----:B------:R-:W-:Y:S01]  /*ed40*/  FFMA.FTZ R8, R23, R8, -R5 ;  /* 0x0000000817087223 */ /* 0x000fe20000010805 */
[----:B------:R-:W-:Y:S01]  /*ed50*/  LOP3.LUT R5, R27, 0xffff0000, RZ, 0xc0, !PT ;  /* 0xffff00001b057812 */ /* 0x000fe200078ec0ff */
[----:B------:R-:W-:-:S02]  /*ed60*/  FFMA.FTZ R13, R22, R13, -R7 ;  /* 0x0000000d160d7223 */ /* 0x000fc40000010807 */
[----:B------:R-:W-:Y:S02]  /*ed70*/  FFMA.FTZ R7, R23, R19, R2 ;  /* 0x0000001317077223 */ /* 0x000fe40000010002 */
[----:B------:R-:W-:Y:S01]  /*ed80*/  FMUL.FTZ R4, R3, R18 ;  /* 0x0000001203047220 */ /* 0x000fe20000410000 */
[----:B------:R-:W-:Y:S01]  /*ed90*/  F2FP.BF16.PACK_AB R13, R13, R30 ;  /* 0x0000001e0d0d723e */ /* 0x000fe200000010ff */
[----:B------:R-:W-:Y:S02]  /*eda0*/  FMUL.FTZ R3, R3, R6 ;  /* 0x0000000603037220 */ /* 0x000fe40000410000 */
        /* <DEDUP_REMOVED lines=11> */
[----:B------:R-:W-:-:S03]  /*ee60*/  F2FP.BF16.PACK_AB R7, R0, R17 ;  /* 0x000000110007723e */ /* 0x000fc600000010ff */
[----:B------:R1:W-:Y:S04]  /*ee70*/  STS.128 [R52], R12 ;  /* 0x0000000c34007388 */ /* 0x0003e80000000c00 */
[----:B------:R1:W-:Y:S02]  /*ee80*/  STS.128 [R32+0x18100], R4 ;  /* 0x0181000420007388 */ /* 0x0003e40000000c00 */
.L_x_2951:
[----:B------:R-:W-:Y:S05]  /*ee90*/  BSYNC B0 ;  /* 0x0000000000007941 */ /* 0x000fea0003800000 */
.L_x_2950:
[----:B------:R-:W-:-:S13]  /*eea0*/  ISETP.GE.AND P0, PT, R108, c[0x0][0x27c], PT ;  /* 0x00009f006c007a0c */ /* 0x000fda0003f06270 */
        /* <DEDUP_REMOVED lines=9> */
[----:B------:R-:W-:Y:S01]  /*ef40*/  SHF.R.U32.HI R16, RZ, 0x10, R41 ;  /* 0x00000010ff107819 */ /* 0x000fe20000011629 */
[----:B-1----:R-:W-:Y:S01]  /*ef50*/  IMAD.U32 R32, R17, 0x10000, RZ ;  /* 0x0001000011207824 */ /* 0x002fe200078e00ff */
[----:B------:R-:W-:-:S02]  /*ef60*/  LEA.HI R0, R2, R0, RZ, 0x3 ;  /* 0x0000000002007211 */ /* 0x000fc400078f18ff */
[----:B------:R-:W-:Y:S02]  /*ef70*/  LOP3.LUT R2, R233, 0x38, R3, 0xf8, !PT ;  /* 0x00000038e9027812 */ /* 0x000fe400078ef803 */
[----:B--2---:R-:W-:Y:S01]  /*ef80*/  SHF.R.U64 R20, R42, 0x10, R43 ;  /* 0x000000102a147819 */ /* 0x004fe2000000122b */
[----:B------:R-:W-:Y:S01]  /*ef90*/  IMAD.SHL.U32 R0, R0, 0x400, RZ ;  /* 0x0000040000007824 */ /* 0x000fe200078e00ff */
[----:B------:R-:W-:Y:S02]  /*efa0*/  LOP3.LUT R2, R2, R150, RZ, 0x3c, !PT ;  /* 0x0000009602027212 */ /* 0x000fe400078e3cff */
[----:B------:R-:W-:Y:S02]  /*efb0*/  SHF.R.U64 R3, R46, 0x10, R47 ;  /* 0x000000102e037819 */ /* 0x000fe4000000122f */
[----:B------:R-:W-:Y:S02]  /*efc0*/  LOP3.LUT R0, R0, 0x7fffe000, RZ, 0xc0, !PT ;  /* 0x7fffe00000007812 */ /* 0x000fe400078ec0ff */
[----:B------:R-:W-:-:S02]  /*efd0*/  PRMT R25, R82, 0x5410, R21 ;  /* 0x0000541052197816 */ /* 0x000fc40000000015 */
[----:B------:R-:W-:Y:S02]  /*efe0*/  IADD3 R0, R2, R0, R151 ;  /* 0x0000000002007210 */ /* 0x000fe40007ffe097 */
[----:B------:R-:W-:Y:S01]  /*eff0*/  SHF.R.U32.HI R8, RZ, 0x10, R47 ;  /* 0x00000010ff087819 */ /* 0x000fe2000001162f */
[----:B------:R-:W-:Y:S01]  /*f000*/  IMAD.U32 R34, R25, 0x10000, RZ ;  /* 0x0001000019227824 */ /* 0x000fe200078e00ff */
[--C-:B------:R-:W-:Y:S01]  /*f010*/  SHF.R.U32.HI R2, RZ, 0x10, R45.reuse ;  /* 0x00000010ff027819 */ /* 0x100fe2000001162d */
[----:B------:R-:W-:Y:S01]  /*f020*/  IMAD.SHL.U32 R30, R0, 0x2, RZ ;  /* 0x00000002001e7824 */ /* 0x000fe200078e00ff */
[----:B------:R-:W-:Y:S02]  /*f030*/  SHF.R.U64 R0, R44, 0x10, R45 ;  /* 0x000000102c007819 */ /* 0x000fe4000000122d */
[----:B------:R-:W-:Y:S02]  /*f040*/  PRMT R16, R81, 0x5410, R16 ;  /* 0x0000541051107816 */ /* 0x000fe40000000010 */
[----:B------:R-:W1:Y:S01]  /*f050*/  LDS.128 R4, [R30+0x18100] ;  /* 0x018100001e047984 */ /* 0x000e620000000c00 */
[----:B------:R-:W-:-:S02]  /*f060*/  PRMT R19, R83, 0x5432, R0 ;  /* 0x0000543253137816 */ /* 0x000fc40000000000 */
[----:B------:R-:W-:Y:S01]  /*f070*/  PRMT R26, R82, 0x5432, R20 ;  /* 0x00005432521a7816 */ /* 0x000fe20000000014 */
[----:B------:R-:W-:Y:S01]  /*f080*/  IMAD.U32 R35, R16, 0x10000, RZ ;  /* 0x0001000010237824 */ /* 0x000fe200078e00ff */
[C---:B------:R-:W-:Y:S01]  /*f090*/  PRMT R28, R84.reuse, 0x5432, R3 ;  /* 0x00005432541c7816 */ /* 0x040fe20000000003 */
[----:B------:R-:W-:Y:S01]  /*f0a0*/  IMAD.U32 R31, R19, 0x10000, RZ ;  /* 0x00010000131f7824 */ /* 0x000fe200078e00ff */
[----:B------:R-:W-:Y:S02]  /*f0b0*/  PRMT R27, R84, 0x5410, R8 ;  /* 0x00005410541b7816 */ /* 0x000fe40000000008 */
[----:B------:R-:W-:Y:S02]  /*f0c0*/  PRMT R18, R83, 0x5410, R2 ;  /* 0x0000541053127816 */ /* 0x000fe40000000002 */
[----:B------:R-:W-:Y:S02]  /*f0d0*/  LOP3.LUT R16, R16, 0xffff0000, RZ, 0xc0, !PT ;  /* 0xffff000010107812 */ /* 0x000fe400078ec0ff */
[----:B-1----:R-:W-:Y:S01]  /*f0e0*/  LOP3.LUT R9, R4, 0xffff0000, RZ, 0xc0, !PT ;  /* 0xffff000004097812 */ /* 0x002fe200078ec0ff */
[----:B------:R-:W-:Y:S01]  /*f0f0*/  IMAD.U32 R2, R7, 0x10000, RZ ;  /* 0x0001000007027824 */ /* 0x000fe200078e00ff */
[----:B------:R-:W-:-:S02]  /*f100*/  LOP3.LUT R3, R6, 0xffff0000, RZ, 0xc0, !PT ;  /* 0xffff000006037812 */ /* 0x000fc400078ec0ff */
        /* <DEDUP_REMOVED lines=67> */
.L_x_2947:
[----:B------:R-:W-:Y:S05]  /*f540*/  BSYNC B1 ;  /* 0x0000000000017941 */ /* 0x000fea0003800000 */
.L_x_2946:
[----:B------:R-:W-:-:S04]  /*f550*/  IADD3 R0, R227, 0x40, RZ ;  /* 0x00000040e3007810 */ /* 0x000fc80007ffe0ff */
[----:B------:R-:W-:-:S13]  /*f560*/  ISETP.GE.AND P0, PT, R0, R76, PT ;  /* 0x0000004c0000720c */ /* 0x000fda0003f06270 */
[----:B------:R-:W-:Y:S05]  /*f570*/  @P0 BRA `(.L_x_2908) ;  /* 0x000014f000000947 */ /* 0x000fea0003800000 */
[----:B------:R3:W5:Y:S01]  /*f580*/  LDL R37, [R1+0x34] ;  /* 0x0000340001257983 */ /* 0x0007620000100800 */
        /* <DEDUP_REMOVED lines=10> */
[----:B-1----:R-:W4:Y:S04]  /*f630*/  LDL R36, [R1+0x60] ;  /* 0x0000600001247983 */ /* 0x002f280000100800 */
[----:B------:R-:W1:Y:S02]  /*f640*/  S2R R0, SR_TID.X ;  /* 0x0000000000007919 */ /* 0x000e640000002100 */
[----:B-1----:R-:W-:-:S04]  /*f650*/  SHF.R.S32.HI R2, RZ, 0x1f, R0 ;  /* 0x0000001fff027819 */ /* 0x002fc80000011400 */
[----:B------:R-:W-:-:S04]  /*f660*/  LEA.HI R2, R2, R0, RZ, 0x2 ;  /* 0x0000000002027211 */ /* 0x000fc800078f10ff */
[----:B------:R-:W-:-:S05]  /*f670*/  LOP3.LUT R2, R2, 0xfffffffc, RZ, 0xc0, !PT ;  /* 0xfffffffc02027812 */ /* 0x000fca00078ec0ff */
[----:B------:R-:W-:Y:S02]  /*f680*/  IMAD.IADD R2, R0, 0x1, -R2 ;  /* 0x0000000100027824 */ /* 0x000fe400078e0a02 */
[----:B------:R-:W-:-:S05]  /*f690*/  IMAD.MOV.U32 R0, RZ, RZ, c[0x0][0x27c] ;  /* 0x00009f00ff007624 */ /* 0x000fca00078e00ff */
[----:B------:R-:W-:-:S04]  /*f6a0*/  LEA.HI R0, R0, R2, RZ, 0x1d ;  /* 0x0000000200007211 */ /* 0x000fc800078fe8ff */
[----:B------:R-:W-:Y:S01]  /*f6b0*/  SHF.R.S32.HI R3, RZ, 0x1f, R0 ;  /* 0x0000001fff037819 */ /* 0x000fe20000011400 */
[----:B------:R-:W-:-:S03]  /*f6c0*/  IMAD.SHL.U32 R2, R0, 0x8, RZ ;  /* 0x0000000800027824 */ /* 0x000fc600078e00ff */
[----:B------:R-:W-:Y:S02]  /*f6d0*/  LEA.HI R0, R3, R0, RZ, 0x3 ;  /* 0x0000000003007211 */ /* 0x000fe400078f18ff */
[----:B------:R-:W-:-:S03]  /*f6e0*/  LOP3.LUT R2, R39, 0x38, R2, 0xf8, !PT ;  /* 0x0000003827027812 */ /* 0x000fc600078ef802 */
[----:B------:R-:W-:Y:S01]  /*f6f0*/  IMAD.SHL.U32 R0, R0, 0x400, RZ ;  /* 0x0000040000007824 */ /* 0x000fe200078e00ff */
[----:B------:R-:W-:-:S04]  /*f700*/  LOP3.LUT R2, R2, R38, RZ, 0x3c, !PT ;  /* 0x0000002602027212 */ /* 0x000fc800078e3cff */
[----:B------:R-:W-:-:S04]  /*f710*/  LOP3.LUT R0, R0, 0x7fffe000, RZ, 0xc0, !PT ;  /* 0x7fffe00000007812 */ /* 0x000fc800078ec0ff */
[----:B-----5:R-:W-:-:S05]  /*f720*/  IADD3 R0, R2, R0, R37 ;  /* 0x0000000002007210 */ /* 0x020fca0007ffe025 */
[----:B------:R-:W-:-:S05]  /*f730*/  IMAD.SHL.U32 R30, R0, 0x2, RZ ;  /* 0x00000002001e7824 */ /* 0x000fca00078e00ff */
[----:B------:R-:W1:Y:S01]  /*f740*/  LDS.128 R4, [R30+0x18100] ;  /* 0x018100001e047984 */ /* 0x000e620000000c00 */
[----:B------:R-:W-:Y:S02]  /*f750*/  SHF.R.U64 R9, R56, 0x10, R57 ;  /* 0x0000001038097819 */ /* 0x000fe40000001239 */
[----:B------:R-:W-:Y:S02]  /*f760*/  SHF.R.U64 R0, R48, 0x10, R49 ;  /* 0x0000001030007819 */ /* 0x000fe40000001231 */
[----:B------:R-:W-:Y:S02]  /*f770*/  SHF.R.U32.HI R21, RZ, 0x10, R59 ;  /* 0x00000010ff157819 */ /* 0x000fe4000001163b */
[----:B------:R-:W-:Y:S02]  /*f780*/  PRMT R17, R85, 0x5432, R9 ;  /* 0x0000543255117816 */ /* 0x000fe40000000009 */
[----:B------:R-:W-:Y:S02]  /*f790*/  SHF.R.U32.HI R16, RZ, 0x10, R57 ;  /* 0x00000010ff107819 */ /* 0x000fe40000011639 */
[----:B------:R-:W-:-:S02]  /*f7a0*/  PRMT R19, R87, 0x5432, R0 ;  /* 0x0000543257137816 */ /* 0x000fc40000000000 */
[----:B--2---:R-:W-:Y:S02]  /*f7b0*/  SHF.R.U64 R20, R58, 0x10, R59 ;  /* 0x000000103a147819 */ /* 0x004fe4000000123b */
[----:B------:R-:W-:Y:S01]  /*f7c0*/  PRMT R25, R86, 0x5410, R21 ;  /* 0x0000541056197816 */ /* 0x000fe20000000015 */
[----:B------:R-:W-:Y:S01]  /*f7d0*/  IMAD.U32 R32, R17, 0x10000, RZ ;  /* 0x0001000011207824 */ /* 0x000fe200078e00ff */
[----:B------:R-:W-:Y:S02]  /*f7e0*/  SHF.R.U64 R3, R50, 0x10, R51 ;  /* 0x0000001032037819 */ /* 0x000fe40000001233 */
[----:B------:R-:W-:Y:S02]  /*f7f0*/  SHF.R.U32.HI R2, RZ, 0x10, R49 ;  /* 0x00000010ff027819 */ /* 0x000fe40000011631 */
[----:B------:R-:W-:Y:S02]  /*f800*/  SHF.R.U32.HI R8, RZ, 0x10, R51 ;  /* 0x00000010ff087819 */ /* 0x000fe40000011633 */
[----:B------:R-:W-:-:S02]  /*f810*/  PRMT R16, R85, 0x5410, R16 ;  /* 0x0000541055107816 */ /* 0x000fc40000000010 */
[----:B------:R-:W-:Y:S02]  /*f820*/  SHF.L.U32 R31, R19, 0x10, RZ ;  /* 0x00000010131f7819 */ /* 0x000fe400000006ff */
[----:B------:R-:W-:Y:S02]  /*f830*/  PRMT R26, R86, 0x5432, R20 ;  /* 0x00005432561a7816 */ /* 0x000fe40000000014 */
[----:B------:R-:W-:Y:S01]  /*f840*/  PRMT R28, R88, 0x5432, R3 ;  /* 0x00005432581c7816 */ /* 0x000fe20000000003 */
[----:B------:R-:W-:Y:S01]  /*f850*/  IMAD.U32 R35, R16, 0x10000, RZ ;  /* 0x0001000010237824 */ /* 0x000fe200078e00ff */
[----:B------:R-:W-:Y:S02]  /*f860*/  PRMT R18, R87, 0x5410, R2 ;  /* 0x0000541057127816 */ /* 0x000fe40000000002 */
[----:B------:R-:W-:Y:S02]  /*f870*/  PRMT R27, R88, 0x5410, R8 ;  /* 0x00005410581b7816 */ /* 0x000fe40000000008 */
[----:B------:R-:W-:-:S02]  /*f880*/  SHF.L.U32 R34, R25, 0x10, RZ ;  /* 0x0000001019227819 */ /* 0x000fc400000006ff */
[----:B-1----:R-:W-:Y:S01]  /*f890*/  LOP3.LUT R9, R4, 0xffff0000, RZ, 0xc0, !PT ;  /* 0xffff000004097812 */ /* 0x002fe200078ec0ff */
[----:B------:R-:W-:Y:S01]  /*f8a0*/  IMAD.U32 R8, R5, 0x10000, RZ ;  /* 0x0001000005087824 */ /* 0x000fe200078e00ff */
[----:B------:R-:W-:Y:S01]  /*f8b0*/  LOP3.LUT R3, R6, 0xffff0000, RZ, 0xc0, !PT ;  /* 0xffff000006037812 */ /* 0x000fe200078ec0ff */
[C---:B------:R-:W-:Y:S01]  /*f8c0*/  IMAD.U32 R2, R7.reuse, 0x10000, RZ ;  /* 0x0001000007027824 */ /* 0x040fe200078e00ff */
[----:B------:R-:W-:Y:S02]  /*f8d0*/  LOP3.LUT R0, R7, 0xffff0000, RZ, 0xc0, !PT ;  /* 0xffff000007007812 */ /* 0x000fe400078ec0ff */
[----:B------:R-:W-:Y:S02]  /*f8e0*/  LOP3.LUT R5, R5, 0xffff0000, RZ, 0xc0, !PT ;  /* 0xffff000005057812 */ /* 0x000fe400078ec0ff */
[----:B------:R-:W-:Y:S01]  /*f8f0*/  LOP3.LUT R16, R16, 0xffff0000, RZ, 0xc0, !PT ;  /* 0xffff000010107812 */ /* 0x000fe200078ec0ff */
[----:B----4-:R-:W1:Y:S02]  /*f900*/  LDS.128 R12, [R36] ;  /* 0x00000000240c7984 */ /* 0x010e640000000c00 */
[C---:B-1----:R-:W-:Y:S01]  /*f910*/  IMAD.U32 R21, R12.reuse, 0x10000, RZ ;  /* 0x000100000c157824 */ /* 0x042fe200078e00ff */
[----:B------:R-:W-:Y:S01]  /*f920*/  LOP3.LUT R24, R12, 0xffff0000, RZ, 0xc0, !PT ;  /* 0xffff00000c187812 */ /* 0x000fe200078ec0ff */
[----:B------:R-:W-:Y:S01]  /*f930*/  IMAD.U32 R12, R4, 0x10000, RZ ;  /* 0x00010000040c7824 */ /* 0x000fe200078e00ff */
[C---:B------:R-:W-:Y:S01]  /*f940*/  LOP3.LUT R22, R13.reuse, 0xffff0000, RZ, 0xc0, !PT ;  /* 0xffff00000d167812 */ /* 0x040fe200078ec0ff */
[----:B------:R-:W-:Y:S01]  /*f950*/  IMAD.U32 R20, R13, 0x10000, RZ ;  /* 0x000100000d147824 */ /* 0x000fe200078e00ff */
[C---:B------:R-:W-:Y:S01]  /*f960*/  LOP3.LUT R29, R14.reuse, 0xffff0000, RZ, 0xc0, !PT ;  /* 0xffff00000e1d7812 */ /* 0x040fe200078ec0ff */
[----:B------:R-:W-:Y:S01]  /*f970*/  IMAD.U32 R23, R14, 0x10000, RZ ;  /* 0x000100000e177824 */ /* 0x000fe200078e00ff */
[C---:B------:R-:W-:Y:S01]  /*f980*/  SHF.L.U32 R13, R15.reuse, 0x10, RZ ;  /* 0x000000100f0d7819 */ /* 0x040fe200000006ff */
[----:B------:R-:W-:Y:S01]  /*f990*/  IMAD.U32 R4, R6, 0x10000, RZ ;  /* 0x0001000006047824 */ /* 0x000fe200078e00ff */
[----:B------:R-:W-:Y:S01]  /*f9a0*/  LOP3.LUT R14, R15, 0xffff0000, RZ, 0xc0, !PT ;  /* 0xffff00000f0e7812 */ /* 0x000fe200078ec0ff */
[----:B------:R-:W-:-:S02]  /*f9b0*/  FMUL.FTZ R15, R12, R32 ;  /* 0x000000200c0f7220 */ /* 0x000fc40000410000 */
[-C--:B------:R-:W-:Y:S02]  /*f9c0*/  FMUL.FTZ R6, R12, R31.reuse ;  /* 0x0000001f0c067220 */ /* 0x080fe40000410000 */
[C---:B------:R-:W-:Y:S02]  /*f9d0*/  FFMA.FTZ R33, R21.reuse, R31, -R15 ;  /* 0x0000001f15217223 */ /* 0x040fe4000001080f */
[----:B------:R-:W-:Y:S02]  /*f9e0*/  IMAD.U32 R15, R18, 0x10000, RZ ;  /* 0x00010000120f7824 */ /* 0x000fe400078e00ff */
[----:B------:R-:W-:Y:S02]  /*f9f0*/  FMUL.FTZ R12, R8, R35 ;  /* 0x00000023080c7220 */ /* 0x000fe40000410000 */
[----:B------:R-:W-:Y:S02]  /*fa00*/  FFMA.FTZ R32, R21, R32, R6 ;  /* 0x0000002015207223 */ /* 0x000fe40000010006 */
[----:B------:R-:W-:-:S02]  /*fa10*/  IMAD.U32 R21, R27, 0x10000, RZ ;  /* 0x000100001b157824 */ /* 0x000fc400078e00ff */
        /* <DEDUP_REMOVED lines=10> */
[C---:B------:R-:W-:Y:S02]  /*fac0*/  FMUL.FTZ R2, R9.reuse, R15 ;  /* 0x0000000f09027220 */ /* 0x040fe40000410000 */
[----:B------:R-:W-:Y:S02]  /*fad0*/  IMAD.U32 R19, R26, 0x10000, RZ ;  /* 0x000100001a137824 */ /* 0x000fe400078e00ff */
[-C--:B------:R-:W-:Y:S02]  /*fae0*/  FFMA.FTZ R12, R24, R7.reuse, -R2 ;  /* 0x00000007180c7223 */ /* 0x080fe40000010802 */
[----:B------:R-:W-:Y:S02]  /*faf0*/  FMUL.FTZ R6, R9, R7 ;  /* 0x0000000709067220 */ /* 0x000fe40000410000 */
[----:B------:R-:W-:-:S02]  /*fb00*/  FMUL.FTZ R2, R5, R13 ;  /* 0x0000000d05027220 */ /* 0x000fc40000410000 */
[----:B------:R-:W-:Y:S02]  /*fb10*/  IMAD.U32 R8, R28, 0x10000, RZ ;  /* 0x000100001c087824 */ /* 0x000fe400078e00ff */
[-C--:B------:R-:W-:Y:S02]  /*fb20*/  FMUL.FTZ R7, R5, R16.reuse ;  /* 0x0000001005077220 */ /* 0x080fe40000410000 */
[----:B------:R-:W-:Y:S01]  /*fb30*/  FMUL.FTZ R5, R4, R19 ;  /* 0x0000001304057220 */ /* 0x000fe20000410000 */
[----:B------:R-:W-:Y:S01]  /*fb40*/  LOP3.LUT R18, R26, 0xffff0000, RZ, 0xc0, !PT ;  /* 0xffff00001a127812 */ /* 0x000fe200078ec0ff */
[----:B------:R-:W-:Y:S01]  /*fb50*/  FFMA.FTZ R9, R22, R16, R2 ;  /* 0x0000001016097223 */ /* 0x000fe20000010002 */
[----:B------:R-:W-:Y:S01]  /*fb60*/  LOP3.LUT R16, R25, 0xffff0000, RZ, 0xc0, !PT ;  /* 0xffff000019107812 */ /* 0x000fe200078ec0ff */
[----:B------:R-:W-:Y:S01]  /*fb70*/  FFMA.FTZ R15, R24, R15, R6 ;  /* 0x0000000f180f7223 */ /* 0x000fe20000010006 */
[----:B------:R-:W-:Y:S01]  /*fb80*/  LOP3.LUT R6, R28, 0xffff0000, RZ, 0xc0, !PT ;  /* 0xffff00001c067812 */ /* 0x000fe200078ec0ff */
[----:B------:R-:W-:-:S02]  /*fb90*/  FMUL.FTZ R2, R4, R8 ;  /* 0x0000000804027220 */ /* 0x000fc40000410000 */
[----:B------:R-:W-:Y:S01]  /*fba0*/  FFMA.FTZ R8, R23, R8, -R5 ;  /* 0x0000000817087223 */ /* 0x000fe20000010805 */
[----:B------:R-:W-:Y:S01]  /*fbb0*/  LOP3.LUT R5, R27, 0xffff0000, RZ, 0xc0, !PT ;  /* 0xffff00001b057812 */ /* 0x000fe200078ec0ff */
[----:B------:R-:W-:Y:S02]  /*fbc0*/  FFMA.FTZ R13, R22, R13, -R7 ;  /* 0x0000000d160d7223 */ /* 0x000fe40000010807 */
[----:B------:R-:W-:Y:S02]  /*fbd0*/  FFMA.FTZ R7, R23, R19, R2 ;  /* 0x0000001317077223 */ /* 0x000fe40000010002 */
[C---:B------:R-:W-:Y:S02]  /*fbe0*/  FMUL.FTZ R4, R3.reuse, R18 ;  /* 0x0000001203047220 */ /* 0x040fe40000410000 */
[----:B------:R-:W-:Y:S02]  /*fbf0*/  FMUL.FTZ R3, R3, R6 ;  /* 0x0000000603037220 */ /* 0x000fe40000410000 */
[----:B------:R-:W-:-:S02]  /*fc00*/  FMUL.FTZ R2, R0, R16 ;  /* 0x0000001000027220 */ /* 0x000fc40000410000 */
[-C--:B------:R-:W-:Y:S02]  /*fc10*/  FMUL.FTZ R0, R0, R5.reuse ;  /* 0x0000000500007220 */ /* 0x080fe40000410000 */
[C---:B------:R-:W-:Y:S02]  /*fc20*/  FFMA.FTZ R6, R29.reuse, R6, -R4 ;  /* 0x000000061d067223 */ /* 0x040fe40000010804 */
[----:B------:R-:W-:Y:S02]  /*fc30*/  FFMA.FTZ R3, R29, R18, R3 ;  /* 0x000000121d037223 */ /* 0x000fe40000010003 */
[C---:B------:R-:W-:Y:S02]  /*fc40*/  FFMA.FTZ R2, R14.reuse, R5, -R2 ;  /* 0x000000050e027223 */ /* 0x040fe40000010802 */
[----:B------:R-:W-:Y:S01]  /*fc50*/  FFMA.FTZ R0, R14, R16, R0 ;  /* 0x000000100e007223 */ /* 0x000fe20000010000 */
[----:B------:R-:W-:Y:S02]  /*fc60*/  F2FP.BF16.PACK_AB R4, R15, R32 ;  /* 0x000000200f04723e */ /* 0x000fe400000010ff */
[----:B------:R-:W-:-:S02]  /*fc70*/  F2FP.BF16.PACK_AB R14, R6, R8 ;  /* 0x00000008060e723e */ /* 0x000fc400000010ff */
[----:B------:R-:W-:Y:S02]  /*fc80*/  F2FP.BF16.PACK_AB R12, R12, R33 ;  /* 0x000000210c0c723e */ /* 0x000fe400000010ff */
[----:B------:R-:W-:Y:S02]  /*fc90*/  F2FP.BF16.PACK_AB R13, R13, R31 ;  /* 0x0000001f0d0d723e */ /* 0x000fe400000010ff */
[----:B------:R-:W-:Y:S02]  /*fca0*/  F2FP.BF16.PACK_AB R6, R3, R7 ;  /* 0x000000070306723e */ /* 0x000fe400000010ff */
[----:B------:R-:W-:Y:S02]  /*fcb0*/  F2FP.BF16.PACK_AB R15, R2, R21 ;  /* 0x00000015020f723e */ /* 0x000fe400000010ff */
[----:B------:R-:W-:Y:S02]  /*fcc0*/  F2FP.BF16.PACK_AB R5, R9, R20 ;  /* 0x000000140905723e */ /* 0x000fe400000010ff */
[----:B------:R-:W-:Y:S01]  /*fcd0*/  F2FP.BF16.PACK_AB R7, R0, R17 ;  /* 0x000000110007723e */ /* 0x000fe200000010ff */
[----:B------:R1:W-:Y:S04]  /*fce0*/  STS.128 [R36], R12 ;  /* 0x0000000c24007388 */ /* 0x0003e80000000c00 */
[----:B------:R1:W-:Y:S02]  /*fcf0*/  STS.128 [R30+0x18100], R4 ;  /* 0x018100041e007388 */ /* 0x0003e40000000c00 */
.L_x_2953:
[----:B------:R-:W-:Y:S05]  /*fd00*/  BSYNC B0 ;  /* 0x0000000000007941 */ /* 0x000fea0003800000 */
.L_x_2952:
[----:B------:R-:W-:Y:S01]  /*fd10*/  ISETP.GE.AND P0, PT, R109, c[0x0][0x27c], PT ;  /* 0x00009f006d007a0c */ /* 0x000fe20003f06270 */
[----:B------:R-:W-:-:S12]  /*fd20*/  BSSY B0, `(.L_x_2954) ;  /* 0x000006a000007945 */ /* 0x000fd80003800000 */
[----:B------:R-:W-:Y:S05]  /*fd30*/  @P0 BRA `(.L_x_2955) ;  /* 0x0000068000000947 */ /* 0x000fea0003800000 */
[----:B-1----:R-:W4:Y:S01]  /*fd40*/  LDL R36, [R1+0x58] ;  /* 0x0000580001247983 */ /* 0x002f220000100800 */
        /* <DEDUP_REMOVED lines=17> */
[----:B-----5:R-:W-:Y:S02]  /*fe60*/  IADD3 R0, R2, R0, R37 ;  /* 0x0000000002007210 */ /* 0x020fe40007ffe025 */
        /* <DEDUP_REMOVED lines=21> */
[----:B----4-:R-:W1:Y:S02]  /*ffc0*/  LDS.128 R12, [R36] ;  /* 0x00000000240c7984 */ /* 0x010e640000000c00 */
        /* <DEDUP_REMOVED lines=63> */
.L_x_2955:
[----:B------:R-:W-:Y:S05]  /*103c0*/  BSYNC B0 ;  /* 0x0000000000007941 */ /* 0x000fea0003800000 */
.L_x_2954:
[----:B------:R-:W-:-:S13]  /*103d0*/  ISETP.GE.AND P0, PT, R108, c[0x0][0x27c], PT ;  /* 0x00009f006c007a0c */ /* 0x000fda0003f06270 */
        /* <DEDUP_REMOVED lines=105> */
.L_x_2908:
[----:B------:R-:W-:Y:S05]  /*10a70*/  BSYNC B2 ;  /* 0x0000000000027941 */ /* 0x000fea0003800000 */
.L_x_2906:
[----:B-1-3--:R-:W1:Y:S01]  /*10a80*/  S2R R2, SR_TID.X ;  /* 0x0000000000027919 */ /* 0x00ae620000002100 */
[----:B------:R-:W-:-:S04]  /*10a90*/  DEPBAR.LE SB0, 0x2 ;  /* 0x000080800000791a */ /* 0x000fc80000000000 */
[----:B------:R-:W-:Y:S01]  /*10aa0*/  WARPSYNC 0xffffffff ;  /* 0xffffffff00007948 */ /* 0x000fe20003800000 */
[----:B------:R-:W-:Y:S06]  /*10ab0*/  BAR.SYNC.DEFER_BLOCKING 0x0 ;  /* 0x0000000000007b1d */ /* 0x000fec0000010000 */
[----:B------:R-:W-:Y:S01]  /*10ac0*/  BSSY B0, `(.L_x_2956) ;  /* 0x0000053000007945 */ /* 0x000fe20003800000 */
[----:B-1----:R-:W-:-:S04]  /*10ad0*/  SHF.R.S32.HI R0, RZ, 0x1f, R2 ;  /* 0x0000001fff007819 */ /* 0x002fc80000011402 */
[----:B------:R-:W-:Y:S01]  /*10ae0*/  LEA.HI R0, R0, R2, RZ, 0x3 ;  /* 0x0000000200007211 */ /* 0x000fe200078f18ff */
[----:B--2---:R1:W2:Y:S03]  /*10af0*/  LDSM.16.M88.4 R20, [R180] ;  /* 0x00000000b414783b */ /* 0x0042a60000000200 */
[----:B------:R-:W-:Y:S01]  /*10b00*/  LOP3.LUT R0, R0, 0xfffffff8, RZ, 0xc0, !PT ;  /* 0xfffffff800007812 */ /* 0x000fe200078ec0ff */
[----:B-----5:R1:W3:Y:S04]  /*10b10*/  LDSM.16.M88.4 R36, [R185] ;  /* 0x00000000b924783b */ /* 0x0202e80000000200 */
[----:B------:R-:W-:Y:S01]  /*10b20*/  IMAD.IADD R0, R2, 0x1, -R0 ;  /* 0x0000000102007824 */ /* 0x000fe200078e0a00 */
[----:B------:R1:W4:Y:S04]  /*10b30*/  LDSM.16.M88.4 R48, [R185+0x800] ;  /* 0x00080000b930783b */ /* 0x0003280000000200 */
[----:B------:R-:W-:Y:S01]  /*10b40*/  LOP3.LUT P0, RZ, R0, 0x2, RZ, 0xc0, !PT ;  /* 0x0000000200ff7812 */ /* 0x000fe2000780c0ff */
[----:B------:R-:W-:Y:S01]  /*10b50*/  IMAD.MOV.U32 R0, RZ, RZ, 0x20 ;  /* 0x00000020ff007424 */ /* 0x000fe200078e00ff */
[----:B------:R1:W1:Y:S04]  /*10b60*/  LDSM.16.M88.4 R72, [R185+0x1000] ;  /* 0x00100000b948783b */ /* 0x0002680000000200 */
[----:B------:R-:W-:Y:S01]  /*10b70*/  SEL R179, R0, 0xffffffe0, !P0 ;  /* 0xffffffe000b37807 */ /* 0x000fe20004000000 */
[----:B------:R1:W1:Y:S04]  /*10b80*/  LDSM.16.M88.4 R60, [R185+0x1800] ;  /* 0x00180000b93c783b */ /* 0x0002680000000200 */
[----:B------:R-:W-:Y:S01]  /*10b90*/  IMAD.IADD R4, R185, 0x1, R179 ;  /* 0x00000001b9047824 */ /* 0x000fe200078e02b3 */
[----:B------:R1:W1:Y:S04]  /*10ba0*/  LDSM.16.M88.4 R16, [R181] ;  /* 0x00000000b510783b */ /* 0x0002680000000200 */
[----:B------:R1:W1:Y:S04]  /*10bb0*/  LDSM.16.M88.4 R40, [R4] ;  /* 0x000000000428783b */ /* 0x0002680000000200 */
[----:B------:R1:W1:Y:S04]  /*10bc0*/  LDSM.16.M88.4 R80, [R4+0x800] ;  /* 0x000800000450783b */ /* 0x0002680000000200 */
[----:B------:R1:W1:Y:S04]  /*10bd0*/  LDSM.16.M88.4 R96, [R4+0x1000] ;  /* 0x001000000460783b */ /* 0x0002680000000200 */
[----:B------:R1:W1:Y:S01]  /*10be0*/  LDSM.16.M88.4 R120, [R4+0x1800] ;  /* 0x001800000478783b */ /* 0x0002620000000200 */
[----:B------:R-:W-:Y:S05]  /*10bf0*/  @!P4 BRA `(.L_x_2957) ;  /* 0x000003f00000c947 */ /* 0x000fea0003800000 */
[----:B--2---:R-:W-:Y:S01]  /*10c00*/  SHF.R.S32.HI R0, RZ, 0x1f, R211 ;  /* 0x0000001fff007819 */ /* 0x004fe200000114d3 */
        /* <DEDUP_REMOVED lines=19> */
[----:B------:R2:W4:Y:S02]  /*10d40*/  SHFL.IDX PT, R5, R12, RZ, 0x181f ;  /* 0x00181fff0c057589 */ /* 0x00052400000e0000 */
.L_x_3066:
        /* <DEDUP_REMOVED lines=10> */
[C---:B------:R-:W-:Y:S01]  /*10df0*/  IMAD.X R3, R5.reuse, 0x1, R27, P3 ;  /* 0x0000000105037824 */ /* 0x040fe200018e061b */
        /* <DEDUP_REMOVED lines=10> */
.L_x_3067:
        /* <DEDUP_REMOVED lines=8> */
[-C--:B---3--:R-:W-:Y:S02]  /*10f20*/  IADD3.X R9, RZ, R5.reuse, R26, P1, P0 ;  /* 0x00000005ff097210 */ /* 0x088fe40000fe041a */
        /* <DEDUP_REMOVED lines=12> */
.L_x_2957:
[----:B--2---:R-:W-:Y:S05]  /*10ff0*/  BSYNC B0 ;  /* 0x0000000000007941 */ /* 0x004fea0003800000 */
.L_x_2956:
[----:B------:R-:W2:Y:S04]  /*11000*/  S2R R2, SR_TID.X ;  /* 0x0000000000027919 */ /* 0x000ea80000002100 */
[----:B------:R-:W0:Y:S04]  /*11010*/  LDGDEPBAR ;  /* 0x00000000000079af */ /* 0x000e280000000000 */
[----:B------:R-:W5:Y:S04]  /*11020*/  LDL R9, [R1+0x4] ;  /* 0x0000040001097983 */ /* 0x000f680000100800 */
[----:B------:R-:W5:Y:S04]  /*11030*/  LDL R8, [R1+0x64] ;  /* 0x0000640001087983 */ /* 0x000f680000100800 */
[----:B----4-:R-:W4:Y:S04]  /*11040*/  LDL R177, [R1+0x20] ;  /* 0x0000200001b17983 */ /* 0x010f280000100800 */
[----:B---3--:R-:W3:Y:S01]  /*11050*/  LDL R189, [R1+0x4c] ;  /* 0x00004c0001bd7983 */ /* 0x008ee20000100800 */
[----:B--2---:R-:W-:Y:S01]  /*11060*/  SHF.R.S32.HI R0, RZ, 0x1f, R2 ;  /* 0x0000001fff007819 */ /* 0x004fe20000011402 */
[----:B------:R-:W-:-:S02]  /*11070*/  IMAD.MOV.U32 R136, RZ, RZ, c[0x0][0x2c4] ;  /* 0x0000b100ff887624 */ /* 0x000fc400078e00ff */
[----:B------:R-:W2:Y:S01]  /*11080*/  LDL R176, [R1+0x24] ;  /* 0x0000240001b07983 */ /* 0x000ea20000100800 */
[----:B------:R-:W-:-:S04]  /*11090*/  LEA.HI R0, R0, R2, RZ, 0x3 ;  /* 0x0000000200007211 */ /* 0x000fc800078f18ff */
[----:B------:R-:W-:-:S05]  /*110a0*/  LOP3.LUT R0, R0, 0xfffffff8, RZ, 0xc0, !PT ;  /* 0xfffffff800007812 */ /* 0x000fca00078ec0ff */
[----:B------:R-:W-:-:S05]  /*110b0*/  IMAD.IADD R0, R2, 0x1, -R0 ;  /* 0x0000000102007824 */ /* 0x000fca00078e0a00 */
[----:B------:R-:W-:Y:S01]  /*110c0*/  LOP3.LUT P0, RZ, R0, 0x4, RZ, 0xc0, !PT ;  /* 0x0000000400ff7812 */ /* 0x000fe2000780c0ff */
[----:B------:R-:W-:Y:S01]  /*110d0*/  IMAD.MOV.U32 R0, RZ, RZ, 0x40 ;  /* 0x00000040ff007424 */ /* 0x000fe200078e00ff */
[----:B------:R-:W-:Y:S01]  /*110e0*/  WARPSYNC 0xffffffff ;  /* 0xffffffff00007948 */ /* 0x000fe20003800000 */
[C---:B------:R-:W-:Y:S01]  /*110f0*/  HMMA.16816.F32.BF16 R24, R20.reuse, R36, RZ ;  /* 0x000000241418723c */ /* 0x040fe200000418ff */
[----:B------:R-:W-:Y:S02]  /*11100*/  LDSM.16.M88.4 R12, [R183] ;  /* 0x00000000b70c783b */ /* 0x000fe40000000200 */
[----:B------:R-:W-:Y:S02]  /*11110*/  SEL R178, R0, 0xffffffc0, !P0 ;  /* 0xffffffc000b27807 */ /* 0x000fe40004000000 */
[----:B------:R-:W-:Y:S03]  /*11120*/  LDSM.16.M88.4 R84, [R185+0x2000] ;  /* 0x00200000b954783b */ /* 0x000fe60000000200 */
[----:B------:R-:W-:Y:S01]  /*11130*/  IMAD.IADD R2, R185, 0x1, R178 ;  /* 0x00000001b9027824 */ /* 0x000fe200078e02b2 */
[----:B-1----:R-:W-:Y:S01]  /*11140*/  HMMA.16816.F32.BF16 R68, R20, R60, RZ ;  /* 0x0000003c1444723c */ /* 0x002fe200000418ff */
[----:B------:R-:W-:Y:S04]  /*11150*/  LDSM.16.M88.4 R112, [R4+0x2000] ;  /* 0x002000000470783b */ /* 0x000fe80000000200 */
[----:B------:R-:W1:Y:S01]  /*11160*/  LDSM.16.M88.4 R44, [R2] ;  /* 0x00000000022c783b */ /* 0x000e620000000200 */
[----:B------:R-:W-:-:S02]  /*11170*/  IADD3 R0, R178, R185, R179 ;  /* 0x000000b9b2007210 */ /* 0x000fc40007ffe0b3 */
[----:B------:R-:W-:Y:S01]  /*11180*/  HMMA.16816.F32.BF16 R32, R20, R38, RZ ;  /* 0x000000261420723c */ /* 0x000fe200000418ff */
[----:B------:R-:W-:Y:S04]  /*11190*/  LDSM.16.M88.4 R76, [R2+0x800] ;  /* 0x00080000024c783b */ /* 0x000fe80000000200 */
[----:B------:R-:W-:Y:S03]  /*111a0*/  LDSM.16.M88.4 R64, [R0] ;  /* 0x000000000040783b */ /* 0x000fe60000000200 */
[----:B------:R-:W-:Y:S01]  /*111b0*/  HMMA.16816.F32.BF16 R28, R16, R40, R24 ;  /* 0x00000028101c723c */ /* 0x000fe20000041818 */
[----:B------:R-:W1:Y:S04]  /*111c0*/  LDSM.16.M88.4 R24, [R182] ;  /* 0x00000000b618783b */ /* 0x000e680000000200 */
[----:B------:R-:W-:Y:S03]  /*111d0*/  LDSM.16.M88.4 R88, [R2+0x1000] ;  /* 0x001000000258783b */ /* 0x000fe60000000200 */
[C---:B------:R-:W-:Y:S01]  /*111e0*/  HMMA.16816.F32.BF16 R36, R20.reuse, R48, RZ ;  /* 0x000000301424723c */ /* 0x040fe200000418ff */
[----:B------:R-:W-:Y:S04]  /*111f0*/  LDSM.16.M88.4 R92, [R0+0x800] ;  /* 0x00080000005c783b */ /* 0x000fe80000000200 */
[----:B------:R-:W-:Y:S03]  /*11200*/  LDSM.16.M88.4 R100, [R0+0x1000] ;  /* 0x001000000064783b */ /* 0x000fe60000000200 */
[----:B------:R-:W-:Y:S01]  /*11210*/  HMMA.16816.F32.BF16 R60, R20, R62, RZ ;  /* 0x0000003e143c723c */ /* 0x000fe200000418ff */
[----:B------:R-:W-:Y:S04]  /*11220*/  LDSM.16.M88.4 R116, [R185+0x2800] ;  /* 0x00280000b974783b */ /* 0x000fe80000000200 */
[----:B------:R-:W-:Y:S04]  /*11230*/  LDSM.16.M88.4 R124, [R2+0x2000] ;  /* 0x00200000027c783b */ /* 0x000fe80000000200 */
[----:B------:R-:W-:Y:S01]  /*11240*/  LDSM.16.M88.4 R132, [R0+0x2000] ;  /* 0x002000000084783b */ /* 0x000fe20000000200 */
[----:B-1----:R-:W-:Y:S03]  /*11250*/  HMMA.16816.F32.BF16 R28, R12, R44, R28 ;  /* 0x0000002c0c1c723c */ /* 0x002fe6000004181c */
[----:B------:R-:W-:Y:S05]  /*11260*/  LDSM.16.M88.4 R128, [R185+0x4000] ;  /* 0x00400000b980783b */ /* 0x000fea0000000200 */
[C---:B------:R-:W-:Y:S01]  /*11270*/  HMMA.16816.F32.BF16 R40, R16.reuse, R42, R32 ;  /* 0x0000002a1028723c */ /* 0x040fe20000041820 */
[----:B------:R-:W1:Y:S07]  /*11280*/  LDSM.16.M88.4 R32, [R180+0x4000] ;  /* 0x00400000b420783b */ /* 0x000e6e0000000200 */
[----:B------:R-:W-:Y:S08]  /*11290*/  HMMA.16816.F32.BF16 R56, R16, R80, R36 ;  /* 0x000000501038723c */ /* 0x000ff00000041824 */
[----:B------:R-:W-:Y:S08]  /*112a0*/  HMMA.16816.F32.BF16 R36, R20, R50, RZ ;  /* 0x000000321424723c */ /* 0x000ff000000418ff */
[----:B------:R-:W-:Y:S08]  /*112b0*/  HMMA.16816.F32.BF16 R52, R24, R64, R28 ;  /* 0x000000401834723c */ /* 0x000ff0000004181c */
[----:B------:R-:W-:Y:S08]  /*112c0*/  HMMA.16816.F32.BF16 R28, R20, R72, RZ ;  /* 0x00000048141c723c */ /* 0x000ff000000418ff */
[----:B------:R-:W-:Y:S01]  /*112d0*/  HMMA.16816.F32.BF16 R44, R12, R46, R40 ;  /* 0x0000002e0c2c723c */ /* 0x000fe20000041828 */
[----:B------:R-:W1:Y:S07]  /*112e0*/  LDSM.16.M88.4 R40, [R181+0x4000] ;  /* 0x00400000b528783b */ /* 0x000e6e0000000200 */
[----:B------:R-:W-:Y:S08]  /*112f0*/  HMMA.16816.F32.BF16 R72, R20, R74, RZ ;  /* 0x0000004a1448723c */ /* 0x000ff000000418ff */
[C---:B------:R-:W-:Y:S01]  /*11300*/  HMMA.16816.F32.BF16 R48, R16.reuse, R82, R36 ;  /* 0x000000521030723c */ /* 0x040fe20000041824 */
[----:B------:R-:W1:Y:S04]  /*11310*/  LDSM.16.M88.4 R80, [R2+0x1800] ;  /* 0x001800000250783b */ /* 0x000e680000000200 */
[----:B------:R-:W5:Y:S03]  /*11320*/  LDSM.16.M88.4 R36, [R183+0x4000] ;  /* 0x00400000b724783b */ /* 0x000f660000000200 */
[----:B------:R-:W-:Y:S08]  /*11330*/  HMMA.16816.F32.BF16 R28, R16, R96, R28 ;  /* 0x00000060101c723c */ /* 0x000ff0000004181c */
[----:B------:R-:W-:Y:S08]  /*11340*/  HMMA.16816.F32.BF16 R56, R12, R76, R56 ;  /* 0x0000004c0c38723c */ /* 0x000ff00000041838 */
[----:B------:R-:W-:Y:S08]  /*11350*/  HMMA.16816.F32.BF16 R44, R24, R66, R44 ;  /* 0x00000042182c723c */ /* 0x000ff0000004182c */
[----:B-1----:R-:W-:Y:S08]  /*11360*/  HMMA.16816.F32.BF16 R20, R32, R84, R52 ;  /* 0x000000542014723c */ /* 0x002ff00000041834 */
[C---:B------:R-:W-:Y:S01]  /*11370*/  HMMA.16816.F32.BF16 R72, R16.reuse, R98, R72 ;  /* 0x000000621048723c */ /* 0x040fe20000041848 */
[----:B------:R-:W-:Y:S07]  /*11380*/  LDSM.16.M88.4 R96, [R185+0x3000] ;  /* 0x00300000b960783b */ /* 0x000fee0000000200 */
[C---:B------:R-:W-:Y:S01]  /*11390*/  HMMA.16816.F32.BF16 R64, R16.reuse, R120, R68 ;  /* 0x000000781040723c */ /* 0x040fe20000041844 */
[----:B------:R-:W-:Y:S07]  /*113a0*/  LDSM.16.M88.4 R68, [R185+0x3800] ;  /* 0x00380000b944783b */ /* 0x000fee0000000200 */
[----:B------:R-:W-:Y:S01]  /*113b0*/  HMMA.16816.F32.BF16 R60, R16, R122, R60 ;  /* 0x0000007a103c723c */ /* 0x000fe2000004183c */
[----:B------:R-:W-:Y:S07]  /*113c0*/  LDSM.16.M88.4 R120, [R4+0x2800] ;  /* 0x002800000478783b */ /* 0x000fee0000000200 */
[C---:B------:R-:W-:Y:S01]  /*113d0*/  HMMA.16816.F32.BF16 R52, R12.reuse, R78, R48 ;  /* 0x0000004e0c34723c */ /* 0x040fe20000041830 */
[----:B------:R-:W1:Y:S07]  /*113e0*/  LDSM.16.M88.4 R76, [R0+0x1800] ;  /* 0x00180000004c783b */ /* 0x000e6e0000000200 */
[----:B------:R-:W-:Y:S01]  /*113f0*/  HMMA.16816.F32.BF16 R48, R12, R88, R28 ;  /* 0x000000580c30723c */ /* 0x000fe2000004181c */
[----:B------:R-:W1:Y:S07]  /*11400*/  LDSM.16.M88.4 R28, [R182+0x4000] ;  /* 0x00400000b61c783b */ /* 0x000e6e0000000200 */
[----:B------:R-:W-:Y:S08]  /*11410*/  HMMA.16816.F32.BF16 R56, R24, R92, R56 ;  /* 0x0000005c1838723c */ /* 0x000ff00000041838 */
[----:B------:R-:W-:Y:S08]  /*11420*/  HMMA.16816.F32.BF16 R16, R40, R112, R20 ;  /* 0x000000702810723c */ /* 0x000ff00000041814 */
[C---:B------:R-:W-:Y:S01]  /*11430*/  HMMA.16816.F32.BF16 R72, R12.reuse, R90, R72 ;  /* 0x0000005a0c48723c */ /* 0x040fe20000041848 */
[----:B------:R-:W-:Y:S07]  /*11440*/  LDSM.16.M88.4 R88, [R2+0x2800] ;  /* 0x002800000258783b */ /* 0x000fee0000000200 */
[----:B------:R-:W-:Y:S08]  /*11450*/  HMMA.16816.F32.BF16 R64, R12, R80, R64 ;  /* 0x000000500c40723c */ /* 0x000ff00000041840 */
[----:B------:R-:W-:Y:S01]  /*11460*/  HMMA.16816.F32.BF16 R20, R32, R86, R44 ;  /* 0x000000562014723c */ /* 0x000fe2000004182c */
[----:B------:R-:W1:Y:S07]  /*11470*/  LDSM.16.M88.4 R84, [R4+0x3000] ;  /* 0x003000000454783b */ /* 0x000e6e0000000200 */
[----:B------:R-:W-:Y:S01]  /*11480*/  HMMA.16816.F32.BF16 R60, R12, R82, R60 ;  /* 0x000000520c3c723c */ /* 0x000fe2000004183c */
[----:B------:R-:W-:Y:S07]  /*11490*/  LDSM.16.M88.4 R80, [R2+0x3800] ;  /* 0x003800000250783b */ /* 0x000fee0000000200 */
[C---:B------:R-:W-:Y:S01]  /*114a0*/  HMMA.16816.F32.BF16 R52, R24.reuse, R94, R52 ;  /* 0x0000005e1834723c */ /* 0x040fe20000041834 */
[----:B------:R-:W-:Y:S07]  /*114b0*/  LDSM.16.M88.4 R92, [R0+0x3000] ;  /* 0x00300000005c783b */ /* 0x000fee0000000200 */
[----:B------:R-:W-:Y:S08]  /*114c0*/  HMMA.16816.F32.BF16 R44, R24, R100, R48 ;  /* 0x00000064182c723c */ /* 0x000ff00000041830 */
[----:B------:R-:W-:Y:S08]  /*114d0*/  HMMA.16816.F32.BF16 R56, R32, R116, R56 ;  /* 0x000000742038723c */ /* 0x000ff00000041838 */
[----:B-----5:R-:W-:Y:S08]  /*114e0*/  HMMA.16816.F32.BF16 R12, R36, R124, R16 ;  /* 0x0000007c240c723c */ /* 0x020ff00000041810 */
[C---:B------:R-:W-:Y:S01]  /*114f0*/  HMMA.16816.F32.BF16 R72, R24.reuse, R102, R72 ;  /* 0x000000661848723c */ /* 0x040fe20000041848 */
[----:B------:R-:W-:Y:S07]  /*11500*/  LDSM.16.M88.4 R100, [R2+0x3000] ;  /* 0x003000000264783b */ /* 0x000fee0000000200 */
[----:B-1----:R-:W-:Y:S08]  /*11510*/  HMMA.16816.F32.BF16 R64, R24, R76, R64 ;  /* 0x0000004c1840723c */ /* 0x002ff00000041840 */
[----:B------:R-:W-:Y:S01]  /*11520*/  HMMA.16816.F32.BF16 R16, R40, R114, R20 ;  /* 0x000000722810723c */ /* 0x000fe20000041814 */
[----:B------:R-:W-:Y:S04]  /*11530*/  LDSM.16.M88.4 R20, [R180+0x8000] ;  /* 0x00800000b414783b */ /* 0x000fe80000000200 */
[----:B------:R-:W-:Y:S03]  /*11540*/  LDSM.16.M88.4 R112, [R185+0x4800] ;  /* 0x00480000b970783b */ /* 0x000fe60000000200 */
[----:B------:R-:W-:Y:S01]  /*11550*/  HMMA.16816.F32.BF16 R60, R24, R78, R60 ;  /* 0x0000004e183c723c */ /* 0x000fe2000004183c */
[----:B------:R-:W1:Y:S07]  /*11560*/  LDSM.16.M88.4 R76, [R4+0x3800] ;  /* 0x00380000044c783b */ /* 0x000e6e0000000200 */
[C---:B------:R-:W-:Y:S01]  /*11570*/  HMMA.16816.F32.BF16 R48, R32.reuse, R118, R52 ;  /* 0x000000762030723c */ /* 0x040fe20000041834 */
[----:B------:R-:W5:Y:S07]  /*11580*/  LDSM.16.M88.4 R116, [R0+0x2800] ;  /* 0x002800000074783b */ /* 0x000f6e0000000200 */
[----:B------:R-:W-:Y:S08]  /*11590*/  HMMA.16816.F32.BF16 R44, R32, R96, R44 ;  /* 0x00000060202c723c */ /* 0x000ff0000004182c */
[----:B------:R-:W-:Y:S08]  /*115a0*/  HMMA.16816.F32.BF16 R56, R40, R120, R56 ;  /* 0x000000782838723c */ /* 0x000ff00000041838 */
[----:B------:R-:W-:Y:S08]  /*115b0*/  HMMA.16816.F32.BF16 R24, R28, R132, R12 ;  /* 0x000000841c18723c */ /* 0x000ff0000004180c */
[C---:B------:R-:W-:Y:S01]  /*115c0*/  HMMA.16816.F32.BF16 R72, R32.reuse, R98, R72 ;  /* 0x000000622048723c */ /* 0x040fe20000041848 */
[----:B------:R-:W-:Y:S07]  /*115d0*/  LDSM.16.M88.4 R96, [R0+0x4000] ;  /* 0x004000000060783b */ /* 0x000fee0000000200 */
[----:B------:R-:W-:Y:S08]  /*115e0*/  HMMA.16816.F32.BF16 R64, R32, R68, R64 ;  /* 0x000000442040723c */ /* 0x000ff00000041840 */
[----:B------:R-:W-:Y:S01]  /*115f0*/  HMMA.16816.F32.BF16 R12, R36, R126, R16 ;  /* 0x0000007e240c723c */ /* 0x000fe20000041810 */
[----:B------:R-:W-:Y:S04]  /*11600*/  LDSM.16.M88.4 R16, [R181+0x8000] ;  /* 0x00800000b510783b */ /* 0x000fe80000000200 */
[----:B------:R-:W1:Y:S03]  /*11610*/  LDSM.16.M88.4 R124, [R4+0x4000] ;  /* 0x00400000047c783b */ /* 0x000e660000000200 */
[----:B------:R-:W-:Y:S08]  /*11620*/  HMMA.16816.F32.BF16 R60, R32, R70, R60 ;  /* 0x00000046203c723c */ /* 0x000ff0000004183c */
[C---:B------:R-:W-:Y:S01]  /*11630*/  HMMA.16816.F32.BF16 R52, R40.reuse, R122, R48 ;  /* 0x0000007a2834723c */ /* 0x040fe20000041830 */
[----:B------:R-:W-:Y:S07]  /*11640*/  LDSM.16.M88.4 R120, [R2+0x4000] ;  /* 0x004000000278783b */ /* 0x000fee0000000200 */
[----:B------:R-:W-:Y:S08]  /*11650*/  HMMA.16816.F32.BF16 R48, R40, R84, R44 ;  /* 0x000000542830723c */ /* 0x000ff0000004182c */
[----:B------:R-:W-:Y:S08]  /*11660*/  HMMA.16816.F32.BF16 R44, R36, R88, R56 ;  /* 0x00000058242c723c */ /* 0x000ff00000041838 */
[C---:B------:R-:W-:Y:S01]  /*11670*/  HMMA.16816.F32.BF16 R72, R40.reuse, R86, R72 ;  /* 0x000000562848723c */ /* 0x040fe20000041848 */
[----:B------:R-:W-:Y:S07]  /*11680*/  LDSM.16.M88.4 R84, [R185+0x5000] ;  /* 0x00500000b954783b */ /* 0x000fee0000000200 */
[----:B-1----:R-:W-:Y:S08]  /*11690*/  HMMA.16816.F32.BF16 R68, R40, R76, R64 ;  /* 0x0000004c2844723c */ /* 0x002ff00000041840 */
[----:B------:R-:W-:Y:S08]  /*116a0*/  HMMA.16816.F32.BF16 R24, R20, R128, R24 ;  /* 0x000000801418723c */ /* 0x000ff00000041818 */
[----:B------:R-:W-:Y:S01]  /*116b0*/  HMMA.16816.F32.BF16 R32, R28, R134, R12 ;  /* 0x000000861c20723c */ /* 0x000fe2000004180c */
[----:B------:R-:W1:Y:S07]  /*116c0*/  LDSM.16.M88.4 R12, [R183+0x8000] ;  /* 0x00800000b70c783b */ /* 0x000e6e0000000200 */
[----:B------:R-:W-:Y:S01]  /*116d0*/  HMMA.16816.F32.BF16 R60, R40, R78, R60 ;  /* 0x0000004e283c723c */ /* 0x000fe2000004183c */
[----:B------:R-:W1:Y:S07]  /*116e0*/  LDSM.16.M88.4 R76, [R0+0x3800] ;  /* 0x00380000004c783b */ /* 0x000e6e0000000200 */
[C---:B------:R-:W-:Y:S01]  /*116f0*/  HMMA.16816.F32.BF16 R56, R36.reuse, R90, R52 ;  /* 0x0000005a2438723c */ /* 0x040fe20000041834 */
[----:B------:R-:W1:Y:S07]  /*11700*/  LDSM.16.M88.4 R88, [R4+0x4800] ;  /* 0x004800000458783b */ /* 0x000e6e0000000200 */
[----:B------:R-:W-:Y:S08]  /*11710*/  HMMA.16816.F32.BF16 R52, R36, R100, R48 ;  /* 0x000000642434723c */ /* 0x000ff00000041830 */
[----:B-----5:R-:W-:Y:S08]  /*11720*/  HMMA.16816.F32.BF16 R48, R28, R116, R44 ;  /* 0x000000741c30723c */ /* 0x020ff0000004182c */
[C---:B------:R-:W-:Y:S01]  /*11730*/  HMMA.16816.F32.BF16 R64, R36.reuse, R102, R72 ;  /* 0x000000662440723c */ /* 0x040fe20000041848 */
[----:B------:R-:W-:Y:S07]  /*11740*/  LDSM.16.M88.4 R72, [R2+0x4800] ;  /* 0x004800000248783b */ /* 0x000fee0000000200 */
[----:B------:R-:W-:Y:S08]  /*11750*/  HMMA.16816.F32.BF16 R68, R36, R80, R68 ;  /* 0x000000502444723c */ /* 0x000ff00000041844 */
[----:B------:R-:W-:Y:S01]  /*11760*/  HMMA.16816.F32.BF16 R44, R16, R124, R24 ;  /* 0x0000007c102c723c */ /* 0x000fe20000041818 */
[----:B------:R-:W5:Y:S07]  /*11770*/  LDSM.16.M88.4 R24, [R182+0x8000] ;  /* 0x00800000b618783b */ /* 0x000f6e0000000200 */
[----:B------:R-:W-:Y:S08]  /*11780*/  HMMA.16816.F32.BF16 R40, R20, R130, R32 ;  /* 0x000000821428723c */ /* 0x000ff00000041820 */
[----:B------:R-:W-:Y:S01]  /*11790*/  HMMA.16816.F32.BF16 R36, R36, R82, R60 ;  /* 0x000000522424723c */ /* 0x000fe2000004183c */
[----:B------:R-:W2:Y:S07]  /*117a0*/  LDSM.16.M88.4 R80, [R185+0x5800] ;  /* 0x00580000b950783b */ /* 0x000eae0000000200 */
[C---:B------:R-:W-:Y:S08]  /*117b0*/  HMMA.16816.F32.BF16 R32, R28.reuse, R118, R56 ;  /* 0x000000761c20723c */ /* 0x040ff00000041838 */
[----:B------:R-:W-:Y:S08]  /*117c0*/  HMMA.16816.F32.BF16 R52, R28, R92, R52 ;  /* 0x0000005c1c34723c */ /* 0x000ff00000041834 */
[----:B------:R-:W-:Y:S08]  /*117d0*/  HMMA.16816.F32.BF16 R48, R20, R112, R48 ;  /* 0x000000701430723c */ /* 0x000ff00000041830 */
[----:B------:R-:W-:Y:S08]  /*117e0*/  HMMA.16816.F32.BF16 R56, R28, R94, R64 ;  /* 0x0000005e1c38723c */ /* 0x000ff00000041840 */
[----:B-1----:R-:W-:Y:S08]  /*117f0*/  HMMA.16816.F32.BF16 R44, R12, R120, R44 ;  /* 0x000000780c2c723c */ /* 0x002ff0000004182c */
[----:B------:R-:W-:Y:S08]  /*11800*/  HMMA.16816.F32.BF16 R92, R28, R78, R36 ;  /* 0x0000004e1c5c723c */ /* 0x000ff00000041824 */
[----:B------:R-:W-:Y:S08]  /*11810*/  HMMA.16816.F32.BF16 R36, R20, R114, R32 ;  /* 0x000000721424723c */ /* 0x000ff00000041820 */
[----:B------:R-:W-:Y:S08]  /*11820*/  HMMA.16816.F32.BF16 R40, R16, R126, R40 ;  /* 0x0000007e1028723c */ /* 0x000ff00000041828 */
[----:B------:R-:W-:Y:S01]  /*11830*/  HMMA.16816.F32.BF16 R60, R20, R84, R52 ;  /* 0x00000054143c723c */ /* 0x000fe20000041834 */
[----:B------:R-:W1:Y:S07]  /*11840*/  LDSM.16.M88.4 R52, [R4+0x5000] ;  /* 0x005000000434783b */ /* 0x000e6e0000000200 */
[----:B------:R-:W-:Y:S08]  /*11850*/  HMMA.16816.F32.BF16 R32, R16, R88, R48 ;  /* 0x000000581020723c */ /* 0x000ff00000041830 */
[----:B------:R-:W-:Y:S01]  /*11860*/  HMMA.16816.F32.BF16 R64, R28, R76, R68 ;  /* 0x0000004c1c40723c */ /* 0x000fe20000041844 */
[----:B------:R-:W1:Y:S07]  /*11870*/  LDSM.16.M88.4 R68, [R0+0x4800] ;  /* 0x004800000044783b */ /* 0x000e6e0000000200 */
[----:B-----5:R-:W-:Y:S08]  /*11880*/  HMMA.16816.F32.BF16 R48, R24, R96, R44 ;  /* 0x000000601830723c */ /* 0x020ff0000004182c */
[----:B------:R-:W-:Y:S08]  /*11890*/  HMMA.16816.F32.BF16 R44, R16, R90, R36 ;  /* 0x0000005a102c723c */ /* 0x000ff00000041824 */
[C---:B------:R-:W-:Y:S08]  /*118a0*/  HMMA.16816.F32.BF16 R28, R12.reuse, R122, R40 ;  /* 0x0000007a0c1c723c */ /* 0x040ff00000041828 */
[----:B------:R-:W-:Y:S08]  /*118b0*/  HMMA.16816.F32.BF16 R40, R12, R72, R32 ;  /* 0x000000480c28723c */ /* 0x000ff00000041820 */
[C---:B------:R-:W-:Y:S08]  /*118c0*/  HMMA.16816.F32.BF16 R56, R20.reuse, R86, R56 ;  /* 0x000000561438723c */ /* 0x040ff00000041838 */
[----:B--2---:R-:W-:Y:S01]  /*118d0*/  HMMA.16816.F32.BF16 R76, R20, R80, R64 ;  /* 0x00000050144c723c */ /* 0x004fe20000041840 */
[----:B------:R-:W2:Y:S07]  /*118e0*/  LDSM.16.M88.4 R64, [R2+0x5000] ;  /* 0x005000000240783b */ /* 0x000eae0000000200 */
[----:B-1----:R-:W-:Y:S01]  /*118f0*/  HMMA.16816.F32.BF16 R36, R16, R52, R60 ;  /* 0x000000341024723c */ /* 0x002fe2000004183c */
[----:B------:R-:W1:Y:S01]  /*11900*/  LDSM.16.M88.4 R60, [R4+0x5800] ;  /* 0x00580000043c783b */ /* 0x000e620000000200 */
[----:B------:R-:W-:-:S06]  /*11910*/  FMUL.FTZ R3, R48, c[0x0][0x320] ;  /* 0x0000c80030037a20 */ /* 0x000fcc0000410000 */
[----:B------:R-:W-:Y:S01]  /*11920*/  HMMA.16816.F32.BF16 R32, R12, R74, R44 ;  /* 0x0000004a0c20723c */ /* 0x000fe2000004182c */
[----:B------:R5:W1:Y:S07]  /*11930*/  MUFU.TANH R73, R3 ;  /* 0x0000000300497308 */ /* 0x000a6e0000002400 */
[C---:B------:R-:W-:Y:S08]  /*11940*/  HMMA.16816.F32.BF16 R40, R24.reuse, R68, R40 ;  /* 0x000000441828723c */ /* 0x040ff00000041828 */
[----:B------:R-:W-:Y:S01]  /*11950*/  HMMA.16816.F32.BF16 R28, R24, R98, R28 ;  /* 0x00000062181c723c */ /* 0x000fe2000004181c */
[----:B-----5:R-:W-:-:S07]  /*11960*/  FMUL.FTZ R3, R49, c[0x0][0x320] ;  /* 0x0000c80031037a20 */ /* 0x020fce0000410000 */
[----:B------:R-:W-:Y:S01]  /*11970*/  HMMA.16816.F32.BF16 R44, R16, R54, R56 ;  /* 0x00000036102c723c */ /* 0x000fe20000041838 */
[----:B------:R-:W5:Y:S01]  /*11980*/  LDSM.16.M88.4 R52, [R0+0x5000] ;  /* 0x005000000034783b */ /* 0x000f620000000200 */
[----:B------:R1:W1:Y:S06]  /*11990*/  MUFU.TANH R72, R3 ;  /* 0x0000000300487308 */ /* 0x00026c0000002400 */
[----:B------:R-:W-:Y:S01]  /*119a0*/  HMMA.16816.F32.BF16 R20, R20, R82, R92 ;  /* 0x000000521414723c */ /* 0x000fe2000004185c */
[----:B-1----:R-:W-:-:S04]  /*119b0*/  FMUL.FTZ R3, R50, c[0x0][0x320] ;  /* 0x0000c80032037a20 */ /* 0x002fc80000410000 */
[----:B------:R1:W-:Y:S03]  /*119c0*/  MUFU.TANH R80, R3 ;  /* 0x0000000300507308 */ /* 0x0003e60000002400 */
[----:B------:R-:W-:Y:S08]  /*119d0*/  HMMA.16816.F32.BF16 R32, R24, R70, R32 ;  /* 0x000000461820723c */ /* 0x000ff00000041820 */
[----:B--2---:R-:W-:Y:S01]  /*119e0*/  HMMA.16816.F32.BF16 R36, R12, R64, R36 ;  /* 0x000000400c24723c */ /* 0x004fe20000041824 */
[----:B-1----:R-:W-:-:S02]  /*119f0*/  FMUL.FTZ R3, R51, c[0x0][0x320] ;  /* 0x0000c80033037a20 */ /* 0x002fc40000410000 */
[----:B------:R1:W2:Y:S02]  /*11a00*/  LDSM.16.M88.4 R48, [R2+0x5800] ;  /* 0x005800000230783b */ /* 0x0002a40000000200 */
[----:B------:R3:W-:Y:S03]  /*11a10*/  MUFU.TANH R74, R3 ;  /* 0x00000003004a7308 */ /* 0x0007e60000002400 */
[----:B------:R-:W-:Y:S01]  /*11a20*/  HMMA.16816.F32.BF16 R4, R16, R60, R76 ;  /* 0x0000003c1004723c */ /* 0x000fe2000004184c */
[----:B---3--:R-:W-:Y:S02]  /*11a30*/  FMUL.FTZ R3, R28, c[0x0][0x320] ;  /* 0x0000c8001c037a20 */ /* 0x008fe40000410000 */
[----:B-1----:R-:W-:Y:S02]  /*11a40*/  FMUL.FTZ R2, R40, c[0x0][0x320] ;  /* 0x0000c80028027a20 */ /* 0x002fe40000410000 */
[----:B------:R1:W3:Y:S08]  /*11a50*/  MUFU.TANH R68, R3 ;  /* 0x0000000300447308 */ /* 0x0002f00000002400 */
[----:B------:R2:W-:Y:S01]  /*11a60*/  MUFU.TANH R57, R2 ;  /* 0x0000000200397308 */ /* 0x0005e20000002400 */
[----:B-1----:R-:W-:-:S02]  /*11a70*/  FMUL.FTZ R3, R29, c[0x0][0x320] ;  /* 0x0000c8001d037a20 */ /* 0x002fc40000410000 */
[----:B--2---:R-:W-:-:S05]  /*11a80*/  FMUL.FTZ R2, R41, c[0x0][0x320] ;  /* 0x0000c80029027a20 */ /* 0x004fca0000410000 */
[----:B------:R1:W2:Y:S01]  /*11a90*/  MUFU.TANH R58, R3 ;  /* 0x00000003003a7308 */ /* 0x0002a20000002400 */
[----:B------:R-:W-:Y:S01]  /*11aa0*/  HMMA.16816.F32.BF16 R16, R16, R62, R20 ;  /* 0x0000003e1010723c */ /* 0x000fe20000041814 */
[----:B------:R2:W3:Y:S01]  /*11ab0*/  LDSM.16.M88.4 R20, [R0+0x5800] ;  /* 0x005800000014783b */ /* 0x0004e20000000200 */
[----:B------:R-:W-:Y:S01]  /*11ac0*/  ISETP.NE.AND P1, PT, R136, 0x1, PT ;  /* 0x000000018800780c */ /* 0x000fe20003f25270 */
[----:B------:R-:W-:Y:S01]  /*11ad0*/  IMAD.IADD R225, R8, 0x1, R9 ;  /* 0x0000000108e17824 */ /* 0x000fe200078e0209 */
[----:B------:R-:W-:-:S04]  /*11ae0*/  DEPBAR.LE SB0, 0x2 ;  /* 0x000080800000791a */ /* 0x000fc80000000000 */
[----:B------:R2:W2:Y:S01]  /*11af0*/  MUFU.TANH R56, R2 ;  /* 0x0000000200387308 */ /* 0x0004a20000002400 */
[----:B-1----:R-:W-:Y:S01]  /*11b00*/  FMUL.FTZ R3, R30, c[0x0][0x320] ;  /* 0x0000c8001e037a20 */ /* 0x002fe20000410000 */
[----:B-----5:R-:W-:Y:S01]  /*11b10*/  HMMA.16816.F32.BF16 R36, R24, R52, R36 ;  /* 0x000000341824723c */ /* 0x020fe20000041824 */
[----:B--2---:R-:W-:-:S07]  /*11b20*/  FMUL.FTZ R0, R34, c[0x0][0x320] ;  /* 0x0000c80022007a20 */ /* 0x004fce0000410000 */
[----:B------:R-:W-:Y:S01]  /*11b30*/  HMMA.16816.F32.BF16 R4, R12, R48, R4 ;  /* 0x000000300c04723c */ /* 0x000fe20000041804 */
[----:B------:R-:W-:Y:S01]  /*11b40*/  FMUL.FTZ R2, R42, c[0x0][0x320] ;  /* 0x0000c8002a027a20 */ /* 0x000fe20000410000 */
[----:B------:R1:W-:Y:S01]  /*11b50*/  MUFU.TANH R69, R3 ;  /* 0x0000000300457308 */ /* 0x0003e20000002400 */
[----:B------:R-:W-:Y:S01]  /*11b60*/  IMAD.MOV.U32 R9, RZ, RZ, 0x1 ;  /* 0x00000001ff097424 */ /* 0x000fe200078e00ff */
[----:B------:R-:W-:Y:S06]  /*11b70*/  BAR.SYNC.DEFER_BLOCKING 0x0 ;  /* 0x0000000000007b1d */ /* 0x000fec0000010000 */
[----:B------:R2:W-:Y:S01]  /*11b80*/  MUFU.TANH R59, R2 ;  /* 0x00000002003b7308 */ /* 0x0005e20000002400 */
[----:B-1----:R-:W-:-:S02]  /*11b90*/  FMUL.FTZ R3, R31, c[0x0][0x320] ;  /* 0x0000c8001f037a20 */ /* 0x002fc40000410000 */
[----:B------:R-:W-:Y:S01]  /*11ba0*/  HMMA.16816.F32.BF16 R28, R12, R66, R44 ;  /* 0x000000420c1c723c */ /* 0x000fe2000004182c */
[----:B--2---:R-:W-:-:S07]  /*11bb0*/  FMUL.FTZ R2, R43, c[0x0][0x320] ;  /* 0x0000c8002b027a20 */ /* 0x004fce0000410000 */
[----:B------:R-:W-:Y:S01]  /*11bc0*/  HMMA.16816.F32.BF16 R16, R12, R50, R16 ;  /* 0x000000320c10723c */ /* 0x000fe20000041810 */
[----:B------:R-:W-:Y:S01]  /*11bd0*/  LDSM.16.MT88.4 R60, [R176+0x800] ;  /* 0x00080000b03c783b */ /* 0x000fe20000004200 */
[----:B------:R1:W-:Y:S03]  /*11be0*/  MUFU.TANH R44, R2 ;  /* 0x00000002002c7308 */ /* 0x0003e60000002400 */
[----:B------:R-:W-:Y:S01]  /*11bf0*/  LDSM.16.MT88.4 R76, [R186+0x2800] ;  /* 0x00280000ba4c783b */ /* 0x000fe20000004200 */
[----:B-1----:R-:W-:-:S04]  /*11c00*/  FMUL.FTZ R2, R32, c[0x0][0x320] ;  /* 0x0000c80020027a20 */ /* 0x002fc80000410000 */
[----:B------:R1:W2:Y:S08]  /*11c10*/  MUFU.TANH R41, R2 ;  /* 0x0000000200297308 */ /* 0x0002b00000002400 */
[----:B------:R5:W-:Y:S01]  /*11c20*/  MUFU.TANH R43, R0 ;  /* 0x00000000002b7308 */ /* 0x000be20000002400 */
[----:B-1----:R-:W-:-:S07]  /*11c30*/  FMUL.FTZ R2, R33, c[0x0][0x320] ;  /* 0x0000c80021027a20 */ /* 0x002fce0000410000 */
[----:B------:R1:W-:Y:S01]  /*11c40*/  MUFU.TANH R40, R2 ;  /* 0x0000000200287308 */ /* 0x0003e20000002400 */
[----:B-----5:R-:W-:Y:S02]  /*11c50*/  IMAD.MOV.U32 R0, RZ, RZ, R225 ;  /* 0x000000ffff007224 */ /* 0x020fe400078e00e1 */
[----:B-1----:R-:W-:-:S05]  /*11c60*/  @P1 IMAD.HI.U32 R2, R225, c[0x0][0x2c8], RZ ;  /* 0x0000b200e1021a27 */ /* 0x002fca00078e00ff */
[----:B------:R-:W-:-:S05]  /*11c70*/  @P1 SHF.R.U32.HI R0, RZ, c[0x0][0x2cc], R2 ;  /* 0x0000b300ff001a19 */ /* 0x000fca0000011602 */
[----:B------:R-:W1:Y:S04]  /*11c80*/  SHFL.IDX PT, R2, R0, RZ, 0x1c1f ;  /* 0x001c1fff00027589 */ /* 0x000e6800000e0000 */
[----:B------:R5:W1:Y:S01]  /*11c90*/  SHFL.IDX PT, R8, R0, 0x1, 0x1c1f ;  /* 0x003c1f0000087f89 */ /* 0x000a6200000e0000 */
[C---:B------:R-:W-:Y:S01]  /*11ca0*/  HMMA.16816.F32.BF16 R28, R24.reuse, R54, R28 ;  /* 0x00000036181c723c */ /* 0x040fe2000004181c */
[----:B------:R2:W-:Y:S02]  /*11cb0*/  MUFU.TANH R64, R3 ;  /* 0x0000000300407308 */ /* 0x0005e40000002400 */
[----:B------:R-:W-:Y:S05]  /*11cc0*/  LDSM.16.MT88.4 R52, [R187] ;  /* 0x00000000bb34783b */ /* 0x000fea0000004200 */
[----:B---3--:R-:W-:Y:S01]  /*11cd0*/  HMMA.16816.F32.BF16 R4, R24, R20, R4 ;  /* 0x000000141804723c */ /* 0x008fe20000041804 */
[----:B--2---:R-:W-:-:S02]  /*11ce0*/  FMUL.FTZ R3, R35, c[0x0][0x320] ;  /* 0x0000c80023037a20 */ /* 0x004fc40000410000 */
[----:B-----5:R-:W-:-:S04]  /*11cf0*/  FMUL.FTZ R0, R36, c[0x0][0x320] ;  /* 0x0000c80024007a20 */ /* 0x020fc80000410000 */
[----:B------:R2:W3:Y:S08]  /*11d00*/  MUFU.TANH R33, R0 ;  /* 0x0000000000217308 */ /* 0x0004f00000002400 */
[----:B------:R5:W-:Y:S01]  /*11d10*/  MUFU.TANH R42, R3 ;  /* 0x00000003002a7308 */ /* 0x000be20000002400 */
[----:B--2---:R-:W-:-:S05]  /*11d20*/  IMAD R0, R106, -0x40, R9 ;  /* 0xffffffc06a007824 */ /* 0x004fca00078e0209 */
[----:B------:R-:W-:Y:S01]  /*11d30*/  IADD3 R0, -R252, R0, R249 ;  /* 0x00000000fc007210 */ /* 0x000fe20007ffe1f9 */
[----:B-----5:R-:W-:-:S04]  /*11d40*/  FMUL.FTZ R3, R37, c[0x0][0x320] ;  /* 0x0000c80025037a20 */ /* 0x020fc80000410000 */
[----:B------:R-:W-:Y:S01]  /*11d50*/  IMAD.IADD R0, R0, 0x1, -R250 ;  /* 0x0000000100007824 */ /* 0x000fe200078e0afa */
[----:B------:R2:W5:Y:S03]  /*11d60*/  MUFU.TANH R32, R3 ;  /* 0x0000000300207308 */ /* 0x0005660000002400 */
[C---:B-1----:R-:W-:Y:S02]  /*11d70*/  IMAD.IADD R2, R0.reuse, 0x1, R2 ;  /* 0x0000000100027824 */ /* 0x042fe400078e0202 */
[----:B------:R-:W-:Y:S01]  /*11d80*/  IMAD.IADD R0, R0, 0x1, R8 ;  /* 0x0000000100007824 */ /* 0x000fe200078e0208 */
[----:B------:R-:W-:Y:S01]  /*11d90*/  HMMA.16816.F32.BF16 R24, R24, R22, R16 ;  /* 0x000000161818723c */ /* 0x000fe20000041810 */
[----:B--2---:R-:W-:-:S04]  /*11da0*/  FMUL.FTZ R3, R38, c[0x0][0x320] ;  /* 0x0000c80026037a20 */ /* 0x004fc80000410000 */
[----:B------:R1:W-:Y:S02]  /*11db0*/  MUFU.TANH R35, R3 ;  /* 0x0000000300237308 */ /* 0x0003e40000002400 */
[----:B-1----:R-:W-:-:S05]  /*11dc0*/  IMAD.IADD R3, R107, 0x1, -R252 ;  /* 0x000000016b037824 */ /* 0x002fca00078e0afc */
[C---:B------:R-:W-:Y:S02]  /*11dd0*/  IMNMX R2, R3.reuse, R2, PT ;  /* 0x0000000203027217 */ /* 0x040fe40003800200 */
[----:B------:R-:W-:Y:S01]  /*11de0*/  IMNMX R0, R3, R0, PT ;  /* 0x0000000003007217 */ /* 0x000fe20003800200 */
[----:B------:R-:W-:-:S04]  /*11df0*/  FMUL.FTZ R3, R28, c[0x0][0x320] ;  /* 0x0000c8001c037a20 */ /* 0x000fc80000410000 */
[----:B------:R1:W2:Y:S01]  /*11e00*/  MUFU.TANH R19, R3 ;  /* 0x0000000300137308 */ /* 0x0002a20000002400 */
[----:B------:R-:W-:Y:S01]  /*11e10*/  FMUL.FTZ R9, R39, c[0x0][0x320] ;  /* 0x0000c80027097a20 */ /* 0x000fe20000410000 */
[C---:B------:R-:W-:Y:S02]  /*11e20*/  ISETP.GT.AND P0, PT, R2.reuse, RZ, PT ;  /* 0x000000ff0200720c */ /* 0x040fe40003f04270 */
[----:B------:R-:W-:Y:S01]  /*11e30*/  ISETP.GT.AND P1, PT, R2, 0x1, PT ;  /* 0x000000010200780c */ /* 0x000fe20003f24270 */
[----:B-1----:R-:W-:-:S04]  /*11e40*/  FMUL.FTZ R3, R29, c[0x0][0x320] ;  /* 0x0000c8001d037a20 */ /* 0x002fc80000410000 */
[----:B------:R1:W-:Y:S01]  /*11e50*/  MUFU.TANH R16, R3 ;  /* 0x0000000300107308 */ /* 0x0003e20000002400 */
[----:B------:R-:W-:Y:S02]  /*11e60*/  ISETP.GT.AND P2, PT, R2, 0x8, PT ;  /* 0x000000080200780c */ /* 0x000fe40003f44270 */
[----:B------:R-:W-:Y:S02]  /*11e70*/  FSEL R8, R73, -INF , P0 ;  /* 0xff80000049087808 */ /* 0x000fe40000000000 */
[----:B------:R-:W-:-:S03]  /*11e80*/  FSEL R12, R72, -INF , P1 ;  /* 0xff800000480c7808 */ /* 0x000fc60000800000 */
[----:B------:R-:W-:Y:S01]  /*11e90*/  MUFU.TANH R34, R9 ;  /* 0x0000000900227308 */ /* 0x000fe20000002400 */
[----:B-1----:R-:W-:-:S07]  /*11ea0*/  FMUL.FTZ R3, R4, c[0x0][0x320] ;  /* 0x0000c80004037a20 */ /* 0x002fce0000410000 */
[----:B------:R1:W1:Y:S01]  /*11eb0*/  MUFU.TANH R20, R3 ;  /* 0x0000000300147308 */ /* 0x0002620000002400 */
[----:B------:R-:W-:Y:S02]  /*11ec0*/  ISETP.GT.AND P3, PT, R2, 0x9, PT ;  /* 0x000000090200780c */ /* 0x000fe40003f64270 */
[----:B------:R-:W-:Y:S01]  /*11ed0*/  FSEL R13, R68, -INF , P2 ;  /* 0xff800000440d7808 */ /* 0x000fe20001000000 */
[----:B-1----:R-:W-:-:S04]  /*11ee0*/  FMUL.FTZ R3, R5, c[0x0][0x320] ;  /* 0x0000c80005037a20 */ /* 0x002fc80000410000 */
[----:B------:R1:W1:Y:S01]  /*11ef0*/  MUFU.TANH R9, R3 ;  /* 0x0000000300097308 */ /* 0x0002620000002400 */
[C---:B------:R-:W-:Y:S02]  /*11f00*/  ISETP.GT.AND P0, PT, R2.reuse, 0x10, PT ;  /* 0x000000100200780c */ /* 0x040fe40003f04270 */
[----:B------:R-:W-:Y:S02]  /*11f10*/  ISETP.GT.AND P1, PT, R2, 0x11, PT ;  /* 0x000000110200780c */ /* 0x000fe40003f24270 */
[----:B------:R-:W-:Y:S01]  /*11f20*/  FSEL R14, R58, -INF , P3 ;  /* 0xff8000003a0e7808 */ /* 0x000fe20001800000 */
[----:B-1----:R-:W-:-:S04]  /*11f30*/  FMUL.FTZ R3, R24, c[0x0][0x320] ;  /* 0x0000c80018037a20 */ /* 0x002fc80000410000 */
[----:B------:R1:W1:Y:S01]  /*11f40*/  MUFU.TANH R5, R3 ;  /* 0x0000000300057308 */ /* 0x0002620000002400 */
[----:B------:R-:W-:Y:S02]  /*11f50*/  ISETP.GT.AND P2, PT, R2, 0x18, PT ;  /* 0x000000180200780c */ /* 0x000fe40003f44270 */
[----:B------:R-:W-:Y:S02]  /*11f60*/  FSEL R15, R57, -INF , P0 ;  /* 0xff800000390f7808 */ /* 0x000fe40000000000 */
[----:B------:R-:W-:Y:S02]  /*11f70*/  FSEL R18, R56, -INF , P1 ;  /* 0xff80000038127808 */ /* 0x000fe40000800000 */
[C---:B------:R-:W-:Y:S02]  /*11f80*/  ISETP.GT.AND P0, PT, R2.reuse, 0x20, PT ;  /* 0x000000200200780c */ /* 0x040fe40003f04270 */
[----:B------:R-:W-:Y:S02]  /*11f90*/  ISETP.GT.AND P1, PT, R2, 0x21, PT ;  /* 0x000000210200780c */ /* 0x000fe40003f24270 */
[----:B-1----:R-:W-:-:S04]  /*11fa0*/  FMNMX.FTZ R3, R8, R12, !PT ;  /* 0x0000000c08037209 */ /* 0x002fc80007810000 */
[----:B------:R-:W-:Y:S02]  /*11fb0*/  FMNMX.FTZ R3, R13, R3, !PT ;  /* 0x000000030d037209 */ /* 0x000fe40007810000 */
[----:B------:R-:W-:Y:S02]  /*11fc0*/  ISETP.GT.AND P3, PT, R2, 0x19, PT ;  /* 0x000000190200780c */ /* 0x000fe40003f64270 */
[----:B------:R-:W-:Y:S02]  /*11fd0*/  FMNMX.FTZ R3, R14, R3, !PT ;  /* 0x000000030e037209 */ /* 0x000fe40007810000 */
[----:B------:R-:W-:Y:S02]  /*11fe0*/  FSEL R17, R41, -INF , P2 ;  /* 0xff80000029117808 */ /* 0x000fe40001000000 */
[----:B------:R-:W-:Y:S02]  /*11ff0*/  ISETP.GT.AND P2, PT, R2, 0x28, PT ;  /* 0x000000280200780c */ /* 0x000fe40003f44270 */
[----:B---3--:R-:W-:-:S02]  /*12000*/  FSEL R103, R33, -INF , P0 ;  /* 0xff80000021677808 */ /* 0x008fc40000000000 */
[----:B-----5:R-:W-:Y:S02]  /*12010*/  FSEL R102, R32, -INF , P1 ;  /* 0xff80000020667808 */ /* 0x020fe40000800000 */
[C---:B------:R-:W-:Y:S02]  /*12020*/  ISETP.GT.AND P0, PT, R2.reuse, 0x30, PT ;  /* 0x000000300200780c */ /* 0x040fe40003f04270 */
[----:B------:R-:W-:Y:S02]  /*12030*/  ISETP.GT.AND P1, PT, R2, 0x31, PT ;  /* 0x000000310200780c */ /* 0x000fe40003f24270 */
[----:B------:R-:W-:Y:S02]  /*12040*/  FMNMX.FTZ R3, R15, R3, !PT ;  /* 0x000000030f037209 */ /* 0x000fe40007810000 */
[----:B------:R-:W-:Y:S02]  /*12050*/  FSEL R23, R40, -INF , P3 ;  /* 0xff80000028177808 */ /* 0x000fe40001800000 */
[----:B------:R-:W-:-:S02]  /*12060*/  ISETP.GT.AND P3, PT, R2, 0x29, PT ;  /* 0x000000290200780c */ /* 0x000fc40003f64270 */
[----:B--2---:R-:W-:Y:S02]  /*12070*/  FSEL R101, R19, -INF , P2 ;  /* 0xff80000013657808 */ /* 0x004fe40001000000 */
[----:B------:R-:W-:Y:S02]  /*12080*/  ISETP.GT.AND P2, PT, R2, 0x38, PT ;  /* 0x000000380200780c */ /* 0x000fe40003f44270 */
[----:B------:R-:W-:Y:S02]  /*12090*/  FSEL R94, R20, -INF , P0 ;  /* 0xff800000145e7808 */ /* 0x000fe40000000000 */
[----:B------:R-:W-:Y:S02]  /*120a0*/  FSEL R92, R9, -INF , P1 ;  /* 0xff800000095c7808 */ /* 0x000fe40000800000 */
[----:B------:R-:W-:Y:S02]  /*120b0*/  FMNMX.FTZ R3, R18, R3, !PT ;  /* 0x0000000312037209 */ /* 0x000fe40007810000 */
[----:B------:R-:W-:-:S02]  /*120c0*/  ISETP.GT.AND P0, PT, R0, RZ, PT ;  /* 0x000000ff0000720c */ /* 0x000fc40003f04270 */
[----:B------:R-:W-:Y:S02]  /*120d0*/  ISETP.GT.AND P1, PT, R0, 0x1, PT ;  /* 0x000000010000780c */ /* 0x000fe40003f24270 */
[----:B------:R-:W-:Y:S01]  /*120e0*/  FSEL R100, R16, -INF , P3 ;  /* 0xff80000010647808 */ /* 0x000fe20001800000 */
[----:B------:R-:W-:Y:S01]  /*120f0*/  FMUL.FTZ R6, R6, c[0x0][0x320] ;  /* 0x0000c80006067a20 */ /* 0x000fe20000410000 */
[----:B------:R-:W-:Y:S01]  /*12100*/  ISETP.GT.AND P3, PT, R2, 0x39, PT ;  /* 0x000000390200780c */ /* 0x000fe20003f64270 */
[----:B------:R-:W-:Y:S01]  /*12110*/  FMUL.FTZ R2, R30, c[0x0][0x320] ;  /* 0x0000c8001e027a20 */ /* 0x000fe20000410000 */
[----:B------:R-:W-:Y:S01]  /*12120*/  FSEL R89, R5, -INF , P2 ;  /* 0xff80000005597808 */ /* 0x000fe20001000000 */
[----:B------:R-:W-:Y:S01]  /*12130*/  FMUL.FTZ R22, R7, c[0x0][0x320] ;  /* 0x0000c80007167a20 */ /* 0x000fe20000410000 */
[----:B------:R-:W-:Y:S02]  /*12140*/  FMNMX.FTZ R3, R17, R3, !PT ;  /* 0x0000000311037209 */ /* 0x000fe40007810000 */
[----:B------:R-:W-:-:S02]  /*12150*/  ISETP.GT.AND P2, PT, R0, 0x8, PT ;  /* 0x000000080000780c */ /* 0x000fc40003f44270 */
[----:B------:R-:W-:Y:S02]  /*12160*/  FSEL R5, R80, -INF , P0 ;  /* 0xff80000050057808 */ /* 0x000fe40000000000 */
[----:B------:R-:W-:Y:S01]  /*12170*/  FSEL R7, R74, -INF , P1 ;  /* 0xff8000004a077808 */ /* 0x000fe20000800000 */
[----:B------:R-:W-:Y:S01]  /*12180*/  FMUL.FTZ R19, R25, c[0x0][0x320] ;  /* 0x0000c80019137a20 */ /* 0x000fe20000410000 */
[----:B------:R1:W-:Y:S01]  /*12190*/  MUFU.TANH R28, R2 ;  /* 0x00000002001c7308 */ /* 0x0003e20000002400 */
[----:B------:R-:W-:Y:S02]  /*121a0*/  FMNMX.FTZ R3, R23, R3, !PT ;  /* 0x0000000317037209 */ /* 0x000fe40007810000 */
[----:B------:R-:W-:-:S05]  /*121b0*/  ISETP.GT.AND P0, PT, R0, 0x9, PT ;  /* 0x000000090000780c */ /* 0x000fca0003f04270 */
[----:B------:R2:W-:Y:S01]  /*121c0*/  MUFU.TANH R25, R6 ;  /* 0x0000000600197308 */ /* 0x0005e20000002400 */
[----:B------:R-:W-:Y:S01]  /*121d0*/  FMNMX.FTZ R3, R103, R3, !PT ;  /* 0x0000000367037209 */ /* 0x000fe20007810000 */
[----:B------:R-:W-:Y:S01]  /*121e0*/  FMUL.FTZ R4, R31, c[0x0][0x320] ;  /* 0x0000c8001f047a20 */ /* 0x000fe20000410000 */
[----:B------:R-:W-:Y:S02]  /*121f0*/  ISETP.GT.AND P1, PT, R0, 0x10, PT ;  /* 0x000000100000780c */ /* 0x000fe40003f24270 */
[----:B-1----:R-:W-:Y:S02]  /*12200*/  FMNMX.FTZ R2, R5, R7, !PT ;  /* 0x0000000705027209 */ /* 0x002fe40007810000 */
[----:B------:R-:W-:Y:S02]  /*12210*/  FSEL R16, R64, -INF , P0 ;  /* 0xff80000040107808 */ /* 0x000fe40000000000 */
[----:B--2---:R-:W-:Y:S01]  /*12220*/  FSEL R6, R69, -INF , P2 ;  /* 0xff80000045067808 */ /* 0x004fe20001000000 */
[----:B------:R-:W-:Y:S01]  /*12230*/  FMUL.FTZ R29, R26, c[0x0][0x320] ;  /* 0x0000c8001a1d7a20 */ /* 0x000fe20000410000 */
[----:B------:R-:W-:Y:S01]  /*12240*/  FMNMX.FTZ R3, R102, R3, !PT ;  /* 0x0000000366037209 */ /* 0x000fe20007810000 */
[----:B------:R1:W-:Y:S01]  /*12250*/  MUFU.TANH R24, R22 ;  /* 0x0000001600187308 */ /* 0x0003e20000002400 */
[----:B------:R-:W-:Y:S01]  /*12260*/  FMNMX.FTZ R2, R6, R2, !PT ;  /* 0x0000000206027209 */ /* 0x000fe20007810000 */
[----:B------:R-:W-:Y:S01]  /*12270*/  FMUL.FTZ R27, R27, c[0x0][0x320] ;  /* 0x0000c8001b1b7a20 */ /* 0x000fe20000410000 */
[----:B------:R-:W-:Y:S01]  /*12280*/  ISETP.GT.AND P2, PT, R0, 0x11, PT ;  /* 0x000000110000780c */ /* 0x000fe20003f44270 */
[----:B------:R-:W-:Y:S01]  /*12290*/  LDSM.16.MT88.4 R64, [R186+0x2000] ;  /* 0x00200000ba40783b */ /* 0x000fe20000004200 */
[----:B------:R-:W-:-:S02]  /*122a0*/  FSEL R21, R59, -INF , P1 ;  /* 0xff8000003b157808 */ /* 0x000fc40000800000 */
[----:B------:R-:W-:Y:S01]  /*122b0*/  FMNMX.FTZ R2, R16, R2, !PT ;  /* 0x0000000210027209 */ /* 0x000fe20007810000 */
[----:B------:R-:W-:Y:S01]  /*122c0*/  MUFU.TANH R26, R4 ;  /* 0x00000004001a7308 */ /* 0x000fe20000002400 */
[----:B------:R-:W-:Y:S01]  /*122d0*/  FMNMX.FTZ R3, R101, R3, !PT ;  /* 0x0000000365037209 */ /* 0x000fe20007810000 */
[----:B------:R-:W-:Y:S01]  /*122e0*/  LDSM.16.MT88.4 R56, [R187+0x800] ;  /* 0x00080000bb38783b */ /* 0x000fe20000004200 */
[----:B------:R-:W-:Y:S02]  /*122f0*/  ISETP.GT.AND P0, PT, R0, 0x18, PT ;  /* 0x000000180000780c */ /* 0x000fe40003f04270 */
[----:B------:R-:W-:Y:S02]  /*12300*/  FSEL R20, R44, -INF , P2 ;  /* 0xff8000002c147808 */ /* 0x000fe40001000000 */
[----:B------:R-:W-:Y:S01]  /*12310*/  FMNMX.FTZ R2, R21, R2, !PT ;  /* 0x0000000215027209 */ /* 0x000fe20007810000 */
[----:B------:R-:W2:Y:S01]  /*12320*/  MUFU.TANH R4, R19 ;  /* 0x0000001300047308 */ /* 0x000ea20000002400 */
[----:B------:R-:W-:-:S02]  /*12330*/  FMNMX.FTZ R3, R100, R3, !PT ;  /* 0x0000000364037209 */ /* 0x000fc40007810000 */
[----:B------:R-:W-:Y:S02]  /*12340*/  ISETP.GT.AND P1, PT, R0, 0x19, PT ;  /* 0x000000190000780c */ /* 0x000fe40003f24270 */
[----:B-1----:R-:W-:Y:S02]  /*12350*/  FSEL R22, R43, -INF , P0 ;  /* 0xff8000002b167808 */ /* 0x002fe40000000000 */
[----:B------:R-:W-:Y:S02]  /*12360*/  FMNMX.FTZ R2, R20, R2, !PT ;  /* 0x0000000214027209 */ /* 0x000fe40007810000 */
[----:B------:R-:W-:Y:S02]  /*12370*/  FMNMX.FTZ R3, R94, R3, !PT ;  /* 0x000000035e037209 */ /* 0x000fe40007810000 */
[----:B------:R-:W-:Y:S02]  /*12380*/  ISETP.GT.AND P2, PT, R0, 0x20, PT ;  /* 0x000000200000780c */ /* 0x000fe40003f44270 */
[----:B------:R-:W-:-:S02]  /*12390*/  FSEL R44, R42, -INF , P1 ;  /* 0xff8000002a2c7808 */ /* 0x000fc40000800000 */
[----:B------:R-:W-:Y:S01]  /*123a0*/  FMNMX.FTZ R2, R22, R2, !PT ;  /* 0x0000000216027209 */ /* 0x000fe20007810000 */
[----:B------:R4:W1:Y:S01]  /*123b0*/  MUFU.TANH R19, R29 ;  /* 0x0000001d00137308 */ /* 0x0008620000002400 */
[----:B------:R-:W-:Y:S01]  /*123c0*/  FMNMX.FTZ R3, R92, R3, !PT ;  /* 0x000000035c037209 */ /* 0x000fe20007810000 */
[----:B------:R-:W-:Y:S01]  /*123d0*/  LDSM.16.MT88.4 R40, [R189] ;  /* 0x00000000bd28783b */ /* 0x000fe20000004200 */
[----:B------:R-:W-:Y:S02]  /*123e0*/  ISETP.GT.AND P0, PT, R0, 0x21, PT ;  /* 0x000000210000780c */ /* 0x000fe40003f04270 */
[----:B------:R-:W-:Y:S02]  /*123f0*/  FSEL R97, R35, -INF , P2 ;  /* 0xff80000023617808 */ /* 0x000fe40001000000 */
[----:B------:R-:W-:Y:S02]  /*12400*/  FMNMX.FTZ R2, R44, R2, !PT ;  /* 0x000000022c027209 */ /* 0x000fe40007810000 */
[----:B--2---:R-:W-:-:S02]  /*12410*/  FSEL R88, R4, -INF , P3 ;  /* 0xff80000004587808 */ /* 0x004fc40001800000 */
[----:B------:R-:W-:Y:S02]  /*12420*/  FMNMX.FTZ R3, R89, R3, !PT ;  /* 0x0000000359037209 */ /* 0x000fe40007810000 */
[----:B------:R-:W-:Y:S02]  /*12430*/  ISETP.GT.AND P1, PT, R0, 0x28, PT ;  /* 0x000000280000780c */ /* 0x000fe40003f24270 */
[----:B------:R-:W-:Y:S02]  /*12440*/  FSEL R99, R34, -INF , P0 ;  /* 0xff80000022637808 */ /* 0x000fe40000000000 */
[----:B------:R-:W-:Y:S01]  /*12450*/  FMNMX.FTZ R2, R97, R2, !PT ;  /* 0x0000000261027209 */ /* 0x000fe20007810000 */
[----:B------:R-:W2:Y:S01]  /*12460*/  MUFU.TANH R9, R27 ;  /* 0x0000001b00097308 */ /* 0x000ea20000002400 */
[----:B------:R-:W-:Y:S01]  /*12470*/  FMNMX.FTZ R3, R88, R3, !PT ;  /* 0x0000000358037209 */ /* 0x000fe20007810000 */
[----:B------:R-:W-:Y:S01]  /*12480*/  LDSM.16.MT88.4 R32, [R186+0x800] ;  /* 0x00080000ba20783b */ /* 0x000fe20000004200 */
[----:B------:R-:W-:-:S02]  /*12490*/  ISETP.GT.AND P0, PT, R0, 0x29, PT ;  /* 0x000000290000780c */ /* 0x000fc40003f04270 */
[----:B------:R-:W-:Y:S02]  /*124a0*/  FSEL R93, R28, -INF , P1 ;  /* 0xff8000001c5d7808 */ /* 0x000fe40000800000 */
[----:B------:R-:W-:Y:S01]  /*124b0*/  FMNMX.FTZ R2, R99, R2, !PT ;  /* 0x0000000263027209 */ /* 0x000fe20007810000 */
[----:B------:R-:W3:Y:S01]  /*124c0*/  SHFL.BFLY PT, R4, R3, 0x2, 0x1f ;  /* 0x0c401f0003047f89 */ /* 0x000ee200000e0000 */
[----:B------:R-:W-:Y:S02]  /*124d0*/  ISETP.GT.AND P1, PT, R0, 0x30, PT ;  /* 0x000000300000780c */ /* 0x000fe40003f24270 */
[----:B------:R-:W-:Y:S01]  /*124e0*/  FSEL R98, R26, -INF , P0 ;  /* 0xff8000001a627808 */ /* 0x000fe20000000000 */
[----:B----4-:R-:W-:Y:S01]  /*124f0*/  LDSM.16.MT88.4 R28, [R177+0x800] ;  /* 0x00080000b11c783b */ /* 0x010fe20000004200 */
        /* <DEDUP_REMOVED lines=8> */
[----:B-1----:R-:W-:Y:S02]  /*12580*/  FSEL R91, R19, -INF , P1 ;  /* 0xff800000135b7808 */ /* 0x002fe40000800000 */
[----:B------:R-:W-:Y:S02]  /*12590*/  FMNMX.FTZ R2, R95, R2, !PT ;  /* 0x000000025f027209 */ /* 0x000fe40007810000 */
[----:B--2---:R-:W-:Y:S02]  /*125a0*/  FSEL R90, R9, -INF , P0 ;  /* 0xff800000095a7808 */ /* 0x004fe40000000000 */
[----:B------:R-:W-:-:S04]  /*125b0*/  FMNMX.FTZ R2, R91, R2, !PT ;  /* 0x000000025b027209 */ /* 0x000fc80007810000 */
[----:B------:R-:W-:Y:S02]  /*125c0*/  FMNMX.FTZ R2, R90, R2, !PT ;  /* 0x000000025a027209 */ /* 0x000fe40007810000 */
[----:B---3--:R-:W-:-:S03]  /*125d0*/  FMNMX.FTZ R0, R3, R4, !PT ;  /* 0x0000000403007209 */ /* 0x008fc60007810000 */
        /* <DEDUP_REMOVED lines=11> */
[----:B--2---:R-:W-:-:S06]  /*12690*/  FFMA.FTZ R0, R12, c[0x0][0x2d0], -R2 ;  /* 0x0000b4000c007a23 */ /* 0x004fcc0000010802 */
[----:B------:R1:W2:Y:S01]  /*126a0*/  MUFU.EX2 R70, R0 ;  /* 0x0000000000467308 */ /* 0x0002a20000000800 */
[--C-:B------:R-:W-:Y:S01]  /*126b0*/  FFMA.FTZ R3, R14, c[0x0][0x2d0], -R2.reuse ;  /* 0x0000b4000e037a23 */ /* 0x100fe20000010802 */
[----:B------:R-:W-:Y:S01]  /*126c0*/  FSETP.NEU.FTZ.AND P0, PT, R8, -INF , PT ;  /* 0xff8000000800780b */ /* 0x000fe20003f1d000 */
[----:B-1----:R-:W-:-:S05]  /*126d0*/  FFMA.FTZ R0, R13, c[0x0][0x2d0], -R2 ;  /* 0x0000b4000d007a23 */ /* 0x002fca0000010802 */
[----:B------:R1:W-:Y:S08]  /*126e0*/  MUFU.EX2 R74, R0 ;  /* 0x00000000004a7308 */ /* 0x0003f00000000800 */
[----:B------:R3:W4:Y:S01]  /*126f0*/  MUFU.EX2 R81, R3 ;  /* 0x0000000300517308 */ /* 0x0007220000000800 */
[----:B-1----:R-:W-:-:S05]  /*12700*/  FMUL.FTZ R0, R8, c[0x0][0x2d0] ;  /* 0x0000b40008007a20 */ /* 0x002fca0000410000 */
[----:B------:R-:W-:Y:S01]  /*12710*/  FSEL R0, R0, RZ, P0 ;  /* 0x000000ff00007208 */ /* 0x000fe20000000000 */
[----:B---3--:R-:W-:Y:S02]  /*12720*/  FFMA.FTZ R3, R15, c[0x0][0x2d0], -R2 ;  /* 0x0000b4000f037a23 */ /* 0x008fe40000010802 */
[----:B------:R-:W-:Y:S02]  /*12730*/  LDSM.16.MT88.4 R12, [R186] ;  /* 0x00000000ba0c783b */ /* 0x000fe40000004200 */
[----:B------:R1:W-:Y:S02]  /*12740*/  MUFU.EX2 R82, R3 ;  /* 0x0000000300527308 */ /* 0x0003e40000000800 */
[----:B-1----:R-:W-:-:S06]  /*12750*/  FFMA.FTZ R3, R5, c[0x0][0x2d0], -R0 ;  /* 0x0000b40005037a23 */ /* 0x002fcc0000010800 */
[----:B------:R1:W-:Y:S02]  /*12760*/  MUFU.EX2 R69, R3 ;  /* 0x0000000300457308 */ /* 0x0003e40000000800 */
[----:B-1----:R-:W-:-:S06]  /*12770*/  FFMA.FTZ R3, R7, c[0x0][0x2d0], -R0 ;  /* 0x0000b40007037a23 */ /* 0x002fcc0000010800 */
[----:B------:R1:W3:Y:S02]  /*12780*/  MUFU.EX2 R68, R3 ;  /* 0x0000000300447308 */ /* 0x0002e40000000800 */
[--C-:B-1----:R-:W-:Y:S02]  /*12790*/  FFMA.FTZ R3, R6, c[0x0][0x2d0], -R0.reuse ;  /* 0x0000b40006037a23 */ /* 0x102fe40000010800 */
[----:B------:R-:W1:Y:S04]  /*127a0*/  LDSM.16.MT88.4 R4, [R177] ;  /* 0x00000000b104783b */ /* 0x000e680000004200 */
[----:B------:R5:W-:Y:S02]  /*127b0*/  MUFU.EX2 R73, R3 ;  /* 0x0000000300497308 */ /* 0x000be40000000800 */
[----:B-----5:R-:W-:-:S06]  /*127c0*/  FFMA.FTZ R3, R16, c[0x0][0x2d0], -R0 ;  /* 0x0000b40010037a23 */ /* 0x020fcc0000010800 */
[----:B------:R5:W1:Y:S02]  /*127d0*/  MUFU.EX2 R75, R3 ;  /* 0x00000003004b7308 */ /* 0x000a640000000800 */
[----:B-----5:R-:W-:-:S06]  /*127e0*/  FFMA.FTZ R3, R18, c[0x0][0x2d0], -R2 ;  /* 0x0000b40012037a23 */ /* 0x020fcc0000010802 */
[----:B------:R5:W1:Y:S02]  /*127f0*/  MUFU.EX2 R83, R3 ;  /* 0x0000000300537308 */ /* 0x000a640000000800 */
[----:B-----5:R-:W-:-:S06]  /*12800*/  FFMA.FTZ R3, R17, c[0x0][0x2d0], -R2 ;  /* 0x0000b40011037a23 */ /* 0x020fcc0000010802 */
[----:B------:R5:W-:Y:S02]  /*12810*/  MUFU.EX2 R86, R3 ;  /* 0x0000000300567308 */ /* 0x000be40000000800 */
[----:B-----5:R-:W-:-:S06]  /*12820*/  FFMA.FTZ R3, R23, c[0x0][0x2d0], -R2 ;  /* 0x0000b40017037a23 */ /* 0x020fcc0000010802 */
[----:B------:R5:W-:Y:S01]  /*12830*/  MUFU.EX2 R87, R3 ;  /* 0x0000000300577308 */ /* 0x000be20000000800 */
[----:B--2---:R-:W-:Y:S02]  /*12840*/  F2FP.BF16.PACK_AB R16, R70, R71 ;  /* 0x000000474610723e */ /* 0x004fe400000010ff */
[----:B----4-:R-:W-:Y:S02]  /*12850*/  F2FP.BF16.PACK_AB R18, R81, R74 ;  /* 0x0000004a5112723e */ /* 0x010fe400000010ff */
[----:B---3--:R-:W-:Y:S01]  /*12860*/  F2FP.BF16.PACK_AB R17, R68, R69 ;  /* 0x000000454411723e */ /* 0x008fe200000010ff */
[----:B-----5:R-:W-:-:S04]  /*12870*/  FFMA.FTZ R3, R21, c[0x0][0x2d0], -R0 ;  /* 0x0000b40015037a23 */ /* 0x020fc80000010800 */
[----:B------:R2:W-:Y:S01]  /*12880*/  MUFU.EX2 R72, R3 ;  /* 0x0000000300487308 */ /* 0x0005e20000000800 */
[----:B-1----:R-:W-:Y:S01]  /*12890*/  F2FP.BF16.PACK_AB R19, R75, R73 ;  /* 0x000000494b13723e */ /* 0x002fe200000010ff */
[----:B--2---:R-:W-:-:S06]  /*128a0*/  FFMA.FTZ R3, R20, c[0x0][0x2d0], -R0 ;  /* 0x0000b40014037a23 */ /* 0x004fcc0000010800 */
[----:B------:R1:W2:Y:S01]  /*128b0*/  MUFU.EX2 R80, R3 ;  /* 0x0000000300507308 */ /* 0x0002a20000000800 */
[----:B------:R-:W-:Y:S01]  /*128c0*/  HMMA.16816.F32.BF16 R24, R16, R4, RZ ;  /* 0x000000041018723c */ /* 0x000fe200000418ff */
[----:B-1----:R-:W-:-:S06]  /*128d0*/  FFMA.FTZ R3, R22, c[0x0][0x2d0], -R0 ;  /* 0x0000b40016037a23 */ /* 0x002fcc0000010800 */
[----:B------:R1:W-:Y:S01]  /*128e0*/  MUFU.EX2 R85, R3 ;  /* 0x0000000300557308 */ /* 0x0003e20000000800 */
[----:B------:R-:W-:Y:S01]  /*128f0*/  HMMA.16816.F32.BF16 R20, R16, R6, RZ ;  /* 0x000000061014723c */ /* 0x000fe200000418ff */
[----:B-1----:R-:W-:-:S07]  /*12900*/  FFMA.FTZ R3, R44, c[0x0][0x2d0], -R0 ;  /* 0x0000b4002c037a23 */ /* 0x002fce0000010800 */
[C---:B------:R-:W-:Y:S01]  /*12910*/  HMMA.16816.F32.BF16 R48, R16.reuse, R12, RZ ;  /* 0x0000000c1030723c */ /* 0x040fe200000418ff */
[----:B------:R-:W-:Y:S01]  /*12920*/  LDSM.16.MT88.4 R44, [R187+0x2000] ;  /* 0x00200000bb2c783b */ /* 0x000fe20000004200 */
[----:B------:R-:W1:Y:S05]  /*12930*/  MUFU.EX2 R84, R3 ;  /* 0x0000000300547308 */ /* 0x000e6a0000000800 */
[----:B------:R-:W-:Y:S01]  /*12940*/  F2FP.BF16.PACK_AB R12, R83, R82 ;  /* 0x00000052530c723e */ /* 0x000fe200000010ff */
[----:B------:R-:W-:Y:S01]  /*12950*/  HMMA.16816.F32.BF16 R36, R16, R14, RZ ;  /* 0x0000000e1024723c */ /* 0x000fe200000418ff */
[----:B--2---:R-:W-:-:S06]  /*12960*/  F2FP.BF16.PACK_AB R13, R80, R72 ;  /* 0x00000048500d723e */ /* 0x004fcc00000010ff */
[----:B------:R-:W-:Y:S02]  /*12970*/  F2FP.BF16.PACK_AB R14, R87, R86 ;  /* 0x00000056570e723e */ /* 0x000fe400000010ff */
[----:B-1----:R-:W-:-:S07]  /*12980*/  F2FP.BF16.PACK_AB R15, R84, R85 ;  /* 0x00000055540f723e */ /* 0x002fce00000010ff */
[C---:B------:R-:W-:Y:S08]  /*12990*/  HMMA.16816.F32.BF16 R172, R12.reuse, R28, R24 ;  /* 0x0000001c0cac723c */ /* 0x040ff00000041818 */
[----:B------:R-:W-:Y:S08]  /*129a0*/  HMMA.16816.F32.BF16 R128, R12, R30, R20 ;  /* 0x0000001e0c80723c */ /* 0x000ff00000041814 */
[C---:B------:R-:W-:Y:S08]  /*129b0*/  HMMA.16816.F32.BF16 R24, R16.reuse, R40, RZ ;  /* 0x000000281018723c */ /* 0x040ff000000418ff */
[C---:B------:R-:W-:Y:S01]  /*129c0*/  HMMA.16816.F32.BF16 R20, R16.reuse, R42, RZ ;  /* 0x0000002a1014723c */ /* 0x040fe200000418ff */
[----:B------:R-:W1:Y:S07]  /*129d0*/  LDSM.16.MT88.4 R40, [R177+0x2000] ;  /* 0x00200000b128783b */ /* 0x000e6e0000004200 */
[----:B------:R-:W-:Y:S08]  /*129e0*/  HMMA.16816.F32.BF16 R4, R16, R52, RZ ;  /* 0x000000341004723c */ /* 0x000ff000000418ff */
[C---:B------:R-:W-:Y:S08]  /*129f0*/  HMMA.16816.F32.BF16 R112, R12.reuse, R32, R48 ;  /* 0x000000200c70723c */ /* 0x040ff00000041830 */
[C---:B------:R-:W-:Y:S01]  /*12a00*/  HMMA.16816.F32.BF16 R120, R12.reuse, R34, R36 ;  /* 0x000000220c78723c */ /* 0x040fe20000041824 */
[----:B------:R-:W2:Y:S04]  /*12a10*/  LDSM.16.MT88.4 R32, [R177+0x2800] ;  /* 0x00280000b120783b */ /* 0x000ea80000004200 */
[----:B------:R-:W3:Y:S03]  /*12a20*/  LDSM.16.MT88.4 R36, [R187+0x2800] ;  /* 0x00280000bb24783b */ /* 0x000ee60000004200 */
[----:B------:R-:W-:Y:S08]  /*12a30*/  HMMA.16816.F32.BF16 R168, R12, R56, R4 ;  /* 0x000000380ca8723c */ /* 0x000ff00000041804 */
[C---:B------:R-:W-:Y:S08]  /*12a40*/  HMMA.16816.F32.BF16 R4, R16.reuse, R64, RZ ;  /* 0x000000401004723c */ /* 0x040ff000000418ff */
[----:B------:R-:W-:Y:S08]  /*12a50*/  HMMA.16816.F32.BF16 R28, R16, R54, RZ ;  /* 0x00000036101c723c */ /* 0x000ff000000418ff */
[C---:B------:R-:W-:Y:S08]  /*12a60*/  HMMA.16816.F32.BF16 R164, R12.reuse, R60, R24 ;  /* 0x0000003c0ca4723c */ /* 0x040ff00000041818 */
[----:B------:R-:W-:Y:S08]  /*12a70*/  HMMA.16816.F32.BF16 R156, R12, R62, R20 ;  /* 0x0000003e0c9c723c */ /* 0x000ff00000041814 */
[C---:B-1----:R-:W-:Y:S08]  /*12a80*/  HMMA.16816.F32.BF16 R24, R16.reuse, R40, RZ ;  /* 0x000000281018723c */ /* 0x042ff000000418ff */
[----:B------:R-:W-:Y:S01]  /*12a90*/  HMMA.16816.F32.BF16 R20, R16, R42, RZ ;  /* 0x0000002a1014723c */ /* 0x000fe200000418ff */
[----:B------:R-:W1:Y:S07]  /*12aa0*/  LDSM.16.MT88.4 R40, [R176+0x2000] ;  /* 0x00200000b028783b */ /* 0x000e6e0000004200 */
[----:B------:R-:W-:Y:S08]  /*12ab0*/  HMMA.16816.F32.BF16 R160, R12, R76, R4 ;  /* 0x0000004c0ca0723c */ /* 0x000ff00000041804 */
[----:B------:R-:W-:Y:S08]  /*12ac0*/  HMMA.16816.F32.BF16 R4, R16, R44, RZ ;  /* 0x0000002c1004723c */ /* 0x000ff000000418ff */
[C---:B------:R-:W-:Y:S08]  /*12ad0*/  HMMA.16816.F32.BF16 R136, R12.reuse, R58, R28 ;  /* 0x0000003a0c88723c */ /* 0x040ff0000004181c */
[----:B--2---:R-:W-:Y:S01]  /*12ae0*/  HMMA.16816.F32.BF16 R56, R12, R32, R24 ;  /* 0x000000200c38723c */ /* 0x004fe20000041818 */
[----:B------:R-:W2:Y:S07]  /*12af0*/  LDSM.16.MT88.4 R24, [R176+0x2800] ;  /* 0x00280000b018783b */ /* 0x000eae0000004200 */
[----:B------:R-:W-:Y:S08]  /*12b00*/  HMMA.16816.F32.BF16 R28, R16, R66, RZ ;  /* 0x00000042101c723c */ /* 0x000ff000000418ff */
[----:B---3--:R-:W-:Y:S08]  /*12b10*/  HMMA.16816.F32.BF16 R64, R12, R36, R4 ;  /* 0x000000240c40723c */ /* 0x008ff00000041804 */
[----:B-1----:R-:W-:Y:S08]  /*12b20*/  HMMA.16816.F32.BF16 R4, R16, R40, RZ ;  /* 0x000000281004723c */ /* 0x002ff000000418ff */
[C---:B------:R-:W-:Y:S01]  /*12b30*/  HMMA.16816.F32.BF16 R48, R12.reuse, R78, R28 ;  /* 0x0000004e0c30723c */ /* 0x040fe2000004181c */
[----:B------:R-:W1:Y:S11]  /*12b40*/  LDSM.16.MT88.4 R28, [R186+0x4000] ;  /* 0x00400000ba1c783b */ /* 0x000e760000004200 */
[----:B------:R-:W-:Y:S04]  /*12b50*/  @!UPT UIADD3 URZ, URZ, URZ, URZ ;  /* 0x0000003f3f3ff290 */ /* 0x000fe8000fffe03f */
[----:B--2---:R-:W-:Y:S08]  /*12b60*/  HMMA.16816.F32.BF16 R140, R12, R24, R4 ;  /* 0x000000180c8c723c */ /* 0x004ff00000041804 */
[----:B------:R-:W-:Y:S11]  /*12b70*/  HMMA.16816.F32.BF16 R4, R16, R42, RZ ;  /* 0x0000002a1004723c */ /* 0x000ff600000418ff */
[----:B------:R-:W-:Y:S11]  /*12b80*/  @!UPT UIADD3 URZ, URZ, URZ, URZ ;  /* 0x0000003f3f3ff290 */ /* 0x000ff6000fffe03f */
[----:B------:R-:W-:Y:S02]  /*12b90*/  @!UPT UIADD3 URZ, URZ, URZ, URZ ;  /* 0x0000003f3f3ff290 */ /* 0x000fe4000fffe03f */
[----:B------:R-:W-:Y:S01]  /*12ba0*/  HMMA.16816.F32.BF16 R132, R12, R26, R4 ;  /* 0x0000001a0c84723c */ /* 0x000fe20000041804 */
[----:B------:R-:W2:Y:S07]  /*12bb0*/  LDSM.16.MT88.4 R24, [R186+0x4800] ;  /* 0x00480000ba18783b */ /* 0x000eae0000004200 */
[----:B-1----:R-:W-:Y:S08]  /*12bc0*/  HMMA.16816.F32.BF16 R4, R16, R28, RZ ;  /* 0x0000001c1004723c */ /* 0x002ff000000418ff */
[----:B------:R-:W-:Y:S08]  /*12bd0*/  HMMA.16816.F32.BF16 R60, R12, R34, R20 ;  /* 0x000000220c3c723c */ /* 0x000ff00000041814 */
[----:B------:R-:W-:Y:S01]  /*12be0*/  HMMA.16816.F32.BF16 R20, R16, R46, RZ ;  /* 0x0000002e1014723c */ /* 0x000fe200000418ff */
[----:B------:R-:W-:-:S07]  /*12bf0*/  FADD.FTZ R3, R71, R70 ;  /* 0x0000004647037221 */ /* 0x000fce0000010000 */
[----:B--2---:R-:W-:Y:S08]  /*12c00*/  HMMA.16816.F32.BF16 R124, R12, R24, R4 ;  /* 0x000000180c7c723c */ /* 0x004ff00000041804 */
[----:B------:R-:W-:Y:S01]  /*12c10*/  HMMA.16816.F32.BF16 R4, R16, R30, RZ ;  /* 0x0000001e1004723c */ /* 0x000fe200000418ff */
[----:B------:R-:W-:-:S07]  /*12c20*/  FADD.FTZ R3, R74, R3 ;  /* 0x000000034a037221 */ /* 0x000fce0000010000 */
[----:B------:R-:W-:Y:S07]  /*12c30*/  HMMA.16816.F32.BF16 R76, R12, R38, R20 ;  /* 0x000000260c4c723c */ /* 0x000fee0000041814 */
[----:B------:R-:W-:Y:S02]  /*12c40*/  FADD.FTZ R21, R69, R68 ;  /* 0x0000004445157221 */ /* 0x000fe40000010000 */
[----:B------:R-:W-:Y:S02]  /*12c50*/  FADD.FTZ R20, R81, R3 ;  /* 0x0000000351147221 */ /* 0x000fe40000010000 */
[----:B------:R-:W-:-:S04]  /*12c60*/  FADD.FTZ R21, R73, R21 ;  /* 0x0000001549157221 */ /* 0x000fc80000010000 */
[----:B------:R-:W-:Y:S01]  /*12c70*/  FADD.FTZ R3, R75, R21 ;  /* 0x000000154b037221 */ /* 0x000fe20000010000 */
[----:B------:R-:W-:Y:S01]  /*12c80*/  HMMA.16816.F32.BF16 R116, R12, R26, R4 ;  /* 0x0000001a0c74723c */ /* 0x000fe20000041804 */
[----:B------:R-:W-:Y:S06]  /*12c90*/  LDSM.16.MT88.4 R24, [R177+0x4800] ;  /* 0x00480000b118783b */ /* 0x000fec0000004200 */
[----:B------:R-:W-:Y:S02]  /*12ca0*/  FADD.FTZ R4, R82, R20 ;  /* 0x0000001452047221 */ /* 0x000fe40000010000 */
[----:B------:R-:W1:Y:S02]  /*12cb0*/  LDSM.16.MT88.4 R20, [R177+0x4000] ;  /* 0x00400000b114783b */ /* 0x000e640000004200 */
[----:B------:R-:W-:-:S02]  /*12cc0*/  FADD.FTZ R29, R83, R4 ;  /* 0x00000004531d7221 */ /* 0x000fc40000010000 */
[----:B-1----:R-:W-:Y:S01]  /*12cd0*/  HMMA.16816.F32.BF16 R4, R16, R20, RZ ;  /* 0x000000141004723c */ /* 0x002fe200000418ff */
[----:B------:R-:W-:Y:S02]  /*12ce0*/  FADD.FTZ R3, R72, R3 ;  /* 0x0000000348037221 */ /* 0x000fe40000010000 */
[--C-:B------:R-:W-:Y:S11]  /*12cf0*/  FFMA.FTZ R28, R103, c[0x0][0x2d0], -R2.reuse ;  /* 0x0000b400671c7a23 */ /* 0x100ff60000010802 */
[----:B------:R-:W-:Y:S10]  /*12d00*/  @!UPT UIADD3 URZ, URZ, URZ, URZ ;  /* 0x0000003f3f3ff290 */ /* 0x000ff4000fffe03f */
[----:B------:R-:W-:Y:S08]  /*12d10*/  HMMA.16816.F32.BF16 R68, R12, R24, R4 ;  /* 0x000000180c44723c */ /* 0x000ff00000041804 */
[----:B------:R-:W-:Y:S01]  /*12d20*/  HMMA.16816.F32.BF16 R4, R16, R22, RZ ;  /* 0x000000161004723c */ /* 0x000fe200000418ff */
[----:B------:R-:W-:Y:S02]  /*12d30*/  FFMA.FTZ R30, R102, c[0x0][0x2d0], -R2 ;  /* 0x0000b400661e7a23 */ /* 0x000fe40000010802 */
[----:B------:R-:W-:-:S02]  /*12d40*/  FADD.FTZ R31, R80, R3 ;  /* 0x00000003501f7221 */ /* 0x000fc40000010000 */
[--C-:B------:R-:W-:Y:S01]  /*12d50*/  FFMA.FTZ R32, R101, c[0x0][0x2d0], -R2.reuse ;  /* 0x0000b40065207a23 */ /* 0x100fe20000010802 */
[----:B------:R-:W1:Y:S01]  /*12d60*/  MUFU.EX2 R3, R28 ;  /* 0x0000001c00037308 */ /* 0x000e620000000800 */
[--C-:B------:R-:W-:Y:S02]  /*12d70*/  FFMA.FTZ R33, R100, c[0x0][0x2d0], -R2.reuse ;  /* 0x0000b40064217a23 */ /* 0x100fe40000010802 */
[--C-:B------:R-:W-:Y:S02]  /*12d80*/  FFMA.FTZ R40, R94, c[0x0][0x2d0], -R2.reuse ;  /* 0x0000b4005e287a23 */ /* 0x100fe40000010802 */
[--C-:B------:R-:W-:Y:S02]  /*12d90*/  FFMA.FTZ R41, R92, c[0x0][0x2d0], -R2.reuse ;  /* 0x0000b4005c297a23 */ /* 0x100fe40000010802 */
[--C-:B------:R-:W-:Y:S02]  /*12da0*/  FFMA.FTZ R42, R89, c[0x0][0x2d0], -R2.reuse ;  /* 0x0000b400592a7a23 */ /* 0x100fe40000010802 */
[----:B------:R-:W-:-:S02]  /*12db0*/  FFMA.FTZ R43, R88, c[0x0][0x2d0], -R2 ;  /* 0x0000b400582b7a23 */ /* 0x000fc40000010802 */
[----:B------:R2:W-:Y:S07]  /*12dc0*/  MUFU.EX2 R2, R30 ;  /* 0x0000001e00027308 */ /* 0x0005ee0000000800 */
[----:B------:R-:W-:Y:S01]  /*12dd0*/  HMMA.16816.F32.BF16 R152, R12, R26, R4 ;  /* 0x0000001a0c98723c */ /* 0x000fe20000041804 */
[----:B------:R-:W-:Y:S01]  /*12de0*/  MUFU.EX2 R20, R32 ;  /* 0x0000002000147308 */ /* 0x000fe20000000800 */
[----:B------:R-:W-:Y:S05]  /*12df0*/  LDSM.16.MT88.4 R24, [R187+0x4800] ;  /* 0x00480000bb18783b */ /* 0x000fea0000004200 */
[----:B------:R-:W-:-:S02]  /*12e00*/  FADD.FTZ R4, R86, R29 ;  /* 0x0000001d56047221 */ /* 0x000fc40000010000 */
[----:B------:R-:W-:Y:S02]  /*12e10*/  FADD.FTZ R5, R85, R31 ;  /* 0x0000001f55057221 */ /* 0x000fe40000010000 */
[----:B--2---:R-:W2:Y:S01]  /*12e20*/  LDSM.16.MT88.4 R28, [R187+0x4000] ;  /* 0x00400000bb1c783b */ /* 0x004ea20000004200 */
[--C-:B------:R-:W-:Y:S02]  /*12e30*/  FFMA.FTZ R6, R97, c[0x0][0x2d0], -R0.reuse ;  /* 0x0000b40061067a23 */ /* 0x100fe40000010800 */
[----:B------:R-:W-:Y:S02]  /*12e40*/  FADD.FTZ R22, R84, R5 ;  /* 0x0000000554167221 */ /* 0x000fe40000010000 */
[----:B------:R-:W-:Y:S02]  /*12e50*/  FFMA.FTZ R5, R99, c[0x0][0x2d0], -R0 ;  /* 0x0000b40063057a23 */ /* 0x000fe40000010800 */
[----:B------:R-:W3:Y:S01]  /*12e60*/  MUFU.EX2 R6, R6 ;  /* 0x0000000600067308 */ /* 0x000ee20000000800 */
[----:B------:R-:W-:-:S02]  /*12e70*/  FADD.FTZ R4, R87, R4 ;  /* 0x0000000457047221 */ /* 0x000fc40000010000 */
[----:B------:R-:W-:Y:S01]  /*12e80*/  FFMA.FTZ R35, R93, c[0x0][0x2d0], -R0 ;  /* 0x0000b4005d237a23 */ /* 0x000fe20000010800 */
[----:B------:R-:W-:Y:S04]  /*12e90*/  LDSM.16.MT88.4 R84, [R177+0x5800] ;  /* 0x00580000b154783b */ /* 0x000fe80000004200 */
[----:B------:R-:W4:Y:S08]  /*12ea0*/  MUFU.EX2 R5, R5 ;  /* 0x0000000500057308 */ /* 0x000f300000000800 */
[----:B------:R4:W5:Y:S01]  /*12eb0*/  MUFU.EX2 R7, R33 ;  /* 0x0000002100077308 */ /* 0x0009620000000800 */
[----:B-1----:R-:W-:-:S02]  /*12ec0*/  FADD.FTZ R4, R3, R4 ;  /* 0x0000000403047221 */ /* 0x002fc40000010000 */
[--C-:B------:R-:W-:Y:S02]  /*12ed0*/  FFMA.FTZ R34, R98, c[0x0][0x2d0], -R0.reuse ;  /* 0x0000b40062227a23 */ /* 0x100fe40000010800 */
[--C-:B------:R-:W-:Y:S02]  /*12ee0*/  FFMA.FTZ R37, R96, c[0x0][0x2d0], -R0.reuse ;  /* 0x0000b40060257a23 */ /* 0x100fe40000010800 */
[--C-:B------:R-:W-:Y:S02]  /*12ef0*/  FFMA.FTZ R36, R95, c[0x0][0x2d0], -R0.reuse ;  /* 0x0000b4005f247a23 */ /* 0x100fe40000010800 */
[--C-:B------:R-:W-:Y:S02]  /*12f00*/  FFMA.FTZ R39, R91, c[0x0][0x2d0], -R0.reuse ;  /* 0x0000b4005b277a23 */ /* 0x100fe40000010800 */
[----:B------:R-:W-:Y:S02]  /*12f10*/  FFMA.FTZ R38, R90, c[0x0][0x2d0], -R0 ;  /* 0x0000b4005a267a23 */ /* 0x000fe40000010800 */
[----:B---3--:R-:W-:-:S02]  /*12f20*/  FADD.FTZ R0, R6, R22 ;  /* 0x0000001606007221 */ /* 0x008fc40000010000 */
[C---:B------:R-:W-:Y:S01]  /*12f30*/  FADD.FTZ R21, R2.reuse, R4 ;  /* 0x0000000402157221 */ /* 0x040fe20000010000 */
[----:B------:R-:W-:Y:S01]  /*12f40*/  F2FP.BF16.PACK_AB R4, R2, R3 ;  /* 0x000000030204723e */ /* 0x000fe200000010ff */
[C---:B----4-:R-:W-:Y:S01]  /*12f50*/  FADD.FTZ R33, R5.reuse, R0 ;  /* 0x0000000005217221 */ /* 0x050fe20000010000 */
[----:B------:R-:W-:Y:S01]  /*12f60*/  F2FP.BF16.PACK_AB R5, R5, R6 ;  /* 0x000000060505723e */ /* 0x000fe200000010ff */
[----:B------:R-:W-:Y:S01]  /*12f70*/  FADD.FTZ R2, R20, R21 ;  /* 0x0000001514027221 */ /* 0x000fe20000010000 */
[C---:B-----5:R-:W-:Y:S02]  /*12f80*/  F2FP.BF16.PACK_AB R6, R7.reuse, R20 ;  /* 0x000000140706723e */ /* 0x060fe400000010ff */
[C---:B--2---:R-:W-:Y:S01]  /*12f90*/  HMMA.16816.F32.BF16 R20, R16.reuse, R28, RZ ;  /* 0x0000001c1014723c */ /* 0x044fe200000418ff */
[----:B------:R-:W-:Y:S02]  /*12fa0*/  FADD.FTZ R32, R7, R2 ;  /* 0x0000000207207221 */ /* 0x000fe40000010000 */
[----:B------:R-:W1:Y:S05]  /*12fb0*/  MUFU.EX2 R2, R35 ;  /* 0x0000002300027308 */ /* 0x000e6a0000000800 */
[----:B------:R-:W-:Y:S03]  /*12fc0*/  HMMA.16816.F32.BF16 R28, R16, R30, RZ ;  /* 0x0000001e101c723c */ /* 0x000fe600000418ff */
[----:B------:R-:W-:Y:S08]  /*12fd0*/  MUFU.EX2 R0, R34 ;  /* 0x0000002200007308 */ /* 0x000ff00000000800 */
[----:B------:R-:W-:Y:S05]  /*12fe0*/  MUFU.EX2 R3, R41 ;  /* 0x0000002900037308 */ /* 0x000fea0000000800 */
[----:B------:R-:W-:Y:S03]  /*12ff0*/  HMMA.16816.F32.BF16 R52, R12, R24, R20 ;  /* 0x000000180c34723c */ /* 0x000fe60000041814 */
[----:B------:R-:W2:Y:S01]  /*13000*/  MUFU.EX2 R20, R40 ;  /* 0x0000002800147308 */ /* 0x000ea20000000800 */
[----:B-1----:R-:W-:-:S07]  /*13010*/  FADD.FTZ R7, R2, R33 ;  /* 0x0000002102077221 */ /* 0x002fce0000010000 */
[----:B------:R-:W-:Y:S08]  /*13020*/  MUFU.EX2 R24, R42 ;  /* 0x0000002a00187308 */ /* 0x000ff00000000800 */
[----:B------:R-:W1:Y:S01]  /*13030*/  MUFU.EX2 R22, R37 ;  /* 0x0000002500167308 */ /* 0x000e620000000800 */
[----:B--2---:R-:W-:Y:S01]  /*13040*/  FADD.FTZ R25, R20, R32 ;  /* 0x0000002014197221 */ /* 0x004fe20000010000 */
[----:B------:R-:W-:Y:S06]  /*13050*/  HMMA.16816.F32.BF16 R44, R12, R26, R28 ;  /* 0x0000001a0c2c723c */ /* 0x000fec000004181c */
[----:B------:R-:W2:Y:S01]  /*13060*/  MUFU.EX2 R21, R36 ;  /* 0x0000002400157308 */ /* 0x000ea20000000800 */
[----:B------:R-:W-:-:S07]  /*13070*/  FADD.FTZ R26, R0, R7 ;  /* 0x00000007001a7221 */ /* 0x000fce0000010000 */
[----:B------:R-:W3:Y:S01]  /*13080*/  MUFU.EX2 R23, R43 ;  /* 0x0000002b00177308 */ /* 0x000ee20000000800 */
[----:B------:R-:W-:Y:S01]  /*13090*/  F2FP.BF16.PACK_AB R7, R0, R2 ;  /* 0x000000020007723e */ /* 0x000fe200000010ff */
[C---:B------:R-:W-:Y:S02]  /*130a0*/  FADD.FTZ R2, R3.reuse, R25 ;  /* 0x0000001903027221 */ /* 0x040fe40000010000 */
[----:B-1----:R-:W-:Y:S02]  /*130b0*/  FADD.FTZ R0, R22, R26 ;  /* 0x0000001a16007221 */ /* 0x002fe40000010000 */
[----:B------:R-:W-:Y:S01]  /*130c0*/  FADD.FTZ R2, R24, R2 ;  /* 0x0000000218027221 */ /* 0x000fe20000010000 */
[----:B------:R-:W-:Y:S01]  /*130d0*/  F2FP.BF16.PACK_AB R100, R3, R20 ;  /* 0x000000140364723e */ /* 0x000fe200000010ff */
[C---:B--2---:R-:W-:Y:S01]  /*130e0*/  FADD.FTZ R3, R21.reuse, R0 ;  /* 0x0000000015037221 */ /* 0x044fe20000010000 */
[----:B------:R-:W-:Y:S01]  /*130f0*/  F2FP.BF16.PACK_AB R101, R21, R22 ;  /* 0x000000161565723e */ /* 0x000fe200000010ff */
[C---:B---3--:R-:W-:Y:S01]  /*13100*/  FADD.FTZ R221, R23.reuse, R2 ;  /* 0x0000000217dd7221 */ /* 0x048fe20000010000 */
[----:B------:R-:W-:-:S02]  /*13110*/  F2FP.BF16.PACK_AB R102, R23, R24 ;  /* 0x000000181766723e */ /* 0x000fc400000010ff */
[----:B------:R-:W1:Y:S02]  /*13120*/  LDSM.16.MT88.4 R20, [R189+0x4000] ;  /* 0x00400000bd14783b */ /* 0x000e640000004200 */
[C---:B-1----:R-:W-:Y:S08]  /*13130*/  HMMA.16816.F32.BF16 R24, R16.reuse, R20, RZ ;  /* 0x000000141018723c */ /* 0x042ff000000418ff */
        /* <DEDUP_REMOVED lines=14> */
[----:B------:R-:W1:Y:S01]  /*13220*/  LDSM.16.MT88.4 R12, [R176+0x1000] ;  /* 0x00100000b00c783b */ /* 0x000e620000004200 */
[----:B------:R-:W-:Y:S08]  /*13230*/  MUFU.EX2 R2, R39 ;  /* 0x0000002700027308 */ /* 0x000ff00000000800 */
[----:B------:R2:W3:Y:S01]  /*13240*/  MUFU.EX2 R0, R38 ;  /* 0x0000002600007308 */ /* 0x0004e20000000800 */
[C---:B-1----:R-:W-:Y:S08]  /*13250*/  HMMA.16816.F32.BF16 R136, R4.reuse, R12, R164 ;  /* 0x0000000c0488723c */ /* 0x042ff000000418a4 */
[C---:B--2---:R-:W-:Y:S01]  /*13260*/  HMMA.16816.F32.BF16 R36, R4.reuse, R14, R156 ;  /* 0x0000000e0424723c */ /* 0x044fe2000004189c */
        /* <DEDUP_REMOVED lines=11> */
[----:B---3--:R-:W-:Y:S01]  /*13320*/  F2FP.BF16.PACK_AB R103, R0, R2 ;  /* 0x000000020067723e */ /* 0x008fe200000010ff */
[----:B------:R-:W-:Y:S06]  /*13330*/  LDSM.16.MT88.4 R140, [R176+0x1800] ;  /* 0x00180000b08c783b */ /* 0x000fec0000004200 */
        /* <DEDUP_REMOVED lines=13> */
[----:B------:R-:W1:Y:S07]  /*13410*/  LDSM.16.MT88.4 R44, [R186+0x3800] ;  /* 0x00380000ba2c783b */ /* 0x000e6e0000004200 */
[----:B------:R-:W-:Y:S01]  /*13420*/  HMMA.16816.F32.BF16 R160, R4, R12, R52 ;  /* 0x0000000c04a0723c */ /* 0x000fe20000041834 */
[----:B------:R-:W2:Y:S04]  /*13430*/  LDSM.16.MT88.4 R52, [R177+0x3800] ;  /* 0x00380000b134783b */ /* 0x000ea80000004200 */
[----:B------:R-:W-:Y:S03]  /*13440*/  LDSM.16.MT88.4 R12, [R176+0x5000] ;  /* 0x00500000b00c783b */ /* 0x000fe60000004200 */
[C---:B-1----:R-:W-:Y:S08]  /*13450*/  HMMA.16816.F32.BF16 R40, R100.reuse, R44, R40 ;  /* 0x0000002c6428723c */ /* 0x042ff00000041828 */
[C---:B------:R-:W-:Y:S08]  /*13460*/  HMMA.16816.F32.BF16 R44, R100.reuse, R46, R48 ;  /* 0x0000002e642c723c */ /* 0x040ff00000041830 */
[C---:B--2---:R-:W-:Y:S08]  /*13470*/  HMMA.16816.F32.BF16 R48, R100.reuse, R52, R56 ;  /* 0x000000346430723c */ /* 0x044ff00000041838 */
[C---:B------:R-:W-:Y:S01]  /*13480*/  HMMA.16816.F32.BF16 R52, R100.reuse, R54, R60 ;  /* 0x000000366434723c */ /* 0x040fe2000004183c */
[----:B------:R-:W1:Y:S07]  /*13490*/  LDSM.16.MT88.4 R60, [R187+0x3800] ;  /* 0x00380000bb3c783b */ /* 0x000e6e0000004200 */
[C---:B-1----:R-:W-:Y:S08]  /*134a0*/  HMMA.16816.F32.BF16 R56, R100.reuse, R60, R64 ;  /* 0x0000003c6438723c */ /* 0x042ff00000041840 */
[C---:B------:R-:W-:Y:S01]  /*134b0*/  HMMA.16816.F32.BF16 R64, R100.reuse, R68, R76 ;  /* 0x000000446440723c */ /* 0x040fe2000004184c */
[----:B------:R-:W1:Y:S07]  /*134c0*/  LDSM.16.MT88.4 R76, [R186+0x5800] ;  /* 0x00580000ba4c783b */ /* 0x000e6e0000004200 */
[----:B------:R-:W-:Y:S08]  /*134d0*/  HMMA.16816.F32.BF16 R60, R100, R62, R72 ;  /* 0x0000003e643c723c */ /* 0x000ff00000041848 */
[C---:B------:R-:W-:Y:S08]  /*134e0*/  HMMA.16816.F32.BF16 R24, R4.reuse, R12, R24 ;  /* 0x0000000c0418723c */ /* 0x040ff00000041818 */
[----:B------:R-:W-:Y:S01]  /*134f0*/  HMMA.16816.F32.BF16 R16, R4, R14, R16 ;  /* 0x0000000e0410723c */ /* 0x000fe20000041810 */
[----:B------:R-:W-:Y:S07]  /*13500*/  LDSM.16.MT88.4 R4, [R176+0x5800] ;  /* 0x00580000b004783b */ /* 0x000fee0000004200 */
[C---:B-1----:R-:W-:Y:S08]  /*13510*/  HMMA.16816.F32.BF16 R72, R100.reuse, R76, R88 ;  /* 0x0000004c6448723c */ /* 0x042ff00000041858 */
[----:B------:R-:W-:Y:S01]  /*13520*/  HMMA.16816.F32.BF16 R76, R100, R78, R92 ;  /* 0x0000004e644c723c */ /* 0x000fe2000004185c */
[----:B------:R-:W1:Y:S01]  /*13530*/  LDSM.16.MT88.4 R92, [R187+0x5800] ;  /* 0x00580000bb5c783b */ /* 0x000e620000004200 */
[----:B------:R-:W-:-:S04]  /*13540*/  FADD.FTZ R3, R2, R3 ;  /* 0x0000000302037221 */ /* 0x000fc80000010000 */
[----:B------:R-:W-:Y:S01]  /*13550*/  FADD.FTZ R220, R0, R3 ;  /* 0x0000000300dc7221 */ /* 0x000fe20000010000 */
[----:B------:R-:W-:-:S04]  /*13560*/  IADD3 R0, R188, -0x3, RZ ;  /* 0xfffffffdbc007810 */ /* 0x000fc80007ffe0ff */
[----:B------:R-:W-:Y:S01]  /*13570*/  ISETP.GE.AND P0, PT, R0, R226, PT ;  /* 0x000000e20000720c */ /* 0x000fe20003f06270 */
[C---:B------:R-:W-:Y:S01]  /*13580*/  HMMA.16816.F32.BF16 R68, R100.reuse, R70, R80 ;  /* 0x000000466444723c */ /* 0x040fe20000041850 */
[----:B------:R-:W-:Y:S07]  /*13590*/  BSSY B0, `(.L_x_2960) ;  /* 0x000005f000007945 */ /* 0x000fee0003800000 */
        /* <DEDUP_REMOVED lines=20> */
[----:B------:R-:W-:-:S05]  /*136e0*/  IADD3 R2, R2, -0x80, R231 ;  /* 0xffffff8002027810 */ /* 0x000fca0007ffe0e7 */
        /* <DEDUP_REMOVED lines=8> */
[----:B------:R-:W-:Y:S01]  /*13770*/  IADD3 R0, -R0, RZ, RZ ;  /* 0x000000ff00007210 */ /* 0x000fe20007ffe1ff */
[C---:B------:R-:W-:Y:S01]  /*13780*/  IMAD.SHL.U32 R17, R219.reuse, 0x2, RZ ;  /* 0x00000002db117824 */ /* 0x040fe200078e00ff */
[----:B------:R-:W-:Y:S01]  /*13790*/  SHF.L.U64.HI R18, R219, 0x1, R229 ;  /* 0x00000001db127819 */ /* 0x000fe200000102e5 */
[----:B------:R-:W-:Y:S01]  /*137a0*/  IMAD.SHL.U32 R13, R216, 0x2, RZ ;  /* 0x00000002d80d7824 */ /* 0x000fe200078e00ff */
[----:B------:R-:W-:Y:S01]  /*137b0*/  SHF.L.U64.HI R16, R218, 0x1, R230 ;  /* 0x00000001da107819 */ /* 0x000fe200000102e6 */
[----:B------:R-:W-:Y:S01]  /*137c0*/  IMAD R211, R0, c[0x0][0x2b8], R2 ;  /* 0x0000ae0000d37a24 */ /* 0x000fe200078e0202 */
[----:B------:R-:W-:Y:S02]  /*137d0*/  SHF.L.U32 R15, R218, 0x1, RZ ;  /* 0x00000001da0f7819 */ /* 0x000fe400000006ff */
[----:B------:R-:W-:Y:S01]  /*137e0*/  SHF.L.U64.HI R14, R216, 0x1, R217 ;  /* 0x00000001d80e7819 */ /* 0x000fe200000102d9 */
        /* <DEDUP_REMOVED lines=15> */
.L_x_3068:
[----:B------:R-:W-:Y:S05]  /*138e0*/  BRA.DIV ~URZ, `(.L_x_2963) ;  /* 0x0000d6827f007947 */ /* 0x000fea000b800000 */
[----:B------:R-:W3:Y:S01]  /*138f0*/  SHFL.IDX PT, R0, R12, RZ, 0x181f ;  /* 0x00181fff0c007589 */ /* 0x000ee200000e0000 */
[----:B------:R-:W-:Y:S02]  /*13900*/  ISETP.GE.AND P2, PT, R216, c[0x0][0x1d4], PT ;  /* 0x00007500d8007a0c */ /* 0x000fe40003f46270 */
[----:B------:R-:W-:-:S04]  /*13910*/  ISETP.GE.AND P1, PT, R218, c[0x0][0x1d4], PT ;  /* 0x00007500da007a0c */ /* 0x000fc80003f26270 */
[----:B------:R-:W-:Y:S02]  /*13920*/  SEL R7, RZ, 0x10, P1 ;  /* 0x00000010ff077807 */ /* 0x000fe40000800000 */
[----:B---3--:R-:W-:-:S05]  /*13930*/  IADD3 R2, P0, R0, R13, RZ ;  /* 0x0000000d00027210 */ /* 0x008fca0007f1e0ff */
[----:B--2---:R-:W-:-:S05]  /*13940*/  IMAD.X R3, R4, 0x1, R14, P0 ;  /* 0x0000000104037824 */ /* 0x004fca00000e060e */
[----:B------:R-:W-:Y:S01]  /*13950*/  @!PT LDS RZ, [RZ] ;  /* 0x00000000fffff984 */ /* 0x000fe20000000800 */
[----:B------:R-:W-:Y:S01]  /*13960*/  @!PT LDS RZ, [RZ] ;  /* 0x00000000fffff984 */ /* 0x000fe20000000800 */
[----:B------:R2:W-:Y:S02]  /*13970*/  LDGSTS.E.BYPASS.LTC128B.128 [R144+0xc100], [R2.64], !P2 ;  /* 0x0c10000002907fae */ /* 0x0005e4000d101d48 */
[----:B--2---:R-:W-:-:S05]  /*13980*/  IADD3 R2, P0, R0, R15, RZ ;  /* 0x0000000f00027210 */ /* 0x004fca0007f1e0ff */
[----:B------:R-:W-:Y:S01]  /*13990*/  IMAD.X R3, R4, 0x1, R16, P0 ;  /* 0x0000000104037824 */ /* 0x000fe200000e0610 */
[----:B------:R-:W-:-:S04]  /*139a0*/  ISETP.GE.AND P0, PT, R219, c[0x0][0x1d4], PT ;  /* 0x00007500db007a0c */ /* 0x000fc80003f06270 */
[----:B------:R2:W-:Y:S01]  /*139b0*/  LDGSTS.E.BYPASS.LTC128B.128 [R144+0xe100], [R2.64], !P1 ;  /* 0x0e10000002907fae */ /* 0x0005e2000c901d48 */
[----:B------:R-:W-:Y:S02]  /*139c0*/  SEL R6, RZ, 0x10, P0 ;  /* 0x00000010ff067807 */ /* 0x000fe40000000000 */
[----:B--2---:R-:W-:Y:S02]  /*139d0*/  IADD3 R2, P3, R0, R17, RZ ;  /* 0x0000001100027210 */ /* 0x004fe40007f7e0ff */
[----:B------:R-:W2:Y:S03]  /*139e0*/  SHFL.IDX PT, R0, R12, 0x1, 0x181f ;  /* 0x00381f000c007f89 */ /* 0x000ea600000e0000 */
[----:B------:R-:W-:Y:S02]  /*139f0*/  IMAD.X R3, R4, 0x1, R18, P3 ;  /* 0x0000000104037824 */ /* 0x000fe400018e0612 */
[----:B------:R3:W4:Y:S04]  /*13a00*/  SHFL.IDX PT, R4, R5, 0x1, 0x181f ;  /* 0x00381f0005047f89 */ /* 0x00072800000e0000 */
[----:B------:R1:W-:Y:S02]  /*13a10*/  LDGSTS.E.BYPASS.LTC128B.128 [R144+0x10100], [R2.64], !P0 ;  /* 0x1010000002907fae */ /* 0x0003e4000c101d48 */
[----:B-1-3--:R-:W-:-:S04]  /*13a20*/  SEL R5, RZ, 0x10, P2 ;  /* 0x00000010ff057807 */ /* 0x00afc80001000000 */
.L_x_3069:
[C---:B--2---:R-:W-:Y:S02]  /*13a30*/  IADD3 R2, -R5.reuse, 0x10, RZ ;  /* 0x0000001005027810 */ /* 0x044fe40007ffe1ff */
[----:B------:R-:W-:-:S02]  /*13a40*/  ISETP.NE.U32.AND P2, PT, R5, RZ, PT ;  /* 0x000000ff0500720c */ /* 0x000fc40003f45070 */
[----:B------:R-:W-:Y:S02]  /*13a50*/  LOP3.LUT R2, R2, 0xf, RZ, 0xc0, !PT ;  /* 0x0000000f02027812 */ /* 0x000fe400078ec0ff */
[----:B------:R-:W-:Y:S02]  /*13a60*/  ISETP.NE.U32.AND P3, PT, R7, RZ, PT ;  /* 0x000000ff0700720c */ /* 0x000fe40003f65070 */
[----:B------:R-:W-:-:S04]  /*13a70*/  IADD3 R2, P1, P0, R2, R0, R13 ;  /* 0x0000000002027210 */ /* 0x000fc8000783e00d */
[----:B----4-:R-:W-:-:S05]  /*13a80*/  IADD3.X R3, RZ, R4, R14, P1, P0 ;  /* 0x00000004ff037210 */ /* 0x010fca0000fe040e */
[----:B------:R-:W-:Y:S01]  /*13a90*/  @!PT LDS RZ, [RZ] ;  /* 0x00000000fffff984 */ /* 0x000fe20000000800 */
[----:B------:R-:W-:Y:S01]  /*13aa0*/  @!PT LDS RZ, [RZ] ;  /* 0x00000000fffff984 */ /* 0x000fe20000000800 */
[----:B------:R-:W-:Y:S01]  /*13ab0*/  @!PT LDS RZ, [RZ] ;  /* 0x00000000fffff984 */ /* 0x000fe20000000800 */
[----:B------:R1:W-:Y:S01]  /*13ac0*/  LDGSTS.E.BYPASS.LTC128B.128.ZFILL [R144+0xd100], [R2.64], P2 ;  /* 0x0d10000002907fae */ /* 0x0003e20009141d48 */
[----:B------:R-:W-:Y:S02]  /*13ad0*/  ISETP.NE.U32.AND P2, PT, R6, RZ, PT ;  /* 0x000000ff0600720c */ /* 0x000fe40003f45070 */
[----:B-1----:R-:W-:-:S04]  /*13ae0*/  IADD3 R2, -R7, 0x10, RZ ;  /* 0x0000001007027810 */ /* 0x002fc80007ffe1ff */
[----:B------:R-:W-:Y:S02]  /*13af0*/  LOP3.LUT R3, R2, 0xf, RZ, 0xc0, !PT ;  /* 0x0000000f02037812 */ /* 0x000fe400078ec0ff */
[----:B------:R-:W-:Y:S02]  /*13b00*/  IADD3 R2, -R6, 0x10, RZ ;  /* 0x0000001006027810 */ /* 0x000fe40007ffe1ff */
[----:B------:R-:W-:Y:S02]  /*13b10*/  IADD3 R6, P1, P0, R3, R0, R15 ;  /* 0x0000000003067210 */ /* 0x000fe4000783e00f */
[----:B------:R-:W-:Y:S02]  /*13b20*/  LOP3.LUT R2, R2, 0xf, RZ, 0xc0, !PT ;  /* 0x0000000f02027812 */ /* 0x000fe400078ec0ff */
[----:B------:R-:W-:Y:S02]  /*13b30*/  IADD3.X R7, RZ, R4, R16, P1, P0 ;  /* 0x00000004ff077210 */ /* 0x000fe40000fe0410 */
[----:B------:R-:W-:-:S03]  /*13b40*/  IADD3 R2, P1, P0, R2, R0, R17 ;  /* 0x0000000002027210 */ /* 0x000fc6000783e011 */
[----:B------:R1:W-:Y:S01]  /*13b50*/  LDGSTS.E.BYPASS.LTC128B.128.ZFILL [R144+0xf100], [R6.64], P3 ;  /* 0x0f10000006907fae */ /* 0x0003e20009941d48 */
[----:B------:R-:W-:-:S05]  /*13b60*/  IADD3.X R3, RZ, R4, R18, P1, P0 ;  /* 0x00000004ff037210 */ /* 0x000fca0000fe0412 */
[----:B------:R1:W-:Y:S04]  /*13b70*/  LDGSTS.E.BYPASS.LTC128B.128.ZFILL [R144+0x11100], [R2.64], P2 ;  /* 0x1110000002907fae */ /* 0x0003e80009141d48 */
.L_x_2961:
[----:B------:R-:W-:Y:S05]  /*13b80*/  BSYNC B0 ;  /* 0x0000000000007941 */ /* 0x000fea0003800000 */
.L_x_2960:
[----:B------:R-:W2:Y:S01]  /*13b90*/  LDL R0, [R1+0x4] ;  /* 0x0000040001007983 */ /* 0x000ea20000100800 */
[----:B-1----:R-:W-:-:S03]  /*13ba0*/  IMAD.MOV.U32 R2, RZ, RZ, c[0x0][0x2c4] ;  /* 0x0000b100ff027624 */ /* 0x002fc600078e00ff */
[----:B------:R-:W0:Y:S02]  /*13bb0*/  LDGDEPBAR ;  /* 0x00000000000079af */ /* 0x000e240000000000 */
[----:B------:R-:W-:Y:S02]  /*13bc0*/  ISETP.NE.AND P0, PT, R2, 0x1, PT ;  /* 0x000000010200780c */ /* 0x000fe40003f05270 */
[----:B------:R-:W-:Y:S01]  /*13bd0*/  IADD3 R188, R188, -0x2, RZ ;  /* 0xfffffffebcbc7810 */ /* 0x000fe20007ffe0ff */
[----:B------:R-:W-:Y:S02]  /*13be0*/  IMAD.MOV.U32 R177, RZ, RZ, 0x1 ;  /* 0x00000001ffb17424 */ /* 0x000fe400078e00ff */
[----:B------:R-:W-:-:S08]  /*13bf0*/  IMAD.MOV.U32 R214, RZ, RZ, RZ ;  /* 0x000000ffffd67224 */ /* 0x000fd000078e00ff */
[----:B--2---:R-:W-:-:S05]  /*13c00*/  @P0 IMAD.HI.U32 R2, R0, c[0x0][0x2c8], RZ ;  /* 0x0000b20000020a27 */ /* 0x004fca00078e00ff */
[----:B------:R-:W-:-:S04]  /*13c10*/  @P0 SHF.R.U32.HI R0, RZ, c[0x0][0x2cc], R2 ;  /* 0x0000b300ff000a19 */ /* 0x000fc80000011602 */
        /* <DEDUP_REMOVED lines=11> */
.L_x_2973:
        /* <DEDUP_REMOVED lines=20> */
[----:B------:R-:W-:Y:S01]  /*13e10*/  SHF.R.S32.HI R2, RZ, 0x1f, R211 ;  /* 0x0000001fff027819 */ /* 0x000fe200000114d3 */
[----:B------:R-:W-:Y:S01]  /*13e20*/  IMAD.SHL.U32 R18, R216, 0x2, RZ ;  /* 0x00000002d8127824 */ /* 0x000fe200078e00ff */
[----:B------:R-:W-:Y:S02]  /*13e30*/  SHF.R.S32.HI R5, RZ, 0x1f, R196 ;  /* 0x0000001fff057819 */ /* 0x000fe400000114c4 */
[----:B------:R-:W-:Y:S01]  /*13e40*/  SHF.L.U64.HI R27, R219, 0x1, R229 ;  /* 0x00000001db1b7819 */ /* 0x000fe200000102e5 */
[----:B------:R-:W-:Y:S01]  /*13e50*/  IMAD R4, R2, c[0x0][0x208], RZ ;  /* 0x0000820002047a24 */ /* 0x000fe200078e02ff */
[C---:B------:R-:W-:Y:S01]  /*13e60*/  SHF.L.U64.HI R25, R218.reuse, 0x1, R230 ;  /* 0x00000001da197819 */ /* 0x040fe200000102e6 */
[C---:B------:R-:W-:Y:S01]  /*13e70*/  IMAD.WIDE.U32 R2, R211.reuse, c[0x0][0x208], RZ ;  /* 0x00008200d3027a25 */ /* 0x040fe200078e00ff */
        /* <DEDUP_REMOVED lines=13> */
.L_x_3070:
        /* <DEDUP_REMOVED lines=22> */
.L_x_3071:
[C---:B------:R-:W-:Y:S02]  /*140b0*/  IADD3 R3, -R6.reuse, 0x10, RZ ;  /* 0x0000001006037810 */ /* 0x040fe40007ffe1ff */
[----:B------:R-:W-:Y:S02]  /*140c0*/  ISETP.NE.U32.AND P2, PT, R6, RZ, PT ;  /* 0x000000ff0600720c */ /* 0x000fe40003f45070 */
[----:B------:R-:W-:Y:S02]  /*140d0*/  LOP3.LUT R3, R3, 0xf, RZ, 0xc0, !PT ;  /* 0x0000000f03037812 */ /* 0x000fe400078ec0ff */
[C---:B------:R-:W-:Y:S02]  /*140e0*/  ISETP.NE.U32.AND P3, PT, R16.reuse, RZ, PT ;  /* 0x000000ff1000720c */ /* 0x040fe40003f65070 */
        /* <DEDUP_REMOVED lines=17> */
.L_x_2966:
[----:B------:R-:W-:Y:S05]  /*14200*/  BSYNC B0 ;  /* 0x0000000000007941 */ /* 0x000fea0003800000 */
.L_x_2965:
[----:B------:R-:W0:Y:S01]  /*14210*/  LDGDEPBAR ;  /* 0x00000000000079af */ /* 0x000e220000000000 */
[----:B------:R-:W-:Y:S01]  /*14220*/  WARPSYNC 0xffffffff ;  /* 0xffffffff00007948 */ /* 0x000fe20003800000 */
[C---:B--23--:R-:W-:Y:S01]  /*14230*/  HMMA.16816.F32.BF16 R4, R36.reuse, R12, RZ ;  /* 0x0000000c2404723c */ /* 0x04cfe200000418ff */
[----:B------:R-:W-:Y:S01]  /*14240*/  MOV R189, c[0x0][0x2c4] ;  /* 0x0000b10000bd7a02 */ /* 0x000fe20000000f00 */
[----:B------:R-:W-:Y:S02]  /*14250*/  BSSY B0, `(.L_x_2969) ;  /* 0x0000314000007945 */ /* 0x000fe40003800000 */
[-C--:B------:R-:W-:Y:S02]  /*14260*/  IADD3 R2, R178, R0.reuse, RZ ;  /* 0x00000000b2027210 */ /* 0x080fe40007ffe0ff */
[CC--:B------:R-:W-:Y:S02]  /*14270*/  IADD3 R8, R179.reuse, R0.reuse, RZ ;  /* 0x00000000b3087210 */ /* 0x0c0fe40007ffe0ff */
[C---:B------:R-:W-:Y:S01]  /*14280*/  HMMA.16816.F32.BF16 R12, R36.reuse, R14, RZ ;  /* 0x0000000e240c723c */ /* 0x040fe200000418ff */
[----:B------:R-:W-:Y:S02]  /*14290*/  IADD3 R3, R179, R0, R178 ;  /* 0x00000000b3037210 */ /* 0x000fe40007ffe0b2 */
[----:B------:R-:W-:Y:S02]  /*142a0*/  ISETP.NE.AND P0, PT, R189, 0x1, PT ;  /* 0x00000001bd00780c */ /* 0x000fe40003f05270 */
[----:B------:R-:W-:Y:S03]  /*142b0*/  SHF.L.U32 R215, R188, 0x6, RZ ;  /* 0x00000006bcd77819 */ /* 0x000fe600000006ff */
        /* <DEDUP_REMOVED lines=142> */
[----:B------:R2:W-:Y:S01]  /*14ba0*/  MUFU.TANH R162, R2 ;  /* 0x0000000200a27308 */ /* 0x0005e20000002400 */
[----:B-1----:R-:W-:Y:S09]  /*14bb0*/  FMUL.FTZ R0, R5, c[0x0][0x320] ;  /* 0x0000c80005007a20 */ /* 0x002ff20000410000 */
[----:B------:R1:W3:Y:S01]  /*14bc0*/  MUFU.TANH R169, R0 ;  /* 0x0000000000a97308 */ /* 0x0002e20000002400 */
[----:B--2---:R-:W-:Y:S04]  /*14bd0*/  @P0 IMAD.HI.U32 R2, R225, c[0x0][0x2c8], RZ ;  /* 0x0000b200e1020a27 */ /* 0x004fe800078e00ff */
[----:B-1----:R-:W-:Y:S05]  /*14be0*/  FMUL.FTZ R0, R6, c[0x0][0x320] ;  /* 0x0000c80006007a20 */ /* 0x002fea0000410000 */
[----:B------:R1:W-:Y:S02]  /*14bf0*/  MUFU.TANH R168, R0 ;  /* 0x0000000000a87308 */ /* 0x0003e40000002400 */
[----:B-1----:R-:W-:Y:S02]  /*14c00*/  FMUL.FTZ R0, R7, c[0x0][0x320] ;  /* 0x0000c80007007a20 */ /* 0x002fe40000410000 */
[----:B------:R-:W1:Y:S06]  /*14c10*/  LDSM.16.M88.4 R4, [R3+0x5000] ;  /* 0x005000000304783b */ /* 0x000e6c0000000200 */
[----:B------:R2:W-:Y:S02]  /*14c20*/  MUFU.TANH R163, R0 ;  /* 0x0000000000a37308 */ /* 0x0005e40000002400 */
[----:B--2---:R-:W-:Y:S08]  /*14c30*/  FMUL.FTZ R0, R13, c[0x0][0x320] ;  /* 0x0000c8000d007a20 */ /* 0x004ff00000410000 */
[----:B------:R2:W-:Y:S01]  /*14c40*/  MUFU.TANH R161, R0 ;  /* 0x0000000000a17308 */ /* 0x0005e20000002400 */
[C---:B-1----:R-:W-:Y:S08]  /*14c50*/  HMMA.16816.F32.BF16 R24, R164.reuse, R4, R24 ;  /* 0x00000004a418723c */ /* 0x042ff00000041818 */
[C---:B------:R-:W-:Y:S04]  /*14c60*/  HMMA.16816.F32.BF16 R28, R164.reuse, R6, R28 ;  /* 0x00000006a41c723c */ /* 0x040fe8000004181c */
[----:B--2---:R-:W-:Y:S04]  /*14c70*/  FMUL.FTZ R0, R14, c[0x0][0x320] ;  /* 0x0000c8000e007a20 */ /* 0x004fe80000410000 */
[----:B------:R1:W-:Y:S11]  /*14c80*/  MUFU.TANH R160, R0 ;  /* 0x0000000000a07308 */ /* 0x0003f60000002400 */
[----:B------:R-:W-:Y:S05]  /*14c90*/  @!UPT UIADD3 URZ, URZ, URZ, URZ ;  /* 0x0000003f3f3ff290 */ /* 0x000fea000fffe03f */
[----:B------:R-:W-:Y:S02]  /*14ca0*/  FMUL.FTZ R4, R29, c[0x0][0x320] ;  /* 0x0000c8001d047a20 */ /* 0x000fe40000410000 */
[----:B------:R-:W-:Y:S02]  /*14cb0*/  FMUL.FTZ R6, R31, c[0x0][0x320] ;  /* 0x0000c8001f067a20 */ /* 0x000fe40000410000 */
[----:B-1----:R-:W-:Y:S02]  /*14cc0*/  FMUL.FTZ R0, R15, c[0x0][0x320] ;  /* 0x0000c8000f007a20 */ /* 0x002fe40000410000 */
[----:B------:R1:W2:Y:S01]  /*14cd0*/  LDSM.16.M88.4 R12, [R3+0x5800] ;  /* 0x00580000030c783b */ /* 0x0002a20000000200 */
[----:B------:R-:W-:Y:S04]  /*14ce0*/  DEPBAR.LE SB0, 0x2 ;  /* 0x000080800000791a */ /* 0x000fe80000000000 */
[----:B------:R4:W5:Y:S03]  /*14cf0*/  MUFU.TANH R158, R0 ;  /* 0x00000000009e7308 */ /* 0x0009660000002400 */
[----:B------:R-:W-:Y:S01]  /*14d00*/  BAR.SYNC.DEFER_BLOCKING 0x0 ;  /* 0x0000000000007b1d */ /* 0x000fe20000010000 */
[----:B-1----:R-:W-:Y:S02]  /*14d10*/  FMUL.FTZ R3, R25, c[0x0][0x320] ;  /* 0x0000c80019037a20 */ /* 0x002fe40000410000 */
[----:B----4-:R-:W-:Y:S04]  /*14d20*/  FMUL.FTZ R0, R16, c[0x0][0x320] ;  /* 0x0000c80010007a20 */ /* 0x010fe80000410000 */
[----:B------:R1:W-:Y:S01]  /*14d30*/  MUFU.TANH R159, R0 ;  /* 0x00000000009f7308 */ /* 0x0003e20000002400 */
[C---:B--2---:R-:W-:Y:S08]  /*14d40*/  HMMA.16816.F32.BF16 R32, R164.reuse, R12, R32 ;  /* 0x0000000ca420723c */ /* 0x044ff00000041820 */
[----:B------:R-:W-:Y:S04]  /*14d50*/  HMMA.16816.F32.BF16 R36, R164, R14, R36 ;  /* 0x0000000ea424723c */ /* 0x000fe80000041824 */
[----:B-1----:R-:W-:Y:S02]  /*14d60*/  FMUL.FTZ R0, R17, c[0x0][0x320] ;  /* 0x0000c80011007a20 */ /* 0x002fe40000410000 */
[----:B------:R1:W-:Y:S10]  /*14d70*/  MUFU.TANH R17, R3 ;  /* 0x0000000300117308 */ /* 0x0003f40000002400 */
[----:B------:R-:W-:Y:S02]  /*14d80*/  FMUL.FTZ R8, R33, c[0x0][0x320] ;  /* 0x0000c80021087a20 */ /* 0x000fe40000410000 */
[----:B------:R-:W-:Y:S01]  /*14d90*/  FMUL.FTZ R9, R34, c[0x0][0x320] ;  /* 0x0000c80022097a20 */ /* 0x000fe20000410000 */
[----:B------:R2:W-:Y:S01]  /*14da0*/  MUFU.TANH R157, R0 ;  /* 0x00000000009d7308 */ /* 0x0005e20000002400 */
[----:B-1----:R-:W-:Y:S09]  /*14db0*/  FMUL.FTZ R3, R26, c[0x0][0x320] ;  /* 0x0000c8001a037a20 */ /* 0x002ff20000410000 */
[----:B------:R-:W-:Y:S01]  /*14dc0*/  MUFU.TANH R26, R3 ;  /* 0x00000003001a7308 */ /* 0x000fe20000002400 */
[----:B--2---:R-:W-:Y:S09]  /*14dd0*/  FMUL.FTZ R0, R18, c[0x0][0x320] ;  /* 0x0000c80012007a20 */ /* 0x004ff20000410000 */
[----:B------:R1:W-:Y:S02]  /*14de0*/  MUFU.TANH R156, R0 ;  /* 0x00000000009c7308 */ /* 0x0003e40000002400 */
[----:B-1----:R-:W-:Y:S02]  /*14df0*/  FMUL.FTZ R0, R19, c[0x0][0x320] ;  /* 0x0000c80013007a20 */ /* 0x002fe40000410000 */
[----:B------:R-:W-:Y:S06]  /*14e00*/  FMUL.FTZ R19, R35, c[0x0][0x320] ;  /* 0x0000c80023137a20 */ /* 0x000fec0000410000 */
[----:B------:R1:W2:Y:S10]  /*14e10*/  MUFU.TANH R155, R0 ;  /* 0x00000000009b7308 */ /* 0x0002b40000002400 */
[----:B------:R-:W-:Y:S01]  /*14e20*/  MUFU.TANH R19, R19 ;  /* 0x0000001300137308 */ /* 0x000fe20000002400 */
[----:B-1----:R-:W-:Y:S09]  /*14e30*/  FMUL.FTZ R0, R20, c[0x0][0x320] ;  /* 0x0000c80014007a20 */ /* 0x002ff20000410000 */
[----:B------:R1:W-:Y:S10]  /*14e40*/  MUFU.TANH R20, R8 ;  /* 0x0000000800147308 */ /* 0x0003f40000002400 */
[----:B------:R4:W-:Y:S01]  /*14e50*/  MUFU.TANH R154, R0 ;  /* 0x00000000009a7308 */ /* 0x0009e20000002400 */
[----:B-1----:R-:W-:Y:S02]  /*14e60*/  FMUL.FTZ R8, R36, c[0x0][0x320] ;  /* 0x0000c80024087a20 */ /* 0x002fe40000410000 */
[----:B----4-:R-:W-:Y:S07]  /*14e70*/  FMUL.FTZ R0, R21, c[0x0][0x320] ;  /* 0x0000c80015007a20 */ /* 0x010fee0000410000 */
[----:B------:R1:W-:Y:S02]  /*14e80*/  MUFU.TANH R21, R0 ;  /* 0x0000000000157308 */ /* 0x0003e40000002400 */
[----:B-1----:R-:W-:Y:S08]  /*14e90*/  FMUL.FTZ R0, R22, c[0x0][0x320] ;  /* 0x0000c80016007a20 */ /* 0x002ff00000410000 */
[----:B------:R-:W-:Y:S10]  /*14ea0*/  MUFU.TANH R22, R6 ;  /* 0x0000000600167308 */ /* 0x000ff40000002400 */
[----:B------:R1:W-:Y:S02]  /*14eb0*/  MUFU.TANH R152, R0 ;  /* 0x0000000000987308 */ /* 0x0003e40000002400 */
[----:B-1----:R-:W-:Y:S08]  /*14ec0*/  FMUL.FTZ R0, R23, c[0x0][0x320] ;  /* 0x0000c80017007a20 */ /* 0x002ff00000410000 */
[----:B------:R1:W-:Y:S10]  /*14ed0*/  MUFU.TANH R23, R4 ;  /* 0x0000000400177308 */ /* 0x0003f40000002400 */
[----:B------:R4:W2:Y:S01]  /*14ee0*/  MUFU.TANH R18, R0 ;  /* 0x0000000000127308 */ /* 0x0008a20000002400 */
[----:B-1----:R-:W-:Y:S02]  /*14ef0*/  FMUL.FTZ R4, R30, c[0x0][0x320] ;  /* 0x0000c8001e047a20 */ /* 0x002fe40000410000 */
[----:B----4-:R-:W-:Y:S07]  /*14f00*/  FMUL.FTZ R0, R24, c[0x0][0x320] ;  /* 0x0000c80018007a20 */ /* 0x010fee0000410000 */
[----:B------:R-:W-:Y:S10]  /*14f10*/  MUFU.TANH R24, R4 ;  /* 0x0000000400187308 */ /* 0x000ff40000002400 */
[----:B------:R1:W4:Y:S02]  /*14f20*/  MUFU.TANH R153, R0 ;  /* 0x0000000000997308 */ /* 0x0003240000002400 */
        /* <DEDUP_REMOVED lines=13> */
[C---:B------:R-:W-:Y:S02]  /*15000*/  ISETP.GT.AND P1, PT, R2.reuse, 0x1, PT ;  /* 0x000000010200780c */ /* 0x040fe40003f24270 */
[----:B------:R-:W-:Y:S01]  /*15010*/  ISETP.GT.AND P2, PT, R2, RZ, PT ;  /* 0x000000ff0200720c */ /* 0x000fe20003f44270 */
[----:B------:R1:W2:Y:S01]  /*15020*/  MUFU.TANH R16, R3 ;  /* 0x0000000300107308 */ /* 0x0002a20000002400 */
[----:B---3--:R-:W-:Y:S02]  /*15030*/  FSEL R4, R169, -INF , P1 ;  /* 0xff800000a9047808 */ /* 0x008fe40000800000 */
[----:B------:R-:W-:Y:S02]  /*15040*/  ISETP.GT.AND P1, PT, R0, 0x9, PT ;  /* 0x000000090000780c */ /* 0x000fe40003f24270 */
[----:B------:R-:W-:Y:S02]  /*15050*/  FSEL R5, R170, -INF , P2 ;  /* 0xff800000aa057808 */ /* 0x000fe40001000000 */
[----:B------:R-:W-:Y:S02]  /*15060*/  ISETP.GT.AND P0, PT, R0, RZ, PT ;  /* 0x000000ff0000720c */ /* 0x000fe40003f04270 */
[----:B------:R-:W-:Y:S02]  /*15070*/  ISETP.GT.AND P2, PT, R2, 0x9, PT ;  /* 0x000000090200780c */ /* 0x000fe40003f44270 */
[----:B-----5:R-:W-:Y:S02]  /*15080*/  FSEL R15, R158, -INF , P1 ;  /* 0xff8000009e0f7808 */ /* 0x020fe40000800000 */
[----:B------:R-:W-:Y:S02]  /*15090*/  ISETP.GT.AND P4, PT, R2, 0x8, PT ;  /* 0x000000080200780c */ /* 0x000fe40003f84270 */
[----:B------:R-:W-:Y:S02]  /*150a0*/  ISETP.GT.AND P1, PT, R0, 0x11, PT ;  /* 0x000000110000780c */ /* 0x000fe40003f24270 */
[----:B------:R-:W-:Y:S02]  /*150b0*/  FSEL R14, R168, -INF , P0 ;  /* 0xff800000a80e7808 */ /* 0x000fe40000000000 */
[----:B------:R-:W-:Y:S02]  /*150c0*/  FSEL R6, R161, -INF , P2 ;  /* 0xff800000a1067808 */ /* 0x000fe40001000000 */
[----:B------:R-:W-:Y:S02]  /*150d0*/  ISETP.GT.AND P0, PT, R0, 0x8, PT ;  /* 0x000000080000780c */ /* 0x000fe40003f04270 */
[----:B------:R-:W-:Y:S02]  /*150e0*/  ISETP.GT.AND P2, PT, R2, 0x11, PT ;  /* 0x000000110200780c */ /* 0x000fe40003f44270 */
[----:B------:R-:W-:Y:S02]  /*150f0*/  FSEL R7, R162, -INF , P4 ;  /* 0xff800000a2077808 */ /* 0x000fe40002000000 */
[----:B------:R-:W-:Y:S02]  /*15100*/  FSEL R162, R155, -INF , P1 ;  /* 0xff8000009ba27808 */ /* 0x000fe40000800000 */
[----:B------:R-:W-:Y:S02]  /*15110*/  ISETP.GT.AND P1, PT, R0, 0x19, PT ;  /* 0x000000190000780c */ /* 0x000fe40003f24270 */
[----:B------:R-:W-:Y:S02]  /*15120*/  FSEL R12, R160, -INF , P0 ;  /* 0xff800000a00c7808 */ /* 0x000fe40000000000 */
[----:B------:R-:W-:Y:S02]  /*15130*/  FSEL R160, R157, -INF , P2 ;  /* 0xff8000009da07808 */ /* 0x000fe40001000000 */
[----:B------:R-:W-:Y:S02]  /*15140*/  ISETP.GT.AND P2, PT, R2, 0x19, PT ;  /* 0x000000190200780c */ /* 0x000fe40003f44270 */
[----:B------:R-:W-:Y:S02]  /*15150*/  FSEL R166, R18, -INF , P1 ;  /* 0xff80000012a67808 */ /* 0x000fe40000800000 */
[----:B-1----:R-:W-:Y:S01]  /*15160*/  FMNMX.FTZ R3, R5, R106, !PT ;  /* 0x0000006a05037209 */ /* 0x002fe20007810000 */
[----:B------:R1:W3:Y:S01]  /*15170*/  MUFU.TANH R18, R8 ;  /* 0x0000000800127308 */ /* 0x0002e20000002400 */
[----:B------:R-:W-:Y:S02]  /*15180*/  FSEL R164, R21, -INF , P2 ;  /* 0xff80000015a47808 */ /* 0x000fe40001000000 */
[----:B------:R-:W-:Y:S02]  /*15190*/  FMNMX.FTZ R3, R4, R3, !PT ;  /* 0x0000000304037209 */ /* 0x000fe40007810000 */
[----:B------:R-:W-:Y:S02]  /*151a0*/  ISETP.GT.AND P3, PT, R0, 0x1, PT ;  /* 0x000000010000780c */ /* 0x000fe40003f64270 */
[----:B------:R-:W-:Y:S02]  /*151b0*/  FMNMX.FTZ R3, R7, R3, !PT ;  /* 0x0000000307037209 */ /* 0x000fe40007810000 */
[----:B------:R-:W-:Y:S01]  /*151c0*/  FSEL R13, R163, -INF , P3 ;  /* 0xff800000a30d7808 */ /* 0x000fe20001800000 */
[----:B------:R5:W-:Y:S01]  /*151d0*/  MUFU.TANH R21, R9 ;  /* 0x0000000900157308 */ /* 0x000be20000002400 */
[----:B------:R-:W-:Y:S02]  /*151e0*/  ISETP.GT.AND P3, PT, R2, 0x10, PT ;  /* 0x000000100200780c */ /* 0x000fe40003f64270 */
[----:B------:R-:W-:Y:S02]  /*151f0*/  FMNMX.FTZ R3, R6, R3, !PT ;  /* 0x0000000306037209 */ /* 0x000fe40007810000 */
[----:B------:R-:W-:Y:S02]  /*15200*/  FSEL R159, R159, -INF , P3 ;  /* 0xff8000009f9f7808 */ /* 0x000fe40001800000 */
[----:B------:R-:W-:Y:S02]  /*15210*/  ISETP.GT.AND P3, PT, R2, 0x18, PT ;  /* 0x000000180200780c */ /* 0x000fe40003f64270 */
[----:B------:R-:W-:Y:S02]  /*15220*/  FMNMX.FTZ R3, R159, R3, !PT ;  /* 0x000000039f037209 */ /* 0x000fe40007810000 */
[----:B------:R-:W-:Y:S02]  /*15230*/  FSEL R163, R154, -INF , P3 ;  /* 0xff8000009aa37808 */ /* 0x000fe40001800000 */
[----:B------:R-:W-:Y:S02]  /*15240*/  FMNMX.FTZ R3, R160, R3, !PT ;  /* 0x00000003a0037209 */ /* 0x000fe40007810000 */
[----:B------:R-:W-:Y:S02]  /*15250*/  ISETP.GT.AND P3, PT, R2, 0x20, PT ;  /* 0x000000200200780c */ /* 0x000fe40003f64270 */
[----:B------:R-:W-:Y:S02]  /*15260*/  FMNMX.FTZ R3, R163, R3, !PT ;  /* 0x00000003a3037209 */ /* 0x000fe40007810000 */
[----:B-1----:R-:W-:Y:S02]  /*15270*/  FMNMX.FTZ R8, R14, R107, !PT ;  /* 0x0000006b0e087209 */ /* 0x002fe40007810000 */
[----:B------:R-:W-:Y:S02]  /*15280*/  ISETP.GT.AND P2, PT, R2, 0x21, PT ;  /* 0x000000210200780c */ /* 0x000fe40003f44270 */
[----:B----4-:R-:W-:Y:S01]  /*15290*/  FSEL R167, R153, -INF , P3 ;  /* 0xff80000099a77808 */ /* 0x010fe20001800000 */
[----:B-----5:R-:W-:Y:S01]  /*152a0*/  FMUL.FTZ R9, R37, c[0x0][0x320] ;  /* 0x0000c80025097a20 */ /* 0x020fe20000410000 */
[----:B------:R-:W-:Y:S02]  /*152b0*/  FMNMX.FTZ R3, R164, R3, !PT ;  /* 0x00000003a4037209 */ /* 0x000fe40007810000 */
[----:B------:R-:W-:Y:S02]  /*152c0*/  FMNMX.FTZ R8, R13, R8, !PT ;  /* 0x000000080d087209 */ /* 0x000fe40007810000 */
[----:B------:R-:W-:Y:S02]  /*152d0*/  FSEL R169, R17, -INF , P2 ;  /* 0xff80000011a97808 */ /* 0x000fe40001000000 */
[----:B------:R1:W4:Y:S01]  /*152e0*/  MUFU.TANH R17, R9 ;  /* 0x0000000900117308 */ /* 0x0003220000002400 */
[----:B------:R-:W-:Y:S02]  /*152f0*/  ISETP.GT.AND P1, PT, R2, 0x28, PT ;  /* 0x000000280200780c */ /* 0x000fe40003f24270 */
[----:B------:R-:W-:Y:S02]  /*15300*/  FMNMX.FTZ R3, R167, R3, !PT ;  /* 0x00000003a7037209 */ /* 0x000fe40007810000 */
[----:B------:R-:W-:Y:S02]  /*15310*/  FMNMX.FTZ R8, R12, R8, !PT ;  /* 0x000000080c087209 */ /* 0x000fe40007810000 */
[C---:B------:R-:W-:Y:S02]  /*15320*/  ISETP.GT.AND P4, PT, R2.reuse, 0x30, PT ;  /* 0x000000300200780c */ /* 0x040fe40003f84270 */
[----:B------:R-:W-:Y:S02]  /*15330*/  FSEL R175, R25, -INF , P1 ;  /* 0xff80000019af7808 */ /* 0x000fe40000800000 */
[C---:B------:R-:W-:Y:S02]  /*15340*/  ISETP.GT.AND P5, PT, R2.reuse, 0x29, PT ;  /* 0x000000290200780c */ /* 0x040fe40003fa4270 */
[----:B------:R-:W-:Y:S02]  /*15350*/  FMNMX.FTZ R3, R169, R3, !PT ;  /* 0x00000003a9037209 */ /* 0x000fe40007810000 */
[C---:B------:R-:W-:Y:S02]  /*15360*/  ISETP.GT.AND P2, PT, R2.reuse, 0x38, PT ;  /* 0x000000380200780c */ /* 0x040fe40003f44270 */
[C---:B------:R-:W-:Y:S02]  /*15370*/  ISETP.GT.AND P1, PT, R2.reuse, 0x39, PT ;  /* 0x000000390200780c */ /* 0x040fe40003f24270 */
[----:B------:R-:W-:Y:S02]  /*15380*/  ISETP.GT.AND P3, PT, R2, 0x31, PT ;  /* 0x000000310200780c */ /* 0x000fe40003f64270 */
[----:B------:R-:W-:Y:S01]  /*15390*/  FMNMX.FTZ R2, R15, R8, !PT ;  /* 0x000000080f027209 */ /* 0x000fe20007810000 */
[----:B------:R-:W-:Y:S01]  /*153a0*/  FMUL.FTZ R8, R38, c[0x0][0x320] ;  /* 0x0000c80026087a20 */ /* 0x000fe20000410000 */
[----:B--2---:R-:W-:Y:S01]  /*153b0*/  FSEL R204, R16, -INF , P4 ;  /* 0xff80000010cc7808 */ /* 0x004fe20002000000 */
[----:B-1----:R-:W-:Y:S01]  /*153c0*/  FMUL.FTZ R9, R39, c[0x0][0x320] ;  /* 0x0000c80027097a20 */ /* 0x002fe20000410000 */
[----:B------:R-:W-:Y:S01]  /*153d0*/  FSEL R171, R23, -INF , P5 ;  /* 0xff80000017ab7808 */ /* 0x000fe20002800000 */
[----:B------:R1:W2:Y:S01]  /*153e0*/  MUFU.TANH R16, R8 ;  /* 0x0000000800107308 */ /* 0x0002a20000002400 */
[----:B------:R-:W-:Y:S02]  /*153f0*/  FMNMX.FTZ R3, R175, R3, !PT ;  /* 0x00000003af037209 */ /* 0x000fe40007810000 */
[----:B------:R-:W-:Y:S02]  /*15400*/  FSEL R201, R20, -INF , P3 ;  /* 0xff80000014c97808 */ /* 0x000fe40001800000 */
[----:B------:R-:W-:Y:S02]  /*15410*/  FMNMX.FTZ R3, R171, R3, !PT ;  /* 0x00000003ab037209 */ /* 0x000fe40007810000 */
[----:B---3--:R-:W-:Y:S02]  /*15420*/  FSEL R200, R18, -INF , P2 ;  /* 0xff80000012c87808 */ /* 0x008fe40001000000 */
[----:B------:R-:W-:Y:S01]  /*15430*/  FMNMX.FTZ R3, R204, R3, !PT ;  /* 0x00000003cc037209 */ /* 0x000fe20007810000 */
[----:B------:R-:W3:Y:S01]  /*15440*/  MUFU.TANH R9, R9 ;  /* 0x0000000900097308 */ /* 0x000ee20000002400 */
[----:B----4-:R-:W-:Y:S02]  /*15450*/  FSEL R197, R17, -INF , P1 ;  /* 0xff80000011c57808 */ /* 0x010fe40000800000 */
[----:B------:R-:W-:Y:S02]  /*15460*/  FMNMX.FTZ R3, R201, R3, !PT ;  /* 0x00000003c9037209 */ /* 0x000fe40007810000 */
[----:B------:R-:W-:Y:S02]  /*15470*/  ISETP.GT.AND P0, PT, R0, 0x10, PT ;  /* 0x000000100000780c */ /* 0x000fe40003f04270 */
[----:B------:R-:W-:Y:S02]  /*15480*/  FMNMX.FTZ R3, R200, R3, !PT ;  /* 0x00000003c8037209 */ /* 0x000fe40007810000 */
[----:B------:R-:W-:Y:S02]  /*15490*/  FSEL R161, R156, -INF , P0 ;  /* 0xff8000009ca17808 */ /* 0x000fe40000000000 */
[----:B------:R-:W-:Y:S02]  /*154a0*/  FMNMX.FTZ R3, R197, R3, !PT ;  /* 0x00000003c5037209 */ /* 0x000fe40007810000 */
[C---:B------:R-:W-:Y:S02]  /*154b0*/  ISETP.GT.AND P0, PT, R0.reuse, 0x18, PT ;  /* 0x000000180000780c */ /* 0x040fe40003f04270 */
[----:B------:R-:W-:Y:S01]  /*154c0*/  ISETP.GT.AND P1, PT, R0, 0x30, PT ;  /* 0x000000300000780c */ /* 0x000fe20003f24270 */
[----:B-1----:R-:W1:Y:S01]  /*154d0*/  SHFL.BFLY PT, R8, R3, 0x2, 0x1f ;  /* 0x0c401f0003087f89 */ /* 0x002e6200000e0000 */
[----:B------:R-:W-:Y:S02]  /*154e0*/  FSEL R165, R152, -INF , P0 ;  /* 0xff80000098a57808 */ /* 0x000fe40000000000 */
[C---:B------:R-:W-:Y:S02]  /*154f0*/  ISETP.GT.AND P0, PT, R0.reuse, 0x20, PT ;  /* 0x000000200000780c */ /* 0x040fe40003f04270 */
[----:B------:R-:W-:Y:S02]  /*15500*/  ISETP.GT.AND P3, PT, R0, 0x28, PT ;  /* 0x000000280000780c */ /* 0x000fe40003f64270 */
[----:B------:R-:W-:Y:S02]  /*15510*/  FSEL R170, R26, -INF , P0 ;  /* 0xff8000001aaa7808 */ /* 0x000fe40000000000 */
[C---:B------:R-:W-:Y:S02]  /*15520*/  ISETP.GT.AND P0, PT, R0.reuse, 0x21, PT ;  /* 0x000000210000780c */ /* 0x040fe40003f04270 */
[----:B------:R-:W-:Y:S02]  /*15530*/  FSEL R199, R21, -INF , P1 ;  /* 0xff80000015c77808 */ /* 0x000fe40000800000 */
[----:B------:R-:W-:Y:S02]  /*15540*/  FSEL R168, R27, -INF , P0 ;  /* 0xff8000001ba87808 */ /* 0x000fe40000000000 */
[C---:B------:R-:W-:Y:S02]  /*15550*/  ISETP.GT.AND P0, PT, R0.reuse, 0x29, PT ;  /* 0x000000290000780c */ /* 0x040fe40003f04270 */
[----:B------:R-:W-:Y:S02]  /*15560*/  ISETP.GT.AND P1, PT, R0, 0x38, PT ;  /* 0x000000380000780c */ /* 0x000fe40003f24270 */
[----:B------:R-:W-:Y:S02]  /*15570*/  FSEL R174, R22, -INF , P0 ;  /* 0xff80000016ae7808 */ /* 0x000fe40000000000 */
[----:B------:R-:W-:Y:S02]  /*15580*/  ISETP.GT.AND P0, PT, R0, 0x31, PT ;  /* 0x000000310000780c */ /* 0x000fe40003f04270 */
[----:B--2---:R-:W-:Y:S02]  /*15590*/  FSEL R202, R16, -INF , P1 ;  /* 0xff80000010ca7808 */ /* 0x004fe40000800000 */
[----:B------:R-:W-:Y:S02]  /*155a0*/  FSEL R198, R19, -INF , P0 ;  /* 0xff80000013c67808 */ /* 0x000fe40000000000 */
[----:B------:R-:W-:Y:S02]  /*155b0*/  ISETP.GT.AND P0, PT, R0, 0x39, PT ;  /* 0x000000390000780c */ /* 0x000fe40003f04270 */
[----:B-1----:R-:W-:Y:S02]  /*155c0*/  FMNMX.FTZ R0, R3, R8, !PT ;  /* 0x0000000803007209 */ /* 0x002fe40007810000 */
[----:B---3--:R-:W-:Y:S02]  /*155d0*/  FSEL R207, R9, -INF , P0 ;  /* 0xff80000009cf7808 */ /* 0x008fe40000000000 */
[----:B------:R-:W-:Y:S01]  /*155e0*/  FMNMX.FTZ R2, R161, R2, !PT ;  /* 0x00000002a1027209 */ /* 0x000fe20007810000 */
[----:B------:R-:W1:Y:S01]  /*155f0*/  SHFL.BFLY PT, R9, R0, 0x1, 0x1f ;  /* 0x0c201f0000097f89 */ /* 0x000e6200000e0000 */
[----:B------:R-:W-:Y:S02]  /*15600*/  FSEL R173, R24, -INF , P3 ;  /* 0xff80000018ad7808 */ /* 0x000fe40001800000 */
[----:B------:R-:W-:Y:S02]  /*15610*/  FMNMX.FTZ R2, R162, R2, !PT ;  /* 0x00000002a2027209 */ /* 0x000fe40007810000 */
[----:B------:R-:W-:Y:S02]  /*15620*/  IADD3 R156, R187, R176, RZ ;  /* 0x000000b0bb9c7210 */ /* 0x000fe40007ffe0ff */
[----:B------:R-:W-:Y:S03]  /*15630*/  FMNMX.FTZ R2, R165, R2, !PT ;  /* 0x00000002a5027209 */ /* 0x000fe60007810000 */
[----:B------:R-:W-:Y:S01]  /*15640*/  LDSM.16.MT88.4 R32, [R156] ;  /* 0x000000009c20783b */ /* 0x000fe20000004200 */
[----:B------:R-:W-:Y:S04]  /*15650*/  FMNMX.FTZ R2, R166, R2, !PT ;  /* 0x00000002a6027209 */ /* 0x000fe80007810000 */
[----:B------:R-:W-:Y:S04]  /*15660*/  FMNMX.FTZ R2, R170, R2, !PT ;  /* 0x00000002aa027209 */ /* 0x000fe80007810000 */
[----:B------:R-:W-:Y:S04]  /*15670*/  FMNMX.FTZ R2, R168, R2, !PT ;  /* 0x00000002a8027209 */ /* 0x000fe80007810000 */
[----:B------:R-:W-:Y:S02]  /*15680*/  FMNMX.FTZ R2, R173, R2, !PT ;  /* 0x00000002ad027209 */ /* 0x000fe40007810000 */
[----:B-1----:R-:W-:Y:S02]  /*15690*/  FMNMX.FTZ R9, R0, R9, !PT ;  /* 0x0000000900097209 */ /* 0x002fe40007810000 */
[----:B------:R-:W-:Y:S02]  /*156a0*/  FMNMX.FTZ R2, R174, R2, !PT ;  /* 0x00000002ae027209 */ /* 0x000fe40007810000 */
[C---:B------:R-:W-:Y:S01]  /*156b0*/  FSETP.NEU.FTZ.AND P1, PT, R9.reuse, -INF , PT ;  /* 0xff8000000900780b */ /* 0x040fe20003f3d000 */
[----:B------:R-:W-:Y:S01]  /*156c0*/  FMUL.FTZ R0, R9, c[0x0][0x2d0] ;  /* 0x0000b40009007a20 */ /* 0x000fe20000410000 */
[----:B------:R-:W-:Y:S04]  /*156d0*/  FMNMX.FTZ R2, R199, R2, !PT ;  /* 0x00000002c7027209 */ /* 0x000fe80007810000 */
[----:B------:R-:W-:Y:S02]  /*156e0*/  FSEL R157, R0, RZ, P1 ;  /* 0x000000ff009d7208 */ /* 0x000fe40000800000 */
[----:B------:R-:W-:Y:S03]  /*156f0*/  FMNMX.FTZ R2, R198, R2, !PT ;  /* 0x00000002c6027209 */ /* 0x000fe60007810000 */
[--C-:B------:R-:W-:Y:S01]  /*15700*/  FFMA.FTZ R0, R5, c[0x0][0x2d0], -R157.reuse ;  /* 0x0000b40005007a23 */ /* 0x100fe2000001089d */
[----:B------:R-:W-:Y:S03]  /*15710*/  FMNMX.FTZ R2, R202, R2, !PT ;  /* 0x00000002ca027209 */ /* 0x000fe60007810000 */
[----:B------:R1:W-:Y:S01]  /*15720*/  MUFU.EX2 R206, R0 ;  /* 0x0000000000ce7308 */ /* 0x0003e20000000800 */
[----:B------:R-:W-:Y:S05]  /*15730*/  FMNMX.FTZ R2, R207, R2, !PT ;  /* 0x00000002cf027209 */ /* 0x000fea0007810000 */
[----:B------:R-:W2:Y:S01]  /*15740*/  SHFL.BFLY PT, R3, R2, 0x2, 0x1f ;  /* 0x0c401f0002037f89 */ /* 0x000ea200000e0000 */
[--C-:B-1----:R-:W-:Y:S04]  /*15750*/  FFMA.FTZ R0, R4, c[0x0][0x2d0], -R157.reuse ;  /* 0x0000b40004007a23 */ /* 0x102fe8000001089d */
[----:B------:R1:W3:Y:S01]  /*15760*/  MUFU.EX2 R205, R0 ;  /* 0x0000000000cd7308 */ /* 0x0002e20000000800 */
[----:B--2---:R-:W-:Y:S05]  /*15770*/  FMNMX.FTZ R2, R2, R3, !PT ;  /* 0x0000000302027209 */ /* 0x004fea0007810000 */
[----:B------:R-:W2:Y:S01]  /*15780*/  SHFL.BFLY PT, R3, R2, 0x1, 0x1f ;  /* 0x0c201f0002037f89 */ /* 0x000ea200000e0000 */
[--C-:B-1----:R-:W-:Y:S01]  /*15790*/  FFMA.FTZ R0, R7, c[0x0][0x2d0], -R157.reuse ;  /* 0x0000b40007007a23 */ /* 0x102fe2000001089d */
[----:B---3--:R-:W-:Y:S03]  /*157a0*/  F2FP.BF16.PACK_AB R152, R205, R206 ;  /* 0x000000cecd98723e */ /* 0x008fe600000010ff */
[----:B------:R1:W-:Y:S01]  /*157b0*/  MUFU.EX2 R213, R0 ;  /* 0x0000000000d57308 */ /* 0x0003e20000000800 */
[----:B--2---:R-:W-:Y:S04]  /*157c0*/  FMNMX.FTZ R8, R2, R3, !PT ;  /* 0x0000000302087209 */ /* 0x004fe80007810000 */
[C---:B------:R-:W-:Y:S01]  /*157d0*/  FSETP.NEU.FTZ.AND P0, PT, R8.reuse, -INF , PT ;  /* 0xff8000000800780b */ /* 0x040fe20003f1d000 */
[----:B------:R-:W-:Y:S05]  /*157e0*/  FMUL.FTZ R2, R8, c[0x0][0x2d0] ;  /* 0x0000b40008027a20 */ /* 0x000fea0000410000 */
[----:B------:R-:W-:Y:S02]  /*157f0*/  FSEL R158, R2, RZ, P0 ;  /* 0x000000ff029e7208 */ /* 0x000fe40000000000 */
[----:B------:R-:W-:Y:S02]  /*15800*/  FSEL R2, R9, RZ, P1 ;  /* 0x000000ff09027208 */ /* 0x000fe40000800000 */
[----:B------:R-:W-:Y:S01]  /*15810*/  ISETP.GE.AND P1, PT, R214, 0x1, PT ;  /* 0x00000001d600780c */ /* 0x000fe20003f26270 */
[----:B------:R-:W-:Y:S02]  /*15820*/  FFMA.FTZ R3, R15, c[0x0][0x2d0], -R158 ;  /* 0x0000b4000f037a23 */ /* 0x000fe4000001089e */
[----:B------:R-:W-:Y:S02]  /*15830*/  FADD.FTZ R2, -R2, R106 ;  /* 0x0000006a02027221 */ /* 0x000fe40000010100 */
[----:B------:R2:W-:Y:S01]  /*15840*/  MUFU.EX2 R208, R3 ;  /* 0x0000000300d07308 */ /* 0x0005e20000000800 */
[----:B-1----:R-:W-:Y:S02]  /*15850*/  FFMA.FTZ R0, R6, c[0x0][0x2d0], -R157 ;  /* 0x0000b40006007a23 */ /* 0x002fe4000001089d */
[----:B------:R-:W-:Y:S07]  /*15860*/  FMUL.FTZ R2, R2, c[0x0][0x2d0] ;  /* 0x0000b40002027a20 */ /* 0x000fee0000410000 */
[----:B------:R1:W3:Y:S10]  /*15870*/  MUFU.EX2 R212, R0 ;  /* 0x0000000000d47308 */ /* 0x0002f40000000800 */
[----:B------:R-:W4:Y:S01]  /*15880*/  MUFU.EX2 R2, R2 ;  /* 0x0000000200027308 */ /* 0x000f220000000800 */
[----:B--2---:R-:W-:Y:S04]  /*15890*/  IADD3 R3, R186, R176, RZ ;  /* 0x000000b0ba037210 */ /* 0x004fe80007ffe0ff */
[----:B------:R-:W-:Y:S01]  /*158a0*/  IADD3 R106, R184, R3, RZ ;  /* 0x00000003b86a7210 */ /* 0x000fe20007ffe0ff */
[----:B------:R-:W2:Y:S01]  /*158b0*/  LDSM.16.MT88.4 R16, [R3] ;  /* 0x000000000310783b */ /* 0x000ea20000004200 */
[--C-:B-1----:R-:W-:Y:S01]  /*158c0*/  FFMA.FTZ R0, R14, c[0x0][0x2d0], -R158.reuse ;  /* 0x0000b4000e007a23 */ /* 0x102fe2000001089e */
[----:B---3--:R-:W-:Y:S06]  /*158d0*/  F2FP.BF16.PACK_AB R154, R212, R213 ;  /* 0x000000d5d49a723e */ /* 0x008fec00000010ff */
[----:B------:R-:W1:Y:S01]  /*158e0*/  LDSM.16.MT88.4 R24, [R106] ;  /* 0x000000006a18783b */ /* 0x000e620000004200 */
[----:B------:R3:W-:Y:S01]  /*158f0*/  MUFU.EX2 R203, R0 ;  /* 0x0000000000cb7308 */ /* 0x0007e20000000800 */
[C---:B----4-:R-:W-:Y:S02]  /*15900*/  FMUL.FTZ R4, R2.reuse, R112 ;  /* 0x0000007002047220 */ /* 0x050fe40000410000 */
        /* <DEDUP_REMOVED lines=8> */
[--C-:B---3--:R-:W-:Y:S02]  /*15990*/  FFMA.FTZ R0, R13, c[0x0][0x2d0], -R158.reuse ;  /* 0x0000b4000d007a23 */ /* 0x108fe4000001089e */
[C---:B------:R-:W-:Y:S02]  /*159a0*/  FMUL.FTZ R13, R2.reuse, R117 ;  /* 0x00000075020d7220 */ /* 0x040fe40000410000 */
[----:B------:R-:W3:Y:S01]  /*159b0*/  MUFU.EX2 R210, R0 ;  /* 0x0000000000d27308 */ /* 0x000ee20000000800 */
        /* <DEDUP_REMOVED lines=12> */
[----:B---3--:R-:W-:Y:S01]  /*15a80*/  F2FP.BF16.PACK_AB R153, R210, R203 ;  /* 0x000000cbd299723e */ /* 0x008fe200000010ff */
[--C-:B------:R-:W-:Y:S02]  /*15a90*/  FFMA.FTZ R0, R12, c[0x0][0x2d0], -R158.reuse ;  /* 0x0000b4000c007a23 */ /* 0x100fe4000001089e */
[C---:B------:R-:W-:Y:S02]  /*15aa0*/  FMUL.FTZ R12, R2.reuse, R116 ;  /* 0x00000074020c7220 */ /* 0x040fe40000410000 */
[----:B------:R3:W4:Y:S01]  /*15ab0*/  MUFU.EX2 R209, R0 ;  /* 0x0000000000d17308 */ /* 0x0007220000000800 */
        /* <DEDUP_REMOVED lines=12> */
[----:B---3--:R-:W-:Y:S01]  /*15b80*/  FSEL R0, R8, RZ, P0 ;  /* 0x000000ff08007208 */ /* 0x008fe20000000000 */
[----:B------:R-:W-:Y:S01]  /*15b90*/  FMUL.FTZ R89, R2, R89 ;  /* 0x0000005902597220 */ /* 0x000fe20000410000 */
[----:B----4-:R-:W-:Y:S01]  /*15ba0*/  F2FP.BF16.PACK_AB R155, R208, R209 ;  /* 0x000000d1d09b723e */ /* 0x010fe200000010ff */
[----:B------:R-:W-:Y:S02]  /*15bb0*/  FMUL.FTZ R92, R2, R92 ;  /* 0x0000005c025c7220 */ /* 0x000fe40000410000 */
[----:B------:R-:W-:Y:S01]  /*15bc0*/  FADD.FTZ R0, -R0, R107 ;  /* 0x0000006b00007221 */ /* 0x000fe20000010100 */
[----:B------:R-:W-:Y:S01]  /*15bd0*/  IADD3 R107, R184, R156, RZ ;  /* 0x0000009cb86b7210 */ /* 0x000fe20007ffe0ff */
[----:B------:R-:W-:Y:S02]  /*15be0*/  FMUL.FTZ R93, R2, R93 ;  /* 0x0000005d025d7220 */ /* 0x000fe40000410000 */
[----:B------:R-:W-:Y:S02]  /*15bf0*/  FMUL.FTZ R0, R0, c[0x0][0x2d0] ;  /* 0x0000b40000007a20 */ /* 0x000fe40000410000 */
[C---:B------:R-:W-:Y:S02]  /*15c00*/  FMUL.FTZ R96, R2.reuse, R96 ;  /* 0x0000006002607220 */ /* 0x040fe40000410000 */
[C---:B------:R-:W-:Y:S02]  /*15c10*/  FMUL.FTZ R97, R2.reuse, R97 ;  /* 0x0000006102617220 */ /* 0x040fe40000410000 */
[----:B------:R-:W3:Y:S01]  /*15c20*/  MUFU.EX2 R0, R0 ;  /* 0x0000000000007308 */ /* 0x000ee20000000800 */
[C---:B------:R-:W-:Y:S02]  /*15c30*/  FMUL.FTZ R100, R2.reuse, R100 ;  /* 0x0000006402647220 */ /* 0x040fe40000410000 */
[----:B------:R-:W-:Y:S02]  /*15c40*/  FMUL.FTZ R101, R2, R101 ;  /* 0x0000006502657220 */ /* 0x000fe40000410000 */
[--C-:B------:R-:W-:Y:S05]  /*15c50*/  FFMA.FTZ R124, R169, c[0x0][0x2d0], -R157.reuse ;  /* 0x0000b400a97c7a23 */ /* 0x100fea000001089d */
[----:B------:R4:W-:Y:S01]  /*15c60*/  MUFU.EX2 R169, R124 ;  /* 0x0000007c00a97308 */ /* 0x0009e20000000800 */
[C---:B---3--:R-:W-:Y:S02]  /*15c70*/  FMUL.FTZ R6, R0.reuse, R114 ;  /* 0x0000007200067220 */ /* 0x048fe40000410000 */
[C---:B------:R-:W-:Y:S02]  /*15c80*/  FMUL.FTZ R7, R0.reuse, R115 ;  /* 0x0000007300077220 */ /* 0x040fe40000410000 */
[----:B------:R-:W3:Y:S01]  /*15c90*/  LDSM.16.MT88.4 R112, [R107] ;  /* 0x000000006b70783b */ /* 0x000ee20000004200 */
        /* <DEDUP_REMOVED lines=14> */
[C---:B-1----:R-:W-:Y:S03]  /*15d80*/  HMMA.16816.F32.BF16 R16, R152.reuse, R24, R16 ;  /* 0x000000189810723c */ /* 0x042fe60000041810 */
        /* <DEDUP_REMOVED lines=11> */
[C---:B------:R-:W-:Y:S03]  /*15e40*/  HMMA.16816.F32.BF16 R24, R152.reuse, R32, R24 ;  /* 0x000000209818723c */ /* 0x040fe60000041818 */
        /* <DEDUP_REMOVED lines=11> */
[C---:B---3--:R-:W-:Y:S03]  /*15f00*/  HMMA.16816.F32.BF16 R32, R152.reuse, R112, R32 ;  /* 0x000000709820723c */ /* 0x048fe60000041820 */
        /* <DEDUP_REMOVED lines=35> */
[----:B------:R-:W5:Y:S03]  /*16140*/  LDSM.16.MT88.4 R116, [R3+0x4000] ;  /* 0x004000000374783b */ /* 0x000f660000004200 */
[C---:B------:R-:W-:Y:S02]  /*16150*/  FMUL.FTZ R102, R0.reuse, R102 ;  /* 0x0000006600667220 */ /* 0x040fe40000410000 */
[----:B------:R-:W-:Y:S02]  /*16160*/  FMUL.FTZ R103, R0, R103 ;  /* 0x0000006700677220 */ /* 0x000fe40000410000 */
[----:B----4-:R-:W-:Y:S04]  /*16170*/  FFMA.FTZ R124, R170, c[0x0][0x2d0], -R158 ;  /* 0x0000b400aa7c7a23 */ /* 0x010fe8000001089e */
[----:B------:R-:W-:Y:S02]  /*16180*/  FFMA.FTZ R2, R2, R221, R206 ;  /* 0x000000dd02027223 */ /* 0x000fe400000100ce */
[----:B------:R-:W-:Y:S02]  /*16190*/  FFMA.FTZ R0, R0, R220, R203 ;  /* 0x000000dc00007223 */ /* 0x000fe400000100cb */
[----:B------:R-:W-:Y:S02]  /*161a0*/  FADD.FTZ R2, R205, R2 ;  /* 0x00000002cd027221 */ /* 0x000fe40000010000 */
[----:B--2---:R-:W-:Y:S02]  /*161b0*/  FFMA.FTZ R120, R161, c[0x0][0x2d0], -R158 ;  /* 0x0000b400a1787a23 */ /* 0x004fe4000001089e */
[----:B------:R-:W-:Y:S02]  /*161c0*/  FADD.FTZ R0, R210, R0 ;  /* 0x00000000d2007221 */ /* 0x000fe40000010000 */
[----:B------:R2:W4:Y:S01]  /*161d0*/  MUFU.EX2 R193, R120 ;  /* 0x0000007800c17308 */ /* 0x0005220000000800 */
[----:B------:R-:W-:Y:S01]  /*161e0*/  FADD.FTZ R2, R213, R2 ;  /* 0x00000002d5027221 */ /* 0x000fe20000010000 */
[C---:B-1----:R-:W-:Y:S03]  /*161f0*/  HMMA.16816.F32.BF16 R64, R152.reuse, R112, R64 ;  /* 0x000000709840723c */ /* 0x042fe60000041840 */
[----:B------:R-:W-:Y:S02]  /*16200*/  FADD.FTZ R0, R209, R0 ;  /* 0x00000000d1007221 */ /* 0x000fe40000010000 */
[----:B------:R-:W-:Y:S02]  /*16210*/  FADD.FTZ R2, R212, R2 ;  /* 0x00000002d4027221 */ /* 0x000fe40000010000 */
[----:B------:R-:W-:Y:S01]  /*16220*/  FADD.FTZ R0, R208, R0 ;  /* 0x00000000d0007221 */ /* 0x000fe20000010000 */
[C---:B------:R-:W-:Y:S01]  /*16230*/  HMMA.16816.F32.BF16 R68, R152.reuse, R114, R68 ;  /* 0x000000729844723c */ /* 0x040fe20000041844 */
[----:B------:R-:W1:Y:S03]  /*16240*/  LDSM.16.MT88.4 R112, [R106+0x4000] ;  /* 0x004000006a70783b */ /* 0x000e660000004200 */
[----:B---3--:R-:W-:Y:S04]  /*16250*/  FADD.FTZ R2, R195, R2 ;  /* 0x00000002c3027221 */ /* 0x008fe80000010000 */
[C---:B-----5:R-:W-:Y:S04]  /*16260*/  HMMA.16816.F32.BF16 R72, R152.reuse, R116, R72 ;  /* 0x000000749848723c */ /* 0x060fe80000041848 */
[----:B--2---:R-:W-:Y:S02]  /*16270*/  FFMA.FTZ R120, R162, c[0x0][0x2d0], -R158 ;  /* 0x0000b400a2787a23 */ /* 0x004fe4000001089e */
[----:B------:R-:W-:Y:S02]  /*16280*/  MUFU.EX2 R162, R129 ;  /* 0x0000008100a27308 */ /* 0x000fe40000000800 */
[C---:B------:R-:W-:Y:S01]  /*16290*/  HMMA.16816.F32.BF16 R76, R152.reuse, R118, R76 ;  /* 0x00000076984c723c */ /* 0x040fe2000004184c */
[----:B------:R-:W2:Y:S03]  /*162a0*/  LDSM.16.MT88.4 R116, [R156+0x4000] ;  /* 0x004000009c74783b */ /* 0x000ea60000004200 */
[----:B----4-:R-:W-:Y:S04]  /*162b0*/  FADD.FTZ R0, R193, R0 ;  /* 0x00000000c1007221 */ /* 0x010fe80000010000 */
        /* <DEDUP_REMOVED lines=158> */
[----:B------:R1:W5:Y:S07]  /*16ca0*/  LDSM.16.MT88.4 R4, [R3+0x5800] ;  /* 0x005800000304783b */ /* 0x00036e0000004200 */
[C---:B--2---:R-:W-:Y:S08]  /*16cb0*/  HMMA.16816.F32.BF16 R48, R152.reuse, R12, R48 ;  /* 0x0000000c9830723c */ /* 0x044ff00000041830 */
[C---:B------:R-:W-:Y:S01]  /*16cc0*/  HMMA.16816.F32.BF16 R52, R152.reuse, R14, R52 ;  /* 0x0000000e9834723c */ /* 0x040fe20000041834 */
[----:B------:R-:W2:Y:S07]  /*16cd0*/  LDSM.16.MT88.4 R12, [R156+0x5800] ;  /* 0x005800009c0c783b */ /* 0x000eae0000004200 */
[C---:B---3--:R-:W-:Y:S04]  /*16ce0*/  HMMA.16816.F32.BF16 R56, R152.reuse, R16, R56 ;  /* 0x000000109838723c */ /* 0x048fe80000041838 */
[----:B-1----:R-:W-:Y:S02]  /*16cf0*/  FADD.FTZ R3, R165, R0 ;  /* 0x00000000a5037221 */ /* 0x002fe40000010000 */
[----:B------:R-:W-:Y:S02]  /*16d00*/  FADD.FTZ R0, R160, R2 ;  /* 0x00000002a0007221 */ /* 0x000fe40000010000 */
[C---:B------:R-:W-:Y:S04]  /*16d10*/  HMMA.16816.F32.BF16 R60, R152.reuse, R18, R60 ;  /* 0x00000012983c723c */ /* 0x040fe8000004183c */
[----:B------:R-:W-:Y:S02]  /*16d20*/  FADD.FTZ R3, R159, R3 ;  /* 0x000000039f037221 */ /* 0x000fe40000010000 */
[----:B------:R-:W-:Y:S02]  /*16d30*/  FADD.FTZ R2, R163, R0 ;  /* 0x00000000a3027221 */ /* 0x000fe40000010000 */
[C---:B----4-:R-:W-:Y:S04]  /*16d40*/  HMMA.16816.F32.BF16 R64, R152.reuse, R20, R64 ;  /* 0x000000149840723c */ /* 0x050fe80000041840 */
[----:B------:R-:W-:Y:S02]  /*16d50*/  FADD.FTZ R0, R161, R3 ;  /* 0x00000003a1007221 */ /* 0x000fe40000010000 */
[----:B------:R-:W-:Y:S01]  /*16d60*/  FADD.FTZ R3, R162, R2 ;  /* 0x00000002a2037221 */ /* 0x000fe20000010000 */
[----:B------:R-:W-:Y:S01]  /*16d70*/  IADD3 R2, R214, 0x1, RZ ;  /* 0x00000001d6027810 */ /* 0x000fe20007ffe0ff */
[C---:B------:R-:W-:Y:S04]  /*16d80*/  HMMA.16816.F32.BF16 R68, R152.reuse, R22, R68 ;  /* 0x000000169844723c */ /* 0x040fe80000041844 */
[----:B------:R-:W-:Y:S01]  /*16d90*/  FADD.FTZ R0, R157, R0 ;  /* 0x000000009d007221 */ /* 0x000fe20000010000 */
[----:B------:R-:W-:Y:S01]  /*16da0*/  SEL R214, R2, RZ, !P1 ;  /* 0x000000ff02d67207 */ /* 0x000fe20004800000 */
[----:B------:R-:W-:Y:S02]  /*16db0*/  FADD.FTZ R221, R164, R3 ;  /* 0x00000003a4dd7221 */ /* 0x000fe40000010000 */
[C---:B-----5:R-:W-:Y:S04]  /*16dc0*/  HMMA.16816.F32.BF16 R72, R152.reuse, R4, R72 ;  /* 0x000000049848723c */ /* 0x060fe80000041848 */
[----:B------:R-:W-:Y:S04]  /*16dd0*/  FADD.FTZ R220, R158, R0 ;  /* 0x000000009edc7221 */ /* 0x000fe80000010000 */
[C---:B------:R-:W-:Y:S01]  /*16de0*/  HMMA.16816.F32.BF16 R76, R152.reuse, R6, R76 ;  /* 0x00000006984c723c */ /* 0x040fe2000004184c */
[----:B------:R-:W1:Y:S07]  /*16df0*/  LDSM.16.MT88.4 R4, [R107+0x5800] ;  /* 0x005800006b04783b */ /* 0x000e6e0000004200 */
[C---:B------:R-:W-:Y:S08]  /*16e00*/  HMMA.16816.F32.BF16 R80, R152.reuse, R24, R80 ;  /* 0x000000189850723c */ /* 0x040ff00000041850 */
[C---:B------:R-:W-:Y:S08]  /*16e10*/  HMMA.16816.F32.BF16 R84, R152.reuse, R26, R84 ;  /* 0x0000001a9854723c */ /* 0x040ff00000041854 */
[C---:B--2---:R-:W-:Y:S08]  /*16e20*/  HMMA.16816.F32.BF16 R88, R152.reuse, R12, R88 ;  /* 0x0000000c9858723c */ /* 0x044ff00000041858 */
[C---:B------:R-:W-:Y:S08]  /*16e30*/  HMMA.16816.F32.BF16 R92, R152.reuse, R14, R92 ;  /* 0x0000000e985c723c */ /* 0x040ff0000004185c */
[C---:B-1----:R-:W-:Y:S07]  /*16e40*/  HMMA.16816.F32.BF16 R96, R152.reuse, R4, R96 ;  /* 0x000000049860723c */ /* 0x042fee0000041860 */
[----:B------:R-:W-:Y:S01]  /*16e50*/  IADD3 R4, R188, -0x2, RZ ;  /* 0xfffffffebc047810 */ /* 0x000fe20007ffe0ff */
[----:B------:R-:W-:Y:S03]  /*16e60*/  HMMA.16816.F32.BF16 R100, R152, R6, R100 ;  /* 0x000000069864723c */ /* 0x000fe60000041864 */
[----:B------:R-:W-:Y:S11]  /*16e70*/  ISETP.GE.AND P0, PT, R4, R226, PT ;  /* 0x000000e20400720c */ /* 0x000ff60003f06270 */
[----:B------:R-:W-:Y:S02]  /*16e80*/  @!UPT UIADD3 URZ, URZ, URZ, URZ ;  /* 0x0000003f3f3ff290 */ /* 0x000fe4000fffe03f */
[----:B------:R-:W-:-:S05]  /*16e90*/  @!P0 BRA `(.L_x_2970) ;  /* 0x000004f000008947 */ /* 0x000fca0003800000 */
[----:B------:R-:W-:Y:S01]  /*16ea0*/  IMAD.MOV.U32 R175, RZ, RZ, c[0x0][0x2b8] ;  /* 0x0000ae00ffaf7624 */ /* 0x000fe200078e00ff */
[----:B------:R-:W-:Y:S01]  /*16eb0*/  IADD3 R2, R231, R215, R248 ;  /* 0x000000d7e7027210 */ /* 0x000fe20007ffe0f8 */
[----:B------:R-:W-:Y:S01]  /*16ec0*/  IMAD.MOV.U32 R196, RZ, RZ, RZ ;  /* 0x000000ffffc47224 */ /* 0x000fe200078e00ff */
[C---:B------:R-:W-:Y:S01]  /*16ed0*/  SHF.L.U64.HI R20, R219.reuse, 0x1, R229 ;  /* 0x00000001db147819 */ /* 0x040fe200000102e5 */
[----:B------:R-:W-:Y:S01]  /*16ee0*/  IMAD.SHL.U32 R19, R219, 0x2, RZ ;  /* 0x00000002db137824 */ /* 0x000fe200078e00ff */
[----:B------:R-:W-:Y:S01]  /*16ef0*/  ISETP.NE.AND P5, PT, R175, 0x1, PT ;  /* 0x00000001af00780c */ /* 0x000fe20003fa5270 */
[----:B------:R-:W-:Y:S01]  /*16f00*/  IMAD.SHL.U32 R17, R218, 0x2, RZ ;  /* 0x00000002da117824 */ /* 0x000fe200078e00ff */
[----:B------:R-:W-:Y:S01]  /*16f10*/  IADD3 R2, R2, -0x80, RZ ;  /* 0xffffff8002027810 */ /* 0x000fe20007ffe0ff */
[----:B------:R-:W-:Y:S01]  /*16f20*/  IMAD.SHL.U32 R15, R216, 0x2, RZ ;  /* 0x00000002d80f7824 */ /* 0x000fe200078e00ff */
[----:B------:R-:W-:Y:S02]  /*16f30*/  SHF.L.U64.HI R18, R218, 0x1, R230 ;  /* 0x00000001da127819 */ /* 0x000fe400000102e6 */
        /* <DEDUP_REMOVED lines=26> */
.L_x_3072:
[----:B------:R-:W-:-:S05]  /*170e0*/  BRA.DIV ~URZ, `(.L_x_2972) ;  /* 0x0000a3f27f007947 */ /* 0x000fca000b800000 */
[----:B------:R-:W3:Y:S01]  /*170f0*/  SHFL.IDX PT, R2, R14, RZ, 0x181f ;  /* 0x00181fff0e027589 */ /* 0x000ee200000e0000 */
[----:B------:R-:W-:Y:S01]  /*17100*/  ISETP.GE.AND P3, PT, R216, c[0x0][0x1d4], PT ;  /* 0x00007500d8007a0c */ /* 0x000fe20003f66270 */
[----:B------:R-:W-:Y:S01]  /*17110*/  IMAD R0, R214, 0x6000, R11 ;  /* 0x00006000d6007824 */ /* 0x000fe200078e020b */
[----:B------:R-:W-:Y:S04]  /*17120*/  ISETP.GE.AND P1, PT, R218, c[0x0][0x1d4], PT ;  /* 0x00007500da007a0c */ /* 0x000fe80003f26270 */
[----:B------:R-:W-:Y:S02]  /*17130*/  SEL R13, RZ, 0x10, P1 ;  /* 0x00000010ff0d7807 */ /* 0x000fe40000800000 */
[----:B---3--:R-:W-:Y:S05]  /*17140*/  IADD3 R6, P0, R2, R15, RZ ;  /* 0x0000000f02067210 */ /* 0x008fea0007f1e0ff */
[----:B--2---:R-:W-:Y:S01]  /*17150*/  IMAD.X R7, R4, 0x1, R16, P0 ;  /* 0x0000000104077824 */ /* 0x004fe200000e0610 */
[----:B------:R-:W-:Y:S04]  /*17160*/  ISETP.GE.AND P0, PT, R219, c[0x0][0x1d4], PT ;  /* 0x00007500db007a0c */ /* 0x000fe80003f06270 */
[----:B------:R-:W-:Y:S01]  /*17170*/  @!PT LDS RZ, [RZ] ;  /* 0x00000000fffff984 */ /* 0x000fe20000000800 */
[----:B------:R-:W-:Y:S01]  /*17180*/  @!PT LDS RZ, [RZ] ;  /* 0x00000000fffff984 */ /* 0x000fe20000000800 */
[----:B------:R2:W-:Y:S01]  /*17190*/  LDGSTS.E.BYPASS.LTC128B.128 [R0], [R6.64], !P3 ;  /* 0x0000000006007fae */ /* 0x0005e2000d901d48 */
[----:B------:R-:W-:Y:S02]  /*171a0*/  SEL R12, RZ, 0x10, P0 ;  /* 0x00000010ff0c7807 */ /* 0x000fe40000000000 */
        /* <DEDUP_REMOVED lines=9> */
.L_x_3073:
[C---:B----4-:R-:W-:Y:S02]  /*17240*/  IADD3 R3, -R5.reuse, 0x10, RZ ;  /* 0x0000001005037810 */ /* 0x050fe40007ffe1ff */
[----:B------:R-:W-:Y:S02]  /*17250*/  ISETP.NE.U32.AND P2, PT, R5, RZ, PT ;  /* 0x000000ff0500720c */ /* 0x000fe40003f45070 */
[----:B------:R-:W-:Y:S02]  /*17260*/  LOP3.LUT R3, R3, 0xf, RZ, 0xc0, !PT ;  /* 0x0000000f03037812 */ /* 0x000fe400078ec0ff */
[----:B------:R-:W-:Y:S02]  /*17270*/  ISETP.NE.U32.AND P3, PT, R13, RZ, PT ;  /* 0x000000ff0d00720c */ /* 0x000fe40003f65070 */
        /* <DEDUP_REMOVED lines=8> */
[C---:B------:R-:W-:Y:S02]  /*17300*/  ISETP.NE.U32.AND P2, PT, R12.reuse, RZ, PT ;  /* 0x000000ff0c00720c */ /* 0x040fe40003f45070 */
[----:B-1----:R-:W-:Y:S02]  /*17310*/  IADD3 R6, P1, P0, R3, R2, R17 ;  /* 0x0000000203067210 */ /* 0x002fe4000783e011 */
[----:B------:R-:W-:Y:S02]  /*17320*/  IADD3 R3, -R12, 0x10, RZ ;  /* 0x000000100c037810 */ /* 0x000fe40007ffe1ff */
[----:B------:R-:W-:Y:S02]  /*17330*/  IADD3.X R7, RZ, R4, R18, P1, P0 ;  /* 0x00000004ff077210 */ /* 0x000fe40000fe0412 */
[----:B------:R-:W-:Y:S03]  /*17340*/  LOP3.LUT R3, R3, 0xf, RZ, 0xc0, !PT ;  /* 0x0000000f03037812 */ /* 0x000fe600078ec0ff */
[----:B------:R1:W-:Y:S01]  /*17350*/  LDGSTS.E.BYPASS.LTC128B.128.ZFILL [R0+0x3000], [R6.64], P3 ;  /* 0x0300000006007fae */ /* 0x0003e20009941d48 */
[----:B------:R-:W-:Y:S04]  /*17360*/  IADD3 R2, P1, P0, R3, R2, R19 ;  /* 0x0000000203027210 */ /* 0x000fe8000783e013 */
[----:B------:R-:W-:Y:S05]  /*17370*/  IADD3.X R3, RZ, R4, R20, P1, P0 ;  /* 0x00000004ff037210 */ /* 0x000fea0000fe0414 */
[----:B------:R1:W-:Y:S04]  /*17380*/  LDGSTS.E.BYPASS.LTC128B.128.ZFILL [R0+0x5000], [R2.64], P2 ;  /* 0x0500000002007fae */ /* 0x0003e80009141d48 */
.L_x_2970:
[----:B------:R-:W-:Y:S05]  /*17390*/  BSYNC B0 ;  /* 0x0000000000007941 */ /* 0x000fea0003800000 */
.L_x_2969:
        /* <DEDUP_REMOVED lines=9> */
.L_x_2964:
[----:B------:R-:W-:Y:S01]  /*17430*/  ISETP.GE.AND P0, PT, R188, R226, PT ;  /* 0x000000e2bc00720c */ /* 0x000fe20003f06270 */
[----:B------:R-:W-:Y:S01]  /*17440*/  IMAD.MOV.U32 R197, RZ, RZ, 0x1f ;  /* 0x0000001fffc57424 */ /* 0x000fe200078e00ff */
[----:B------:R-:W-:-:S11]  /*17450*/  MOV R195, 0xffffffff ;  /* 0xffffffff00c37802 */ /* 0x000fd60000000f00 */
[----:B------:R-:W-:Y:S05]  /*17460*/  @!P0 BRA `(.L_x_2974) ;  /* 0x0000326000008947 */ /* 0x000fea0003800000 */
[----:B------:R-:W-:Y:S02]  /*17470*/  MOV R106, R8 ;  /* 0x00000008006a7202 */ /* 0x000fe40000000f00 */
[----:B------:R-:W-:Y:S02]  /*17480*/  MOV R0, R9 ;  /* 0x0000000900007202 */ /* 0x000fe40000000f00 */
.L_x_2984:
        /* <DEDUP_REMOVED lines=40> */
.L_x_3074:
        /* <DEDUP_REMOVED lines=22> */
.L_x_3075:
        /* <DEDUP_REMOVED lines=12> */
[----:B------:R-:W-:Y:S02]  /*17930*/  ISETP.NE.U32.AND P2, PT, R9, RZ, PT ;  /* 0x000000ff0900720c */ /* 0x000fe40003f45070 */
        /* <DEDUP_REMOVED lines=8> */
.L_x_2976:
[----:B------:R-:W-:Y:S05]  /*179c0*/  BSYNC B0 ;  /* 0x0000000000007941 */ /* 0x000fea0003800000 */
.L_x_2975:
        /* <DEDUP_REMOVED lines=151> */
[----:B------:R2:W-:Y:S10]  /*18340*/  MUFU.TANH R157, R9 ;  /* 0x00000009009d7308 */ /* 0x0005f40000002400 */
[----:B------:R-:W-:Y:S01]  /*18350*/  MUFU.TANH R163, R8 ;  /* 0x0000000800a37308 */ /* 0x000fe20000002400 */
[----:B-1----:R-:W-:Y:S09]  /*18360*/  FMUL.FTZ R2, R6, c[0x0][0x320] ;  /* 0x0000c80006027a20 */ /* 0x002ff20000410000 */
[----:B------:R1:W3:Y:S01]  /*18370*/  MUFU.TANH R169, R2 ;  /* 0x0000000200a97308 */ /* 0x0002e20000002400 */
[----:B--2---:R-:W-:Y:S09]  /*18380*/  FMUL.FTZ R9, R20, c[0x0][0x320] ;  /* 0x0000c80014097a20 */ /* 0x004ff20000410000 */
[----:B------:R-:W-:Y:S01]  /*18390*/  MUFU.TANH R152, R9 ;  /* 0x0000000900987308 */ /* 0x000fe20000002400 */
[----:B-1----:R-:W-:Y:S09]  /*183a0*/  FMUL.FTZ R2, R5, c[0x0][0x320] ;  /* 0x0000c80005027a20 */ /* 0x002ff20000410000 */
[----:B------:R1:W-:Y:S02]  /*183b0*/  MUFU.TANH R162, R2 ;  /* 0x0000000200a27308 */ /* 0x0003e40000002400 */
[----:B-1----:R-:W-:Y:S02]  /*183c0*/  FMUL.FTZ R2, R7, c[0x0][0x320] ;  /* 0x0000c80007027a20 */ /* 0x002fe40000410000 */
[----:B------:R-:W1:Y:S06]  /*183d0*/  LDSM.16.M88.4 R4, [R3+0x5000] ;  /* 0x005000000304783b */ /* 0x000e6c0000000200 */
[----:B------:R2:W4:Y:S02]  /*183e0*/  MUFU.TANH R170, R2 ;  /* 0x0000000200aa7308 */ /* 0x0005240000002400 */
[----:B--2---:R-:W-:Y:S08]  /*183f0*/  FMUL.FTZ R2, R12, c[0x0][0x320] ;  /* 0x0000c8000c027a20 */ /* 0x004ff00000410000 */
[----:B------:R2:W-:Y:S01]  /*18400*/  MUFU.TANH R161, R2 ;  /* 0x0000000200a17308 */ /* 0x0005e20000002400 */
[C---:B-1----:R-:W-:Y:S07]  /*18410*/  HMMA.16816.F32.BF16 R24, R164.reuse, R4, R24 ;  /* 0x00000004a418723c */ /* 0x042fee0000041818 */
[----:B------:R-:W-:Y:S01]  /*18420*/  FMUL.FTZ R5, R21, c[0x0][0x320] ;  /* 0x0000c80015057a20 */ /* 0x000fe20000410000 */
[C---:B------:R-:W-:Y:S03]  /*18430*/  HMMA.16816.F32.BF16 R28, R164.reuse, R6, R28 ;  /* 0x00000006a41c723c */ /* 0x040fe6000004181c */
[----:B------:R-:W-:Y:S01]  /*18440*/  MUFU.TANH R107, R5 ;  /* 0x00000005006b7308 */ /* 0x000fe20000002400 */
[----:B------:R-:W-:Y:S02]  /*18450*/  FMUL.FTZ R4, R22, c[0x0][0x320] ;  /* 0x0000c80016047a20 */ /* 0x000fe40000410000 */
[----:B--2---:R-:W-:Y:S02]  /*18460*/  FMUL.FTZ R2, R14, c[0x0][0x320] ;  /* 0x0000c8000e027a20 */ /* 0x004fe40000410000 */
[----:B------:R1:W2:Y:S05]  /*18470*/  LDSM.16.M88.4 R12, [R3+0x5800] ;  /* 0x00580000030c783b */ /* 0x0002aa0000000200 */
[----:B------:R5:W2:Y:S10]  /*18480*/  MUFU.TANH R168, R2 ;  /* 0x0000000200a87308 */ /* 0x000ab40000002400 */
[----:B------:R-:W-:Y:S01]  /*18490*/  MUFU.TANH R156, R4 ;  /* 0x00000004009c7308 */ /* 0x000fe20000002400 */
[----:B-1----:R-:W-:Y:S02]  /*184a0*/  FMUL.FTZ R3, R29, c[0x0][0x320] ;  /* 0x0000c8001d037a20 */ /* 0x002fe40000410000 */
[----:B-----5:R-:W-:Y:S07]  /*184b0*/  FMUL.FTZ R2, R16, c[0x0][0x320] ;  /* 0x0000c80010027a20 */ /* 0x020fee0000410000 */
[----:B------:R1:W-:Y:S01]  /*184c0*/  MUFU.TANH R154, R2 ;  /* 0x00000002009a7308 */ /* 0x0003e20000002400 */
[C---:B--2---:R-:W-:Y:S08]  /*184d0*/  HMMA.16816.F32.BF16 R32, R164.reuse, R12, R32 ;  /* 0x0000000ca420723c */ /* 0x044ff00000041820 */
[----:B------:R-:W-:Y:S04]  /*184e0*/  HMMA.16816.F32.BF16 R36, R164, R14, R36 ;  /* 0x0000000ea424723c */ /* 0x000fe80000041824 */
[----:B-1----:R-:W-:Y:S04]  /*184f0*/  FMUL.FTZ R2, R18, c[0x0][0x320] ;  /* 0x0000c80012027a20 */ /* 0x002fe80000410000 */
[----:B------:R1:W2:Y:S08]  /*18500*/  MUFU.TANH R160, R2 ;  /* 0x0000000200a07308 */ /* 0x0002b00000002400 */
[----:B------:R-:W-:Y:S04]  /*18510*/  FMUL.FTZ R4, R35, c[0x0][0x320] ;  /* 0x0000c80023047a20 */ /* 0x000fe80000410000 */
[----:B------:R5:W-:Y:S04]  /*18520*/  MUFU.TANH R15, R4 ;  /* 0x00000004000f7308 */ /* 0x000be80000002400 */
[----:B------:R-:W-:Y:S02]  /*18530*/  FMUL.FTZ R7, R36, c[0x0][0x320] ;  /* 0x0000c80024077a20 */ /* 0x000fe40000410000 */
[----:B------:R-:W-:Y:S04]  /*18540*/  FMUL.FTZ R6, R37, c[0x0][0x320] ;  /* 0x0000c80025067a20 */ /* 0x000fe80000410000 */
[----:B------:R-:W-:Y:S01]  /*18550*/  MUFU.TANH R7, R7 ;  /* 0x0000000700077308 */ /* 0x000fe20000002400 */
[----:B-1----:R-:W-:Y:S09]  /*18560*/  FMUL.FTZ R2, R17, c[0x0][0x320] ;  /* 0x0000c80011027a20 */ /* 0x002ff20000410000 */
[----:B------:R1:W-:Y:S01]  /*18570*/  MUFU.TANH R153, R2 ;  /* 0x0000000200997308 */ /* 0x0003e20000002400 */
[----:B-----5:R-:W-:Y:S09]  /*18580*/  FMUL.FTZ R4, R38, c[0x0][0x320] ;  /* 0x0000c80026047a20 */ /* 0x020ff20000410000 */
[----:B------:R3:W-:Y:S10]  /*18590*/  MUFU.TANH R17, R3 ;  /* 0x0000000300117308 */ /* 0x0007f40000002400 */
[----:B------:R5:W-:Y:S01]  /*185a0*/  MUFU.TANH R14, R4 ;  /* 0x00000004000e7308 */ /* 0x000be20000002400 */
[----:B-1----:R-:W-:Y:S09]  /*185b0*/  FMUL.FTZ R2, R19, c[0x0][0x320] ;  /* 0x0000c80013027a20 */ /* 0x002ff20000410000 */
[----:B------:R1:W1:Y:S01]  /*185c0*/  MUFU.TANH R159, R2 ;  /* 0x00000002009f7308 */ /* 0x0002620000002400 */
[----:B---3--:R-:W-:Y:S04]  /*185d0*/  FMNMX.FTZ R3, R169, R106, !PT ;  /* 0x0000006aa9037209 */ /* 0x008fe80007810000 */
[----:B----4-:R-:W-:Y:S05]  /*185e0*/  FMNMX.FTZ R3, R170, R3, !PT ;  /* 0x00000003aa037209 */ /* 0x010fea0007810000 */
[----:B------:R-:W-:Y:S01]  /*185f0*/  MUFU.TANH R6, R6 ;  /* 0x0000000600067308 */ /* 0x000fe20000002400 */
[----:B------:R-:W-:Y:S01]  /*18600*/  FMNMX.FTZ R3, R168, R3, !PT ;  /* 0x00000003a8037209 */ /* 0x000fe20007810000 */
[----:B-----5:R-:W-:Y:S03]  /*18610*/  FMUL.FTZ R4, R39, c[0x0][0x320] ;  /* 0x0000c80027047a20 */ /* 0x020fe60000410000 */
[----:B------:R-:W-:Y:S05]  /*18620*/  FMNMX.FTZ R3, R163, R3, !PT ;  /* 0x00000003a3037209 */ /* 0x000fea0007810000 */
[----:B------:R3:W-:Y:S01]  /*18630*/  MUFU.TANH R12, R4 ;  /* 0x00000004000c7308 */ /* 0x0007e20000002400 */
[----:B--2---:R-:W-:Y:S01]  /*18640*/  FMNMX.FTZ R3, R160, R3, !PT ;  /* 0x00000003a0037209 */ /* 0x004fe20007810000 */
[----:B-1----:R-:W-:Y:S03]  /*18650*/  FMUL.FTZ R2, R23, c[0x0][0x320] ;  /* 0x0000c80017027a20 */ /* 0x002fe60000410000 */
[----:B------:R-:W-:Y:S04]  /*18660*/  FMNMX.FTZ R3, R159, R3, !PT ;  /* 0x000000039f037209 */ /* 0x000fe80007810000 */
[----:B------:R-:W-:Y:S01]  /*18670*/  FMNMX.FTZ R3, R156, R3, !PT ;  /* 0x000000039c037209 */ /* 0x000fe20007810000 */
[----:B------:R1:W2:Y:S01]  /*18680*/  MUFU.TANH R155, R2 ;  /* 0x00000002009b7308 */ /* 0x0002a20000002400 */
[----:B---3--:R-:W-:Y:S04]  /*18690*/  IADD3 R4, R214, 0x1, RZ ;  /* 0x00000001d6047810 */ /* 0x008fe80007ffe0ff */
[----:B------:R-:W-:Y:S01]  /*186a0*/  SEL R214, R4, RZ, !P0 ;  /* 0x000000ff04d67207 */ /* 0x000fe20004000000 */
[----:B-1----:R-:W-:Y:S01]  /*186b0*/  FMUL.FTZ R2, R24, c[0x0][0x320] ;  /* 0x0000c80018027a20 */ /* 0x002fe20000410000 */
[----:B--2---:R-:W-:Y:S03]  /*186c0*/  FMNMX.FTZ R3, R155, R3, !PT ;  /* 0x000000039b037209 */ /* 0x004fe60007810000 */
        /* <DEDUP_REMOVED lines=45> */
.L_x_3076:
        /* <DEDUP_REMOVED lines=42> */
[----:B------:R3:W-:Y:S01]  /*18c40*/  MUFU.EX2 R19, R29 ;  /* 0x0000001d00137308 */ /* 0x0007e20000000800 */
[C---:B------:R-:W-:Y:S02]  /*18c50*/  FMUL.FTZ R49, R2.reuse, R49 ;  /* 0x0000003102317220 */ /* 0x040fe40000410000 */
[C---:B------:R-:W-:Y:S01]  /*18c60*/  FMUL.FTZ R52, R2.reuse, R52 ;  /* 0x0000003402347220 */ /* 0x040fe20000410000 */
[C---:B-1----:R-:W-:Y:S01]  /*18c70*/  F2FP.BF16.PACK_AB R152, R3.reuse, R7 ;  /* 0x000000070398723e */ /* 0x042fe200000010ff */
[----:B------:R-:W-:Y:S02]  /*18c80*/  FADD.FTZ R6, R3, R0 ;  /* 0x0000000003067221 */ /* 0x000fe40000010000 */
[----:B------:R-:W1:Y:S01]  /*18c90*/  SHFL.BFLY PT, R0, R5, 0x2, 0x1f ;  /* 0x0c401f0005007f89 */ /* 0x000e6200000e0000 */
[C---:B------:R-:W-:Y:S02]  /*18ca0*/  FMUL.FTZ R53, R2.reuse, R53 ;  /* 0x0000003502357220 */ /* 0x040fe40000410000 */
[----:B------:R-:W4:Y:S01]  /*18cb0*/  MUFU.EX2 R13, R27 ;  /* 0x0000001b000d7308 */ /* 0x000f220000000800 */
[C---:B------:R-:W-:Y:S02]  /*18cc0*/  FMUL.FTZ R56, R2.reuse, R56 ;  /* 0x0000003802387220 */ /* 0x040fe40000410000 */
[C---:B------:R-:W-:Y:S02]  /*18cd0*/  FMUL.FTZ R57, R2.reuse, R57 ;  /* 0x0000003902397220 */ /* 0x040fe40000410000 */
[C---:B--2---:R-:W-:Y:S02]  /*18ce0*/  FMUL.FTZ R28, R2.reuse, R132 ;  /* 0x00000084021c7220 */ /* 0x044fe40000410000 */
        /* <DEDUP_REMOVED lines=8> */
[----:B-1----:R-:W-:Y:S01]  /*18d70*/  FMNMX.FTZ R0, R5, R0, !PT ;  /* 0x0000000005007209 */ /* 0x002fe20007810000 */
[C---:B------:R-:W-:Y:S01]  /*18d80*/  FMUL.FTZ R72, R2.reuse, R72 ;  /* 0x0000004802487220 */ /* 0x040fe20000410000 */
[----:B----4-:R-:W-:Y:S01]  /*18d90*/  F2FP.BF16.PACK_AB R154, R13, R17 ;  /* 0x000000110d9a723e */ /* 0x010fe200000010ff */
[C---:B------:R-:W-:Y:S02]  /*18da0*/  FMUL.FTZ R73, R2.reuse, R73 ;  /* 0x0000004902497220 */ /* 0x040fe40000410000 */
        /* <DEDUP_REMOVED lines=41> */
[----:B------:R1:W-:Y:S01]  /*19040*/  MUFU.EX2 R132, R7 ;  /* 0x0000000700847308 */ /* 0x0003e20000000800 */
[C---:B------:R-:W-:Y:S01]  /*19050*/  FMUL.FTZ R12, R2.reuse, R116 ;  /* 0x00000074020c7220 */ /* 0x040fe20000410000 */
[----:B------:R-:W-:Y:S01]  /*19060*/  F2FP.BF16.PACK_AB R116, R19, R23 ;  /* 0x000000171374723e */ /* 0x000fe200000010ff */
[----:B------:R-:W-:Y:S01]  /*19070*/  FMUL.FTZ R16, R2, R120 ;  /* 0x0000007802107220 */ /* 0x000fe20000410000 */
[----:B--2---:R-:W-:Y:S01]  /*19080*/  F2FP.BF16.PACK_AB R153, R14, R15 ;  /* 0x0000000f0e99723e */ /* 0x004fe200000010ff */
[C---:B------:R-:W-:Y:S02]  /*19090*/  FMUL.FTZ R5, R2.reuse, R113 ;  /* 0x0000007102057220 */ /* 0x040fe40000410000 */
[C---:B------:R-:W-:Y:S02]  /*190a0*/  FMUL.FTZ R17, R2.reuse, R121 ;  /* 0x0000007902117220 */ /* 0x040fe40000410000 */
[C---:B------:R-:W-:Y:S01]  /*190b0*/  FMUL.FTZ R20, R2.reuse, R124 ;  /* 0x0000007c02147220 */ /* 0x040fe20000410000 */
[----:B------:R-:W2:Y:S01]  /*190c0*/  MUFU.EX2 R133, R18 ;  /* 0x0000001200857308 */ /* 0x000ea20000000800 */
[C---:B------:R-:W-:Y:S02]  /*190d0*/  FMUL.FTZ R24, R2.reuse, R128 ;  /* 0x0000008002187220 */ /* 0x040fe40000410000 */
[----:B------:R-:W-:Y:S02]  /*190e0*/  FADD.FTZ R3, R13, R3 ;  /* 0x000000030d037221 */ /* 0x000fe40000010000 */
[----:B------:R-:W-:Y:S01]  /*190f0*/  FMUL.FTZ R13, R2, R117 ;  /* 0x00000075020d7220 */ /* 0x000fe20000410000 */
[----:B------:R-:W-:Y:S01]  /*19100*/  IADD3 R2, R186, R176, RZ ;  /* 0x000000b0ba027210 */ /* 0x000fe20007ffe0ff */
[----:B------:R-:W-:Y:S02]  /*19110*/  FADD.FTZ R3, R23, R3 ;  /* 0x0000000317037221 */ /* 0x000fe40000010000 */
[----:B---3--:R-:W-:Y:S01]  /*19120*/  FFMA.FTZ R6, R0, R220, R15 ;  /* 0x000000dc00067223 */ /* 0x008fe2000001000f */
[----:B------:R-:W-:Y:S01]  /*19130*/  MUFU.EX2 R117, R165 ;  /* 0x000000a500757308 */ /* 0x000fe20000000800 */
[----:B------:R-:W3:Y:S01]  /*19140*/  LDSM.16.MT88.4 R156, [R2] ;  /* 0x00000000029c783b */ /* 0x000ee20000004200 */
[----:B------:R-:W-:Y:S01]  /*19150*/  FADD.FTZ R107, R19, R3 ;  /* 0x00000003136b7221 */ /* 0x000fe20000010000 */
[----:B------:R-:W-:Y:S01]  /*19160*/  IADD3 R3, R184, R2, RZ ;  /* 0x00000002b8037210 */ /* 0x000fe20007ffe0ff */
[----:B-1----:R-:W-:Y:S02]  /*19170*/  FMUL.FTZ R7, R0, R115 ;  /* 0x0000007300077220 */ /* 0x002fe40000410000 */
[----:B------:R-:W-:Y:S02]  /*19180*/  FADD.FTZ R128, R14, R6 ;  /* 0x000000060e807221 */ /* 0x000fe40000010000 */
[C---:B------:R-:W-:Y:S02]  /*19190*/  FMUL.FTZ R6, R0.reuse, R114 ;  /* 0x0000007200067220 */ /* 0x040fe40000410000 */
[----:B------:R-:W1:Y:S01]  /*191a0*/  LDSM.16.MT88.4 R112, [R3] ;  /* 0x000000000370783b */ /* 0x000e620000004200 */
[C---:B------:R-:W-:Y:S01]  /*191b0*/  FMUL.FTZ R14, R0.reuse, R118 ;  /* 0x00000076000e7220 */ /* 0x040fe20000410000 */
[----:B------:R-:W-:Y:S01]  /*191c0*/  MUFU.EX2 R129, R161 ;  /* 0x000000a100817308 */ /* 0x000fe20000000800 */
[C---:B------:R-:W-:Y:S01]  /*191d0*/  FMUL.FTZ R15, R0.reuse, R119 ;  /* 0x00000077000f7220 */ /* 0x040fe20000410000 */
[----:B--2---:R-:W-:Y:S01]  /*191e0*/  F2FP.BF16.PACK_AB R155, R133, R132 ;  /* 0x00000084859b723e */ /* 0x004fe200000010ff */
[C---:B------:R-:W-:Y:S02]  /*191f0*/  FMUL.FTZ R18, R0.reuse, R122 ;  /* 0x0000007a00127220 */ /* 0x040fe40000410000 */
[C---:B------:R-:W-:Y:S02]  /*19200*/  FMUL.FTZ R19, R0.reuse, R123 ;  /* 0x0000007b00137220 */ /* 0x040fe40000410000 */
[C---:B------:R-:W-:Y:S02]  /*19210*/  FMUL.FTZ R30, R0.reuse, R134 ;  /* 0x00000086001e7220 */ /* 0x040fe40000410000 */
[C---:B------:R-:W-:Y:S01]  /*19220*/  FMUL.FTZ R31, R0.reuse, R135 ;  /* 0x00000087001f7220 */ /* 0x040fe20000410000 */
[----:B------:R-:W-:Y:S01]  /*19230*/  MUFU.EX2 R121, R174 ;  /* 0x000000ae00797308 */ /* 0x000fe20000000800 */
[C---:B------:R-:W-:Y:S02]  /*19240*/  FMUL.FTZ R38, R0.reuse, R142 ;  /* 0x0000008e00267220 */ /* 0x040fe40000410000 */
[----:B------:R-:W-:Y:S02]  /*19250*/  FMUL.FTZ R39, R0, R143 ;  /* 0x0000008f00277220 */ /* 0x000fe40000410000 */
[----:B------:R-:W-:Y:S02]  /*19260*/  FADD.FTZ R128, R132, R128 ;  /* 0x0000008084807221 */ /* 0x000fe40000010000 */
[C---:B------:R-:W-:Y:S02]  /*19270*/  FMUL.FTZ R22, R0.reuse, R126 ;  /* 0x0000007e00167220 */ /* 0x040fe40000410000 */
[C---:B------:R-:W-:Y:S01]  /*19280*/  FMUL.FTZ R23, R0.reuse, R127 ;  /* 0x0000007f00177220 */ /* 0x040fe20000410000 */
[----:B------:R-:W-:Y:S01]  /*19290*/  MUFU.EX2 R120, R173 ;  /* 0x000000ad00787308 */ /* 0x000fe20000000800 */
[C---:B------:R-:W-:Y:S02]  /*192a0*/  FMUL.FTZ R26, R0.reuse, R130 ;  /* 0x00000082001a7220 */ /* 0x040fe40000410000 */
[C---:B------:R-:W-:Y:S02]  /*192b0*/  FMUL.FTZ R27, R0.reuse, R131 ;  /* 0x00000083001b7220 */ /* 0x040fe40000410000 */
[C---:B------:R-:W-:Y:S02]  /*192c0*/  FMUL.FTZ R34, R0.reuse, R138 ;  /* 0x0000008a00227220 */ /* 0x040fe40000410000 */
[C---:B------:R-:W-:Y:S01]  /*192d0*/  FMUL.FTZ R35, R0.reuse, R139 ;  /* 0x0000008b00237220 */ /* 0x040fe20000410000 */
[C---:B---3--:R-:W-:Y:S02]  /*192e0*/  HMMA.16816.F32.BF16 R4, R152.reuse, R156, R4 ;  /* 0x0000009c9804723c */ /* 0x048fe40000041804 */
[----:B------:R-:W-:Y:S03]  /*192f0*/  MUFU.EX2 R127, R189 ;  /* 0x000000bd007f7308 */ /* 0x000fe60000000800 */
[C---:B------:R-:W-:Y:S02]  /*19300*/  FMUL.FTZ R42, R0.reuse, R42 ;  /* 0x0000002a002a7220 */ /* 0x040fe40000410000 */
[C---:B------:R-:W-:Y:S01]  /*19310*/  FMUL.FTZ R43, R0.reuse, R43 ;  /* 0x0000002b002b7220 */ /* 0x040fe20000410000 */
[C---:B------:R-:W-:Y:S04]  /*19320*/  HMMA.16816.F32.BF16 R12, R152.reuse, R158, R12 ;  /* 0x0000009e980c723c */ /* 0x040fe8000004180c */
[----:B------:R-:W-:Y:S01]  /*19330*/  MUFU.EX2 R126, R193 ;  /* 0x000000c1007e7308 */ /* 0x000fe20000000800 */
[C---:B------:R-:W-:Y:S02]  /*19340*/  FMUL.FTZ R46, R0.reuse, R46 ;  /* 0x0000002e002e7220 */ /* 0x040fe40000410000 */
[C---:B------:R-:W-:Y:S01]  /*19350*/  FMUL.FTZ R47, R0.reuse, R47 ;  /* 0x0000002f002f7220 */ /* 0x040fe20000410000 */
[C---:B-1----:R-:W-:Y:S04]  /*19360*/  HMMA.16816.F32.BF16 R16, R152.reuse, R112, R16 ;  /* 0x000000709810723c */ /* 0x042fe80000041810 */
[C---:B------:R-:W-:Y:S02]  /*19370*/  FMUL.FTZ R50, R0.reuse, R50 ;  /* 0x0000003200327220 */ /* 0x040fe40000410000 */
[----:B------:R-:W-:Y:S01]  /*19380*/  MUFU.EX2 R118, R164 ;  /* 0x000000a400767308 */ /* 0x000fe20000000800 */
[C---:B------:R-:W-:Y:S01]  /*19390*/  FMUL.FTZ R51, R0.reuse, R51 ;  /* 0x0000003300337220 */ /* 0x040fe20000410000 */
[C---:B------:R-:W-:Y:S01]  /*193a0*/  HMMA.16816.F32.BF16 R20, R152.reuse, R114, R20 ;  /* 0x000000729814723c */ /* 0x040fe20000041814 */
[----:B------:R-:W1:Y:S03]  /*193b0*/  LDSM.16.MT88.4 R112, [R106] ;  /* 0x000000006a70783b */ /* 0x000e660000004200 */
[C---:B------:R-:W-:Y:S02]  /*193c0*/  FMUL.FTZ R54, R0.reuse, R54 ;  /* 0x0000003600367220 */ /* 0x040fe40000410000 */
[C---:B------:R-:W-:Y:S02]  /*193d0*/  FMUL.FTZ R55, R0.reuse, R55 ;  /* 0x0000003700377220 */ /* 0x040fe40000410000 */
[----:B------:R-:W-:Y:S01]  /*193e0*/  MUFU.EX2 R131, R160 ;  /* 0x000000a000837308 */ /* 0x000fe20000000800 */
[C---:B------:R-:W-:Y:S03]  /*193f0*/  FMUL.FTZ R58, R0.reuse, R58 ;  /* 0x0000003a003a7220 */ /* 0x040fe60000410000 */
[C---:B------:R-:W-:Y:S02]  /*19400*/  FMUL.FTZ R59, R0.reuse, R59 ;  /* 0x0000003b003b7220 */ /* 0x040fe40000410000 */
[C---:B------:R-:W-:Y:S02]  /*19410*/  FMUL.FTZ R62, R0.reuse, R62 ;  /* 0x0000003e003e7220 */ /* 0x040fe40000410000 */
        /* <DEDUP_REMOVED lines=16> */
[C---:B-1----:R-:W-:Y:S03]  /*19520*/  HMMA.16816.F32.BF16 R24, R152.reuse, R112, R24 ;  /* 0x000000709818723c */ /* 0x042fe60000041818 */
[C---:B------:R-:W-:Y:S02]  /*19530*/  FMUL.FTZ R90, R0.reuse, R90 ;  /* 0x0000005a005a7220 */ /* 0x040fe40000410000 */
[C---:B------:R-:W-:Y:S01]  /*19540*/  FMUL.FTZ R91, R0.reuse, R91 ;  /* 0x0000005b005b7220 */ /* 0x040fe20000410000 */
[----:B------:R-:W-:Y:S01]  /*19550*/  MUFU.EX2 R162, R167 ;  /* 0x000000a700a27308 */ /* 0x000fe20000000800 */
[C---:B------:R-:W-:Y:S01]  /*19560*/  FMUL.FTZ R94, R0.reuse, R94 ;  /* 0x0000005e005e7220 */ /* 0x040fe20000410000 */
[C---:B------:R-:W-:Y:S04]  /*19570*/  HMMA.16816.F32.BF16 R28, R152.reuse, R114, R28 ;  /* 0x00000072981c723c */ /* 0x040fe8000004181c */
[----:B------:R-:W-:Y:S01]  /*19580*/  FMUL.FTZ R95, R0, R95 ;  /* 0x0000005f005f7220 */ /* 0x000fe20000410000 */
[----:B--2---:R-:W-:Y:S01]  /*19590*/  F2FP.BF16.PACK_AB R119, R164, R130 ;  /* 0x00000082a477723e */ /* 0x004fe200000010ff */
[C---:B------:R-:W-:Y:S02]  /*195a0*/  FMUL.FTZ R98, R0.reuse, R98 ;  /* 0x0000006200627220 */ /* 0x040fe40000410000 */
[C---:B------:R-:W-:Y:S01]  /*195b0*/  FMUL.FTZ R99, R0.reuse, R99 ;  /* 0x0000006300637220 */ /* 0x040fe20000410000 */
[----:B------:R-:W-:Y:S03]  /*195c0*/  MUFU.EX2 R163, R166 ;  /* 0x000000a600a37308 */ /* 0x000fe60000000800 */
[C---:B------:R-:W-:Y:S02]  /*195d0*/  FMUL.FTZ R102, R0.reuse, R102 ;  /* 0x0000006600667220 */ /* 0x040fe40000410000 */
[----:B------:R-:W-:Y:S01]  /*195e0*/  FMUL.FTZ R103, R0, R103 ;  /* 0x0000006700677220 */ /* 0x000fe20000410000 */
[----:B------:R-:W-:Y:S01]  /*195f0*/  IADD3 R0, R184, R106, RZ ;  /* 0x0000006ab8007210 */ /* 0x000fe20007ffe0ff */
[----:B------:R-:W-:Y:S03]  /*19600*/  FADD.FTZ R107, R117, R107 ;  /* 0x0000006b756b7221 */ /* 0x000fe60000010000 */
[----:B------:R-:W-:Y:S01]  /*19610*/  MUFU.EX2 R160, R168 ;  /* 0x000000a800a07308 */ /* 0x000fe20000000800 */
[----:B------:R-:W1:Y:S01]  /*19620*/  LDSM.16.MT88.4 R112, [R0] ;  /* 0x000000000070783b */ /* 0x000e620000004200 */
[C---:B------:R-:W-:Y:S01]  /*19630*/  FADD.FTZ R107, R118.reuse, R107 ;  /* 0x0000006b766b7221 */ /* 0x040fe20000010000 */
[----:B------:R-:W-:Y:S02]  /*19640*/  F2FP.BF16.PACK_AB R118, R118, R117 ;  /* 0x000000757676723e */ /* 0x000fe400000010ff */
[----:B------:R-:W-:Y:S01]  /*19650*/  F2FP.BF16.PACK_AB R117, R131, R129 ;  /* 0x000000818375723e */ /* 0x000fe200000010ff */
[----:B------:R-:W-:Y:S03]  /*19660*/  FADD.FTZ R107, R121, R107 ;  /* 0x0000006b796b7221 */ /* 0x000fe60000010000 */
[----:B------:R-:W-:Y:S01]  /*19670*/  LDSM.16.MT88.4 R140, [R0+0x1800] ;  /* 0x00180000008c783b */ /* 0x000fe20000004200 */
[----:B------:R-:W-:Y:S01]  /*19680*/  FADD.FTZ R107, R120, R107 ;  /* 0x0000006b786b7221 */ /* 0x000fe20000010000 */
[----:B------:R-:W-:Y:S03]  /*19690*/  MUFU.EX2 R161, R169 ;  /* 0x000000a900a17308 */ /* 0x000fe60000000800 */
[----:B------:R-:W-:Y:S04]  /*196a0*/  FADD.FTZ R107, R125, R107 ;  /* 0x0000006b7d6b7221 */ /* 0x000fe80000010000 */
[----:B---3--:R-:W-:Y:S03]  /*196b0*/  FADD.FTZ R107, R124, R107 ;  /* 0x0000006b7c6b7221 */ /* 0x008fe60000010000 */
[----:B------:R-:W-:Y:S01]  /*196c0*/  MUFU.EX2 R159, R170 ;  /* 0x000000aa009f7308 */ /* 0x000fe20000000800 */
[----:B------:R-:W-:Y:S09]  /*196d0*/  FADD.FTZ R107, R127, R107 ;  /* 0x0000006b7f6b7221 */ /* 0x000ff20000010000 */
[----:B------:R-:W2:Y:S01]  /*196e0*/  MUFU.EX2 R158, R175 ;  /* 0x000000af009e7308 */ /* 0x000ea20000000800 */
[C---:B-1----:R-:W-:Y:S09]  /*196f0*/  HMMA.16816.F32.BF16 R32, R152.reuse, R112, R32 ;  /* 0x000000709820723c */ /* 0x042ff20000041820 */
[----:B------:R-:W-:Y:S01]  /*19700*/  MUFU.EX2 R157, R190 ;  /* 0x000000be009d7308 */ /* 0x000fe20000000800 */
[C---:B------:R-:W-:Y:S01]  /*19710*/  HMMA.16816.F32.BF16 R36, R152.reuse, R114, R36 ;  /* 0x000000729824723c */ /* 0x040fe20000041824 */
[----:B------:R-:W1:Y:S08]  /*19720*/  LDSM.16.MT88.4 R112, [R2+0x2000] ;  /* 0x002000000270783b */ /* 0x000e700000004200 */
        /* <DEDUP_REMOVED lines=134> */
[----:B------:R2:W4:Y:S07]  /*19f90*/  LDSM.16.MT88.4 R12, [R2+0x5800] ;  /* 0x00580000020c783b */ /* 0x00052e0000004200 */
[C---:B---3--:R-:W-:Y:S08]  /*19fa0*/  HMMA.16816.F32.BF16 R56, R152.reuse, R16, R56 ;  /* 0x000000109838723c */ /* 0x048ff00000041838 */
[C---:B------:R-:W-:Y:S01]  /*19fb0*/  HMMA.16816.F32.BF16 R60, R152.reuse, R18, R60 ;  /* 0x00000012983c723c */ /* 0x040fe2000004183c */
[----:B------:R3:W5:Y:S03]  /*19fc0*/  LDSM.16.MT88.4 R16, [R0+0x5800] ;  /* 0x005800000010783b */ /* 0x0007660000004200 */
[----:B--2---:R-:W-:Y:S04]  /*19fd0*/  IADD3 R2, R188, -0x2, RZ ;  /* 0xfffffffebc027810 */ /* 0x004fe80007ffe0ff */
[C---:B-1----:R-:W-:Y:S03]  /*19fe0*/  HMMA.16816.F32.BF16 R64, R152.reuse, R4, R64 ;  /* 0x000000049840723c */ /* 0x042fe60000041840 */
[----:B------:R-:W-:Y:S05]  /*19ff0*/  ISETP.GE.AND P0, PT, R2, R226, PT ;  /* 0x000000e20200720c */ /* 0x000fea0003f06270 */
[C---:B------:R-:W-:Y:S04]  /*1a000*/  HMMA.16816.F32.BF16 R68, R152.reuse, R6, R68 ;  /* 0x000000069844723c */ /* 0x040fe80000041844 */
[----:B---3--:R-:W-:Y:S04]  /*1a010*/  FADD.FTZ R0, R164, R107 ;  /* 0x0000006ba4007221 */ /* 0x008fe80000010000 */
        /* <DEDUP_REMOVED lines=38> */
[C---:B------:R-:W-:Y:S01]  /*1a280*/  IMAD.WIDE.U32 R2, R211.reuse, c[0x0][0x1e0], RZ ;  /* 0x00007800d3027a25 */ /* 0x040fe200078e00ff */
        /* <DEDUP_REMOVED lines=14> */
.L_x_3077:
        /* <DEDUP_REMOVED lines=22> */
.L_x_3078:
        /* <DEDUP_REMOVED lines=21> */
.L_x_2981:
[----:B------:R-:W-:Y:S05]  /*1a620*/  BSYNC B0 ;  /* 0x0000000000007941 */ /* 0x000fea0003800000 */
.L_x_2980:
        /* <DEDUP_REMOVED lines=10> */
.L_x_2974:
[----:B------:R-:W-:Y:S05]  /*1a6d0*/  BRA.DIV ~URZ, `(.L_x_2985) ;  /* 0x000076227f007947 */ /* 0x000fea000b800000 */
[----:B------:R1:W2:Y:S02]  /*1a6e0*/  SHFL.BFLY PT, R0, R221, 0x2, 0x1f ;  /* 0x0c401f00dd007f89 */ /* 0x0002a400000e0000 */
.L_x_3079:
[----:B--2---:R-:W-:Y:S01]  /*1a6f0*/  FADD.FTZ R0, R0, R221 ;  /* 0x000000dd00007221 */ /* 0x004fe20000010000 */
[----:B------:R-:W-:Y:S05]  /*1a700*/  BRA.DIV ~URZ, `(.L_x_2986) ;  /* 0x000076527f007947 */ /* 0x000fea000b800000 */
[----:B------:R-:W2:Y:S04]  /*1a710*/  SHFL.BFLY PT, R2, R220, 0x2, 0x1f ;  /* 0x0c401f00dc027f89 */ /* 0x000ea800000e0000 */
[----:B------:R-:W3:Y:S01]  /*1a720*/  SHFL.BFLY PT, R5, R0, 0x1, 0x1f ;  /* 0x0c201f0000057f89 */ /* 0x000ee200000e0000 */
[----:B--2---:R-:W-:-:S02]  /*1a730*/  FADD.FTZ R4, R2, R220 ;  /* 0x000000dc02047221 */ /* 0x004fc40000010000 */
[----:B---3--:R-:W-:-:S03]  /*1a740*/  FADD.FTZ R0, R0, R5 ;  /* 0x0000000500007221 */ /* 0x008fc60000010000 */
[----:B------:R2:W3:Y:S04]  /*1a750*/  SHFL.BFLY PT, R3, R4, 0x1, 0x1f ;  /* 0x0c201f0004037f89 */ /* 0x0004e800000e0000 */
.L_x_3080:
        /* <DEDUP_REMOVED lines=72> */
[----:B------:R-:W-:Y:S02]  /*1abe0*/  FMUL.FTZ R127, R0, R47 ;  /* 0x0000002f007f7220 */ /* 0x000fe40000410000 */
[----:B-----5:R-:W-:-:S02]  /*1abf0*/  @P0 FMUL.FTZ R2, R2, 0.69314718246459960938 ;  /* 0x3f31721802020820 */ /* 0x020fc40000410000 */
        /* <DEDUP_REMOVED lines=43> */
.L_x_2889:
[----:B------:R2:W5:Y:S01]  /*1aeb0*/  LDL R7, [R1] ;  /* 0x0000000001077983 */ /* 0x0005620000100800 */
[----:B------:R-:W-:Y:S03]  /*1aec0*/  BSSY B0, `(.L_x_2987) ;  /* 0x0000012000007945 */ /* 0x000fe60003800000 */
[----:B------:R-:W3:Y:S02]  /*1aed0*/  S2R R6, SR_TID.X ;  /* 0x0000000000067919 */ /* 0x000ee40000002100 */
[----:B---3--:R-:W-:-:S13]  /*1aee0*/  LOP3.LUT P0, RZ, R6, 0xff, RZ, 0xc0, !PT ;  /* 0x000000ff06ff7812 */ /* 0x008fda000780c0ff */
[----:B------:R-:W-:Y:S05]  /*1aef0*/  @P0 BRA `(.L_x_2988) ;  /* 0x000000e000000947 */ /* 0x000fea0003800000 */
[----:B--2---:R-:W2:Y:S01]  /*1af00*/  S2R R4, SR_LANEID ;  /* 0x0000000000047919 */ /* 0x004ea20000000000 */
        /* <DEDUP_REMOVED lines=11> */
[----:B---3-5:R-:W-:-:S05]  /*1afc0*/  IADD3 R7, R3, c[0x0][0xc], R2 ;  /* 0x0000030003077a10 */ /* 0x028fca0007ffe002 */
[----:B------:R2:W-:Y:S02]  /*1afd0*/  STL [R1], R7 ;  /* 0x0000000701007387 */ /* 0x0005e40000100800 */
.L_x_2988:
[----:B--2---:R-:W-:Y:S05]  /*1afe0*/  BSYNC B0 ;  /* 0x0000000000007941 */ /* 0x004fea0003800000 */
.L_x_2987:
[----:B------:R-:W-:Y:S01]  /*1aff0*/  PRMT R0, R0, 0x9910, RZ ;  /* 0x0000991000007816 */ /* 0x000fe200000000ff */
[----:B------:R-:W-:Y:S01]  /*1b000*/  BSSY B1, `(.L_x_2989) ;  /* 0x00003ad000017945 */ /* 0x000fe20003800000 */
[----:B-----5:R-:W-:Y:S02]  /*1b010*/  IMAD.MOV.U32 R35, RZ, RZ, R7 ;  /* 0x000000ffff237224 */ /* 0x020fe400078e0007 */
[----:B------:R-:W-:-:S13]  /*1b020*/  ISETP.NE.AND P0, PT, R0, RZ, PT ;  /* 0x000000ff0000720c */ /* 0x000fda0003f05270 */
[----:B------:R-:W-:Y:S05]  /*1b030*/  @!P0 BRA `(.L_x_2990) ;  /* 0x00002e4000008947 */ /* 0x000fea0003800000 */
[----:B------:R-:W2:Y:S01]  /*1b040*/  LDL R4, [R1+0x10] ;  /* 0x0000100001047983 */ /* 0x000ea20000100800 */
[--C-:B------:R-:W-:Y:S02]  /*1b050*/  SHF.R.S32.HI R2, RZ, 0x1f, R6.reuse ;  /* 0x0000001fff027819 */ /* 0x100fe40000011406 */
[----:B------:R-:W-:Y:S01]  /*1b060*/  SHF.R.S32.HI R3, RZ, 0x1f, R6 ;  /* 0x0000001fff037819 */ /* 0x000fe20000011406 */
[----:B------:R-:W3:Y:S01]  /*1b070*/  LDL.LU R15, [R1+0x14] ;  /* 0x00001400010f7983 */ /* 0x000ee20000300800 */
[-C--:B------:R-:W-:Y:S02]  /*1b080*/  LEA.HI R2, R2, R6.reuse, RZ, 0x2 ;  /* 0x0000000602027211 */ /* 0x080fe400078f10ff */
[----:B------:R-:W-:Y:S01]  /*1b090*/  LEA.HI R3, R3, R6, RZ, 0x5 ;  /* 0x0000000603037211 */ /* 0x000fe200078f28ff */
[----:B------:R-:W4:Y:S01]  /*1b0a0*/  LDL.LU R14, [R1+0x18] ;  /* 0x00001800010e7983 */ /* 0x000f220000300800 */
[----:B------:R-:W-:Y:S02]  /*1b0b0*/  LOP3.LUT R2, R2, 0xfffffffc, RZ, 0xc0, !PT ;  /* 0xfffffffc02027812 */ /* 0x000fe400078ec0ff */
[----:B------:R-:W-:Y:S01]  /*1b0c0*/  SHF.R.S32.HI R3, RZ, 0x5, R3 ;  /* 0x00000005ff037819 */ /* 0x000fe20000011403 */
[----:B------:R-:W-:Y:S01]  /*1b0d0*/  WARPSYNC 0xffffffff ;  /* 0xffffffff00007948 */ /* 0x000fe20003800000 */
[----:B------:R-:W-:Y:S01]  /*1b0e0*/  LOP3.LUT R0, R150, R233, RZ, 0xfc, !PT ;  /* 0x000000e996007212 */ /* 0x000fe200078efcff */
[----:B------:R-:W-:-:S02]  /*1b0f0*/  IMAD.IADD R2, R6, 0x1, -R2 ;  /* 0x0000000106027824 */ /* 0x000fc400078e0a02 */
[----:B------:R-:W-:Y:S01]  /*1b100*/  IMAD.MOV.U32 R7, RZ, RZ, 0x20 ;  /* 0x00000020ff077424 */ /* 0x000fe200078e00ff */
[----:B------:R-:W-:Y:S01]  /*1b110*/  F2FP.BF16.PACK_AB R5, R89, R88 ;  /* 0x000000585905723e */ /* 0x000fe200000010ff */
[----:B------:R-:W-:Y:S02]  /*1b120*/  IMAD.SHL.U32 R3, R3, 0x400, RZ ;  /* 0x0000040003037824 */ /* 0x000fe400078e00ff */
[----:B------:R-:W-:Y:S01]  /*1b130*/  IMAD.MOV.U32 R9, RZ, RZ, 0x40 ;  /* 0x00000040ff097424 */ /* 0x000fe200078e00ff */
[----:B------:R-:W-:Y:S01]  /*1b140*/  F2FP.BF16.PACK_AB R8, R115, R114 ;  /* 0x000000727308723e */ /* 0x000fe200000010ff */
[----:B------:R-:W-:Y:S01]  /*1b150*/  IMAD R3, R2, 0x2, R3 ;  /* 0x0000000202037824 */ /* 0x000fe200078e0203 */
[----:B------:R-:W3:Y:S03]  /*1b160*/  LDL.LU R13, [R1+0x2c] ;  /* 0x00002c00010d7983 */ /* 0x000ee60000300800 */
[----:B------:R-:W-:-:S04]  /*1b170*/  IMAD.IADD R0, R3, 0x1, R0 ;  /* 0x0000000103007824 */ /* 0x000fc800078e0200 */
[----:B------:R-:W-:-:S05]  /*1b180*/  IMAD.SHL.U32 R0, R0, 0x2, RZ ;  /* 0x0000000200007824 */ /* 0x000fca00078e00ff */
[----:B------:R-:W-:Y:S02]  /*1b190*/  IADD3 R3, R0, 0x80, RZ ;  /* 0x0000008000037810 */ /* 0x000fe40007ffe0ff */
[----:B------:R-:W-:Y:S01]  /*1b1a0*/  F2FP.BF16.PACK_AB R6, R27, R26 ;  /* 0x0000001a1b06723e */ /* 0x000fe200000010ff */
[----:B------:R-:W-:Y:S01]  /*1b1b0*/  IMAD.MOV.U32 R16, RZ, RZ, c[0x0][0x388] ;  /* 0x0000e200ff107624 */ /* 0x000fe200078e00ff */
[----:B------:R-:W-:Y:S01]  /*1b1c0*/  BAR.SYNC.DEFER_BLOCKING 0x1, 0x100 ;  /* 0x0044000000007b1d */ /* 0x000fe20000010000 */
[----:B--2---:R-:W-:-:S04]  /*1b1d0*/  LOP3.LUT R2, R4, 0x1, RZ, 0xc0, !PT ;  /* 0x0000000104027812 */ /* 0x004fc800078ec0ff */
[----:B------:R-:W-:-:S04]  /*1b1e0*/  ISETP.NE.U32.AND P0, PT, R2, 0x1, PT ;  /* 0x000000010200780c */ /* 0x000fc80003f05070 */
[----:B------:R-:W-:Y:S02]  /*1b1f0*/  R2P PR, R4, 0x6 ;  /* 0x0000000604007804 */ /* 0x000fe40000000000 */
[----:B------:R-:W-:Y:S02]  /*1b200*/  F2FP.BF16.PACK_AB R4, R153, R152 ;  /* 0x000000989904723e */ /* 0x000fe400000010ff */
[----:B------:R-:W-:-:S03]  /*1b210*/  IADD3 R2, R0, 0x70, RZ ;  /* 0x0000007000027810 */ /* 0x000fc60007ffe0ff */
[----:B------:R2:W-:Y:S02]  /*1b220*/  STS [R0+0x80], R4 ;  /* 0x0000800400007388 */ /* 0x0005e40000000800 */
[----:B------:R-:W-:Y:S02]  /*1b230*/  @P0 IADD3 R2, R3, 0x10, RZ ;  /* 0x0000001003020810 */ /* 0x000fe40007ffe0ff */
[----:B------:R-:W-:-:S05]  /*1b240*/  F2FP.BF16.PACK_AB R3, R97, R96 ;  /* 0x000000606103723e */ /* 0x000fca00000010ff */
[----:B------:R1:W-:Y:S01]  /*1b250*/  STS [R0+0x480], R3 ;  /* 0x0004800300007388 */ /* 0x0003e20000000800 */
[----:B------:R-:W-:-:S03]  /*1b260*/  SEL R9, R9, 0xffffffc0, !P2 ;  /* 0xffffffc009097807 */ /* 0x000fc60005000000 */
[----:B------:R3:W-:Y:S04]  /*1b270*/  STS [R2], R6 ;  /* 0x0000000602007388 */ /* 0x0007e80000000800 */
[----:B------:R4:W-:Y:S01]  /*1b280*/  STS [R2+0x400], R5 ;  /* 0x0004000502007388 */ /* 0x0009e20000000800 */
[----:B--2---:R-:W-:Y:S02]  /*1b290*/  SEL R4, R7, 0xffffffe0, !P1 ;  /* 0xffffffe007047807 */ /* 0x004fe40004800000 */
[----:B------:R-:W-:-:S03]  /*1b2a0*/  F2FP.BF16.PACK_AB R7, R29, R28 ;  /* 0x0000001c1d07723e */ /* 0x000fc600000010ff */
[----:B-1----:R-:W-:Y:S02]  /*1b2b0*/  IMAD.IADD R3, R0, 0x1, R4 ;  /* 0x0000000100037824 */ /* 0x002fe400078e0204 */
[--C-:B------:R-:W-:Y:S01]  /*1b2c0*/  IMAD.IADD R4, R4, 0x1, R2.reuse ;  /* 0x0000000104047824 */ /* 0x100fe200078e0202 */
[----:B---3--:R-:W-:Y:S02]  /*1b2d0*/  F2FP.BF16.PACK_AB R6, R123, R122 ;  /* 0x0000007a7b06723e */ /* 0x008fe400000010ff */
[----:B----4-:R-:W-:Y:S01]  /*1b2e0*/  F2FP.BF16.PACK_AB R5, R31, R30 ;  /* 0x0000001e1f05723e */ /* 0x010fe200000010ff */
[----:B------:R1:W-:Y:S04]  /*1b2f0*/  STS [R3+0x80], R7 ;  /* 0x0000800703007388 */ /* 0x0003e80000000800 */
[----:B------:R2:W-:Y:S04]  /*1b300*/  STS [R3+0x480], R6 ;  /* 0x0004800603007388 */ /* 0x0005e80000000800 */
[----:B------:R3:W-:Y:S01]  /*1b310*/  STS [R4], R5 ;  /* 0x0000000504007388 */ /* 0x0007e20000000800 */
[----:B------:R-:W-:-:S03]  /*1b320*/  IMAD.IADD R12, R9, 0x1, R2 ;  /* 0x00000001090c7824 */ /* 0x000fc600078e0202 */
[----:B------:R4:W-:Y:S01]  /*1b330*/  STS [R4+0x400], R8 ;  /* 0x0004000804007388 */ /* 0x0009e20000000800 */
[----:B-1----:R-:W-:Y:S01]  /*1b340*/  F2FP.BF16.PACK_AB R7, R37, R36 ;  /* 0x000000242507723e */ /* 0x002fe200000010ff */
[----:B--2---:R-:W-:Y:S01]  /*1b350*/  IMAD.IADD R6, R0, 0x1, R9 ;  /* 0x0000000100067824 */ /* 0x004fe200078e0209 */
[----:B---3--:R-:W-:-:S04]  /*1b360*/  F2FP.BF16.PACK_AB R5, R93, R92 ;  /* 0x0000005c5d05723e */ /* 0x008fc800000010ff */
[----:B------:R1:W-:Y:S04]  /*1b370*/  STS [R6+0x80], R7 ;  /* 0x0000800706007388 */ /* 0x0003e80000000800 */
[----:B------:R2:W-:Y:S01]  /*1b380*/  STS [R6+0x480], R5 ;  /* 0x0004800506007388 */ /* 0x0005e20000000800 */
[----:B----4-:R-:W-:Y:S02]  /*1b390*/  F2FP.BF16.PACK_AB R8, R107, R106 ;  /* 0x0000006a6b08723e */ /* 0x010fe400000010ff */
[----:B-1----:R-:W-:Y:S02]  /*1b3a0*/  F2FP.BF16.PACK_AB R7, R39, R38 ;  /* 0x000000262707723e */ /* 0x002fe400000010ff */
[----:B--2---:R-:W-:-:S03]  /*1b3b0*/  F2FP.BF16.PACK_AB R5, R129, R128 ;  /* 0x000000808105723e */ /* 0x004fc600000010ff */
[----:B------:R1:W-:Y:S04]  /*1b3c0*/  STS [R12], R7 ;  /* 0x000000070c007388 */ /* 0x0003e80000000800 */
[----:B------:R2:W-:Y:S01]  /*1b3d0*/  STS [R12+0x400], R5 ;  /* 0x000400050c007388 */ /* 0x0005e20000000800 */
[----:B-1----:R-:W-:Y:S01]  /*1b3e0*/  F2FP.BF16.PACK_AB R7, R119, R118 ;  /* 0x000000767707723e */ /* 0x002fe200000010ff */
[----:B--2---:R-:W-:-:S05]  /*1b3f0*/  IMAD.IADD R5, R9, 0x1, R3 ;  /* 0x0000000109057824 */ /* 0x004fca00078e0203 */
[----:B------:R1:W-:Y:S04]  /*1b400*/  STS [R5+0x480], R7 ;  /* 0x0004800705007388 */ /* 0x0003e80000000800 */
[----:B------:R2:W-:Y:S01]  /*1b410*/  STS [R5+0x80], R8 ;  /* 0x0000800805007388 */ /* 0x0005e20000000800 */
[----:B-1----:R-:W-:Y:S01]  /*1b420*/  IMAD.IADD R7, R4, 0x1, R9 ;  /* 0x0000000104077824 */ /* 0x002fe200078e0209 */
[----:B------:R-:W-:Y:S02]  /*1b430*/  F2FP.BF16.PACK_AB R9, R113, R112 ;  /* 0x000000707109723e */ /* 0x000fe400000010ff */
        /* <DEDUP_REMOVED lines=37> */
[----:B------:R-:W-:Y:S04]  /*1b690*/  STS [R0+0x8080], R9 ;  /* 0x0080800900007388 */ /* 0x000fe80000000800 */
[----:B------:R1:W-:Y:S02]  /*1b6a0*/  STS [R0+0x8480], R8 ;  /* 0x0084800800007388 */ /* 0x0003e40000000800 */
[----:B-1----:R-:W-:Y:S02]  /*1b6b0*/  F2FP.BF16.PACK_AB R0, R63, R62 ;  /* 0x0000003e3f00723e */ /* 0x002fe400000010ff */
[----:B------:R-:W-:-:S03]  /*1b6c0*/  F2FP.BF16.PACK_AB R8, R73, R72 ;  /* 0x000000484908723e */ /* 0x000fc600000010ff */
        /* <DEDUP_REMOVED lines=8> */
[----:B------:R1:W-:Y:S01]  /*1b750*/  STS [R4+0x8400], R0 ;  /* 0x0084000004007388 */ /* 0x0003e20000000800 */
[----:B------:R-:W-:-:S03]  /*1b760*/  F2FP.BF16.PACK_AB R3, R125, R124 ;  /* 0x0000007c7d03723e */ /* 0x000fc600000010ff */
[----:B------:R2:W-:Y:S04]  /*1b770*/  STS [R4+0x8000], R2 ;  /* 0x0080000204007388 */ /* 0x0005e80000000800 */
[----:B------:R3:W-:Y:S01]  /*1b780*/  STS [R6+0x8080], R3 ;  /* 0x0080800306007388 */ /* 0x0007e20000000800 */
[----:B------:R-:W-:Y:S02]  /*1b790*/  ISETP.NE.U32.AND P0, PT, RZ, c[0x0][0x508], PT ;  /* 0x00014200ff007a0c */ /* 0x000fe40003f05070 */
[----:B-1----:R-:W-:Y:S02]  /*1b7a0*/  F2FP.BF16.PACK_AB R0, R79, R78 ;  /* 0x0000004e4f00723e */ /* 0x002fe400000010ff */
[----:B--2---:R-:W-:-:S03]  /*1b7b0*/  F2FP.BF16.PACK_AB R2, R75, R74 ;  /* 0x0000004a4b02723e */ /* 0x004fc600000010ff */
[----:B------:R1:W-:Y:S01]  /*1b7c0*/  STS [R6+0x8480], R0 ;  /* 0x0084800006007388 */ /* 0x0003e20000000800 */
[----:B---3--:R-:W-:-:S03]  /*1b7d0*/  F2FP.BF16.PACK_AB R3, R121, R120 ;  /* 0x000000787903723e */ /* 0x008fc600000010ff */
[----:B------:R2:W-:Y:S04]  /*1b7e0*/  STS [R12+0x8400], R2 ;  /* 0x008400020c007388 */ /* 0x0005e80000000800 */
[----:B------:R3:W-:Y:S01]  /*1b7f0*/  STS [R12+0x8000], R3 ;  /* 0x008000030c007388 */ /* 0x0007e20000000800 */
[----:B------:R-:W-:Y:S02]  /*1b800*/  ISETP.NE.AND.EX P2, PT, RZ, c[0x0][0x50c], PT, P0 ;  /* 0x00014300ff007a0c */ /* 0x000fe40003f45300 */
[----:B-1----:R-:W-:Y:S02]  /*1b810*/  F2FP.BF16.PACK_AB R0, R85, R84 ;  /* 0x000000545500723e */ /* 0x002fe400000010ff */
[----:B--2---:R-:W-:-:S03]  /*1b820*/  F2FP.BF16.PACK_AB R2, R59, R58 ;  /* 0x0000003a3b02723e */ /* 0x004fc600000010ff */
[----:B------:R1:W-:Y:S01]  /*1b830*/  STS [R5+0x8080], R0 ;  /* 0x0080800005007388 */ /* 0x0003e20000000800 */
[----:B---3--:R-:W-:-:S03]  /*1b840*/  F2FP.BF16.PACK_AB R3, R55, R54 ;  /* 0x000000363703723e */ /* 0x008fc600000010ff */
[----:B------:R2:W-:Y:S04]  /*1b850*/  STS [R5+0x8480], R2 ;  /* 0x0084800205007388 */ /* 0x0005e80000000800 */
[----:B------:R-:W-:Y:S01]  /*1b860*/  STS [R7+0x8400], R3 ;  /* 0x0084000307007388 */ /* 0x000fe20000000800 */
[----:B------:R-:W-:Y:S02]  /*1b870*/  ISETP.NE.U32.AND P3, PT, RZ, c[0x0][0x500], PT ;  /* 0x00014000ff007a0c */ /* 0x000fe40003f65070 */
[----:B-1----:R-:W-:-:S05]  /*1b880*/  F2FP.BF16.PACK_AB R0, R25, R24 ;  /* 0x000000181900723e */ /* 0x002fca00000010ff */
[----:B------:R1:W-:Y:S04]  /*1b890*/  STS [R7+0x8000], R0 ;  /* 0x0080000007007388 */ /* 0x0003e80000000800 */
[----:B------:R-:W-:Y:S01]  /*1b8a0*/  BAR.SYNC.DEFER_BLOCKING 0x1, 0x100 ;  /* 0x0044000000007b1d */ /* 0x000fe20000010000 */
[----:B------:R-:W-:Y:S02]  /*1b8b0*/  ISETP.NE.AND.EX P3, PT, RZ, c[0x0][0x504], PT, P3 ;  /* 0x00014100ff007a0c */ /* 0x000fe40003f65330 */
[C---:B------:R-:W-:Y:S02]  /*1b8c0*/  @P2 IADD3 R8, P0, R15.reuse, c[0x0][0x508], RZ ;  /* 0x000142000f082a10 */ /* 0x040fe40007f1e0ff */
[----:B------:R-:W-:Y:S01]  /*1b8d0*/  IADD3 R4, P1, R15, c[0x0][0x500], RZ ;  /* 0x000140000f047a10 */ /* 0x000fe20007f3e0ff */
[----:B--2---:R-:W-:Y:S01]  /*1b8e0*/  IMAD.MOV.U32 R2, RZ, RZ, RZ ;  /* 0x000000ffff027224 */ /* 0x004fe200078e00ff */
[----:B------:R-:W-:-:S02]  /*1b8f0*/  @P2 IADD3.X R9, R14, c[0x0][0x50c], RZ, P0, !PT ;  /* 0x000143000e092a10 */ /* 0x000fc400007fe4ff */
[----:B------:R-:W-:-:S03]  /*1b900*/  IADD3.X R5, R14, c[0x0][0x504], RZ, P1, !PT ;  /* 0x000141000e057a10 */ /* 0x000fc60000ffe4ff */
[----:B------:R2:W5:Y:S04]  /*1b910*/  @P2 LDG.E R16, [R8.64] ;  /* 0x0000000808102981 */ /* 0x000568000c1e1900 */
[----:B------:R2:W5:Y:S01]  /*1b920*/  @P3 LDG.E R2, [R4.64] ;  /* 0x0000000804023981 */ /* 0x000562000c1e1900 */
[----:B------:R-:W-:-:S04]  /*1b930*/  ISETP.NE.AND P0, PT, R13, RZ, PT ;  /* 0x000000ff0d00720c */ /* 0x000fc80003f05270 */
[----:B-1----:R-:W-:Y:S01]  /*1b940*/  SEL R0, R13, c[0x0][0x3d4], P0 ;  /* 0x0000f5000d007a07 */ /* 0x002fe20000000000 */
[----:B------:R-:W-:Y:S05]  /*1b950*/  @P2 BRA `(.L_x_2991) ;  /* 0x0000004000002947 */ /* 0x000fea0003800000 */
[----:B------:R-:W-:Y:S05]  /*1b960*/  @!P3 BRA `(.L_x_2991) ;  /* 0x000000300000b947 */ /* 0x000fea0003800000 */
[----:B-----5:R1:W3:Y:S04]  /*1b970*/  LDG.E R16, [R4.64] ;  /* 0x0000000804107981 */ /* 0x0202e8000c1e1900 */
[----:B-12---:R-:W3:Y:S02]  /*1b980*/  LDG.E R4, [R4.64+0x4] ;  /* 0x0000040804047981 */ /* 0x006ee4000c1e1900 */
[----:B---3--:R-:W-:Y:S02]  /*1b990*/  IADD3 R16, -R16, R4, RZ ;  /* 0x0000000410107210 */ /* 0x008fe40007ffe1ff */
.L_x_2991:
[----:B--2---:R-:W2:Y:S04]  /*1b9a0*/  LDL.LU R5, [R1+0x1c] ;  /* 0x00001c0001057983 */ /* 0x004ea80000300800 */
[----:B------:R-:W3:Y:S04]  /*1b9b0*/  LDL.LU R4, [R1+0x8] ;  /* 0x0000080001047983 */ /* 0x000ee80000300800 */
[----:B------:R-:W4:Y:S04]  /*1b9c0*/  LDL.LU R3, [R1+0x28] ;  /* 0x0000280001037983 */ /* 0x000f280000300800 */
[----:B------:R-:W4:Y:S04]  /*1b9d0*/  LDL R13, [R1+0x64] ;  /* 0x00006400010d7983 */ /* 0x000f280000100800 */
[----:B------:R-:W4:Y:S04]  /*1b9e0*/  LDL R32, [R1+0x4] ;  /* 0x0000040001207983 */ /* 0x000f280000100800 */
[----:B------:R-:W4:Y:S04]  /*1b9f0*/  LDL R23, [R1+0x30] ;  /* 0x0000300001177983 */ /* 0x000f280000100800 */
[----:B------:R-:W4:Y:S01]  /*1ba00*/  LDL R33, [R1+0x6c] ;  /* 0x00006c0001217983 */ /* 0x000f220000100800 */
[----:B------:R-:W-:Y:S01]  /*1ba10*/  IMAD.MOV.U32 R12, RZ, RZ, 0x368 ;  /* 0x00000368ff0c7424 */ /* 0x000fe200078e00ff */
[----:B------:R-:W-:-:S04]  /*1ba20*/  ISETP.GT.AND P2, PT, R0, 0x1, PT ;  /* 0x000000010000780c */ /* 0x000fc80003f44270 */
[----:B------:R-:W-:-:S04]  /*1ba30*/  SEL R12, R12, 0x328, P2 ;  /* 0x000003280c0c7807 */ /* 0x000fc80001000000 */
[----:B------:R1:W2:Y:S08]  /*1ba40*/  LDC.64 R6, c[0x0][R12+0x170] ;  /* 0x00005c000c067b82 */ /* 0x0002b00000000a00 */
[----:B------:R1:W2:Y:S08]  /*1ba50*/  LDC.64 R8, c[0x0][R12+0x168] ;  /* 0x00005a000c087b82 */ /* 0x0002b00000000a00 */
[----:B------:R1:W2:Y:S01]  /*1ba60*/  LDC.64 R18, c[0x0][R12+0x178] ;  /* 0x00005e000c127b82 */ /* 0x0002a20000000a00 */
[----:B------:R-:W-:-:S07]  /*1ba70*/  ISETP.NE.U32.AND P0, PT, RZ, c[0x0][0x500], PT ;  /* 0x00014000ff007a0c */ /* 0x000fce0003f05070 */
[----:B------:R1:W2:Y:S01]  /*1ba80*/  LDC.64 R20, c[0x0][R12+0x160] ;  /* 0x000058000c147b82 */ /* 0x0002a20000000a00 */
[----:B------:R-:W-:Y:S01]  /*1ba90*/  ISETP.NE.AND.EX P0, PT, RZ, c[0x0][0x504], PT, P0 ;  /* 0x00014100ff007a0c */ /* 0x000fe20003f05300 */
[----:B-1----:R-:W-:-:S05]  /*1baa0*/  IMAD.MOV.U32 R12, RZ, RZ, c[0x0][0x4e8] ;  /* 0x00013a00ff0c7624 */ /* 0x002fca00078e00ff */
[----:B------:R-:W-:Y:S01]  /*1bab0*/  ISETP.NE.AND P5, PT, R12, 0x1, PT ;  /* 0x000000010c00780c */ /* 0x000fe20003fa5270 */
[----:B------:R-:W1:Y:S01]  /*1bac0*/  S2R R86, SR_TID.X ;  /* 0x0000000000567919 */ /* 0x000e620000002100 */
[----:B--2---:R-:W-:Y:S02]  /*1bad0*/  SEL R0, R5, RZ, !P0 ;  /* 0x000000ff05007207 */ /* 0x004fe40004000000 */
[----:B---3--:R-:W-:Y:S02]  /*1bae0*/  LOP3.LUT R5, R4, 0xffff, RZ, 0xc0, !PT ;  /* 0x0000ffff04057812 */ /* 0x008fe400078ec0ff */
[----:B----4-:R-:W-:Y:S01]  /*1baf0*/  SEL R4, R3, RZ, !P0 ;  /* 0x000000ff03047207 */ /* 0x010fe20004000000 */
[----:B------:R-:W-:-:S04]  /*1bb00*/  IMAD R3, R7, R0, RZ ;  /* 0x0000000007037224 */ /* 0x000fc800078e02ff */
[----:B------:R-:W-:Y:S02]  /*1bb10*/  IMAD R4, R6, R4, R3 ;  /* 0x0000000406047224 */ /* 0x000fe400078e0203 */
[-C--:B------:R-:W-:Y:S02]  /*1bb20*/  IMAD R3, R9, R5.reuse, RZ ;  /* 0x0000000509037224 */ /* 0x080fe400078e02ff */
[----:B------:R-:W-:-:S04]  /*1bb30*/  IMAD.WIDE.U32 R8, R8, R5, RZ ;  /* 0x0000000508087225 */ /* 0x000fc800078e00ff */
[----:B------:R-:W-:-:S04]  /*1bb40*/  IMAD.WIDE.U32 R6, R6, R0, RZ ;  /* 0x0000000006067225 */ /* 0x000fc800078e00ff */
[----:B------:R-:W-:Y:S02]  /*1bb50*/  IMAD.IADD R14, R9, 0x1, R3 ;  /* 0x00000001090e7824 */ /* 0x000fe400078e0203 */
[----:B------:R-:W-:Y:S01]  /*1bb60*/  IMAD.IADD R3, R13, 0x1, R32 ;  /* 0x000000010d037824 */ /* 0x000fe200078e0220 */
[----:B-----5:R-:W-:Y:S02]  /*1bb70*/  IADD3 R12, P4, P3, R6, R8, R2 ;  /* 0x00000008060c7210 */ /* 0x020fe40007b9e002 */
[----:B------:R-:W-:Y:S01]  /*1bb80*/  SEL R6, R23, RZ, P2 ;  /* 0x000000ff17067207 */ /* 0x000fe20001000000 */
[----:B------:R-:W-:-:S04]  /*1bb90*/  @P5 IMAD.HI.U32 R8, R3, c[0x0][0x4ec], RZ ;  /* 0x00013b0003085a27 */ /* 0x000fc800078e00ff */
[----:B------:R-:W-:Y:S02]  /*1bba0*/  IMAD.IADD R15, R7, 0x1, R4 ;  /* 0x00000001070f7824 */ /* 0x000fe400078e0204 */
[-C--:B------:R-:W-:Y:S02]  /*1bbb0*/  IMAD R9, R19, R6.reuse, RZ ;  /* 0x0000000613097224 */ /* 0x080fe400078e02ff */
[----:B------:R-:W-:Y:S01]  /*1bbc0*/  IMAD.MOV.U32 R4, RZ, RZ, R3 ;  /* 0x000000ffff047224 */ /* 0x000fe200078e0003 */
[----:B------:R-:W-:Y:S01]  /*1bbd0*/  @P5 SHF.R.U32.HI R4, RZ, c[0x0][0x4f0], R8 ;  /* 0x00013c00ff045a19 */ /* 0x000fe20000011608 */
[----:B------:R-:W-:Y:S01]  /*1bbe0*/  IMAD.WIDE.U32 R6, R18, R6, RZ ;  /* 0x0000000612067225 */ /* 0x000fe200078e00ff */
[----:B------:R-:W-:-:S03]  /*1bbf0*/  SHF.R.S32.HI R8, RZ, 0x1f, R2 ;  /* 0x0000001fff087819 */ /* 0x000fc60000011402 */
[----:B------:R-:W-:Y:S02]  /*1bc00*/  IMAD.IADD R13, R7, 0x1, R9 ;  /* 0x00000001070d7824 */ /* 0x000fe400078e0209 */
[----:B------:R-:W-:Y:S01]  /*1bc10*/  IMAD.MOV R7, RZ, RZ, -R4 ;  /* 0x000000ffff077224 */ /* 0x000fe200078e0a04 */
[----:B------:R-:W-:Y:S02]  /*1bc20*/  IADD3 R6, P1, P0, R4, R12, R6 ;  /* 0x0000000c04067210 */ /* 0x000fe4000783e006 */
[----:B------:R-:W-:Y:S01]  /*1bc30*/  SHF.R.S32.HI R9, RZ, 0x1f, R4 ;  /* 0x0000001fff097819 */ /* 0x000fe20000011404 */
[----:B------:R-:W-:Y:S01]  /*1bc40*/  IMAD R4, R7, c[0x0][0x4e8], R3 ;  /* 0x00013a0007047a24 */ /* 0x000fe200078e0203 */
[----:B------:R-:W-:-:S04]  /*1bc50*/  IADD3.X R12, R15, R14, R8, P4, P3 ;  /* 0x0000000e0f0c7210 */ /* 0x000fc800027e6408 */
[----:B------:R-:W-:Y:S01]  /*1bc60*/  IADD3.X R7, R9, R12, R13, P1, P0 ;  /* 0x0000000c09077210 */ /* 0x000fe20000fe040d */
[----:B------:R-:W-:Y:S01]  /*1bc70*/  IMAD R9, R21, R4, RZ ;  /* 0x0000000415097224 */ /* 0x000fe200078e02ff */
[----:B------:R-:W-:-:S05]  /*1bc80*/  SHF.R.S32.HI R12, RZ, 0x1f, R4 ;  /* 0x0000001fff0c7819 */ /* 0x000fca0000011404 */
[C---:B------:R-:W-:Y:S02]  /*1bc90*/  IMAD R9, R20.reuse, R12, R9 ;  /* 0x0000000c14097224 */ /* 0x040fe400078e0209 */
[----:B------:R-:W-:Y:S02]  /*1bca0*/  IMAD.MOV.U32 R12, RZ, RZ, c[0x0][0x4a8] ;  /* 0x00012a00ff0c7624 */ /* 0x000fe400078e00ff */
[----:B------:R-:W-:Y:S01]  /*1bcb0*/  IMAD.WIDE.U32 R6, R20, R4, R6 ;  /* 0x0000000414067225 */ /* 0x000fe200078e0006 */
[----:B-1----:R-:W-:Y:S02]  /*1bcc0*/  SHF.R.S32.HI R23, RZ, 0x1f, R86 ;  /* 0x0000001fff177819 */ /* 0x002fe40000011456 */
        /* <DEDUP_REMOVED lines=29> */
[-C--:B--2---:R-:W-:Y:S02]  /*1bea0*/  IADD3 R12, R251, R32.reuse, RZ ;  /* 0x00000020fb0c7210 */ /* 0x084fe40007ffe0ff */
[----:B------:R-:W-:Y:S01]  /*1beb0*/  IMAD R2, R2, c[0x0][0x3a4], R8 ;  /* 0x0000e90002027a24 */ /* 0x000fe200078e0208 */
[----:B------:R-:W-:Y:S01]  /*1bec0*/  IADD3 R8, R231, R32, RZ ;  /* 0x00000020e7087210 */ /* 0x000fe20007ffe0ff */
        /* <DEDUP_REMOVED lines=38> */
.L_x_3081:
[----:B------:R-:W-:Y:S05]  /*1c130*/  BRA.DIV ~URZ, `(.L_x_2994) ;  /* 0x00005d827f007947 */ /* 0x000fea000b800000 */
[----:B------:R4:W2:Y:S02]  /*1c140*/  SHFL.IDX PT, R0, R14, RZ, 0x181f ;  /* 0x00181fff0e007589 */ /* 0x0008a400000e0000 */
.L_x_3082:
        /* <DEDUP_REMOVED lines=15> */
.L_x_2996:
[----:B------:R-:W-:Y:S05]  /*1c240*/  BSYNC B0 ;  /* 0x0000000000007941 */ /* 0x000fea0003800000 */
.L_x_2995:
[----:B------:R-:W-:Y:S05]  /*1c250*/  BRA.DIV ~URZ, `(.L_x_2997) ;  /* 0x00005cd27f007947 */ /* 0x000fea000b800000 */
[----:B---3--:R3:W4:Y:S04]  /*1c260*/  SHFL.IDX PT, R5, R13, 0x1, 0x181f ;  /* 0x00381f000d057f89 */ /* 0x00872800000e0000 */
[----:B--2---:R3:W2:Y:S02]  /*1c270*/  SHFL.IDX PT, R0, R14, 0x1, 0x181f ;  /* 0x00381f000e007f89 */ /* 0x0046a400000e0000 */
.L_x_3083:
        /* <DEDUP_REMOVED lines=16> */
.L_x_2999:
[----:B------:R-:W-:Y:S05]  /*1c380*/  BSYNC B0 ;  /* 0x0000000000007941 */ /* 0x000fea0003800000 */
.L_x_2998:
[----:B------:R-:W-:Y:S05]  /*1c390*/  BRA.DIV ~URZ, `(.L_x_3000) ;  /* 0x00005c627f007947 */ /* 0x000fea000b800000 */
[----:B----4-:R4:W3:Y:S02]  /*1c3a0*/  SHFL.IDX PT, R5, R13, 0x2, 0x181f ;  /* 0x00581f000d057f89 */ /* 0x0108e400000e0000 */
.L_x_3084:
[----:B------:R-:W-:Y:S05]  /*1c3b0*/  BRA.DIV ~URZ, `(.L_x_3001) ;  /* 0x00005cb27f007947 */ /* 0x000fea000b800000 */
[----:B--2---:R2:W4:Y:S02]  /*1c3c0*/  SHFL.IDX PT, R0, R14, 0x2, 0x181f ;  /* 0x00581f000e007f89 */ /* 0x00452400000e0000 */
.L_x_3085:
        /* <DEDUP_REMOVED lines=16> */
.L_x_3003:
[----:B------:R-:W-:Y:S05]  /*1c4d0*/  BSYNC B0 ;  /* 0x0000000000007941 */ /* 0x000fea0003800000 */
.L_x_3002:
[----:B------:R-:W-:Y:S05]  /*1c4e0*/  BRA.DIV ~URZ, `(.L_x_3004) ;  /* 0x00005bf27f007947 */ /* 0x000fea000b800000 */
[----:B---3--:R3:W2:Y:S04]  /*1c4f0*/  SHFL.IDX PT, R6, R13, 0x3, 0x181f ;  /* 0x00781f000d067f89 */ /* 0x0086a800000e0000 */
[----:B----4-:R3:W4:Y:S02]  /*1c500*/  SHFL.IDX PT, R0, R14, 0x3, 0x181f ;  /* 0x00781f000e007f89 */ /* 0x01072400000e0000 */
.L_x_3086:
        /* <DEDUP_REMOVED lines=17> */
.L_x_2992:
[----:B------:R-:W3:Y:S01]  /*1c620*/  LDL.LU R9, [R1+0x30] ;  /* 0x0000300001097983 */ /* 0x000ee20000300800 */
        /* <DEDUP_REMOVED lines=20> */
[----:B---3--:R-:W-:-:S04]  /*1c770*/  IMAD.WIDE.U32 R4, R9, c[0x0][0x448], R4 ;  /* 0x0001120009047a25 */ /* 0x008fc800078e0004 */
        /* <DEDUP_REMOVED lines=12> */
.L_x_3087:
[----:B------:R-:W-:Y:S05]  /*1c840*/  BRA.DIV ~URZ, `(.L_x_3007) ;  /* 0x000059d27f007947 */ /* 0x000fea000b800000 */
[----:B------:R4:W1:Y:S02]  /*1c850*/  SHFL.IDX PT, R0, R14, RZ, 0x1c1f ;  /* 0x001c1fff0e007589 */ /* 0x00086400000e0000 */
.L_x_3088:
        /* <DEDUP_REMOVED lines=27> */
[C---:B------:R-:W-:Y:S02]  /*1ca10*/  IADD3 R19, R252.reuse, 0x80, RZ ;  /* 0x00000080fc137810 */ /* 0x040fe40007ffe0ff */
[----:B------:R-:W-:Y:S02]  /*1ca20*/  SHF.R.S32.HI R18, RZ, 0x1f, R18 ;  /* 0x0000001fff127819 */ /* 0x000fe40000011412 */
[----:B------:R-:W-:Y:S02]  /*1ca30*/  SHF.R.S32.HI R19, RZ, 0x1f, R19 ;  /* 0x0000001fff137819 */ /* 0x000fe40000011413 */
[----:B------:R-:W-:-:S02]  /*1ca40*/  IADD3 R20, R252, 0xa8, RZ ;  /* 0x000000a8fc147810 */ /* 0x000fc40007ffe0ff */
[----:B------:R-:W-:-:S04]  /*1ca50*/  IADD3 R21, R252, 0xa8, RZ ;  /* 0x000000a8fc157810 */ /* 0x000fc80007ffe0ff */
[----:B------:R-:W-:Y:S02]  /*1ca60*/  SHF.R.S32.HI R21, RZ, 0x1f, R21 ;  /* 0x0000001fff157819 */ /* 0x000fe40000011415 */
        /* <DEDUP_REMOVED lines=11> */
[----:B------:R-:W-:Y:S02]  /*1cb20*/  SHF.R.S32.HI R17, RZ, 0x1f, R17 ;  /* 0x0000001fff117819 */ /* 0x000fe40000011411 */
[----:B------:R-:W-:Y:S02]  /*1cb30*/  ISETP.GE.AND P4, PT, R8, c[0x0][0x3c8], PT ;  /* 0x0000f20008007a0c */ /* 0x000fe40003f86270 */
        /* <DEDUP_REMOVED lines=11> */
[----:B------:R-:W-:Y:S02]  /*1cbf0*/  IADD3 R13, R252, 0x38, RZ ;  /* 0x00000038fc0d7810 */ /* 0x000fe40007ffe0ff */
[----:B------:R-:W-:Y:S02]  /*1cc00*/  ISETP.GE.AND P1, PT, R9, c[0x0][0x3c8], PT ;  /* 0x0000f20009007a0c */ /* 0x000fe40003f26270 */
[----:B------:R-:W-:Y:S02]  /*1cc10*/  SHF.R.S32.HI R17, RZ, 0x1f, R17 ;  /* 0x0000001fff117819 */ /* 0x000fe40000011411 */
[----:B------:R-:W-:-:S02]  /*1cc20*/  SHF.R.S32.HI R13, RZ, 0x1f, R13 ;  /* 0x0000001fff0d7819 */ /* 0x000fc4000001140d */
        /* <DEDUP_REMOVED lines=40> */
[----:B------:R-:W-:Y:S02]  /*1ceb0*/  IADD3 R17, R252, 0x80, RZ ;  /* 0x00000080fc117810 */ /* 0x000fe40007ffe0ff */
[----:B-1----:R-:W-:-:S02]  /*1cec0*/  @!P2 LEA R6, P5, R16, R0, 0x2 ;  /* 0x000000001006a211 */ /* 0x002fc400078a10ff */
[C---:B--2---:R-:W-:Y:S02]  /*1ced0*/  @!P1 LEA R2, P0, R9.reuse, R0, 0x2 ;  /* 0x0000000009029211 */ /* 0x044fe400078010ff */
        /* <DEDUP_REMOVED lines=22> */
[C---:B------:R-:W-:Y:S02]  /*1d040*/  @!P2 LEA R8, P0, R17.reuse, R0, 0x2 ;  /* 0x000000001108a211 */ /* 0x040fe400078010ff */
[----:B------:R-:W-:Y:S02]  /*1d050*/  ISETP.GE.AND P5, PT, R12, c[0x0][0x3c8], PT ;  /* 0x0000f2000c007a0c */ /* 0x000fe40003fa6270 */
[----:B------:R-:W-:Y:S02]  /*1d060*/  @!P2 LEA.HI.X R9, R17, R4, R19, 0x2, P0 ;  /* 0x000000041109a211 */ /* 0x000fe400000f1413 */
[C---:B------:R-:W-:Y:S02]  /*1d070*/  IADD3 R17, R252.reuse, 0xa0, RZ ;  /* 0x000000a0fc117810 */ /* 0x040fe40007ffe0ff */
[----:B------:R-:W-:Y:S01]  /*1d080*/  IADD3 R19, R252, 0xa0, RZ ;  /* 0x000000a0fc137810 */ /* 0x000fe20007ffe0ff */
[----:B------:R-:W-:Y:S01]  /*1d090*/  @!P2 ST.E.64 [R8.64], R116 ;  /* 0x000000740800a985 */ /* 0x000fe2000c101b08 */
[----:B------:R-:W-:-:S02]  /*1d0a0*/  ISETP.GE.AND P4, PT, R17, c[0x0][0x3c8], PT ;  /* 0x0000f20011007a0c */ /* 0x000fc40003f86270 */
[----:B------:R-:W-:Y:S02]  /*1d0b0*/  ISETP.GE.AND P2, PT, R20, c[0x0][0x3c8], PT ;  /* 0x0000f20014007a0c */ /* 0x000fe40003f46270 */
        /* <DEDUP_REMOVED lines=34> */
.L_x_3009:
[----:B------:R-:W-:Y:S05]  /*1d2e0*/  BSYNC B0 ;  /* 0x0000000000007941 */ /* 0x000fea0003800000 */
.L_x_3008:
[----:B------:R-:W-:Y:S05]  /*1d2f0*/  BRA.DIV ~URZ, `(.L_x_3010) ;  /* 0x00004f927f007947 */ /* 0x000fea000b800000 */
[----:B---3--:R3:W2:Y:S04]  /*1d300*/  SHFL.IDX PT, R4, R5, 0x1, 0x1c1f ;  /* 0x003c1f0005047f89 */ /* 0x0086a800000e0000 */
[----:B-1----:R3:W1:Y:S02]  /*1d310*/  SHFL.IDX PT, R0, R14, 0x1, 0x1c1f ;  /* 0x003c1f000e007f89 */ /* 0x00266400000e0000 */
.L_x_3089:
        /* <DEDUP_REMOVED lines=182> */
.L_x_2990:
[----:B------:R-:W2:Y:S04]  /*1de80*/  LDL.LU R0, [R1+0x14] ;  /* 0x0000140001007983 */ /* 0x000ea80000300800 */
[----:B------:R-:W3:Y:S01]  /*1de90*/  LDL.LU R7, [R1+0x18] ;  /* 0x0000180001077983 */ /* 0x000ee20000300800 */
[----:B------:R-:W-:Y:S02]  /*1dea0*/  ISETP.NE.U32.AND P0, PT, RZ, c[0x0][0x508], PT ;  /* 0x00014200ff007a0c */ /* 0x000fe40003f05070 */
[----:B------:R-:W-:Y:S01]  /*1deb0*/  ISETP.NE.U32.AND P3, PT, RZ, c[0x0][0x500], PT ;  /* 0x00014000ff007a0c */ /* 0x000fe20003f65070 */
[----:B------:R-:W4:Y:S01]  /*1dec0*/  LDL.LU R6, [R1+0x2c] ;  /* 0x00002c0001067983 */ /* 0x000f220000300800 */
[----:B------:R-:W-:Y:S01]  /*1ded0*/  ISETP.NE.AND.EX P2, PT, RZ, c[0x0][0x50c], PT, P0 ;  /* 0x00014300ff007a0c */ /* 0x000fe20003f45300 */
[----:B------:R-:W-:Y:S01]  /*1dee0*/  IMAD.MOV.U32 R20, RZ, RZ, c[0x0][0x388] ;  /* 0x0000e200ff147624 */ /* 0x000fe200078e00ff */
[----:B------:R-:W-:-:S02]  /*1def0*/  ISETP.NE.AND.EX P3, PT, RZ, c[0x0][0x504], PT, P3 ;  /* 0x00014100ff007a0c */ /* 0x000fc40003f65330 */
[----:B--2---:R-:W-:-:S09]  /*1df00*/  IADD3 R2, P1, R0, c[0x0][0x500], RZ ;  /* 0x0001400000027a10 */ /* 0x004fd20007f3e0ff */
[----:B------:R-:W-:Y:S01]  /*1df10*/  @P2 IADD3 R4, P0, R0, c[0x0][0x508], RZ ;  /* 0x0001420000042a10 */ /* 0x000fe20007f1e0ff */
[----:B------:R-:W-:Y:S01]  /*1df20*/  IMAD.MOV.U32 R0, RZ, RZ, RZ ;  /* 0x000000ffff007224 */ /* 0x000fe200078e00ff */
[C---:B---3--:R-:W-:Y:S02]  /*1df30*/  IADD3.X R3, R7.reuse, c[0x0][0x504], RZ, P1, !PT ;  /* 0x0001410007037a10 */ /* 0x048fe40000ffe4ff */
[----:B------:R-:W-:-:S03]  /*1df40*/  @P2 IADD3.X R5, R7, c[0x0][0x50c], RZ, P0, !PT ;  /* 0x0001430007052a10 */ /* 0x000fc600007fe4ff */
[----:B------:R2:W5:Y:S04]  /*1df50*/  @P3 LDG.E R0, [R2.64] ;  /* 0x0000000802003981 */ /* 0x000568000c1e1900 */
[----:B------:R2:W5:Y:S01]  /*1df60*/  @P2 LDG.E R20, [R4.64] ;  /* 0x0000000804142981 */ /* 0x000562000c1e1900 */
[----:B----4-:R-:W-:-:S04]  /*1df70*/  ISETP.NE.AND P0, PT, R6, RZ, PT ;  /* 0x000000ff0600720c */ /* 0x010fc80003f05270 */
[----:B------:R-:W-:Y:S01]  /*1df80*/  SEL R21, R6, c[0x0][0x3d4], P0 ;  /* 0x0000f50006157a07 */ /* 0x000fe20000000000 */
[----:B------:R-:W-:Y:S05]  /*1df90*/  @P2 BRA `(.L_x_3011) ;  /* 0x0000004000002947 */ /* 0x000fea0003800000 */
[----:B------:R-:W-:Y:S05]  /*1dfa0*/  @!P3 BRA `(.L_x_3011) ;  /* 0x000000300000b947 */ /* 0x000fea0003800000 */
[----:B--2---:R2:W3:Y:S04]  /*1dfb0*/  LDG.E R4, [R2.64] ;  /* 0x0000000802047981 */ /* 0x0044e8000c1e1900 */
[----:B--2---:R-:W3:Y:S02]  /*1dfc0*/  LDG.E R2, [R2.64+0x4] ;  /* 0x0000040802027981 */ /* 0x004ee4000c1e1900 */
[----:B---3-5:R-:W-:Y:S02]  /*1dfd0*/  IADD3 R20, -R4, R2, RZ ;  /* 0x0000000204147210 */ /* 0x028fe40007ffe1ff */
.L_x_3011:
[----:B--2---:R-:W2:Y:S04]  /*1dfe0*/  LDL.LU R5, [R1+0x8] ;  /* 0x0000080001057983 */ /* 0x004ea80000300800 */
[----:B------:R-:W3:Y:S04]  /*1dff0*/  LDL.LU R3, [R1+0x1c] ;  /* 0x00001c0001037983 */ /* 0x000ee80000300800 */
[----:B------:R-:W4:Y:S01]  /*1e000*/  LDL.LU R2, [R1+0x28] ;  /* 0x0000280001027983 */ /* 0x000f220000300800 */
[----:B------:R-:W-:Y:S01]  /*1e010*/  BSSY B0, `(.L_x_3012) ;  /* 0x0000039000007945 */ /* 0x000fe20003800000 */
[----:B-----5:R-:W-:-:S02]  /*1e020*/  SHF.R.S32.HI R19, RZ, 0x1f, R0 ;  /* 0x0000001fff137819 */ /* 0x020fc40000011400 */
[----:B------:R-:W1:Y:S02]  /*1e030*/  S2R R4, SR_TID.X ;  /* 0x0000000000047919 */ /* 0x000e640000002100 */
[----:B-1----:R-:W-:Y:S02]  /*1e040*/  ISETP.GT.AND P0, PT, R4, 0x7f, PT ;  /* 0x0000007f0400780c */ /* 0x002fe40003f04270 */
[----:B--2---:R-:W-:Y:S02]  /*1e050*/  LOP3.LUT R8, R5, 0xffff, RZ, 0xc0, !PT ;  /* 0x0000ffff05087812 */ /* 0x004fe400078ec0ff */
[----:B---3--:R-:W-:Y:S02]  /*1e060*/  SEL R9, R3, RZ, !P3 ;  /* 0x000000ff03097207 */ /* 0x008fe40005800000 */
[----:B----4-:R-:W-:-:S07]  /*1e070*/  SEL R23, R2, RZ, !P3 ;  /* 0x000000ff02177207 */ /* 0x010fce0005800000 */
[----:B------:R-:W-:Y:S05]  /*1e080*/  @P0 BRA `(.L_x_3013) ;  /* 0x0000031000000947 */ /* 0x000fea0003800000 */
[----:B------:R-:W2:Y:S01]  /*1e090*/  LDL R3, [R1+0x4] ;  /* 0x0000040001037983 */ /* 0x000ea20000100800 */
[----:B------:R-:W-:Y:S01]  /*1e0a0*/  IMAD R2, R20, c[0x0][0x4e8], RZ ;  /* 0x00013a0014027a24 */ /* 0x000fe200078e02ff */
[----:B--2---:R-:W-:-:S04]  /*1e0b0*/  IADD3 R18, R3, R4, RZ ;  /* 0x0000000403127210 */ /* 0x004fc80007ffe0ff */
[----:B------:R-:W-:-:S13]  /*1e0c0*/  ISETP.GE.AND P0, PT, R18, R2, PT ;  /* 0x000000021200720c */ /* 0x000fda0003f06270 */
[----:B------:R-:W-:Y:S05]  /*1e0d0*/  @P0 BRA `(.L_x_3013) ;  /* 0x000002c000000947 */ /* 0x000fea0003800000 */
[----:B------:R-:W2:Y:S01]  /*1e0e0*/  LDL.LU R24, [R1+0x30] ;  /* 0x0000300001187983 */ /* 0x000ea20000300800 */
        /* <DEDUP_REMOVED lines=12> */
[----:B------:R-:W-:Y:S02]  /*1e1b0*/  IMAD R12, R12, R23, R3 ;  /* 0x000000170c0c7224 */ /* 0x000fe400078e0203 */
[-C--:B----4-:R-:W-:Y:S02]  /*1e1c0*/  IMAD R13, R7, R8.reuse, RZ ;  /* 0x00000008070d7224 */ /* 0x090fe400078e02ff */
        /* <DEDUP_REMOVED lines=8> */
[----:B--2---:R-:W-:-:S05]  /*1e250*/  SEL R3, R24, RZ, P2 ;  /* 0x000000ff18037207 */ /* 0x004fca0001000000 */
[-C--:B-----5:R-:W-:Y:S02]  /*1e260*/  IMAD R12, R17, R3.reuse, RZ ;  /* 0x00000003110c7224 */ /* 0x0a0fe400078e02ff */
        /* <DEDUP_REMOVED lines=19> */
.L_x_3013:
[----:B------:R-:W-:Y:S05]  /*1e3a0*/  BSYNC B0 ;  /* 0x0000000000007941 */ /* 0x000fea0003800000 */
.L_x_3012:
[----:B------:R-:W-:-:S13]  /*1e3b0*/  ISETP.GT.AND P0, PT, R21, 0x1, PT ;  /* 0x000000011500780c */ /* 0x000fda0003f04270 */
[----:B------:R-:W-:Y:S05]  /*1e3c0*/  @P0 BRA `(.L_x_3005) ;  /* 0x0000070000000947 */ /* 0x000fea0003800000 */
[----:B------:R-:W2:Y:S01]  /*1e3d0*/  LDL.LU R12, [R1+0x4] ;  /* 0x00000400010c7983 */ /* 0x000ea20000300800 */
[----:B-1----:R-:W-:Y:S01]  /*1e3e0*/  MOV R2, c[0x0][0x4e8] ;  /* 0x00013a0000027a02 */ /* 0x002fe20000000f00 */
[----:B------:R-:W-:Y:S02]  /*1e3f0*/  IMAD R4, R19, c[0x0][0x3a0], RZ ;  /* 0x0000e80013047a24 */ /* 0x000fe400078e02ff */
[----:B------:R-:W-:Y:S01]  /*1e400*/  IMAD R5, R23, c[0x0][0x3f0], RZ ;  /* 0x0000fc0017057a24 */ /* 0x000fe200078e02ff */
[----:B------:R-:W-:Y:S01]  /*1e410*/  ISETP.NE.AND P0, PT, R2, 0x1, PT ;  /* 0x000000010200780c */ /* 0x000fe20003f05270 */
[----:B------:R-:W-:-:S04]  /*1e420*/  IMAD.WIDE.U32 R2, R0, c[0x0][0x3a0], RZ ;  /* 0x0000e80000027a25 */ /* 0x000fc800078e00ff */
[----:B------:R-:W-:Y:S02]  /*1e430*/  IMAD R0, R0, c[0x0][0x3a4], R4 ;  /* 0x0000e90000007a24 */ /* 0x000fe400078e0204 */
[----:B------:R-:W-:-:S03]  /*1e440*/  IMAD R7, R9, c[0x0][0x3f4], R5 ;  /* 0x0000fd0009077a24 */ /* 0x000fc600078e0205 */
[----:B------:R-:W-:-:S05]  /*1e450*/  IADD3 R3, R3, R0, RZ ;  /* 0x0000000003037210 */ /* 0x000fca0007ffe0ff */
[----:B------:R-:W-:-:S04]  /*1e460*/  IMAD.WIDE.U32 R2, R8, c[0x0][0x3e8], R2 ;  /* 0x0000fa0008027a25 */ /* 0x000fc800078e0002 */
[----:B------:R-:W-:-:S04]  /*1e470*/  IMAD R3, R8, c[0x0][0x3ec], R3 ;  /* 0x0000fb0008037a24 */ /* 0x000fc800078e0203 */
[----:B------:R-:W-:-:S05]  /*1e480*/  IMAD.WIDE.U32 R2, R9, c[0x0][0x3f0], R2 ;  /* 0x0000fc0009027a25 */ /* 0x000fca00078e0002 */
[----:B------:R-:W-:Y:S02]  /*1e490*/  IADD3 R3, R3, R7, RZ ;  /* 0x0000000703037210 */ /* 0x000fe40007ffe0ff */
[-C--:B--2---:R-:W-:Y:S02]  /*1e4a0*/  IADD3 R4, R231, R12.reuse, RZ ;  /* 0x0000000ce7047210 */ /* 0x084fe40007ffe0ff */
[----:B------:R-:W-:Y:S02]  /*1e4b0*/  IADD3 R13, R251, R12, RZ ;  /* 0x0000000cfb0d7210 */ /* 0x000fe40007ffe0ff */
[----:B------:R-:W-:Y:S01]  /*1e4c0*/  MOV R0, R4 ;  /* 0x0000000400007202 */ /* 0x000fe20000000f00 */
[----:B------:R-:W-:-:S05]  /*1e4d0*/  @P0 IMAD.HI.U32 R6, R4, c[0x0][0x4ec], RZ ;  /* 0x00013b0004060a27 */ /* 0x000fca00078e00ff */
[----:B------:R-:W-:-:S04]  /*1e4e0*/  @P0 SHF.R.U32.HI R0, RZ, c[0x0][0x4f0], R6 ;  /* 0x00013c00ff000a19 */ /* 0x000fc80000011606 */
[----:B------:R-:W-:Y:S01]  /*1e4f0*/  SHF.R.S32.HI R6, RZ, 0x1f, R0 ;  /* 0x0000001fff067819 */ /* 0x000fe20000011400 */
[C---:B------:R-:W-:Y:S01]  /*1e500*/  IMAD.WIDE.U32 R2, R0.reuse, c[0x0][0x3e0], R2 ;  /* 0x0000f80000027a25 */ /* 0x040fe200078e0002 */
[----:B------:R-:W-:-:S03]  /*1e510*/  IADD3 R5, -R0, RZ, RZ ;  /* 0x000000ff00057210 */ /* 0x000fc60007ffe1ff */
[----:B------:R-:W-:Y:S02]  /*1e520*/  IMAD R6, R6, c[0x0][0x3e0], RZ ;  /* 0x0000f80006067a24 */ /* 0x000fe400078e02ff */
[----:B------:R-:W-:Y:S02]  /*1e530*/  IMAD R4, R5, c[0x0][0x4e8], R4 ;  /* 0x00013a0005047a24 */ /* 0x000fe400078e0204 */
[----:B------:R-:W-:-:S03]  /*1e540*/  IMAD R6, R0, c[0x0][0x3e4], R6 ;  /* 0x0000f90000067a24 */ /* 0x000fc600078e0206 */
[----:B------:R-:W-:Y:S02]  /*1e550*/  SHF.R.S32.HI R0, RZ, 0x1f, R4 ;  /* 0x0000001fff007819 */ /* 0x000fe40000011404 */
[----:B------:R-:W-:-:S03]  /*1e560*/  IADD3 R3, R3, R6, RZ ;  /* 0x0000000603037210 */ /* 0x000fc60007ffe0ff */
[----:B------:R-:W-:Y:S02]  /*1e570*/  IMAD R0, R0, c[0x0][0x3d8], RZ ;  /* 0x0000f60000007a24 */ /* 0x000fe400078e02ff */
[----:B------:R-:W-:-:S04]  /*1e580*/  IMAD.WIDE.U32 R2, R4, c[0x0][0x3d8], R2 ;  /* 0x0000f60004027a25 */ /* 0x000fc800078e0002 */
[----:B------:R-:W-:Y:S01]  /*1e590*/  IMAD R4, R4, c[0x0][0x3dc], R0 ;  /* 0x0000f70004047a24 */ /* 0x000fe200078e0200 */
[----:B------:R-:W-:-:S04]  /*1e5a0*/  LEA R14, P0, R2, c[0x0][0x380], 0x1 ;  /* 0x0000e000020e7a11 */ /* 0x000fc800078008ff */
[----:B------:R-:W-:-:S04]  /*1e5b0*/  IADD3 R4, R3, R4, RZ ;  /* 0x0000000403047210 */ /* 0x000fc80007ffe0ff */
[----:B------:R-:W-:Y:S01]  /*1e5c0*/  LEA.HI.X R5, R2, c[0x0][0x384], R4, 0x1, P0 ;  /* 0x0000e10002057a11 */ /* 0x000fe200000f0c04 */
[----:B------:R-:W-:Y:S05]  /*1e5d0*/  BRA.DIV ~URZ, `(.L_x_3014) ;  /* 0x00003d827f007947 */ /* 0x000fea000b800000 */
[----:B------:R1:W2:Y:S02]  /*1e5e0*/  SHFL.IDX PT, R4, R5, RZ, 0x181f ;  /* 0x00181fff05047589 */ /* 0x0002a400000e0000 */
.L_x_3090:
[----:B------:R-:W-:Y:S05]  /*1e5f0*/  BRA.DIV ~URZ, `(.L_x_3015) ;  /* 0x00003dd27f007947 */ /* 0x000fea000b800000 */
[----:B------:R3:W4:Y:S02]  /*1e600*/  SHFL.IDX PT, R0, R14, RZ, 0x181f ;  /* 0x00181fff0e007589 */ /* 0x00072400000e0000 */
.L_x_3091:
        /* <DEDUP_REMOVED lines=16> */
.L_x_3017:
[----:B------:R-:W-:Y:S05]  /*1e710*/  BSYNC B0 ;  /* 0x0000000000007941 */ /* 0x000fea0003800000 */
.L_x_3016:
[----:B------:R-:W-:Y:S05]  /*1e720*/  BRA.DIV ~URZ, `(.L_x_3018) ;  /* 0x00003d127f007947 */ /* 0x000fea000b800000 */
[----:B--2---:R2:W1:Y:S04]  /*1e730*/  SHFL.IDX PT, R4, R5, 0x1, 0x181f ;  /* 0x00381f0005047f89 */ /* 0x00446800000e0000 */
[----:B----4-:R2:W4:Y:S02]  /*1e740*/  SHFL.IDX PT, R0, R14, 0x1, 0x181f ;  /* 0x00381f000e007f89 */ /* 0x01052400000e0000 */
.L_x_3092:
        /* <DEDUP_REMOVED lines=16> */
.L_x_3020:
[----:B------:R-:W-:Y:S05]  /*1e850*/  BSYNC B0 ;  /* 0x0000000000007941 */ /* 0x000fea0003800000 */
.L_x_3019:
[----:B------:R-:W-:Y:S05]  /*1e860*/  BRA.DIV ~URZ, `(.L_x_3021) ;  /* 0x00003ca27f007947 */ /* 0x000fea000b800000 */
[----:B-1----:R1:W2:Y:S02]  /*1e870*/  SHFL.IDX PT, R4, R5, 0x2, 0x181f ;  /* 0x00581f0005047f89 */ /* 0x0022a400000e0000 */
.L_x_3093:
[----:B------:R-:W-:Y:S05]  /*1e880*/  BRA.DIV ~URZ, `(.L_x_3022) ;  /* 0x00003cf27f007947 */ /* 0x000fea000b800000 */
[----:B----4-:R4:W1:Y:S02]  /*1e890*/  SHFL.IDX PT, R0, R14, 0x2, 0x181f ;  /* 0x00581f000e007f89 */ /* 0x01086400000e0000 */
.L_x_3094:
        /* <DEDUP_REMOVED lines=16> */
.L_x_3024:
[----:B------:R-:W-:Y:S05]  /*1e9a0*/  BSYNC B0 ;  /* 0x0000000000007941 */ /* 0x000fea0003800000 */
.L_x_3023:
[----:B------:R-:W-:Y:S05]  /*1e9b0*/  BRA.DIV ~URZ, `(.L_x_3025) ;  /* 0x00003c327f007947 */ /* 0x000fea000b800000 */
[----:B--2---:R2:W3:Y:S04]  /*1e9c0*/  SHFL.IDX PT, R4, R5, 0x3, 0x181f ;  /* 0x00781f0005047f89 */ /* 0x0044e800000e0000 */
[----:B-1----:R2:W1:Y:S02]  /*1e9d0*/  SHFL.IDX PT, R0, R14, 0x3, 0x181f ;  /* 0x00781f000e007f89 */ /* 0x00246400000e0000 */
.L_x_3095:
        /* <DEDUP_REMOVED lines=15> */
.L_x_3005:
[----:B------:R-:W-:Y:S05]  /*1ead0*/  BSYNC B1 ;  /* 0x0000000000017941 */ /* 0x000fea0003800000 */
.L_x_2989:
[----:B-1--4-:R-:W4:Y:S02]  /*1eae0*/  LDL R0, [R1+0x68] ;  /* 0x0000680001007983 */ /* 0x012f240000100800 */
[----:B----4-:R-:W-:-:S13]  /*1eaf0*/  ISETP.NE.AND P0, PT, R0, RZ, PT ;  /* 0x000000ff0000720c */ /* 0x010fda0003f05270 */
[----:B------:R-:W-:Y:S01]  /*1eb00*/  @P0 WARPSYNC 0xffffffff ;  /* 0xffffffff00000948 */ /* 0x000fe20003800000 */
[----:B------:R-:W-:Y:S06]  /*1eb10*/  @P0 BAR.SYNC.DEFER_BLOCKING 0x5, 0x100 ;  /* 0x0144000000000b1d */ /* 0x000fec0000010000 */
[----:B--23--:R-:W1:Y:S04]  /*1eb20*/  @P0 LDS.128 R4, [0x24100] ;  /* 0x02410000ff040984 */ /* 0x00ce680000000c00 */
[----:B-1----:R1:W-:Y:S04]  /*1eb30*/  @P0 STL.64 [R1], R4 ;  /* 0x0000000401000387 */ /* 0x0023e80000100a00 */
[----:B------:R1:W-:Y:S04]  /*1eb40*/  @P0 STL.64 [R1+0x8], R6 ;  /* 0x0000080601000387 */ /* 0x0003e80000100a00 */
[----:B------:R-:W-:Y:S06]  /*1eb50*/  @P0 BAR.ARV 0x4, 0x100 ;  /* 0x0104000000000b1d */ /* 0x000fec0000002000 */
[----:B------:R-:W-:Y:S05]  /*1eb60*/  @P0 BRA `(.L_x_3026) ;  /* 0x0000105000000947 */ /* 0x000fea0003800000 */
[----:B------:R-:W2:Y:S01]  /*1eb70*/  S2R R0, SR_TID.X ;  /* 0x0000000000007919 */ /* 0x000ea20000002100 */
[----:B------:R-:W-:Y:S01]  /*1eb80*/  IMAD.MOV.U32 R8, RZ, RZ, RZ ;  /* 0x000000ffff087224 */ /* 0x000fe200078e00ff */
[----:B--2---:R-:W-:-:S04]  /*1eb90*/  LOP3.LUT R15, R0, 0x1f, RZ, 0xc0, !PT ;  /* 0x0000001f000f7812 */ /* 0x004fc800078ec0ff */
[----:B------:R-:W-:Y:S01]  /*1eba0*/  ISETP.NE.AND P6, PT, R15, 0x1f, PT ;  /* 0x0000001f0f00780c */ /* 0x000fe20003fc5270 */
[----:B------:R-:W-:Y:S10]  /*1ebb0*/  BRA.DIV ~URZ, `(.L_x_3027) ;  /* 0x00003b027f007947 */ /* 0x000ff4000b800000 */
[----:B------:R2:W3:Y:S02]  /*1ebc0*/  SHFL.IDX PT, R9, R35, RZ, 0x1f ;  /* 0x00001fff23097589 */ /* 0x0004e400000e0000 */
.L_x_3096:
[----:B------:R-:W-:Y:S05]  /*1ebd0*/  BRA.DIV ~URZ, `(.L_x_3028) ;  /* 0x00003b527f007947 */ /* 0x000fea000b800000 */
[----:B-1----:R1:W4:Y:S02]  /*1ebe0*/  SHFL.IDX PT, R6, R35, 0x1, 0x1f ;  /* 0x00201f0023067f89 */ /* 0x00232400000e0000 */
.L_x_3097:
[----:B------:R-:W5:Y:S01]  /*1ebf0*/  LDL R0, [R1+0xc] ;  /* 0x00000c0001007983 */ /* 0x000f620000100800 */
[----:B------:R-:W-:Y:S02]  /*1ec00*/  IMAD.MOV.U32 R7, RZ, RZ, RZ ;  /* 0x000000ffff077224 */ /* 0x000fe400078e00ff */
[----:B-----5:R-:W-:-:S05]  /*1ec10*/  IMAD.IADD R0, R0, 0x1, R15 ;  /* 0x0000000100007824 */ /* 0x020fca00078e020f */
        /* <DEDUP_REMOVED lines=15> */
[----:B------:R1:W2:Y:S02]  /*1ed10*/  SHFL.UP PT, R4, R0, 0x1, RZ ;  /* 0x0420000000047989 */ /* 0x0002a400000e00ff */
.L_x_3098:
        /* <DEDUP_REMOVED lines=16> */
.L_x_3099:
[----:B--2---:R-:W-:Y:S01]  /*1ee20*/  IMAD R0, R0, c[0x0][0x538], RZ ;  /* 0x00014e0000007a24 */ /* 0x004fe200078e02ff */
[----:B------:R-:W-:Y:S04]  /*1ee30*/  BSSY B1, `(.L_x_3031) ;  /* 0x00000cf000017945 */ /* 0x000fe80003800000 */
[----:B----4-:R-:W-:-:S04]  /*1ee40*/  IADD3 R6, R0, R6, RZ ;  /* 0x0000000600067210 */ /* 0x010fc80007ffe0ff */
[----:B---3--:R-:W-:-:S13]  /*1ee50*/  ISETP.GT.AND P0, PT, R6, R9, PT ;  /* 0x000000090600720c */ /* 0x008fda0003f04270 */
[----:B------:R-:W-:Y:S05]  /*1ee60*/  @P0 BRA `(.L_x_3032) ;  /* 0x0000026000000947 */ /* 0x000fea0003800000 */
.L_x_3036:
[----:B------:R-:W2:Y:S02]  /*1ee70*/  LDL.LU R0, [R1+0xc] ;  /* 0x00000c0001007983 */ /* 0x000ea40000300800 */
[----:B--2---:R-:W-:-:S04]  /*1ee80*/  IADD3 R0, R0, 0x1f, RZ ;  /* 0x0000001f00007810 */ /* 0x004fc80007ffe0ff */
[----:B------:R-:W-:-:S13]  /*1ee90*/  ISETP.GE.AND P0, PT, R0, c[0x0][0x53c], PT ;  /* 0x00014f0000007a0c */ /* 0x000fda0003f06270 */
[----:B------:R-:W-:Y:S05]  /*1eea0*/  @P0 BRA `(.L_x_3033) ;  /* 0x00000c2000000947 */ /* 0x000fea0003800000 */
[----:B------:R2:W-:Y:S01]  /*1eeb0*/  STL [R1+0xc], R0 ;  /* 0x00000c0001007387 */ /* 0x0005e20000100800 */
[----:B------:R-:W-:Y:S02]  /*1eec0*/  MOV R7, RZ ;  /* 0x000000ff00077202 */ /* 0x000fe40000000f00 */
[----:B------:R-:W-:Y:S02]  /*1eed0*/  MOV R8, RZ ;  /* 0x000000ff00087202 */ /* 0x000fe40000000f00 */
[----:B--2---:R-:W-:-:S04]  /*1eee0*/  IADD3 R0, R0, R15, RZ ;  /* 0x0000000f00007210 */ /* 0x004fc80007ffe0ff */
[----:B------:R-:W-:-:S13]  /*1eef0*/  ISETP.GE.OR P0, PT, R0, c[0x0][0x53c], !P6 ;  /* 0x00014f0000007a0c */ /* 0x000fda0007706670 */
[----:B-1----:R-:W-:Y:S02]  /*1ef00*/  @!P0 MOV R4, 0x4 ;  /* 0x0000000400048802 */ /* 0x002fe40000000f00 */
        /* <DEDUP_REMOVED lines=8> */
.L_x_3100:
        /* <DEDUP_REMOVED lines=16> */
.L_x_3101:
[----:B--2---:R-:W-:-:S05]  /*1f090*/  IMAD R0, R0, c[0x0][0x538], RZ ;  /* 0x00014e0000007a24 */ /* 0x004fca00078e02ff */
[----:B------:R-:W-:-:S04]  /*1f0a0*/  IADD3 R6, R0, R6, RZ ;  /* 0x0000000600067210 */ /* 0x000fc80007ffe0ff */
[----:B------:R-:W-:-:S13]  /*1f0b0*/  ISETP.GT.AND P0, PT, R6, R9, PT ;  /* 0x000000090600720c */ /* 0x000fda0003f04270 */
[----:B-1----:R-:W-:Y:S05]  /*1f0c0*/  @!P0 BRA `(.L_x_3036) ;  /* 0xfffffda000008947 */ /* 0x002fea000383ffff */
.L_x_3032:
[----:B------:R-:W-:-:S05]  /*1f0d0*/  IADD3 R13, -R0, R6, RZ ;  /* 0x00000006000d7210 */ /* 0x000fca0007ffe1ff */
[----:B------:R-:W-:-:S05]  /*1f0e0*/  IMAD R0, R4, c[0x0][0x538], R13 ;  /* 0x00014e0004007a24 */ /* 0x000fca00078e020d */
[----:B------:R-:W-:Y:S01]  /*1f0f0*/  ISETP.GT.AND P0, PT, R0, R9, PT ;  /* 0x000000090000720c */ /* 0x000fe20003f04270 */
[----:B------:R-:W-:-:S12]  /*1f100*/  BRA.DIV ~URZ, `(.L_x_3037) ;  /* 0x00003a827f007947 */ /* 0x000fd8000b800000 */
[----:B------:R-:W-:-:S03]  /*1f110*/  VOTE.ANY R6, PT, !P0 ;  /* 0x0000000000067806 */ /* 0x000fc600040e0100 */
.L_x_3102:
[----:B------:R-:W2:Y:S01]  /*1f120*/  LDL.LU R2, [R1+0xc] ;  /* 0x00000c0001027983 */ /* 0x000ea20000300800 */
[----:B------:R-:W2:Y:S02]  /*1f130*/  POPC R0, R6 ;  /* 0x0000000600007309 */ /* 0x000ea40000000000 */
[----:B--2---:R-:W-:-:S05]  /*1f140*/  IADD3 R2, R0, R2, RZ ;  /* 0x0000000200027210 */ /* 0x004fca0007ffe0ff */
[----:B------:R2:W-:Y:S01]  /*1f150*/  STL [R1+0xc], R2 ;  /* 0x00000c0201007387 */ /* 0x0005e20000100800 */
[----:B------:R-:W-:Y:S05]  /*1f160*/  BRA.DIV ~URZ, `(.L_x_3038) ;  /* 0x00003a727f007947 */ /* 0x000fea000b800000 */
[----:B------:R3:W4:Y:S04]  /*1f170*/  SHFL.IDX PT, R12, R7, R0, 0x1f ;  /* 0x00001f00070c7589 */ /* 0x00072800000e0000 */
[----:B------:R3:W1:Y:S02]  /*1f180*/  SHFL.IDX PT, R5, R8, R0, 0x1f ;  /* 0x00001f0008057589 */ /* 0x00066400000e0000 */
.L_x_3103:
[----:B------:R-:W-:Y:S01]  /*1f190*/  ISETP.NE.AND P0, PT, R6, RZ, PT ;  /* 0x000000ff0600720c */ /* 0x000fe20003f05270 */
[----:B------:R-:W-:-:S12]  /*1f1a0*/  BSSY B0, `(.L_x_3039) ;  /* 0x0000005000007945 */ /* 0x000fd80003800000 */
[----:B------:R-:W-:Y:S05]  /*1f1b0*/  @!P0 BRA `(.L_x_3040) ;  /* 0x0000003000008947 */ /* 0x000fea0003800000 */
[----:B---3--:R-:W-:Y:S01]  /*1f1c0*/  IADD3 R0, R0, -0x1, RZ ;  /* 0xffffffff00007810 */ /* 0x008fe20007ffe0ff */
[----:B------:R-:W-:Y:S05]  /*1f1d0*/  BRA.DIV ~URZ, `(.L_x_3041) ;  /* 0x00003ad27f007947 */ /* 0x000fea000b800000 */
[----:B------:R3:W2:Y:S02]  /*1f1e0*/  SHFL.IDX PT, R14, R4, R0, 0x1f ;  /* 0x00001f00040e7589 */ /* 0x0006a400000e0000 */
.L_x_3040:
[----:B------:R-:W-:Y:S05]  /*1f1f0*/  BSYNC B0 ;  /* 0x0000000000007941 */ /* 0x000fea0003800000 */
.L_x_3039:
[----:B--23--:R-:W-:Y:S01]  /*1f200*/  IMAD R0, R14, c[0x0][0x538], R13 ;  /* 0x00014e000e007a24 */ /* 0x00cfe200078e020d */
[----:B-1----:R-:W-:Y:S01]  /*1f210*/  ISETP.NE.AND P0, PT, R5, 0x1, PT ;  /* 0x000000010500780c */ /* 0x002fe20003f05270 */
[----:B------:R-:W-:Y:S03]  /*1f220*/  BSSY B0, `(.L_x_3042) ;  /* 0x0000086000007945 */ /* 0x000fe60003800000 */
[----:B------:R1:W-:Y:S01]  /*1f230*/  STL [R1], R0 ;  /* 0x0000000001007387 */ /* 0x0003e20000100800 */
[----:B------:R-:W-:-:S08]  /*1f240*/  IADD3 R8, -R0, R9, RZ ;  /* 0x0000000900087210 */ /* 0x000fd00007ffe1ff */
[----:B------:R-:W-:Y:S05]  /*1f250*/  @!P0 BRA `(.L_x_3043) ;  /* 0x000003e000008947 */ /* 0x000fea0003800000 */
[-C--:B----4-:R-:W-:Y:S02]  /*1f260*/  IABS R2, R12.reuse ;  /* 0x0000000c00027213 */ /* 0x090fe40000000000 */
[----:B------:R-:W-:Y:S02]  /*1f270*/  IABS R9, R12 ;  /* 0x0000000c00097213 */ /* 0x000fe40000000000 */
[----:B-1----:R-:W1:Y:S08]  /*1f280*/  I2F.RP R0, R2 ;  /* 0x0000000200007306 */ /* 0x002e700000209400 */
        /* <DEDUP_REMOVED lines=46> */
[C---:B------:R-:W-:Y:S02]  /*1f570*/  LOP3.LUT R3, R0.reuse, R5, RZ, 0x3c, !PT ;  /* 0x0000000500037212 */ /* 0x040fe400078e3cff */
[----:B------:R-:W-:Y:S02]  /*1f580*/  IADD3 R4, -R0, RZ, RZ ;  /* 0x000000ff00047210 */ /* 0x000fe40007ffe1ff */
        /* <DEDUP_REMOVED lines=8> */
[----:B------:R-:W-:-:S05]  /*1f610*/  IMAD R0, R3, 0x10000, R0 ;  /* 0x0001000003007824 */ /* 0x000fca00078e0200 */
[----:B------:R1:W-:Y:S01]  /*1f620*/  STL [R1+0x8], R0 ;  /* 0x0000080001007387 */ /* 0x0003e20000100800 */
[----:B------:R-:W-:Y:S05]  /*1f630*/  BRA `(.L_x_3044) ;  /* 0x0000044000007947 */ /* 0x000fea0003800000 */
.L_x_3043:
[----:B-1----:R-:W2:Y:S01]  /*1f640*/  LDL R0, [R1+0xc] ;  /* 0x00000c0001007983 */ /* 0x002ea20000100800 */
[----:B------:R-:W-:-:S04]  /*1f650*/  IMAD.MOV.U32 R2, RZ, RZ, 0x4 ;  /* 0x00000004ff027424 */ /* 0x000fc800078e00ff */
[----:B--2---:R-:W-:-:S05]  /*1f660*/  IMAD.WIDE R2, R0, R2, c[0x0][0x590] ;  /* 0x0001640000027625 */ /* 0x004fca00078e0202 */
[----:B------:R-:W2:Y:S02]  /*1f670*/  LDG.E R4, [R2.64] ;  /* 0x0000000802047981 */ /* 0x000ea4000c1e1900 */
        /* <DEDUP_REMOVED lines=38> */
[----:B------:R-:W-:Y:S02]  /*1f8e0*/  MOV R7, R2 ;  /* 0x0000000200077202 */ /* 0x000fe40000000f00 */
[----:B------:R-:W-:-:S05]  /*1f8f0*/  IMAD.MOV R2, RZ, RZ, -R13 ;  /* 0x000000ffff027224 */ /* 0x000fca00078e0a0d */
[----:B-1----:R-:W1:Y:S02]  /*1f900*/  MUFU.RCP R4, R4 ;  /* 0x0000000400047308 */ /* 0x002e640000001000 */
[----:B-1----:R-:W-:-:S06]  /*1f910*/  IADD3 R4, R4, 0xffffffe, RZ ;  /* 0x0ffffffe04047810 */ /* 0x002fcc0007ffe0ff */
[----:B------:R-:W1:Y:S02]  /*1f920*/  F2I.FTZ.U32.TRUNC.NTZ R5, R4 ;  /* 0x0000000400057305 */ /* 0x000e64000021f000 */
[----:B-1----:R-:W-:-:S04]  /*1f930*/  IMAD.MOV R4, RZ, RZ, -R5 ;  /* 0x000000ffff047224 */ /* 0x002fc800078e0a05 */
[----:B------:R-:W-:Y:S02]  /*1f940*/  IMAD R8, R4, R3, RZ ;  /* 0x0000000304087224 */ /* 0x000fe400078e02ff */
[----:B------:R-:W-:-:S04]  /*1f950*/  IMAD.MOV.U32 R4, RZ, RZ, RZ ;  /* 0x000000ffff047224 */ /* 0x000fc800078e00ff */
[----:B------:R-:W-:-:S04]  /*1f960*/  IMAD.HI.U32 R5, R5, R8, R4 ;  /* 0x0000000805057227 */ /* 0x000fc800078e0004 */
        /* <DEDUP_REMOVED lines=15> */
[----:B------:R-:W-:-:S05]  /*1fa60*/  IMAD R0, R2, R3, R6 ;  /* 0x0000000302007224 */ /* 0x000fca00078e0206 */
[----:B------:R1:W-:Y:S02]  /*1fa70*/  STL [R1+0x8], R0 ;  /* 0x0000080001007387 */ /* 0x0003e40000100800 */
.L_x_3044:
[----:B------:R-:W-:Y:S05]  /*1fa80*/  BSYNC B0 ;  /* 0x0000000000007941 */ /* 0x000fea0003800000 */
.L_x_3042:
[----:B------:R-:W-:-:S04]  /*1fa90*/  LOP3.LUT R2, RZ, R2, RZ, 0x33, !PT ;  /* 0x00000002ff027212 */ /* 0x000fc800078e33ff */
[----:B-1----:R-:W-:-:S05]  /*1faa0*/  IADD3 R0, R2, R12, RZ ;  /* 0x0000000c02007210 */ /* 0x002fca0007ffe0ff */
[----:B------:R1:W-:Y:S01]  /*1fab0*/  STL [R1+0x4], R0 ;  /* 0x0000040001007387 */ /* 0x0003e20000100800 */
[----:B------:R-:W-:Y:S05]  /*1fac0*/  BRA `(.L_x_3045) ;  /* 0x0000005000007947 */ /* 0x000fea0003800000 */
.L_x_3033:
[----:B------:R-:W-:Y:S01]  /*1fad0*/  MOV R0, c[0x0][0x53c] ;  /* 0x00014f0000007a02 */ /* 0x000fe20000000f00 */
[----:B------:R2:W-:Y:S04]  /*1fae0*/  STL [R1], R9 ;  /* 0x0000000901007387 */ /* 0x0005e80000100800 */
[----:B------:R2:W-:Y:S04]  /*1faf0*/  STL [R1+0x4], RZ ;  /* 0x000004ff01007387 */ /* 0x0005e80000100800 */
[----:B------:R2:W-:Y:S04]  /*1fb00*/  STL [R1+0x8], RZ ;  /* 0x000008ff01007387 */ /* 0x0005e80000100800 */
[----:B------:R2:W-:Y:S02]  /*1fb10*/  STL [R1+0xc], R0 ;  /* 0x00000c0001007387 */ /* 0x0005e40000100800 */
.L_x_3045:
[----:B------:R-:W-:Y:S05]  /*1fb20*/  BSYNC B1 ;  /* 0x0000000000017941 */ /* 0x000fea0003800000 */
.L_x_3031:
[----:B-1----:R-:W3:Y:S04]  /*1fb30*/  LDL R4, [R1] ;  /* 0x0000000001047983 */ /* 0x002ee80000100800 */
[----:B------:R-:W3:Y:S04]  /*1fb40*/  LDL R5, [R1+0x4] ;  /* 0x0000040001057983 */ /* 0x000ee80000100800 */
[----:B------:R-:W3:Y:S04]  /*1fb50*/  LDL R6, [R1+0x8] ;  /* 0x0000080001067983 */ /* 0x000ee80000100800 */
[----:B------:R-:W3:Y:S01]  /*1fb60*/  LDL R7, [R1+0xc] ;  /* 0x00000c0001077983 */ /* 0x000ee20000100800 */
[----:B------:R-:W-:Y:S03]  /*1fb70*/  WARPSYNC 0xffffffff ;  /* 0xffffffff00007948 */ /* 0x000fe60003800000 */
[----:B------:R-:W-:Y:S01]  /*1fb80*/  BAR.SYNC.DEFER_BLOCKING 0x4, 0x100 ;  /* 0x0104000000007b1d */ /* 0x000fe20000010000 */
[----:B------:R-:W-:-:S13]  /*1fb90*/  ISETP.NE.AND P0, PT, R15, RZ, PT ;  /* 0x000000ff0f00720c */ /* 0x000fda0003f05270 */
[----:B---3--:R1:W-:Y:S04]  /*1fba0*/  @!P0 STS.128 [0x24100], R4 ;  /* 0x02410004ff008388 */ /* 0x0083e80000000c00 */
[----:B------:R-:W-:Y:S06]  /*1fbb0*/  BAR.ARV 0x5, 0x100 ;  /* 0x0144000000007b1d */ /* 0x000fec0000002000 */
.L_x_3026:
[----:B--2---:R-:W2:Y:S02]  /*1fbc0*/  LDL R0, [R1+0xc] ;  /* 0x00000c0001007983 */ /* 0x004ea40000100800 */
[----:B--2---:R-:W-:-:S13]  /*1fbd0*/  ISETP.GE.AND P0, PT, R0, c[0x0][0x53c], PT ;  /* 0x00014f0000007a0c */ /* 0x004fda0003f06270 */
[----:B-1----:R-:W-:Y:S01]  /*1fbe0*/  @P0 CALL.REL.NOINC `(.L_x_3046) ;  /* 0x0000001000000944 */ /* 0x002fe20003c00000 */
[----:B------:R-:W-:Y:S05]  /*1fbf0*/  BRA `(.L_x_3047) ;  /* 0xfffe22e000007947 */ /* 0x000fea000383ffff */
.L_x_3046:
[----:B------:R-:W-:Y:S05]  /*1fc00*/  EXIT ;  /* 0x000000000000794d */ /* 0x000fea0003800000 */
.L_x_2844:
[----:B------:R-:W-:Y:S01]  /*1fc10*/  IMAD.MOV.U32 R0, RZ, RZ, R5 ;  /* 0x000000ffff007224 */ /* 0x000fe200078e0005 */
[----:B------:R-:W-:Y:S02]  /*1fc20*/  MOV R3, 0x1 ;  /* 0x0000000100037802 */ /* 0x000fe40000000f00 */
[----:B------:R-:W-:Y:S02]  /*1fc30*/  MOV R2, 0x1fc50 ;  /* 0x0001fc5000027802 */ /* 0x000fe40000000f00 */
[----:B------:R-:W-:Y:S05]  /*1fc40*/  CALL.REL.NOINC `($__internal_50_$__cuda_sm70_shflsync_up_p) ;  /* 0x0000317000007944 */ /* 0x000fea0003c00000 */
[----:B------:R-:W-:Y:S01]  /*1fc50*/  MOV R0, R4 ;  /* 0x0000000400007202 */ /* 0x000fe20000000f00 */
[----:B------:R-:W-:Y:S05]  /*1fc60*/  BRA `(.L_x_3048) ;  /* 0xfffe07f000007947 */ /* 0x000fea000383ffff */
.L_x_2845:
[----:B------:R-:W-:Y:S01]  /*1fc70*/  IMAD.MOV.U32 R0, RZ, RZ, R5 ;  /* 0x000000ffff007224 */ /* 0x000fe200078e0005 */
[----:B------:R-:W-:Y:S02]  /*1fc80*/  MOV R3, 0x2 ;  /* 0x0000000200037802 */ /* 0x000fe40000000f00 */
[----:B------:R-:W-:Y:S02]  /*1fc90*/  MOV R2, 0x1fcb0 ;  /* 0x0001fcb000027802 */ /* 0x000fe40000000f00 */
[----:B------:R-:W-:Y:S05]  /*1fca0*/  CALL.REL.NOINC `($__internal_50_$__cuda_sm70_shflsync_up_p) ;  /* 0x0000311000007944 */ /* 0x000fea0003c00000 */
[----:B------:R-:W-:Y:S01]  /*1fcb0*/  SEL R4, R4, RZ, P4 ;  /* 0x000000ff04047207 */ /* 0x000fe20002000000 */
[----:B------:R-:W-:Y:S01]  /*1fcc0*/  IMAD.MOV.U32 R3, RZ, RZ, 0x4 ;  /* 0x00000004ff037424 */ /* 0x000fe200078e00ff */
[----:B------:R-:W-:-:S03]  /*1fcd0*/  MOV R2, 0x1fd00 ;  /* 0x0001fd0000027802 */ /* 0x000fc60000000f00 */
[----:B------:R-:W-:Y:S02]  /*1fce0*/  IMAD.IADD R0, R5, 0x1, R4 ;  /* 0x0000000105007824 */ /* 0x000fe400078e0204 */
        /* <DEDUP_REMOVED lines=13> */
[----:B------:R-:W-:Y:S02]  /*1fdc0*/  MOV R32, 0x1f ;  /* 0x0000001f00207802 */ /* 0x000fe40000000f00 */
[----:B------:R-:W-:Y:S01]  /*1fdd0*/  MOV R3, 0x1fe10 ;  /* 0x0001fe1000037802 */ /* 0x000fe20000000f00 */
[----:B------:R-:W-:-:S04]  /*1fde0*/  IMAD.IADD R4, R0, 0x1, R4 ;  /* 0x0000000100047824 */ /* 0x000fc800078e0204 */
[----:B------:R-:W-:Y:S02]  /*1fdf0*/  IMAD.MOV.U32 R33, RZ, RZ, R4 ;  /* 0x000000ffff217224 */ /* 0x000fe400078e0004 */
[----:B------:R-:W-:Y:S05]  /*1fe00*/  CALL.REL.NOINC `($__internal_49_$__cuda_sm70_shflsync_idx_p) ;  /* 0x00002f5000007944 */ /* 0x000fea0003c00000 */
[----:B------:R-:W-:Y:S01]  /*1fe10*/  MOV R0, R34 ;  /* 0x0000002200007202 */ /* 0x000fe20000000f00 */
[----:B------:R-:W-:Y:S05]  /*1fe20*/  BRA `(.L_x_3049) ;  /* 0xfffe073000007947 */ /* 0x000fea000383ffff */
.L_x_2847:
[----:B------:R-:W-:Y:S02]  /*1fe30*/  SEL R0, RZ, 0x1, P0 ;  /* 0x00000001ff007807 */ /* 0x000fe40000000000 */
[----:B------:R-:W-:Y:S02]  /*1fe40*/  MOV R2, 0x1fe60 ;  /* 0x0001fe6000027802 */ /* 0x000fe40000000f00 */
[----:B------:R-:W-:Y:S05]  /*1fe50*/  CALL.REL.NOINC `($__internal_51_$__cuda_sm70_votesync_ballot) ;  /* 0x00002fc000007944 */ /* 0x000fea0003c00000 */
[----:B------:R-:W-:Y:S01]  /*1fe60*/  MOV R6, R0 ;  /* 0x0000000000067202 */ /* 0x000fe20000000f00 */
[----:B------:R-:W-:Y:S05]  /*1fe70*/  BRA `(.L_x_3050) ;  /* 0xfffe077000007947 */ /* 0x000fea000383ffff */
.L_x_2848:
[----:B------:R-:W-:Y:S01]  /*1fe80*/  IMAD.MOV.U32 R33, RZ, RZ, R9 ;  /* 0x000000ffff217224 */ /* 0x000fe200078e0009 */
[----:B-1----:R-:W-:Y:S01]  /*1fe90*/  MOV R2, R0 ;  /* 0x0000000000027202 */ /* 0x002fe20000000f00 */
[----:B------:R-:W-:Y:S01]  /*1fea0*/  IMAD.MOV.U32 R32, RZ, RZ, 0x1f ;  /* 0x0000001fff207424 */ /* 0x000fe200078e00ff */
[----:B------:R-:W-:Y:S02]  /*1feb0*/  MOV R3, 0x1fed0 ;  /* 0x0001fed000037802 */ /* 0x000fe40000000f00 */
[----:B------:R-:W-:Y:S05]  /*1fec0*/  CALL.REL.NOINC `($__internal_49_$__cuda_sm70_shflsync_idx_p) ;  /* 0x00002e9000007944 */ /* 0x000fea0003c00000 */
[----:B------:R-:W-:Y:S01]  /*1fed0*/  IMAD.MOV.U32 R12, RZ, RZ, R34 ;  /* 0x000000ffff0c7224 */ /* 0x000fe200078e0022 */
[----:B------:R-:W-:Y:S01]  /*1fee0*/  MOV R33, R8 ;  /* 0x0000000800217202 */ /* 0x000fe20000000f00 */
[----:B------:R-:W-:Y:S01]  /*1fef0*/  IMAD.MOV.U32 R5, RZ, RZ, RZ ;  /* 0x000000ffff057224 */ /* 0x000fe200078e00ff */
[----:B------:R-:W-:Y:S01]  /*1ff00*/  MOV R2, R0 ;  /* 0x0000000000027202 */ /* 0x000fe20000000f00 */
[----:B------:R-:W-:Y:S01]  /*1ff10*/  IMAD.MOV.U32 R32, RZ, RZ, 0x1f ;  /* 0x0000001fff207424 */ /* 0x000fe200078e00ff */
[----:B------:R-:W-:-:S02]  /*1ff20*/  MOV R3, 0x1ff40 ;  /* 0x0001ff4000037802 */ /* 0x000fc40000000f00 */
[----:B------:R-:W-:Y:S05]  /*1ff30*/  CALL.REL.NOINC `($__internal_49_$__cuda_sm70_shflsync_idx_p) ;  /* 0x00002e2000007944 */ /* 0x000fea0003c00000 */
[----:B------:R-:W-:Y:S01]  /*1ff40*/  MOV R9, R34 ;  /* 0x0000002200097202 */ /* 0x000fe20000000f00 */
[----:B------:R-:W-:Y:S05]  /*1ff50*/  BRA `(.L_x_3051) ;  /* 0xfffe070000007947 */ /* 0x000fea000383ffff */
.L_x_2851:
[----:B------:R-:W-:Y:S01]  /*1ff60*/  IMAD.MOV.U32 R33, RZ, RZ, R4 ;  /* 0x000000ffff217224 */ /* 0x000fe200078e0004 */
[----:B------:R-:W-:-:S02]  /*1ff70*/  MOV R32, 0x1f ;  /* 0x0000001f00207802 */ /* 0x000fc40000000f00 */
[----:B------:R-:W-:Y:S02]  /*1ff80*/  MOV R3, 0x1ffa0 ;  /* 0x0001ffa000037802 */ /* 0x000fe40000000f00 */
[----:B--234-:R-:W-:Y:S05]  /*1ff90*/  CALL.REL.NOINC `($__internal_49_$__cuda_sm70_shflsync_idx_p) ;  /* 0x00002dc000007944 */ /* 0x01cfea0003c00000 */
[----:B------:R-:W-:Y:S01]  /*1ffa0*/  MOV R5, R34 ;  /* 0x0000002200057202 */ /* 0x000fe20000000f00 */
[----:B------:R-:W-:Y:S05]  /*1ffb0*/  BRA `(.L_x_2850) ;  /* 0xfffe070000007947 */ /* 0x000fea000383ffff */
.L_x_2890:
[----:B------:R-:W-:Y:S01]  /*1ffc0*/  IMAD.MOV.U32 R33, RZ, RZ, R12 ;  /* 0x000000ffff217224 */ /* 0x000fe200078e000c */
[----:B------:R-:W-:Y:S01]  /*1ffd0*/  MOV R2, RZ ;  /* 0x000000ff00027202 */ /* 0x000fe20000000f00 */
[----:B------:R-:W-:Y:S01]  /*1ffe0*/  IMAD.MOV.U32 R32, RZ, RZ, 0x181f ;  /* 0x0000181fff207424 */ /* 0x000fe200078e00ff */
[----:B------:R-:W-:Y:S02]  /*1fff0*/  MOV R3, 0x20010 ;  /* 0x0002001000037802 */ /* 0x000fe40000000f00 */
[----:B-----5:R-:W-:Y:S05]  /*20000*/  CALL.REL.NOINC `($__internal_49_$__cuda_sm70_shflsync_idx_p) ;  /* 0x00002d5000007944 */ /* 0x020fea0003c00000 */
[----:B------:R-:W-:Y:S01]  /*20010*/  MOV R4, R34 ;  /* 0x0000002200047202 */ /* 0x000fe20000000f00 */
[----:B------:R-:W-:Y:S05]  /*20020*/  BRA `(.L_x_3052) ;  /* 0xfffe87c000007947 */ /* 0x000fea000383ffff */
.L_x_2891:
[----:B------:R-:W-:Y:S01]  /*20030*/  IMAD.MOV.U32 R33, RZ, RZ, R13 ;  /* 0x000000ffff217224 */ /* 0x000fe200078e000d */
[----:B------:R-:W-:Y:S01]  /*20040*/  MOV R2, RZ ;  /* 0x000000ff00027202 */ /* 0x000fe20000000f00 */
[----:B------:R-:W-:Y:S01]  /*20050*/  IMAD.MOV.U32 R32, RZ, RZ, 0x181f ;  /* 0x0000181fff207424 */ /* 0x000fe200078e00ff */
[----:B------:R-:W-:Y:S02]  /*20060*/  MOV R3, 0x20080 ;  /* 0x0002008000037802 */ /* 0x000fe40000000f00 */
[----:B-12--5:R-:W-:Y:S05]  /*20070*/  CALL.REL.NOINC `($__internal_49_$__cuda_sm70_shflsync_idx_p) ;  /* 0x00002ce000007944 */ /* 0x026fea0003c00000 */
[----:B------:R-:W-:Y:S01]  /*20080*/  MOV R0, R34 ;  /* 0x0000002200007202 */ /* 0x000fe20000000f00 */
[----:B------:R-:W-:Y:S05]  /*20090*/  BRA `(.L_x_3053) ;  /* 0xfffe877000007947 */ /* 0x000fea000383ffff */
.L_x_2894:
[----:B------:R-:W-:Y:S01]  /*200a0*/  IMAD.MOV.U32 R33, RZ, RZ, R12 ;  /* 0x000000ffff217224 */ /* 0x000fe200078e000c */
[----:B--2---:R-:W-:Y:S01]  /*200b0*/  MOV R2, 0x1 ;  /* 0x0000000100027802 */ /* 0x004fe20000000f00 */
[----:B------:R-:W-:Y:S01]  /*200c0*/  IMAD.MOV.U32 R32, RZ, RZ, 0x181f ;  /* 0x0000181fff207424 */ /* 0x000fe200078e00ff */
[----:B------:R-:W-:-:S02]  /*200d0*/  MOV R3, 0x200f0 ;  /* 0x000200f000037802 */ /* 0x000fc40000000f00 */
[----:B-1-345:R-:W-:Y:S05]  /*200e0*/  CALL.REL.NOINC `($__internal_49_$__cuda_sm70_shflsync_idx_p) ;  /* 0x00002c7000007944 */ /* 0x03afea0003c00000 */
[----:B------:R-:W-:Y:S01]  /*200f0*/  IMAD.MOV.U32 R4, RZ, RZ, R34 ;  /* 0x000000ffff047224 */ /* 0x000fe200078e0022 */
[----:B------:R-:W-:Y:S01]  /*20100*/  MOV R2, 0x1 ;  /* 0x0000000100027802 */ /* 0x000fe20000000f00 */
[----:B------:R-:W-:Y:S01]  /*20110*/  IMAD.MOV.U32 R33, RZ, RZ, R13 ;  /* 0x000000ffff217224 */ /* 0x000fe200078e000d */
[----:B------:R-:W-:-:S02]  /*20120*/  MOV R32, 0x181f ;  /* 0x0000181f00207802 */ /* 0x000fc40000000f00 */
[----:B------:R-:W-:Y:S02]  /*20130*/  MOV R3, 0x20150 ;  /* 0x0002015000037802 */ /* 0x000fe40000000f00 */
[----:B------:R-:W-:Y:S05]  /*20140*/  CALL.REL.NOINC `($__internal_49_$__cuda_sm70_shflsync_idx_p) ;  /* 0x00002c1000007944 */ /* 0x000fea0003c00000 */
[----:B------:R-:W-:Y:S01]  /*20150*/  MOV R0, R34 ;  /* 0x0000002200007202 */ /* 0x000fe20000000f00 */
[----:B------:R-:W-:Y:S05]  /*20160*/  BRA `(.L_x_3054) ;  /* 0xfffe87e000007947 */ /* 0x000fea000383ffff */
.L_x_2897:
[----:B------:R-:W-:Y:S01]  /*20170*/  IMAD.MOV.U32 R33, RZ, RZ, R12 ;  /* 0x000000ffff217224 */ /* 0x000fe200078e000c */
[----:B-1----:R-:W-:Y:S01]  /*20180*/  MOV R2, 0x2 ;  /* 0x0000000200027802 */ /* 0x002fe20000000f00 */
[----:B------:R-:W-:Y:S01]  /*20190*/  IMAD.MOV.U32 R32, RZ, RZ, 0x181f ;  /* 0x0000181fff207424 */ /* 0x000fe200078e00ff */
[----:B------:R-:W-:Y:S02]  /*201a0*/  MOV R3, 0x201c0 ;  /* 0x000201c000037802 */ /* 0x000fe40000000f00 */
[----:B--2345:R-:W-:Y:S05]  /*201b0*/  CALL.REL.NOINC `($__internal_49_$__cuda_sm70_shflsync_idx_p) ;  /* 0x00002ba000007944 */ /* 0x03cfea0003c00000 */
[----:B------:R-:W-:Y:S01]  /*201c0*/  MOV R4, R34 ;  /* 0x0000002200047202 */ /* 0x000fe20000000f00 */
[----:B------:R-:W-:Y:S05]  /*201d0*/  BRA `(.L_x_3055) ;  /* 0xfffe88a000007947 */ /* 0x000fea000383ffff */
.L_x_2898:
[----:B------:R-:W-:Y:S01]  /*201e0*/  IMAD.MOV.U32 R33, RZ, RZ, R13 ;  /* 0x000000ffff217224 */ /* 0x000fe200078e000d */
[----:B------:R-:W-:Y:S01]  /*201f0*/  MOV R2, 0x2 ;  /* 0x0000000200027802 */ /* 0x000fe20000000f00 */
[----:B------:R-:W-:Y:S01]  /*20200*/  IMAD.MOV.U32 R32, RZ, RZ, 0x181f ;  /* 0x0000181fff207424 */ /* 0x000fe200078e00ff */
[----:B------:R-:W-:Y:S02]  /*20210*/  MOV R3, 0x20230 ;  /* 0x0002023000037802 */ /* 0x000fe40000000f00 */
[----:B-12345:R-:W-:Y:S05]  /*20220*/  CALL.REL.NOINC `($__internal_49_$__cuda_sm70_shflsync_idx_p) ;  /* 0x00002b3000007944 */ /* 0x03efea0003c00000 */
[----:B------:R-:W-:Y:S01]  /*20230*/  MOV R0, R34 ;  /* 0x0000002200007202 */ /* 0x000fe20000000f00 */
[----:B------:R-:W-:Y:S05]  /*20240*/  BRA `(.L_x_3056) ;  /* 0xfffe885000007947 */ /* 0x000fea000383ffff */
.L_x_2901:
[----:B------:R-:W-:Y:S01]  /*20250*/  IMAD.MOV.U32 R33, RZ, RZ, R12 ;  /* 0x000000ffff217224 */ /* 0x000fe200078e000c */
[----:B-1----:R-:W-:Y:S01]  /*20260*/  MOV R2, 0x3 ;  /* 0x0000000300027802 */ /* 0x002fe20000000f00 */
[----:B------:R-:W-:Y:S01]  /*20270*/  IMAD.MOV.U32 R32, RZ, RZ, 0x181f ;  /* 0x0000181fff207424 */ /* 0x000fe200078e00ff */
[----:B------:R-:W-:-:S02]  /*20280*/  MOV R3, 0x202a0 ;  /* 0x000202a000037802 */ /* 0x000fc40000000f00 */
[----:B--2345:R-:W-:Y:S05]  /*20290*/  CALL.REL.NOINC `($__internal_49_$__cuda_sm70_shflsync_idx_p) ;  /* 0x00002ac000007944 */ /* 0x03cfea0003c00000 */
        /* <DEDUP_REMOVED lines=8> */
.L_x_2904:
[----:B------:R-:W-:Y:S01]  /*20320*/  IMAD.MOV.U32 R33, RZ, RZ, R5 ;  /* 0x000000ffff217224 */ /* 0x000fe200078e0005 */
[----:B------:R-:W-:Y:S01]  /*20330*/  MOV R2, RZ ;  /* 0x000000ff00027202 */ /* 0x000fe20000000f00 */
[----:B------:R-:W-:Y:S01]  /*20340*/  IMAD.MOV.U32 R32, RZ, RZ, 0x181f ;  /* 0x0000181fff207424 */ /* 0x000fe200078e00ff */
[----:B------:R-:W-:Y:S02]  /*20350*/  MOV R3, 0x20370 ;  /* 0x0002037000037802 */ /* 0x000fe40000000f00 */
[----:B------:R-:W-:Y:S05]  /*20360*/  CALL.REL.NOINC `($__internal_49_$__cuda_sm70_shflsync_idx_p) ;  /* 0x000029f000007944 */ /* 0x000fea0003c00000 */
[----:B------:R-:W-:Y:S01]  /*20370*/  MOV R4, R34 ;  /* 0x0000002200047202 */ /* 0x000fe20000000f00 */
[----:B------:R-:W-:Y:S05]  /*20380*/  BRA `(.L_x_3058) ;  /* 0xfffe932000007947 */ /* 0x000fea000383ffff */
.L_x_2905:
[----:B------:R-:W-:Y:S01]  /*20390*/  IMAD.MOV.U32 R33, RZ, RZ, R14 ;  /* 0x000000ffff217224 */ /* 0x000fe200078e000e */
[----:B------:R-:W-:Y:S01]  /*203a0*/  MOV R2, RZ ;  /* 0x000000ff00027202 */ /* 0x000fe20000000f00 */
[----:B------:R-:W-:Y:S01]  /*203b0*/  IMAD.MOV.U32 R32, RZ, RZ, 0x181f ;  /* 0x0000181fff207424 */ /* 0x000fe200078e00ff */
[----:B------:R-:W-:Y:S02]  /*203c0*/  MOV R3, 0x203e0 ;  /* 0x000203e000037802 */ /* 0x000fe40000000f00 */
[----:B-12---:R-:W-:Y:S05]  /*203d0*/  CALL.REL.NOINC `($__internal_49_$__cuda_sm70_shflsync_idx_p) ;  /* 0x0000298000007944 */ /* 0x006fea0003c00000 */
[C---:B------:R-:W-:Y:S01]  /*203e0*/  IADD3 R6, P1, R34.reuse, R17, RZ ;  /* 0x0000001122067210 */ /* 0x040fe20007f3e0ff */
[----:B------:R-:W-:Y:S01]  /*203f0*/  IMAD.MOV.U32 R33, RZ, RZ, R5 ;  /* 0x000000ffff217224 */ /* 0x000fe200078e0005 */
[----:B------:R-:W-:Y:S01]  /*20400*/  IADD3 R8, P0, R34, R15, RZ ;  /* 0x0000000f22087210 */ /* 0x000fe20007f1e0ff */
[----:B------:R-:W-:Y:S01]  /*20410*/  IMAD.MOV.U32 R32, RZ, RZ, 0x181f ;  /* 0x0000181fff207424 */ /* 0x000fe200078e00ff */
[----:B------:R-:W-:Y:S01]  /*20420*/  ISETP.GE.AND P2, PT, R216, c[0x0][0x1d4], PT ;  /* 0x00007500d8007a0c */ /* 0x000fe20003f46270 */
[----:B------:R-:W-:Y:S01]  /*20430*/  IMAD.X R7, R4, 0x1, R20, P1 ;  /* 0x0000000104077824 */ /* 0x000fe200008e0614 */
[----:B------:R-:W-:Y:S01]  /*20440*/  ISETP.GE.AND P1, PT, R218, c[0x0][0x1d4], PT ;  /* 0x00007500da007a0c */ /* 0x000fe20003f26270 */
[----:B------:R-:W-:Y:S01]  /*20450*/  IMAD.X R9, R4, 0x1, R16, P0 ;  /* 0x0000000104097824 */ /* 0x000fe200000e0610 */
[----:B------:R-:W-:-:S02]  /*20460*/  ISETP.GE.AND P0, PT, R219, c[0x0][0x1d4], PT ;  /* 0x00007500db007a0c */ /* 0x000fc40003f06270 */
[----:B------:R-:W-:Y:S02]  /*20470*/  IADD3 R2, P3, R34, R19, RZ ;  /* 0x0000001322027210 */ /* 0x000fe40007f7e0ff */
        /* <DEDUP_REMOVED lines=12> */
[----:B-1----:R-:W-:Y:S05]  /*20540*/  CALL.REL.NOINC `($__internal_49_$__cuda_sm70_shflsync_idx_p) ;  /* 0x0000281000007944 */ /* 0x002fea0003c00000 */
        /* <DEDUP_REMOVED lines=8> */
.L_x_2910:
[----:B------:R-:W-:Y:S01]  /*205d0*/  IMAD.MOV.U32 R33, RZ, RZ, R43 ;  /* 0x000000ffff217224 */ /* 0x000fe200078e002b */
[----:B------:R-:W-:Y:S01]  /*205e0*/  MOV R2, RZ ;  /* 0x000000ff00027202 */ /* 0x000fe20000000f00 */
[----:B------:R-:W-:Y:S01]  /*205f0*/  IMAD.MOV.U32 R32, RZ, RZ, 0x1c1f ;  /* 0x00001c1fff207424 */ /* 0x000fe200078e00ff */
[----:B------:R-:W-:Y:S02]  /*20600*/  MOV R3, 0x20620 ;  /* 0x0002062000037802 */ /* 0x000fe40000000f00 */
[----:B------:R-:W-:Y:S05]  /*20610*/  CALL.REL.NOINC `($__internal_49_$__cuda_sm70_shflsync_idx_p) ;  /* 0x0000274000007944 */ /* 0x000fea0003c00000 */
[----:B------:R-:W-:Y:S01]  /*20620*/  MOV R5, R34 ;  /* 0x0000002200057202 */ /* 0x000fe20000000f00 */
[----:B------:R-:W-:Y:S05]  /*20630*/  BRA `(.L_x_3060) ;  /* 0xfffe961000007947 */ /* 0x000fea000383ffff */
.L_x_2911:
[----:B------:R-:W-:Y:S01]  /*20640*/  IMAD.MOV.U32 R33, RZ, RZ, R48 ;  /* 0x000000ffff217224 */ /* 0x000fe200078e0030 */
[----:B------:R-:W-:Y:S01]  /*20650*/  MOV R2, RZ ;  /* 0x000000ff00027202 */ /* 0x000fe20000000f00 */
[----:B------:R-:W-:Y:S01]  /*20660*/  IMAD.MOV.U32 R32, RZ, RZ, 0x1c1f ;  /* 0x00001c1fff207424 */ /* 0x000fe200078e00ff */
[----:B------:R-:W-:Y:S02]  /*20670*/  MOV R3, 0x20690 ;  /* 0x0002069000037802 */ /* 0x000fe40000000f00 */
[----:B-12---:R-:W-:Y:S05]  /*20680*/  CALL.REL.NOINC `($__internal_49_$__cuda_sm70_shflsync_idx_p) ;  /* 0x000026d000007944 */ /* 0x006fea0003c00000 */
[----:B------:R-:W-:Y:S01]  /*20690*/  IMAD.MOV.U32 R33, RZ, RZ, R42 ;  /* 0x000000ffff217224 */ /* 0x000fe200078e002a */
[----:B------:R-:W-:Y:S01]  /*206a0*/  MOV R32, 0x1c1f ;  /* 0x00001c1f00207802 */ /* 0x000fe20000000f00 */
[----:B------:R-:W-:Y:S01]  /*206b0*/  IMAD.MOV.U32 R2, RZ, RZ, RZ ;  /* 0x000000ffff027224 */ /* 0x000fe200078e00ff */
[----:B------:R-:W-:-:S02]  /*206c0*/  MOV R4, R34 ;  /* 0x0000002200047202 */ /* 0x000fc40000000f00 */
[----:B------:R-:W-:Y:S02]  /*206d0*/  MOV R3, 0x206f0 ;  /* 0x000206f000037802 */ /* 0x000fe40000000f00 */
[----:B------:R-:W-:Y:S05]  /*206e0*/  CALL.REL.NOINC `($__internal_49_$__cuda_sm70_shflsync_idx_p) ;  /* 0x0000267000007944 */ /* 0x000fea0003c00000 */
[----:B------:R-:W-:Y:S01]  /*206f0*/  IMAD.MOV.U32 R6, RZ, RZ, R34 ;  /* 0x000000ffff067224 */ /* 0x000fe200078e0022 */
[----:B------:R-:W-:Y:S01]  /*20700*/  MOV R2, RZ ;  /* 0x000000ff00027202 */ /* 0x000fe20000000f00 */
[----:B------:R-:W-:Y:S01]  /*20710*/  IMAD.MOV.U32 R33, RZ, RZ, R49 ;  /* 0x000000ffff217224 */ /* 0x000fe200078e0031 */
[----:B------:R-:W-:Y:S02]  /*20720*/  MOV R32, 0x1c1f ;  /* 0x00001c1f00207802 */ /* 0x000fe40000000f00 */
[----:B------:R-:W-:Y:S02]  /*20730*/  MOV R3, 0x20750 ;  /* 0x0002075000037802 */ /* 0x000fe40000000f00 */
[----:B------:R-:W-:Y:S05]  /*20740*/  CALL.REL.NOINC `($__internal_49_$__cuda_sm70_shflsync_idx_p) ;  /* 0x0000261000007944 */ /* 0x000fea0003c00000 */
[----:B------:R-:W-:Y:S01]  /*20750*/  MOV R0, R34 ;  /* 0x0000002200007202 */ /* 0x000fe20000000f00 */
[----:B------:R-:W-:Y:S05]  /*20760*/  BRA `(.L_x_3061) ;  /* 0xfffe952000007947 */ /* 0x000fea000383ffff */
.L_x_2914:
[----:B------:R-:W-:Y:S01]  /*20770*/  IMAD.MOV.U32 R33, RZ, RZ, R43 ;  /* 0x000000ffff217224 */ /* 0x000fe200078e002b */
[----:B------:R-:W-:Y:S01]  /*20780*/  MOV R2, 0x1 ;  /* 0x0000000100027802 */ /* 0x000fe20000000f00 */
[----:B------:R-:W-:Y:S01]  /*20790*/  IMAD.MOV.U32 R32, RZ, RZ, 0x1c1f ;  /* 0x00001c1fff207424 */ /* 0x000fe200078e00ff */
[----:B------:R-:W-:Y:S02]  /*207a0*/  MOV R3, 0x207c0 ;  /* 0x000207c000037802 */ /* 0x000fe40000000f00 */
[----:B---3--:R-:W-:Y:S05]  /*207b0*/  CALL.REL.NOINC `($__internal_49_$__cuda_sm70_shflsync_idx_p) ;  /* 0x000025a000007944 */ /* 0x008fea0003c00000 */
[----:B------:R-:W-:Y:S01]  /*207c0*/  IMAD.MOV.U32 R5, RZ, RZ, R34 ;  /* 0x000000ffff057224 */ /* 0x000fe200078e0022 */
[----:B------:R-:W-:Y:S01]  /*207d0*/  MOV R2, 0x1 ;  /* 0x0000000100027802 */ /* 0x000fe20000000f00 */
[----:B------:R-:W-:Y:S01]  /*207e0*/  IMAD.MOV.U32 R33, RZ, RZ, R48 ;  /* 0x000000ffff217224 */ /* 0x000fe200078e0030 */
[----:B------:R-:W-:-:S02]  /*207f0*/  MOV R32, 0x1c1f ;  /* 0x00001c1f00207802 */ /* 0x000fc40000000f00 */
[----:B------:R-:W-:Y:S02]  /*20800*/  MOV R3, 0x20820 ;  /* 0x0002082000037802 */ /* 0x000fe40000000f00 */
[----:B------:R-:W-:Y:S05]  /*20810*/  CALL.REL.NOINC `($__internal_49_$__cuda_sm70_shflsync_idx_p) ;  /* 0x0000254000007944 */ /* 0x000fea0003c00000 */
[----:B------:R-:W-:Y:S01]  /*20820*/  IMAD.MOV.U32 R33, RZ, RZ, R42 ;  /* 0x000000ffff217224 */ /* 0x000fe200078e002a */
[----:B------:R-:W-:Y:S01]  /*20830*/  MOV R32, 0x1c1f ;  /* 0x00001c1f00207802 */ /* 0x000fe20000000f00 */
[----:B------:R-:W-:Y:S01]  /*20840*/  IMAD.MOV.U32 R2, RZ, RZ, 0x1 ;  /* 0x00000001ff027424 */ /* 0x000fe200078e00ff */
[----:B------:R-:W-:Y:S02]  /*20850*/  MOV R4, R34 ;  /* 0x0000002200047202 */ /* 0x000fe40000000f00 */
[----:B------:R-:W-:Y:S02]  /*20860*/  MOV R3, 0x20880 ;  /* 0x0002088000037802 */ /* 0x000fe40000000f00 */
[----:B------:R-:W-:Y:S05]  /*20870*/  CALL.REL.NOINC `($__internal_49_$__cuda_sm70_shflsync_idx_p) ;  /* 0x000024e000007944 */ /* 0x000fea0003c00000 */
[----:B------:R-:W-:Y:S01]  /*20880*/  IMAD.MOV.U32 R6, RZ, RZ, R34 ;  /* 0x000000ffff067224 */ /* 0x000fe200078e0022 */
[----:B------:R-:W-:Y:S01]  /*20890*/  MOV R2, 0x1 ;  /* 0x0000000100027802 */ /* 0x000fe20000000f00 */
[----:B------:R-:W-:Y:S01]  /*208a0*/  IMAD.MOV.U32 R33, RZ, RZ, R49 ;  /* 0x000000ffff217224 */ /* 0x000fe200078e0031 */
[----:B------:R-:W-:Y:S02]  /*208b0*/  MOV R32, 0x1c1f ;  /* 0x00001c1f00207802 */ /* 0x000fe40000000f00 */
[----:B------:R-:W-:-:S02]  /*208c0*/  MOV R3, 0x208e0 ;  /* 0x000208e000037802 */ /* 0x000fc40000000f00 */
[----:B------:R-:W-:Y:S05]  /*208d0*/  CALL.REL.NOINC `($__internal_49_$__cuda_sm70_shflsync_idx_p) ;  /* 0x0000248000007944 */ /* 0x000fea0003c00000 */
[----:B------:R-:W-:Y:S01]  /*208e0*/  MOV R0, R34 ;  /* 0x0000002200007202 */ /* 0x000fe20000000f00 */
[----:B------:R-:W-:Y:S05]  /*208f0*/  BRA `(.L_x_3062) ;  /* 0xfffe9ba000007947 */ /* 0x000fea000383ffff */
.L_x_2939:
[----:B------:R-:W-:Y:S01]  /*20900*/  IMAD.MOV.U32 R33, RZ, RZ, R22 ;  /* 0x000000ffff217224 */ /* 0x000fe200078e0016 */
[----:B------:R-:W-:Y:S01]  /*20910*/  MOV R2, RZ ;  /* 0x000000ff00027202 */ /* 0x000fe20000000f00 */
[----:B------:R-:W-:Y:S01]  /*20920*/  IMAD.MOV.U32 R32, RZ, RZ, 0x1c1f ;  /* 0x00001c1fff207424 */ /* 0x000fe200078e00ff */
[----:B------:R-:W-:-:S02]  /*20930*/  MOV R3, 0x20950 ;  /* 0x0002095000037802 */ /* 0x000fc40000000f00 */
[----:B------:R-:W-:Y:S05]  /*20940*/  CALL.REL.NOINC `($__internal_49_$__cuda_sm70_shflsync_idx_p) ;  /* 0x0000241000007944 */ /* 0x000fea0003c00000 */
[----:B------:R-:W-:Y:S01]  /*20950*/  MOV R0, R34 ;  /* 0x0000002200007202 */ /* 0x000fe20000000f00 */
[----:B------:R-:W-:Y:S05]  /*20960*/  BRA `(.L_x_3063) ;  /* 0xfffecaf000007947 */ /* 0x000fea000383ffff */
.L_x_2940:
[----:B------:R-:W-:Y:S01]  /*20970*/  IMAD.MOV.U32 R33, RZ, RZ, R23 ;  /* 0x000000ffff217224 */ /* 0x000fe200078e0017 */
[----:B------:R-:W-:Y:S01]  /*20980*/  MOV R2, RZ ;  /* 0x000000ff00027202 */ /* 0x000fe20000000f00 */
[----:B------:R-:W-:Y:S01]  /*20990*/  IMAD.MOV.U32 R32, RZ, RZ, 0x1c1f ;  /* 0x00001c1fff207424 */ /* 0x000fe200078e00ff */
[----:B------:R-:W-:-:S02]  /*209a0*/  MOV R3, 0x209c0 ;  /* 0x000209c000037802 */ /* 0x000fc40000000f00 */
[----:B-12---:R-:W-:Y:S05]  /*209b0*/  CALL.REL.NOINC `($__internal_49_$__cuda_sm70_shflsync_idx_p) ;  /* 0x000023a000007944 */ /* 0x006fea0003c00000 */
[----:B------:R-:W-:Y:S01]  /*209c0*/  IMAD.MOV.U32 R33, RZ, RZ, R21 ;  /* 0x000000ffff217224 */ /* 0x000fe200078e0015 */
[----:B------:R-:W-:Y:S01]  /*209d0*/  MOV R2, RZ ;  /* 0x000000ff00027202 */ /* 0x000fe20000000f00 */
[----:B------:R-:W-:Y:S01]  /*209e0*/  IMAD.MOV.U32 R32, RZ, RZ, 0x1c1f ;  /* 0x00001c1fff207424 */ /* 0x000fe200078e00ff */
[----:B------:R-:W-:Y:S01]  /*209f0*/  MOV R8, R34 ;  /* 0x0000002200087202 */ /* 0x000fe20000000f00 */
[----:B------:R-:W-:Y:S01]  /*20a00*/  IMAD.MOV.U32 R9, RZ, RZ, R0 ;  /* 0x000000ffff097224 */ /* 0x000fe200078e0000 */
[----:B------:R-:W-:-:S02]  /*20a10*/  MOV R3, 0x20a30 ;  /* 0x00020a3000037802 */ /* 0x000fc40000000f00 */
[----:B------:R-:W-:Y:S05]  /*20a20*/  CALL.REL.NOINC `($__internal_49_$__cuda_sm70_shflsync_idx_p) ;  /* 0x0000233000007944 */ /* 0x000fea0003c00000 */
[----:B------:R-:W-:Y:S01]  /*20a30*/  IMAD.MOV.U32 R20, RZ, RZ, R34 ;  /* 0x000000ffff147224 */ /* 0x000fe200078e0022 */
[----:B------:R-:W-:Y:S01]  /*20a40*/  MOV R2, RZ ;  /* 0x000000ff00027202 */ /* 0x000fe20000000f00 */
[----:B------:R-:W-:Y:S01]  /*20a50*/  IMAD.MOV.U32 R33, RZ, RZ, R24 ;  /* 0x000000ffff217224 */ /* 0x000fe200078e0018 */
[----:B------:R-:W-:-:S02]  /*20a60*/  MOV R32, 0x1c1f ;  /* 0x00001c1f00207802 */ /* 0x000fc40000000f00 */
[----:B------:R-:W-:Y:S02]  /*20a70*/  MOV R3, 0x20a90 ;  /* 0x00020a9000037802 */ /* 0x000fe40000000f00 */
[----:B------:R-:W-:Y:S05]  /*20a80*/  CALL.REL.NOINC `($__internal_49_$__cuda_sm70_shflsync_idx_p) ;  /* 0x000022d000007944 */ /* 0x000fea0003c00000 */
[----:B------:R-:W-:Y:S01]  /*20a90*/  MOV R3, R34 ;  /* 0x0000002200037202 */ /* 0x000fe20000000f00 */
[----:B------:R-:W-:Y:S05]  /*20aa0*/  BRA `(.L_x_3064) ;  /* 0xfffeca0000007947 */ /* 0x000fea000383ffff */
.L_x_2943:
[----:B------:R-:W-:Y:S01]  /*20ab0*/  IMAD.MOV.U32 R33, RZ, RZ, R22 ;  /* 0x000000ffff217224 */ /* 0x000fe200078e0016 */
[----:B------:R-:W-:Y:S01]  /*20ac0*/  MOV R2, 0x1 ;  /* 0x0000000100027802 */ /* 0x000fe20000000f00 */
[----:B------:R-:W-:Y:S01]  /*20ad0*/  IMAD.MOV.U32 R32, RZ, RZ, 0x1c1f ;  /* 0x00001c1fff207424 */ /* 0x000fe200078e00ff */
[----:B------:R-:W-:Y:S02]  /*20ae0*/  MOV R3, 0x20b00 ;  /* 0x00020b0000037802 */ /* 0x000fe40000000f00 */
[----:B--2---:R-:W-:Y:S05]  /*20af0*/  CALL.REL.NOINC `($__internal_49_$__cuda_sm70_shflsync_idx_p) ;  /* 0x0000226000007944 */ /* 0x004fea0003c00000 */
[----:B------:R-:W-:Y:S01]  /*20b00*/  IMAD.MOV.U32 R0, RZ, RZ, R34 ;  /* 0x000000ffff007224 */ /* 0x000fe200078e0022 */
[----:B------:R-:W-:Y:S01]  /*20b10*/  MOV R2, 0x1 ;  /* 0x0000000100027802 */ /* 0x000fe20000000f00 */
[----:B------:R-:W-:Y:S01]  /*20b20*/  IMAD.MOV.U32 R33, RZ, RZ, R23 ;  /* 0x000000ffff217224 */ /* 0x000fe200078e0017 */
[----:B------:R-:W-:Y:S02]  /*20b30*/  MOV R32, 0x1c1f ;  /* 0x00001c1f00207802 */ /* 0x000fe40000000f00 */
[----:B------:R-:W-:Y:S02]  /*20b40*/  MOV R3, 0x20b60 ;  /* 0x00020b6000037802 */ /* 0x000fe40000000f00 */
[----:B------:R-:W-:Y:S05]  /*20b50*/  CALL.REL.NOINC `($__internal_49_$__cuda_sm70_shflsync_idx_p) ;  /* 0x0000220000007944 */ /* 0x000fea0003c00000 */
[----:B------:R-:W-:Y:S01]  /*20b60*/  IMAD.MOV.U32 R33, RZ, RZ, R21 ;  /* 0x000000ffff217224 */ /* 0x000fe200078e0015 */
[----:B------:R-:W-:Y:S01]  /*20b70*/  MOV R2, 0x1 ;  /* 0x0000000100027802 */ /* 0x000fe20000000f00 */
[----:B------:R-:W-:Y:S01]  /*20b80*/  IMAD.MOV.U32 R32, RZ, RZ, 0x1c1f ;  /* 0x00001c1fff207424 */ /* 0x000fe200078e00ff */
[----:B------:R-:W-:Y:S01]  /*20b90*/  MOV R8, R34 ;  /* 0x0000002200087202 */ /* 0x000fe20000000f00 */
[----:B------:R-:W-:Y:S01]  /*20ba0*/  IMAD.MOV.U32 R9, RZ, RZ, R0 ;  /* 0x000000ffff097224 */ /* 0x000fe200078e0000 */
[----:B------:R-:W-:-:S02]  /*20bb0*/  MOV R3, 0x20bd0 ;  /* 0x00020bd000037802 */ /* 0x000fc40000000f00 */
[----:B------:R-:W-:Y:S05]  /*20bc0*/  CALL.REL.NOINC `($__internal_49_$__cuda_sm70_shflsync_idx_p) ;  /* 0x0000219000007944 */ /* 0x000fea0003c00000 */
        /* <DEDUP_REMOVED lines=8> */
.L_x_2958:
[----:B------:R-:W-:Y:S01]  /*20c50*/  IMAD.MOV.U32 R33, RZ, RZ, R12 ;  /* 0x000000ffff217224 */ /* 0x000fe200078e000c */
[----:B------:R-:W-:Y:S01]  /*20c60*/  MOV R2, RZ ;  /* 0x000000ff00027202 */ /* 0x000fe20000000f00 */
[----:B------:R-:W-:Y:S01]  /*20c70*/  IMAD.MOV.U32 R32, RZ, RZ, 0x181f ;  /* 0x0000181fff207424 */ /* 0x000fe200078e00ff */
[----:B------:R-:W-:Y:S02]  /*20c80*/  MOV R3, 0x20ca0 ;  /* 0x00020ca000037802 */ /* 0x000fe40000000f00 */
[----:B-1-34-:R-:W-:Y:S05]  /*20c90*/  CALL.REL.NOINC `($__internal_49_$__cuda_sm70_shflsync_idx_p) ;  /* 0x000020c000007944 */ /* 0x01afea0003c00000 */
[----:B------:R-:W-:Y:S01]  /*20ca0*/  MOV R5, R34 ;  /* 0x0000002200057202 */ /* 0x000fe20000000f00 */
[----:B------:R-:W-:Y:S05]  /*20cb0*/  BRA `(.L_x_3066) ;  /* 0xffff009000007947 */ /* 0x000fea000383ffff */
.L_x_2959:
[----:B------:R-:W-:Y:S01]  /*20cc0*/  IMAD.MOV.U32 R33, RZ, RZ, R15 ;  /* 0x000000ffff217224 */ /* 0x000fe200078e000f */
[----:B------:R-:W-:Y:S01]  /*20cd0*/  MOV R2, RZ ;  /* 0x000000ff00027202 */ /* 0x000fe20000000f00 */
[----:B------:R-:W-:Y:S01]  /*20ce0*/  IMAD.MOV.U32 R32, RZ, RZ, 0x181f ;  /* 0x0000181fff207424 */ /* 0x000fe200078e00ff */
[----:B------:R-:W-:Y:S02]  /*20cf0*/  MOV R3, 0x20d10 ;  /* 0x00020d1000037802 */ /* 0x000fe40000000f00 */
[----:B-1234-:R-:W-:Y:S05]  /*20d00*/  CALL.REL.NOINC `($__internal_49_$__cuda_sm70_shflsync_idx_p) ;  /* 0x0000205000007944 */ /* 0x01efea0003c00000 */
[----:B------:R-:W-:Y:S01]  /*20d10*/  ISETP.GE.AND P2, PT, R216, c[0x0][0x1d4], PT ;  /* 0x00007500d8007a0c */ /* 0x000fe20003f46270 */
[----:B------:R-:W-:Y:S01]  /*20d20*/  IMAD.MOV.U32 R33, RZ, RZ, R12 ;  /* 0x000000ffff217224 */ /* 0x000fe200078e000c */
[C---:B------:R-:W-:Y:S01]  /*20d30*/  IADD3 R2, P0, R34.reuse, R24, RZ ;  /* 0x0000001822027210 */ /* 0x040fe20007f1e0ff */
[----:B------:R-:W-:Y:S01]  /*20d40*/  IMAD.MOV.U32 R32, RZ, RZ, 0x181f ;  /* 0x0000181fff207424 */ /* 0x000fe200078e00ff */
[----:B------:R-:W-:-:S02]  /*20d50*/  IADD3 R6, P3, R34, R25, RZ ;  /* 0x0000001922067210 */ /* 0x000fc40007f7e0ff */
[----:B------:R-:W-:Y:S01]  /*20d60*/  ISETP.GE.AND P1, PT, R218, c[0x0][0x1d4], PT ;  /* 0x00007500da007a0c */ /* 0x000fe20003f26270 */
[----:B------:R-:W-:Y:S01]  /*20d70*/  IMAD.X R3, R5, 0x1, R26, P0 ;  /* 0x0000000105037824 */ /* 0x000fe200000e061a */
[----:B------:R-:W-:Y:S01]  /*20d80*/  ISETP.GE.AND P0, PT, R219, c[0x0][0x1d4], PT ;  /* 0x00007500db007a0c */ /* 0x000fe20003f06270 */
[----:B------:R-:W-:Y:S01]  /*20d90*/  IMAD.X R7, R5, 0x1, R27, P3 ;  /* 0x0000000105077824 */ /* 0x000fe200018e061b */
[----:B------:R-:W-:Y:S02]  /*20da0*/  SEL R14, RZ, 0x10, P2 ;  /* 0x00000010ff0e7807 */ /* 0x000fe40001000000 */
[----:B------:R-:W-:Y:S01]  /*20db0*/  SEL R13, RZ, 0x10, P1 ;  /* 0x00000010ff0d7807 */ /* 0x000fe20000800000 */
[----:B------:R-:W-:Y:S01]  /*20dc0*/  @!PT LDS RZ, [RZ] ;  /* 0x00000000fffff984 */ /* 0x000fe20000000800 */
[----:B------:R-:W-:Y:S01]  /*20dd0*/  @!PT LDS RZ, [RZ] ;  /* 0x00000000fffff984 */ /* 0x000fe20000000800 */
[----:B------:R-:W-:Y:S01]  /*20de0*/  @!PT LDS RZ, [RZ] ;  /* 0x00000000fffff984 */ /* 0x000fe20000000800 */
[----:B------:R1:W-:Y:S01]  /*20df0*/  LDGSTS.E.BYPASS.LTC128B.128 [R144+0x6100], [R2.64], !P2 ;  /* 0x0610000002907fae */ /* 0x0003e2000d101d48 */
[----:B------:R-:W-:-:S05]  /*20e00*/  SEL R12, RZ, 0x10, P0 ;  /* 0x00000010ff0c7807 */ /* 0x000fca0000000000 */
[----:B------:R2:W-:Y:S01]  /*20e10*/  LDGSTS.E.BYPASS.LTC128B.128 [R144+0x8100], [R6.64], !P1 ;  /* 0x0810000006907fae */ /* 0x0005e2000c901d48 */
[----:B-1----:R-:W-:-:S05]  /*20e20*/  IADD3 R2, P3, R34, R28, RZ ;  /* 0x0000001c22027210 */ /* 0x002fca0007f7e0ff */
[----:B------:R-:W-:-:S05]  /*20e30*/  IMAD.X R3, R5, 0x1, R29, P3 ;  /* 0x0000000105037824 */ /* 0x000fca00018e061d */
[----:B------:R1:W-:Y:S02]  /*20e40*/  LDGSTS.E.BYPASS.LTC128B.128 [R144+0xa100], [R2.64], !P0 ;  /* 0x0a10000002907fae */ /* 0x0003e4000c101d48 */
[----:B-1----:R-:W-:Y:S01]  /*20e50*/  IMAD.MOV.U32 R2, RZ, RZ, 0x1 ;  /* 0x00000001ff027424 */ /* 0x002fe200078e00ff */
        /* <DEDUP_REMOVED lines=8> */
[----:B------:R-:W-:Y:S01]  /*20ee0*/  MOV R0, R34 ;  /* 0x0000002200007202 */ /* 0x000fe20000000f00 */
[----:B------:R-:W-:Y:S05]  /*20ef0*/  BRA `(.L_x_3067) ;  /* 0xfffeffa000007947 */ /* 0x000fea000383ffff */
.L_x_2962:
[----:B------:R-:W-:Y:S01]  /*20f00*/  IMAD.MOV.U32 R33, RZ, RZ, R5 ;  /* 0x000000ffff217224 */ /* 0x000fe200078e0005 */
[----:B------:R-:W-:Y:S01]  /*20f10*/  MOV R2, RZ ;  /* 0x000000ff00027202 */ /* 0x000fe20000000f00 */
[----:B------:R-:W-:Y:S01]  /*20f20*/  IMAD.MOV.U32 R32, RZ, RZ, 0x181f ;  /* 0x0000181fff207424 */ /* 0x000fe200078e00ff */
[----:B------:R-:W-:-:S02]  /*20f30*/  MOV R3, 0x20f50 ;  /* 0x00020f5000037802 */ /* 0x000fc40000000f00 */
[----:B------:R-:W-:Y:S05]  /*20f40*/  CALL.REL.NOINC `($__internal_49_$__cuda_sm70_shflsync_idx_p) ;  /* 0x00001e1000007944 */ /* 0x000fea0003c00000 */
[----:B------:R-:W-:Y:S01]  /*20f50*/  MOV R4, R34 ;  /* 0x0000002200047202 */ /* 0x000fe20000000f00 */
[----:B------:R-:W-:Y:S05]  /*20f60*/  BRA `(.L_x_3068) ;  /* 0xffff297000007947 */ /* 0x000fea000383ffff */
.L_x_2963:
[----:B------:R-:W-:Y:S01]  /*20f70*/  IMAD.MOV.U32 R33, RZ, RZ, R12 ;  /* 0x000000ffff217224 */ /* 0x000fe200078e000c */
[----:B------:R-:W-:Y:S01]  /*20f80*/  MOV R2, RZ ;  /* 0x000000ff00027202 */ /* 0x000fe20000000f00 */
[----:B------:R-:W-:Y:S01]  /*20f90*/  IMAD.MOV.U32 R32, RZ, RZ, 0x181f ;  /* 0x0000181fff207424 */ /* 0x000fe200078e00ff */
[----:B------:R-:W-:-:S02]  /*20fa0*/  MOV R3, 0x20fc0 ;  /* 0x00020fc000037802 */ /* 0x000fc40000000f00 */
[----:B-12---:R-:W-:Y:S05]  /*20fb0*/  CALL.REL.NOINC `($__internal_49_$__cuda_sm70_shflsync_idx_p) ;  /* 0x00001da000007944 */ /* 0x006fea0003c00000 */
[----:B------:R-:W-:Y:S01]  /*20fc0*/  ISETP.GE.AND P2, PT, R216, c[0x0][0x1d4], PT ;  /* 0x00007500d8007a0c */ /* 0x000fe20003f46270 */
[----:B------:R-:W-:Y:S01]  /*20fd0*/  IMAD.MOV.U32 R33, RZ, RZ, R5 ;  /* 0x000000ffff217224 */ /* 0x000fe200078e0005 */
[----:B------:R-:W-:Y:S01]  /*20fe0*/  IADD3 R2, P0, R34, R13, RZ ;  /* 0x0000000d22027210 */ /* 0x000fe20007f1e0ff */
[----:B------:R-:W-:Y:S01]  /*20ff0*/  IMAD.MOV.U32 R32, RZ, RZ, 0x181f ;  /* 0x0000181fff207424 */ /* 0x000fe200078e00ff */
        /* <DEDUP_REMOVED lines=13> */
[----:B-1----:R-:W-:-:S05]  /*210d0*/  IADD3 R2, P3, R34, R17, RZ ;  /* 0x0000001122027210 */ /* 0x002fca0007f7e0ff */
[----:B------:R-:W-:-:S05]  /*210e0*/  IMAD.X R3, R4, 0x1, R18, P3 ;  /* 0x0000000104037824 */ /* 0x000fca00018e0612 */
[----:B------:R1:W-:Y:S02]  /*210f0*/  LDGSTS.E.BYPASS.LTC128B.128 [R144+0x10100], [R2.64], !P0 ;  /* 0x1010000002907fae */ /* 0x0003e4000c101d48 */
[----:B-1----:R-:W-:Y:S01]  /*21100*/  IMAD.MOV.U32 R2, RZ, RZ, 0x1 ;  /* 0x00000001ff027424 */ /* 0x002fe200078e00ff */
[----:B------:R-:W-:Y:S02]  /*21110*/  MOV R3, 0x21130 ;  /* 0x0002113000037802 */ /* 0x000fe40000000f00 */
[----:B------:R-:W-:Y:S05]  /*21120*/  CALL.REL.NOINC `($__internal_49_$__cuda_sm70_shflsync_idx_p) ;  /* 0x00001c3000007944 */ /* 0x000fea0003c00000 */
        /* <DEDUP_REMOVED lines=8> */
.L_x_2967:
[----:B------:R-:W-:Y:S01]  /*211b0*/  MOV R2, RZ ;  /* 0x000000ff00027202 */ /* 0x000fe20000000f00 */
[----:B------:R-:W-:Y:S01]  /*211c0*/  IMAD.MOV.U32 R33, RZ, RZ, R8 ;  /* 0x000000ffff217224 */ /* 0x000fe200078e0008 */
[----:B------:R-:W-:Y:S01]  /*211d0*/  MOV R3, 0x21200 ;  /* 0x0002120000037802 */ /* 0x000fe20000000f00 */
[----:B------:R-:W-:Y:S02]  /*211e0*/  IMAD.MOV.U32 R32, RZ, RZ, 0x181f ;  /* 0x0000181fff207424 */ /* 0x000fe400078e00ff */
[----:B-1234-:R-:W-:Y:S05]  /*211f0*/  CALL.REL.NOINC `($__internal_49_$__cuda_sm70_shflsync_idx_p) ;  /* 0x00001b6000007944 */ /* 0x01efea0003c00000 */
[----:B------:R-:W-:Y:S01]  /*21200*/  MOV R5, R34 ;  /* 0x0000002200057202 */ /* 0x000fe20000000f00 */
[----:B------:R-:W-:-:S05]  /*21210*/  BRA `(.L_x_3070) ;  /* 0xffff2d3000007947 */ /* 0x000fca000383ffff */
.L_x_2968:
[----:B------:R-:W-:Y:S01]  /*21220*/  MOV R2, RZ ;  /* 0x000000ff00027202 */ /* 0x000fe20000000f00 */
[----:B------:R-:W-:Y:S01]  /*21230*/  IMAD.MOV.U32 R33, RZ, RZ, R17 ;  /* 0x000000ffff217224 */ /* 0x000fe200078e0011 */
[----:B------:R-:W-:Y:S01]  /*21240*/  MOV R3, 0x21270 ;  /* 0x0002127000037802 */ /* 0x000fe20000000f00 */
[----:B------:R-:W-:Y:S02]  /*21250*/  IMAD.MOV.U32 R32, RZ, RZ, 0x181f ;  /* 0x0000181fff207424 */ /* 0x000fe400078e00ff */
[----:B-1234-:R-:W-:Y:S05]  /*21260*/  CALL.REL.NOINC `($__internal_49_$__cuda_sm70_shflsync_idx_p) ;  /* 0x00001af000007944 */ /* 0x01efea0003c00000 */
[----:B------:R-:W-:Y:S01]  /*21270*/  ISETP.GE.AND P2, PT, R216, c[0x0][0x1d4], PT ;  /* 0x00007500d8007a0c */ /* 0x000fe20003f46270 */
[----:B------:R-:W-:Y:S01]  /*21280*/  IMAD R4, R214, 0x6000, R10 ;  /* 0x00006000d6047824 */ /* 0x000fe200078e020a */
[----:B------:R-:W-:Y:S01]  /*21290*/  IADD3 R2, P0, R34, R18, RZ ;  /* 0x0000001222027210 */ /* 0x000fe20007f1e0ff */
[----:B------:R-:W-:Y:S01]  /*212a0*/  IMAD.MOV.U32 R33, RZ, RZ, R8 ;  /* 0x000000ffff217224 */ /* 0x000fe200078e0008 */
[----:B------:R-:W-:Y:S01]  /*212b0*/  ISETP.GE.AND P1, PT, R218, c[0x0][0x1d4], PT ;  /* 0x00007500da007a0c */ /* 0x000fe20003f26270 */
[----:B------:R-:W-:Y:S01]  /*212c0*/  IMAD.MOV.U32 R32, RZ, RZ, 0x181f ;  /* 0x0000181fff207424 */ /* 0x000fe200078e00ff */
        /* <DEDUP_REMOVED lines=11> */
[----:B-1----:R-:W-:Y:S02]  /*21380*/  IADD3 R2, P3, R34, R26, RZ ;  /* 0x0000001a22027210 */ /* 0x002fe40007f7e0ff */
[----:B--2---:R-:W-:Y:S03]  /*21390*/  SEL R6, RZ, 0x10, P2 ;  /* 0x00000010ff067807 */ /* 0x004fe60001000000 */
[----:B------:R-:W-:Y:S05]  /*213a0*/  IMAD.X R3, R5, 0x1, R27, P3 ;  /* 0x0000000105037824 */ /* 0x000fea00018e061b */
[----:B------:R1:W-:Y:S02]  /*213b0*/  LDGSTS.E.BYPASS.LTC128B.128 [R4+0x4000], [R2.64], !P0 ;  /* 0x0400000002047fae */ /* 0x0003e4000c101d48 */
[----:B-1----:R-:W-:Y:S01]  /*213c0*/  MOV R3, 0x213f0 ;  /* 0x000213f000037802 */ /* 0x002fe20000000f00 */
[----:B------:R-:W-:Y:S02]  /*213d0*/  IMAD.MOV.U32 R2, RZ, RZ, 0x1 ;  /* 0x00000001ff027424 */ /* 0x000fe400078e00ff */
[----:B------:R-:W-:Y:S05]  /*213e0*/  CALL.REL.NOINC `($__internal_49_$__cuda_sm70_shflsync_idx_p) ;  /* 0x0000197000007944 */ /* 0x000fea0003c00000 */
[----:B------:R-:W-:Y:S01]  /*213f0*/  MOV R2, 0x1 ;  /* 0x0000000100027802 */ /* 0x000fe20000000f00 */
[----:B------:R-:W-:Y:S01]  /*21400*/  IMAD.MOV.U32 R5, RZ, RZ, R34 ;  /* 0x000000ffff057224 */ /* 0x000fe200078e0022 */
[----:B------:R-:W-:Y:S01]  /*21410*/  MOV R32, 0x181f ;  /* 0x0000181f00207802 */ /* 0x000fe20000000f00 */
[----:B------:R-:W-:Y:S01]  /*21420*/  IMAD.MOV.U32 R33, RZ, RZ, R17 ;  /* 0x000000ffff217224 */ /* 0x000fe200078e0011 */
[----:B------:R-:W-:Y:S02]  /*21430*/  MOV R3, 0x21450 ;  /* 0x0002145000037802 */ /* 0x000fe40000000f00 */
[----:B------:R-:W-:Y:S05]  /*21440*/  CALL.REL.NOINC `($__internal_49_$__cuda_sm70_shflsync_idx_p) ;  /* 0x0000191000007944 */ /* 0x000fea0003c00000 */
[----:B------:R-:W-:Y:S01]  /*21450*/  MOV R2, R34 ;  /* 0x0000002200027202 */ /* 0x000fe20000000f00 */
[----:B------:R-:W-:-:S05]  /*21460*/  BRA `(.L_x_3071) ;  /* 0xffff2c4000007947 */ /* 0x000fca000383ffff */
.L_x_2971:
[----:B------:R-:W-:Y:S01]  /*21470*/  MOV R2, RZ ;  /* 0x000000ff00027202 */ /* 0x000fe20000000f00 */
[----:B------:R-:W-:Y:S01]  /*21480*/  IMAD.MOV.U32 R33, RZ, RZ, R5 ;  /* 0x000000ffff217224 */ /* 0x000fe200078e0005 */
[----:B------:R-:W-:Y:S01]  /*21490*/  MOV R3, 0x214c0 ;  /* 0x000214c000037802 */ /* 0x000fe20000000f00 */
[----:B------:R-:W-:Y:S02]  /*214a0*/  IMAD.MOV.U32 R32, RZ, RZ, 0x181f ;  /* 0x0000181fff207424 */ /* 0x000fe400078e00ff */
[----:B------:R-:W-:Y:S05]  /*214b0*/  CALL.REL.NOINC `($__internal_49_$__cuda_sm70_shflsync_idx_p) ;  /* 0x000018a000007944 */ /* 0x000fea0003c00000 */
[----:B------:R-:W-:Y:S01]  /*214c0*/  MOV R4, R34 ;  /* 0x0000002200047202 */ /* 0x000fe20000000f00 */
[----:B------:R-:W-:-:S05]  /*214d0*/  BRA `(.L_x_3072) ;  /* 0xffff5c0000007947 */ /* 0x000fca000383ffff */
.L_x_2972:
[----:B------:R-:W-:Y:S01]  /*214e0*/  MOV R2, RZ ;  /* 0x000000ff00027202 */ /* 0x000fe20000000f00 */
[----:B------:R-:W-:Y:S01]  /*214f0*/  IMAD.MOV.U32 R33, RZ, RZ, R14 ;  /* 0x000000ffff217224 */ /* 0x000fe200078e000e */
[----:B------:R-:W-:Y:S01]  /*21500*/  MOV R3, 0x21530 ;  /* 0x0002153000037802 */ /* 0x000fe20000000f00 */
[----:B------:R-:W-:Y:S02]  /*21510*/  IMAD.MOV.U32 R32, RZ, RZ, 0x181f ;  /* 0x0000181fff207424 */ /* 0x000fe400078e00ff */
[----:B-12---:R-:W-:Y:S05]  /*21520*/  CALL.REL.NOINC `($__internal_49_$__cuda_sm70_shflsync_idx_p) ;  /* 0x0000183000007944 */ /* 0x006fea0003c00000 */
[----:B------:R-:W-:Y:S01]  /*21530*/  ISETP.GE.AND P2, PT, R216, c[0x0][0x1d4], PT ;  /* 0x00007500d8007a0c */ /* 0x000fe20003f46270 */
[----:B------:R-:W-:Y:S01]  /*21540*/  IMAD R0, R214, 0x6000, R11 ;  /* 0x00006000d6007824 */ /* 0x000fe200078e020b */
[----:B------:R-:W-:Y:S01]  /*21550*/  IADD3 R2, P0, R34, R15, RZ ;  /* 0x0000000f22027210 */ /* 0x000fe20007f1e0ff */
[----:B------:R-:W-:Y:S01]  /*21560*/  IMAD.MOV.U32 R33, RZ, RZ, R5 ;  /* 0x000000ffff217224 */ /* 0x000fe200078e0005 */
[----:B------:R-:W-:Y:S01]  /*21570*/  ISETP.GE.AND P1, PT, R218, c[0x0][0x1d4], PT ;  /* 0x00007500da007a0c */ /* 0x000fe20003f26270 */
[----:B------:R-:W-:Y:S01]  /*21580*/  IMAD.MOV.U32 R32, RZ, RZ, 0x181f ;  /* 0x0000181fff207424 */ /* 0x000fe200078e00ff */
        /* <DEDUP_REMOVED lines=9> */
[----:B------:R1:W-:Y:S01]  /*21620*/  LDGSTS.E.BYPASS.LTC128B.128 [R0], [R2.64], !P2 ;  /* 0x0000000002007fae */ /* 0x0003e2000d101d48 */
[----:B------:R-:W-:Y:S03]  /*21630*/  SEL R12, RZ, 0x10, P0 ;  /* 0x00000010ff0c7807 */ /* 0x000fe60000000000 */
[----:B------:R2:W-:Y:S01]  /*21640*/  LDGSTS.E.BYPASS.LTC128B.128 [R0+0x2000], [R6.64], !P1 ;  /* 0x0200000006007fae */ /* 0x0005e2000c901d48 */
[----:B-1----:R-:W-:Y:S05]  /*21650*/  IADD3 R2, P3, R34, R19, RZ ;  /* 0x0000001322027210 */ /* 0x002fea0007f7e0ff */
[----:B------:R-:W-:Y:S05]  /*21660*/  IMAD.X R3, R4, 0x1, R20, P3 ;  /* 0x0000000104037824 */ /* 0x000fea00018e0614 */
[----:B------:R1:W-:Y:S02]  /*21670*/  LDGSTS.E.BYPASS.LTC128B.128 [R0+0x4000], [R2.64], !P0 ;  /* 0x0400000002007fae */ /* 0x0003e4000c101d48 */
[----:B-1----:R-:W-:Y:S01]  /*21680*/  MOV R3, 0x216b0 ;  /* 0x000216b000037802 */ /* 0x002fe20000000f00 */
[----:B------:R-:W-:Y:S02]  /*21690*/  IMAD.MOV.U32 R2, RZ, RZ, 0x1 ;  /* 0x00000001ff027424 */ /* 0x000fe400078e00ff */
[----:B--2---:R-:W-:Y:S05]  /*216a0*/  CALL.REL.NOINC `($__internal_49_$__cuda_sm70_shflsync_idx_p) ;  /* 0x000016b000007944 */ /* 0x004fea0003c00000 */
        /* <DEDUP_REMOVED lines=8> */
.L_x_2977:
[----:B------:R-:W-:Y:S01]  /*21730*/  MOV R2, RZ ;  /* 0x000000ff00027202 */ /* 0x000fe20000000f00 */
[----:B------:R-:W-:Y:S01]  /*21740*/  IMAD.MOV.U32 R33, RZ, RZ, R9 ;  /* 0x000000ffff217224 */ /* 0x000fe200078e0009 */
[----:B------:R-:W-:Y:S01]  /*21750*/  MOV R3, 0x21780 ;  /* 0x0002178000037802 */ /* 0x000fe20000000f00 */
[----:B------:R-:W-:Y:S02]  /*21760*/  IMAD.MOV.U32 R32, RZ, RZ, 0x181f ;  /* 0x0000181fff207424 */ /* 0x000fe400078e00ff */
[----:B-1234-:R-:W-:Y:S05]  /*21770*/  CALL.REL.NOINC `($__internal_49_$__cuda_sm70_shflsync_idx_p) ;  /* 0x000015e000007944 */ /* 0x01efea0003c00000 */
[----:B------:R-:W-:Y:S01]  /*21780*/  MOV R5, R34 ;  /* 0x0000002200057202 */ /* 0x000fe20000000f00 */
[----:B------:R-:W-:-:S05]  /*21790*/  BRA `(.L_x_3074) ;  /* 0xffff5f7000007947 */ /* 0x000fca000383ffff */
.L_x_2978:
        /* <DEDUP_REMOVED lines=37> */
.L_x_2979:
[----:B------:R-:W-:Y:S02]  /*219f0*/  MOV R3, 0x2 ;  /* 0x0000000200037802 */ /* 0x000fe40000000f00 */
[----:B------:R-:W-:Y:S02]  /*21a00*/  MOV R2, 0x21a20 ;  /* 0x00021a2000027802 */ /* 0x000fe40000000f00 */
[----:B------:R-:W-:Y:S05]  /*21a10*/  CALL.REL.NOINC `($__internal_48_$__cuda_sm70_shflsync_bfly_p) ;  /* 0x0000130000007944 */ /* 0x000fea0003c00000 */
[----:B------:R-:W-:Y:S01]  /*21a20*/  MOV R2, R23 ;  /* 0x0000001700027202 */ /* 0x000fe20000000f00 */
[----:B------:R-:W-:-:S05]  /*21a30*/  BRA `(.L_x_3076) ;  /* 0xffff6f6000007947 */ /* 0x000fca000383ffff */
.L_x_2982:
[----:B------:R-:W-:Y:S01]  /*21a40*/  MOV R2, RZ ;  /* 0x000000ff00027202 */ /* 0x000fe20000000f00 */
[----:B------:R-:W-:Y:S01]  /*21a50*/  IMAD.MOV.U32 R33, RZ, RZ, R5 ;  /* 0x000000ffff217224 */ /* 0x000fe200078e0005 */
[----:B------:R-:W-:Y:S01]  /*21a60*/  MOV R3, 0x21a90 ;  /* 0x00021a9000037802 */ /* 0x000fe20000000f00 */
[----:B------:R-:W-:Y:S02]  /*21a70*/  IMAD.MOV.U32 R32, RZ, RZ, 0x181f ;  /* 0x0000181fff207424 */ /* 0x000fe400078e00ff */
[----:B------:R-:W-:Y:S05]  /*21a80*/  CALL.REL.NOINC `($__internal_49_$__cuda_sm70_shflsync_idx_p) ;  /* 0x000012d000007944 */ /* 0x000fea0003c00000 */
[----:B------:R-:W-:Y:S01]  /*21a90*/  MOV R4, R34 ;  /* 0x0000002200047202 */ /* 0x000fe20000000f00 */
[----:B------:R-:W-:-:S05]  /*21aa0*/  BRA `(.L_x_3077) ;  /* 0xffff88c000007947 */ /* 0x000fca000383ffff */
.L_x_2983:
        /* <DEDUP_REMOVED lines=37> */
.L_x_2985:
[----:B------:R-:W-:Y:S01]  /*21d00*/  IMAD.MOV.U32 R4, RZ, RZ, R221 ;  /* 0x000000ffff047224 */ /* 0x000fe200078e00dd */
[----:B------:R-:W-:-:S02]  /*21d10*/  MOV R3, 0x2 ;  /* 0x0000000200037802 */ /* 0x000fc40000000f00 */
[----:B------:R-:W-:Y:S02]  /*21d20*/  MOV R2, 0x21d40 ;  /* 0x00021d4000027802 */ /* 0x000fe40000000f00 */
[----:B------:R-:W-:Y:S05]  /*21d30*/  CALL.REL.NOINC `($__internal_48_$__cuda_sm70_shflsync_bfly_p) ;  /* 0x00000fe000007944 */ /* 0x000fea0003c00000 */
[----:B------:R-:W-:Y:S01]  /*21d40*/  MOV R0, R23 ;  /* 0x0000001700007202 */ /* 0x000fe20000000f00 */
[----:B------:R-:W-:Y:S05]  /*21d50*/  BRA `(.L_x_3079) ;  /* 0xffff899000007947 */ /* 0x000fea000383ffff */
.L_x_2986:
[----:B------:R-:W-:Y:S01]  /*21d60*/  IMAD.MOV.U32 R4, RZ, RZ, R0 ;  /* 0x000000ffff047224 */ /* 0x000fe200078e0000 */
[----:B------:R-:W-:Y:S02]  /*21d70*/  MOV R3, 0x1 ;  /* 0x0000000100037802 */ /* 0x000fe40000000f00 */
[----:B------:R-:W-:Y:S02]  /*21d80*/  MOV R2, 0x21da0 ;  /* 0x00021da000027802 */ /* 0x000fe40000000f00 */
[----:B-1----:R-:W-:Y:S05]  /*21d90*/  CALL.REL.NOINC `($__internal_48_$__cuda_sm70_shflsync_bfly_p) ;  /* 0x00000f8000007944 */ /* 0x002fea0003c00000 */
[----:B------:R-:W-:Y:S01]  /*21da0*/  FADD.FTZ R0, R0, R23 ;  /* 0x0000001700007221 */ /* 0x000fe20000010000 */
[----:B------:R-:W-:Y:S02]  /*21db0*/  MOV R4, R220 ;  /* 0x000000dc00047202 */ /* 0x000fe40000000f00 */
[----:B------:R-:W-:Y:S02]  /*21dc0*/  MOV R3, 0x2 ;  /* 0x0000000200037802 */ /* 0x000fe40000000f00 */
[----:B------:R-:W-:Y:S02]  /*21dd0*/  MOV R2, 0x21df0 ;  /* 0x00021df000027802 */ /* 0x000fe40000000f00 */
[----:B------:R-:W-:Y:S05]  /*21de0*/  CALL.REL.NOINC `($__internal_48_$__cuda_sm70_shflsync_bfly_p) ;  /* 0x00000f3000007944 */ /* 0x000fea0003c00000 */
[----:B------:R-:W-:Y:S01]  /*21df0*/  FADD.FTZ R4, R220, R23 ;  /* 0x00000017dc047221 */ /* 0x000fe20000010000 */
[----:B------:R-:W-:-:S02]  /*21e00*/  MOV R3, 0x1 ;  /* 0x0000000100037802 */ /* 0x000fc40000000f00 */
[----:B------:R-:W-:Y:S02]  /*21e10*/  MOV R2, 0x21e30 ;  /* 0x00021e3000027802 */ /* 0x000fe40000000f00 */
[----:B------:R-:W-:Y:S05]  /*21e20*/  CALL.REL.NOINC `($__internal_48_$__cuda_sm70_shflsync_bfly_p) ;  /* 0x00000ef000007944 */ /* 0x000fea0003c00000 */
[----:B------:R-:W-:Y:S01]  /*21e30*/  MOV R3, R23 ;  /* 0x0000001700037202 */ /* 0x000fe20000000f00 */
[----:B------:R-:W-:Y:S05]  /*21e40*/  BRA `(.L_x_3080) ;  /* 0xffff891000007947 */ /* 0x000fea000383ffff */
.L_x_2993:
[----:B--234-:R-:W-:Y:S01]  /*21e50*/  IMAD.MOV.U32 R33, RZ, RZ, R13 ;  /* 0x000000ffff217224 */ /* 0x01cfe200078e000d */
[----:B------:R-:W-:Y:S01]  /*21e60*/  MOV R2, RZ ;  /* 0x000000ff00027202 */ /* 0x000fe20000000f00 */
[----:B------:R-:W-:Y:S01]  /*21e70*/  IMAD.MOV.U32 R32, RZ, RZ, 0x181f ;  /* 0x0000181fff207424 */ /* 0x000fe200078e00ff */
[----:B------:R-:W-:Y:S02]  /*21e80*/  MOV R3, 0x21ea0 ;  /* 0x00021ea000037802 */ /* 0x000fe40000000f00 */
[----:B-1----:R-:W-:Y:S05]  /*21e90*/  CALL.REL.NOINC `($__internal_49_$__cuda_sm70_shflsync_idx_p) ;  /* 0x00000ec000007944 */ /* 0x002fea0003c00000 */
[----:B------:R-:W-:Y:S01]  /*21ea0*/  MOV R5, R34 ;  /* 0x0000002200057202 */ /* 0x000fe20000000f00 */
[----:B------:R-:W-:Y:S05]  /*21eb0*/  BRA `(.L_x_3081) ;  /* 0xffffa27000007947 */ /* 0x000fea000383ffff */
.L_x_2994:
[----:B------:R-:W-:Y:S01]  /*21ec0*/  IMAD.MOV.U32 R33, RZ, RZ, R14 ;  /* 0x000000ffff217224 */ /* 0x000fe200078e000e */
[----:B------:R-:W-:Y:S01]  /*21ed0*/  MOV R2, RZ ;  /* 0x000000ff00027202 */ /* 0x000fe20000000f00 */
[----:B------:R-:W-:Y:S01]  /*21ee0*/  IMAD.MOV.U32 R32, RZ, RZ, 0x181f ;  /* 0x0000181fff207424 */ /* 0x000fe200078e00ff */
[----:B------:R-:W-:Y:S02]  /*21ef0*/  MOV R3, 0x21f10 ;  /* 0x00021f1000037802 */ /* 0x000fe40000000f00 */
[----:B-123--:R-:W-:Y:S05]  /*21f00*/  CALL.REL.NOINC `($__internal_49_$__cuda_sm70_shflsync_idx_p) ;  /* 0x00000e5000007944 */ /* 0x00efea0003c00000 */
[----:B------:R-:W-:Y:S01]  /*21f10*/  MOV R0, R34 ;  /* 0x0000002200007202 */ /* 0x000fe20000000f00 */
[----:B------:R-:W-:Y:S05]  /*21f20*/  BRA `(.L_x_3082) ;  /* 0xffffa22000007947 */ /* 0x000fea000383ffff */
.L_x_2997:
[----:B------:R-:W-:Y:S01]  /*21f30*/  IMAD.MOV.U32 R33, RZ, RZ, R13 ;  /* 0x000000ffff217224 */ /* 0x000fe200078e000d */
[----:B--2---:R-:W-:Y:S01]  /*21f40*/  MOV R2, 0x1 ;  /* 0x0000000100027802 */ /* 0x004fe20000000f00 */
[----:B------:R-:W-:Y:S01]  /*21f50*/  IMAD.MOV.U32 R32, RZ, RZ, 0x181f ;  /* 0x0000181fff207424 */ /* 0x000fe200078e00ff */
[----:B------:R-:W-:-:S02]  /*21f60*/  MOV R3, 0x21f80 ;  /* 0x00021f8000037802 */ /* 0x000fc40000000f00 */
[----:B-1-34-:R-:W-:Y:S05]  /*21f70*/  CALL.REL.NOINC `($__internal_49_$__cuda_sm70_shflsync_idx_p) ;  /* 0x00000de000007944 */ /* 0x01afea0003c00000 */
        /* <DEDUP_REMOVED lines=8> */
.L_x_3000:
[----:B------:R-:W-:Y:S01]  /*22000*/  IMAD.MOV.U32 R33, RZ, RZ, R13 ;  /* 0x000000ffff217224 */ /* 0x000fe200078e000d */
[----:B--2---:R-:W-:Y:S01]  /*22010*/  MOV R2, 0x2 ;  /* 0x0000000200027802 */ /* 0x004fe20000000f00 */
[----:B------:R-:W-:Y:S01]  /*22020*/  IMAD.MOV.U32 R32, RZ, RZ, 0x181f ;  /* 0x0000181fff207424 */ /* 0x000fe200078e00ff */
[----:B------:R-:W-:Y:S02]  /*22030*/  MOV R3, 0x22050 ;  /* 0x0002205000037802 */ /* 0x000fe40000000f00 */
[----:B-1-34-:R-:W-:Y:S05]  /*22040*/  CALL.REL.NOINC `($__internal_49_$__cuda_sm70_shflsync_idx_p) ;  /* 0x00000d1000007944 */ /* 0x01afea0003c00000 */
[----:B------:R-:W-:Y:S01]  /*22050*/  MOV R5, R34 ;  /* 0x0000002200057202 */ /* 0x000fe20000000f00 */
[----:B------:R-:W-:Y:S05]  /*22060*/  BRA `(.L_x_3084) ;  /* 0xffffa34000007947 */ /* 0x000fea000383ffff */
.L_x_3001:
[----:B------:R-:W-:Y:S01]  /*22070*/  IMAD.MOV.U32 R33, RZ, RZ, R14 ;  /* 0x000000ffff217224 */ /* 0x000fe200078e000e */
[----:B--2---:R-:W-:Y:S01]  /*22080*/  MOV R2, 0x2 ;  /* 0x0000000200027802 */ /* 0x004fe20000000f00 */
[----:B------:R-:W-:Y:S01]  /*22090*/  IMAD.MOV.U32 R32, RZ, RZ, 0x181f ;  /* 0x0000181fff207424 */ /* 0x000fe200078e00ff */
[----:B------:R-:W-:Y:S02]  /*220a0*/  MOV R3, 0x220c0 ;  /* 0x000220c000037802 */ /* 0x000fe40000000f00 */
[----:B-1-34-:R-:W-:Y:S05]  /*220b0*/  CALL.REL.NOINC `($__internal_49_$__cuda_sm70_shflsync_idx_p) ;  /* 0x00000ca000007944 */ /* 0x01afea0003c00000 */
[----:B------:R-:W-:Y:S01]  /*220c0*/  MOV R0, R34 ;  /* 0x0000002200007202 */ /* 0x000fe20000000f00 */
[----:B------:R-:W-:Y:S05]  /*220d0*/  BRA `(.L_x_3085) ;  /* 0xffffa2f000007947 */ /* 0x000fea000383ffff */
.L_x_3004:
[----:B------:R-:W-:Y:S01]  /*220e0*/  IMAD.MOV.U32 R33, RZ, RZ, R13 ;  /* 0x000000ffff217224 */ /* 0x000fe200078e000d */
[----:B---3--:R-:W-:Y:S01]  /*220f0*/  MOV R2, 0x3 ;  /* 0x0000000300027802 */ /* 0x008fe20000000f00 */
        /* <DEDUP_REMOVED lines=11> */
.L_x_3006:
[----:B------:R-:W-:Y:S01]  /*221b0*/  IMAD.MOV.U32 R33, RZ, RZ, R5 ;  /* 0x000000ffff217224 */ /* 0x000fe200078e0005 */
[----:B------:R-:W-:Y:S01]  /*221c0*/  MOV R2, RZ ;  /* 0x000000ff00027202 */ /* 0x000fe20000000f00 */
[----:B------:R-:W-:Y:S01]  /*221d0*/  IMAD.MOV.U32 R32, RZ, RZ, 0x1c1f ;  /* 0x00001c1fff207424 */ /* 0x000fe200078e00ff */
[----:B------:R-:W-:Y:S02]  /*221e0*/  MOV R3, 0x22200 ;  /* 0x0002220000037802 */ /* 0x000fe40000000f00 */
[----:B--2---:R-:W-:Y:S05]  /*221f0*/  CALL.REL.NOINC `($__internal_49_$__cuda_sm70_shflsync_idx_p) ;  /* 0x00000b6000007944 */ /* 0x004fea0003c00000 */
[----:B------:R-:W-:Y:S01]  /*22200*/  MOV R4, R34 ;  /* 0x0000002200047202 */ /* 0x000fe20000000f00 */
[----:B------:R-:W-:Y:S05]  /*22210*/  BRA `(.L_x_3087) ;  /* 0xffffa62000007947 */ /* 0x000fea000383ffff */
.L_x_3007:
[----:B------:R-:W-:Y:S01]  /*22220*/  IMAD.MOV.U32 R33, RZ, RZ, R14 ;  /* 0x000000ffff217224 */ /* 0x000fe200078e000e */
[----:B------:R-:W-:Y:S01]  /*22230*/  MOV R2, RZ ;  /* 0x000000ff00027202 */ /* 0x000fe20000000f00 */
[----:B------:R-:W-:Y:S01]  /*22240*/  IMAD.MOV.U32 R32, RZ, RZ, 0x1c1f ;  /* 0x00001c1fff207424 */ /* 0x000fe200078e00ff */
[----:B------:R-:W-:Y:S02]  /*22250*/  MOV R3, 0x22270 ;  /* 0x0002227000037802 */ /* 0x000fe40000000f00 */
[----:B-123--:R-:W-:Y:S05]  /*22260*/  CALL.REL.NOINC `($__internal_49_$__cuda_sm70_shflsync_idx_p) ;  /* 0x00000af000007944 */ /* 0x00efea0003c00000 */
[----:B------:R-:W-:Y:S01]  /*22270*/  MOV R0, R34 ;  /* 0x0000002200007202 */ /* 0x000fe20000000f00 */
[----:B------:R-:W-:Y:S05]  /*22280*/  BRA `(.L_x_3088) ;  /* 0xffffa5d000007947 */ /* 0x000fea000383ffff */
.L_x_3010:
        /* <DEDUP_REMOVED lines=13> */
.L_x_3014:
[----:B------:R-:W-:Y:S01]  /*22360*/  IMAD.MOV.U32 R33, RZ, RZ, R5 ;  /* 0x000000ffff217224 */ /* 0x000fe200078e0005 */
[----:B------:R-:W-:Y:S01]  /*22370*/  MOV R2, RZ ;  /* 0x000000ff00027202 */ /* 0x000fe20000000f00 */
[----:B------:R-:W-:Y:S01]  /*22380*/  IMAD.MOV.U32 R32, RZ, RZ, 0x181f ;  /* 0x0000181fff207424 */ /* 0x000fe200078e00ff */
[----:B------:R-:W-:Y:S02]  /*22390*/  MOV R3, 0x223b0 ;  /* 0x000223b000037802 */ /* 0x000fe40000000f00 */
[----:B------:R-:W-:Y:S05]  /*223a0*/  CALL.REL.NOINC `($__internal_49_$__cuda_sm70_shflsync_idx_p) ;  /* 0x000009b000007944 */ /* 0x000fea0003c00000 */
[----:B------:R-:W-:Y:S01]  /*223b0*/  MOV R4, R34 ;  /* 0x0000002200047202 */ /* 0x000fe20000000f00 */
[----:B------:R-:W-:Y:S05]  /*223c0*/  BRA `(.L_x_3090) ;  /* 0xffffc22000007947 */ /* 0x000fea000383ffff */
.L_x_3015:
[----:B------:R-:W-:Y:S01]  /*223d0*/  IMAD.MOV.U32 R33, RZ, RZ, R14 ;  /* 0x000000ffff217224 */ /* 0x000fe200078e000e */
[----:B------:R-:W-:Y:S01]  /*223e0*/  MOV R2, RZ ;  /* 0x000000ff00027202 */ /* 0x000fe20000000f00 */
[----:B------:R-:W-:Y:S01]  /*223f0*/  IMAD.MOV.U32 R32, RZ, RZ, 0x181f ;  /* 0x0000181fff207424 */ /* 0x000fe200078e00ff */
[----:B------:R-:W-:Y:S02]  /*22400*/  MOV R3, 0x22420 ;  /* 0x0002242000037802 */ /* 0x000fe40000000f00 */
[----:B-12---:R-:W-:Y:S05]  /*22410*/  CALL.REL.NOINC `($__internal_49_$__cuda_sm70_shflsync_idx_p) ;  /* 0x0000094000007944 */ /* 0x006fea0003c00000 */
[----:B------:R-:W-:Y:S01]  /*22420*/  MOV R0, R34 ;  /* 0x0000002200007202 */ /* 0x000fe20000000f00 */
[----:B------:R-:W-:Y:S05]  /*22430*/  BRA `(.L_x_3091) ;  /* 0xffffc1d000007947 */ /* 0x000fea000383ffff */
.L_x_3018:
        /* <DEDUP_REMOVED lines=13> */
.L_x_3021:
[----:B------:R-:W-:Y:S01]  /*22510*/  IMAD.MOV.U32 R33, RZ, RZ, R5 ;  /* 0x000000ffff217224 */ /* 0x000fe200078e0005 */
[----:B-1----:R-:W-:Y:S01]  /*22520*/  MOV R2, 0x2 ;  /* 0x0000000200027802 */ /* 0x002fe20000000f00 */
[----:B------:R-:W-:Y:S01]  /*22530*/  IMAD.MOV.U32 R32, RZ, RZ, 0x181f ;  /* 0x0000181fff207424 */ /* 0x000fe200078e00ff */
[----:B------:R-:W-:Y:S02]  /*22540*/  MOV R3, 0x22560 ;  /* 0x0002256000037802 */ /* 0x000fe40000000f00 */
[----:B--234-:R-:W-:Y:S05]  /*22550*/  CALL.REL.NOINC `($__internal_49_$__cuda_sm70_shflsync_idx_p) ;  /* 0x0000080000007944 */ /* 0x01cfea0003c00000 */
[----:B------:R-:W-:Y:S01]  /*22560*/  MOV R4, R34 ;  /* 0x0000002200047202 */ /* 0x000fe20000000f00 */
[----:B------:R-:W-:Y:S05]  /*22570*/  BRA `(.L_x_3093) ;  /* 0xffffc30000007947 */ /* 0x000fea000383ffff */
.L_x_3022:
[----:B------:R-:W-:Y:S01]  /*22580*/  IMAD.MOV.U32 R33, RZ, RZ, R14 ;  /* 0x000000ffff217224 */ /* 0x000fe200078e000e */
[----:B------:R-:W-:Y:S01]  /*22590*/  MOV R2, 0x2 ;  /* 0x0000000200027802 */ /* 0x000fe20000000f00 */
[----:B------:R-:W-:Y:S01]  /*225a0*/  IMAD.MOV.U32 R32, RZ, RZ, 0x181f ;  /* 0x0000181fff207424 */ /* 0x000fe200078e00ff */
[----:B------:R-:W-:Y:S02]  /*225b0*/  MOV R3, 0x225d0 ;  /* 0x000225d000037802 */ /* 0x000fe40000000f00 */
[----:B-1234-:R-:W-:Y:S05]  /*225c0*/  CALL.REL.NOINC `($__internal_49_$__cuda_sm70_shflsync_idx_p) ;  /* 0x0000079000007944 */ /* 0x01efea0003c00000 */
[----:B------:R-:W-:Y:S01]  /*225d0*/  MOV R0, R34 ;  /* 0x0000002200007202 */ /* 0x000fe20000000f00 */
[----:B------:R-:W-:Y:S05]  /*225e0*/  BRA `(.L_x_3094) ;  /* 0xffffc2b000007947 */ /* 0x000fea000383ffff */
.L_x_3025:
[----:B------:R-:W-:Y:S01]  /*225f0*/  IMAD.MOV.U32 R33, RZ, RZ, R5 ;  /* 0x000000ffff217224 */ /* 0x000fe200078e0005 */
[----:B-1----:R-:W-:Y:S01]  /*22600*/  MOV R2, 0x3 ;  /* 0x0000000300027802 */ /* 0x002fe20000000f00 */
[----:B------:R-:W-:Y:S01]  /*22610*/  IMAD.MOV.U32 R32, RZ, RZ, 0x181f ;  /* 0x0000181fff207424 */ /* 0x000fe200078e00ff */
[----:B------:R-:W-:-:S02]  /*22620*/  MOV R3, 0x22640 ;  /* 0x0002264000037802 */ /* 0x000fc40000000f00 */
[----:B--234-:R-:W-:Y:S05]  /*22630*/  CALL.REL.NOINC `($__internal_49_$__cuda_sm70_shflsync_idx_p) ;  /* 0x0000072000007944 */ /* 0x01cfea0003c00000 */
        /* <DEDUP_REMOVED lines=8> */
.L_x_3027:
[----:B------:R-:W-:Y:S01]  /*226c0*/  IMAD.MOV.U32 R33, RZ, RZ, R35 ;  /* 0x000000ffff217224 */ /* 0x000fe200078e0023 */
[----:B------:R-:W-:Y:S01]  /*226d0*/  MOV R2, RZ ;  /* 0x000000ff00027202 */ /* 0x000fe20000000f00 */
[----:B------:R-:W-:Y:S01]  /*226e0*/  IMAD.MOV.U32 R32, RZ, RZ, 0x1f ;  /* 0x0000001fff207424 */ /* 0x000fe200078e00ff */
[----:B------:R-:W-:Y:S02]  /*226f0*/  MOV R3, 0x22710 ;  /* 0x0002271000037802 */ /* 0x000fe40000000f00 */
[----:B-1----:R-:W-:Y:S05]  /*22700*/  CALL.REL.NOINC `($__internal_49_$__cuda_sm70_shflsync_idx_p) ;  /* 0x0000065000007944 */ /* 0x002fea0003c00000 */
[----:B------:R-:W-:Y:S01]  /*22710*/  MOV R9, R34 ;  /* 0x0000002200097202 */ /* 0x000fe20000000f00 */
[----:B------:R-:W-:Y:S05]  /*22720*/  BRA `(.L_x_3096) ;  /* 0xffffc4a000007947 */ /* 0x000fea000383ffff */
.L_x_3028:
[----:B------:R-:W-:Y:S01]  /*22730*/  IMAD.MOV.U32 R33, RZ, RZ, R35 ;  /* 0x000000ffff217224 */ /* 0x000fe200078e0023 */
[----:B------:R-:W-:Y:S01]  /*22740*/  MOV R2, 0x1 ;  /* 0x0000000100027802 */ /* 0x000fe20000000f00 */
[----:B------:R-:W-:Y:S01]  /*22750*/  IMAD.MOV.U32 R32, RZ, RZ, 0x1f ;  /* 0x0000001fff207424 */ /* 0x000fe200078e00ff */
[----:B------:R-:W-:Y:S02]  /*22760*/  MOV R3, 0x22780 ;  /* 0x0002278000037802 */ /* 0x000fe40000000f00 */
[----:B-123--:R-:W-:Y:S05]  /*22770*/  CALL.REL.NOINC `($__internal_49_$__cuda_sm70_shflsync_idx_p) ;  /* 0x000005e000007944 */ /* 0x00efea0003c00000 */
[----:B------:R-:W-:Y:S01]  /*22780*/  MOV R6, R34 ;  /* 0x0000002200067202 */ /* 0x000fe20000000f00 */
[----:B------:R-:W-:Y:S05]  /*22790*/  BRA `(.L_x_3097) ;  /* 0xffffc45000007947 */ /* 0x000fea000383ffff */
.L_x_3029:
[----:B------:R-:W-:Y:S02]  /*227a0*/  MOV R3, 0x1 ;  /* 0x0000000100037802 */ /* 0x000fe40000000f00 */
[----:B------:R-:W-:-:S02]  /*227b0*/  MOV R2, 0x227d0 ;  /* 0x000227d000027802 */ /* 0x000fc40000000f00 */
[----:B-1234-:R-:W-:Y:S05]  /*227c0*/  CALL.REL.NOINC `($__internal_50_$__cuda_sm70_shflsync_up_p) ;  /* 0x000005f000007944 */ /* 0x01efea0003c00000 */
[----:B------:R-:W-:Y:S05]  /*227d0*/  BRA `(.L_x_3098) ;  /* 0xffffc54000007947 */ /* 0x000fea000383ffff */
.L_x_3030:
[----:B------:R-:W-:Y:S02]  /*227e0*/  MOV R3, 0x2 ;  /* 0x0000000200037802 */ /* 0x000fe40000000f00 */
[----:B------:R-:W-:-:S02]  /*227f0*/  MOV R2, 0x22810 ;  /* 0x0002281000027802 */ /* 0x000fc40000000f00 */
[----:B---34-:R-:W-:Y:S05]  /*22800*/  CALL.REL.NOINC `($__internal_50_$__cuda_sm70_shflsync_up_p) ;  /* 0x000005b000007944 */ /* 0x018fea0003c00000 */
        /* <DEDUP_REMOVED lines=24> */
.L_x_3034:
[----:B------:R-:W-:Y:S02]  /*22990*/  MOV R3, 0x1 ;  /* 0x0000000100037802 */ /* 0x000fe40000000f00 */
[----:B------:R-:W-:Y:S02]  /*229a0*/  MOV R2, 0x229c0 ;  /* 0x000229c000027802 */ /* 0x000fe40000000f00 */
[----:B------:R-:W-:Y:S05]  /*229b0*/  CALL.REL.NOINC `($__internal_50_$__cuda_sm70_shflsync_up_p) ;  /* 0x0000040000007944 */ /* 0x000fea0003c00000 */
[----:B------:R-:W-:Y:S01]  /*229c0*/  MOV R2, R4 ;  /* 0x0000000400027202 */ /* 0x000fe20000000f00 */
[----:B------:R-:W-:Y:S05]  /*229d0*/  BRA `(.L_x_3100) ;  /* 0xffffc5b000007947 */ /* 0x000fea000383ffff */
.L_x_3035:
        /* <DEDUP_REMOVED lines=27> */
.L_x_3037:
[----:B------:R-:W-:Y:S02]  /*22b90*/  SEL R0, RZ, 0x1, P0 ;  /* 0x00000001ff007807 */ /* 0x000fe40000000000 */
[----:B------:R-:W-:Y:S02]  /*22ba0*/  MOV R2, 0x22bc0 ;  /* 0x00022bc000027802 */ /* 0x000fe40000000f00 */
[----:B-1----:R-:W-:Y:S05]  /*22bb0*/  CALL.REL.NOINC `($__internal_51_$__cuda_sm70_votesync_ballot) ;  /* 0x0000026000007944 */ /* 0x002fea0003c00000 */
[----:B------:R-:W-:Y:S01]  /*22bc0*/  MOV R6, R0 ;  /* 0x0000000000067202 */ /* 0x000fe20000000f00 */
[----:B------:R-:W-:Y:S05]  /*22bd0*/  BRA `(.L_x_3102) ;  /* 0xffffc54000007947 */ /* 0x000fea000383ffff */
.L_x_3038:
[----:B------:R-:W-:Y:S01]  /*22be0*/  IMAD.MOV.U32 R33, RZ, RZ, R7 ;  /* 0x000000ffff217224 */ /* 0x000fe200078e0007 */
[----:B--2---:R-:W-:Y:S01]  /*22bf0*/  MOV R2, R0 ;  /* 0x0000000000027202 */ /* 0x004fe20000000f00 */
[----:B------:R-:W-:Y:S01]  /*22c00*/  IMAD.MOV.U32 R32, RZ, RZ, 0x1f ;  /* 0x0000001fff207424 */ /* 0x000fe200078e00ff */
[----:B------:R-:W-:Y:S02]  /*22c10*/  MOV R3, 0x22c30 ;  /* 0x00022c3000037802 */ /* 0x000fe40000000f00 */
[----:B-1----:R-:W-:Y:S05]  /*22c20*/  CALL.REL.NOINC `($__internal_49_$__cuda_sm70_shflsync_idx_p) ;  /* 0x0000013000007944 */ /* 0x002fea0003c00000 */
[----:B------:R-:W-:Y:S01]  /*22c30*/  IMAD.MOV.U32 R12, RZ, RZ, R34 ;  /* 0x000000ffff0c7224 */ /* 0x000fe200078e0022 */
[----:B------:R-:W-:Y:S01]  /*22c40*/  MOV R2, R0 ;  /* 0x0000000000027202 */ /* 0x000fe20000000f00 */
[----:B------:R-:W-:Y:S01]  /*22c50*/  IMAD.MOV.U32 R33, RZ, RZ, R8 ;  /* 0x000000ffff217224 */ /* 0x000fe200078e0008 */
[----:B------:R-:W-:-:S02]  /*22c60*/  MOV R32, 0x1f ;  /* 0x0000001f00207802 */ /* 0x000fc40000000f00 */
[----:B------:R-:W-:Y:S02]  /*22c70*/  MOV R3, 0x22c90 ;  /* 0x00022c9000037802 */ /* 0x000fe40000000f00 */
[----:B------:R-:W-:Y:S05]  /*22c80*/  CALL.REL.NOINC `($__internal_49_$__cuda_sm70_shflsync_idx_p) ;  /* 0x000000d000007944 */ /* 0x000fea0003c00000 */
[----:B------:R-:W-:Y:S01]  /*22c90*/  MOV R5, R34 ;  /* 0x0000002200057202 */ /* 0x000fe20000000f00 */
[----:B------:R-:W-:Y:S05]  /*22ca0*/  BRA `(.L_x_3103) ;  /* 0xffffc4e000007947 */ /* 0x000fea000383ffff */
.L_x_3041:
[----:B------:R-:W-:Y:S01]  /*22cb0*/  IMAD.MOV.U32 R33, RZ, RZ, R4 ;  /* 0x000000ffff217224 */ /* 0x000fe200078e0004 */
[----:B--2---:R-:W-:Y:S01]  /*22cc0*/  MOV R2, R0 ;  /* 0x0000000000027202 */ /* 0x004fe20000000f00 */
[----:B------:R-:W-:Y:S01]  /*22cd0*/  IMAD.MOV.U32 R32, RZ, RZ, 0x1f ;  /* 0x0000001fff207424 */ /* 0x000fe200078e00ff */
[----:B------:R-:W-:Y:S02]  /*22ce0*/  MOV R3, 0x22d00 ;  /* 0x00022d0000037802 */ /* 0x000fe40000000f00 */
[----:B-1--4-:R-:W-:Y:S05]  /*22cf0*/  CALL.REL.NOINC `($__internal_49_$__cuda_sm70_shflsync_idx_p) ;  /* 0x0000006000007944 */ /* 0x012fea0003c00000 */
[----:B------:R-:W-:Y:S01]  /*22d00*/  MOV R14, R34 ;  /* 0x00000022000e7202 */ /* 0x000fe20000000f00 */
[----:B------:R-:W-:Y:S05]  /*22d10*/  BRA `(.L_x_3040) ;  /* 0xffffc4d000007947 */ /* 0x000fea000383ffff */
        .weak           $__internal_48_$__cuda_sm70_shflsync_bfly_p
        .type           $__internal_48_$__cuda_sm70_shflsync_bfly_p,@function
        .size           $__internal_48_$__cuda_sm70_shflsync_bfly_p,($__internal_49_$__cuda_sm70_shflsync_idx_p - $__internal_48_$__cuda_sm70_shflsync_bfly_p)
$__internal_48_$__cuda_sm70_shflsync_bfly_p:
[----:B------:R-:W-:Y:S04]  /*22d20*/  WARPSYNC R195 ;  /* 0x000000c300007348 */ /* 0x000fe80003800000 */
[----:B------:R1:W2:Y:S02]  /*22d30*/  SHFL.BFLY PT, R23, R4, R3, R197 ;  /* 0x0c00000304177389 */ /* 0x0002a400000e00c5 */
[----:B-1----:R-:W-:-:S04]  /*22d40*/  MOV R3, 0x0 ;  /* 0x0000000000037802 */ /* 0x002fc80000000f00 */
[----:B--2---:R-:W-:Y:S05]  /*22d50*/  RET.REL.NODEC R2 `(_ZN7cutlass13device_kernelIN5flash19enable_sm80_to_sm89INS1_16FlashAttnFwdSm80INS1_25CollectiveMainloopFwdSm80ILi8ELi2ELb0EN4cute5tupleIJNS5_1CILi128EEENS7_ILi64EEENS7_ILi192EEEEEELi192ENS_10bfloat16_tEfNS_4arch4Sm80ELb1ELb0ELb1ELb1ELb1ELb1ELb1ELb1EEENS1_21CollectiveEpilogueFwdINS6_IJS8_SA_S9_EEENS6_IJNS7_ILi1EEESI_SI_EEESC_SE_Li256ELb1ELb1ELb1ELb0EEENS1_36VarlenDynamicPersistentTileSchedulerILi128ELi64ELi256ELi256ELb1ELb1ELb0ELb1ELb1ELb1EEEEEEEEEvNT_6ParamsE) ;  /* 0xfffdd2a002007950 */ /* 0x004fea0003c3ffff */
        .weak           $__internal_49_$__cuda_sm70_shflsync_idx_p
        .type           $__internal_49_$__cuda_sm70_shflsync_idx_p,@function
        .size           $__internal_49_$__cuda_sm70_shflsync_idx_p,($__internal_50_$__cuda_sm70_shflsync_up_p - $__internal_49_$__cuda_sm70_shflsync_idx_p)
$__internal_49_$__cuda_sm70_shflsync_idx_p:
[----:B------:R-:W-:-:S04]  /*22d60*/  MOV R34, 0xffffffff ;  /* 0xffffffff00227802 */ /* 0x000fc80000000f00 */
[----:B------:R-:W-:Y:S04]  /*22d70*/  WARPSYNC R34 ;  /* 0x0000002200007348 */ /* 0x000fe80003800000 */
[----:B------:R1:W2:Y:S02]  /*22d80*/  SHFL.IDX PT, R34, R33, R2, R32 ;  /* 0x0000000221227389 */ /* 0x0002a400000e0020 */
[----:B-1----:R-:W-:Y:S02]  /*22d90*/  MOV R2, R3 ;  /* 0x0000000300027202 */ /* 0x002fe40000000f00 */
[----:B------:R-:W-:-:S04]  /*22da0*/  MOV R3, 0x0 ;  /* 0x0000000000037802 */ /* 0x000fc80000000f00 */
[----:B--2---:R-:W-:Y:S05]  /*22db0*/  RET.REL.NODEC R2 `(_ZN7cutlass13device_kernelIN5flash19enable_sm80_to_sm89INS1_16FlashAttnFwdSm80INS1_25CollectiveMainloopFwdSm80ILi8ELi2ELb0EN4cute5tupleIJNS5_1CILi128EEENS7_ILi64EEENS7_ILi192EEEEEELi192ENS_10bfloat16_tEfNS_4arch4Sm80ELb1ELb0ELb1ELb1ELb1ELb1ELb1ELb1EEENS1_21CollectiveEpilogueFwdINS6_IJS8_SA_S9_EEENS6_IJNS7_ILi1EEESI_SI_EEESC_SE_Li256ELb1ELb1ELb1ELb0EEENS1_36VarlenDynamicPersistentTileSchedulerILi128ELi64ELi256ELi256ELb1ELb1ELb0ELb1ELb1ELb1EEEEEEEEEvNT_6ParamsE) ;  /* 0xfffdd24002007950 */ /* 0x004fea0003c3ffff */
        .weak           $__internal_50_$__cuda_sm70_shflsync_up_p
        .type           $__internal_50_$__cuda_sm70_shflsync_up_p,@function
        .size           $__internal_50_$__cuda_sm70_shflsync_up_p,($__internal_51_$__cuda_sm70_votesync_ballot - $__internal_50_$__cuda_sm70_shflsync_up_p)
$__internal_50_$__cuda_sm70_shflsync_up_p:
[----:B------:R-:W-:Y:S02]  /*22dc0*/  MOV R4, RZ ;  /* 0x000000ff00047202 */ /* 0x000fe40000000f00 */
[----:B------:R-:W-:-:S04]  /*22dd0*/  MOV R12, 0xffffffff ;  /* 0xffffffff000c7802 */ /* 0x000fc80000000f00 */
[----:B------:R-:W-:Y:S04]  /*22de0*/  WARPSYNC R12 ;  /* 0x0000000c00007348 */ /* 0x000fe80003800000 */
[----:B------:R1:W2:Y:S02]  /*22df0*/  SHFL.UP PT, R4, R0, R3, R4 ;  /* 0x0400000300047389 */ /* 0x0002a400000e0004 */
[----:B-1----:R-:W-:-:S04]  /*22e00*/  MOV R3, 0x0 ;  /* 0x0000000000037802 */ /* 0x002fc80000000f00 */
[----:B--2---:R-:W-:Y:S05]  /*22e10*/  RET.REL.NODEC R2 `(_ZN7cutlass13device_kernelIN5flash19enable_sm80_to_sm89INS1_16FlashAttnFwdSm80INS1_25CollectiveMainloopFwdSm80ILi8ELi2ELb0EN4cute5tupleIJNS5_1CILi128EEENS7_ILi64EEENS7_ILi192EEEEEELi192ENS_10bfloat16_tEfNS_4arch4Sm80ELb1ELb0ELb1ELb1ELb1ELb1ELb1ELb1EEENS1_21CollectiveEpilogueFwdINS6_IJS8_SA_S9_EEENS6_IJNS7_ILi1EEESI_SI_EEESC_SE_Li256ELb1ELb1ELb1ELb0EEENS1_36VarlenDynamicPersistentTileSchedulerILi128ELi64ELi256ELi256ELb1ELb1ELb0ELb1ELb1ELb1EEEEEEEEEvNT_6ParamsE) ;  /* 0xfffdd1e002007950 */ /* 0x004fea0003c3ffff */
        .weak           $__internal_51_$__cuda_sm70_votesync_ballot
        .type           $__internal_51_$__cuda_sm70_votesync_ballot,@function
        .size           $__internal_51_$__cuda_sm70_votesync_ballot,(.L_x_3172 - $__internal_51_$__cuda_sm70_votesync_ballot)
$__internal_51_$__cuda_sm70_votesync_ballot:
[----:B------:R-:W-:Y:S01]  /*22e20*/  ISETP.NE.U32.AND P0, PT, R0, 0x1, PT ;  /* 0x000000010000780c */ /* 0x000fe20003f05070 */
[----:B------:R-:W-:-:S04]  /*22e30*/  IMAD.MOV.U32 R3, RZ, RZ, -0x1 ;  /* 0xffffffffff037424 */ /* 0x000fc800078e00ff */
[----:B------:R-:W-:Y:S08]  /*22e40*/  WARPSYNC R3 ;  /* 0x0000000300007348 */ /* 0x000ff00003800000 */
[----:B------:R-:W-:-:S04]  /*22e50*/  VOTE.ANY R0, PT, !P0 ;  /* 0x0000000000007806 */ /* 0x000fc800040e0100 */
[----:B------:R-:W-:Y:S01]  /*22e60*/  LOP3.LUT R0, R0, R3, RZ, 0xc0, !PT ;  /* 0x0000000300007212 */ /* 0x000fe200078ec0ff */
[----:B------:R-:W-:-:S04]  /*22e70*/  IMAD.MOV.U32 R3, RZ, RZ, 0x0 ;  /* 0x00000000ff037424 */ /* 0x000fc800078e00ff */
[----:B------:R-:W-:Y:S05]  /*22e80*/  RET.REL.NODEC R2 `(_ZN7cutlass13device_kernelIN5flash19enable_sm80_to_sm89INS1_16FlashAttnFwdSm80INS1_25CollectiveMainloopFwdSm80ILi8ELi2ELb0EN4cute5tupleIJNS5_1CILi128EEENS7_ILi64EEENS7_ILi192EEEEEELi192ENS_10bfloat16_tEfNS_4arch4Sm80ELb1ELb0ELb1ELb1ELb1ELb1ELb1ELb1EEENS1_21CollectiveEpilogueFwdINS6_IJS8_SA_S9_EEENS6_IJNS7_ILi1EEESI_SI_EEESC_SE_Li256ELb1ELb1ELb1ELb0EEENS1_36VarlenDynamicPersistentTileSchedulerILi128ELi64ELi256ELi256ELb1ELb1ELb0ELb1ELb1ELb1EEEEEEEEEvNT_6ParamsE) ;  /* 0xfffdd17002007950 */ /* 0x000fea0003c3ffff */
.L_x_3104:
        /* <DEDUP_REMOVED lines=15> */
.L_x_3172:


//--------------------- .nv.shared._ZN7cutlass13device_kernelIN5flash19enable_sm80_to_sm89INS1_16FlashAttnFwdSm80INS1_25CollectiveMainloopFwdSm80ILi8ELi1ELb0EN4cute5tupleIJNS5_1CILi128EEENS7_ILi64EEENS7_ILi192EEEEEELi192ENS_10bfloat16_tEfNS_4arch4Sm80ELb0ELb0ELb1ELb0ELb1ELb0ELb1ELb1EEENS1_21CollectiveEpilogueFwdINS6_IJS8_SA_S9_EEENS6_IJNS7_ILi1EEESI_SI_EEESC_SE_Li256ELb0ELb1ELb1ELb0EEENS1_19SingleTileSchedulerILb0ELb1ELb1ELi128EEEEEEEEEvNT_6ParamsE --------------------------
	.section	.nv.shared._ZN7cutlass13device_kernelIN5flash19enable_sm80_to_sm89INS1_16FlashAttnFwdSm80INS1_25CollectiveMainloopFwdSm80ILi8ELi1ELb0EN4cute5tupleIJNS5_1CILi128EEENS7_ILi64EEENS7_ILi192EEEEEELi192ENS_10bfloat16_tEfNS_4arch4Sm80ELb0ELb0ELb1ELb0ELb1ELb0ELb1ELb1EEENS1_21CollectiveEpilogueFwdINS6_IJS8_SA_S9_EEENS6_IJNS7_ILi1EEESI_SI_EEESC_SE_Li256ELb0ELb1ELb1ELb0EEENS1_19SingleTileSchedulerILb0ELb1ELb1ELi128EEEEEEEEEvNT_6ParamsE,"aw",@nobits
	.sectionflags	@""
	.align	16


//--------------------- .nv.global                --------------------------
	.section	.nv.global,"aw",@nobits
.nv.global:
	.type		_ZN86_INTERNAL_9a2f21ec_50_flash_fwd_hdim192_bf16_paged_split_softcap_sm80_cu_c784774a_31434cute1_E,@object
	.size		_ZN86_INTERNAL_9a2f21ec_50_flash_fwd_hdim192_bf16_paged_split_softcap_sm80_cu_c784774a_31434cute1_E,(_ZN86_INTERNAL_9a2f21ec_50_flash_fwd_hdim192_bf16_paged_split_softcap_sm80_cu_c784774a_31434cuda3std3__45__cpo6cbeginE - _ZN86_INTERNAL_9a2f21ec_50_flash_fwd_hdim192_bf16_paged_split_softcap_sm80_cu_c784774a_31434cute1_E)
_ZN86_INTERNAL_9a2f21ec_50_flash_fwd_hdim192_bf16_paged_split_softcap_sm80_cu_c784774a_31434cute1_E:
	.zero		1
	.type		_ZN86_INTERNAL_9a2f21ec_50_flash_fwd_hdim192_bf16_paged_split_softcap_sm80_cu_c784774a_31434cuda3std3__45__cpo6cbeginE,@object
	.size		_ZN86_INTERNAL_9a2f21ec_50_flash_fwd_hdim192_bf16_paged_split_softcap_sm80_cu_c784774a_31434cuda3std3__45__cpo6cbeginE,(_ZN86_INTERNAL_9a2f21ec_50_flash_fwd_hdim192_bf16_paged_split_softcap_sm80_cu_c784774a_31434cuda3std3__48in_placeE - _ZN86_INTERNAL_9a2f21ec_50_flash_fwd_hdim192_bf16_paged_split_softcap_sm80_cu_c784774a_31434cuda3std3__45__cpo6cbeginE)
_ZN86_INTERNAL_9a2f21ec_50_flash_fwd_hdim192_bf16_paged_split_softcap_sm80_cu_c784774a_31434cuda3std3__45__cpo6cbeginE:
	.zero		1
	.type		_ZN86_INTERNAL_9a2f21ec_50_flash_fwd_hdim192_bf16_paged_split_softcap_sm80_cu_c784774a_31434cuda3std3__48in_placeE,@object
	.size		_ZN86_INTERNAL_9a2f21ec_50_flash_fwd_hdim192_bf16_paged_split_softcap_sm80_cu_c784774a_31434cuda3std3__48in_placeE,(_ZN86_INTERNAL_9a2f21ec_50_flash_fwd_hdim192_bf16_paged_split_softcap_sm80_cu_c784774a_31434cuda3std6ranges3__45__cpo9iter_moveE - _ZN86_INTERNAL_9a2f21ec_50_flash_fwd_hdim192_bf16_paged_split_softcap_sm80_cu_c784774a_31434cuda3std3__48in_placeE)
_ZN86_INTERNAL_9a2f21ec_50_flash_fwd_hdim192_bf16_paged_split_softcap_sm80_cu_c784774a_31434cuda3std3__48in_placeE:
	.zero		1
	.type		_ZN86_INTERNAL_9a2f21ec_50_flash_fwd_hdim192_bf16_paged_split_softcap_sm80_cu_c784774a_31434cuda3std6ranges3__45__cpo9iter_moveE,@object
	.size		_ZN86_INTERNAL_9a2f21ec_50_flash_fwd_hdim192_bf16_paged_split_softcap_sm80_cu_c784774a_31434cuda3std6ranges3__45__cpo9iter_moveE,(_ZN86_INTERNAL_9a2f21ec_50_flash_fwd_hdim192_bf16_paged_split_softcap_sm80_cu_c784774a_31434cuda3std3__45__cpo5beginE - _ZN86_INTERNAL_9a2f21ec_50_flash_fwd_hdim192_bf16_paged_split_softcap_sm80_cu_c784774a_31434cuda3std6ranges3__45__cpo9iter_moveE)
_ZN86_INTERNAL_9a2f21ec_50_flash_fwd_hdim192_bf16_paged_split_softcap_sm80_cu_c784774a_31434cuda3std6ranges3__45__cpo9iter_moveE:
	.zero		1
	.type		_ZN86_INTERNAL_9a2f21ec_50_flash_fwd_hdim192_bf16_paged_split_softcap_sm80_cu_c784774a_31434cuda3std3__45__cpo5beginE,@object
	.size		_ZN86_INTERNAL_9a2f21ec_50_flash_fwd_hdim192_bf16_paged_split_softcap_sm80_cu_c784774a_31434cuda3std3__45__cpo5beginE,(_ZN86_INTERNAL_9a2f21ec_50_flash_fwd_hdim192_bf16_paged_split_softcap_sm80_cu_c784774a_31434cuda3std3__488_GLOBAL__N__9a2f21ec_50_flash_fwd_hdim192_bf16_paged_split_softcap_sm80_cu_c784774a_31436ignoreE - _ZN86_INTERNAL_9a2f21ec_50_flash_fwd_hdim192_bf16_paged_split_softcap_sm80_cu_c784774a_31434cuda3std3__45__cpo5beginE)
_ZN86_INTERNAL_9a2f21ec_50_flash_fwd_hdim192_bf16_paged_split_softcap_sm80_cu_c784774a_31434cuda3std3__45__cpo5beginE:
	.zero		1
	.type		_ZN86_INTERNAL_9a2f21ec_50_flash_fwd_hdim192_bf16_paged_split_softcap_sm80_cu_c784774a_31434cuda3std3__488_GLOBAL__N__9a2f21ec_50_flash_fwd_hdim192_bf16_paged_split_softcap_sm80_cu_c784774a_31436ignoreE,@object
	.size		_ZN86_INTERNAL_9a2f21ec_50_flash_fwd_hdim192_bf16_paged_split_softcap_sm80_cu_c784774a_31434cuda3std3__488_GLOBAL__N__9a2f21ec_50_flash_fwd_hdim192_bf16_paged_split_softcap_sm80_cu_c784774a_31436ignoreE,(_ZN86_INTERNAL_9a2f21ec_50_flash_fwd_hdim192_bf16_paged_split_softcap_sm80_cu_c784774a_31434cute7productE - _ZN86_INTERNAL_9a2f21ec_50_flash_fwd_hdim192_bf16_paged_split_softcap_sm80_cu_c784774a_31434cuda3std3__488_GLOBAL__N__9a2f21ec_50_flash_fwd_hdim192_bf16_paged_split_softcap_sm80_cu_c784774a_31436ignoreE)
_ZN86_INTERNAL_9a2f21ec_50_flash_fwd_hdim192_bf16_paged_split_softcap_sm80_cu_c784774a_31434cuda3std3__488_GLOBAL__N__9a2f21ec_50_flash_fwd_hdim192_bf16_paged_split_softcap_sm80_cu_c784774a_31436ignoreE:
	.zero		1
	.type		_ZN86_INTERNAL_9a2f21ec_50_flash_fwd_hdim192_bf16_paged_split_softcap_sm80_cu_c784774a_31434cute7productE,@object
	.size		_ZN86_INTERNAL_9a2f21ec_50_flash_fwd_hdim192_bf16_paged_split_softcap_sm80_cu_c784774a_31434cute7productE,(_ZN86_INTERNAL_9a2f21ec_50_flash_fwd_hdim192_bf16_paged_split_softcap_sm80_cu_c784774a_31434cuda3std3__45__cpo3endE - _ZN86_INTERNAL_9a2f21ec_50_flash_fwd_hdim192_bf16_paged_split_softcap_sm80_cu_c784774a_31434cute7productE)
_ZN86_INTERNAL_9a2f21ec_50_flash_fwd_hdim192_bf16_paged_split_softcap_sm80_cu_c784774a_31434cute7productE:
	.zero		1
	.type		_ZN86_INTERNAL_9a2f21ec_50_flash_fwd_hdim192_bf16_paged_split_softcap_sm80_cu_c784774a_31434cuda3std3__45__cpo3endE,@object
	.size		_ZN86_INTERNAL_9a2f21ec_50_flash_fwd_hdim192_bf16_paged_split_softcap_sm80_cu_c784774a_31434cuda3std3__45__cpo3endE,(_ZN86_INTERNAL_9a2f21ec_50_flash_fwd_hdim192_bf16_paged_split_softcap_sm80_cu_c784774a_31434cuda3std3__419piecewise_constructE - _ZN86_INTERNAL_9a2f21ec_50_flash_fwd_hdim192_bf16_paged_split_softcap_sm80_cu_c784774a_31434cuda3std3__45__cpo3endE)
_ZN86_INTERNAL_9a2f21ec_50_flash_fwd_hdim192_bf16_paged_split_softcap_sm80_cu_c784774a_31434cuda3std3__45__cpo3endE:
	.zero		1
	.type		_ZN86_INTERNAL_9a2f21ec_50_flash_fwd_hdim192_bf16_paged_split_softcap_sm80_cu_c784774a_31434cuda3std3__419piecewise_constructE,@object
	.size		_ZN86_INTERNAL_9a2f21ec_50_flash_fwd_hdim192_bf16_paged_split_softcap_sm80_cu_c784774a_31434cuda3std3__419piecewise_constructE,(_ZN86_INTERNAL_9a2f21ec_50_flash_fwd_hdim192_bf16_paged_split_softcap_sm80_cu_c784774a_31434cuda3std3__45__cpo4cendE - _ZN86_INTERNAL_9a2f21ec_50_flash_fwd_hdim192_bf16_paged_split_softcap_sm80_cu_c784774a_31434cuda3std3__419piecewise_constructE)
_ZN86_INTERNAL_9a2f21ec_50_flash_fwd_hdim192_bf16_paged_split_softcap_sm80_cu_c784774a_31434cuda3std3__419piecewise_constructE:
	.zero		1
	.type		_ZN86_INTERNAL_9a2f21ec_50_flash_fwd_hdim192_bf16_paged_split_softcap_sm80_cu_c784774a_31434cuda3std3__45__cpo4cendE,@object
	.size		_ZN86_INTERNAL_9a2f21ec_50_flash_fwd_hdim192_bf16_paged_split_softcap_sm80_cu_c784774a_31434cuda3std3__45__cpo4cendE,(_ZN86_INTERNAL_9a2f21ec_50_flash_fwd_hdim192_bf16_paged_split_softcap_sm80_cu_c784774a_31434cuda3std6ranges3__45__cpo4swapE - _ZN86_INTERNAL_9a2f21ec_50_flash_fwd_hdim192_bf16_paged_split_softcap_sm80_cu_c784774a_31434cuda3std3__45__cpo4cendE)
_ZN86_INTERNAL_9a2f21ec_50_flash_fwd_hdim192_bf16_paged_split_softcap_sm80_cu_c784774a_31434cuda3std3__45__cpo4cendE:
	.zero		1
	.type		_ZN86_INTERNAL_9a2f21ec_50_flash_fwd_hdim192_bf16_paged_split_softcap_sm80_cu_c784774a_31434cuda3std6ranges3__45__cpo4swapE,@object
	.size		_ZN86_INTERNAL_9a2f21ec_50_flash_fwd_hdim192_bf16_paged_split_softcap_sm80_cu_c784774a_31434cuda3std6ranges3__45__cpo4swapE,(.L_7 - _ZN86_INTERNAL_9a2f21ec_50_flash_fwd_hdim192_bf16_paged_split_softcap_sm80_cu_c784774a_31434cuda3std6ranges3__45__cpo4swapE)
_ZN86_INTERNAL_9a2f21ec_50_flash_fwd_hdim192_bf16_paged_split_softcap_sm80_cu_c784774a_31434cuda3std6ranges3__45__cpo4swapE:
	.zero		1
.L_7:


//--------------------- .nv.shared._ZN7cutlass13device_kernelIN5flash19enable_sm80_to_sm89INS1_16FlashAttnFwdSm80INS1_25CollectiveMainloopFwdSm80ILi8ELi1ELb0EN4cute5tupleIJNS5_1CILi128EEENS7_ILi64EEENS7_ILi192EEEEEELi192ENS_10bfloat16_tEfNS_4arch4Sm80ELb0ELb0ELb1ELb1ELb1ELb0ELb1ELb1EEENS1_21CollectiveEpilogueFwdINS6_IJS8_SA_S9_EEENS6_IJNS7_ILi1EEESI_SI_EEESC_SE_Li256ELb1ELb1ELb1ELb0EEENS1_36VarlenDynamicPersistentTileSchedulerILi128ELi64ELi256ELi256ELb1ELb1ELb0ELb0ELb1ELb1EEEEEEEEEvNT_6ParamsE --------------------------
	.section	.nv.shared._ZN7cutlass13device_kernelIN5flash19enable_sm80_to_sm89INS1_16FlashAttnFwdSm80INS1_25CollectiveMainloopFwdSm80ILi8ELi1ELb0EN4cute5tupleIJNS5_1CILi128EEENS7_ILi64EEENS7_ILi192EEEEEELi192ENS_10bfloat16_tEfNS_4arch4Sm80ELb0ELb0ELb1ELb1ELb1ELb0ELb1ELb1EEENS1_21CollectiveEpilogueFwdINS6_IJS8_SA_S9_EEENS6_IJNS7_ILi1EEESI_SI_EEESC_SE_Li256ELb1ELb1ELb1ELb0EEENS1_36VarlenDynamicPersistentTileSchedulerILi128ELi64ELi256ELi256ELb1ELb1ELb0ELb0ELb1ELb1EEEEEEEEEvNT_6ParamsE,"aw",@nobits
	.sectionflags	@""
	.align	16


//--------------------- .nv.shared._ZN7cutlass13device_kernelIN5flash19enable_sm80_to_sm89INS1_16FlashAttnFwdSm80INS1_25CollectiveMainloopFwdSm80ILi8ELi1ELb0EN4cute5tupleIJNS5_1CILi128EEENS7_ILi64EEENS7_ILi192EEEEEELi192ENS_10bfloat16_tEfNS_4arch4Sm80ELb0ELb0ELb1ELb1ELb1ELb1ELb1ELb1EEENS1_21CollectiveEpilogueFwdINS6_IJS8_SA_S9_EEENS6_IJNS7_ILi1EEESI_SI_EEESC_SE_Li256ELb1ELb1ELb1ELb0EEENS1_36VarlenDynamicPersistentTileSchedulerILi128ELi64ELi256ELi256ELb1ELb1ELb0ELb0ELb1ELb1EEEEEEEEEvNT_6ParamsE --------------------------
	.section	.nv.shared._ZN7cutlass13device_kernelIN5flash19enable_sm80_to_sm89INS1_16FlashAttnFwdSm80INS1_25CollectiveMainloopFwdSm80ILi8ELi1ELb0EN4cute5tupleIJNS5_1CILi128EEENS7_ILi64EEENS7_ILi192EEEEEELi192ENS_10bfloat16_tEfNS_4arch4Sm80ELb0ELb0ELb1ELb1ELb1ELb1ELb1ELb1EEENS1_21CollectiveEpilogueFwdINS6_IJS8_SA_S9_EEENS6_IJNS7_ILi1EEESI_SI_EEESC_SE_Li256ELb1ELb1ELb1ELb0EEENS1_36VarlenDynamicPersistentTileSchedulerILi128ELi64ELi256ELi256ELb1ELb1ELb0ELb0ELb1ELb1EEEEEEEEEvNT_6ParamsE,"aw",@nobits
	.sectionflags	@""
	.align	16


//--------------------- .nv.shared._ZN7cutlass13device_kernelIN5flash19enable_sm80_to_sm89INS1_16FlashAttnFwdSm80INS1_25CollectiveMainloopFwdSm80ILi8ELi1ELb0EN4cute5tupleIJNS5_1CILi128EEENS7_ILi64EEENS7_ILi192EEEEEELi192ENS_10bfloat16_tEfNS_4arch4Sm80ELb0ELb1ELb1ELb0ELb1ELb0ELb1ELb1EEENS1_21CollectiveEpilogueFwdINS6_IJS8_SA_S9_EEENS6_IJNS7_ILi1EEESI_SI_EEESC_SE_Li256ELb0ELb1ELb1ELb0EEENS1_19SingleTileSchedulerILb0ELb1ELb1ELi128EEEEEEEEEvNT_6ParamsE --------------------------
	.section	.nv.shared._ZN7cutlass13device_kernelIN5flash19enable_sm80_to_sm89INS1_16FlashAttnFwdSm80INS1_25CollectiveMainloopFwdSm80ILi8ELi1ELb0EN4cute5tupleIJNS5_1CILi128EEENS7_ILi64EEENS7_ILi192EEEEEELi192ENS_10bfloat16_tEfNS_4arch4Sm80ELb0ELb1ELb1ELb0ELb1ELb0ELb1ELb1EEENS1_21CollectiveEpilogueFwdINS6_IJS8_SA_S9_EEENS6_IJNS7_ILi1EEESI_SI_EEESC_SE_Li256ELb0ELb1ELb1ELb0EEENS1_19SingleTileSchedulerILb0ELb1ELb1ELi128EEEEEEEEEvNT_6ParamsE,"aw",@nobits
	.sectionflags	@""
	.align	16


//--------------------- .nv.shared._ZN7cutlass13device_kernelIN5flash19enable_sm80_to_sm89INS1_16FlashAttnFwdSm80INS1_25CollectiveMainloopFwdSm80ILi8ELi1ELb0EN4cute5tupleIJNS5_1CILi128EEENS7_ILi64EEENS7_ILi192EEEEEELi192ENS_10bfloat16_tEfNS_4arch4Sm80ELb0ELb1ELb1ELb1ELb1ELb0ELb1ELb1EEENS1_21CollectiveEpilogueFwdINS6_IJS8_SA_S9_EEENS6_IJNS7_ILi1EEESI_SI_EEESC_SE_Li256ELb1ELb1ELb1ELb0EEENS1_36VarlenDynamicPersistentTileSchedulerILi128ELi64ELi256ELi256ELb1ELb1ELb0ELb1ELb0ELb1EEEEEEEEEvNT_6ParamsE --------------------------
	.section	.nv.shared._ZN7cutlass13device_kernelIN5flash19enable_sm80_to_sm89INS1_16FlashAttnFwdSm80INS1_25CollectiveMainloopFwdSm80ILi8ELi1ELb0EN4cute5tupleIJNS5_1CILi128EEENS7_ILi64EEENS7_ILi192EEEEEELi192ENS_10bfloat16_tEfNS_4arch4Sm80ELb0ELb1ELb1ELb1ELb1ELb0ELb1ELb1EEENS1_21CollectiveEpilogueFwdINS6_IJS8_SA_S9_EEENS6_IJNS7_ILi1EEESI_SI_EEESC_SE_Li256ELb1ELb1ELb1ELb0EEENS1_36VarlenDynamicPersistentTileSchedulerILi128ELi64ELi256ELi256ELb1ELb1ELb0ELb1ELb0ELb1EEEEEEEEEvNT_6ParamsE,"aw",@nobits
	.sectionflags	@""
	.align	16


//--------------------- .nv.shared._ZN7cutlass13device_kernelIN5flash19enable_sm80_to_sm89INS1_16FlashAttnFwdSm80INS1_25CollectiveMainloopFwdSm80ILi8ELi1ELb0EN4cute5tupleIJNS5_1CILi128EEENS7_ILi64EEENS7_ILi192EEEEEELi192ENS_10bfloat16_tEfNS_4arch4Sm80ELb0ELb1ELb1ELb1ELb1ELb1ELb1ELb1EEENS1_21CollectiveEpilogueFwdINS6_IJS8_SA_S9_EEENS6_IJNS7_ILi1EEESI_SI_EEESC_SE_Li256ELb1ELb1ELb1ELb0EEENS1_36VarlenDynamicPersistentTileSchedulerILi128ELi64ELi256ELi256ELb1ELb1ELb0ELb1ELb0ELb1EEEEEEEEEvNT_6ParamsE --------------------------
	.section	.nv.shared._ZN7cutlass13device_kernelIN5flash19enable_sm80_to_sm89INS1_16FlashAttnFwdSm80INS1_25CollectiveMainloopFwdSm80ILi8ELi1ELb0EN4cute5tupleIJNS5_1CILi128EEENS7_ILi64EEENS7_ILi192EEEEEELi192ENS_10bfloat16_tEfNS_4arch4Sm80ELb0ELb1ELb1ELb1ELb1ELb1ELb1ELb1EEENS1_21CollectiveEpilogueFwdINS6_IJS8_SA_S9_EEENS6_IJNS7_ILi1EEESI_SI_EEESC_SE_Li256ELb1ELb1ELb1ELb0EEENS1_36VarlenDynamicPersistentTileSchedulerILi128ELi64ELi256ELi256ELb1ELb1ELb0ELb1ELb0ELb1EEEEEEEEEvNT_6ParamsE,"aw",@nobits
	.sectionflags	@""
	.align	16


//--------------------- .nv.shared._ZN7cutlass13device_kernelIN5flash19enable_sm80_to_sm89INS1_16FlashAttnFwdSm80INS1_25CollectiveMainloopFwdSm80ILi8ELi1ELb0EN4cute5tupleIJNS5_1CILi128EEENS7_ILi64EEENS7_ILi192EEEEEELi192ENS_10bfloat16_tEfNS_4arch4Sm80ELb1ELb0ELb1ELb0ELb1ELb0ELb1ELb1EEENS1_21CollectiveEpilogueFwdINS6_IJS8_SA_S9_EEENS6_IJNS7_ILi1EEESI_SI_EEESC_SE_Li256ELb0ELb1ELb1ELb0EEENS1_30DynamicPersistentTileSchedulerILi256ELi256ELb1ELb1ELb0EEEEEEEEEvNT_6ParamsE --------------------------
	.section	.nv.shared._ZN7cutlass13device_kernelIN5flash19enable_sm80_to_sm89INS1_16FlashAttnFwdSm80INS1_25CollectiveMainloopFwdSm80ILi8ELi1ELb0EN4cute5tupleIJNS5_1CILi128EEENS7_ILi64EEENS7_ILi192EEEEEELi192ENS_10bfloat16_tEfNS_4arch4Sm80ELb1ELb0ELb1ELb0ELb1ELb0ELb1ELb1EEENS1_21CollectiveEpilogueFwdINS6_IJS8_SA_S9_EEENS6_IJNS7_ILi1EEESI_SI_EEESC_SE_Li256ELb0ELb1ELb1ELb0EEENS1_30DynamicPersistentTileSchedulerILi256ELi256ELb1ELb1ELb0EEEEEEEEEvNT_6ParamsE,"aw",@nobits
	.sectionflags	@""
	.align	16


//--------------------- .nv.shared._ZN7cutlass13device_kernelIN5flash19enable_sm80_to_sm89INS1_16FlashAttnFwdSm80INS1_25CollectiveMainloopFwdSm80ILi8ELi1ELb0EN4cute5tupleIJNS5_1CILi128EEENS7_ILi64EEENS7_ILi192EEEEEELi192ENS_10bfloat16_tEfNS_4arch4Sm80ELb1ELb0ELb1ELb1ELb1ELb0ELb1ELb1EEENS1_21CollectiveEpilogueFwdINS6_IJS8_SA_S9_EEENS6_IJNS7_ILi1EEESI_SI_EEESC_SE_Li256ELb1ELb1ELb1ELb0EEENS1_36VarlenDynamicPersistentTileSchedulerILi128ELi64ELi256ELi256ELb1ELb1ELb0ELb1ELb1ELb1EEEEEEEEEvNT_6ParamsE --------------------------
	.section	.nv.shared._ZN7cutlass13device_kernelIN5flash19enable_sm80_to_sm89INS1_16FlashAttnFwdSm80INS1_25CollectiveMainloopFwdSm80ILi8ELi1ELb0EN4cute5tupleIJNS5_1CILi128EEENS7_ILi64EEENS7_ILi192EEEEEELi192ENS_10bfloat16_tEfNS_4arch4Sm80ELb1ELb0ELb1ELb1ELb1ELb0ELb1ELb1EEENS1_21CollectiveEpilogueFwdINS6_IJS8_SA_S9_EEENS6_IJNS7_ILi1EEESI_SI_EEESC_SE_Li256ELb1ELb1ELb1ELb0EEENS1_36VarlenDynamicPersistentTileSchedulerILi128ELi64ELi256ELi256ELb1ELb1ELb0ELb1ELb1ELb1EEEEEEEEEvNT_6ParamsE,"aw",@nobits
	.sectionflags	@""
	.align	16


//--------------------- .nv.shared._ZN7cutlass13device_kernelIN5flash19enable_sm80_to_sm89INS1_16FlashAttnFwdSm80INS1_25CollectiveMainloopFwdSm80ILi8ELi1ELb0EN4cute5tupleIJNS5_1CILi128EEENS7_ILi64EEENS7_ILi192EEEEEELi192ENS_10bfloat16_tEfNS_4arch4Sm80ELb1ELb0ELb1ELb1ELb1ELb1ELb1ELb1EEENS1_21CollectiveEpilogueFwdINS6_IJS8_SA_S9_EEENS6_IJNS7_ILi1EEESI_SI_EEESC_SE_Li256ELb1ELb1ELb1ELb0EEENS1_36VarlenDynamicPersistentTileSchedulerILi128ELi64ELi256ELi256ELb1ELb1ELb0ELb1ELb1ELb1EEEEEEEEEvNT_6ParamsE --------------------------
	.section	.nv.shared._ZN7cutlass13device_kernelIN5flash19enable_sm80_to_sm89INS1_16FlashAttnFwdSm80INS1_25CollectiveMainloopFwdSm80ILi8ELi1ELb0EN4cute5tupleIJNS5_1CILi128EEENS7_ILi64EEENS7_ILi192EEEEEELi192ENS_10bfloat16_tEfNS_4arch4Sm80ELb1ELb0ELb1ELb1ELb1ELb1ELb1ELb1EEENS1_21CollectiveEpilogueFwdINS6_IJS8_SA_S9_EEENS6_IJNS7_ILi1EEESI_SI_EEESC_SE_Li256ELb1ELb1ELb1ELb0EEENS1_36VarlenDynamicPersistentTileSchedulerILi128ELi64ELi256ELi256ELb1ELb1ELb0ELb1ELb1ELb1EEEEEEEEEvNT_6ParamsE,"aw",@nobits
	.sectionflags	@""
	.align	16


//--------------------- .nv.shared._ZN7cutlass13device_kernelIN5flash19enable_sm80_to_sm89INS1_16FlashAttnFwdSm80INS1_25CollectiveMainloopFwdSm80ILi8ELi2ELb0EN4cute5tupleIJNS5_1CILi128EEENS7_ILi64EEENS7_ILi192EEEEEELi192ENS_10bfloat16_tEfNS_4arch4Sm80ELb0ELb0ELb1ELb0ELb1ELb0ELb1ELb1EEENS1_21CollectiveEpilogueFwdINS6_IJS8_SA_S9_EEENS6_IJNS7_ILi1EEESI_SI_EEESC_SE_Li256ELb0ELb1ELb1ELb0EEENS1_19SingleTileSchedulerILb0ELb1ELb1ELi128EEEEEEEEEvNT_6ParamsE --------------------------
	.section	.nv.shared._ZN7cutlass13device_kernelIN5flash19enable_sm80_to_sm89INS1_16FlashAttnFwdSm80INS1_25CollectiveMainloopFwdSm80ILi8ELi2ELb0EN4cute5tupleIJNS5_1CILi128EEENS7_ILi64EEENS7_ILi192EEEEEELi192ENS_10bfloat16_tEfNS_4arch4Sm80ELb0ELb0ELb1ELb0ELb1ELb0ELb1ELb1EEENS1_21CollectiveEpilogueFwdINS6_IJS8_SA_S9_EEENS6_IJNS7_ILi1EEESI_SI_EEESC_SE_Li256ELb0ELb1ELb1ELb0EEENS1_19SingleTileSchedulerILb0ELb1ELb1ELi128EEEEEEEEEvNT_6ParamsE,"aw",@nobits
	.sectionflags	@""
	.align	16


//--------------------- .nv.shared._ZN7cutlass13device_kernelIN5flash19enable_sm80_to_sm89INS1_16FlashAttnFwdSm80INS1_25CollectiveMainloopFwdSm80ILi8ELi2ELb0EN4cute5tupleIJNS5_1CILi128EEENS7_ILi64EEENS7_ILi192EEEEEELi192ENS_10bfloat16_tEfNS_4arch4Sm80ELb0ELb0ELb1ELb1ELb1ELb0ELb1ELb1EEENS1_21CollectiveEpilogueFwdINS6_IJS8_SA_S9_EEENS6_IJNS7_ILi1EEESI_SI_EEESC_SE_Li256ELb1ELb1ELb1ELb0EEENS1_36VarlenDynamicPersistentTileSchedulerILi128ELi64ELi256ELi256ELb1ELb1ELb0ELb0ELb1ELb1EEEEEEEEEvNT_6ParamsE --------------------------
	.section	.nv.shared._ZN7cutlass13device_kernelIN5flash19enable_sm80_to_sm89INS1_16FlashAttnFwdSm80INS1_25CollectiveMainloopFwdSm80ILi8ELi2ELb0EN4cute5tupleIJNS5_1CILi128EEENS7_ILi64EEENS7_ILi192EEEEEELi192ENS_10bfloat16_tEfNS_4arch4Sm80ELb0ELb0ELb1ELb1ELb1ELb0ELb1ELb1EEENS1_21CollectiveEpilogueFwdINS6_IJS8_SA_S9_EEENS6_IJNS7_ILi1EEESI_SI_EEESC_SE_Li256ELb1ELb1ELb1ELb0EEENS1_36VarlenDynamicPersistentTileSchedulerILi128ELi64ELi256ELi256ELb1ELb1ELb0ELb0ELb1ELb1EEEEEEEEEvNT_6ParamsE,"aw",@nobits
	.sectionflags	@""
	.align	16


//--------------------- .nv.shared._ZN7cutlass13device_kernelIN5flash19enable_sm80_to_sm89INS1_16FlashAttnFwdSm80INS1_25CollectiveMainloopFwdSm80ILi8ELi2ELb0EN4cute5tupleIJNS5_1CILi128EEENS7_ILi64EEENS7_ILi192EEEEEELi192ENS_10bfloat16_tEfNS_4arch4Sm80ELb0ELb0ELb1ELb1ELb1ELb1ELb1ELb1EEENS1_21CollectiveEpilogueFwdINS6_IJS8_SA_S9_EEENS6_IJNS7_ILi1EEESI_SI_EEESC_SE_Li256ELb1ELb1ELb1ELb0EEENS1_36VarlenDynamicPersistentTileSchedulerILi128ELi64ELi256ELi256ELb1ELb1ELb0ELb0ELb1ELb1EEEEEEEEEvNT_6ParamsE --------------------------
	.section	.nv.shared._ZN7cutlass13device_kernelIN5flash19enable_sm80_to_sm89INS1_16FlashAttnFwdSm80INS1_25CollectiveMainloopFwdSm80ILi8ELi2ELb0EN4cute5tupleIJNS5_1CILi128EEENS7_ILi64EEENS7_ILi192EEEEEELi192ENS_10bfloat16_tEfNS_4arch4Sm80ELb0ELb0ELb1ELb1ELb1ELb1ELb1ELb1EEENS1_21CollectiveEpilogueFwdINS6_IJS8_SA_S9_EEENS6_IJNS7_ILi1EEESI_SI_EEESC_SE_Li256ELb1ELb1ELb1ELb0EEENS1_36VarlenDynamicPersistentTileSchedulerILi128ELi64ELi256ELi256ELb1ELb1ELb0ELb0ELb1ELb1EEEEEEEEEvNT_6ParamsE,"aw",@nobits
	.sectionflags	@""
	.align	16


//--------------------- .nv.shared._ZN7cutlass13device_kernelIN5flash19enable_sm80_to_sm89INS1_16FlashAttnFwdSm80INS1_25CollectiveMainloopFwdSm80ILi8ELi2ELb0EN4cute5tupleIJNS5_1CILi128EEENS7_ILi64EEENS7_ILi192EEEEEELi192ENS_10bfloat16_tEfNS_4arch4Sm80ELb0ELb1ELb1ELb0ELb1ELb0ELb1ELb1EEENS1_21CollectiveEpilogueFwdINS6_IJS8_SA_S9_EEENS6_IJNS7_ILi1EEESI_SI_EEESC_SE_Li256ELb0ELb1ELb1ELb0EEENS1_19SingleTileSchedulerILb0ELb1ELb1ELi128EEEEEEEEEvNT_6ParamsE --------------------------
	.section	.nv.shared._ZN7cutlass13device_kernelIN5flash19enable_sm80_to_sm89INS1_16FlashAttnFwdSm80INS1_25CollectiveMainloopFwdSm80ILi8ELi2ELb0EN4cute5tupleIJNS5_1CILi128EEENS7_ILi64EEENS7_ILi192EEEEEELi192ENS_10bfloat16_tEfNS_4arch4Sm80ELb0ELb1ELb1ELb0ELb1ELb0ELb1ELb1EEENS1_21CollectiveEpilogueFwdINS6_IJS8_SA_S9_EEENS6_IJNS7_ILi1EEESI_SI_EEESC_SE_Li256ELb0ELb1ELb1ELb0EEENS1_19SingleTileSchedulerILb0ELb1ELb1ELi128EEEEEEEEEvNT_6ParamsE,"aw",@nobits
	.sectionflags	@""
	.align	16


//--------------------- .nv.shared._ZN7cutlass13device_kernelIN5flash19enable_sm80_to_sm89INS1_16FlashAttnFwdSm80INS1_25CollectiveMainloopFwdSm80ILi8ELi2ELb0EN4cute5tupleIJNS5_1CILi128EEENS7_ILi64EEENS7_ILi192EEEEEELi192ENS_10bfloat16_tEfNS_4arch4Sm80ELb0ELb1ELb1ELb1ELb1ELb0ELb1ELb1EEENS1_21CollectiveEpilogueFwdINS6_IJS8_SA_S9_EEENS6_IJNS7_ILi1EEESI_SI_EEESC_SE_Li256ELb1ELb1ELb1ELb0EEENS1_36VarlenDynamicPersistentTileSchedulerILi128ELi64ELi256ELi256ELb1ELb1ELb0ELb1ELb0ELb1EEEEEEEEEvNT_6ParamsE --------------------------
	.section	.nv.shared._ZN7cutlass13device_kernelIN5flash19enable_sm80_to_sm89INS1_16FlashAttnFwdSm80INS1_25CollectiveMainloopFwdSm80ILi8ELi2ELb0EN4cute5tupleIJNS5_1CILi128EEENS7_ILi64EEENS7_ILi192EEEEEELi192ENS_10bfloat16_tEfNS_4arch4Sm80ELb0ELb1ELb1ELb1ELb1ELb0ELb1ELb1EEENS1_21CollectiveEpilogueFwdINS6_IJS8_SA_S9_EEENS6_IJNS7_ILi1EEESI_SI_EEESC_SE_Li256ELb1ELb1ELb1ELb0EEENS1_36VarlenDynamicPersistentTileSchedulerILi128ELi64ELi256ELi256ELb1ELb1ELb0ELb1ELb0ELb1EEEEEEEEEvNT_6ParamsE,"aw",@nobits
	.sectionflags	@""
	.align	16


//--------------------- .nv.shared._ZN7cutlass13device_kernelIN5flash19enable_sm80_to_sm89INS1_16FlashAttnFwdSm80INS1_25CollectiveMainloopFwdSm80ILi8ELi2ELb0EN4cute5tupleIJNS5_1CILi128EEENS7_ILi64EEENS7_ILi192EEEEEELi192ENS_10bfloat16_tEfNS_4arch4Sm80ELb0ELb1ELb1ELb1ELb1ELb1ELb1ELb1EEENS1_21CollectiveEpilogueFwdINS6_IJS8_SA_S9_EEENS6_IJNS7_ILi1EEESI_SI_EEESC_SE_Li256ELb1ELb1ELb1ELb0EEENS1_36VarlenDynamicPersistentTileSchedulerILi128ELi64ELi256ELi256ELb1ELb1ELb0ELb1ELb0ELb1EEEEEEEEEvNT_6ParamsE --------------------------
	.section	.nv.shared._ZN7cutlass13device_kernelIN5flash19enable_sm80_to_sm89INS1_16FlashAttnFwdSm80INS1_25CollectiveMainloopFwdSm80ILi8ELi2ELb0EN4cute5tupleIJNS5_1CILi128EEENS7_ILi64EEENS7_ILi192EEEEEELi192ENS_10bfloat16_tEfNS_4arch4Sm80ELb0ELb1ELb1ELb1ELb1ELb1ELb1ELb1EEENS1_21CollectiveEpilogueFwdINS6_IJS8_SA_S9_EEENS6_IJNS7_ILi1EEESI_SI_EEESC_SE_Li256ELb1ELb1ELb1ELb0EEENS1_36VarlenDynamicPersistentTileSchedulerILi128ELi64ELi256ELi256ELb1ELb1ELb0ELb1ELb0ELb1EEEEEEEEEvNT_6ParamsE,"aw",@nobits
	.sectionflags	@""
	.align	16


//--------------------- .nv.shared._ZN7cutlass13device_kernelIN5flash19enable_sm80_to_sm89INS1_16FlashAttnFwdSm80INS1_25CollectiveMainloopFwdSm80ILi8ELi2ELb0EN4cute5tupleIJNS5_1CILi128EEENS7_ILi64EEENS7_ILi192EEEEEELi192ENS_10bfloat16_tEfNS_4arch4Sm80ELb1ELb0ELb1ELb0ELb1ELb0ELb1ELb1EEENS1_21CollectiveEpilogueFwdINS6_IJS8_SA_S9_EEENS6_IJNS7_ILi1EEESI_SI_EEESC_SE_Li256ELb0ELb1ELb1ELb0EEENS1_30DynamicPersistentTileSchedulerILi256ELi256ELb1ELb1ELb0EEEEEEEEEvNT_6ParamsE --------------------------
	.section	.nv.shared._ZN7cutlass13device_kernelIN5flash19enable_sm80_to_sm89INS1_16FlashAttnFwdSm80INS1_25CollectiveMainloopFwdSm80ILi8ELi2ELb0EN4cute5tupleIJNS5_1CILi128EEENS7_ILi64EEENS7_ILi192EEEEEELi192ENS_10bfloat16_tEfNS_4arch4Sm80ELb1ELb0ELb1ELb0ELb1ELb0ELb1ELb1EEENS1_21CollectiveEpilogueFwdINS6_IJS8_SA_S9_EEENS6_IJNS7_ILi1EEESI_SI_EEESC_SE_Li256ELb0ELb1ELb1ELb0EEENS1_30DynamicPersistentTileSchedulerILi256ELi256ELb1ELb1ELb0EEEEEEEEEvNT_6ParamsE,"aw",@nobits
	.sectionflags	@""
	.align	16


//--------------------- .nv.shared._ZN7cutlass13device_kernelIN5flash19enable_sm80_to_sm89INS1_16FlashAttnFwdSm80INS1_25CollectiveMainloopFwdSm80ILi8ELi2ELb0EN4cute5tupleIJNS5_1CILi128EEENS7_ILi64EEENS7_ILi192EEEEEELi192ENS_10bfloat16_tEfNS_4arch4Sm80ELb1ELb0ELb1ELb1ELb1ELb0ELb1ELb1EEENS1_21CollectiveEpilogueFwdINS6_IJS8_SA_S9_EEENS6_IJNS7_ILi1EEESI_SI_EEESC_SE_Li256ELb1ELb1ELb1ELb0EEENS1_36VarlenDynamicPersistentTileSchedulerILi128ELi64ELi256ELi256ELb1ELb1ELb0ELb1ELb1ELb1EEEEEEEEEvNT_6ParamsE --------------------------
	.section	.nv.shared._ZN7cutlass13device_kernelIN5flash19enable_sm80_to_sm89INS1_16FlashAttnFwdSm80INS1_25CollectiveMainloopFwdSm80ILi8ELi2ELb0EN4cute5tupleIJNS5_1CILi128EEENS7_ILi64EEENS7_ILi192EEEEEELi192ENS_10bfloat16_tEfNS_4arch4Sm80ELb1ELb0ELb1ELb1ELb1ELb0ELb1ELb1EEENS1_21CollectiveEpilogueFwdINS6_IJS8_SA_S9_EEENS6_IJNS7_ILi1EEESI_SI_EEESC_SE_Li256ELb1ELb1ELb1ELb0EEENS1_36VarlenDynamicPersistentTileSchedulerILi128ELi64ELi256ELi256ELb1ELb1ELb0ELb1ELb1ELb1EEEEEEEEEvNT_6ParamsE,"aw",@nobits
	.sectionflags	@""
	.align	16


//--------------------- .nv.shared._ZN7cutlass13device_kernelIN5flash19enable_sm80_to_sm89INS1_16FlashAttnFwdSm80INS1_25CollectiveMainloopFwdSm80ILi8ELi2ELb0EN4cute5tupleIJNS5_1CILi128EEENS7_ILi64EEENS7_ILi192EEEEEELi192ENS_10bfloat16_tEfNS_4arch4Sm80ELb1ELb0ELb1ELb1ELb1ELb1ELb1ELb1EEENS1_21CollectiveEpilogueFwdINS6_IJS8_SA_S9_EEENS6_IJNS7_ILi1EEESI_SI_EEESC_SE_Li256ELb1ELb1ELb1ELb0EEENS1_36VarlenDynamicPersistentTileSchedulerILi128ELi64ELi256ELi256ELb1ELb1ELb0ELb1ELb1ELb1EEEEEEEEEvNT_6ParamsE --------------------------
	.section	.nv.shared._ZN7cutlass13device_kernelIN5flash19enable_sm80_to_sm89INS1_16FlashAttnFwdSm80INS1_25CollectiveMainloopFwdSm80ILi8ELi2ELb0EN4cute5tupleIJNS5_1CILi128EEENS7_ILi64EEENS7_ILi192EEEEEELi192ENS_10bfloat16_tEfNS_4arch4Sm80ELb1ELb0ELb1ELb1ELb1ELb1ELb1ELb1EEENS1_21CollectiveEpilogueFwdINS6_IJS8_SA_S9_EEENS6_IJNS7_ILi1EEESI_SI_EEESC_SE_Li256ELb1ELb1ELb1ELb0EEENS1_36VarlenDynamicPersistentTileSchedulerILi128ELi64ELi256ELi256ELb1ELb1ELb0ELb1ELb1ELb1EEEEEEEEEvNT_6ParamsE,"aw",@nobits
	.sectionflags	@""
	.align	16
